	.target	sm_80

	.elftype	@"ET_EXEC"


//--------------------- .note.nv.tkinfo           --------------------------
	.section	.note.nv.tkinfo,"",@"SHT_NOTE"
	.sectionflags	@"SHF_NOTE_NV_TKINFO"
	.tkinfo
        /*0018*/ 	.word	0x00000002
        /*0030*/ 	.string	""
        /*0030*/ 	.string	"ptxas"
        /*0030*/ 	.string	"Cuda compilation tools, release 13.0, V13.0.88"
        /*0030*/ 	.string	"Build cuda_13.0.r13.0/compiler.36424714_0"
        /*0030*/ 	.string	"-arch sm_80 -m 64 "



//--------------------- .note.nv.cuinfo           --------------------------
	.section	.note.nv.cuinfo,"",@"SHT_NOTE"
	.sectionflags	@"SHF_NOTE_NV_CUINFO"
        /*0018*/ 	.short	0x0002
        /*001a*/ 	.short	0x0050
        /*001c*/ 	.short	0x0082
	.zero		2


//--------------------- .nv.info                  --------------------------
	.section	.nv.info,"",@"SHT_CUDA_INFO"
	.align	4


	//----- nvinfo : EIATTR_REGCOUNT
	.align		4
        /*0000*/ 	.byte	0x04, 0x2f
        /*0002*/ 	.short	(.L_33 - .L_32)
	.align		4
.L_32:
        /*0004*/ 	.word	index@(_ZN2at6native29vectorized_elementwise_kernelILi8EZZNS0_73_GLOBAL__N__c8866d80_35_SparseBinaryOpIntersectionKernel_cu_1520ed90_315342_sparse_binary_op_intersection_kernel_implINS2_18CUDAKernelLauncherENS2_36CUDAValueSelectionIntersectionKernelINS2_5MulOpEEElLl8EEEvRNS_6TensorERKS8_SB_RKSt6vectorIlSaIlEERKSt8optionalIS8_ESK_bbENKUlvE1_clEvEUllE_St5arrayIPcLm2EEEEviT0_T1_)
        /*0008*/ 	.word	0x00000004


	//----- nvinfo : EIATTR_FRAME_SIZE
	.align		4
.L_33:
        /*000c*/ 	.byte	0x04, 0x11
        /*000e*/ 	.short	(.L_35 - .L_34)
	.align		4
.L_34:
        /*0010*/ 	.word	index@(_ZN2at6native29vectorized_elementwise_kernelILi8EZZNS0_73_GLOBAL__N__c8866d80_35_SparseBinaryOpIntersectionKernel_cu_1520ed90_315342_sparse_binary_op_intersection_kernel_implINS2_18CUDAKernelLauncherENS2_36CUDAValueSelectionIntersectionKernelINS2_5MulOpEEElLl8EEEvRNS_6TensorERKS8_SB_RKSt6vectorIlSaIlEERKSt8optionalIS8_ESK_bbENKUlvE1_clEvEUllE_St5arrayIPcLm2EEEEviT0_T1_)
        /*0014*/ 	.word	0x00000000


	//----- nvinfo : EIATTR_REGCOUNT
	.align		4
.L_35:
        /*0018*/ 	.byte	0x04, 0x2f
        /*001a*/ 	.short	(.L_37 - .L_36)
	.align		4
.L_36:
        /*001c*/ 	.word	index@(_ZN2at6native29vectorized_elementwise_kernelILi4EZZNS0_73_GLOBAL__N__c8866d80_35_SparseBinaryOpIntersectionKernel_cu_1520ed90_315342_sparse_binary_op_intersection_kernel_implINS2_18CUDAKernelLauncherENS2_36CUDAValueSelectionIntersectionKernelINS2_5MulOpEEElLl8EEEvRNS_6TensorERKS8_SB_RKSt6vectorIlSaIlEERKSt8optionalIS8_ESK_bbENKUlvE1_clEvEUllE_St5arrayIPcLm2EEEEviT0_T1_)
        /*0020*/ 	.word	0x00000028


	//----- nvinfo : EIATTR_FRAME_SIZE
	.align		4
.L_37:
        /*0024*/ 	.byte	0x04, 0x11
        /*0026*/ 	.short	(.L_39 - .L_38)
	.align		4
.L_38:
        /*0028*/ 	.word	index@(_ZN2at6native29vectorized_elementwise_kernelILi4EZZNS0_73_GLOBAL__N__c8866d80_35_SparseBinaryOpIntersectionKernel_cu_1520ed90_315342_sparse_binary_op_intersection_kernel_implINS2_18CUDAKernelLauncherENS2_36CUDAValueSelectionIntersectionKernelINS2_5MulOpEEElLl8EEEvRNS_6TensorERKS8_SB_RKSt6vectorIlSaIlEERKSt8optionalIS8_ESK_bbENKUlvE1_clEvEUllE_St5arrayIPcLm2EEEEviT0_T1_)
        /*002c*/ 	.word	0x00000068


	//----- nvinfo : EIATTR_REGCOUNT
	.align		4
.L_39:
        /*0030*/ 	.byte	0x04, 0x2f
        /*0032*/ 	.short	(.L_41 - .L_40)
	.align		4
.L_40:
        /*0034*/ 	.word	index@(_ZN2at6native29vectorized_elementwise_kernelILi2EZZNS0_73_GLOBAL__N__c8866d80_35_SparseBinaryOpIntersectionKernel_cu_1520ed90_315342_sparse_binary_op_intersection_kernel_implINS2_18CUDAKernelLauncherENS2_36CUDAValueSelectionIntersectionKernelINS2_5MulOpEEElLl8EEEvRNS_6TensorERKS8_SB_RKSt6vectorIlSaIlEERKSt8optionalIS8_ESK_bbENKUlvE1_clEvEUllE_St5arrayIPcLm2EEEEviT0_T1_)
        /*0038*/ 	.word	0x00000028


	//----- nvinfo : EIATTR_FRAME_SIZE
	.align		4
.L_41:
        /*003c*/ 	.byte	0x04, 0x11
        /*003e*/ 	.short	(.L_43 - .L_42)
	.align		4
.L_42:
        /*0040*/ 	.word	index@(_ZN2at6native29vectorized_elementwise_kernelILi2EZZNS0_73_GLOBAL__N__c8866d80_35_SparseBinaryOpIntersectionKernel_cu_1520ed90_315342_sparse_binary_op_intersection_kernel_implINS2_18CUDAKernelLauncherENS2_36CUDAValueSelectionIntersectionKernelINS2_5MulOpEEElLl8EEEvRNS_6TensorERKS8_SB_RKSt6vectorIlSaIlEERKSt8optionalIS8_ESK_bbENKUlvE1_clEvEUllE_St5arrayIPcLm2EEEEviT0_T1_)
        /*0044*/ 	.word	0x00000068


	//----- nvinfo : EIATTR_REGCOUNT
	.align		4
.L_43:
        /*0048*/ 	.byte	0x04, 0x2f
        /*004a*/ 	.short	(.L_45 - .L_44)
	.align		4
.L_44:
        /*004c*/ 	.word	index@(_ZN2at6native27unrolled_elementwise_kernelIZZNS0_73_GLOBAL__N__c8866d80_35_SparseBinaryOpIntersectionKernel_cu_1520ed90_315342_sparse_binary_op_intersection_kernel_implINS2_18CUDAKernelLauncherENS2_36CUDAValueSelectionIntersectionKernelINS2_5MulOpEEElLl8EEEvRNS_6TensorERKS8_SB_RKSt6vectorIlSaIlEERKSt8optionalIS8_ESK_bbENKUlvE1_clEvEUllE_St5arrayIPcLm2EELi4E23TrivialOffsetCalculatorILi1EjESR_NS0_6memory15LoadWithoutCastENSS_16StoreWithoutCastEEEviT_T0_T2_T3_T4_T5_)
        /*0050*/ 	.word	0x00000020


	//----- nvinfo : EIATTR_FRAME_SIZE
	.align		4
.L_45:
        /*0054*/ 	.byte	0x04, 0x11
        /*0056*/ 	.short	(.L_47 - .L_46)
	.align		4
.L_46:
        /*0058*/ 	.word	index@(_ZN2at6native27unrolled_elementwise_kernelIZZNS0_73_GLOBAL__N__c8866d80_35_SparseBinaryOpIntersectionKernel_cu_1520ed90_315342_sparse_binary_op_intersection_kernel_implINS2_18CUDAKernelLauncherENS2_36CUDAValueSelectionIntersectionKernelINS2_5MulOpEEElLl8EEEvRNS_6TensorERKS8_SB_RKSt6vectorIlSaIlEERKSt8optionalIS8_ESK_bbENKUlvE1_clEvEUllE_St5arrayIPcLm2EELi4E23TrivialOffsetCalculatorILi1EjESR_NS0_6memory15LoadWithoutCastENSS_16StoreWithoutCastEEEviT_T0_T2_T3_T4_T5_)
        /*005c*/ 	.word	0x00000068


	//----- nvinfo : EIATTR_REGCOUNT
	.align		4
.L_47:
        /*0060*/ 	.byte	0x04, 0x2f
        /*0062*/ 	.short	(.L_49 - .L_48)
	.align		4
.L_48:
        /*0064*/ 	.word	index@(_ZN2at6native18elementwise_kernelILi128ELi2EZNS0_22gpu_kernel_impl_nocastIZZNS0_73_GLOBAL__N__c8866d80_35_SparseBinaryOpIntersectionKernel_cu_1520ed90_315342_sparse_binary_op_intersection_kernel_implINS3_18CUDAKernelLauncherENS3_36CUDAValueSelectionIntersectionKernelINS3_5MulOpEEElLl8EEEvRNS_6TensorERKS9_SC_RKSt6vectorIlSaIlEERKSt8optionalIS9_ESL_bbENKUlvE1_clEvEUllE_EEvRNS_18TensorIteratorBaseERKT_EUliE_EEviT1_)
        /*0068*/ 	.word	0x00000028


	//----- nvinfo : EIATTR_FRAME_SIZE
	.align		4
.L_49:
        /*006c*/ 	.byte	0x04, 0x11
        /*006e*/ 	.short	(.L_51 - .L_50)
	.align		4
.L_50:
        /*0070*/ 	.word	index@(_ZN2at6native18elementwise_kernelILi128ELi2EZNS0_22gpu_kernel_impl_nocastIZZNS0_73_GLOBAL__N__c8866d80_35_SparseBinaryOpIntersectionKernel_cu_1520ed90_315342_sparse_binary_op_intersection_kernel_implINS3_18CUDAKernelLauncherENS3_36CUDAValueSelectionIntersectionKernelINS3_5MulOpEEElLl8EEEvRNS_6TensorERKS9_SC_RKSt6vectorIlSaIlEERKSt8optionalIS9_ESL_bbENKUlvE1_clEvEUllE_EEvRNS_18TensorIteratorBaseERKT_EUliE_EEviT1_)
        /*0074*/ 	.word	0x00000000


	//----- nvinfo : EIATTR_REGCOUNT
	.align		4
.L_51:
        /*0078*/ 	.byte	0x04, 0x2f
        /*007a*/ 	.short	(.L_53 - .L_52)
	.align		4
.L_52:
        /*007c*/ 	.word	index@(_ZN2at6native27unrolled_elementwise_kernelIZZNS0_73_GLOBAL__N__c8866d80_35_SparseBinaryOpIntersectionKernel_cu_1520ed90_315342_sparse_binary_op_intersection_kernel_implINS2_18CUDAKernelLauncherENS2_36CUDAValueSelectionIntersectionKernelINS2_5MulOpEEElLl8EEEvRNS_6TensorERKS8_SB_RKSt6vectorIlSaIlEERKSt8optionalIS8_ESK_bbENKUlvE1_clEvEUllE_St5arrayIPcLm2EELi4E23TrivialOffsetCalculatorILi1EjESR_NS0_6memory12LoadWithCastILi1EEENSS_13StoreWithCastILi1EEEEEviT_T0_T2_T3_T4_T5_)
        /*0080*/ 	.word	0x00000030


	//----- nvinfo : EIATTR_FRAME_SIZE
	.align		4
.L_53:
        /*0084*/ 	.byte	0x04, 0x11
        /*0086*/ 	.short	(.L_55 - .L_54)
	.align		4
.L_54:
        /*0088*/ 	.word	index@(_ZN2at6native27unrolled_elementwise_kernelIZZNS0_73_GLOBAL__N__c8866d80_35_SparseBinaryOpIntersectionKernel_cu_1520ed90_315342_sparse_binary_op_intersection_kernel_implINS2_18CUDAKernelLauncherENS2_36CUDAValueSelectionIntersectionKernelINS2_5MulOpEEElLl8EEEvRNS_6TensorERKS8_SB_RKSt6vectorIlSaIlEERKSt8optionalIS8_ESK_bbENKUlvE1_clEvEUllE_St5arrayIPcLm2EELi4E23TrivialOffsetCalculatorILi1EjESR_NS0_6memory12LoadWithCastILi1EEENSS_13StoreWithCastILi1EEEEEviT_T0_T2_T3_T4_T5_)
        /*008c*/ 	.word	0x00000068


	//----- nvinfo : EIATTR_REGCOUNT
	.align		4
.L_55:
        /*0090*/ 	.byte	0x04, 0x2f
        /*0092*/ 	.short	(.L_57 - .L_56)
	.align		4
.L_56:
        /*0094*/ 	.word	index@(_ZN2at6native18elementwise_kernelILi128ELi4EZNS0_15gpu_kernel_implIZZNS0_73_GLOBAL__N__c8866d80_35_SparseBinaryOpIntersectionKernel_cu_1520ed90_315342_sparse_binary_op_intersection_kernel_implINS3_18CUDAKernelLauncherENS3_36CUDAValueSelectionIntersectionKernelINS3_5MulOpEEElLl8EEEvRNS_6TensorERKS9_SC_RKSt6vectorIlSaIlEERKSt8optionalIS9_ESL_bbENKUlvE1_clEvEUllE_EEvRNS_18TensorIteratorBaseERKT_EUliE_EEviT1_)
        /*0098*/ 	.word	0x00000028


	//----- nvinfo : EIATTR_FRAME_SIZE
	.align		4
.L_57:
        /*009c*/ 	.byte	0x04, 0x11
        /*009e*/ 	.short	(.L_59 - .L_58)
	.align		4
.L_58:
        /*00a0*/ 	.word	index@(_ZN2at6native18elementwise_kernelILi128ELi4EZNS0_15gpu_kernel_implIZZNS0_73_GLOBAL__N__c8866d80_35_SparseBinaryOpIntersectionKernel_cu_1520ed90_315342_sparse_binary_op_intersection_kernel_implINS3_18CUDAKernelLauncherENS3_36CUDAValueSelectionIntersectionKernelINS3_5MulOpEEElLl8EEEvRNS_6TensorERKS9_SC_RKSt6vectorIlSaIlEERKSt8optionalIS9_ESL_bbENKUlvE1_clEvEUllE_EEvRNS_18TensorIteratorBaseERKT_EUliE_EEviT1_)
        /*00a4*/ 	.word	0x00000000


	//----- nvinfo : EIATTR_REGCOUNT
	.align		4
.L_59:
        /*00a8*/ 	.byte	0x04, 0x2f
        /*00aa*/ 	.short	(.L_61 - .L_60)
	.align		4
.L_60:
        /*00ac*/ 	.word	index@(_ZN2at6native29vectorized_elementwise_kernelILi8EZZNS0_73_GLOBAL__N__c8866d80_35_SparseBinaryOpIntersectionKernel_cu_1520ed90_315342_sparse_binary_op_intersection_kernel_implINS2_18CUDAKernelLauncherENS2_36CUDAValueSelectionIntersectionKernelINS2_5MulOpEEElLl8EEEvRNS_6TensorERKS8_SB_RKSt6vectorIlSaIlEERKSt8optionalIS8_ESK_bbENKUlvE3_clEvEUllE_St5arrayIPcLm2EEEEviT0_T1_)
        /*00b0*/ 	.word	0x00000004


	//----- nvinfo : EIATTR_FRAME_SIZE
	.align		4
.L_61:
        /*00b4*/ 	.byte	0x04, 0x11
        /*00b6*/ 	.short	(.L_63 - .L_62)
	.align		4
.L_62:
        /*00b8*/ 	.word	index@(_ZN2at6native29vectorized_elementwise_kernelILi8EZZNS0_73_GLOBAL__N__c8866d80_35_SparseBinaryOpIntersectionKernel_cu_1520ed90_315342_sparse_binary_op_intersection_kernel_implINS2_18CUDAKernelLauncherENS2_36CUDAValueSelectionIntersectionKernelINS2_5MulOpEEElLl8EEEvRNS_6TensorERKS8_SB_RKSt6vectorIlSaIlEERKSt8optionalIS8_ESK_bbENKUlvE3_clEvEUllE_St5arrayIPcLm2EEEEviT0_T1_)
        /*00bc*/ 	.word	0x00000000


	//----- nvinfo : EIATTR_REGCOUNT
	.align		4
.L_63:
        /*00c0*/ 	.byte	0x04, 0x2f
        /*00c2*/ 	.short	(.L_65 - .L_64)
	.align		4
.L_64:
        /*00c4*/ 	.word	index@(_ZN2at6native29vectorized_elementwise_kernelILi4EZZNS0_73_GLOBAL__N__c8866d80_35_SparseBinaryOpIntersectionKernel_cu_1520ed90_315342_sparse_binary_op_intersection_kernel_implINS2_18CUDAKernelLauncherENS2_36CUDAValueSelectionIntersectionKernelINS2_5MulOpEEElLl8EEEvRNS_6TensorERKS8_SB_RKSt6vectorIlSaIlEERKSt8optionalIS8_ESK_bbENKUlvE3_clEvEUllE_St5arrayIPcLm2EEEEviT0_T1_)
        /*00c8*/ 	.word	0x00000028


	//----- nvinfo : EIATTR_FRAME_SIZE
	.align		4
.L_65:
        /*00cc*/ 	.byte	0x04, 0x11
        /*00ce*/ 	.short	(.L_67 - .L_66)
	.align		4
.L_66:
        /*00d0*/ 	.word	index@(_ZN2at6native29vectorized_elementwise_kernelILi4EZZNS0_73_GLOBAL__N__c8866d80_35_SparseBinaryOpIntersectionKernel_cu_1520ed90_315342_sparse_binary_op_intersection_kernel_implINS2_18CUDAKernelLauncherENS2_36CUDAValueSelectionIntersectionKernelINS2_5MulOpEEElLl8EEEvRNS_6TensorERKS8_SB_RKSt6vectorIlSaIlEERKSt8optionalIS8_ESK_bbENKUlvE3_clEvEUllE_St5arrayIPcLm2EEEEviT0_T1_)
        /*00d4*/ 	.word	0x00000090


	//----- nvinfo : EIATTR_REGCOUNT
	.align		4
.L_67:
        /*00d8*/ 	.byte	0x04, 0x2f
        /*00da*/ 	.short	(.L_69 - .L_68)
	.align		4
.L_68:
        /*00dc*/ 	.word	index@(_ZN2at6native29vectorized_elementwise_kernelILi2EZZNS0_73_GLOBAL__N__c8866d80_35_SparseBinaryOpIntersectionKernel_cu_1520ed90_315342_sparse_binary_op_intersection_kernel_implINS2_18CUDAKernelLauncherENS2_36CUDAValueSelectionIntersectionKernelINS2_5MulOpEEElLl8EEEvRNS_6TensorERKS8_SB_RKSt6vectorIlSaIlEERKSt8optionalIS8_ESK_bbENKUlvE3_clEvEUllE_St5arrayIPcLm2EEEEviT0_T1_)
        /*00e0*/ 	.word	0x00000028


	//----- nvinfo : EIATTR_FRAME_SIZE
	.align		4
.L_69:
        /*00e4*/ 	.byte	0x04, 0x11
        /*00e6*/ 	.short	(.L_71 - .L_70)
	.align		4
.L_70:
        /*00e8*/ 	.word	index@(_ZN2at6native29vectorized_elementwise_kernelILi2EZZNS0_73_GLOBAL__N__c8866d80_35_SparseBinaryOpIntersectionKernel_cu_1520ed90_315342_sparse_binary_op_intersection_kernel_implINS2_18CUDAKernelLauncherENS2_36CUDAValueSelectionIntersectionKernelINS2_5MulOpEEElLl8EEEvRNS_6TensorERKS8_SB_RKSt6vectorIlSaIlEERKSt8optionalIS8_ESK_bbENKUlvE3_clEvEUllE_St5arrayIPcLm2EEEEviT0_T1_)
        /*00ec*/ 	.word	0x00000090


	//----- nvinfo : EIATTR_REGCOUNT
	.align		4
.L_71:
        /*00f0*/ 	.byte	0x04, 0x2f
        /*00f2*/ 	.short	(.L_73 - .L_72)
	.align		4
.L_72:
        /*00f4*/ 	.word	index@(_ZN2at6native27unrolled_elementwise_kernelIZZNS0_73_GLOBAL__N__c8866d80_35_SparseBinaryOpIntersectionKernel_cu_1520ed90_315342_sparse_binary_op_intersection_kernel_implINS2_18CUDAKernelLauncherENS2_36CUDAValueSelectionIntersectionKernelINS2_5MulOpEEElLl8EEEvRNS_6TensorERKS8_SB_RKSt6vectorIlSaIlEERKSt8optionalIS8_ESK_bbENKUlvE3_clEvEUllE_St5arrayIPcLm2EELi4E23TrivialOffsetCalculatorILi1EjESR_NS0_6memory15LoadWithoutCastENSS_16StoreWithoutCastEEEviT_T0_T2_T3_T4_T5_)
        /*00f8*/ 	.word	0x00000020


	//----- nvinfo : EIATTR_FRAME_SIZE
	.align		4
.L_73:
        /*00fc*/ 	.byte	0x04, 0x11
        /*00fe*/ 	.short	(.L_75 - .L_74)
	.align		4
.L_74:
        /*0100*/ 	.word	index@(_ZN2at6native27unrolled_elementwise_kernelIZZNS0_73_GLOBAL__N__c8866d80_35_SparseBinaryOpIntersectionKernel_cu_1520ed90_315342_sparse_binary_op_intersection_kernel_implINS2_18CUDAKernelLauncherENS2_36CUDAValueSelectionIntersectionKernelINS2_5MulOpEEElLl8EEEvRNS_6TensorERKS8_SB_RKSt6vectorIlSaIlEERKSt8optionalIS8_ESK_bbENKUlvE3_clEvEUllE_St5arrayIPcLm2EELi4E23TrivialOffsetCalculatorILi1EjESR_NS0_6memory15LoadWithoutCastENSS_16StoreWithoutCastEEEviT_T0_T2_T3_T4_T5_)
        /*0104*/ 	.word	0x00000090


	//----- nvinfo : EIATTR_REGCOUNT
	.align		4
.L_75:
        /*0108*/ 	.byte	0x04, 0x2f
        /*010a*/ 	.short	(.L_77 - .L_76)
	.align		4
.L_76:
        /*010c*/ 	.word	index@(_ZN2at6native18elementwise_kernelILi128ELi2EZNS0_22gpu_kernel_impl_nocastIZZNS0_73_GLOBAL__N__c8866d80_35_SparseBinaryOpIntersectionKernel_cu_1520ed90_315342_sparse_binary_op_intersection_kernel_implINS3_18CUDAKernelLauncherENS3_36CUDAValueSelectionIntersectionKernelINS3_5MulOpEEElLl8EEEvRNS_6TensorERKS9_SC_RKSt6vectorIlSaIlEERKSt8optionalIS9_ESL_bbENKUlvE3_clEvEUllE_EEvRNS_18TensorIteratorBaseERKT_EUliE_EEviT1_)
        /*0110*/ 	.word	0x00000038


	//----- nvinfo : EIATTR_FRAME_SIZE
	.align		4
.L_77:
        /*0114*/ 	.byte	0x04, 0x11
        /*0116*/ 	.short	(.L_79 - .L_78)
	.align		4
.L_78:
        /*0118*/ 	.word	index@(_ZN2at6native18elementwise_kernelILi128ELi2EZNS0_22gpu_kernel_impl_nocastIZZNS0_73_GLOBAL__N__c8866d80_35_SparseBinaryOpIntersectionKernel_cu_1520ed90_315342_sparse_binary_op_intersection_kernel_implINS3_18CUDAKernelLauncherENS3_36CUDAValueSelectionIntersectionKernelINS3_5MulOpEEElLl8EEEvRNS_6TensorERKS9_SC_RKSt6vectorIlSaIlEERKSt8optionalIS9_ESL_bbENKUlvE3_clEvEUllE_EEvRNS_18TensorIteratorBaseERKT_EUliE_EEviT1_)
        /*011c*/ 	.word	0x00000000


	//----- nvinfo : EIATTR_REGCOUNT
	.align		4
.L_79:
        /*0120*/ 	.byte	0x04, 0x2f
        /*0122*/ 	.short	(.L_81 - .L_80)
	.align		4
.L_80:
        /*0124*/ 	.word	index@(_ZN2at6native27unrolled_elementwise_kernelIZZNS0_73_GLOBAL__N__c8866d80_35_SparseBinaryOpIntersectionKernel_cu_1520ed90_315342_sparse_binary_op_intersection_kernel_implINS2_18CUDAKernelLauncherENS2_36CUDAValueSelectionIntersectionKernelINS2_5MulOpEEElLl8EEEvRNS_6TensorERKS8_SB_RKSt6vectorIlSaIlEERKSt8optionalIS8_ESK_bbENKUlvE3_clEvEUllE_St5arrayIPcLm2EELi4E23TrivialOffsetCalculatorILi1EjESR_NS0_6memory12LoadWithCastILi1EEENSS_13StoreWithCastILi1EEEEEviT_T0_T2_T3_T4_T5_)
        /*0128*/ 	.word	0x00000028


	//----- nvinfo : EIATTR_FRAME_SIZE
	.align		4
.L_81:
        /*012c*/ 	.byte	0x04, 0x11
        /*012e*/ 	.short	(.L_83 - .L_82)
	.align		4
.L_82:
        /*0130*/ 	.word	index@(_ZN2at6native27unrolled_elementwise_kernelIZZNS0_73_GLOBAL__N__c8866d80_35_SparseBinaryOpIntersectionKernel_cu_1520ed90_315342_sparse_binary_op_intersection_kernel_implINS2_18CUDAKernelLauncherENS2_36CUDAValueSelectionIntersectionKernelINS2_5MulOpEEElLl8EEEvRNS_6TensorERKS8_SB_RKSt6vectorIlSaIlEERKSt8optionalIS8_ESK_bbENKUlvE3_clEvEUllE_St5arrayIPcLm2EELi4E23TrivialOffsetCalculatorILi1EjESR_NS0_6memory12LoadWithCastILi1EEENSS_13StoreWithCastILi1EEEEEviT_T0_T2_T3_T4_T5_)
        /*0134*/ 	.word	0x00000090


	//----- nvinfo : EIATTR_REGCOUNT
	.align		4
.L_83:
        /*0138*/ 	.byte	0x04, 0x2f
        /*013a*/ 	.short	(.L_85 - .L_84)
	.align		4
.L_84:
        /*013c*/ 	.word	index@(_ZN2at6native18elementwise_kernelILi128ELi4EZNS0_15gpu_kernel_implIZZNS0_73_GLOBAL__N__c8866d80_35_SparseBinaryOpIntersectionKernel_cu_1520ed90_315342_sparse_binary_op_intersection_kernel_implINS3_18CUDAKernelLauncherENS3_36CUDAValueSelectionIntersectionKernelINS3_5MulOpEEElLl8EEEvRNS_6TensorERKS9_SC_RKSt6vectorIlSaIlEERKSt8optionalIS9_ESL_bbENKUlvE3_clEvEUllE_EEvRNS_18TensorIteratorBaseERKT_EUliE_EEviT1_)
        /*0140*/ 	.word	0x00000040


	//----- nvinfo : EIATTR_FRAME_SIZE
	.align		4
.L_85:
        /*0144*/ 	.byte	0x04, 0x11
        /*0146*/ 	.short	(.L_87 - .L_86)
	.align		4
.L_86:
        /*0148*/ 	.word	index@(_ZN2at6native18elementwise_kernelILi128ELi4EZNS0_15gpu_kernel_implIZZNS0_73_GLOBAL__N__c8866d80_35_SparseBinaryOpIntersectionKernel_cu_1520ed90_315342_sparse_binary_op_intersection_kernel_implINS3_18CUDAKernelLauncherENS3_36CUDAValueSelectionIntersectionKernelINS3_5MulOpEEElLl8EEEvRNS_6TensorERKS9_SC_RKSt6vectorIlSaIlEERKSt8optionalIS9_ESL_bbENKUlvE3_clEvEUllE_EEvRNS_18TensorIteratorBaseERKT_EUliE_EEviT1_)
        /*014c*/ 	.word	0x00000000


	//----- nvinfo : EIATTR_REGCOUNT
	.align		4
.L_87:
        /*0150*/ 	.byte	0x04, 0x2f
        /*0152*/ 	.short	(.L_89 - .L_88)
	.align		4
.L_88:
        /*0154*/ 	.word	index@(_ZN2at6native29vectorized_elementwise_kernelILi8EZZNS0_73_GLOBAL__N__c8866d80_35_SparseBinaryOpIntersectionKernel_cu_1520ed90_315342_sparse_binary_op_intersection_kernel_implINS2_18CUDAKernelLauncherENS2_36CUDAValueSelectionIntersectionKernelINS2_5MulOpEEElLl0EEEvRNS_6TensorERKS8_SB_RKSt6vectorIlSaIlEERKSt8optionalIS8_ESK_bbENKUlvE1_clEvEUllE_St5arrayIPcLm2EEEEviT0_T1_)
        /*0158*/ 	.word	0x00000004


	//----- nvinfo : EIATTR_FRAME_SIZE
	.align		4
.L_89:
        /*015c*/ 	.byte	0x04, 0x11
        /*015e*/ 	.short	(.L_91 - .L_90)
	.align		4
.L_90:
        /*0160*/ 	.word	index@(_ZN2at6native29vectorized_elementwise_kernelILi8EZZNS0_73_GLOBAL__N__c8866d80_35_SparseBinaryOpIntersectionKernel_cu_1520ed90_315342_sparse_binary_op_intersection_kernel_implINS2_18CUDAKernelLauncherENS2_36CUDAValueSelectionIntersectionKernelINS2_5MulOpEEElLl0EEEvRNS_6TensorERKS8_SB_RKSt6vectorIlSaIlEERKSt8optionalIS8_ESK_bbENKUlvE1_clEvEUllE_St5arrayIPcLm2EEEEviT0_T1_)
        /*0164*/ 	.word	0x00000000


	//----- nvinfo : EIATTR_REGCOUNT
	.align		4
.L_91:
        /*0168*/ 	.byte	0x04, 0x2f
        /*016a*/ 	.short	(.L_93 - .L_92)
	.align		4
.L_92:
        /*016c*/ 	.word	index@(_ZN2at6native29vectorized_elementwise_kernelILi4EZZNS0_73_GLOBAL__N__c8866d80_35_SparseBinaryOpIntersectionKernel_cu_1520ed90_315342_sparse_binary_op_intersection_kernel_implINS2_18CUDAKernelLauncherENS2_36CUDAValueSelectionIntersectionKernelINS2_5MulOpEEElLl0EEEvRNS_6TensorERKS8_SB_RKSt6vectorIlSaIlEERKSt8optionalIS8_ESK_bbENKUlvE1_clEvEUllE_St5arrayIPcLm2EEEEviT0_T1_)
        /*0170*/ 	.word	0x00000038


	//----- nvinfo : EIATTR_FRAME_SIZE
	.align		4
.L_93:
        /*0174*/ 	.byte	0x04, 0x11
        /*0176*/ 	.short	(.L_95 - .L_94)
	.align		4
.L_94:
        /*0178*/ 	.word	index@(_ZN2at6native29vectorized_elementwise_kernelILi4EZZNS0_73_GLOBAL__N__c8866d80_35_SparseBinaryOpIntersectionKernel_cu_1520ed90_315342_sparse_binary_op_intersection_kernel_implINS2_18CUDAKernelLauncherENS2_36CUDAValueSelectionIntersectionKernelINS2_5MulOpEEElLl0EEEvRNS_6TensorERKS8_SB_RKSt6vectorIlSaIlEERKSt8optionalIS8_ESK_bbENKUlvE1_clEvEUllE_St5arrayIPcLm2EEEEviT0_T1_)
        /*017c*/ 	.word	0x00000000


	//----- nvinfo : EIATTR_REGCOUNT
	.align		4
.L_95:
        /*0180*/ 	.byte	0x04, 0x2f
        /*0182*/ 	.short	(.L_97 - .L_96)
	.align		4
.L_96:
        /*0184*/ 	.word	index@(_ZN2at6native29vectorized_elementwise_kernelILi2EZZNS0_73_GLOBAL__N__c8866d80_35_SparseBinaryOpIntersectionKernel_cu_1520ed90_315342_sparse_binary_op_intersection_kernel_implINS2_18CUDAKernelLauncherENS2_36CUDAValueSelectionIntersectionKernelINS2_5MulOpEEElLl0EEEvRNS_6TensorERKS8_SB_RKSt6vectorIlSaIlEERKSt8optionalIS8_ESK_bbENKUlvE1_clEvEUllE_St5arrayIPcLm2EEEEviT0_T1_)
        /*0188*/ 	.word	0x00000038


	//----- nvinfo : EIATTR_FRAME_SIZE
	.align		4
.L_97:
        /*018c*/ 	.byte	0x04, 0x11
        /*018e*/ 	.short	(.L_99 - .L_98)
	.align		4
.L_98:
        /*0190*/ 	.word	index@(_ZN2at6native29vectorized_elementwise_kernelILi2EZZNS0_73_GLOBAL__N__c8866d80_35_SparseBinaryOpIntersectionKernel_cu_1520ed90_315342_sparse_binary_op_intersection_kernel_implINS2_18CUDAKernelLauncherENS2_36CUDAValueSelectionIntersectionKernelINS2_5MulOpEEElLl0EEEvRNS_6TensorERKS8_SB_RKSt6vectorIlSaIlEERKSt8optionalIS8_ESK_bbENKUlvE1_clEvEUllE_St5arrayIPcLm2EEEEviT0_T1_)
        /*0194*/ 	.word	0x00000000


	//----- nvinfo : EIATTR_REGCOUNT
	.align		4
.L_99:
        /*0198*/ 	.byte	0x04, 0x2f
        /*019a*/ 	.short	(.L_101 - .L_100)
	.align		4
.L_100:
        /*019c*/ 	.word	index@(_ZN2at6native27unrolled_elementwise_kernelIZZNS0_73_GLOBAL__N__c8866d80_35_SparseBinaryOpIntersectionKernel_cu_1520ed90_315342_sparse_binary_op_intersection_kernel_implINS2_18CUDAKernelLauncherENS2_36CUDAValueSelectionIntersectionKernelINS2_5MulOpEEElLl0EEEvRNS_6TensorERKS8_SB_RKSt6vectorIlSaIlEERKSt8optionalIS8_ESK_bbENKUlvE1_clEvEUllE_St5arrayIPcLm2EELi4E23TrivialOffsetCalculatorILi1EjESR_NS0_6memory15LoadWithoutCastENSS_16StoreWithoutCastEEEviT_T0_T2_T3_T4_T5_)
        /*01a0*/ 	.word	0x00000028


	//----- nvinfo : EIATTR_FRAME_SIZE
	.align		4
.L_101:
        /*01a4*/ 	.byte	0x04, 0x11
        /*01a6*/ 	.short	(.L_103 - .L_102)
	.align		4
.L_102:
        /*01a8*/ 	.word	index@(_ZN2at6native27unrolled_elementwise_kernelIZZNS0_73_GLOBAL__N__c8866d80_35_SparseBinaryOpIntersectionKernel_cu_1520ed90_315342_sparse_binary_op_intersection_kernel_implINS2_18CUDAKernelLauncherENS2_36CUDAValueSelectionIntersectionKernelINS2_5MulOpEEElLl0EEEvRNS_6TensorERKS8_SB_RKSt6vectorIlSaIlEERKSt8optionalIS8_ESK_bbENKUlvE1_clEvEUllE_St5arrayIPcLm2EELi4E23TrivialOffsetCalculatorILi1EjESR_NS0_6memory15LoadWithoutCastENSS_16StoreWithoutCastEEEviT_T0_T2_T3_T4_T5_)
        /*01ac*/ 	.word	0x00000000


	//----- nvinfo : EIATTR_REGCOUNT
	.align		4
.L_103:
        /*01b0*/ 	.byte	0x04, 0x2f
        /*01b2*/ 	.short	(.L_105 - .L_104)
	.align		4
.L_104:
        /*01b4*/ 	.word	index@(_ZN2at6native18elementwise_kernelILi128ELi2EZNS0_22gpu_kernel_impl_nocastIZZNS0_73_GLOBAL__N__c8866d80_35_SparseBinaryOpIntersectionKernel_cu_1520ed90_315342_sparse_binary_op_intersection_kernel_implINS3_18CUDAKernelLauncherENS3_36CUDAValueSelectionIntersectionKernelINS3_5MulOpEEElLl0EEEvRNS_6TensorERKS9_SC_RKSt6vectorIlSaIlEERKSt8optionalIS9_ESL_bbENKUlvE1_clEvEUllE_EEvRNS_18TensorIteratorBaseERKT_EUliE_EEviT1_)
        /*01b8*/ 	.word	0x0000002e


	//----- nvinfo : EIATTR_FRAME_SIZE
	.align		4
.L_105:
        /*01bc*/ 	.byte	0x04, 0x11
        /*01be*/ 	.short	(.L_107 - .L_106)
	.align		4
.L_106:
        /*01c0*/ 	.word	index@(_ZN2at6native18elementwise_kernelILi128ELi2EZNS0_22gpu_kernel_impl_nocastIZZNS0_73_GLOBAL__N__c8866d80_35_SparseBinaryOpIntersectionKernel_cu_1520ed90_315342_sparse_binary_op_intersection_kernel_implINS3_18CUDAKernelLauncherENS3_36CUDAValueSelectionIntersectionKernelINS3_5MulOpEEElLl0EEEvRNS_6TensorERKS9_SC_RKSt6vectorIlSaIlEERKSt8optionalIS9_ESL_bbENKUlvE1_clEvEUllE_EEvRNS_18TensorIteratorBaseERKT_EUliE_EEviT1_)
        /*01c4*/ 	.word	0x00000000


	//----- nvinfo : EIATTR_REGCOUNT
	.align		4
.L_107:
        /*01c8*/ 	.byte	0x04, 0x2f
        /*01ca*/ 	.short	(.L_109 - .L_108)
	.align		4
.L_108:
        /*01cc*/ 	.word	index@(_ZN2at6native27unrolled_elementwise_kernelIZZNS0_73_GLOBAL__N__c8866d80_35_SparseBinaryOpIntersectionKernel_cu_1520ed90_315342_sparse_binary_op_intersection_kernel_implINS2_18CUDAKernelLauncherENS2_36CUDAValueSelectionIntersectionKernelINS2_5MulOpEEElLl0EEEvRNS_6TensorERKS8_SB_RKSt6vectorIlSaIlEERKSt8optionalIS8_ESK_bbENKUlvE1_clEvEUllE_St5arrayIPcLm2EELi4E23TrivialOffsetCalculatorILi1EjESR_NS0_6memory12LoadWithCastILi1EEENSS_13StoreWithCastILi1EEEEEviT_T0_T2_T3_T4_T5_)
        /*01d0*/ 	.word	0x00000030


	//----- nvinfo : EIATTR_FRAME_SIZE
	.align		4
.L_109:
        /*01d4*/ 	.byte	0x04, 0x11
        /*01d6*/ 	.short	(.L_111 - .L_110)
	.align		4
.L_110:
        /*01d8*/ 	.word	index@(_ZN2at6native27unrolled_elementwise_kernelIZZNS0_73_GLOBAL__N__c8866d80_35_SparseBinaryOpIntersectionKernel_cu_1520ed90_315342_sparse_binary_op_intersection_kernel_implINS2_18CUDAKernelLauncherENS2_36CUDAValueSelectionIntersectionKernelINS2_5MulOpEEElLl0EEEvRNS_6TensorERKS8_SB_RKSt6vectorIlSaIlEERKSt8optionalIS8_ESK_bbENKUlvE1_clEvEUllE_St5arrayIPcLm2EELi4E23TrivialOffsetCalculatorILi1EjESR_NS0_6memory12LoadWithCastILi1EEENSS_13StoreWithCastILi1EEEEEviT_T0_T2_T3_T4_T5_)
        /*01dc*/ 	.word	0x00000000


	//----- nvinfo : EIATTR_REGCOUNT
	.align		4
.L_111:
        /*01e0*/ 	.byte	0x04, 0x2f
        /*01e2*/ 	.short	(.L_113 - .L_112)
	.align		4
.L_112:
        /*01e4*/ 	.word	index@(_ZN2at6native18elementwise_kernelILi128ELi4EZNS0_15gpu_kernel_implIZZNS0_73_GLOBAL__N__c8866d80_35_SparseBinaryOpIntersectionKernel_cu_1520ed90_315342_sparse_binary_op_intersection_kernel_implINS3_18CUDAKernelLauncherENS3_36CUDAValueSelectionIntersectionKernelINS3_5MulOpEEElLl0EEEvRNS_6TensorERKS9_SC_RKSt6vectorIlSaIlEERKSt8optionalIS9_ESL_bbENKUlvE1_clEvEUllE_EEvRNS_18TensorIteratorBaseERKT_EUliE_EEviT1_)
        /*01e8*/ 	.word	0x0000002c


	//----- nvinfo : EIATTR_FRAME_SIZE
	.align		4
.L_113:
        /*01ec*/ 	.byte	0x04, 0x11
        /*01ee*/ 	.short	(.L_115 - .L_114)
	.align		4
.L_114:
        /*01f0*/ 	.word	index@(_ZN2at6native18elementwise_kernelILi128ELi4EZNS0_15gpu_kernel_implIZZNS0_73_GLOBAL__N__c8866d80_35_SparseBinaryOpIntersectionKernel_cu_1520ed90_315342_sparse_binary_op_intersection_kernel_implINS3_18CUDAKernelLauncherENS3_36CUDAValueSelectionIntersectionKernelINS3_5MulOpEEElLl0EEEvRNS_6TensorERKS9_SC_RKSt6vectorIlSaIlEERKSt8optionalIS9_ESL_bbENKUlvE1_clEvEUllE_EEvRNS_18TensorIteratorBaseERKT_EUliE_EEviT1_)
        /*01f4*/ 	.word	0x00000000


	//----- nvinfo : EIATTR_REGCOUNT
	.align		4
.L_115:
        /*01f8*/ 	.byte	0x04, 0x2f
        /*01fa*/ 	.short	(.L_117 - .L_116)
	.align		4
.L_116:
        /*01fc*/ 	.word	index@(_ZN2at6native29vectorized_elementwise_kernelILi8EZZNS0_73_GLOBAL__N__c8866d80_35_SparseBinaryOpIntersectionKernel_cu_1520ed90_315342_sparse_binary_op_intersection_kernel_implINS2_18CUDAKernelLauncherENS2_36CUDAValueSelectionIntersectionKernelINS2_5MulOpEEElLl0EEEvRNS_6TensorERKS8_SB_RKSt6vectorIlSaIlEERKSt8optionalIS8_ESK_bbENKUlvE3_clEvEUllE_St5arrayIPcLm2EEEEviT0_T1_)
        /*0200*/ 	.word	0x00000004


	//----- nvinfo : EIATTR_FRAME_SIZE
	.align		4
.L_117:
        /*0204*/ 	.byte	0x04, 0x11
        /*0206*/ 	.short	(.L_119 - .L_118)
	.align		4
.L_118:
        /*0208*/ 	.word	index@(_ZN2at6native29vectorized_elementwise_kernelILi8EZZNS0_73_GLOBAL__N__c8866d80_35_SparseBinaryOpIntersectionKernel_cu_1520ed90_315342_sparse_binary_op_intersection_kernel_implINS2_18CUDAKernelLauncherENS2_36CUDAValueSelectionIntersectionKernelINS2_5MulOpEEElLl0EEEvRNS_6TensorERKS8_SB_RKSt6vectorIlSaIlEERKSt8optionalIS8_ESK_bbENKUlvE3_clEvEUllE_St5arrayIPcLm2EEEEviT0_T1_)
        /*020c*/ 	.word	0x00000000


	//----- nvinfo : EIATTR_REGCOUNT
	.align		4
.L_119:
        /*0210*/ 	.byte	0x04, 0x2f
        /*0212*/ 	.short	(.L_121 - .L_120)
	.align		4
.L_120:
        /*0214*/ 	.word	index@(_ZN2at6native29vectorized_elementwise_kernelILi4EZZNS0_73_GLOBAL__N__c8866d80_35_SparseBinaryOpIntersectionKernel_cu_1520ed90_315342_sparse_binary_op_intersection_kernel_implINS2_18CUDAKernelLauncherENS2_36CUDAValueSelectionIntersectionKernelINS2_5MulOpEEElLl0EEEvRNS_6TensorERKS8_SB_RKSt6vectorIlSaIlEERKSt8optionalIS8_ESK_bbENKUlvE3_clEvEUllE_St5arrayIPcLm2EEEEviT0_T1_)
        /*0218*/ 	.word	0x00000030


	//----- nvinfo : EIATTR_FRAME_SIZE
	.align		4
.L_121:
        /*021c*/ 	.byte	0x04, 0x11
        /*021e*/ 	.short	(.L_123 - .L_122)
	.align		4
.L_122:
        /*0220*/ 	.word	index@(_ZN2at6native29vectorized_elementwise_kernelILi4EZZNS0_73_GLOBAL__N__c8866d80_35_SparseBinaryOpIntersectionKernel_cu_1520ed90_315342_sparse_binary_op_intersection_kernel_implINS2_18CUDAKernelLauncherENS2_36CUDAValueSelectionIntersectionKernelINS2_5MulOpEEElLl0EEEvRNS_6TensorERKS8_SB_RKSt6vectorIlSaIlEERKSt8optionalIS8_ESK_bbENKUlvE3_clEvEUllE_St5arrayIPcLm2EEEEviT0_T1_)
        /*0224*/ 	.word	0x00000000


	//----- nvinfo : EIATTR_REGCOUNT
	.align		4
.L_123:
        /*0228*/ 	.byte	0x04, 0x2f
        /*022a*/ 	.short	(.L_125 - .L_124)
	.align		4
.L_124:
        /*022c*/ 	.word	index@(_ZN2at6native29vectorized_elementwise_kernelILi2EZZNS0_73_GLOBAL__N__c8866d80_35_SparseBinaryOpIntersectionKernel_cu_1520ed90_315342_sparse_binary_op_intersection_kernel_implINS2_18CUDAKernelLauncherENS2_36CUDAValueSelectionIntersectionKernelINS2_5MulOpEEElLl0EEEvRNS_6TensorERKS8_SB_RKSt6vectorIlSaIlEERKSt8optionalIS8_ESK_bbENKUlvE3_clEvEUllE_St5arrayIPcLm2EEEEviT0_T1_)
        /*0230*/ 	.word	0x00000030


	//----- nvinfo : EIATTR_FRAME_SIZE
	.align		4
.L_125:
        /*0234*/ 	.byte	0x04, 0x11
        /*0236*/ 	.short	(.L_127 - .L_126)
	.align		4
.L_126:
        /*0238*/ 	.word	index@(_ZN2at6native29vectorized_elementwise_kernelILi2EZZNS0_73_GLOBAL__N__c8866d80_35_SparseBinaryOpIntersectionKernel_cu_1520ed90_315342_sparse_binary_op_intersection_kernel_implINS2_18CUDAKernelLauncherENS2_36CUDAValueSelectionIntersectionKernelINS2_5MulOpEEElLl0EEEvRNS_6TensorERKS8_SB_RKSt6vectorIlSaIlEERKSt8optionalIS8_ESK_bbENKUlvE3_clEvEUllE_St5arrayIPcLm2EEEEviT0_T1_)
        /*023c*/ 	.word	0x00000000


	//----- nvinfo : EIATTR_REGCOUNT
	.align		4
.L_127:
        /*0240*/ 	.byte	0x04, 0x2f
        /*0242*/ 	.short	(.L_129 - .L_128)
	.align		4
.L_128:
        /*0244*/ 	.word	index@(_ZN2at6native27unrolled_elementwise_kernelIZZNS0_73_GLOBAL__N__c8866d80_35_SparseBinaryOpIntersectionKernel_cu_1520ed90_315342_sparse_binary_op_intersection_kernel_implINS2_18CUDAKernelLauncherENS2_36CUDAValueSelectionIntersectionKernelINS2_5MulOpEEElLl0EEEvRNS_6TensorERKS8_SB_RKSt6vectorIlSaIlEERKSt8optionalIS8_ESK_bbENKUlvE3_clEvEUllE_St5arrayIPcLm2EELi4E23TrivialOffsetCalculatorILi1EjESR_NS0_6memory15LoadWithoutCastENSS_16StoreWithoutCastEEEviT_T0_T2_T3_T4_T5_)
        /*0248*/ 	.word	0x00000028


	//----- nvinfo : EIATTR_FRAME_SIZE
	.align		4
.L_129:
        /*024c*/ 	.byte	0x04, 0x11
        /*024e*/ 	.short	(.L_131 - .L_130)
	.align		4
.L_130:
        /*0250*/ 	.word	index@(_ZN2at6native27unrolled_elementwise_kernelIZZNS0_73_GLOBAL__N__c8866d80_35_SparseBinaryOpIntersectionKernel_cu_1520ed90_315342_sparse_binary_op_intersection_kernel_implINS2_18CUDAKernelLauncherENS2_36CUDAValueSelectionIntersectionKernelINS2_5MulOpEEElLl0EEEvRNS_6TensorERKS8_SB_RKSt6vectorIlSaIlEERKSt8optionalIS8_ESK_bbENKUlvE3_clEvEUllE_St5arrayIPcLm2EELi4E23TrivialOffsetCalculatorILi1EjESR_NS0_6memory15LoadWithoutCastENSS_16StoreWithoutCastEEEviT_T0_T2_T3_T4_T5_)
        /*0254*/ 	.word	0x00000000


	//----- nvinfo : EIATTR_REGCOUNT
	.align		4
.L_131:
        /*0258*/ 	.byte	0x04, 0x2f
        /*025a*/ 	.short	(.L_133 - .L_132)
	.align		4
.L_132:
        /*025c*/ 	.word	index@(_ZN2at6native18elementwise_kernelILi128ELi2EZNS0_22gpu_kernel_impl_nocastIZZNS0_73_GLOBAL__N__c8866d80_35_SparseBinaryOpIntersectionKernel_cu_1520ed90_315342_sparse_binary_op_intersection_kernel_implINS3_18CUDAKernelLauncherENS3_36CUDAValueSelectionIntersectionKernelINS3_5MulOpEEElLl0EEEvRNS_6TensorERKS9_SC_RKSt6vectorIlSaIlEERKSt8optionalIS9_ESL_bbENKUlvE3_clEvEUllE_EEvRNS_18TensorIteratorBaseERKT_EUliE_EEviT1_)
        /*0260*/ 	.word	0x00000050


	//----- nvinfo : EIATTR_FRAME_SIZE
	.align		4
.L_133:
        /*0264*/ 	.byte	0x04, 0x11
        /*0266*/ 	.short	(.L_135 - .L_134)
	.align		4
.L_134:
        /*0268*/ 	.word	index@(_ZN2at6native18elementwise_kernelILi128ELi2EZNS0_22gpu_kernel_impl_nocastIZZNS0_73_GLOBAL__N__c8866d80_35_SparseBinaryOpIntersectionKernel_cu_1520ed90_315342_sparse_binary_op_intersection_kernel_implINS3_18CUDAKernelLauncherENS3_36CUDAValueSelectionIntersectionKernelINS3_5MulOpEEElLl0EEEvRNS_6TensorERKS9_SC_RKSt6vectorIlSaIlEERKSt8optionalIS9_ESL_bbENKUlvE3_clEvEUllE_EEvRNS_18TensorIteratorBaseERKT_EUliE_EEviT1_)
        /*026c*/ 	.word	0x00000000


	//----- nvinfo : EIATTR_REGCOUNT
	.align		4
.L_135:
        /*0270*/ 	.byte	0x04, 0x2f
        /*0272*/ 	.short	(.L_137 - .L_136)
	.align		4
.L_136:
        /*0274*/ 	.word	index@(_ZN2at6native27unrolled_elementwise_kernelIZZNS0_73_GLOBAL__N__c8866d80_35_SparseBinaryOpIntersectionKernel_cu_1520ed90_315342_sparse_binary_op_intersection_kernel_implINS2_18CUDAKernelLauncherENS2_36CUDAValueSelectionIntersectionKernelINS2_5MulOpEEElLl0EEEvRNS_6TensorERKS8_SB_RKSt6vectorIlSaIlEERKSt8optionalIS8_ESK_bbENKUlvE3_clEvEUllE_St5arrayIPcLm2EELi4E23TrivialOffsetCalculatorILi1EjESR_NS0_6memory12LoadWithCastILi1EEENSS_13StoreWithCastILi1EEEEEviT_T0_T2_T3_T4_T5_)
        /*0278*/ 	.word	0x00000028


	//----- nvinfo : EIATTR_FRAME_SIZE
	.align		4
.L_137:
        /*027c*/ 	.byte	0x04, 0x11
        /*027e*/ 	.short	(.L_139 - .L_138)
	.align		4
.L_138:
        /*0280*/ 	.word	index@(_ZN2at6native27unrolled_elementwise_kernelIZZNS0_73_GLOBAL__N__c8866d80_35_SparseBinaryOpIntersectionKernel_cu_1520ed90_315342_sparse_binary_op_intersection_kernel_implINS2_18CUDAKernelLauncherENS2_36CUDAValueSelectionIntersectionKernelINS2_5MulOpEEElLl0EEEvRNS_6TensorERKS8_SB_RKSt6vectorIlSaIlEERKSt8optionalIS8_ESK_bbENKUlvE3_clEvEUllE_St5arrayIPcLm2EELi4E23TrivialOffsetCalculatorILi1EjESR_NS0_6memory12LoadWithCastILi1EEENSS_13StoreWithCastILi1EEEEEviT_T0_T2_T3_T4_T5_)
        /*0284*/ 	.word	0x00000000


	//----- nvinfo : EIATTR_REGCOUNT
	.align		4
.L_139:
        /*0288*/ 	.byte	0x04, 0x2f
        /*028a*/ 	.short	(.L_141 - .L_140)
	.align		4
.L_140:
        /*028c*/ 	.word	index@(_ZN2at6native18elementwise_kernelILi128ELi4EZNS0_15gpu_kernel_implIZZNS0_73_GLOBAL__N__c8866d80_35_SparseBinaryOpIntersectionKernel_cu_1520ed90_315342_sparse_binary_op_intersection_kernel_implINS3_18CUDAKernelLauncherENS3_36CUDAValueSelectionIntersectionKernelINS3_5MulOpEEElLl0EEEvRNS_6TensorERKS9_SC_RKSt6vectorIlSaIlEERKSt8optionalIS9_ESL_bbENKUlvE3_clEvEUllE_EEvRNS_18TensorIteratorBaseERKT_EUliE_EEviT1_)
        /*0290*/ 	.word	0x0000005c


	//----- nvinfo : EIATTR_FRAME_SIZE
	.align		4
.L_141:
        /*0294*/ 	.byte	0x04, 0x11
        /*0296*/ 	.short	(.L_143 - .L_142)
	.align		4
.L_142:
        /*0298*/ 	.word	index@(_ZN2at6native18elementwise_kernelILi128ELi4EZNS0_15gpu_kernel_implIZZNS0_73_GLOBAL__N__c8866d80_35_SparseBinaryOpIntersectionKernel_cu_1520ed90_315342_sparse_binary_op_intersection_kernel_implINS3_18CUDAKernelLauncherENS3_36CUDAValueSelectionIntersectionKernelINS3_5MulOpEEElLl0EEEvRNS_6TensorERKS9_SC_RKSt6vectorIlSaIlEERKSt8optionalIS9_ESL_bbENKUlvE3_clEvEUllE_EEvRNS_18TensorIteratorBaseERKT_EUliE_EEviT1_)
        /*029c*/ 	.word	0x00000000


	//----- nvinfo : EIATTR_REGCOUNT
	.align		4
.L_143:
        /*02a0*/ 	.byte	0x04, 0x2f
        /*02a2*/ 	.short	(.L_145 - .L_144)
	.align		4
.L_144:
        /*02a4*/ 	.word	index@(_ZN2at6native29vectorized_elementwise_kernelILi8EZZNS0_73_GLOBAL__N__c8866d80_35_SparseBinaryOpIntersectionKernel_cu_1520ed90_315342_sparse_binary_op_intersection_kernel_implINS2_18CUDAKernelLauncherENS2_36CUDAValueSelectionIntersectionKernelINS2_9RhsProjOpEEElLl8EEEvRNS_6TensorERKS8_SB_RKSt6vectorIlSaIlEERKSt8optionalIS8_ESK_bbENKUlvE1_clEvEUllE_St5arrayIPcLm2EEEEviT0_T1_)
        /*02a8*/ 	.word	0x00000004


	//----- nvinfo : EIATTR_FRAME_SIZE
	.align		4
.L_145:
        /*02ac*/ 	.byte	0x04, 0x11
        /*02ae*/ 	.short	(.L_147 - .L_146)
	.align		4
.L_146:
        /*02b0*/ 	.word	index@(_ZN2at6native29vectorized_elementwise_kernelILi8EZZNS0_73_GLOBAL__N__c8866d80_35_SparseBinaryOpIntersectionKernel_cu_1520ed90_315342_sparse_binary_op_intersection_kernel_implINS2_18CUDAKernelLauncherENS2_36CUDAValueSelectionIntersectionKernelINS2_9RhsProjOpEEElLl8EEEvRNS_6TensorERKS8_SB_RKSt6vectorIlSaIlEERKSt8optionalIS8_ESK_bbENKUlvE1_clEvEUllE_St5arrayIPcLm2EEEEviT0_T1_)
        /*02b4*/ 	.word	0x00000000


	//----- nvinfo : EIATTR_REGCOUNT
	.align		4
.L_147:
        /*02b8*/ 	.byte	0x04, 0x2f
        /*02ba*/ 	.short	(.L_149 - .L_148)
	.align		4
.L_148:
        /*02bc*/ 	.word	index@(_ZN2at6native29vectorized_elementwise_kernelILi4EZZNS0_73_GLOBAL__N__c8866d80_35_SparseBinaryOpIntersectionKernel_cu_1520ed90_315342_sparse_binary_op_intersection_kernel_implINS2_18CUDAKernelLauncherENS2_36CUDAValueSelectionIntersectionKernelINS2_9RhsProjOpEEElLl8EEEvRNS_6TensorERKS8_SB_RKSt6vectorIlSaIlEERKSt8optionalIS8_ESK_bbENKUlvE1_clEvEUllE_St5arrayIPcLm2EEEEviT0_T1_)
        /*02c0*/ 	.word	0x00000028


	//----- nvinfo : EIATTR_FRAME_SIZE
	.align		4
.L_149:
        /*02c4*/ 	.byte	0x04, 0x11
        /*02c6*/ 	.short	(.L_151 - .L_150)
	.align		4
.L_150:
        /*02c8*/ 	.word	index@(_ZN2at6native29vectorized_elementwise_kernelILi4EZZNS0_73_GLOBAL__N__c8866d80_35_SparseBinaryOpIntersectionKernel_cu_1520ed90_315342_sparse_binary_op_intersection_kernel_implINS2_18CUDAKernelLauncherENS2_36CUDAValueSelectionIntersectionKernelINS2_9RhsProjOpEEElLl8EEEvRNS_6TensorERKS8_SB_RKSt6vectorIlSaIlEERKSt8optionalIS8_ESK_bbENKUlvE1_clEvEUllE_St5arrayIPcLm2EEEEviT0_T1_)
        /*02cc*/ 	.word	0x00000068


	//----- nvinfo : EIATTR_REGCOUNT
	.align		4
.L_151:
        /*02d0*/ 	.byte	0x04, 0x2f
        /*02d2*/ 	.short	(.L_153 - .L_152)
	.align		4
.L_152:
        /*02d4*/ 	.word	index@(_ZN2at6native29vectorized_elementwise_kernelILi2EZZNS0_73_GLOBAL__N__c8866d80_35_SparseBinaryOpIntersectionKernel_cu_1520ed90_315342_sparse_binary_op_intersection_kernel_implINS2_18CUDAKernelLauncherENS2_36CUDAValueSelectionIntersectionKernelINS2_9RhsProjOpEEElLl8EEEvRNS_6TensorERKS8_SB_RKSt6vectorIlSaIlEERKSt8optionalIS8_ESK_bbENKUlvE1_clEvEUllE_St5arrayIPcLm2EEEEviT0_T1_)
        /*02d8*/ 	.word	0x00000028


	//----- nvinfo : EIATTR_FRAME_SIZE
	.align		4
.L_153:
        /*02dc*/ 	.byte	0x04, 0x11
        /*02de*/ 	.short	(.L_155 - .L_154)
	.align		4
.L_154:
        /*02e0*/ 	.word	index@(_ZN2at6native29vectorized_elementwise_kernelILi2EZZNS0_73_GLOBAL__N__c8866d80_35_SparseBinaryOpIntersectionKernel_cu_1520ed90_315342_sparse_binary_op_intersection_kernel_implINS2_18CUDAKernelLauncherENS2_36CUDAValueSelectionIntersectionKernelINS2_9RhsProjOpEEElLl8EEEvRNS_6TensorERKS8_SB_RKSt6vectorIlSaIlEERKSt8optionalIS8_ESK_bbENKUlvE1_clEvEUllE_St5arrayIPcLm2EEEEviT0_T1_)
        /*02e4*/ 	.word	0x00000068


	//----- nvinfo : EIATTR_REGCOUNT
	.align		4
.L_155:
        /*02e8*/ 	.byte	0x04, 0x2f
        /*02ea*/ 	.short	(.L_157 - .L_156)
	.align		4
.L_156:
        /*02ec*/ 	.word	index@(_ZN2at6native27unrolled_elementwise_kernelIZZNS0_73_GLOBAL__N__c8866d80_35_SparseBinaryOpIntersectionKernel_cu_1520ed90_315342_sparse_binary_op_intersection_kernel_implINS2_18CUDAKernelLauncherENS2_36CUDAValueSelectionIntersectionKernelINS2_9RhsProjOpEEElLl8EEEvRNS_6TensorERKS8_SB_RKSt6vectorIlSaIlEERKSt8optionalIS8_ESK_bbENKUlvE1_clEvEUllE_St5arrayIPcLm2EELi4E23TrivialOffsetCalculatorILi1EjESR_NS0_6memory15LoadWithoutCastENSS_16StoreWithoutCastEEEviT_T0_T2_T3_T4_T5_)
        /*02f0*/ 	.word	0x00000020


	//----- nvinfo : EIATTR_FRAME_SIZE
	.align		4
.L_157:
        /*02f4*/ 	.byte	0x04, 0x11
        /*02f6*/ 	.short	(.L_159 - .L_158)
	.align		4
.L_158:
        /*02f8*/ 	.word	index@(_ZN2at6native27unrolled_elementwise_kernelIZZNS0_73_GLOBAL__N__c8866d80_35_SparseBinaryOpIntersectionKernel_cu_1520ed90_315342_sparse_binary_op_intersection_kernel_implINS2_18CUDAKernelLauncherENS2_36CUDAValueSelectionIntersectionKernelINS2_9RhsProjOpEEElLl8EEEvRNS_6TensorERKS8_SB_RKSt6vectorIlSaIlEERKSt8optionalIS8_ESK_bbENKUlvE1_clEvEUllE_St5arrayIPcLm2EELi4E23TrivialOffsetCalculatorILi1EjESR_NS0_6memory15LoadWithoutCastENSS_16StoreWithoutCastEEEviT_T0_T2_T3_T4_T5_)
        /*02fc*/ 	.word	0x00000068


	//----- nvinfo : EIATTR_REGCOUNT
	.align		4
.L_159:
        /*0300*/ 	.byte	0x04, 0x2f
        /*0302*/ 	.short	(.L_161 - .L_160)
	.align		4
.L_160:
        /*0304*/ 	.word	index@(_ZN2at6native18elementwise_kernelILi128ELi2EZNS0_22gpu_kernel_impl_nocastIZZNS0_73_GLOBAL__N__c8866d80_35_SparseBinaryOpIntersectionKernel_cu_1520ed90_315342_sparse_binary_op_intersection_kernel_implINS3_18CUDAKernelLauncherENS3_36CUDAValueSelectionIntersectionKernelINS3_9RhsProjOpEEElLl8EEEvRNS_6TensorERKS9_SC_RKSt6vectorIlSaIlEERKSt8optionalIS9_ESL_bbENKUlvE1_clEvEUllE_EEvRNS_18TensorIteratorBaseERKT_EUliE_EEviT1_)
        /*0308*/ 	.word	0x00000028


	//----- nvinfo : EIATTR_FRAME_SIZE
	.align		4
.L_161:
        /*030c*/ 	.byte	0x04, 0x11
        /*030e*/ 	.short	(.L_163 - .L_162)
	.align		4
.L_162:
        /*0310*/ 	.word	index@(_ZN2at6native18elementwise_kernelILi128ELi2EZNS0_22gpu_kernel_impl_nocastIZZNS0_73_GLOBAL__N__c8866d80_35_SparseBinaryOpIntersectionKernel_cu_1520ed90_315342_sparse_binary_op_intersection_kernel_implINS3_18CUDAKernelLauncherENS3_36CUDAValueSelectionIntersectionKernelINS3_9RhsProjOpEEElLl8EEEvRNS_6TensorERKS9_SC_RKSt6vectorIlSaIlEERKSt8optionalIS9_ESL_bbENKUlvE1_clEvEUllE_EEvRNS_18TensorIteratorBaseERKT_EUliE_EEviT1_)
        /*0314*/ 	.word	0x00000000


	//----- nvinfo : EIATTR_REGCOUNT
	.align		4
.L_163:
        /*0318*/ 	.byte	0x04, 0x2f
        /*031a*/ 	.short	(.L_165 - .L_164)
	.align		4
.L_164:
        /*031c*/ 	.word	index@(_ZN2at6native27unrolled_elementwise_kernelIZZNS0_73_GLOBAL__N__c8866d80_35_SparseBinaryOpIntersectionKernel_cu_1520ed90_315342_sparse_binary_op_intersection_kernel_implINS2_18CUDAKernelLauncherENS2_36CUDAValueSelectionIntersectionKernelINS2_9RhsProjOpEEElLl8EEEvRNS_6TensorERKS8_SB_RKSt6vectorIlSaIlEERKSt8optionalIS8_ESK_bbENKUlvE1_clEvEUllE_St5arrayIPcLm2EELi4E23TrivialOffsetCalculatorILi1EjESR_NS0_6memory12LoadWithCastILi1EEENSS_13StoreWithCastILi1EEEEEviT_T0_T2_T3_T4_T5_)
        /*0320*/ 	.word	0x00000030


	//----- nvinfo : EIATTR_FRAME_SIZE
	.align		4
.L_165:
        /*0324*/ 	.byte	0x04, 0x11
        /*0326*/ 	.short	(.L_167 - .L_166)
	.align		4
.L_166:
        /*0328*/ 	.word	index@(_ZN2at6native27unrolled_elementwise_kernelIZZNS0_73_GLOBAL__N__c8866d80_35_SparseBinaryOpIntersectionKernel_cu_1520ed90_315342_sparse_binary_op_intersection_kernel_implINS2_18CUDAKernelLauncherENS2_36CUDAValueSelectionIntersectionKernelINS2_9RhsProjOpEEElLl8EEEvRNS_6TensorERKS8_SB_RKSt6vectorIlSaIlEERKSt8optionalIS8_ESK_bbENKUlvE1_clEvEUllE_St5arrayIPcLm2EELi4E23TrivialOffsetCalculatorILi1EjESR_NS0_6memory12LoadWithCastILi1EEENSS_13StoreWithCastILi1EEEEEviT_T0_T2_T3_T4_T5_)
        /*032c*/ 	.word	0x00000068


	//----- nvinfo : EIATTR_REGCOUNT
	.align		4
.L_167:
        /*0330*/ 	.byte	0x04, 0x2f
        /*0332*/ 	.short	(.L_169 - .L_168)
	.align		4
.L_168:
        /*0334*/ 	.word	index@(_ZN2at6native18elementwise_kernelILi128ELi4EZNS0_15gpu_kernel_implIZZNS0_73_GLOBAL__N__c8866d80_35_SparseBinaryOpIntersectionKernel_cu_1520ed90_315342_sparse_binary_op_intersection_kernel_implINS3_18CUDAKernelLauncherENS3_36CUDAValueSelectionIntersectionKernelINS3_9RhsProjOpEEElLl8EEEvRNS_6TensorERKS9_SC_RKSt6vectorIlSaIlEERKSt8optionalIS9_ESL_bbENKUlvE1_clEvEUllE_EEvRNS_18TensorIteratorBaseERKT_EUliE_EEviT1_)
        /*0338*/ 	.word	0x00000028


	//----- nvinfo : EIATTR_FRAME_SIZE
	.align		4
.L_169:
        /*033c*/ 	.byte	0x04, 0x11
        /*033e*/ 	.short	(.L_171 - .L_170)
	.align		4
.L_170:
        /*0340*/ 	.word	index@(_ZN2at6native18elementwise_kernelILi128ELi4EZNS0_15gpu_kernel_implIZZNS0_73_GLOBAL__N__c8866d80_35_SparseBinaryOpIntersectionKernel_cu_1520ed90_315342_sparse_binary_op_intersection_kernel_implINS3_18CUDAKernelLauncherENS3_36CUDAValueSelectionIntersectionKernelINS3_9RhsProjOpEEElLl8EEEvRNS_6TensorERKS9_SC_RKSt6vectorIlSaIlEERKSt8optionalIS9_ESL_bbENKUlvE1_clEvEUllE_EEvRNS_18TensorIteratorBaseERKT_EUliE_EEviT1_)
        /*0344*/ 	.word	0x00000000


	//----- nvinfo : EIATTR_REGCOUNT
	.align		4
.L_171:
        /*0348*/ 	.byte	0x04, 0x2f
        /*034a*/ 	.short	(.L_173 - .L_172)
	.align		4
.L_172:
        /*034c*/ 	.word	index@(_ZN2at6native29vectorized_elementwise_kernelILi8EZZNS0_73_GLOBAL__N__c8866d80_35_SparseBinaryOpIntersectionKernel_cu_1520ed90_315342_sparse_binary_op_intersection_kernel_implINS2_18CUDAKernelLauncherENS2_36CUDAValueSelectionIntersectionKernelINS2_9RhsProjOpEEElLl8EEEvRNS_6TensorERKS8_SB_RKSt6vectorIlSaIlEERKSt8optionalIS8_ESK_bbENKUlvE3_clEvEUllE_St5arrayIPcLm2EEEEviT0_T1_)
        /*0350*/ 	.word	0x00000004


	//----- nvinfo : EIATTR_FRAME_SIZE
	.align		4
.L_173:
        /*0354*/ 	.byte	0x04, 0x11
        /*0356*/ 	.short	(.L_175 - .L_174)
	.align		4
.L_174:
        /*0358*/ 	.word	index@(_ZN2at6native29vectorized_elementwise_kernelILi8EZZNS0_73_GLOBAL__N__c8866d80_35_SparseBinaryOpIntersectionKernel_cu_1520ed90_315342_sparse_binary_op_intersection_kernel_implINS2_18CUDAKernelLauncherENS2_36CUDAValueSelectionIntersectionKernelINS2_9RhsProjOpEEElLl8EEEvRNS_6TensorERKS8_SB_RKSt6vectorIlSaIlEERKSt8optionalIS8_ESK_bbENKUlvE3_clEvEUllE_St5arrayIPcLm2EEEEviT0_T1_)
        /*035c*/ 	.word	0x00000000


	//----- nvinfo : EIATTR_REGCOUNT
	.align		4
.L_175:
        /*0360*/ 	.byte	0x04, 0x2f
        /*0362*/ 	.short	(.L_177 - .L_176)
	.align		4
.L_176:
        /*0364*/ 	.word	index@(_ZN2at6native29vectorized_elementwise_kernelILi4EZZNS0_73_GLOBAL__N__c8866d80_35_SparseBinaryOpIntersectionKernel_cu_1520ed90_315342_sparse_binary_op_intersection_kernel_implINS2_18CUDAKernelLauncherENS2_36CUDAValueSelectionIntersectionKernelINS2_9RhsProjOpEEElLl8EEEvRNS_6TensorERKS8_SB_RKSt6vectorIlSaIlEERKSt8optionalIS8_ESK_bbENKUlvE3_clEvEUllE_St5arrayIPcLm2EEEEviT0_T1_)
        /*0368*/ 	.word	0x00000028


	//----- nvinfo : EIATTR_FRAME_SIZE
	.align		4
.L_177:
        /*036c*/ 	.byte	0x04, 0x11
        /*036e*/ 	.short	(.L_179 - .L_178)
	.align		4
.L_178:
        /*0370*/ 	.word	index@(_ZN2at6native29vectorized_elementwise_kernelILi4EZZNS0_73_GLOBAL__N__c8866d80_35_SparseBinaryOpIntersectionKernel_cu_1520ed90_315342_sparse_binary_op_intersection_kernel_implINS2_18CUDAKernelLauncherENS2_36CUDAValueSelectionIntersectionKernelINS2_9RhsProjOpEEElLl8EEEvRNS_6TensorERKS8_SB_RKSt6vectorIlSaIlEERKSt8optionalIS8_ESK_bbENKUlvE3_clEvEUllE_St5arrayIPcLm2EEEEviT0_T1_)
        /*0374*/ 	.word	0x00000090


	//----- nvinfo : EIATTR_REGCOUNT
	.align		4
.L_179:
        /*0378*/ 	.byte	0x04, 0x2f
        /*037a*/ 	.short	(.L_181 - .L_180)
	.align		4
.L_180:
        /*037c*/ 	.word	index@(_ZN2at6native29vectorized_elementwise_kernelILi2EZZNS0_73_GLOBAL__N__c8866d80_35_SparseBinaryOpIntersectionKernel_cu_1520ed90_315342_sparse_binary_op_intersection_kernel_implINS2_18CUDAKernelLauncherENS2_36CUDAValueSelectionIntersectionKernelINS2_9RhsProjOpEEElLl8EEEvRNS_6TensorERKS8_SB_RKSt6vectorIlSaIlEERKSt8optionalIS8_ESK_bbENKUlvE3_clEvEUllE_St5arrayIPcLm2EEEEviT0_T1_)
        /*0380*/ 	.word	0x00000028


	//----- nvinfo : EIATTR_FRAME_SIZE
	.align		4
.L_181:
        /*0384*/ 	.byte	0x04, 0x11
        /*0386*/ 	.short	(.L_183 - .L_182)
	.align		4
.L_182:
        /*0388*/ 	.word	index@(_ZN2at6native29vectorized_elementwise_kernelILi2EZZNS0_73_GLOBAL__N__c8866d80_35_SparseBinaryOpIntersectionKernel_cu_1520ed90_315342_sparse_binary_op_intersection_kernel_implINS2_18CUDAKernelLauncherENS2_36CUDAValueSelectionIntersectionKernelINS2_9RhsProjOpEEElLl8EEEvRNS_6TensorERKS8_SB_RKSt6vectorIlSaIlEERKSt8optionalIS8_ESK_bbENKUlvE3_clEvEUllE_St5arrayIPcLm2EEEEviT0_T1_)
        /*038c*/ 	.word	0x00000090


	//----- nvinfo : EIATTR_REGCOUNT
	.align		4
.L_183:
        /*0390*/ 	.byte	0x04, 0x2f
        /*0392*/ 	.short	(.L_185 - .L_184)
	.align		4
.L_184:
        /*0394*/ 	.word	index@(_ZN2at6native27unrolled_elementwise_kernelIZZNS0_73_GLOBAL__N__c8866d80_35_SparseBinaryOpIntersectionKernel_cu_1520ed90_315342_sparse_binary_op_intersection_kernel_implINS2_18CUDAKernelLauncherENS2_36CUDAValueSelectionIntersectionKernelINS2_9RhsProjOpEEElLl8EEEvRNS_6TensorERKS8_SB_RKSt6vectorIlSaIlEERKSt8optionalIS8_ESK_bbENKUlvE3_clEvEUllE_St5arrayIPcLm2EELi4E23TrivialOffsetCalculatorILi1EjESR_NS0_6memory15LoadWithoutCastENSS_16StoreWithoutCastEEEviT_T0_T2_T3_T4_T5_)
        /*0398*/ 	.word	0x00000020


	//----- nvinfo : EIATTR_FRAME_SIZE
	.align		4
.L_185:
        /*039c*/ 	.byte	0x04, 0x11
        /*039e*/ 	.short	(.L_187 - .L_186)
	.align		4
.L_186:
        /*03a0*/ 	.word	index@(_ZN2at6native27unrolled_elementwise_kernelIZZNS0_73_GLOBAL__N__c8866d80_35_SparseBinaryOpIntersectionKernel_cu_1520ed90_315342_sparse_binary_op_intersection_kernel_implINS2_18CUDAKernelLauncherENS2_36CUDAValueSelectionIntersectionKernelINS2_9RhsProjOpEEElLl8EEEvRNS_6TensorERKS8_SB_RKSt6vectorIlSaIlEERKSt8optionalIS8_ESK_bbENKUlvE3_clEvEUllE_St5arrayIPcLm2EELi4E23TrivialOffsetCalculatorILi1EjESR_NS0_6memory15LoadWithoutCastENSS_16StoreWithoutCastEEEviT_T0_T2_T3_T4_T5_)
        /*03a4*/ 	.word	0x00000090


	//----- nvinfo : EIATTR_REGCOUNT
	.align		4
.L_187:
        /*03a8*/ 	.byte	0x04, 0x2f
        /*03aa*/ 	.short	(.L_189 - .L_188)
	.align		4
.L_188:
        /*03ac*/ 	.word	index@(_ZN2at6native18elementwise_kernelILi128ELi2EZNS0_22gpu_kernel_impl_nocastIZZNS0_73_GLOBAL__N__c8866d80_35_SparseBinaryOpIntersectionKernel_cu_1520ed90_315342_sparse_binary_op_intersection_kernel_implINS3_18CUDAKernelLauncherENS3_36CUDAValueSelectionIntersectionKernelINS3_9RhsProjOpEEElLl8EEEvRNS_6TensorERKS9_SC_RKSt6vectorIlSaIlEERKSt8optionalIS9_ESL_bbENKUlvE3_clEvEUllE_EEvRNS_18TensorIteratorBaseERKT_EUliE_EEviT1_)
        /*03b0*/ 	.word	0x00000038


	//----- nvinfo : EIATTR_FRAME_SIZE
	.align		4
.L_189:
        /*03b4*/ 	.byte	0x04, 0x11
        /*03b6*/ 	.short	(.L_191 - .L_190)
	.align		4
.L_190:
        /*03b8*/ 	.word	index@(_ZN2at6native18elementwise_kernelILi128ELi2EZNS0_22gpu_kernel_impl_nocastIZZNS0_73_GLOBAL__N__c8866d80_35_SparseBinaryOpIntersectionKernel_cu_1520ed90_315342_sparse_binary_op_intersection_kernel_implINS3_18CUDAKernelLauncherENS3_36CUDAValueSelectionIntersectionKernelINS3_9RhsProjOpEEElLl8EEEvRNS_6TensorERKS9_SC_RKSt6vectorIlSaIlEERKSt8optionalIS9_ESL_bbENKUlvE3_clEvEUllE_EEvRNS_18TensorIteratorBaseERKT_EUliE_EEviT1_)
        /*03bc*/ 	.word	0x00000000


	//----- nvinfo : EIATTR_REGCOUNT
	.align		4
.L_191:
        /*03c0*/ 	.byte	0x04, 0x2f
        /*03c2*/ 	.short	(.L_193 - .L_192)
	.align		4
.L_192:
        /*03c4*/ 	.word	index@(_ZN2at6native27unrolled_elementwise_kernelIZZNS0_73_GLOBAL__N__c8866d80_35_SparseBinaryOpIntersectionKernel_cu_1520ed90_315342_sparse_binary_op_intersection_kernel_implINS2_18CUDAKernelLauncherENS2_36CUDAValueSelectionIntersectionKernelINS2_9RhsProjOpEEElLl8EEEvRNS_6TensorERKS8_SB_RKSt6vectorIlSaIlEERKSt8optionalIS8_ESK_bbENKUlvE3_clEvEUllE_St5arrayIPcLm2EELi4E23TrivialOffsetCalculatorILi1EjESR_NS0_6memory12LoadWithCastILi1EEENSS_13StoreWithCastILi1EEEEEviT_T0_T2_T3_T4_T5_)
        /*03c8*/ 	.word	0x00000028


	//----- nvinfo : EIATTR_FRAME_SIZE
	.align		4
.L_193:
        /*03cc*/ 	.byte	0x04, 0x11
        /*03ce*/ 	.short	(.L_195 - .L_194)
	.align		4
.L_194:
        /*03d0*/ 	.word	index@(_ZN2at6native27unrolled_elementwise_kernelIZZNS0_73_GLOBAL__N__c8866d80_35_SparseBinaryOpIntersectionKernel_cu_1520ed90_315342_sparse_binary_op_intersection_kernel_implINS2_18CUDAKernelLauncherENS2_36CUDAValueSelectionIntersectionKernelINS2_9RhsProjOpEEElLl8EEEvRNS_6TensorERKS8_SB_RKSt6vectorIlSaIlEERKSt8optionalIS8_ESK_bbENKUlvE3_clEvEUllE_St5arrayIPcLm2EELi4E23TrivialOffsetCalculatorILi1EjESR_NS0_6memory12LoadWithCastILi1EEENSS_13StoreWithCastILi1EEEEEviT_T0_T2_T3_T4_T5_)
        /*03d4*/ 	.word	0x00000090


	//----- nvinfo : EIATTR_REGCOUNT
	.align		4
.L_195:
        /*03d8*/ 	.byte	0x04, 0x2f
        /*03da*/ 	.short	(.L_197 - .L_196)
	.align		4
.L_196:
        /*03dc*/ 	.word	index@(_ZN2at6native18elementwise_kernelILi128ELi4EZNS0_15gpu_kernel_implIZZNS0_73_GLOBAL__N__c8866d80_35_SparseBinaryOpIntersectionKernel_cu_1520ed90_315342_sparse_binary_op_intersection_kernel_implINS3_18CUDAKernelLauncherENS3_36CUDAValueSelectionIntersectionKernelINS3_9RhsProjOpEEElLl8EEEvRNS_6TensorERKS9_SC_RKSt6vectorIlSaIlEERKSt8optionalIS9_ESL_bbENKUlvE3_clEvEUllE_EEvRNS_18TensorIteratorBaseERKT_EUliE_EEviT1_)
        /*03e0*/ 	.word	0x00000040


	//----- nvinfo : EIATTR_FRAME_SIZE
	.align		4
.L_197:
        /*03e4*/ 	.byte	0x04, 0x11
        /*03e6*/ 	.short	(.L_199 - .L_198)
	.align		4
.L_198:
        /*03e8*/ 	.word	index@(_ZN2at6native18elementwise_kernelILi128ELi4EZNS0_15gpu_kernel_implIZZNS0_73_GLOBAL__N__c8866d80_35_SparseBinaryOpIntersectionKernel_cu_1520ed90_315342_sparse_binary_op_intersection_kernel_implINS3_18CUDAKernelLauncherENS3_36CUDAValueSelectionIntersectionKernelINS3_9RhsProjOpEEElLl8EEEvRNS_6TensorERKS9_SC_RKSt6vectorIlSaIlEERKSt8optionalIS9_ESL_bbENKUlvE3_clEvEUllE_EEvRNS_18TensorIteratorBaseERKT_EUliE_EEviT1_)
        /*03ec*/ 	.word	0x00000000


	//----- nvinfo : EIATTR_REGCOUNT
	.align		4
.L_199:
        /*03f0*/ 	.byte	0x04, 0x2f
        /*03f2*/ 	.short	(.L_201 - .L_200)
	.align		4
.L_200:
        /*03f4*/ 	.word	index@(_ZN2at6native29vectorized_elementwise_kernelILi8EZZNS0_73_GLOBAL__N__c8866d80_35_SparseBinaryOpIntersectionKernel_cu_1520ed90_315342_sparse_binary_op_intersection_kernel_implINS2_18CUDAKernelLauncherENS2_36CUDAValueSelectionIntersectionKernelINS2_9RhsProjOpEEElLl0EEEvRNS_6TensorERKS8_SB_RKSt6vectorIlSaIlEERKSt8optionalIS8_ESK_bbENKUlvE1_clEvEUllE_St5arrayIPcLm2EEEEviT0_T1_)
        /*03f8*/ 	.word	0x00000004


	//----- nvinfo : EIATTR_FRAME_SIZE
	.align		4
.L_201:
        /*03fc*/ 	.byte	0x04, 0x11
        /*03fe*/ 	.short	(.L_203 - .L_202)
	.align		4
.L_202:
        /*0400*/ 	.word	index@(_ZN2at6native29vectorized_elementwise_kernelILi8EZZNS0_73_GLOBAL__N__c8866d80_35_SparseBinaryOpIntersectionKernel_cu_1520ed90_315342_sparse_binary_op_intersection_kernel_implINS2_18CUDAKernelLauncherENS2_36CUDAValueSelectionIntersectionKernelINS2_9RhsProjOpEEElLl0EEEvRNS_6TensorERKS8_SB_RKSt6vectorIlSaIlEERKSt8optionalIS8_ESK_bbENKUlvE1_clEvEUllE_St5arrayIPcLm2EEEEviT0_T1_)
        /*0404*/ 	.word	0x00000000


	//----- nvinfo : EIATTR_REGCOUNT
	.align		4
.L_203:
        /*0408*/ 	.byte	0x04, 0x2f
        /*040a*/ 	.short	(.L_205 - .L_204)
	.align		4
.L_204:
        /*040c*/ 	.word	index@(_ZN2at6native29vectorized_elementwise_kernelILi4EZZNS0_73_GLOBAL__N__c8866d80_35_SparseBinaryOpIntersectionKernel_cu_1520ed90_315342_sparse_binary_op_intersection_kernel_implINS2_18CUDAKernelLauncherENS2_36CUDAValueSelectionIntersectionKernelINS2_9RhsProjOpEEElLl0EEEvRNS_6TensorERKS8_SB_RKSt6vectorIlSaIlEERKSt8optionalIS8_ESK_bbENKUlvE1_clEvEUllE_St5arrayIPcLm2EEEEviT0_T1_)
        /*0410*/ 	.word	0x00000038


	//----- nvinfo : EIATTR_FRAME_SIZE
	.align		4
.L_205:
        /*0414*/ 	.byte	0x04, 0x11
        /*0416*/ 	.short	(.L_207 - .L_206)
	.align		4
.L_206:
        /*0418*/ 	.word	index@(_ZN2at6native29vectorized_elementwise_kernelILi4EZZNS0_73_GLOBAL__N__c8866d80_35_SparseBinaryOpIntersectionKernel_cu_1520ed90_315342_sparse_binary_op_intersection_kernel_implINS2_18CUDAKernelLauncherENS2_36CUDAValueSelectionIntersectionKernelINS2_9RhsProjOpEEElLl0EEEvRNS_6TensorERKS8_SB_RKSt6vectorIlSaIlEERKSt8optionalIS8_ESK_bbENKUlvE1_clEvEUllE_St5arrayIPcLm2EEEEviT0_T1_)
        /*041c*/ 	.word	0x00000000


	//----- nvinfo : EIATTR_REGCOUNT
	.align		4
.L_207:
        /*0420*/ 	.byte	0x04, 0x2f
        /*0422*/ 	.short	(.L_209 - .L_208)
	.align		4
.L_208:
        /*0424*/ 	.word	index@(_ZN2at6native29vectorized_elementwise_kernelILi2EZZNS0_73_GLOBAL__N__c8866d80_35_SparseBinaryOpIntersectionKernel_cu_1520ed90_315342_sparse_binary_op_intersection_kernel_implINS2_18CUDAKernelLauncherENS2_36CUDAValueSelectionIntersectionKernelINS2_9RhsProjOpEEElLl0EEEvRNS_6TensorERKS8_SB_RKSt6vectorIlSaIlEERKSt8optionalIS8_ESK_bbENKUlvE1_clEvEUllE_St5arrayIPcLm2EEEEviT0_T1_)
        /*0428*/ 	.word	0x00000038


	//----- nvinfo : EIATTR_FRAME_SIZE
	.align		4
.L_209:
        /*042c*/ 	.byte	0x04, 0x11
        /*042e*/ 	.short	(.L_211 - .L_210)
	.align		4
.L_210:
        /*0430*/ 	.word	index@(_ZN2at6native29vectorized_elementwise_kernelILi2EZZNS0_73_GLOBAL__N__c8866d80_35_SparseBinaryOpIntersectionKernel_cu_1520ed90_315342_sparse_binary_op_intersection_kernel_implINS2_18CUDAKernelLauncherENS2_36CUDAValueSelectionIntersectionKernelINS2_9RhsProjOpEEElLl0EEEvRNS_6TensorERKS8_SB_RKSt6vectorIlSaIlEERKSt8optionalIS8_ESK_bbENKUlvE1_clEvEUllE_St5arrayIPcLm2EEEEviT0_T1_)
        /*0434*/ 	.word	0x00000000


	//----- nvinfo : EIATTR_REGCOUNT
	.align		4
.L_211:
        /*0438*/ 	.byte	0x04, 0x2f
        /*043a*/ 	.short	(.L_213 - .L_212)
	.align		4
.L_212:
        /*043c*/ 	.word	index@(_ZN2at6native27unrolled_elementwise_kernelIZZNS0_73_GLOBAL__N__c8866d80_35_SparseBinaryOpIntersectionKernel_cu_1520ed90_315342_sparse_binary_op_intersection_kernel_implINS2_18CUDAKernelLauncherENS2_36CUDAValueSelectionIntersectionKernelINS2_9RhsProjOpEEElLl0EEEvRNS_6TensorERKS8_SB_RKSt6vectorIlSaIlEERKSt8optionalIS8_ESK_bbENKUlvE1_clEvEUllE_St5arrayIPcLm2EELi4E23TrivialOffsetCalculatorILi1EjESR_NS0_6memory15LoadWithoutCastENSS_16StoreWithoutCastEEEviT_T0_T2_T3_T4_T5_)
        /*0440*/ 	.word	0x00000028


	//----- nvinfo : EIATTR_FRAME_SIZE
	.align		4
.L_213:
        /*0444*/ 	.byte	0x04, 0x11
        /*0446*/ 	.short	(.L_215 - .L_214)
	.align		4
.L_214:
        /*0448*/ 	.word	index@(_ZN2at6native27unrolled_elementwise_kernelIZZNS0_73_GLOBAL__N__c8866d80_35_SparseBinaryOpIntersectionKernel_cu_1520ed90_315342_sparse_binary_op_intersection_kernel_implINS2_18CUDAKernelLauncherENS2_36CUDAValueSelectionIntersectionKernelINS2_9RhsProjOpEEElLl0EEEvRNS_6TensorERKS8_SB_RKSt6vectorIlSaIlEERKSt8optionalIS8_ESK_bbENKUlvE1_clEvEUllE_St5arrayIPcLm2EELi4E23TrivialOffsetCalculatorILi1EjESR_NS0_6memory15LoadWithoutCastENSS_16StoreWithoutCastEEEviT_T0_T2_T3_T4_T5_)
        /*044c*/ 	.word	0x00000000


	//----- nvinfo : EIATTR_REGCOUNT
	.align		4
.L_215:
        /*0450*/ 	.byte	0x04, 0x2f
        /*0452*/ 	.short	(.L_217 - .L_216)
	.align		4
.L_216:
        /*0454*/ 	.word	index@(_ZN2at6native18elementwise_kernelILi128ELi2EZNS0_22gpu_kernel_impl_nocastIZZNS0_73_GLOBAL__N__c8866d80_35_SparseBinaryOpIntersectionKernel_cu_1520ed90_315342_sparse_binary_op_intersection_kernel_implINS3_18CUDAKernelLauncherENS3_36CUDAValueSelectionIntersectionKernelINS3_9RhsProjOpEEElLl0EEEvRNS_6TensorERKS9_SC_RKSt6vectorIlSaIlEERKSt8optionalIS9_ESL_bbENKUlvE1_clEvEUllE_EEvRNS_18TensorIteratorBaseERKT_EUliE_EEviT1_)
        /*0458*/ 	.word	0x0000002e


	//----- nvinfo : EIATTR_FRAME_SIZE
	.align		4
.L_217:
        /*045c*/ 	.byte	0x04, 0x11
        /*045e*/ 	.short	(.L_219 - .L_218)
	.align		4
.L_218:
        /*0460*/ 	.word	index@(_ZN2at6native18elementwise_kernelILi128ELi2EZNS0_22gpu_kernel_impl_nocastIZZNS0_73_GLOBAL__N__c8866d80_35_SparseBinaryOpIntersectionKernel_cu_1520ed90_315342_sparse_binary_op_intersection_kernel_implINS3_18CUDAKernelLauncherENS3_36CUDAValueSelectionIntersectionKernelINS3_9RhsProjOpEEElLl0EEEvRNS_6TensorERKS9_SC_RKSt6vectorIlSaIlEERKSt8optionalIS9_ESL_bbENKUlvE1_clEvEUllE_EEvRNS_18TensorIteratorBaseERKT_EUliE_EEviT1_)
        /*0464*/ 	.word	0x00000000


	//----- nvinfo : EIATTR_REGCOUNT
	.align		4
.L_219:
        /*0468*/ 	.byte	0x04, 0x2f
        /*046a*/ 	.short	(.L_221 - .L_220)
	.align		4
.L_220:
        /*046c*/ 	.word	index@(_ZN2at6native27unrolled_elementwise_kernelIZZNS0_73_GLOBAL__N__c8866d80_35_SparseBinaryOpIntersectionKernel_cu_1520ed90_315342_sparse_binary_op_intersection_kernel_implINS2_18CUDAKernelLauncherENS2_36CUDAValueSelectionIntersectionKernelINS2_9RhsProjOpEEElLl0EEEvRNS_6TensorERKS8_SB_RKSt6vectorIlSaIlEERKSt8optionalIS8_ESK_bbENKUlvE1_clEvEUllE_St5arrayIPcLm2EELi4E23TrivialOffsetCalculatorILi1EjESR_NS0_6memory12LoadWithCastILi1EEENSS_13StoreWithCastILi1EEEEEviT_T0_T2_T3_T4_T5_)
        /*0470*/ 	.word	0x00000030


	//----- nvinfo : EIATTR_FRAME_SIZE
	.align		4
.L_221:
        /*0474*/ 	.byte	0x04, 0x11
        /*0476*/ 	.short	(.L_223 - .L_222)
	.align		4
.L_222:
        /*0478*/ 	.word	index@(_ZN2at6native27unrolled_elementwise_kernelIZZNS0_73_GLOBAL__N__c8866d80_35_SparseBinaryOpIntersectionKernel_cu_1520ed90_315342_sparse_binary_op_intersection_kernel_implINS2_18CUDAKernelLauncherENS2_36CUDAValueSelectionIntersectionKernelINS2_9RhsProjOpEEElLl0EEEvRNS_6TensorERKS8_SB_RKSt6vectorIlSaIlEERKSt8optionalIS8_ESK_bbENKUlvE1_clEvEUllE_St5arrayIPcLm2EELi4E23TrivialOffsetCalculatorILi1EjESR_NS0_6memory12LoadWithCastILi1EEENSS_13StoreWithCastILi1EEEEEviT_T0_T2_T3_T4_T5_)
        /*047c*/ 	.word	0x00000000


	//----- nvinfo : EIATTR_REGCOUNT
	.align		4
.L_223:
        /*0480*/ 	.byte	0x04, 0x2f
        /*0482*/ 	.short	(.L_225 - .L_224)
	.align		4
.L_224:
        /*0484*/ 	.word	index@(_ZN2at6native18elementwise_kernelILi128ELi4EZNS0_15gpu_kernel_implIZZNS0_73_GLOBAL__N__c8866d80_35_SparseBinaryOpIntersectionKernel_cu_1520ed90_315342_sparse_binary_op_intersection_kernel_implINS3_18CUDAKernelLauncherENS3_36CUDAValueSelectionIntersectionKernelINS3_9RhsProjOpEEElLl0EEEvRNS_6TensorERKS9_SC_RKSt6vectorIlSaIlEERKSt8optionalIS9_ESL_bbENKUlvE1_clEvEUllE_EEvRNS_18TensorIteratorBaseERKT_EUliE_EEviT1_)
        /*0488*/ 	.word	0x0000002c


	//----- nvinfo : EIATTR_FRAME_SIZE
	.align		4
.L_225:
        /*048c*/ 	.byte	0x04, 0x11
        /*048e*/ 	.short	(.L_227 - .L_226)
	.align		4
.L_226:
        /*0490*/ 	.word	index@(_ZN2at6native18elementwise_kernelILi128ELi4EZNS0_15gpu_kernel_implIZZNS0_73_GLOBAL__N__c8866d80_35_SparseBinaryOpIntersectionKernel_cu_1520ed90_315342_sparse_binary_op_intersection_kernel_implINS3_18CUDAKernelLauncherENS3_36CUDAValueSelectionIntersectionKernelINS3_9RhsProjOpEEElLl0EEEvRNS_6TensorERKS9_SC_RKSt6vectorIlSaIlEERKSt8optionalIS9_ESL_bbENKUlvE1_clEvEUllE_EEvRNS_18TensorIteratorBaseERKT_EUliE_EEviT1_)
        /*0494*/ 	.word	0x00000000


	//----- nvinfo : EIATTR_REGCOUNT
	.align		4
.L_227:
        /*0498*/ 	.byte	0x04, 0x2f
        /*049a*/ 	.short	(.L_229 - .L_228)
	.align		4
.L_228:
        /*049c*/ 	.word	index@(_ZN2at6native29vectorized_elementwise_kernelILi8EZZNS0_73_GLOBAL__N__c8866d80_35_SparseBinaryOpIntersectionKernel_cu_1520ed90_315342_sparse_binary_op_intersection_kernel_implINS2_18CUDAKernelLauncherENS2_36CUDAValueSelectionIntersectionKernelINS2_9RhsProjOpEEElLl0EEEvRNS_6TensorERKS8_SB_RKSt6vectorIlSaIlEERKSt8optionalIS8_ESK_bbENKUlvE3_clEvEUllE_St5arrayIPcLm2EEEEviT0_T1_)
        /*04a0*/ 	.word	0x00000004


	//----- nvinfo : EIATTR_FRAME_SIZE
	.align		4
.L_229:
        /*04a4*/ 	.byte	0x04, 0x11
        /*04a6*/ 	.short	(.L_231 - .L_230)
	.align		4
.L_230:
        /*04a8*/ 	.word	index@(_ZN2at6native29vectorized_elementwise_kernelILi8EZZNS0_73_GLOBAL__N__c8866d80_35_SparseBinaryOpIntersectionKernel_cu_1520ed90_315342_sparse_binary_op_intersection_kernel_implINS2_18CUDAKernelLauncherENS2_36CUDAValueSelectionIntersectionKernelINS2_9RhsProjOpEEElLl0EEEvRNS_6TensorERKS8_SB_RKSt6vectorIlSaIlEERKSt8optionalIS8_ESK_bbENKUlvE3_clEvEUllE_St5arrayIPcLm2EEEEviT0_T1_)
        /*04ac*/ 	.word	0x00000000


	//----- nvinfo : EIATTR_REGCOUNT
	.align		4
.L_231:
        /*04b0*/ 	.byte	0x04, 0x2f
        /*04b2*/ 	.short	(.L_233 - .L_232)
	.align		4
.L_232:
        /*04b4*/ 	.word	index@(_ZN2at6native29vectorized_elementwise_kernelILi4EZZNS0_73_GLOBAL__N__c8866d80_35_SparseBinaryOpIntersectionKernel_cu_1520ed90_315342_sparse_binary_op_intersection_kernel_implINS2_18CUDAKernelLauncherENS2_36CUDAValueSelectionIntersectionKernelINS2_9RhsProjOpEEElLl0EEEvRNS_6TensorERKS8_SB_RKSt6vectorIlSaIlEERKSt8optionalIS8_ESK_bbENKUlvE3_clEvEUllE_St5arrayIPcLm2EEEEviT0_T1_)
        /*04b8*/ 	.word	0x00000030


	//----- nvinfo : EIATTR_FRAME_SIZE
	.align		4
.L_233:
        /*04bc*/ 	.byte	0x04, 0x11
        /*04be*/ 	.short	(.L_235 - .L_234)
	.align		4
.L_234:
        /*04c0*/ 	.word	index@(_ZN2at6native29vectorized_elementwise_kernelILi4EZZNS0_73_GLOBAL__N__c8866d80_35_SparseBinaryOpIntersectionKernel_cu_1520ed90_315342_sparse_binary_op_intersection_kernel_implINS2_18CUDAKernelLauncherENS2_36CUDAValueSelectionIntersectionKernelINS2_9RhsProjOpEEElLl0EEEvRNS_6TensorERKS8_SB_RKSt6vectorIlSaIlEERKSt8optionalIS8_ESK_bbENKUlvE3_clEvEUllE_St5arrayIPcLm2EEEEviT0_T1_)
        /*04c4*/ 	.word	0x00000000


	//----- nvinfo : EIATTR_REGCOUNT
	.align		4
.L_235:
        /*04c8*/ 	.byte	0x04, 0x2f
        /*04ca*/ 	.short	(.L_237 - .L_236)
	.align		4
.L_236:
        /*04cc*/ 	.word	index@(_ZN2at6native29vectorized_elementwise_kernelILi2EZZNS0_73_GLOBAL__N__c8866d80_35_SparseBinaryOpIntersectionKernel_cu_1520ed90_315342_sparse_binary_op_intersection_kernel_implINS2_18CUDAKernelLauncherENS2_36CUDAValueSelectionIntersectionKernelINS2_9RhsProjOpEEElLl0EEEvRNS_6TensorERKS8_SB_RKSt6vectorIlSaIlEERKSt8optionalIS8_ESK_bbENKUlvE3_clEvEUllE_St5arrayIPcLm2EEEEviT0_T1_)
        /*04d0*/ 	.word	0x00000030


	//----- nvinfo : EIATTR_FRAME_SIZE
	.align		4
.L_237:
        /*04d4*/ 	.byte	0x04, 0x11
        /*04d6*/ 	.short	(.L_239 - .L_238)
	.align		4
.L_238:
        /*04d8*/ 	.word	index@(_ZN2at6native29vectorized_elementwise_kernelILi2EZZNS0_73_GLOBAL__N__c8866d80_35_SparseBinaryOpIntersectionKernel_cu_1520ed90_315342_sparse_binary_op_intersection_kernel_implINS2_18CUDAKernelLauncherENS2_36CUDAValueSelectionIntersectionKernelINS2_9RhsProjOpEEElLl0EEEvRNS_6TensorERKS8_SB_RKSt6vectorIlSaIlEERKSt8optionalIS8_ESK_bbENKUlvE3_clEvEUllE_St5arrayIPcLm2EEEEviT0_T1_)
        /*04dc*/ 	.word	0x00000000


	//----- nvinfo : EIATTR_REGCOUNT
	.align		4
.L_239:
        /*04e0*/ 	.byte	0x04, 0x2f
        /*04e2*/ 	.short	(.L_241 - .L_240)
	.align		4
.L_240:
        /*04e4*/ 	.word	index@(_ZN2at6native27unrolled_elementwise_kernelIZZNS0_73_GLOBAL__N__c8866d80_35_SparseBinaryOpIntersectionKernel_cu_1520ed90_315342_sparse_binary_op_intersection_kernel_implINS2_18CUDAKernelLauncherENS2_36CUDAValueSelectionIntersectionKernelINS2_9RhsProjOpEEElLl0EEEvRNS_6TensorERKS8_SB_RKSt6vectorIlSaIlEERKSt8optionalIS8_ESK_bbENKUlvE3_clEvEUllE_St5arrayIPcLm2EELi4E23TrivialOffsetCalculatorILi1EjESR_NS0_6memory15LoadWithoutCastENSS_16StoreWithoutCastEEEviT_T0_T2_T3_T4_T5_)
        /*04e8*/ 	.word	0x00000028


	//----- nvinfo : EIATTR_FRAME_SIZE
	.align		4
.L_241:
        /*04ec*/ 	.byte	0x04, 0x11
        /*04ee*/ 	.short	(.L_243 - .L_242)
	.align		4
.L_242:
        /*04f0*/ 	.word	index@(_ZN2at6native27unrolled_elementwise_kernelIZZNS0_73_GLOBAL__N__c8866d80_35_SparseBinaryOpIntersectionKernel_cu_1520ed90_315342_sparse_binary_op_intersection_kernel_implINS2_18CUDAKernelLauncherENS2_36CUDAValueSelectionIntersectionKernelINS2_9RhsProjOpEEElLl0EEEvRNS_6TensorERKS8_SB_RKSt6vectorIlSaIlEERKSt8optionalIS8_ESK_bbENKUlvE3_clEvEUllE_St5arrayIPcLm2EELi4E23TrivialOffsetCalculatorILi1EjESR_NS0_6memory15LoadWithoutCastENSS_16StoreWithoutCastEEEviT_T0_T2_T3_T4_T5_)
        /*04f4*/ 	.word	0x00000000


	//----- nvinfo : EIATTR_REGCOUNT
	.align		4
.L_243:
        /*04f8*/ 	.byte	0x04, 0x2f
        /*04fa*/ 	.short	(.L_245 - .L_244)
	.align		4
.L_244:
        /*04fc*/ 	.word	index@(_ZN2at6native18elementwise_kernelILi128ELi2EZNS0_22gpu_kernel_impl_nocastIZZNS0_73_GLOBAL__N__c8866d80_35_SparseBinaryOpIntersectionKernel_cu_1520ed90_315342_sparse_binary_op_intersection_kernel_implINS3_18CUDAKernelLauncherENS3_36CUDAValueSelectionIntersectionKernelINS3_9RhsProjOpEEElLl0EEEvRNS_6TensorERKS9_SC_RKSt6vectorIlSaIlEERKSt8optionalIS9_ESL_bbENKUlvE3_clEvEUllE_EEvRNS_18TensorIteratorBaseERKT_EUliE_EEviT1_)
        /*0500*/ 	.word	0x00000050


	//----- nvinfo : EIATTR_FRAME_SIZE
	.align		4
.L_245:
        /*0504*/ 	.byte	0x04, 0x11
        /*0506*/ 	.short	(.L_247 - .L_246)
	.align		4
.L_246:
        /*0508*/ 	.word	index@(_ZN2at6native18elementwise_kernelILi128ELi2EZNS0_22gpu_kernel_impl_nocastIZZNS0_73_GLOBAL__N__c8866d80_35_SparseBinaryOpIntersectionKernel_cu_1520ed90_315342_sparse_binary_op_intersection_kernel_implINS3_18CUDAKernelLauncherENS3_36CUDAValueSelectionIntersectionKernelINS3_9RhsProjOpEEElLl0EEEvRNS_6TensorERKS9_SC_RKSt6vectorIlSaIlEERKSt8optionalIS9_ESL_bbENKUlvE3_clEvEUllE_EEvRNS_18TensorIteratorBaseERKT_EUliE_EEviT1_)
        /*050c*/ 	.word	0x00000000


	//----- nvinfo : EIATTR_REGCOUNT
	.align		4
.L_247:
        /*0510*/ 	.byte	0x04, 0x2f
        /*0512*/ 	.short	(.L_249 - .L_248)
	.align		4
.L_248:
        /*0514*/ 	.word	index@(_ZN2at6native27unrolled_elementwise_kernelIZZNS0_73_GLOBAL__N__c8866d80_35_SparseBinaryOpIntersectionKernel_cu_1520ed90_315342_sparse_binary_op_intersection_kernel_implINS2_18CUDAKernelLauncherENS2_36CUDAValueSelectionIntersectionKernelINS2_9RhsProjOpEEElLl0EEEvRNS_6TensorERKS8_SB_RKSt6vectorIlSaIlEERKSt8optionalIS8_ESK_bbENKUlvE3_clEvEUllE_St5arrayIPcLm2EELi4E23TrivialOffsetCalculatorILi1EjESR_NS0_6memory12LoadWithCastILi1EEENSS_13StoreWithCastILi1EEEEEviT_T0_T2_T3_T4_T5_)
        /*0518*/ 	.word	0x00000028


	//----- nvinfo : EIATTR_FRAME_SIZE
	.align		4
.L_249:
        /*051c*/ 	.byte	0x04, 0x11
        /*051e*/ 	.short	(.L_251 - .L_250)
	.align		4
.L_250:
        /*0520*/ 	.word	index@(_ZN2at6native27unrolled_elementwise_kernelIZZNS0_73_GLOBAL__N__c8866d80_35_SparseBinaryOpIntersectionKernel_cu_1520ed90_315342_sparse_binary_op_intersection_kernel_implINS2_18CUDAKernelLauncherENS2_36CUDAValueSelectionIntersectionKernelINS2_9RhsProjOpEEElLl0EEEvRNS_6TensorERKS8_SB_RKSt6vectorIlSaIlEERKSt8optionalIS8_ESK_bbENKUlvE3_clEvEUllE_St5arrayIPcLm2EELi4E23TrivialOffsetCalculatorILi1EjESR_NS0_6memory12LoadWithCastILi1EEENSS_13StoreWithCastILi1EEEEEviT_T0_T2_T3_T4_T5_)
        /*0524*/ 	.word	0x00000000


	//----- nvinfo : EIATTR_REGCOUNT
	.align		4
.L_251:
        /*0528*/ 	.byte	0x04, 0x2f
        /*052a*/ 	.short	(.L_253 - .L_252)
	.align		4
.L_252:
        /*052c*/ 	.word	index@(_ZN2at6native18elementwise_kernelILi128ELi4EZNS0_15gpu_kernel_implIZZNS0_73_GLOBAL__N__c8866d80_35_SparseBinaryOpIntersectionKernel_cu_1520ed90_315342_sparse_binary_op_intersection_kernel_implINS3_18CUDAKernelLauncherENS3_36CUDAValueSelectionIntersectionKernelINS3_9RhsProjOpEEElLl0EEEvRNS_6TensorERKS9_SC_RKSt6vectorIlSaIlEERKSt8optionalIS9_ESL_bbENKUlvE3_clEvEUllE_EEvRNS_18TensorIteratorBaseERKT_EUliE_EEviT1_)
        /*0530*/ 	.word	0x0000005c


	//----- nvinfo : EIATTR_FRAME_SIZE
	.align		4
.L_253:
        /*0534*/ 	.byte	0x04, 0x11
        /*0536*/ 	.short	(.L_255 - .L_254)
	.align		4
.L_254:
        /*0538*/ 	.word	index@(_ZN2at6native18elementwise_kernelILi128ELi4EZNS0_15gpu_kernel_implIZZNS0_73_GLOBAL__N__c8866d80_35_SparseBinaryOpIntersectionKernel_cu_1520ed90_315342_sparse_binary_op_intersection_kernel_implINS3_18CUDAKernelLauncherENS3_36CUDAValueSelectionIntersectionKernelINS3_9RhsProjOpEEElLl0EEEvRNS_6TensorERKS9_SC_RKSt6vectorIlSaIlEERKSt8optionalIS9_ESL_bbENKUlvE3_clEvEUllE_EEvRNS_18TensorIteratorBaseERKT_EUliE_EEviT1_)
        /*053c*/ 	.word	0x00000000


	//----- nvinfo : EIATTR_REGCOUNT
	.align		4
.L_255:
        /*0540*/ 	.byte	0x04, 0x2f
        /*0542*/ 	.short	(.L_257 - .L_256)
	.align		4
.L_256:
        /*0544*/ 	.word	index@(_ZN2at6native29vectorized_elementwise_kernelILi8EZZNS0_73_GLOBAL__N__c8866d80_35_SparseBinaryOpIntersectionKernel_cu_1520ed90_315342_sparse_binary_op_intersection_kernel_implINS2_18CUDAKernelLauncherENS2_36CUDAValueSelectionIntersectionKernelINS2_9LhsProjOpEEElLl8EEEvRNS_6TensorERKS8_SB_RKSt6vectorIlSaIlEERKSt8optionalIS8_ESK_bbENKUlvE1_clEvEUllE_St5arrayIPcLm2EEEEviT0_T1_)
        /*0548*/ 	.word	0x00000004


	//----- nvinfo : EIATTR_FRAME_SIZE
	.align		4
.L_257:
        /*054c*/ 	.byte	0x04, 0x11
        /*054e*/ 	.short	(.L_259 - .L_258)
	.align		4
.L_258:
        /*0550*/ 	.word	index@(_ZN2at6native29vectorized_elementwise_kernelILi8EZZNS0_73_GLOBAL__N__c8866d80_35_SparseBinaryOpIntersectionKernel_cu_1520ed90_315342_sparse_binary_op_intersection_kernel_implINS2_18CUDAKernelLauncherENS2_36CUDAValueSelectionIntersectionKernelINS2_9LhsProjOpEEElLl8EEEvRNS_6TensorERKS8_SB_RKSt6vectorIlSaIlEERKSt8optionalIS8_ESK_bbENKUlvE1_clEvEUllE_St5arrayIPcLm2EEEEviT0_T1_)
        /*0554*/ 	.word	0x00000000


	//----- nvinfo : EIATTR_REGCOUNT
	.align		4
.L_259:
        /*0558*/ 	.byte	0x04, 0x2f
        /*055a*/ 	.short	(.L_261 - .L_260)
	.align		4
.L_260:
        /*055c*/ 	.word	index@(_ZN2at6native29vectorized_elementwise_kernelILi4EZZNS0_73_GLOBAL__N__c8866d80_35_SparseBinaryOpIntersectionKernel_cu_1520ed90_315342_sparse_binary_op_intersection_kernel_implINS2_18CUDAKernelLauncherENS2_36CUDAValueSelectionIntersectionKernelINS2_9LhsProjOpEEElLl8EEEvRNS_6TensorERKS8_SB_RKSt6vectorIlSaIlEERKSt8optionalIS8_ESK_bbENKUlvE1_clEvEUllE_St5arrayIPcLm2EEEEviT0_T1_)
        /*0560*/ 	.word	0x00000028


	//----- nvinfo : EIATTR_FRAME_SIZE
	.align		4
.L_261:
        /*0564*/ 	.byte	0x04, 0x11
        /*0566*/ 	.short	(.L_263 - .L_262)
	.align		4
.L_262:
        /*0568*/ 	.word	index@(_ZN2at6native29vectorized_elementwise_kernelILi4EZZNS0_73_GLOBAL__N__c8866d80_35_SparseBinaryOpIntersectionKernel_cu_1520ed90_315342_sparse_binary_op_intersection_kernel_implINS2_18CUDAKernelLauncherENS2_36CUDAValueSelectionIntersectionKernelINS2_9LhsProjOpEEElLl8EEEvRNS_6TensorERKS8_SB_RKSt6vectorIlSaIlEERKSt8optionalIS8_ESK_bbENKUlvE1_clEvEUllE_St5arrayIPcLm2EEEEviT0_T1_)
        /*056c*/ 	.word	0x00000068


	//----- nvinfo : EIATTR_REGCOUNT
	.align		4
.L_263:
        /*0570*/ 	.byte	0x04, 0x2f
        /*0572*/ 	.short	(.L_265 - .L_264)
	.align		4
.L_264:
        /*0574*/ 	.word	index@(_ZN2at6native29vectorized_elementwise_kernelILi2EZZNS0_73_GLOBAL__N__c8866d80_35_SparseBinaryOpIntersectionKernel_cu_1520ed90_315342_sparse_binary_op_intersection_kernel_implINS2_18CUDAKernelLauncherENS2_36CUDAValueSelectionIntersectionKernelINS2_9LhsProjOpEEElLl8EEEvRNS_6TensorERKS8_SB_RKSt6vectorIlSaIlEERKSt8optionalIS8_ESK_bbENKUlvE1_clEvEUllE_St5arrayIPcLm2EEEEviT0_T1_)
        /*0578*/ 	.word	0x00000028


	//----- nvinfo : EIATTR_FRAME_SIZE
	.align		4
.L_265:
        /*057c*/ 	.byte	0x04, 0x11
        /*057e*/ 	.short	(.L_267 - .L_266)
	.align		4
.L_266:
        /*0580*/ 	.word	index@(_ZN2at6native29vectorized_elementwise_kernelILi2EZZNS0_73_GLOBAL__N__c8866d80_35_SparseBinaryOpIntersectionKernel_cu_1520ed90_315342_sparse_binary_op_intersection_kernel_implINS2_18CUDAKernelLauncherENS2_36CUDAValueSelectionIntersectionKernelINS2_9LhsProjOpEEElLl8EEEvRNS_6TensorERKS8_SB_RKSt6vectorIlSaIlEERKSt8optionalIS8_ESK_bbENKUlvE1_clEvEUllE_St5arrayIPcLm2EEEEviT0_T1_)
        /*0584*/ 	.word	0x00000068


	//----- nvinfo : EIATTR_REGCOUNT
	.align		4
.L_267:
        /*0588*/ 	.byte	0x04, 0x2f
        /*058a*/ 	.short	(.L_269 - .L_268)
	.align		4
.L_268:
        /*058c*/ 	.word	index@(_ZN2at6native27unrolled_elementwise_kernelIZZNS0_73_GLOBAL__N__c8866d80_35_SparseBinaryOpIntersectionKernel_cu_1520ed90_315342_sparse_binary_op_intersection_kernel_implINS2_18CUDAKernelLauncherENS2_36CUDAValueSelectionIntersectionKernelINS2_9LhsProjOpEEElLl8EEEvRNS_6TensorERKS8_SB_RKSt6vectorIlSaIlEERKSt8optionalIS8_ESK_bbENKUlvE1_clEvEUllE_St5arrayIPcLm2EELi4E23TrivialOffsetCalculatorILi1EjESR_NS0_6memory15LoadWithoutCastENSS_16StoreWithoutCastEEEviT_T0_T2_T3_T4_T5_)
        /*0590*/ 	.word	0x00000020


	//----- nvinfo : EIATTR_FRAME_SIZE
	.align		4
.L_269:
        /*0594*/ 	.byte	0x04, 0x11
        /*0596*/ 	.short	(.L_271 - .L_270)
	.align		4
.L_270:
        /*0598*/ 	.word	index@(_ZN2at6native27unrolled_elementwise_kernelIZZNS0_73_GLOBAL__N__c8866d80_35_SparseBinaryOpIntersectionKernel_cu_1520ed90_315342_sparse_binary_op_intersection_kernel_implINS2_18CUDAKernelLauncherENS2_36CUDAValueSelectionIntersectionKernelINS2_9LhsProjOpEEElLl8EEEvRNS_6TensorERKS8_SB_RKSt6vectorIlSaIlEERKSt8optionalIS8_ESK_bbENKUlvE1_clEvEUllE_St5arrayIPcLm2EELi4E23TrivialOffsetCalculatorILi1EjESR_NS0_6memory15LoadWithoutCastENSS_16StoreWithoutCastEEEviT_T0_T2_T3_T4_T5_)
        /*059c*/ 	.word	0x00000068


	//----- nvinfo : EIATTR_REGCOUNT
	.align		4
.L_271:
        /*05a0*/ 	.byte	0x04, 0x2f
        /*05a2*/ 	.short	(.L_273 - .L_272)
	.align		4
.L_272:
        /*05a4*/ 	.word	index@(_ZN2at6native18elementwise_kernelILi128ELi2EZNS0_22gpu_kernel_impl_nocastIZZNS0_73_GLOBAL__N__c8866d80_35_SparseBinaryOpIntersectionKernel_cu_1520ed90_315342_sparse_binary_op_intersection_kernel_implINS3_18CUDAKernelLauncherENS3_36CUDAValueSelectionIntersectionKernelINS3_9LhsProjOpEEElLl8EEEvRNS_6TensorERKS9_SC_RKSt6vectorIlSaIlEERKSt8optionalIS9_ESL_bbENKUlvE1_clEvEUllE_EEvRNS_18TensorIteratorBaseERKT_EUliE_EEviT1_)
        /*05a8*/ 	.word	0x00000028


	//----- nvinfo : EIATTR_FRAME_SIZE
	.align		4
.L_273:
        /*05ac*/ 	.byte	0x04, 0x11
        /*05ae*/ 	.short	(.L_275 - .L_274)
	.align		4
.L_274:
        /*05b0*/ 	.word	index@(_ZN2at6native18elementwise_kernelILi128ELi2EZNS0_22gpu_kernel_impl_nocastIZZNS0_73_GLOBAL__N__c8866d80_35_SparseBinaryOpIntersectionKernel_cu_1520ed90_315342_sparse_binary_op_intersection_kernel_implINS3_18CUDAKernelLauncherENS3_36CUDAValueSelectionIntersectionKernelINS3_9LhsProjOpEEElLl8EEEvRNS_6TensorERKS9_SC_RKSt6vectorIlSaIlEERKSt8optionalIS9_ESL_bbENKUlvE1_clEvEUllE_EEvRNS_18TensorIteratorBaseERKT_EUliE_EEviT1_)
        /*05b4*/ 	.word	0x00000000


	//----- nvinfo : EIATTR_REGCOUNT
	.align		4
.L_275:
        /*05b8*/ 	.byte	0x04, 0x2f
        /*05ba*/ 	.short	(.L_277 - .L_276)
	.align		4
.L_276:
        /*05bc*/ 	.word	index@(_ZN2at6native27unrolled_elementwise_kernelIZZNS0_73_GLOBAL__N__c8866d80_35_SparseBinaryOpIntersectionKernel_cu_1520ed90_315342_sparse_binary_op_intersection_kernel_implINS2_18CUDAKernelLauncherENS2_36CUDAValueSelectionIntersectionKernelINS2_9LhsProjOpEEElLl8EEEvRNS_6TensorERKS8_SB_RKSt6vectorIlSaIlEERKSt8optionalIS8_ESK_bbENKUlvE1_clEvEUllE_St5arrayIPcLm2EELi4E23TrivialOffsetCalculatorILi1EjESR_NS0_6memory12LoadWithCastILi1EEENSS_13StoreWithCastILi1EEEEEviT_T0_T2_T3_T4_T5_)
        /*05c0*/ 	.word	0x00000030


	//----- nvinfo : EIATTR_FRAME_SIZE
	.align		4
.L_277:
        /*05c4*/ 	.byte	0x04, 0x11
        /*05c6*/ 	.short	(.L_279 - .L_278)
	.align		4
.L_278:
        /*05c8*/ 	.word	index@(_ZN2at6native27unrolled_elementwise_kernelIZZNS0_73_GLOBAL__N__c8866d80_35_SparseBinaryOpIntersectionKernel_cu_1520ed90_315342_sparse_binary_op_intersection_kernel_implINS2_18CUDAKernelLauncherENS2_36CUDAValueSelectionIntersectionKernelINS2_9LhsProjOpEEElLl8EEEvRNS_6TensorERKS8_SB_RKSt6vectorIlSaIlEERKSt8optionalIS8_ESK_bbENKUlvE1_clEvEUllE_St5arrayIPcLm2EELi4E23TrivialOffsetCalculatorILi1EjESR_NS0_6memory12LoadWithCastILi1EEENSS_13StoreWithCastILi1EEEEEviT_T0_T2_T3_T4_T5_)
        /*05cc*/ 	.word	0x00000068


	//----- nvinfo : EIATTR_REGCOUNT
	.align		4
.L_279:
        /*05d0*/ 	.byte	0x04, 0x2f
        /*05d2*/ 	.short	(.L_281 - .L_280)
	.align		4
.L_280:
        /*05d4*/ 	.word	index@(_ZN2at6native18elementwise_kernelILi128ELi4EZNS0_15gpu_kernel_implIZZNS0_73_GLOBAL__N__c8866d80_35_SparseBinaryOpIntersectionKernel_cu_1520ed90_315342_sparse_binary_op_intersection_kernel_implINS3_18CUDAKernelLauncherENS3_36CUDAValueSelectionIntersectionKernelINS3_9LhsProjOpEEElLl8EEEvRNS_6TensorERKS9_SC_RKSt6vectorIlSaIlEERKSt8optionalIS9_ESL_bbENKUlvE1_clEvEUllE_EEvRNS_18TensorIteratorBaseERKT_EUliE_EEviT1_)
        /*05d8*/ 	.word	0x00000028


	//----- nvinfo : EIATTR_FRAME_SIZE
	.align		4
.L_281:
        /*05dc*/ 	.byte	0x04, 0x11
        /*05de*/ 	.short	(.L_283 - .L_282)
	.align		4
.L_282:
        /*05e0*/ 	.word	index@(_ZN2at6native18elementwise_kernelILi128ELi4EZNS0_15gpu_kernel_implIZZNS0_73_GLOBAL__N__c8866d80_35_SparseBinaryOpIntersectionKernel_cu_1520ed90_315342_sparse_binary_op_intersection_kernel_implINS3_18CUDAKernelLauncherENS3_36CUDAValueSelectionIntersectionKernelINS3_9LhsProjOpEEElLl8EEEvRNS_6TensorERKS9_SC_RKSt6vectorIlSaIlEERKSt8optionalIS9_ESL_bbENKUlvE1_clEvEUllE_EEvRNS_18TensorIteratorBaseERKT_EUliE_EEviT1_)
        /*05e4*/ 	.word	0x00000000


	//----- nvinfo : EIATTR_REGCOUNT
	.align		4
.L_283:
        /*05e8*/ 	.byte	0x04, 0x2f
        /*05ea*/ 	.short	(.L_285 - .L_284)
	.align		4
.L_284:
        /*05ec*/ 	.word	index@(_ZN2at6native29vectorized_elementwise_kernelILi8EZZNS0_73_GLOBAL__N__c8866d80_35_SparseBinaryOpIntersectionKernel_cu_1520ed90_315342_sparse_binary_op_intersection_kernel_implINS2_18CUDAKernelLauncherENS2_36CUDAValueSelectionIntersectionKernelINS2_9LhsProjOpEEElLl8EEEvRNS_6TensorERKS8_SB_RKSt6vectorIlSaIlEERKSt8optionalIS8_ESK_bbENKUlvE3_clEvEUllE_St5arrayIPcLm2EEEEviT0_T1_)
        /*05f0*/ 	.word	0x00000004


	//----- nvinfo : EIATTR_FRAME_SIZE
	.align		4
.L_285:
        /*05f4*/ 	.byte	0x04, 0x11
        /*05f6*/ 	.short	(.L_287 - .L_286)
	.align		4
.L_286:
        /*05f8*/ 	.word	index@(_ZN2at6native29vectorized_elementwise_kernelILi8EZZNS0_73_GLOBAL__N__c8866d80_35_SparseBinaryOpIntersectionKernel_cu_1520ed90_315342_sparse_binary_op_intersection_kernel_implINS2_18CUDAKernelLauncherENS2_36CUDAValueSelectionIntersectionKernelINS2_9LhsProjOpEEElLl8EEEvRNS_6TensorERKS8_SB_RKSt6vectorIlSaIlEERKSt8optionalIS8_ESK_bbENKUlvE3_clEvEUllE_St5arrayIPcLm2EEEEviT0_T1_)
        /*05fc*/ 	.word	0x00000000


	//----- nvinfo : EIATTR_REGCOUNT
	.align		4
.L_287:
        /*0600*/ 	.byte	0x04, 0x2f
        /*0602*/ 	.short	(.L_289 - .L_288)
	.align		4
.L_288:
        /*0604*/ 	.word	index@(_ZN2at6native29vectorized_elementwise_kernelILi4EZZNS0_73_GLOBAL__N__c8866d80_35_SparseBinaryOpIntersectionKernel_cu_1520ed90_315342_sparse_binary_op_intersection_kernel_implINS2_18CUDAKernelLauncherENS2_36CUDAValueSelectionIntersectionKernelINS2_9LhsProjOpEEElLl8EEEvRNS_6TensorERKS8_SB_RKSt6vectorIlSaIlEERKSt8optionalIS8_ESK_bbENKUlvE3_clEvEUllE_St5arrayIPcLm2EEEEviT0_T1_)
        /*0608*/ 	.word	0x00000028


	//----- nvinfo : EIATTR_FRAME_SIZE
	.align		4
.L_289:
        /*060c*/ 	.byte	0x04, 0x11
        /*060e*/ 	.short	(.L_291 - .L_290)
	.align		4
.L_290:
        /*0610*/ 	.word	index@(_ZN2at6native29vectorized_elementwise_kernelILi4EZZNS0_73_GLOBAL__N__c8866d80_35_SparseBinaryOpIntersectionKernel_cu_1520ed90_315342_sparse_binary_op_intersection_kernel_implINS2_18CUDAKernelLauncherENS2_36CUDAValueSelectionIntersectionKernelINS2_9LhsProjOpEEElLl8EEEvRNS_6TensorERKS8_SB_RKSt6vectorIlSaIlEERKSt8optionalIS8_ESK_bbENKUlvE3_clEvEUllE_St5arrayIPcLm2EEEEviT0_T1_)
        /*0614*/ 	.word	0x00000090


	//----- nvinfo : EIATTR_REGCOUNT
	.align		4
.L_291:
        /*0618*/ 	.byte	0x04, 0x2f
        /*061a*/ 	.short	(.L_293 - .L_292)
	.align		4
.L_292:
        /*061c*/ 	.word	index@(_ZN2at6native29vectorized_elementwise_kernelILi2EZZNS0_73_GLOBAL__N__c8866d80_35_SparseBinaryOpIntersectionKernel_cu_1520ed90_315342_sparse_binary_op_intersection_kernel_implINS2_18CUDAKernelLauncherENS2_36CUDAValueSelectionIntersectionKernelINS2_9LhsProjOpEEElLl8EEEvRNS_6TensorERKS8_SB_RKSt6vectorIlSaIlEERKSt8optionalIS8_ESK_bbENKUlvE3_clEvEUllE_St5arrayIPcLm2EEEEviT0_T1_)
        /*0620*/ 	.word	0x00000028


	//----- nvinfo : EIATTR_FRAME_SIZE
	.align		4
.L_293:
        /*0624*/ 	.byte	0x04, 0x11
        /*0626*/ 	.short	(.L_295 - .L_294)
	.align		4
.L_294:
        /*0628*/ 	.word	index@(_ZN2at6native29vectorized_elementwise_kernelILi2EZZNS0_73_GLOBAL__N__c8866d80_35_SparseBinaryOpIntersectionKernel_cu_1520ed90_315342_sparse_binary_op_intersection_kernel_implINS2_18CUDAKernelLauncherENS2_36CUDAValueSelectionIntersectionKernelINS2_9LhsProjOpEEElLl8EEEvRNS_6TensorERKS8_SB_RKSt6vectorIlSaIlEERKSt8optionalIS8_ESK_bbENKUlvE3_clEvEUllE_St5arrayIPcLm2EEEEviT0_T1_)
        /*062c*/ 	.word	0x00000090


	//----- nvinfo : EIATTR_REGCOUNT
	.align		4
.L_295:
        /*0630*/ 	.byte	0x04, 0x2f
        /*0632*/ 	.short	(.L_297 - .L_296)
	.align		4
.L_296:
        /*0634*/ 	.word	index@(_ZN2at6native27unrolled_elementwise_kernelIZZNS0_73_GLOBAL__N__c8866d80_35_SparseBinaryOpIntersectionKernel_cu_1520ed90_315342_sparse_binary_op_intersection_kernel_implINS2_18CUDAKernelLauncherENS2_36CUDAValueSelectionIntersectionKernelINS2_9LhsProjOpEEElLl8EEEvRNS_6TensorERKS8_SB_RKSt6vectorIlSaIlEERKSt8optionalIS8_ESK_bbENKUlvE3_clEvEUllE_St5arrayIPcLm2EELi4E23TrivialOffsetCalculatorILi1EjESR_NS0_6memory15LoadWithoutCastENSS_16StoreWithoutCastEEEviT_T0_T2_T3_T4_T5_)
        /*0638*/ 	.word	0x00000020


	//----- nvinfo : EIATTR_FRAME_SIZE
	.align		4
.L_297:
        /*063c*/ 	.byte	0x04, 0x11
        /*063e*/ 	.short	(.L_299 - .L_298)
	.align		4
.L_298:
        /*0640*/ 	.word	index@(_ZN2at6native27unrolled_elementwise_kernelIZZNS0_73_GLOBAL__N__c8866d80_35_SparseBinaryOpIntersectionKernel_cu_1520ed90_315342_sparse_binary_op_intersection_kernel_implINS2_18CUDAKernelLauncherENS2_36CUDAValueSelectionIntersectionKernelINS2_9LhsProjOpEEElLl8EEEvRNS_6TensorERKS8_SB_RKSt6vectorIlSaIlEERKSt8optionalIS8_ESK_bbENKUlvE3_clEvEUllE_St5arrayIPcLm2EELi4E23TrivialOffsetCalculatorILi1EjESR_NS0_6memory15LoadWithoutCastENSS_16StoreWithoutCastEEEviT_T0_T2_T3_T4_T5_)
        /*0644*/ 	.word	0x00000090


	//----- nvinfo : EIATTR_REGCOUNT
	.align		4
.L_299:
        /*0648*/ 	.byte	0x04, 0x2f
        /*064a*/ 	.short	(.L_301 - .L_300)
	.align		4
.L_300:
        /*064c*/ 	.word	index@(_ZN2at6native18elementwise_kernelILi128ELi2EZNS0_22gpu_kernel_impl_nocastIZZNS0_73_GLOBAL__N__c8866d80_35_SparseBinaryOpIntersectionKernel_cu_1520ed90_315342_sparse_binary_op_intersection_kernel_implINS3_18CUDAKernelLauncherENS3_36CUDAValueSelectionIntersectionKernelINS3_9LhsProjOpEEElLl8EEEvRNS_6TensorERKS9_SC_RKSt6vectorIlSaIlEERKSt8optionalIS9_ESL_bbENKUlvE3_clEvEUllE_EEvRNS_18TensorIteratorBaseERKT_EUliE_EEviT1_)
        /*0650*/ 	.word	0x00000038


	//----- nvinfo : EIATTR_FRAME_SIZE
	.align		4
.L_301:
        /*0654*/ 	.byte	0x04, 0x11
        /*0656*/ 	.short	(.L_303 - .L_302)
	.align		4
.L_302:
        /*0658*/ 	.word	index@(_ZN2at6native18elementwise_kernelILi128ELi2EZNS0_22gpu_kernel_impl_nocastIZZNS0_73_GLOBAL__N__c8866d80_35_SparseBinaryOpIntersectionKernel_cu_1520ed90_315342_sparse_binary_op_intersection_kernel_implINS3_18CUDAKernelLauncherENS3_36CUDAValueSelectionIntersectionKernelINS3_9LhsProjOpEEElLl8EEEvRNS_6TensorERKS9_SC_RKSt6vectorIlSaIlEERKSt8optionalIS9_ESL_bbENKUlvE3_clEvEUllE_EEvRNS_18TensorIteratorBaseERKT_EUliE_EEviT1_)
        /*065c*/ 	.word	0x00000000


	//----- nvinfo : EIATTR_REGCOUNT
	.align		4
.L_303:
        /*0660*/ 	.byte	0x04, 0x2f
        /*0662*/ 	.short	(.L_305 - .L_304)
	.align		4
.L_304:
        /*0664*/ 	.word	index@(_ZN2at6native27unrolled_elementwise_kernelIZZNS0_73_GLOBAL__N__c8866d80_35_SparseBinaryOpIntersectionKernel_cu_1520ed90_315342_sparse_binary_op_intersection_kernel_implINS2_18CUDAKernelLauncherENS2_36CUDAValueSelectionIntersectionKernelINS2_9LhsProjOpEEElLl8EEEvRNS_6TensorERKS8_SB_RKSt6vectorIlSaIlEERKSt8optionalIS8_ESK_bbENKUlvE3_clEvEUllE_St5arrayIPcLm2EELi4E23TrivialOffsetCalculatorILi1EjESR_NS0_6memory12LoadWithCastILi1EEENSS_13StoreWithCastILi1EEEEEviT_T0_T2_T3_T4_T5_)
        /*0668*/ 	.word	0x00000028


	//----- nvinfo : EIATTR_FRAME_SIZE
	.align		4
.L_305:
        /*066c*/ 	.byte	0x04, 0x11
        /*066e*/ 	.short	(.L_307 - .L_306)
	.align		4
.L_306:
        /*0670*/ 	.word	index@(_ZN2at6native27unrolled_elementwise_kernelIZZNS0_73_GLOBAL__N__c8866d80_35_SparseBinaryOpIntersectionKernel_cu_1520ed90_315342_sparse_binary_op_intersection_kernel_implINS2_18CUDAKernelLauncherENS2_36CUDAValueSelectionIntersectionKernelINS2_9LhsProjOpEEElLl8EEEvRNS_6TensorERKS8_SB_RKSt6vectorIlSaIlEERKSt8optionalIS8_ESK_bbENKUlvE3_clEvEUllE_St5arrayIPcLm2EELi4E23TrivialOffsetCalculatorILi1EjESR_NS0_6memory12LoadWithCastILi1EEENSS_13StoreWithCastILi1EEEEEviT_T0_T2_T3_T4_T5_)
        /*0674*/ 	.word	0x00000090


	//----- nvinfo : EIATTR_REGCOUNT
	.align		4
.L_307:
        /*0678*/ 	.byte	0x04, 0x2f
        /*067a*/ 	.short	(.L_309 - .L_308)
	.align		4
.L_308:
        /*067c*/ 	.word	index@(_ZN2at6native18elementwise_kernelILi128ELi4EZNS0_15gpu_kernel_implIZZNS0_73_GLOBAL__N__c8866d80_35_SparseBinaryOpIntersectionKernel_cu_1520ed90_315342_sparse_binary_op_intersection_kernel_implINS3_18CUDAKernelLauncherENS3_36CUDAValueSelectionIntersectionKernelINS3_9LhsProjOpEEElLl8EEEvRNS_6TensorERKS9_SC_RKSt6vectorIlSaIlEERKSt8optionalIS9_ESL_bbENKUlvE3_clEvEUllE_EEvRNS_18TensorIteratorBaseERKT_EUliE_EEviT1_)
        /*0680*/ 	.word	0x00000040


	//----- nvinfo : EIATTR_FRAME_SIZE
	.align		4
.L_309:
        /*0684*/ 	.byte	0x04, 0x11
        /*0686*/ 	.short	(.L_311 - .L_310)
	.align		4
.L_310:
        /*0688*/ 	.word	index@(_ZN2at6native18elementwise_kernelILi128ELi4EZNS0_15gpu_kernel_implIZZNS0_73_GLOBAL__N__c8866d80_35_SparseBinaryOpIntersectionKernel_cu_1520ed90_315342_sparse_binary_op_intersection_kernel_implINS3_18CUDAKernelLauncherENS3_36CUDAValueSelectionIntersectionKernelINS3_9LhsProjOpEEElLl8EEEvRNS_6TensorERKS9_SC_RKSt6vectorIlSaIlEERKSt8optionalIS9_ESL_bbENKUlvE3_clEvEUllE_EEvRNS_18TensorIteratorBaseERKT_EUliE_EEviT1_)
        /*068c*/ 	.word	0x00000000


	//----- nvinfo : EIATTR_REGCOUNT
	.align		4
.L_311:
        /*0690*/ 	.byte	0x04, 0x2f
        /*0692*/ 	.short	(.L_313 - .L_312)
	.align		4
.L_312:
        /*0694*/ 	.word	index@(_ZN2at6native29vectorized_elementwise_kernelILi8EZZNS0_73_GLOBAL__N__c8866d80_35_SparseBinaryOpIntersectionKernel_cu_1520ed90_315342_sparse_binary_op_intersection_kernel_implINS2_18CUDAKernelLauncherENS2_36CUDAValueSelectionIntersectionKernelINS2_9LhsProjOpEEElLl0EEEvRNS_6TensorERKS8_SB_RKSt6vectorIlSaIlEERKSt8optionalIS8_ESK_bbENKUlvE1_clEvEUllE_St5arrayIPcLm2EEEEviT0_T1_)
        /*0698*/ 	.word	0x00000004


	//----- nvinfo : EIATTR_FRAME_SIZE
	.align		4
.L_313:
        /*069c*/ 	.byte	0x04, 0x11
        /*069e*/ 	.short	(.L_315 - .L_314)
	.align		4
.L_314:
        /*06a0*/ 	.word	index@(_ZN2at6native29vectorized_elementwise_kernelILi8EZZNS0_73_GLOBAL__N__c8866d80_35_SparseBinaryOpIntersectionKernel_cu_1520ed90_315342_sparse_binary_op_intersection_kernel_implINS2_18CUDAKernelLauncherENS2_36CUDAValueSelectionIntersectionKernelINS2_9LhsProjOpEEElLl0EEEvRNS_6TensorERKS8_SB_RKSt6vectorIlSaIlEERKSt8optionalIS8_ESK_bbENKUlvE1_clEvEUllE_St5arrayIPcLm2EEEEviT0_T1_)
        /*06a4*/ 	.word	0x00000000


	//----- nvinfo : EIATTR_REGCOUNT
	.align		4
.L_315:
        /*06a8*/ 	.byte	0x04, 0x2f
        /*06aa*/ 	.short	(.L_317 - .L_316)
	.align		4
.L_316:
        /*06ac*/ 	.word	index@(_ZN2at6native29vectorized_elementwise_kernelILi4EZZNS0_73_GLOBAL__N__c8866d80_35_SparseBinaryOpIntersectionKernel_cu_1520ed90_315342_sparse_binary_op_intersection_kernel_implINS2_18CUDAKernelLauncherENS2_36CUDAValueSelectionIntersectionKernelINS2_9LhsProjOpEEElLl0EEEvRNS_6TensorERKS8_SB_RKSt6vectorIlSaIlEERKSt8optionalIS8_ESK_bbENKUlvE1_clEvEUllE_St5arrayIPcLm2EEEEviT0_T1_)
        /*06b0*/ 	.word	0x00000038


	//----- nvinfo : EIATTR_FRAME_SIZE
	.align		4
.L_317:
        /*06b4*/ 	.byte	0x04, 0x11
        /*06b6*/ 	.short	(.L_319 - .L_318)
	.align		4
.L_318:
        /*06b8*/ 	.word	index@(_ZN2at6native29vectorized_elementwise_kernelILi4EZZNS0_73_GLOBAL__N__c8866d80_35_SparseBinaryOpIntersectionKernel_cu_1520ed90_315342_sparse_binary_op_intersection_kernel_implINS2_18CUDAKernelLauncherENS2_36CUDAValueSelectionIntersectionKernelINS2_9LhsProjOpEEElLl0EEEvRNS_6TensorERKS8_SB_RKSt6vectorIlSaIlEERKSt8optionalIS8_ESK_bbENKUlvE1_clEvEUllE_St5arrayIPcLm2EEEEviT0_T1_)
        /*06bc*/ 	.word	0x00000000


	//----- nvinfo : EIATTR_REGCOUNT
	.align		4
.L_319:
        /*06c0*/ 	.byte	0x04, 0x2f
        /*06c2*/ 	.short	(.L_321 - .L_320)
	.align		4
.L_320:
        /*06c4*/ 	.word	index@(_ZN2at6native29vectorized_elementwise_kernelILi2EZZNS0_73_GLOBAL__N__c8866d80_35_SparseBinaryOpIntersectionKernel_cu_1520ed90_315342_sparse_binary_op_intersection_kernel_implINS2_18CUDAKernelLauncherENS2_36CUDAValueSelectionIntersectionKernelINS2_9LhsProjOpEEElLl0EEEvRNS_6TensorERKS8_SB_RKSt6vectorIlSaIlEERKSt8optionalIS8_ESK_bbENKUlvE1_clEvEUllE_St5arrayIPcLm2EEEEviT0_T1_)
        /*06c8*/ 	.word	0x00000038


	//----- nvinfo : EIATTR_FRAME_SIZE
	.align		4
.L_321:
        /*06cc*/ 	.byte	0x04, 0x11
        /*06ce*/ 	.short	(.L_323 - .L_322)
	.align		4
.L_322:
        /*06d0*/ 	.word	index@(_ZN2at6native29vectorized_elementwise_kernelILi2EZZNS0_73_GLOBAL__N__c8866d80_35_SparseBinaryOpIntersectionKernel_cu_1520ed90_315342_sparse_binary_op_intersection_kernel_implINS2_18CUDAKernelLauncherENS2_36CUDAValueSelectionIntersectionKernelINS2_9LhsProjOpEEElLl0EEEvRNS_6TensorERKS8_SB_RKSt6vectorIlSaIlEERKSt8optionalIS8_ESK_bbENKUlvE1_clEvEUllE_St5arrayIPcLm2EEEEviT0_T1_)
        /*06d4*/ 	.word	0x00000000


	//----- nvinfo : EIATTR_REGCOUNT
	.align		4
.L_323:
        /*06d8*/ 	.byte	0x04, 0x2f
        /*06da*/ 	.short	(.L_325 - .L_324)
	.align		4
.L_324:
        /*06dc*/ 	.word	index@(_ZN2at6native27unrolled_elementwise_kernelIZZNS0_73_GLOBAL__N__c8866d80_35_SparseBinaryOpIntersectionKernel_cu_1520ed90_315342_sparse_binary_op_intersection_kernel_implINS2_18CUDAKernelLauncherENS2_36CUDAValueSelectionIntersectionKernelINS2_9LhsProjOpEEElLl0EEEvRNS_6TensorERKS8_SB_RKSt6vectorIlSaIlEERKSt8optionalIS8_ESK_bbENKUlvE1_clEvEUllE_St5arrayIPcLm2EELi4E23TrivialOffsetCalculatorILi1EjESR_NS0_6memory15LoadWithoutCastENSS_16StoreWithoutCastEEEviT_T0_T2_T3_T4_T5_)
        /*06e0*/ 	.word	0x00000028


	//----- nvinfo : EIATTR_FRAME_SIZE
	.align		4
.L_325:
        /*06e4*/ 	.byte	0x04, 0x11
        /*06e6*/ 	.short	(.L_327 - .L_326)
	.align		4
.L_326:
        /*06e8*/ 	.word	index@(_ZN2at6native27unrolled_elementwise_kernelIZZNS0_73_GLOBAL__N__c8866d80_35_SparseBinaryOpIntersectionKernel_cu_1520ed90_315342_sparse_binary_op_intersection_kernel_implINS2_18CUDAKernelLauncherENS2_36CUDAValueSelectionIntersectionKernelINS2_9LhsProjOpEEElLl0EEEvRNS_6TensorERKS8_SB_RKSt6vectorIlSaIlEERKSt8optionalIS8_ESK_bbENKUlvE1_clEvEUllE_St5arrayIPcLm2EELi4E23TrivialOffsetCalculatorILi1EjESR_NS0_6memory15LoadWithoutCastENSS_16StoreWithoutCastEEEviT_T0_T2_T3_T4_T5_)
        /*06ec*/ 	.word	0x00000000


	//----- nvinfo : EIATTR_REGCOUNT
	.align		4
.L_327:
        /*06f0*/ 	.byte	0x04, 0x2f
        /*06f2*/ 	.short	(.L_329 - .L_328)
	.align		4
.L_328:
        /*06f4*/ 	.word	index@(_ZN2at6native18elementwise_kernelILi128ELi2EZNS0_22gpu_kernel_impl_nocastIZZNS0_73_GLOBAL__N__c8866d80_35_SparseBinaryOpIntersectionKernel_cu_1520ed90_315342_sparse_binary_op_intersection_kernel_implINS3_18CUDAKernelLauncherENS3_36CUDAValueSelectionIntersectionKernelINS3_9LhsProjOpEEElLl0EEEvRNS_6TensorERKS9_SC_RKSt6vectorIlSaIlEERKSt8optionalIS9_ESL_bbENKUlvE1_clEvEUllE_EEvRNS_18TensorIteratorBaseERKT_EUliE_EEviT1_)
        /*06f8*/ 	.word	0x0000002e


	//----- nvinfo : EIATTR_FRAME_SIZE
	.align		4
.L_329:
        /*06fc*/ 	.byte	0x04, 0x11
        /*06fe*/ 	.short	(.L_331 - .L_330)
	.align		4
.L_330:
        /*0700*/ 	.word	index@(_ZN2at6native18elementwise_kernelILi128ELi2EZNS0_22gpu_kernel_impl_nocastIZZNS0_73_GLOBAL__N__c8866d80_35_SparseBinaryOpIntersectionKernel_cu_1520ed90_315342_sparse_binary_op_intersection_kernel_implINS3_18CUDAKernelLauncherENS3_36CUDAValueSelectionIntersectionKernelINS3_9LhsProjOpEEElLl0EEEvRNS_6TensorERKS9_SC_RKSt6vectorIlSaIlEERKSt8optionalIS9_ESL_bbENKUlvE1_clEvEUllE_EEvRNS_18TensorIteratorBaseERKT_EUliE_EEviT1_)
        /*0704*/ 	.word	0x00000000


	//----- nvinfo : EIATTR_REGCOUNT
	.align		4
.L_331:
        /*0708*/ 	.byte	0x04, 0x2f
        /*070a*/ 	.short	(.L_333 - .L_332)
	.align		4
.L_332:
        /*070c*/ 	.word	index@(_ZN2at6native27unrolled_elementwise_kernelIZZNS0_73_GLOBAL__N__c8866d80_35_SparseBinaryOpIntersectionKernel_cu_1520ed90_315342_sparse_binary_op_intersection_kernel_implINS2_18CUDAKernelLauncherENS2_36CUDAValueSelectionIntersectionKernelINS2_9LhsProjOpEEElLl0EEEvRNS_6TensorERKS8_SB_RKSt6vectorIlSaIlEERKSt8optionalIS8_ESK_bbENKUlvE1_clEvEUllE_St5arrayIPcLm2EELi4E23TrivialOffsetCalculatorILi1EjESR_NS0_6memory12LoadWithCastILi1EEENSS_13StoreWithCastILi1EEEEEviT_T0_T2_T3_T4_T5_)
        /*0710*/ 	.word	0x00000030


	//----- nvinfo : EIATTR_FRAME_SIZE
	.align		4
.L_333:
        /*0714*/ 	.byte	0x04, 0x11
        /*0716*/ 	.short	(.L_335 - .L_334)
	.align		4
.L_334:
        /*0718*/ 	.word	index@(_ZN2at6native27unrolled_elementwise_kernelIZZNS0_73_GLOBAL__N__c8866d80_35_SparseBinaryOpIntersectionKernel_cu_1520ed90_315342_sparse_binary_op_intersection_kernel_implINS2_18CUDAKernelLauncherENS2_36CUDAValueSelectionIntersectionKernelINS2_9LhsProjOpEEElLl0EEEvRNS_6TensorERKS8_SB_RKSt6vectorIlSaIlEERKSt8optionalIS8_ESK_bbENKUlvE1_clEvEUllE_St5arrayIPcLm2EELi4E23TrivialOffsetCalculatorILi1EjESR_NS0_6memory12LoadWithCastILi1EEENSS_13StoreWithCastILi1EEEEEviT_T0_T2_T3_T4_T5_)
        /*071c*/ 	.word	0x00000000


	//----- nvinfo : EIATTR_REGCOUNT
	.align		4
.L_335:
        /*0720*/ 	.byte	0x04, 0x2f
        /*0722*/ 	.short	(.L_337 - .L_336)
	.align		4
.L_336:
        /*0724*/ 	.word	index@(_ZN2at6native18elementwise_kernelILi128ELi4EZNS0_15gpu_kernel_implIZZNS0_73_GLOBAL__N__c8866d80_35_SparseBinaryOpIntersectionKernel_cu_1520ed90_315342_sparse_binary_op_intersection_kernel_implINS3_18CUDAKernelLauncherENS3_36CUDAValueSelectionIntersectionKernelINS3_9LhsProjOpEEElLl0EEEvRNS_6TensorERKS9_SC_RKSt6vectorIlSaIlEERKSt8optionalIS9_ESL_bbENKUlvE1_clEvEUllE_EEvRNS_18TensorIteratorBaseERKT_EUliE_EEviT1_)
        /*0728*/ 	.word	0x0000002c


	//----- nvinfo : EIATTR_FRAME_SIZE
	.align		4
.L_337:
        /*072c*/ 	.byte	0x04, 0x11
        /*072e*/ 	.short	(.L_339 - .L_338)
	.align		4
.L_338:
        /*0730*/ 	.word	index@(_ZN2at6native18elementwise_kernelILi128ELi4EZNS0_15gpu_kernel_implIZZNS0_73_GLOBAL__N__c8866d80_35_SparseBinaryOpIntersectionKernel_cu_1520ed90_315342_sparse_binary_op_intersection_kernel_implINS3_18CUDAKernelLauncherENS3_36CUDAValueSelectionIntersectionKernelINS3_9LhsProjOpEEElLl0EEEvRNS_6TensorERKS9_SC_RKSt6vectorIlSaIlEERKSt8optionalIS9_ESL_bbENKUlvE1_clEvEUllE_EEvRNS_18TensorIteratorBaseERKT_EUliE_EEviT1_)
        /*0734*/ 	.word	0x00000000


	//----- nvinfo : EIATTR_REGCOUNT
	.align		4
.L_339:
        /*0738*/ 	.byte	0x04, 0x2f
        /*073a*/ 	.short	(.L_341 - .L_340)
	.align		4
.L_340:
        /*073c*/ 	.word	index@(_ZN2at6native29vectorized_elementwise_kernelILi8EZZNS0_73_GLOBAL__N__c8866d80_35_SparseBinaryOpIntersectionKernel_cu_1520ed90_315342_sparse_binary_op_intersection_kernel_implINS2_18CUDAKernelLauncherENS2_36CUDAValueSelectionIntersectionKernelINS2_9LhsProjOpEEElLl0EEEvRNS_6TensorERKS8_SB_RKSt6vectorIlSaIlEERKSt8optionalIS8_ESK_bbENKUlvE3_clEvEUllE_St5arrayIPcLm2EEEEviT0_T1_)
        /*0740*/ 	.word	0x00000004


	//----- nvinfo : EIATTR_FRAME_SIZE
	.align		4
.L_341:
        /*0744*/ 	.byte	0x04, 0x11
        /*0746*/ 	.short	(.L_343 - .L_342)
	.align		4
.L_342:
        /*0748*/ 	.word	index@(_ZN2at6native29vectorized_elementwise_kernelILi8EZZNS0_73_GLOBAL__N__c8866d80_35_SparseBinaryOpIntersectionKernel_cu_1520ed90_315342_sparse_binary_op_intersection_kernel_implINS2_18CUDAKernelLauncherENS2_36CUDAValueSelectionIntersectionKernelINS2_9LhsProjOpEEElLl0EEEvRNS_6TensorERKS8_SB_RKSt6vectorIlSaIlEERKSt8optionalIS8_ESK_bbENKUlvE3_clEvEUllE_St5arrayIPcLm2EEEEviT0_T1_)
        /*074c*/ 	.word	0x00000000


	//----- nvinfo : EIATTR_REGCOUNT
	.align		4
.L_343:
        /*0750*/ 	.byte	0x04, 0x2f
        /*0752*/ 	.short	(.L_345 - .L_344)
	.align		4
.L_344:
        /*0754*/ 	.word	index@(_ZN2at6native29vectorized_elementwise_kernelILi4EZZNS0_73_GLOBAL__N__c8866d80_35_SparseBinaryOpIntersectionKernel_cu_1520ed90_315342_sparse_binary_op_intersection_kernel_implINS2_18CUDAKernelLauncherENS2_36CUDAValueSelectionIntersectionKernelINS2_9LhsProjOpEEElLl0EEEvRNS_6TensorERKS8_SB_RKSt6vectorIlSaIlEERKSt8optionalIS8_ESK_bbENKUlvE3_clEvEUllE_St5arrayIPcLm2EEEEviT0_T1_)
        /*0758*/ 	.word	0x00000030


	//----- nvinfo : EIATTR_FRAME_SIZE
	.align		4
.L_345:
        /*075c*/ 	.byte	0x04, 0x11
        /*075e*/ 	.short	(.L_347 - .L_346)
	.align		4
.L_346:
        /*0760*/ 	.word	index@(_ZN2at6native29vectorized_elementwise_kernelILi4EZZNS0_73_GLOBAL__N__c8866d80_35_SparseBinaryOpIntersectionKernel_cu_1520ed90_315342_sparse_binary_op_intersection_kernel_implINS2_18CUDAKernelLauncherENS2_36CUDAValueSelectionIntersectionKernelINS2_9LhsProjOpEEElLl0EEEvRNS_6TensorERKS8_SB_RKSt6vectorIlSaIlEERKSt8optionalIS8_ESK_bbENKUlvE3_clEvEUllE_St5arrayIPcLm2EEEEviT0_T1_)
        /*0764*/ 	.word	0x00000000


	//----- nvinfo : EIATTR_REGCOUNT
	.align		4
.L_347:
        /*0768*/ 	.byte	0x04, 0x2f
        /*076a*/ 	.short	(.L_349 - .L_348)
	.align		4
.L_348:
        /*076c*/ 	.word	index@(_ZN2at6native29vectorized_elementwise_kernelILi2EZZNS0_73_GLOBAL__N__c8866d80_35_SparseBinaryOpIntersectionKernel_cu_1520ed90_315342_sparse_binary_op_intersection_kernel_implINS2_18CUDAKernelLauncherENS2_36CUDAValueSelectionIntersectionKernelINS2_9LhsProjOpEEElLl0EEEvRNS_6TensorERKS8_SB_RKSt6vectorIlSaIlEERKSt8optionalIS8_ESK_bbENKUlvE3_clEvEUllE_St5arrayIPcLm2EEEEviT0_T1_)
        /*0770*/ 	.word	0x00000030


	//----- nvinfo : EIATTR_FRAME_SIZE
	.align		4
.L_349:
        /*0774*/ 	.byte	0x04, 0x11
        /*0776*/ 	.short	(.L_351 - .L_350)
	.align		4
.L_350:
        /*0778*/ 	.word	index@(_ZN2at6native29vectorized_elementwise_kernelILi2EZZNS0_73_GLOBAL__N__c8866d80_35_SparseBinaryOpIntersectionKernel_cu_1520ed90_315342_sparse_binary_op_intersection_kernel_implINS2_18CUDAKernelLauncherENS2_36CUDAValueSelectionIntersectionKernelINS2_9LhsProjOpEEElLl0EEEvRNS_6TensorERKS8_SB_RKSt6vectorIlSaIlEERKSt8optionalIS8_ESK_bbENKUlvE3_clEvEUllE_St5arrayIPcLm2EEEEviT0_T1_)
        /*077c*/ 	.word	0x00000000


	//----- nvinfo : EIATTR_REGCOUNT
	.align		4
.L_351:
        /*0780*/ 	.byte	0x04, 0x2f
        /*0782*/ 	.short	(.L_353 - .L_352)
	.align		4
.L_352:
        /*0784*/ 	.word	index@(_ZN2at6native27unrolled_elementwise_kernelIZZNS0_73_GLOBAL__N__c8866d80_35_SparseBinaryOpIntersectionKernel_cu_1520ed90_315342_sparse_binary_op_intersection_kernel_implINS2_18CUDAKernelLauncherENS2_36CUDAValueSelectionIntersectionKernelINS2_9LhsProjOpEEElLl0EEEvRNS_6TensorERKS8_SB_RKSt6vectorIlSaIlEERKSt8optionalIS8_ESK_bbENKUlvE3_clEvEUllE_St5arrayIPcLm2EELi4E23TrivialOffsetCalculatorILi1EjESR_NS0_6memory15LoadWithoutCastENSS_16StoreWithoutCastEEEviT_T0_T2_T3_T4_T5_)
        /*0788*/ 	.word	0x00000028


	//----- nvinfo : EIATTR_FRAME_SIZE
	.align		4
.L_353:
        /*078c*/ 	.byte	0x04, 0x11
        /*078e*/ 	.short	(.L_355 - .L_354)
	.align		4
.L_354:
        /*0790*/ 	.word	index@(_ZN2at6native27unrolled_elementwise_kernelIZZNS0_73_GLOBAL__N__c8866d80_35_SparseBinaryOpIntersectionKernel_cu_1520ed90_315342_sparse_binary_op_intersection_kernel_implINS2_18CUDAKernelLauncherENS2_36CUDAValueSelectionIntersectionKernelINS2_9LhsProjOpEEElLl0EEEvRNS_6TensorERKS8_SB_RKSt6vectorIlSaIlEERKSt8optionalIS8_ESK_bbENKUlvE3_clEvEUllE_St5arrayIPcLm2EELi4E23TrivialOffsetCalculatorILi1EjESR_NS0_6memory15LoadWithoutCastENSS_16StoreWithoutCastEEEviT_T0_T2_T3_T4_T5_)
        /*0794*/ 	.word	0x00000000


	//----- nvinfo : EIATTR_REGCOUNT
	.align		4
.L_355:
        /*0798*/ 	.byte	0x04, 0x2f
        /*079a*/ 	.short	(.L_357 - .L_356)
	.align		4
.L_356:
        /*079c*/ 	.word	index@(_ZN2at6native18elementwise_kernelILi128ELi2EZNS0_22gpu_kernel_impl_nocastIZZNS0_73_GLOBAL__N__c8866d80_35_SparseBinaryOpIntersectionKernel_cu_1520ed90_315342_sparse_binary_op_intersection_kernel_implINS3_18CUDAKernelLauncherENS3_36CUDAValueSelectionIntersectionKernelINS3_9LhsProjOpEEElLl0EEEvRNS_6TensorERKS9_SC_RKSt6vectorIlSaIlEERKSt8optionalIS9_ESL_bbENKUlvE3_clEvEUllE_EEvRNS_18TensorIteratorBaseERKT_EUliE_EEviT1_)
        /*07a0*/ 	.word	0x00000050


	//----- nvinfo : EIATTR_FRAME_SIZE
	.align		4
.L_357:
        /*07a4*/ 	.byte	0x04, 0x11
        /*07a6*/ 	.short	(.L_359 - .L_358)
	.align		4
.L_358:
        /*07a8*/ 	.word	index@(_ZN2at6native18elementwise_kernelILi128ELi2EZNS0_22gpu_kernel_impl_nocastIZZNS0_73_GLOBAL__N__c8866d80_35_SparseBinaryOpIntersectionKernel_cu_1520ed90_315342_sparse_binary_op_intersection_kernel_implINS3_18CUDAKernelLauncherENS3_36CUDAValueSelectionIntersectionKernelINS3_9LhsProjOpEEElLl0EEEvRNS_6TensorERKS9_SC_RKSt6vectorIlSaIlEERKSt8optionalIS9_ESL_bbENKUlvE3_clEvEUllE_EEvRNS_18TensorIteratorBaseERKT_EUliE_EEviT1_)
        /*07ac*/ 	.word	0x00000000


	//----- nvinfo : EIATTR_REGCOUNT
	.align		4
.L_359:
        /*07b0*/ 	.byte	0x04, 0x2f
        /*07b2*/ 	.short	(.L_361 - .L_360)
	.align		4
.L_360:
        /*07b4*/ 	.word	index@(_ZN2at6native27unrolled_elementwise_kernelIZZNS0_73_GLOBAL__N__c8866d80_35_SparseBinaryOpIntersectionKernel_cu_1520ed90_315342_sparse_binary_op_intersection_kernel_implINS2_18CUDAKernelLauncherENS2_36CUDAValueSelectionIntersectionKernelINS2_9LhsProjOpEEElLl0EEEvRNS_6TensorERKS8_SB_RKSt6vectorIlSaIlEERKSt8optionalIS8_ESK_bbENKUlvE3_clEvEUllE_St5arrayIPcLm2EELi4E23TrivialOffsetCalculatorILi1EjESR_NS0_6memory12LoadWithCastILi1EEENSS_13StoreWithCastILi1EEEEEviT_T0_T2_T3_T4_T5_)
        /*07b8*/ 	.word	0x00000028


	//----- nvinfo : EIATTR_FRAME_SIZE
	.align		4
.L_361:
        /*07bc*/ 	.byte	0x04, 0x11
        /*07be*/ 	.short	(.L_363 - .L_362)
	.align		4
.L_362:
        /*07c0*/ 	.word	index@(_ZN2at6native27unrolled_elementwise_kernelIZZNS0_73_GLOBAL__N__c8866d80_35_SparseBinaryOpIntersectionKernel_cu_1520ed90_315342_sparse_binary_op_intersection_kernel_implINS2_18CUDAKernelLauncherENS2_36CUDAValueSelectionIntersectionKernelINS2_9LhsProjOpEEElLl0EEEvRNS_6TensorERKS8_SB_RKSt6vectorIlSaIlEERKSt8optionalIS8_ESK_bbENKUlvE3_clEvEUllE_St5arrayIPcLm2EELi4E23TrivialOffsetCalculatorILi1EjESR_NS0_6memory12LoadWithCastILi1EEENSS_13StoreWithCastILi1EEEEEviT_T0_T2_T3_T4_T5_)
        /*07c4*/ 	.word	0x00000000


	//----- nvinfo : EIATTR_REGCOUNT
	.align		4
.L_363:
        /*07c8*/ 	.byte	0x04, 0x2f
        /*07ca*/ 	.short	(.L_365 - .L_364)
	.align		4
.L_364:
        /*07cc*/ 	.word	index@(_ZN2at6native18elementwise_kernelILi128ELi4EZNS0_15gpu_kernel_implIZZNS0_73_GLOBAL__N__c8866d80_35_SparseBinaryOpIntersectionKernel_cu_1520ed90_315342_sparse_binary_op_intersection_kernel_implINS3_18CUDAKernelLauncherENS3_36CUDAValueSelectionIntersectionKernelINS3_9LhsProjOpEEElLl0EEEvRNS_6TensorERKS9_SC_RKSt6vectorIlSaIlEERKSt8optionalIS9_ESL_bbENKUlvE3_clEvEUllE_EEvRNS_18TensorIteratorBaseERKT_EUliE_EEviT1_)
        /*07d0*/ 	.word	0x0000005c


	//----- nvinfo : EIATTR_FRAME_SIZE
	.align		4
.L_365:
        /*07d4*/ 	.byte	0x04, 0x11
        /*07d6*/ 	.short	(.L_367 - .L_366)
	.align		4
.L_366:
        /*07d8*/ 	.word	index@(_ZN2at6native18elementwise_kernelILi128ELi4EZNS0_15gpu_kernel_implIZZNS0_73_GLOBAL__N__c8866d80_35_SparseBinaryOpIntersectionKernel_cu_1520ed90_315342_sparse_binary_op_intersection_kernel_implINS3_18CUDAKernelLauncherENS3_36CUDAValueSelectionIntersectionKernelINS3_9LhsProjOpEEElLl0EEEvRNS_6TensorERKS9_SC_RKSt6vectorIlSaIlEERKSt8optionalIS9_ESL_bbENKUlvE3_clEvEUllE_EEvRNS_18TensorIteratorBaseERKT_EUliE_EEviT1_)
        /*07dc*/ 	.word	0x00000000


	//----- nvinfo : EIATTR_REGCOUNT
	.align		4
.L_367:
        /*07e0*/ 	.byte	0x04, 0x2f
        /*07e2*/ 	.short	(.L_369 - .L_368)
	.align		4
.L_368:
        /*07e4*/ 	.word	index@(_ZN2at6native73_GLOBAL__N__c8866d80_35_SparseBinaryOpIntersectionKernel_cu_1520ed90_315312apply_kernelILi128ELi8EZNS1_29binary_op_intersection_kernelINS1_5MulOpEhlEEvRNS_14TensorIteratorEllRKNS_6TensorEbEUliE_EEviT1_)
        /*07e8*/ 	.word	0x00000036


	//----- nvinfo : EIATTR_FRAME_SIZE
	.align		4
.L_369:
        /*07ec*/ 	.byte	0x04, 0x11
        /*07ee*/ 	.short	(.L_371 - .L_370)
	.align		4
.L_370:
        /*07f0*/ 	.word	index@(_ZN2at6native73_GLOBAL__N__c8866d80_35_SparseBinaryOpIntersectionKernel_cu_1520ed90_315312apply_kernelILi128ELi8EZNS1_29binary_op_intersection_kernelINS1_5MulOpEhlEEvRNS_14TensorIteratorEllRKNS_6TensorEbEUliE_EEviT1_)
        /*07f4*/ 	.word	0x00000000


	//----- nvinfo : EIATTR_REGCOUNT
	.align		4
.L_371:
        /*07f8*/ 	.byte	0x04, 0x2f
        /*07fa*/ 	.short	(.L_373 - .L_372)
	.align		4
.L_372:
        /*07fc*/ 	.word	index@(_ZN2at6native73_GLOBAL__N__c8866d80_35_SparseBinaryOpIntersectionKernel_cu_1520ed90_315312apply_kernelILi128ELi8EZNS1_29binary_op_intersection_kernelINS1_5MulOpEalEEvRNS_14TensorIteratorEllRKNS_6TensorEbEUliE_EEviT1_)
        /*0800*/ 	.word	0x00000036


	//----- nvinfo : EIATTR_FRAME_SIZE
	.align		4
.L_373:
        /*0804*/ 	.byte	0x04, 0x11
        /*0806*/ 	.short	(.L_375 - .L_374)
	.align		4
.L_374:
        /*0808*/ 	.word	index@(_ZN2at6native73_GLOBAL__N__c8866d80_35_SparseBinaryOpIntersectionKernel_cu_1520ed90_315312apply_kernelILi128ELi8EZNS1_29binary_op_intersection_kernelINS1_5MulOpEalEEvRNS_14TensorIteratorEllRKNS_6TensorEbEUliE_EEviT1_)
        /*080c*/ 	.word	0x00000000


	//----- nvinfo : EIATTR_REGCOUNT
	.align		4
.L_375:
        /*0810*/ 	.byte	0x04, 0x2f
        /*0812*/ 	.short	(.L_377 - .L_376)
	.align		4
.L_376:
        /*0814*/ 	.word	index@(_ZN2at6native73_GLOBAL__N__c8866d80_35_SparseBinaryOpIntersectionKernel_cu_1520ed90_315312apply_kernelILi128ELi8EZNS1_29binary_op_intersection_kernelINS1_5MulOpEilEEvRNS_14TensorIteratorEllRKNS_6TensorEbEUliE_EEviT1_)
        /*0818*/ 	.word	0x00000034


	//----- nvinfo : EIATTR_FRAME_SIZE
	.align		4
.L_377:
        /*081c*/ 	.byte	0x04, 0x11
        /*081e*/ 	.short	(.L_379 - .L_378)
	.align		4
.L_378:
        /*0820*/ 	.word	index@(_ZN2at6native73_GLOBAL__N__c8866d80_35_SparseBinaryOpIntersectionKernel_cu_1520ed90_315312apply_kernelILi128ELi8EZNS1_29binary_op_intersection_kernelINS1_5MulOpEilEEvRNS_14TensorIteratorEllRKNS_6TensorEbEUliE_EEviT1_)
        /*0824*/ 	.word	0x00000000


	//----- nvinfo : EIATTR_REGCOUNT
	.align		4
.L_379:
        /*0828*/ 	.byte	0x04, 0x2f
        /*082a*/ 	.short	(.L_381 - .L_380)
	.align		4
.L_380:
        /*082c*/ 	.word	index@(_ZN2at6native73_GLOBAL__N__c8866d80_35_SparseBinaryOpIntersectionKernel_cu_1520ed90_315312apply_kernelILi128ELi8EZNS1_29binary_op_intersection_kernelINS1_5MulOpEllEEvRNS_14TensorIteratorEllRKNS_6TensorEbEUliE_EEviT1_)
        /*0830*/ 	.word	0x00000038


	//----- nvinfo : EIATTR_FRAME_SIZE
	.align		4
.L_381:
        /*0834*/ 	.byte	0x04, 0x11
        /*0836*/ 	.short	(.L_383 - .L_382)
	.align		4
.L_382:
        /*0838*/ 	.word	index@(_ZN2at6native73_GLOBAL__N__c8866d80_35_SparseBinaryOpIntersectionKernel_cu_1520ed90_315312apply_kernelILi128ELi8EZNS1_29binary_op_intersection_kernelINS1_5MulOpEllEEvRNS_14TensorIteratorEllRKNS_6TensorEbEUliE_EEviT1_)
        /*083c*/ 	.word	0x00000000


	//----- nvinfo : EIATTR_REGCOUNT
	.align		4
.L_383:
        /*0840*/ 	.byte	0x04, 0x2f
        /*0842*/ 	.short	(.L_385 - .L_384)
	.align		4
.L_384:
        /*0844*/ 	.word	index@(_ZN2at6native73_GLOBAL__N__c8866d80_35_SparseBinaryOpIntersectionKernel_cu_1520ed90_315312apply_kernelILi128ELi8EZNS1_29binary_op_intersection_kernelINS1_5MulOpEslEEvRNS_14TensorIteratorEllRKNS_6TensorEbEUliE_EEviT1_)
        /*0848*/ 	.word	0x00000034


	//----- nvinfo : EIATTR_FRAME_SIZE
	.align		4
.L_385:
        /*084c*/ 	.byte	0x04, 0x11
        /*084e*/ 	.short	(.L_387 - .L_386)
	.align		4
.L_386:
        /*0850*/ 	.word	index@(_ZN2at6native73_GLOBAL__N__c8866d80_35_SparseBinaryOpIntersectionKernel_cu_1520ed90_315312apply_kernelILi128ELi8EZNS1_29binary_op_intersection_kernelINS1_5MulOpEslEEvRNS_14TensorIteratorEllRKNS_6TensorEbEUliE_EEviT1_)
        /*0854*/ 	.word	0x00000000


	//----- nvinfo : EIATTR_REGCOUNT
	.align		4
.L_387:
        /*0858*/ 	.byte	0x04, 0x2f
        /*085a*/ 	.short	(.L_389 - .L_388)
	.align		4
.L_388:
        /*085c*/ 	.word	index@(_ZN2at6native73_GLOBAL__N__c8866d80_35_SparseBinaryOpIntersectionKernel_cu_1520ed90_315312apply_kernelILi128ELi8EZNS1_29binary_op_intersection_kernelINS1_5MulOpEdlEEvRNS_14TensorIteratorEllRKNS_6TensorEbEUliE_EEviT1_)
        /*0860*/ 	.word	0x0000003a


	//----- nvinfo : EIATTR_FRAME_SIZE
	.align		4
.L_389:
        /*0864*/ 	.byte	0x04, 0x11
        /*0866*/ 	.short	(.L_391 - .L_390)
	.align		4
.L_390:
        /*0868*/ 	.word	index@(_ZN2at6native73_GLOBAL__N__c8866d80_35_SparseBinaryOpIntersectionKernel_cu_1520ed90_315312apply_kernelILi128ELi8EZNS1_29binary_op_intersection_kernelINS1_5MulOpEdlEEvRNS_14TensorIteratorEllRKNS_6TensorEbEUliE_EEviT1_)
        /*086c*/ 	.word	0x00000000


	//----- nvinfo : EIATTR_REGCOUNT
	.align		4
.L_391:
        /*0870*/ 	.byte	0x04, 0x2f
        /*0872*/ 	.short	(.L_393 - .L_392)
	.align		4
.L_392:
        /*0874*/ 	.word	index@(_ZN2at6native73_GLOBAL__N__c8866d80_35_SparseBinaryOpIntersectionKernel_cu_1520ed90_315312apply_kernelILi128ELi8EZNS1_29binary_op_intersection_kernelINS1_5MulOpEflEEvRNS_14TensorIteratorEllRKNS_6TensorEbEUliE_EEviT1_)
        /*0878*/ 	.word	0x00000036


	//----- nvinfo : EIATTR_FRAME_SIZE
	.align		4
.L_393:
        /*087c*/ 	.byte	0x04, 0x11
        /*087e*/ 	.short	(.L_395 - .L_394)
	.align		4
.L_394:
        /*0880*/ 	.word	index@(_ZN2at6native73_GLOBAL__N__c8866d80_35_SparseBinaryOpIntersectionKernel_cu_1520ed90_315312apply_kernelILi128ELi8EZNS1_29binary_op_intersection_kernelINS1_5MulOpEflEEvRNS_14TensorIteratorEllRKNS_6TensorEbEUliE_EEviT1_)
        /*0884*/ 	.word	0x00000000


	//----- nvinfo : EIATTR_REGCOUNT
	.align		4
.L_395:
        /*0888*/ 	.byte	0x04, 0x2f
        /*088a*/ 	.short	(.L_397 - .L_396)
	.align		4
.L_396:
        /*088c*/ 	.word	index@(_ZN2at6native73_GLOBAL__N__c8866d80_35_SparseBinaryOpIntersectionKernel_cu_1520ed90_315312apply_kernelILi128ELi8EZNS1_29binary_op_intersection_kernelINS1_5MulOpEN3c107complexIdEElEEvRNS_14TensorIteratorEllRKNS_6TensorEbEUliE_EEviT1_)
        /*0890*/ 	.word	0x0000002e


	//----- nvinfo : EIATTR_FRAME_SIZE
	.align		4
.L_397:
        /*0894*/ 	.byte	0x04, 0x11
        /*0896*/ 	.short	(.L_399 - .L_398)
	.align		4
.L_398:
        /*0898*/ 	.word	index@(_ZN2at6native73_GLOBAL__N__c8866d80_35_SparseBinaryOpIntersectionKernel_cu_1520ed90_315312apply_kernelILi128ELi8EZNS1_29binary_op_intersection_kernelINS1_5MulOpEN3c107complexIdEElEEvRNS_14TensorIteratorEllRKNS_6TensorEbEUliE_EEviT1_)
        /*089c*/ 	.word	0x00000000


	//----- nvinfo : EIATTR_REGCOUNT
	.align		4
.L_399:
        /*08a0*/ 	.byte	0x04, 0x2f
        /*08a2*/ 	.short	(.L_401 - .L_400)
	.align		4
.L_400:
        /*08a4*/ 	.word	index@(_ZN2at6native73_GLOBAL__N__c8866d80_35_SparseBinaryOpIntersectionKernel_cu_1520ed90_315312apply_kernelILi128ELi8EZNS1_29binary_op_intersection_kernelINS1_5MulOpEN3c107complexIfEElEEvRNS_14TensorIteratorEllRKNS_6TensorEbEUliE_EEviT1_)
        /*08a8*/ 	.word	0x00000020


	//----- nvinfo : EIATTR_FRAME_SIZE
	.align		4
.L_401:
        /*08ac*/ 	.byte	0x04, 0x11
        /*08ae*/ 	.short	(.L_403 - .L_402)
	.align		4
.L_402:
        /*08b0*/ 	.word	index@(_ZN2at6native73_GLOBAL__N__c8866d80_35_SparseBinaryOpIntersectionKernel_cu_1520ed90_315312apply_kernelILi128ELi8EZNS1_29binary_op_intersection_kernelINS1_5MulOpEN3c107complexIfEElEEvRNS_14TensorIteratorEllRKNS_6TensorEbEUliE_EEviT1_)
        /*08b4*/ 	.word	0x00000000


	//----- nvinfo : EIATTR_REGCOUNT
	.align		4
.L_403:
        /*08b8*/ 	.byte	0x04, 0x2f
        /*08ba*/ 	.short	(.L_405 - .L_404)
	.align		4
.L_404:
        /*08bc*/ 	.word	index@(_ZN2at6native73_GLOBAL__N__c8866d80_35_SparseBinaryOpIntersectionKernel_cu_1520ed90_315312apply_kernelILi128ELi8EZNS1_29binary_op_intersection_kernelINS1_5MulOpEblEEvRNS_14TensorIteratorEllRKNS_6TensorEbEUliE_EEviT1_)
        /*08c0*/ 	.word	0x0000001c


	//----- nvinfo : EIATTR_FRAME_SIZE
	.align		4
.L_405:
        /*08c4*/ 	.byte	0x04, 0x11
        /*08c6*/ 	.short	(.L_407 - .L_406)
	.align		4
.L_406:
        /*08c8*/ 	.word	index@(_ZN2at6native73_GLOBAL__N__c8866d80_35_SparseBinaryOpIntersectionKernel_cu_1520ed90_315312apply_kernelILi128ELi8EZNS1_29binary_op_intersection_kernelINS1_5MulOpEblEEvRNS_14TensorIteratorEllRKNS_6TensorEbEUliE_EEviT1_)
        /*08cc*/ 	.word	0x00000000


	//----- nvinfo : EIATTR_REGCOUNT
	.align		4
.L_407:
        /*08d0*/ 	.byte	0x04, 0x2f
        /*08d2*/ 	.short	(.L_409 - .L_408)
	.align		4
.L_408:
        /*08d4*/ 	.word	index@(_ZN2at6native73_GLOBAL__N__c8866d80_35_SparseBinaryOpIntersectionKernel_cu_1520ed90_315312apply_kernelILi128ELi8EZNS1_29binary_op_intersection_kernelINS1_5MulOpEN3c104HalfElEEvRNS_14TensorIteratorEllRKNS_6TensorEbEUliE_EEviT1_)
        /*08d8*/ 	.word	0x00000036


	//----- nvinfo : EIATTR_FRAME_SIZE
	.align		4
.L_409:
        /*08dc*/ 	.byte	0x04, 0x11
        /*08de*/ 	.short	(.L_411 - .L_410)
	.align		4
.L_410:
        /*08e0*/ 	.word	index@(_ZN2at6native73_GLOBAL__N__c8866d80_35_SparseBinaryOpIntersectionKernel_cu_1520ed90_315312apply_kernelILi128ELi8EZNS1_29binary_op_intersection_kernelINS1_5MulOpEN3c104HalfElEEvRNS_14TensorIteratorEllRKNS_6TensorEbEUliE_EEviT1_)
        /*08e4*/ 	.word	0x00000000


	//----- nvinfo : EIATTR_REGCOUNT
	.align		4
.L_411:
        /*08e8*/ 	.byte	0x04, 0x2f
        /*08ea*/ 	.short	(.L_413 - .L_412)
	.align		4
.L_412:
        /*08ec*/ 	.word	index@(_ZN2at6native73_GLOBAL__N__c8866d80_35_SparseBinaryOpIntersectionKernel_cu_1520ed90_315312apply_kernelILi128ELi8EZNS1_29binary_op_intersection_kernelINS1_5MulOpEN3c108BFloat16ElEEvRNS_14TensorIteratorEllRKNS_6TensorEbEUliE_EEviT1_)
        /*08f0*/ 	.word	0x00000036


	//----- nvinfo : EIATTR_FRAME_SIZE
	.align		4
.L_413:
        /*08f4*/ 	.byte	0x04, 0x11
        /*08f6*/ 	.short	(.L_415 - .L_414)
	.align		4
.L_414:
        /*08f8*/ 	.word	index@(_ZN2at6native73_GLOBAL__N__c8866d80_35_SparseBinaryOpIntersectionKernel_cu_1520ed90_315312apply_kernelILi128ELi8EZNS1_29binary_op_intersection_kernelINS1_5MulOpEN3c108BFloat16ElEEvRNS_14TensorIteratorEllRKNS_6TensorEbEUliE_EEviT1_)
        /*08fc*/ 	.word	0x00000000


	//----- nvinfo : EIATTR_REGCOUNT
	.align		4
.L_415:
        /*0900*/ 	.byte	0x04, 0x2f
        /*0902*/ 	.short	(.L_417 - .L_416)
	.align		4
.L_416:
        /*0904*/ 	.word	index@(_ZN2at6native73_GLOBAL__N__c8866d80_35_SparseBinaryOpIntersectionKernel_cu_1520ed90_315312apply_kernelILi128ELi8EZNS1_29binary_op_intersection_kernelINS1_5MulOpEN3c107complexINS5_4HalfEEElEEvRNS_14TensorIteratorEllRKNS_6TensorEbEUliE_EEviT1_)
        /*0908*/ 	.word	0x00000020


	//----- nvinfo : EIATTR_FRAME_SIZE
	.align		4
.L_417:
        /*090c*/ 	.byte	0x04, 0x11
        /*090e*/ 	.short	(.L_419 - .L_418)
	.align		4
.L_418:
        /*0910*/ 	.word	index@(_ZN2at6native73_GLOBAL__N__c8866d80_35_SparseBinaryOpIntersectionKernel_cu_1520ed90_315312apply_kernelILi128ELi8EZNS1_29binary_op_intersection_kernelINS1_5MulOpEN3c107complexINS5_4HalfEEElEEvRNS_14TensorIteratorEllRKNS_6TensorEbEUliE_EEviT1_)
        /*0914*/ 	.word	0x00000000


	//----- nvinfo : EIATTR_REGCOUNT
	.align		4
.L_419:
        /*0918*/ 	.byte	0x04, 0x2f
        /*091a*/ 	.short	(.L_421 - .L_420)
	.align		4
.L_420:
        /*091c*/ 	.word	index@(_ZN2at6native73_GLOBAL__N__c8866d80_35_SparseBinaryOpIntersectionKernel_cu_1520ed90_315312apply_kernelILi128ELi8EZNS1_29binary_op_intersection_kernelINS1_9RhsProjOpEhlEEvRNS_14TensorIteratorEllRKNS_6TensorEbEUliE_EEviT1_)
        /*0920*/ 	.word	0x00000034


	//----- nvinfo : EIATTR_FRAME_SIZE
	.align		4
.L_421:
        /*0924*/ 	.byte	0x04, 0x11
        /*0926*/ 	.short	(.L_423 - .L_422)
	.align		4
.L_422:
        /*0928*/ 	.word	index@(_ZN2at6native73_GLOBAL__N__c8866d80_35_SparseBinaryOpIntersectionKernel_cu_1520ed90_315312apply_kernelILi128ELi8EZNS1_29binary_op_intersection_kernelINS1_9RhsProjOpEhlEEvRNS_14TensorIteratorEllRKNS_6TensorEbEUliE_EEviT1_)
        /*092c*/ 	.word	0x00000000


	//----- nvinfo : EIATTR_REGCOUNT
	.align		4
.L_423:
        /*0930*/ 	.byte	0x04, 0x2f
        /*0932*/ 	.short	(.L_425 - .L_424)
	.align		4
.L_424:
        /*0934*/ 	.word	index@(_ZN2at6native73_GLOBAL__N__c8866d80_35_SparseBinaryOpIntersectionKernel_cu_1520ed90_315312apply_kernelILi128ELi8EZNS1_29binary_op_intersection_kernelINS1_9RhsProjOpEalEEvRNS_14TensorIteratorEllRKNS_6TensorEbEUliE_EEviT1_)
        /*0938*/ 	.word	0x00000036


	//----- nvinfo : EIATTR_FRAME_SIZE
	.align		4
.L_425:
        /*093c*/ 	.byte	0x04, 0x11
        /*093e*/ 	.short	(.L_427 - .L_426)
	.align		4
.L_426:
        /*0940*/ 	.word	index@(_ZN2at6native73_GLOBAL__N__c8866d80_35_SparseBinaryOpIntersectionKernel_cu_1520ed90_315312apply_kernelILi128ELi8EZNS1_29binary_op_intersection_kernelINS1_9RhsProjOpEalEEvRNS_14TensorIteratorEllRKNS_6TensorEbEUliE_EEviT1_)
        /*0944*/ 	.word	0x00000000


	//----- nvinfo : EIATTR_REGCOUNT
	.align		4
.L_427:
        /*0948*/ 	.byte	0x04, 0x2f
        /*094a*/ 	.short	(.L_429 - .L_428)
	.align		4
.L_428:
        /*094c*/ 	.word	index@(_ZN2at6native73_GLOBAL__N__c8866d80_35_SparseBinaryOpIntersectionKernel_cu_1520ed90_315312apply_kernelILi128ELi8EZNS1_29binary_op_intersection_kernelINS1_9RhsProjOpEilEEvRNS_14TensorIteratorEllRKNS_6TensorEbEUliE_EEviT1_)
        /*0950*/ 	.word	0x00000036


	//----- nvinfo : EIATTR_FRAME_SIZE
	.align		4
.L_429:
        /*0954*/ 	.byte	0x04, 0x11
        /*0956*/ 	.short	(.L_431 - .L_430)
	.align		4
.L_430:
        /*0958*/ 	.word	index@(_ZN2at6native73_GLOBAL__N__c8866d80_35_SparseBinaryOpIntersectionKernel_cu_1520ed90_315312apply_kernelILi128ELi8EZNS1_29binary_op_intersection_kernelINS1_9RhsProjOpEilEEvRNS_14TensorIteratorEllRKNS_6TensorEbEUliE_EEviT1_)
        /*095c*/ 	.word	0x00000000


	//----- nvinfo : EIATTR_REGCOUNT
	.align		4
.L_431:
        /*0960*/ 	.byte	0x04, 0x2f
        /*0962*/ 	.short	(.L_433 - .L_432)
	.align		4
.L_432:
        /*0964*/ 	.word	index@(_ZN2at6native73_GLOBAL__N__c8866d80_35_SparseBinaryOpIntersectionKernel_cu_1520ed90_315312apply_kernelILi128ELi8EZNS1_29binary_op_intersection_kernelINS1_9RhsProjOpEllEEvRNS_14TensorIteratorEllRKNS_6TensorEbEUliE_EEviT1_)
        /*0968*/ 	.word	0x00000038


	//----- nvinfo : EIATTR_FRAME_SIZE
	.align		4
.L_433:
        /*096c*/ 	.byte	0x04, 0x11
        /*096e*/ 	.short	(.L_435 - .L_434)
	.align		4
.L_434:
        /*0970*/ 	.word	index@(_ZN2at6native73_GLOBAL__N__c8866d80_35_SparseBinaryOpIntersectionKernel_cu_1520ed90_315312apply_kernelILi128ELi8EZNS1_29binary_op_intersection_kernelINS1_9RhsProjOpEllEEvRNS_14TensorIteratorEllRKNS_6TensorEbEUliE_EEviT1_)
        /*0974*/ 	.word	0x00000000


	//----- nvinfo : EIATTR_REGCOUNT
	.align		4
.L_435:
        /*0978*/ 	.byte	0x04, 0x2f
        /*097a*/ 	.short	(.L_437 - .L_436)
	.align		4
.L_436:
        /*097c*/ 	.word	index@(_ZN2at6native73_GLOBAL__N__c8866d80_35_SparseBinaryOpIntersectionKernel_cu_1520ed90_315312apply_kernelILi128ELi8EZNS1_29binary_op_intersection_kernelINS1_9RhsProjOpEslEEvRNS_14TensorIteratorEllRKNS_6TensorEbEUliE_EEviT1_)
        /*0980*/ 	.word	0x00000036


	//----- nvinfo : EIATTR_FRAME_SIZE
	.align		4
.L_437:
        /*0984*/ 	.byte	0x04, 0x11
        /*0986*/ 	.short	(.L_439 - .L_438)
	.align		4
.L_438:
        /*0988*/ 	.word	index@(_ZN2at6native73_GLOBAL__N__c8866d80_35_SparseBinaryOpIntersectionKernel_cu_1520ed90_315312apply_kernelILi128ELi8EZNS1_29binary_op_intersection_kernelINS1_9RhsProjOpEslEEvRNS_14TensorIteratorEllRKNS_6TensorEbEUliE_EEviT1_)
        /*098c*/ 	.word	0x00000000


	//----- nvinfo : EIATTR_REGCOUNT
	.align		4
.L_439:
        /*0990*/ 	.byte	0x04, 0x2f
        /*0992*/ 	.short	(.L_441 - .L_440)
	.align		4
.L_440:
        /*0994*/ 	.word	index@(_ZN2at6native73_GLOBAL__N__c8866d80_35_SparseBinaryOpIntersectionKernel_cu_1520ed90_315312apply_kernelILi128ELi8EZNS1_29binary_op_intersection_kernelINS1_9RhsProjOpEdlEEvRNS_14TensorIteratorEllRKNS_6TensorEbEUliE_EEviT1_)
        /*0998*/ 	.word	0x00000038


	//----- nvinfo : EIATTR_FRAME_SIZE
	.align		4
.L_441:
        /*099c*/ 	.byte	0x04, 0x11
        /*099e*/ 	.short	(.L_443 - .L_442)
	.align		4
.L_442:
        /*09a0*/ 	.word	index@(_ZN2at6native73_GLOBAL__N__c8866d80_35_SparseBinaryOpIntersectionKernel_cu_1520ed90_315312apply_kernelILi128ELi8EZNS1_29binary_op_intersection_kernelINS1_9RhsProjOpEdlEEvRNS_14TensorIteratorEllRKNS_6TensorEbEUliE_EEviT1_)
        /*09a4*/ 	.word	0x00000000


	//----- nvinfo : EIATTR_REGCOUNT
	.align		4
.L_443:
        /*09a8*/ 	.byte	0x04, 0x2f
        /*09aa*/ 	.short	(.L_445 - .L_444)
	.align		4
.L_444:
        /*09ac*/ 	.word	index@(_ZN2at6native73_GLOBAL__N__c8866d80_35_SparseBinaryOpIntersectionKernel_cu_1520ed90_315312apply_kernelILi128ELi8EZNS1_29binary_op_intersection_kernelINS1_9RhsProjOpEflEEvRNS_14TensorIteratorEllRKNS_6TensorEbEUliE_EEviT1_)
        /*09b0*/ 	.word	0x00000036


	//----- nvinfo : EIATTR_FRAME_SIZE
	.align		4
.L_445:
        /*09b4*/ 	.byte	0x04, 0x11
        /*09b6*/ 	.short	(.L_447 - .L_446)
	.align		4
.L_446:
        /*09b8*/ 	.word	index@(_ZN2at6native73_GLOBAL__N__c8866d80_35_SparseBinaryOpIntersectionKernel_cu_1520ed90_315312apply_kernelILi128ELi8EZNS1_29binary_op_intersection_kernelINS1_9RhsProjOpEflEEvRNS_14TensorIteratorEllRKNS_6TensorEbEUliE_EEviT1_)
        /*09bc*/ 	.word	0x00000000


	//----- nvinfo : EIATTR_REGCOUNT
	.align		4
.L_447:
        /*09c0*/ 	.byte	0x04, 0x2f
        /*09c2*/ 	.short	(.L_449 - .L_448)
	.align		4
.L_448:
        /*09c4*/ 	.word	index@(_ZN2at6native73_GLOBAL__N__c8866d80_35_SparseBinaryOpIntersectionKernel_cu_1520ed90_315312apply_kernelILi128ELi8EZNS1_29binary_op_intersection_kernelINS1_9RhsProjOpEN3c107complexIdEElEEvRNS_14TensorIteratorEllRKNS_6TensorEbEUliE_EEviT1_)
        /*09c8*/ 	.word	0x00000040


	//----- nvinfo : EIATTR_FRAME_SIZE
	.align		4
.L_449:
        /*09cc*/ 	.byte	0x04, 0x11
        /*09ce*/ 	.short	(.L_451 - .L_450)
	.align		4
.L_450:
        /*09d0*/ 	.word	index@(_ZN2at6native73_GLOBAL__N__c8866d80_35_SparseBinaryOpIntersectionKernel_cu_1520ed90_315312apply_kernelILi128ELi8EZNS1_29binary_op_intersection_kernelINS1_9RhsProjOpEN3c107complexIdEElEEvRNS_14TensorIteratorEllRKNS_6TensorEbEUliE_EEviT1_)
        /*09d4*/ 	.word	0x00000000


	//----- nvinfo : EIATTR_REGCOUNT
	.align		4
.L_451:
        /*09d8*/ 	.byte	0x04, 0x2f
        /*09da*/ 	.short	(.L_453 - .L_452)
	.align		4
.L_452:
        /*09dc*/ 	.word	index@(_ZN2at6native73_GLOBAL__N__c8866d80_35_SparseBinaryOpIntersectionKernel_cu_1520ed90_315312apply_kernelILi128ELi8EZNS1_29binary_op_intersection_kernelINS1_9RhsProjOpEN3c107complexIfEElEEvRNS_14TensorIteratorEllRKNS_6TensorEbEUliE_EEviT1_)
        /*09e0*/ 	.word	0x00000036


	//----- nvinfo : EIATTR_FRAME_SIZE
	.align		4
.L_453:
        /*09e4*/ 	.byte	0x04, 0x11
        /*09e6*/ 	.short	(.L_455 - .L_454)
	.align		4
.L_454:
        /*09e8*/ 	.word	index@(_ZN2at6native73_GLOBAL__N__c8866d80_35_SparseBinaryOpIntersectionKernel_cu_1520ed90_315312apply_kernelILi128ELi8EZNS1_29binary_op_intersection_kernelINS1_9RhsProjOpEN3c107complexIfEElEEvRNS_14TensorIteratorEllRKNS_6TensorEbEUliE_EEviT1_)
        /*09ec*/ 	.word	0x00000000


	//----- nvinfo : EIATTR_REGCOUNT
	.align		4
.L_455:
        /*09f0*/ 	.byte	0x04, 0x2f
        /*09f2*/ 	.short	(.L_457 - .L_456)
	.align		4
.L_456:
        /*09f4*/ 	.word	index@(_ZN2at6native73_GLOBAL__N__c8866d80_35_SparseBinaryOpIntersectionKernel_cu_1520ed90_315312apply_kernelILi128ELi8EZNS1_29binary_op_intersection_kernelINS1_9RhsProjOpEblEEvRNS_14TensorIteratorEllRKNS_6TensorEbEUliE_EEviT1_)
        /*09f8*/ 	.word	0x0000001a


	//----- nvinfo : EIATTR_FRAME_SIZE
	.align		4
.L_457:
        /*09fc*/ 	.byte	0x04, 0x11
        /*09fe*/ 	.short	(.L_459 - .L_458)
	.align		4
.L_458:
        /*0a00*/ 	.word	index@(_ZN2at6native73_GLOBAL__N__c8866d80_35_SparseBinaryOpIntersectionKernel_cu_1520ed90_315312apply_kernelILi128ELi8EZNS1_29binary_op_intersection_kernelINS1_9RhsProjOpEblEEvRNS_14TensorIteratorEllRKNS_6TensorEbEUliE_EEviT1_)
        /*0a04*/ 	.word	0x00000000


	//----- nvinfo : EIATTR_REGCOUNT
	.align		4
.L_459:
        /*0a08*/ 	.byte	0x04, 0x2f
        /*0a0a*/ 	.short	(.L_461 - .L_460)
	.align		4
.L_460:
        /*0a0c*/ 	.word	index@(_ZN2at6native73_GLOBAL__N__c8866d80_35_SparseBinaryOpIntersectionKernel_cu_1520ed90_315312apply_kernelILi128ELi8EZNS1_29binary_op_intersection_kernelINS1_9RhsProjOpEN3c104HalfElEEvRNS_14TensorIteratorEllRKNS_6TensorEbEUliE_EEviT1_)
        /*0a10*/ 	.word	0x00000034


	//----- nvinfo : EIATTR_FRAME_SIZE
	.align		4
.L_461:
        /*0a14*/ 	.byte	0x04, 0x11
        /*0a16*/ 	.short	(.L_463 - .L_462)
	.align		4
.L_462:
        /*0a18*/ 	.word	index@(_ZN2at6native73_GLOBAL__N__c8866d80_35_SparseBinaryOpIntersectionKernel_cu_1520ed90_315312apply_kernelILi128ELi8EZNS1_29binary_op_intersection_kernelINS1_9RhsProjOpEN3c104HalfElEEvRNS_14TensorIteratorEllRKNS_6TensorEbEUliE_EEviT1_)
        /*0a1c*/ 	.word	0x00000000


	//----- nvinfo : EIATTR_REGCOUNT
	.align		4
.L_463:
        /*0a20*/ 	.byte	0x04, 0x2f
        /*0a22*/ 	.short	(.L_465 - .L_464)
	.align		4
.L_464:
        /*0a24*/ 	.word	index@(_ZN2at6native73_GLOBAL__N__c8866d80_35_SparseBinaryOpIntersectionKernel_cu_1520ed90_315312apply_kernelILi128ELi8EZNS1_29binary_op_intersection_kernelINS1_9RhsProjOpEN3c108BFloat16ElEEvRNS_14TensorIteratorEllRKNS_6TensorEbEUliE_EEviT1_)
        /*0a28*/ 	.word	0x00000034


	//----- nvinfo : EIATTR_FRAME_SIZE
	.align		4
.L_465:
        /*0a2c*/ 	.byte	0x04, 0x11
        /*0a2e*/ 	.short	(.L_467 - .L_466)
	.align		4
.L_466:
        /*0a30*/ 	.word	index@(_ZN2at6native73_GLOBAL__N__c8866d80_35_SparseBinaryOpIntersectionKernel_cu_1520ed90_315312apply_kernelILi128ELi8EZNS1_29binary_op_intersection_kernelINS1_9RhsProjOpEN3c108BFloat16ElEEvRNS_14TensorIteratorEllRKNS_6TensorEbEUliE_EEviT1_)
        /*0a34*/ 	.word	0x00000000


	//----- nvinfo : EIATTR_REGCOUNT
	.align		4
.L_467:
        /*0a38*/ 	.byte	0x04, 0x2f
        /*0a3a*/ 	.short	(.L_469 - .L_468)
	.align		4
.L_468:
        /*0a3c*/ 	.word	index@(_ZN2at6native73_GLOBAL__N__c8866d80_35_SparseBinaryOpIntersectionKernel_cu_1520ed90_315312apply_kernelILi128ELi8EZNS1_29binary_op_intersection_kernelINS1_9RhsProjOpEN3c107complexINS5_4HalfEEElEEvRNS_14TensorIteratorEllRKNS_6TensorEbEUliE_EEviT1_)
        /*0a40*/ 	.word	0x0000001e


	//----- nvinfo : EIATTR_FRAME_SIZE
	.align		4
.L_469:
        /*0a44*/ 	.byte	0x04, 0x11
        /*0a46*/ 	.short	(.L_471 - .L_470)
	.align		4
.L_470:
        /*0a48*/ 	.word	index@(_ZN2at6native73_GLOBAL__N__c8866d80_35_SparseBinaryOpIntersectionKernel_cu_1520ed90_315312apply_kernelILi128ELi8EZNS1_29binary_op_intersection_kernelINS1_9RhsProjOpEN3c107complexINS5_4HalfEEElEEvRNS_14TensorIteratorEllRKNS_6TensorEbEUliE_EEviT1_)
        /*0a4c*/ 	.word	0x00000000


	//----- nvinfo : EIATTR_REGCOUNT
	.align		4
.L_471:
        /*0a50*/ 	.byte	0x04, 0x2f
        /*0a52*/ 	.short	(.L_473 - .L_472)
	.align		4
.L_472:
        /*0a54*/ 	.word	index@(_ZN2at6native73_GLOBAL__N__c8866d80_35_SparseBinaryOpIntersectionKernel_cu_1520ed90_315312apply_kernelILi128ELi8EZNS1_29binary_op_intersection_kernelINS1_9LhsProjOpEhlEEvRNS_14TensorIteratorEllRKNS_6TensorEbEUliE_EEviT1_)
        /*0a58*/ 	.word	0x00000010


	//----- nvinfo : EIATTR_FRAME_SIZE
	.align		4
.L_473:
        /*0a5c*/ 	.byte	0x04, 0x11
        /*0a5e*/ 	.short	(.L_475 - .L_474)
	.align		4
.L_474:
        /*0a60*/ 	.word	index@(_ZN2at6native73_GLOBAL__N__c8866d80_35_SparseBinaryOpIntersectionKernel_cu_1520ed90_315312apply_kernelILi128ELi8EZNS1_29binary_op_intersection_kernelINS1_9LhsProjOpEhlEEvRNS_14TensorIteratorEllRKNS_6TensorEbEUliE_EEviT1_)
        /*0a64*/ 	.word	0x00000000


	//----- nvinfo : EIATTR_REGCOUNT
	.align		4
.L_475:
        /*0a68*/ 	.byte	0x04, 0x2f
        /*0a6a*/ 	.short	(.L_477 - .L_476)
	.align		4
.L_476:
        /*0a6c*/ 	.word	index@(_ZN2at6native73_GLOBAL__N__c8866d80_35_SparseBinaryOpIntersectionKernel_cu_1520ed90_315312apply_kernelILi128ELi8EZNS1_29binary_op_intersection_kernelINS1_9LhsProjOpEalEEvRNS_14TensorIteratorEllRKNS_6TensorEbEUliE_EEviT1_)
        /*0a70*/ 	.word	0x00000010


	//----- nvinfo : EIATTR_FRAME_SIZE
	.align		4
.L_477:
        /*0a74*/ 	.byte	0x04, 0x11
        /*0a76*/ 	.short	(.L_479 - .L_478)
	.align		4
.L_478:
        /*0a78*/ 	.word	index@(_ZN2at6native73_GLOBAL__N__c8866d80_35_SparseBinaryOpIntersectionKernel_cu_1520ed90_315312apply_kernelILi128ELi8EZNS1_29binary_op_intersection_kernelINS1_9LhsProjOpEalEEvRNS_14TensorIteratorEllRKNS_6TensorEbEUliE_EEviT1_)
        /*0a7c*/ 	.word	0x00000000


	//----- nvinfo : EIATTR_REGCOUNT
	.align		4
.L_479:
        /*0a80*/ 	.byte	0x04, 0x2f
        /*0a82*/ 	.short	(.L_481 - .L_480)
	.align		4
.L_480:
        /*0a84*/ 	.word	index@(_ZN2at6native73_GLOBAL__N__c8866d80_35_SparseBinaryOpIntersectionKernel_cu_1520ed90_315312apply_kernelILi128ELi8EZNS1_29binary_op_intersection_kernelINS1_9LhsProjOpEilEEvRNS_14TensorIteratorEllRKNS_6TensorEbEUliE_EEviT1_)
        /*0a88*/ 	.word	0x00000010


	//----- nvinfo : EIATTR_FRAME_SIZE
	.align		4
.L_481:
        /*0a8c*/ 	.byte	0x04, 0x11
        /*0a8e*/ 	.short	(.L_483 - .L_482)
	.align		4
.L_482:
        /*0a90*/ 	.word	index@(_ZN2at6native73_GLOBAL__N__c8866d80_35_SparseBinaryOpIntersectionKernel_cu_1520ed90_315312apply_kernelILi128ELi8EZNS1_29binary_op_intersection_kernelINS1_9LhsProjOpEilEEvRNS_14TensorIteratorEllRKNS_6TensorEbEUliE_EEviT1_)
        /*0a94*/ 	.word	0x00000000


	//----- nvinfo : EIATTR_REGCOUNT
	.align		4
.L_483:
        /*0a98*/ 	.byte	0x04, 0x2f
        /*0a9a*/ 	.short	(.L_485 - .L_484)
	.align		4
.L_484:
        /*0a9c*/ 	.word	index@(_ZN2at6native73_GLOBAL__N__c8866d80_35_SparseBinaryOpIntersectionKernel_cu_1520ed90_315312apply_kernelILi128ELi8EZNS1_29binary_op_intersection_kernelINS1_9LhsProjOpEllEEvRNS_14TensorIteratorEllRKNS_6TensorEbEUliE_EEviT1_)
        /*0aa0*/ 	.word	0x00000012


	//----- nvinfo : EIATTR_FRAME_SIZE
	.align		4
.L_485:
        /*0aa4*/ 	.byte	0x04, 0x11
        /*0aa6*/ 	.short	(.L_487 - .L_486)
	.align		4
.L_486:
        /*0aa8*/ 	.word	index@(_ZN2at6native73_GLOBAL__N__c8866d80_35_SparseBinaryOpIntersectionKernel_cu_1520ed90_315312apply_kernelILi128ELi8EZNS1_29binary_op_intersection_kernelINS1_9LhsProjOpEllEEvRNS_14TensorIteratorEllRKNS_6TensorEbEUliE_EEviT1_)
        /*0aac*/ 	.word	0x00000000


	//----- nvinfo : EIATTR_REGCOUNT
	.align		4
.L_487:
        /*0ab0*/ 	.byte	0x04, 0x2f
        /*0ab2*/ 	.short	(.L_489 - .L_488)
	.align		4
.L_488:
        /*0ab4*/ 	.word	index@(_ZN2at6native73_GLOBAL__N__c8866d80_35_SparseBinaryOpIntersectionKernel_cu_1520ed90_315312apply_kernelILi128ELi8EZNS1_29binary_op_intersection_kernelINS1_9LhsProjOpEslEEvRNS_14TensorIteratorEllRKNS_6TensorEbEUliE_EEviT1_)
        /*0ab8*/ 	.word	0x00000010


	//----- nvinfo : EIATTR_FRAME_SIZE
	.align		4
.L_489:
        /*0abc*/ 	.byte	0x04, 0x11
        /*0abe*/ 	.short	(.L_491 - .L_490)
	.align		4
.L_490:
        /*0ac0*/ 	.word	index@(_ZN2at6native73_GLOBAL__N__c8866d80_35_SparseBinaryOpIntersectionKernel_cu_1520ed90_315312apply_kernelILi128ELi8EZNS1_29binary_op_intersection_kernelINS1_9LhsProjOpEslEEvRNS_14TensorIteratorEllRKNS_6TensorEbEUliE_EEviT1_)
        /*0ac4*/ 	.word	0x00000000


	//----- nvinfo : EIATTR_REGCOUNT
	.align		4
.L_491:
        /*0ac8*/ 	.byte	0x04, 0x2f
        /*0aca*/ 	.short	(.L_493 - .L_492)
	.align		4
.L_492:
        /*0acc*/ 	.word	index@(_ZN2at6native73_GLOBAL__N__c8866d80_35_SparseBinaryOpIntersectionKernel_cu_1520ed90_315312apply_kernelILi128ELi8EZNS1_29binary_op_intersection_kernelINS1_9LhsProjOpEdlEEvRNS_14TensorIteratorEllRKNS_6TensorEbEUliE_EEviT1_)
        /*0ad0*/ 	.word	0x00000012


	//----- nvinfo : EIATTR_FRAME_SIZE
	.align		4
.L_493:
        /*0ad4*/ 	.byte	0x04, 0x11
        /*0ad6*/ 	.short	(.L_495 - .L_494)
	.align		4
.L_494:
        /*0ad8*/ 	.word	index@(_ZN2at6native73_GLOBAL__N__c8866d80_35_SparseBinaryOpIntersectionKernel_cu_1520ed90_315312apply_kernelILi128ELi8EZNS1_29binary_op_intersection_kernelINS1_9LhsProjOpEdlEEvRNS_14TensorIteratorEllRKNS_6TensorEbEUliE_EEviT1_)
        /*0adc*/ 	.word	0x00000000


	//----- nvinfo : EIATTR_REGCOUNT
	.align		4
.L_495:
        /*0ae0*/ 	.byte	0x04, 0x2f
        /*0ae2*/ 	.short	(.L_497 - .L_496)
	.align		4
.L_496:
        /*0ae4*/ 	.word	index@(_ZN2at6native73_GLOBAL__N__c8866d80_35_SparseBinaryOpIntersectionKernel_cu_1520ed90_315312apply_kernelILi128ELi8EZNS1_29binary_op_intersection_kernelINS1_9LhsProjOpEflEEvRNS_14TensorIteratorEllRKNS_6TensorEbEUliE_EEviT1_)
        /*0ae8*/ 	.word	0x00000012


	//----- nvinfo : EIATTR_FRAME_SIZE
	.align		4
.L_497:
        /*0aec*/ 	.byte	0x04, 0x11
        /*0aee*/ 	.short	(.L_499 - .L_498)
	.align		4
.L_498:
        /*0af0*/ 	.word	index@(_ZN2at6native73_GLOBAL__N__c8866d80_35_SparseBinaryOpIntersectionKernel_cu_1520ed90_315312apply_kernelILi128ELi8EZNS1_29binary_op_intersection_kernelINS1_9LhsProjOpEflEEvRNS_14TensorIteratorEllRKNS_6TensorEbEUliE_EEviT1_)
        /*0af4*/ 	.word	0x00000000


	//----- nvinfo : EIATTR_REGCOUNT
	.align		4
.L_499:
        /*0af8*/ 	.byte	0x04, 0x2f
        /*0afa*/ 	.short	(.L_501 - .L_500)
	.align		4
.L_500:
        /*0afc*/ 	.word	index@(_ZN2at6native73_GLOBAL__N__c8866d80_35_SparseBinaryOpIntersectionKernel_cu_1520ed90_315312apply_kernelILi128ELi8EZNS1_29binary_op_intersection_kernelINS1_9LhsProjOpEN3c107complexIdEElEEvRNS_14TensorIteratorEllRKNS_6TensorEbEUliE_EEviT1_)
        /*0b00*/ 	.word	0x00000013


	//----- nvinfo : EIATTR_FRAME_SIZE
	.align		4
.L_501:
        /*0b04*/ 	.byte	0x04, 0x11
        /*0b06*/ 	.short	(.L_503 - .L_502)
	.align		4
.L_502:
        /*0b08*/ 	.word	index@(_ZN2at6native73_GLOBAL__N__c8866d80_35_SparseBinaryOpIntersectionKernel_cu_1520ed90_315312apply_kernelILi128ELi8EZNS1_29binary_op_intersection_kernelINS1_9LhsProjOpEN3c107complexIdEElEEvRNS_14TensorIteratorEllRKNS_6TensorEbEUliE_EEviT1_)
        /*0b0c*/ 	.word	0x00000000


	//----- nvinfo : EIATTR_REGCOUNT
	.align		4
.L_503:
        /*0b10*/ 	.byte	0x04, 0x2f
        /*0b12*/ 	.short	(.L_505 - .L_504)
	.align		4
.L_504:
        /*0b14*/ 	.word	index@(_ZN2at6native73_GLOBAL__N__c8866d80_35_SparseBinaryOpIntersectionKernel_cu_1520ed90_315312apply_kernelILi128ELi8EZNS1_29binary_op_intersection_kernelINS1_9LhsProjOpEN3c107complexIfEElEEvRNS_14TensorIteratorEllRKNS_6TensorEbEUliE_EEviT1_)
        /*0b18*/ 	.word	0x00000012


	//----- nvinfo : EIATTR_FRAME_SIZE
	.align		4
.L_505:
        /*0b1c*/ 	.byte	0x04, 0x11
        /*0b1e*/ 	.short	(.L_507 - .L_506)
	.align		4
.L_506:
        /*0b20*/ 	.word	index@(_ZN2at6native73_GLOBAL__N__c8866d80_35_SparseBinaryOpIntersectionKernel_cu_1520ed90_315312apply_kernelILi128ELi8EZNS1_29binary_op_intersection_kernelINS1_9LhsProjOpEN3c107complexIfEElEEvRNS_14TensorIteratorEllRKNS_6TensorEbEUliE_EEviT1_)
        /*0b24*/ 	.word	0x00000000


	//----- nvinfo : EIATTR_REGCOUNT
	.align		4
.L_507:
        /*0b28*/ 	.byte	0x04, 0x2f
        /*0b2a*/ 	.short	(.L_509 - .L_508)
	.align		4
.L_508:
        /*0b2c*/ 	.word	index@(_ZN2at6native73_GLOBAL__N__c8866d80_35_SparseBinaryOpIntersectionKernel_cu_1520ed90_315312apply_kernelILi128ELi8EZNS1_29binary_op_intersection_kernelINS1_9LhsProjOpEblEEvRNS_14TensorIteratorEllRKNS_6TensorEbEUliE_EEviT1_)
        /*0b30*/ 	.word	0x00000010


	//----- nvinfo : EIATTR_FRAME_SIZE
	.align		4
.L_509:
        /*0b34*/ 	.byte	0x04, 0x11
        /*0b36*/ 	.short	(.L_511 - .L_510)
	.align		4
.L_510:
        /*0b38*/ 	.word	index@(_ZN2at6native73_GLOBAL__N__c8866d80_35_SparseBinaryOpIntersectionKernel_cu_1520ed90_315312apply_kernelILi128ELi8EZNS1_29binary_op_intersection_kernelINS1_9LhsProjOpEblEEvRNS_14TensorIteratorEllRKNS_6TensorEbEUliE_EEviT1_)
        /*0b3c*/ 	.word	0x00000000


	//----- nvinfo : EIATTR_REGCOUNT
	.align		4
.L_511:
        /*0b40*/ 	.byte	0x04, 0x2f
        /*0b42*/ 	.short	(.L_513 - .L_512)
	.align		4
.L_512:
        /*0b44*/ 	.word	index@(_ZN2at6native73_GLOBAL__N__c8866d80_35_SparseBinaryOpIntersectionKernel_cu_1520ed90_315312apply_kernelILi128ELi8EZNS1_29binary_op_intersection_kernelINS1_9LhsProjOpEN3c104HalfElEEvRNS_14TensorIteratorEllRKNS_6TensorEbEUliE_EEviT1_)
        /*0b48*/ 	.word	0x00000014


	//----- nvinfo : EIATTR_FRAME_SIZE
	.align		4
.L_513:
        /*0b4c*/ 	.byte	0x04, 0x11
        /*0b4e*/ 	.short	(.L_515 - .L_514)
	.align		4
.L_514:
        /*0b50*/ 	.word	index@(_ZN2at6native73_GLOBAL__N__c8866d80_35_SparseBinaryOpIntersectionKernel_cu_1520ed90_315312apply_kernelILi128ELi8EZNS1_29binary_op_intersection_kernelINS1_9LhsProjOpEN3c104HalfElEEvRNS_14TensorIteratorEllRKNS_6TensorEbEUliE_EEviT1_)
        /*0b54*/ 	.word	0x00000000


	//----- nvinfo : EIATTR_REGCOUNT
	.align		4
.L_515:
        /*0b58*/ 	.byte	0x04, 0x2f
        /*0b5a*/ 	.short	(.L_517 - .L_516)
	.align		4
.L_516:
        /*0b5c*/ 	.word	index@(_ZN2at6native73_GLOBAL__N__c8866d80_35_SparseBinaryOpIntersectionKernel_cu_1520ed90_315312apply_kernelILi128ELi8EZNS1_29binary_op_intersection_kernelINS1_9LhsProjOpEN3c108BFloat16ElEEvRNS_14TensorIteratorEllRKNS_6TensorEbEUliE_EEviT1_)
        /*0b60*/ 	.word	0x00000010


	//----- nvinfo : EIATTR_FRAME_SIZE
	.align		4
.L_517:
        /*0b64*/ 	.byte	0x04, 0x11
        /*0b66*/ 	.short	(.L_519 - .L_518)
	.align		4
.L_518:
        /*0b68*/ 	.word	index@(_ZN2at6native73_GLOBAL__N__c8866d80_35_SparseBinaryOpIntersectionKernel_cu_1520ed90_315312apply_kernelILi128ELi8EZNS1_29binary_op_intersection_kernelINS1_9LhsProjOpEN3c108BFloat16ElEEvRNS_14TensorIteratorEllRKNS_6TensorEbEUliE_EEviT1_)
        /*0b6c*/ 	.word	0x00000000


	//----- nvinfo : EIATTR_REGCOUNT
	.align		4
.L_519:
        /*0b70*/ 	.byte	0x04, 0x2f
        /*0b72*/ 	.short	(.L_521 - .L_520)
	.align		4
.L_520:
        /*0b74*/ 	.word	index@(_ZN2at6native73_GLOBAL__N__c8866d80_35_SparseBinaryOpIntersectionKernel_cu_1520ed90_315312apply_kernelILi128ELi8EZNS1_29binary_op_intersection_kernelINS1_9LhsProjOpEN3c107complexINS5_4HalfEEElEEvRNS_14TensorIteratorEllRKNS_6TensorEbEUliE_EEviT1_)
        /*0b78*/ 	.word	0x00000014


	//----- nvinfo : EIATTR_FRAME_SIZE
	.align		4
.L_521:
        /*0b7c*/ 	.byte	0x04, 0x11
        /*0b7e*/ 	.short	(.L_523 - .L_522)
	.align		4
.L_522:
        /*0b80*/ 	.word	index@(_ZN2at6native73_GLOBAL__N__c8866d80_35_SparseBinaryOpIntersectionKernel_cu_1520ed90_315312apply_kernelILi128ELi8EZNS1_29binary_op_intersection_kernelINS1_9LhsProjOpEN3c107complexINS5_4HalfEEElEEvRNS_14TensorIteratorEllRKNS_6TensorEbEUliE_EEviT1_)
        /*0b84*/ 	.word	0x00000000


	//----- nvinfo : EIATTR_MIN_STACK_SIZE
	.align		4
.L_523:
        /*0b88*/ 	.byte	0x04, 0x12
        /*0b8a*/ 	.short	(.L_525 - .L_524)
	.align		4
.L_524:
        /*0b8c*/ 	.word	index@(_ZN2at6native73_GLOBAL__N__c8866d80_35_SparseBinaryOpIntersectionKernel_cu_1520ed90_315312apply_kernelILi128ELi8EZNS1_29binary_op_intersection_kernelINS1_9LhsProjOpEN3c107complexINS5_4HalfEEElEEvRNS_14TensorIteratorEllRKNS_6TensorEbEUliE_EEviT1_)
        /*0b90*/ 	.word	0x00000000


	//----- nvinfo : EIATTR_MIN_STACK_SIZE
	.align		4
.L_525:
        /*0b94*/ 	.byte	0x04, 0x12
        /*0b96*/ 	.short	(.L_527 - .L_526)
	.align		4
.L_526:
        /*0b98*/ 	.word	index@(_ZN2at6native73_GLOBAL__N__c8866d80_35_SparseBinaryOpIntersectionKernel_cu_1520ed90_315312apply_kernelILi128ELi8EZNS1_29binary_op_intersection_kernelINS1_9LhsProjOpEN3c108BFloat16ElEEvRNS_14TensorIteratorEllRKNS_6TensorEbEUliE_EEviT1_)
        /*0b9c*/ 	.word	0x00000000


	//----- nvinfo : EIATTR_MIN_STACK_SIZE
	.align		4
.L_527:
        /*0ba0*/ 	.byte	0x04, 0x12
        /*0ba2*/ 	.short	(.L_529 - .L_528)
	.align		4
.L_528:
        /*0ba4*/ 	.word	index@(_ZN2at6native73_GLOBAL__N__c8866d80_35_SparseBinaryOpIntersectionKernel_cu_1520ed90_315312apply_kernelILi128ELi8EZNS1_29binary_op_intersection_kernelINS1_9LhsProjOpEN3c104HalfElEEvRNS_14TensorIteratorEllRKNS_6TensorEbEUliE_EEviT1_)
        /*0ba8*/ 	.word	0x00000000


	//----- nvinfo : EIATTR_MIN_STACK_SIZE
	.align		4
.L_529:
        /*0bac*/ 	.byte	0x04, 0x12
        /*0bae*/ 	.short	(.L_531 - .L_530)
	.align		4
.L_530:
        /*0bb0*/ 	.word	index@(_ZN2at6native73_GLOBAL__N__c8866d80_35_SparseBinaryOpIntersectionKernel_cu_1520ed90_315312apply_kernelILi128ELi8EZNS1_29binary_op_intersection_kernelINS1_9LhsProjOpEblEEvRNS_14TensorIteratorEllRKNS_6TensorEbEUliE_EEviT1_)
        /*0bb4*/ 	.word	0x00000000


	//----- nvinfo : EIATTR_MIN_STACK_SIZE
	.align		4
.L_531:
        /*0bb8*/ 	.byte	0x04, 0x12
        /*0bba*/ 	.short	(.L_533 - .L_532)
	.align		4
.L_532:
        /*0bbc*/ 	.word	index@(_ZN2at6native73_GLOBAL__N__c8866d80_35_SparseBinaryOpIntersectionKernel_cu_1520ed90_315312apply_kernelILi128ELi8EZNS1_29binary_op_intersection_kernelINS1_9LhsProjOpEN3c107complexIfEElEEvRNS_14TensorIteratorEllRKNS_6TensorEbEUliE_EEviT1_)
        /*0bc0*/ 	.word	0x00000000


	//----- nvinfo : EIATTR_MIN_STACK_SIZE
	.align		4
.L_533:
        /*0bc4*/ 	.byte	0x04, 0x12
        /*0bc6*/ 	.short	(.L_535 - .L_534)
	.align		4
.L_534:
        /*0bc8*/ 	.word	index@(_ZN2at6native73_GLOBAL__N__c8866d80_35_SparseBinaryOpIntersectionKernel_cu_1520ed90_315312apply_kernelILi128ELi8EZNS1_29binary_op_intersection_kernelINS1_9LhsProjOpEN3c107complexIdEElEEvRNS_14TensorIteratorEllRKNS_6TensorEbEUliE_EEviT1_)
        /*0bcc*/ 	.word	0x00000000


	//----- nvinfo : EIATTR_MIN_STACK_SIZE
	.align		4
.L_535:
        /*0bd0*/ 	.byte	0x04, 0x12
        /*0bd2*/ 	.short	(.L_537 - .L_536)
	.align		4
.L_536:
        /*0bd4*/ 	.word	index@(_ZN2at6native73_GLOBAL__N__c8866d80_35_SparseBinaryOpIntersectionKernel_cu_1520ed90_315312apply_kernelILi128ELi8EZNS1_29binary_op_intersection_kernelINS1_9LhsProjOpEflEEvRNS_14TensorIteratorEllRKNS_6TensorEbEUliE_EEviT1_)
        /*0bd8*/ 	.word	0x00000000


	//----- nvinfo : EIATTR_MIN_STACK_SIZE
	.align		4
.L_537:
        /*0bdc*/ 	.byte	0x04, 0x12
        /*0bde*/ 	.short	(.L_539 - .L_538)
	.align		4
.L_538:
        /*0be0*/ 	.word	index@(_ZN2at6native73_GLOBAL__N__c8866d80_35_SparseBinaryOpIntersectionKernel_cu_1520ed90_315312apply_kernelILi128ELi8EZNS1_29binary_op_intersection_kernelINS1_9LhsProjOpEdlEEvRNS_14TensorIteratorEllRKNS_6TensorEbEUliE_EEviT1_)
        /*0be4*/ 	.word	0x00000000


	//----- nvinfo : EIATTR_MIN_STACK_SIZE
	.align		4
.L_539:
        /*0be8*/ 	.byte	0x04, 0x12
        /*0bea*/ 	.short	(.L_541 - .L_540)
	.align		4
.L_540:
        /*0bec*/ 	.word	index@(_ZN2at6native73_GLOBAL__N__c8866d80_35_SparseBinaryOpIntersectionKernel_cu_1520ed90_315312apply_kernelILi128ELi8EZNS1_29binary_op_intersection_kernelINS1_9LhsProjOpEslEEvRNS_14TensorIteratorEllRKNS_6TensorEbEUliE_EEviT1_)
        /*0bf0*/ 	.word	0x00000000


	//----- nvinfo : EIATTR_MIN_STACK_SIZE
	.align		4
.L_541:
        /*0bf4*/ 	.byte	0x04, 0x12
        /*0bf6*/ 	.short	(.L_543 - .L_542)
	.align		4
.L_542:
        /*0bf8*/ 	.word	index@(_ZN2at6native73_GLOBAL__N__c8866d80_35_SparseBinaryOpIntersectionKernel_cu_1520ed90_315312apply_kernelILi128ELi8EZNS1_29binary_op_intersection_kernelINS1_9LhsProjOpEllEEvRNS_14TensorIteratorEllRKNS_6TensorEbEUliE_EEviT1_)
        /*0bfc*/ 	.word	0x00000000


	//----- nvinfo : EIATTR_MIN_STACK_SIZE
	.align		4
.L_543:
        /*0c00*/ 	.byte	0x04, 0x12
        /*0c02*/ 	.short	(.L_545 - .L_544)
	.align		4
.L_544:
        /*0c04*/ 	.word	index@(_ZN2at6native73_GLOBAL__N__c8866d80_35_SparseBinaryOpIntersectionKernel_cu_1520ed90_315312apply_kernelILi128ELi8EZNS1_29binary_op_intersection_kernelINS1_9LhsProjOpEilEEvRNS_14TensorIteratorEllRKNS_6TensorEbEUliE_EEviT1_)
        /*0c08*/ 	.word	0x00000000


	//----- nvinfo : EIATTR_MIN_STACK_SIZE
	.align		4
.L_545:
        /*0c0c*/ 	.byte	0x04, 0x12
        /*0c0e*/ 	.short	(.L_547 - .L_546)
	.align		4
.L_546:
        /*0c10*/ 	.word	index@(_ZN2at6native73_GLOBAL__N__c8866d80_35_SparseBinaryOpIntersectionKernel_cu_1520ed90_315312apply_kernelILi128ELi8EZNS1_29binary_op_intersection_kernelINS1_9LhsProjOpEalEEvRNS_14TensorIteratorEllRKNS_6TensorEbEUliE_EEviT1_)
        /*0c14*/ 	.word	0x00000000


	//----- nvinfo : EIATTR_MIN_STACK_SIZE
	.align		4
.L_547:
        /*0c18*/ 	.byte	0x04, 0x12
        /*0c1a*/ 	.short	(.L_549 - .L_548)
	.align		4
.L_548:
        /*0c1c*/ 	.word	index@(_ZN2at6native73_GLOBAL__N__c8866d80_35_SparseBinaryOpIntersectionKernel_cu_1520ed90_315312apply_kernelILi128ELi8EZNS1_29binary_op_intersection_kernelINS1_9LhsProjOpEhlEEvRNS_14TensorIteratorEllRKNS_6TensorEbEUliE_EEviT1_)
        /*0c20*/ 	.word	0x00000000


	//----- nvinfo : EIATTR_MIN_STACK_SIZE
	.align		4
.L_549:
        /*0c24*/ 	.byte	0x04, 0x12
        /*0c26*/ 	.short	(.L_551 - .L_550)
	.align		4
.L_550:
        /*0c28*/ 	.word	index@(_ZN2at6native73_GLOBAL__N__c8866d80_35_SparseBinaryOpIntersectionKernel_cu_1520ed90_315312apply_kernelILi128ELi8EZNS1_29binary_op_intersection_kernelINS1_9RhsProjOpEN3c107complexINS5_4HalfEEElEEvRNS_14TensorIteratorEllRKNS_6TensorEbEUliE_EEviT1_)
        /*0c2c*/ 	.word	0x00000000


	//----- nvinfo : EIATTR_MIN_STACK_SIZE
	.align		4
.L_551:
        /*0c30*/ 	.byte	0x04, 0x12
        /*0c32*/ 	.short	(.L_553 - .L_552)
	.align		4
.L_552:
        /*0c34*/ 	.word	index@(_ZN2at6native73_GLOBAL__N__c8866d80_35_SparseBinaryOpIntersectionKernel_cu_1520ed90_315312apply_kernelILi128ELi8EZNS1_29binary_op_intersection_kernelINS1_9RhsProjOpEN3c108BFloat16ElEEvRNS_14TensorIteratorEllRKNS_6TensorEbEUliE_EEviT1_)
        /*0c38*/ 	.word	0x00000000


	//----- nvinfo : EIATTR_MIN_STACK_SIZE
	.align		4
.L_553:
        /*0c3c*/ 	.byte	0x04, 0x12
        /*0c3e*/ 	.short	(.L_555 - .L_554)
	.align		4
.L_554:
        /*0c40*/ 	.word	index@(_ZN2at6native73_GLOBAL__N__c8866d80_35_SparseBinaryOpIntersectionKernel_cu_1520ed90_315312apply_kernelILi128ELi8EZNS1_29binary_op_intersection_kernelINS1_9RhsProjOpEN3c104HalfElEEvRNS_14TensorIteratorEllRKNS_6TensorEbEUliE_EEviT1_)
        /*0c44*/ 	.word	0x00000000


	//----- nvinfo : EIATTR_MIN_STACK_SIZE
	.align		4
.L_555:
        /*0c48*/ 	.byte	0x04, 0x12
        /*0c4a*/ 	.short	(.L_557 - .L_556)
	.align		4
.L_556:
        /*0c4c*/ 	.word	index@(_ZN2at6native73_GLOBAL__N__c8866d80_35_SparseBinaryOpIntersectionKernel_cu_1520ed90_315312apply_kernelILi128ELi8EZNS1_29binary_op_intersection_kernelINS1_9RhsProjOpEblEEvRNS_14TensorIteratorEllRKNS_6TensorEbEUliE_EEviT1_)
        /*0c50*/ 	.word	0x00000000


	//----- nvinfo : EIATTR_MIN_STACK_SIZE
	.align		4
.L_557:
        /*0c54*/ 	.byte	0x04, 0x12
        /*0c56*/ 	.short	(.L_559 - .L_558)
	.align		4
.L_558:
        /*0c58*/ 	.word	index@(_ZN2at6native73_GLOBAL__N__c8866d80_35_SparseBinaryOpIntersectionKernel_cu_1520ed90_315312apply_kernelILi128ELi8EZNS1_29binary_op_intersection_kernelINS1_9RhsProjOpEN3c107complexIfEElEEvRNS_14TensorIteratorEllRKNS_6TensorEbEUliE_EEviT1_)
        /*0c5c*/ 	.word	0x00000000


	//----- nvinfo : EIATTR_MIN_STACK_SIZE
	.align		4
.L_559:
        /*0c60*/ 	.byte	0x04, 0x12
        /*0c62*/ 	.short	(.L_561 - .L_560)
	.align		4
.L_560:
        /*0c64*/ 	.word	index@(_ZN2at6native73_GLOBAL__N__c8866d80_35_SparseBinaryOpIntersectionKernel_cu_1520ed90_315312apply_kernelILi128ELi8EZNS1_29binary_op_intersection_kernelINS1_9RhsProjOpEN3c107complexIdEElEEvRNS_14TensorIteratorEllRKNS_6TensorEbEUliE_EEviT1_)
        /*0c68*/ 	.word	0x00000000


	//----- nvinfo : EIATTR_MIN_STACK_SIZE
	.align		4
.L_561:
        /*0c6c*/ 	.byte	0x04, 0x12
        /*0c6e*/ 	.short	(.L_563 - .L_562)
	.align		4
.L_562:
        /*0c70*/ 	.word	index@(_ZN2at6native73_GLOBAL__N__c8866d80_35_SparseBinaryOpIntersectionKernel_cu_1520ed90_315312apply_kernelILi128ELi8EZNS1_29binary_op_intersection_kernelINS1_9RhsProjOpEflEEvRNS_14TensorIteratorEllRKNS_6TensorEbEUliE_EEviT1_)
        /*0c74*/ 	.word	0x00000000


	//----- nvinfo : EIATTR_MIN_STACK_SIZE
	.align		4
.L_563:
        /*0c78*/ 	.byte	0x04, 0x12
        /*0c7a*/ 	.short	(.L_565 - .L_564)
	.align		4
.L_564:
        /*0c7c*/ 	.word	index@(_ZN2at6native73_GLOBAL__N__c8866d80_35_SparseBinaryOpIntersectionKernel_cu_1520ed90_315312apply_kernelILi128ELi8EZNS1_29binary_op_intersection_kernelINS1_9RhsProjOpEdlEEvRNS_14TensorIteratorEllRKNS_6TensorEbEUliE_EEviT1_)
        /*0c80*/ 	.word	0x00000000


	//----- nvinfo : EIATTR_MIN_STACK_SIZE
	.align		4
.L_565:
        /*0c84*/ 	.byte	0x04, 0x12
        /*0c86*/ 	.short	(.L_567 - .L_566)
	.align		4
.L_566:
        /*0c88*/ 	.word	index@(_ZN2at6native73_GLOBAL__N__c8866d80_35_SparseBinaryOpIntersectionKernel_cu_1520ed90_315312apply_kernelILi128ELi8EZNS1_29binary_op_intersection_kernelINS1_9RhsProjOpEslEEvRNS_14TensorIteratorEllRKNS_6TensorEbEUliE_EEviT1_)
        /*0c8c*/ 	.word	0x00000000


	//----- nvinfo : EIATTR_MIN_STACK_SIZE
	.align		4
.L_567:
        /*0c90*/ 	.byte	0x04, 0x12
        /*0c92*/ 	.short	(.L_569 - .L_568)
	.align		4
.L_568:
        /*0c94*/ 	.word	index@(_ZN2at6native73_GLOBAL__N__c8866d80_35_SparseBinaryOpIntersectionKernel_cu_1520ed90_315312apply_kernelILi128ELi8EZNS1_29binary_op_intersection_kernelINS1_9RhsProjOpEllEEvRNS_14TensorIteratorEllRKNS_6TensorEbEUliE_EEviT1_)
        /*0c98*/ 	.word	0x00000000


	//----- nvinfo : EIATTR_MIN_STACK_SIZE
	.align		4
.L_569:
        /*0c9c*/ 	.byte	0x04, 0x12
        /*0c9e*/ 	.short	(.L_571 - .L_570)
	.align		4
.L_570:
        /*0ca0*/ 	.word	index@(_ZN2at6native73_GLOBAL__N__c8866d80_35_SparseBinaryOpIntersectionKernel_cu_1520ed90_315312apply_kernelILi128ELi8EZNS1_29binary_op_intersection_kernelINS1_9RhsProjOpEilEEvRNS_14TensorIteratorEllRKNS_6TensorEbEUliE_EEviT1_)
        /*0ca4*/ 	.word	0x00000000


	//----- nvinfo : EIATTR_MIN_STACK_SIZE
	.align		4
.L_571:
        /*0ca8*/ 	.byte	0x04, 0x12
        /*0caa*/ 	.short	(.L_573 - .L_572)
	.align		4
.L_572:
        /*0cac*/ 	.word	index@(_ZN2at6native73_GLOBAL__N__c8866d80_35_SparseBinaryOpIntersectionKernel_cu_1520ed90_315312apply_kernelILi128ELi8EZNS1_29binary_op_intersection_kernelINS1_9RhsProjOpEalEEvRNS_14TensorIteratorEllRKNS_6TensorEbEUliE_EEviT1_)
        /*0cb0*/ 	.word	0x00000000


	//----- nvinfo : EIATTR_MIN_STACK_SIZE
	.align		4
.L_573:
        /*0cb4*/ 	.byte	0x04, 0x12
        /*0cb6*/ 	.short	(.L_575 - .L_574)
	.align		4
.L_574:
        /*0cb8*/ 	.word	index@(_ZN2at6native73_GLOBAL__N__c8866d80_35_SparseBinaryOpIntersectionKernel_cu_1520ed90_315312apply_kernelILi128ELi8EZNS1_29binary_op_intersection_kernelINS1_9RhsProjOpEhlEEvRNS_14TensorIteratorEllRKNS_6TensorEbEUliE_EEviT1_)
        /*0cbc*/ 	.word	0x00000000


	//----- nvinfo : EIATTR_MIN_STACK_SIZE
	.align		4
.L_575:
        /*0cc0*/ 	.byte	0x04, 0x12
        /*0cc2*/ 	.short	(.L_577 - .L_576)
	.align		4
.L_576:
        /*0cc4*/ 	.word	index@(_ZN2at6native73_GLOBAL__N__c8866d80_35_SparseBinaryOpIntersectionKernel_cu_1520ed90_315312apply_kernelILi128ELi8EZNS1_29binary_op_intersection_kernelINS1_5MulOpEN3c107complexINS5_4HalfEEElEEvRNS_14TensorIteratorEllRKNS_6TensorEbEUliE_EEviT1_)
        /*0cc8*/ 	.word	0x00000000


	//----- nvinfo : EIATTR_MIN_STACK_SIZE
	.align		4
.L_577:
        /*0ccc*/ 	.byte	0x04, 0x12
        /*0cce*/ 	.short	(.L_579 - .L_578)
	.align		4
.L_578:
        /*0cd0*/ 	.word	index@(_ZN2at6native73_GLOBAL__N__c8866d80_35_SparseBinaryOpIntersectionKernel_cu_1520ed90_315312apply_kernelILi128ELi8EZNS1_29binary_op_intersection_kernelINS1_5MulOpEN3c108BFloat16ElEEvRNS_14TensorIteratorEllRKNS_6TensorEbEUliE_EEviT1_)
        /*0cd4*/ 	.word	0x00000000


	//----- nvinfo : EIATTR_MIN_STACK_SIZE
	.align		4
.L_579:
        /*0cd8*/ 	.byte	0x04, 0x12
        /*0cda*/ 	.short	(.L_581 - .L_580)
	.align		4
.L_580:
        /*0cdc*/ 	.word	index@(_ZN2at6native73_GLOBAL__N__c8866d80_35_SparseBinaryOpIntersectionKernel_cu_1520ed90_315312apply_kernelILi128ELi8EZNS1_29binary_op_intersection_kernelINS1_5MulOpEN3c104HalfElEEvRNS_14TensorIteratorEllRKNS_6TensorEbEUliE_EEviT1_)
        /*0ce0*/ 	.word	0x00000000


	//----- nvinfo : EIATTR_MIN_STACK_SIZE
	.align		4
.L_581:
        /*0ce4*/ 	.byte	0x04, 0x12
        /*0ce6*/ 	.short	(.L_583 - .L_582)
	.align		4
.L_582:
        /*0ce8*/ 	.word	index@(_ZN2at6native73_GLOBAL__N__c8866d80_35_SparseBinaryOpIntersectionKernel_cu_1520ed90_315312apply_kernelILi128ELi8EZNS1_29binary_op_intersection_kernelINS1_5MulOpEblEEvRNS_14TensorIteratorEllRKNS_6TensorEbEUliE_EEviT1_)
        /*0cec*/ 	.word	0x00000000


	//----- nvinfo : EIATTR_MIN_STACK_SIZE
	.align		4
.L_583:
        /*0cf0*/ 	.byte	0x04, 0x12
        /*0cf2*/ 	.short	(.L_585 - .L_584)
	.align		4
.L_584:
        /*0cf4*/ 	.word	index@(_ZN2at6native73_GLOBAL__N__c8866d80_35_SparseBinaryOpIntersectionKernel_cu_1520ed90_315312apply_kernelILi128ELi8EZNS1_29binary_op_intersection_kernelINS1_5MulOpEN3c107complexIfEElEEvRNS_14TensorIteratorEllRKNS_6TensorEbEUliE_EEviT1_)
        /*0cf8*/ 	.word	0x00000000


	//----- nvinfo : EIATTR_MIN_STACK_SIZE
	.align		4
.L_585:
        /*0cfc*/ 	.byte	0x04, 0x12
        /*0cfe*/ 	.short	(.L_587 - .L_586)
	.align		4
.L_586:
        /*0d00*/ 	.word	index@(_ZN2at6native73_GLOBAL__N__c8866d80_35_SparseBinaryOpIntersectionKernel_cu_1520ed90_315312apply_kernelILi128ELi8EZNS1_29binary_op_intersection_kernelINS1_5MulOpEN3c107complexIdEElEEvRNS_14TensorIteratorEllRKNS_6TensorEbEUliE_EEviT1_)
        /*0d04*/ 	.word	0x00000000


	//----- nvinfo : EIATTR_MIN_STACK_SIZE
	.align		4
.L_587:
        /*0d08*/ 	.byte	0x04, 0x12
        /*0d0a*/ 	.short	(.L_589 - .L_588)
	.align		4
.L_588:
        /*0d0c*/ 	.word	index@(_ZN2at6native73_GLOBAL__N__c8866d80_35_SparseBinaryOpIntersectionKernel_cu_1520ed90_315312apply_kernelILi128ELi8EZNS1_29binary_op_intersection_kernelINS1_5MulOpEflEEvRNS_14TensorIteratorEllRKNS_6TensorEbEUliE_EEviT1_)
        /*0d10*/ 	.word	0x00000000


	//----- nvinfo : EIATTR_MIN_STACK_SIZE
	.align		4
.L_589:
        /*0d14*/ 	.byte	0x04, 0x12
        /*0d16*/ 	.short	(.L_591 - .L_590)
	.align		4
.L_590:
        /*0d18*/ 	.word	index@(_ZN2at6native73_GLOBAL__N__c8866d80_35_SparseBinaryOpIntersectionKernel_cu_1520ed90_315312apply_kernelILi128ELi8EZNS1_29binary_op_intersection_kernelINS1_5MulOpEdlEEvRNS_14TensorIteratorEllRKNS_6TensorEbEUliE_EEviT1_)
        /*0d1c*/ 	.word	0x00000000


	//----- nvinfo : EIATTR_MIN_STACK_SIZE
	.align		4
.L_591:
        /*0d20*/ 	.byte	0x04, 0x12
        /*0d22*/ 	.short	(.L_593 - .L_592)
	.align		4
.L_592:
        /*0d24*/ 	.word	index@(_ZN2at6native73_GLOBAL__N__c8866d80_35_SparseBinaryOpIntersectionKernel_cu_1520ed90_315312apply_kernelILi128ELi8EZNS1_29binary_op_intersection_kernelINS1_5MulOpEslEEvRNS_14TensorIteratorEllRKNS_6TensorEbEUliE_EEviT1_)
        /*0d28*/ 	.word	0x00000000


	//----- nvinfo : EIATTR_MIN_STACK_SIZE
	.align		4
.L_593:
        /*0d2c*/ 	.byte	0x04, 0x12
        /*0d2e*/ 	.short	(.L_595 - .L_594)
	.align		4
.L_594:
        /*0d30*/ 	.word	index@(_ZN2at6native73_GLOBAL__N__c8866d80_35_SparseBinaryOpIntersectionKernel_cu_1520ed90_315312apply_kernelILi128ELi8EZNS1_29binary_op_intersection_kernelINS1_5MulOpEllEEvRNS_14TensorIteratorEllRKNS_6TensorEbEUliE_EEviT1_)
        /*0d34*/ 	.word	0x00000000


	//----- nvinfo : EIATTR_MIN_STACK_SIZE
	.align		4
.L_595:
        /*0d38*/ 	.byte	0x04, 0x12
        /*0d3a*/ 	.short	(.L_597 - .L_596)
	.align		4
.L_596:
        /*0d3c*/ 	.word	index@(_ZN2at6native73_GLOBAL__N__c8866d80_35_SparseBinaryOpIntersectionKernel_cu_1520ed90_315312apply_kernelILi128ELi8EZNS1_29binary_op_intersection_kernelINS1_5MulOpEilEEvRNS_14TensorIteratorEllRKNS_6TensorEbEUliE_EEviT1_)
        /*0d40*/ 	.word	0x00000000


	//----- nvinfo : EIATTR_MIN_STACK_SIZE
	.align		4
.L_597:
        /*0d44*/ 	.byte	0x04, 0x12
        /*0d46*/ 	.short	(.L_599 - .L_598)
	.align		4
.L_598:
        /*0d48*/ 	.word	index@(_ZN2at6native73_GLOBAL__N__c8866d80_35_SparseBinaryOpIntersectionKernel_cu_1520ed90_315312apply_kernelILi128ELi8EZNS1_29binary_op_intersection_kernelINS1_5MulOpEalEEvRNS_14TensorIteratorEllRKNS_6TensorEbEUliE_EEviT1_)
        /*0d4c*/ 	.word	0x00000000


	//----- nvinfo : EIATTR_MIN_STACK_SIZE
	.align		4
.L_599:
        /*0d50*/ 	.byte	0x04, 0x12
        /*0d52*/ 	.short	(.L_601 - .L_600)
	.align		4
.L_600:
        /*0d54*/ 	.word	index@(_ZN2at6native73_GLOBAL__N__c8866d80_35_SparseBinaryOpIntersectionKernel_cu_1520ed90_315312apply_kernelILi128ELi8EZNS1_29binary_op_intersection_kernelINS1_5MulOpEhlEEvRNS_14TensorIteratorEllRKNS_6TensorEbEUliE_EEviT1_)
        /*0d58*/ 	.word	0x00000000


	//----- nvinfo : EIATTR_MIN_STACK_SIZE
	.align		4
.L_601:
        /*0d5c*/ 	.byte	0x04, 0x12
        /*0d5e*/ 	.short	(.L_603 - .L_602)
	.align		4
.L_602:
        /*0d60*/ 	.word	index@(_ZN2at6native18elementwise_kernelILi128ELi4EZNS0_15gpu_kernel_implIZZNS0_73_GLOBAL__N__c8866d80_35_SparseBinaryOpIntersectionKernel_cu_1520ed90_315342_sparse_binary_op_intersection_kernel_implINS3_18CUDAKernelLauncherENS3_36CUDAValueSelectionIntersectionKernelINS3_9LhsProjOpEEElLl0EEEvRNS_6TensorERKS9_SC_RKSt6vectorIlSaIlEERKSt8optionalIS9_ESL_bbENKUlvE3_clEvEUllE_EEvRNS_18TensorIteratorBaseERKT_EUliE_EEviT1_)
        /*0d64*/ 	.word	0x00000000


	//----- nvinfo : EIATTR_MIN_STACK_SIZE
	.align		4
.L_603:
        /*0d68*/ 	.byte	0x04, 0x12
        /*0d6a*/ 	.short	(.L_605 - .L_604)
	.align		4
.L_604:
        /*0d6c*/ 	.word	index@(_ZN2at6native27unrolled_elementwise_kernelIZZNS0_73_GLOBAL__N__c8866d80_35_SparseBinaryOpIntersectionKernel_cu_1520ed90_315342_sparse_binary_op_intersection_kernel_implINS2_18CUDAKernelLauncherENS2_36CUDAValueSelectionIntersectionKernelINS2_9LhsProjOpEEElLl0EEEvRNS_6TensorERKS8_SB_RKSt6vectorIlSaIlEERKSt8optionalIS8_ESK_bbENKUlvE3_clEvEUllE_St5arrayIPcLm2EELi4E23TrivialOffsetCalculatorILi1EjESR_NS0_6memory12LoadWithCastILi1EEENSS_13StoreWithCastILi1EEEEEviT_T0_T2_T3_T4_T5_)
        /*0d70*/ 	.word	0x00000000


	//----- nvinfo : EIATTR_MIN_STACK_SIZE
	.align		4
.L_605:
        /*0d74*/ 	.byte	0x04, 0x12
        /*0d76*/ 	.short	(.L_607 - .L_606)
	.align		4
.L_606:
        /*0d78*/ 	.word	index@(_ZN2at6native18elementwise_kernelILi128ELi2EZNS0_22gpu_kernel_impl_nocastIZZNS0_73_GLOBAL__N__c8866d80_35_SparseBinaryOpIntersectionKernel_cu_1520ed90_315342_sparse_binary_op_intersection_kernel_implINS3_18CUDAKernelLauncherENS3_36CUDAValueSelectionIntersectionKernelINS3_9LhsProjOpEEElLl0EEEvRNS_6TensorERKS9_SC_RKSt6vectorIlSaIlEERKSt8optionalIS9_ESL_bbENKUlvE3_clEvEUllE_EEvRNS_18TensorIteratorBaseERKT_EUliE_EEviT1_)
        /*0d7c*/ 	.word	0x00000000


	//----- nvinfo : EIATTR_MIN_STACK_SIZE
	.align		4
.L_607:
        /*0d80*/ 	.byte	0x04, 0x12
        /*0d82*/ 	.short	(.L_609 - .L_608)
	.align		4
.L_608:
        /*0d84*/ 	.word	index@(_ZN2at6native27unrolled_elementwise_kernelIZZNS0_73_GLOBAL__N__c8866d80_35_SparseBinaryOpIntersectionKernel_cu_1520ed90_315342_sparse_binary_op_intersection_kernel_implINS2_18CUDAKernelLauncherENS2_36CUDAValueSelectionIntersectionKernelINS2_9LhsProjOpEEElLl0EEEvRNS_6TensorERKS8_SB_RKSt6vectorIlSaIlEERKSt8optionalIS8_ESK_bbENKUlvE3_clEvEUllE_St5arrayIPcLm2EELi4E23TrivialOffsetCalculatorILi1EjESR_NS0_6memory15LoadWithoutCastENSS_16StoreWithoutCastEEEviT_T0_T2_T3_T4_T5_)
        /*0d88*/ 	.word	0x00000000


	//----- nvinfo : EIATTR_MIN_STACK_SIZE
	.align		4
.L_609:
        /*0d8c*/ 	.byte	0x04, 0x12
        /*0d8e*/ 	.short	(.L_611 - .L_610)
	.align		4
.L_610:
        /*0d90*/ 	.word	index@(_ZN2at6native29vectorized_elementwise_kernelILi2EZZNS0_73_GLOBAL__N__c8866d80_35_SparseBinaryOpIntersectionKernel_cu_1520ed90_315342_sparse_binary_op_intersection_kernel_implINS2_18CUDAKernelLauncherENS2_36CUDAValueSelectionIntersectionKernelINS2_9LhsProjOpEEElLl0EEEvRNS_6TensorERKS8_SB_RKSt6vectorIlSaIlEERKSt8optionalIS8_ESK_bbENKUlvE3_clEvEUllE_St5arrayIPcLm2EEEEviT0_T1_)
        /*0d94*/ 	.word	0x00000000


	//----- nvinfo : EIATTR_MIN_STACK_SIZE
	.align		4
.L_611:
        /*0d98*/ 	.byte	0x04, 0x12
        /*0d9a*/ 	.short	(.L_613 - .L_612)
	.align		4
.L_612:
        /*0d9c*/ 	.word	index@(_ZN2at6native29vectorized_elementwise_kernelILi4EZZNS0_73_GLOBAL__N__c8866d80_35_SparseBinaryOpIntersectionKernel_cu_1520ed90_315342_sparse_binary_op_intersection_kernel_implINS2_18CUDAKernelLauncherENS2_36CUDAValueSelectionIntersectionKernelINS2_9LhsProjOpEEElLl0EEEvRNS_6TensorERKS8_SB_RKSt6vectorIlSaIlEERKSt8optionalIS8_ESK_bbENKUlvE3_clEvEUllE_St5arrayIPcLm2EEEEviT0_T1_)
        /*0da0*/ 	.word	0x00000000


	//----- nvinfo : EIATTR_MIN_STACK_SIZE
	.align		4
.L_613:
        /*0da4*/ 	.byte	0x04, 0x12
        /*0da6*/ 	.short	(.L_615 - .L_614)
	.align		4
.L_614:
        /*0da8*/ 	.word	index@(_ZN2at6native29vectorized_elementwise_kernelILi8EZZNS0_73_GLOBAL__N__c8866d80_35_SparseBinaryOpIntersectionKernel_cu_1520ed90_315342_sparse_binary_op_intersection_kernel_implINS2_18CUDAKernelLauncherENS2_36CUDAValueSelectionIntersectionKernelINS2_9LhsProjOpEEElLl0EEEvRNS_6TensorERKS8_SB_RKSt6vectorIlSaIlEERKSt8optionalIS8_ESK_bbENKUlvE3_clEvEUllE_St5arrayIPcLm2EEEEviT0_T1_)
        /*0dac*/ 	.word	0x00000000


	//----- nvinfo : EIATTR_MIN_STACK_SIZE
	.align		4
.L_615:
        /*0db0*/ 	.byte	0x04, 0x12
        /*0db2*/ 	.short	(.L_617 - .L_616)
	.align		4
.L_616:
        /*0db4*/ 	.word	index@(_ZN2at6native18elementwise_kernelILi128ELi4EZNS0_15gpu_kernel_implIZZNS0_73_GLOBAL__N__c8866d80_35_SparseBinaryOpIntersectionKernel_cu_1520ed90_315342_sparse_binary_op_intersection_kernel_implINS3_18CUDAKernelLauncherENS3_36CUDAValueSelectionIntersectionKernelINS3_9LhsProjOpEEElLl0EEEvRNS_6TensorERKS9_SC_RKSt6vectorIlSaIlEERKSt8optionalIS9_ESL_bbENKUlvE1_clEvEUllE_EEvRNS_18TensorIteratorBaseERKT_EUliE_EEviT1_)
        /*0db8*/ 	.word	0x00000000


	//----- nvinfo : EIATTR_MIN_STACK_SIZE
	.align		4
.L_617:
        /*0dbc*/ 	.byte	0x04, 0x12
        /*0dbe*/ 	.short	(.L_619 - .L_618)
	.align		4
.L_618:
        /*0dc0*/ 	.word	index@(_ZN2at6native27unrolled_elementwise_kernelIZZNS0_73_GLOBAL__N__c8866d80_35_SparseBinaryOpIntersectionKernel_cu_1520ed90_315342_sparse_binary_op_intersection_kernel_implINS2_18CUDAKernelLauncherENS2_36CUDAValueSelectionIntersectionKernelINS2_9LhsProjOpEEElLl0EEEvRNS_6TensorERKS8_SB_RKSt6vectorIlSaIlEERKSt8optionalIS8_ESK_bbENKUlvE1_clEvEUllE_St5arrayIPcLm2EELi4E23TrivialOffsetCalculatorILi1EjESR_NS0_6memory12LoadWithCastILi1EEENSS_13StoreWithCastILi1EEEEEviT_T0_T2_T3_T4_T5_)
        /*0dc4*/ 	.word	0x00000000


	//----- nvinfo : EIATTR_MIN_STACK_SIZE
	.align		4
.L_619:
        /*0dc8*/ 	.byte	0x04, 0x12
        /*0dca*/ 	.short	(.L_621 - .L_620)
	.align		4
.L_620:
        /*0dcc*/ 	.word	index@(_ZN2at6native18elementwise_kernelILi128ELi2EZNS0_22gpu_kernel_impl_nocastIZZNS0_73_GLOBAL__N__c8866d80_35_SparseBinaryOpIntersectionKernel_cu_1520ed90_315342_sparse_binary_op_intersection_kernel_implINS3_18CUDAKernelLauncherENS3_36CUDAValueSelectionIntersectionKernelINS3_9LhsProjOpEEElLl0EEEvRNS_6TensorERKS9_SC_RKSt6vectorIlSaIlEERKSt8optionalIS9_ESL_bbENKUlvE1_clEvEUllE_EEvRNS_18TensorIteratorBaseERKT_EUliE_EEviT1_)
        /*0dd0*/ 	.word	0x00000000


	//----- nvinfo : EIATTR_MIN_STACK_SIZE
	.align		4
.L_621:
        /*0dd4*/ 	.byte	0x04, 0x12
        /*0dd6*/ 	.short	(.L_623 - .L_622)
	.align		4
.L_622:
        /*0dd8*/ 	.word	index@(_ZN2at6native27unrolled_elementwise_kernelIZZNS0_73_GLOBAL__N__c8866d80_35_SparseBinaryOpIntersectionKernel_cu_1520ed90_315342_sparse_binary_op_intersection_kernel_implINS2_18CUDAKernelLauncherENS2_36CUDAValueSelectionIntersectionKernelINS2_9LhsProjOpEEElLl0EEEvRNS_6TensorERKS8_SB_RKSt6vectorIlSaIlEERKSt8optionalIS8_ESK_bbENKUlvE1_clEvEUllE_St5arrayIPcLm2EELi4E23TrivialOffsetCalculatorILi1EjESR_NS0_6memory15LoadWithoutCastENSS_16StoreWithoutCastEEEviT_T0_T2_T3_T4_T5_)
        /*0ddc*/ 	.word	0x00000000


	//----- nvinfo : EIATTR_MIN_STACK_SIZE
	.align		4
.L_623:
        /*0de0*/ 	.byte	0x04, 0x12
        /*0de2*/ 	.short	(.L_625 - .L_624)
	.align		4
.L_624:
        /*0de4*/ 	.word	index@(_ZN2at6native29vectorized_elementwise_kernelILi2EZZNS0_73_GLOBAL__N__c8866d80_35_SparseBinaryOpIntersectionKernel_cu_1520ed90_315342_sparse_binary_op_intersection_kernel_implINS2_18CUDAKernelLauncherENS2_36CUDAValueSelectionIntersectionKernelINS2_9LhsProjOpEEElLl0EEEvRNS_6TensorERKS8_SB_RKSt6vectorIlSaIlEERKSt8optionalIS8_ESK_bbENKUlvE1_clEvEUllE_St5arrayIPcLm2EEEEviT0_T1_)
        /*0de8*/ 	.word	0x00000000


	//----- nvinfo : EIATTR_MIN_STACK_SIZE
	.align		4
.L_625:
        /*0dec*/ 	.byte	0x04, 0x12
        /*0dee*/ 	.short	(.L_627 - .L_626)
	.align		4
.L_626:
        /*0df0*/ 	.word	index@(_ZN2at6native29vectorized_elementwise_kernelILi4EZZNS0_73_GLOBAL__N__c8866d80_35_SparseBinaryOpIntersectionKernel_cu_1520ed90_315342_sparse_binary_op_intersection_kernel_implINS2_18CUDAKernelLauncherENS2_36CUDAValueSelectionIntersectionKernelINS2_9LhsProjOpEEElLl0EEEvRNS_6TensorERKS8_SB_RKSt6vectorIlSaIlEERKSt8optionalIS8_ESK_bbENKUlvE1_clEvEUllE_St5arrayIPcLm2EEEEviT0_T1_)
        /*0df4*/ 	.word	0x00000000


	//----- nvinfo : EIATTR_MIN_STACK_SIZE
	.align		4
.L_627:
        /*0df8*/ 	.byte	0x04, 0x12
        /*0dfa*/ 	.short	(.L_629 - .L_628)
	.align		4
.L_628:
        /*0dfc*/ 	.word	index@(_ZN2at6native29vectorized_elementwise_kernelILi8EZZNS0_73_GLOBAL__N__c8866d80_35_SparseBinaryOpIntersectionKernel_cu_1520ed90_315342_sparse_binary_op_intersection_kernel_implINS2_18CUDAKernelLauncherENS2_36CUDAValueSelectionIntersectionKernelINS2_9LhsProjOpEEElLl0EEEvRNS_6TensorERKS8_SB_RKSt6vectorIlSaIlEERKSt8optionalIS8_ESK_bbENKUlvE1_clEvEUllE_St5arrayIPcLm2EEEEviT0_T1_)
        /*0e00*/ 	.word	0x00000000


	//----- nvinfo : EIATTR_MIN_STACK_SIZE
	.align		4
.L_629:
        /*0e04*/ 	.byte	0x04, 0x12
        /*0e06*/ 	.short	(.L_631 - .L_630)
	.align		4
.L_630:
        /*0e08*/ 	.word	index@(_ZN2at6native18elementwise_kernelILi128ELi4EZNS0_15gpu_kernel_implIZZNS0_73_GLOBAL__N__c8866d80_35_SparseBinaryOpIntersectionKernel_cu_1520ed90_315342_sparse_binary_op_intersection_kernel_implINS3_18CUDAKernelLauncherENS3_36CUDAValueSelectionIntersectionKernelINS3_9LhsProjOpEEElLl8EEEvRNS_6TensorERKS9_SC_RKSt6vectorIlSaIlEERKSt8optionalIS9_ESL_bbENKUlvE3_clEvEUllE_EEvRNS_18TensorIteratorBaseERKT_EUliE_EEviT1_)
        /*0e0c*/ 	.word	0x00000000


	//----- nvinfo : EIATTR_MIN_STACK_SIZE
	.align		4
.L_631:
        /*0e10*/ 	.byte	0x04, 0x12
        /*0e12*/ 	.short	(.L_633 - .L_632)
	.align		4
.L_632:
        /*0e14*/ 	.word	index@(_ZN2at6native27unrolled_elementwise_kernelIZZNS0_73_GLOBAL__N__c8866d80_35_SparseBinaryOpIntersectionKernel_cu_1520ed90_315342_sparse_binary_op_intersection_kernel_implINS2_18CUDAKernelLauncherENS2_36CUDAValueSelectionIntersectionKernelINS2_9LhsProjOpEEElLl8EEEvRNS_6TensorERKS8_SB_RKSt6vectorIlSaIlEERKSt8optionalIS8_ESK_bbENKUlvE3_clEvEUllE_St5arrayIPcLm2EELi4E23TrivialOffsetCalculatorILi1EjESR_NS0_6memory12LoadWithCastILi1EEENSS_13StoreWithCastILi1EEEEEviT_T0_T2_T3_T4_T5_)
        /*0e18*/ 	.word	0x00000090


	//----- nvinfo : EIATTR_MIN_STACK_SIZE
	.align		4
.L_633:
        /*0e1c*/ 	.byte	0x04, 0x12
        /*0e1e*/ 	.short	(.L_635 - .L_634)
	.align		4
.L_634:
        /*0e20*/ 	.word	index@(_ZN2at6native18elementwise_kernelILi128ELi2EZNS0_22gpu_kernel_impl_nocastIZZNS0_73_GLOBAL__N__c8866d80_35_SparseBinaryOpIntersectionKernel_cu_1520ed90_315342_sparse_binary_op_intersection_kernel_implINS3_18CUDAKernelLauncherENS3_36CUDAValueSelectionIntersectionKernelINS3_9LhsProjOpEEElLl8EEEvRNS_6TensorERKS9_SC_RKSt6vectorIlSaIlEERKSt8optionalIS9_ESL_bbENKUlvE3_clEvEUllE_EEvRNS_18TensorIteratorBaseERKT_EUliE_EEviT1_)
        /*0e24*/ 	.word	0x00000000


	//----- nvinfo : EIATTR_MIN_STACK_SIZE
	.align		4
.L_635:
        /*0e28*/ 	.byte	0x04, 0x12
        /*0e2a*/ 	.short	(.L_637 - .L_636)
	.align		4
.L_636:
        /*0e2c*/ 	.word	index@(_ZN2at6native27unrolled_elementwise_kernelIZZNS0_73_GLOBAL__N__c8866d80_35_SparseBinaryOpIntersectionKernel_cu_1520ed90_315342_sparse_binary_op_intersection_kernel_implINS2_18CUDAKernelLauncherENS2_36CUDAValueSelectionIntersectionKernelINS2_9LhsProjOpEEElLl8EEEvRNS_6TensorERKS8_SB_RKSt6vectorIlSaIlEERKSt8optionalIS8_ESK_bbENKUlvE3_clEvEUllE_St5arrayIPcLm2EELi4E23TrivialOffsetCalculatorILi1EjESR_NS0_6memory15LoadWithoutCastENSS_16StoreWithoutCastEEEviT_T0_T2_T3_T4_T5_)
        /*0e30*/ 	.word	0x00000090


	//----- nvinfo : EIATTR_MIN_STACK_SIZE
	.align		4
.L_637:
        /*0e34*/ 	.byte	0x04, 0x12
        /*0e36*/ 	.short	(.L_639 - .L_638)
	.align		4
.L_638:
        /*0e38*/ 	.word	index@(_ZN2at6native29vectorized_elementwise_kernelILi2EZZNS0_73_GLOBAL__N__c8866d80_35_SparseBinaryOpIntersectionKernel_cu_1520ed90_315342_sparse_binary_op_intersection_kernel_implINS2_18CUDAKernelLauncherENS2_36CUDAValueSelectionIntersectionKernelINS2_9LhsProjOpEEElLl8EEEvRNS_6TensorERKS8_SB_RKSt6vectorIlSaIlEERKSt8optionalIS8_ESK_bbENKUlvE3_clEvEUllE_St5arrayIPcLm2EEEEviT0_T1_)
        /*0e3c*/ 	.word	0x00000090


	//----- nvinfo : EIATTR_MIN_STACK_SIZE
	.align		4
.L_639:
        /*0e40*/ 	.byte	0x04, 0x12
        /*0e42*/ 	.short	(.L_641 - .L_640)
	.align		4
.L_640:
        /*0e44*/ 	.word	index@(_ZN2at6native29vectorized_elementwise_kernelILi4EZZNS0_73_GLOBAL__N__c8866d80_35_SparseBinaryOpIntersectionKernel_cu_1520ed90_315342_sparse_binary_op_intersection_kernel_implINS2_18CUDAKernelLauncherENS2_36CUDAValueSelectionIntersectionKernelINS2_9LhsProjOpEEElLl8EEEvRNS_6TensorERKS8_SB_RKSt6vectorIlSaIlEERKSt8optionalIS8_ESK_bbENKUlvE3_clEvEUllE_St5arrayIPcLm2EEEEviT0_T1_)
        /*0e48*/ 	.word	0x00000090


	//----- nvinfo : EIATTR_MIN_STACK_SIZE
	.align		4
.L_641:
        /*0e4c*/ 	.byte	0x04, 0x12
        /*0e4e*/ 	.short	(.L_643 - .L_642)
	.align		4
.L_642:
        /*0e50*/ 	.word	index@(_ZN2at6native29vectorized_elementwise_kernelILi8EZZNS0_73_GLOBAL__N__c8866d80_35_SparseBinaryOpIntersectionKernel_cu_1520ed90_315342_sparse_binary_op_intersection_kernel_implINS2_18CUDAKernelLauncherENS2_36CUDAValueSelectionIntersectionKernelINS2_9LhsProjOpEEElLl8EEEvRNS_6TensorERKS8_SB_RKSt6vectorIlSaIlEERKSt8optionalIS8_ESK_bbENKUlvE3_clEvEUllE_St5arrayIPcLm2EEEEviT0_T1_)
        /*0e54*/ 	.word	0x00000000


	//----- nvinfo : EIATTR_MIN_STACK_SIZE
	.align		4
.L_643:
        /*0e58*/ 	.byte	0x04, 0x12
        /*0e5a*/ 	.short	(.L_645 - .L_644)
	.align		4
.L_644:
        /*0e5c*/ 	.word	index@(_ZN2at6native18elementwise_kernelILi128ELi4EZNS0_15gpu_kernel_implIZZNS0_73_GLOBAL__N__c8866d80_35_SparseBinaryOpIntersectionKernel_cu_1520ed90_315342_sparse_binary_op_intersection_kernel_implINS3_18CUDAKernelLauncherENS3_36CUDAValueSelectionIntersectionKernelINS3_9LhsProjOpEEElLl8EEEvRNS_6TensorERKS9_SC_RKSt6vectorIlSaIlEERKSt8optionalIS9_ESL_bbENKUlvE1_clEvEUllE_EEvRNS_18TensorIteratorBaseERKT_EUliE_EEviT1_)
        /*0e60*/ 	.word	0x00000000


	//----- nvinfo : EIATTR_MIN_STACK_SIZE
	.align		4
.L_645:
        /*0e64*/ 	.byte	0x04, 0x12
        /*0e66*/ 	.short	(.L_647 - .L_646)
	.align		4
.L_646:
        /*0e68*/ 	.word	index@(_ZN2at6native27unrolled_elementwise_kernelIZZNS0_73_GLOBAL__N__c8866d80_35_SparseBinaryOpIntersectionKernel_cu_1520ed90_315342_sparse_binary_op_intersection_kernel_implINS2_18CUDAKernelLauncherENS2_36CUDAValueSelectionIntersectionKernelINS2_9LhsProjOpEEElLl8EEEvRNS_6TensorERKS8_SB_RKSt6vectorIlSaIlEERKSt8optionalIS8_ESK_bbENKUlvE1_clEvEUllE_St5arrayIPcLm2EELi4E23TrivialOffsetCalculatorILi1EjESR_NS0_6memory12LoadWithCastILi1EEENSS_13StoreWithCastILi1EEEEEviT_T0_T2_T3_T4_T5_)
        /*0e6c*/ 	.word	0x00000068


	//----- nvinfo : EIATTR_MIN_STACK_SIZE
	.align		4
.L_647:
        /*0e70*/ 	.byte	0x04, 0x12
        /*0e72*/ 	.short	(.L_649 - .L_648)
	.align		4
.L_648:
        /*0e74*/ 	.word	index@(_ZN2at6native18elementwise_kernelILi128ELi2EZNS0_22gpu_kernel_impl_nocastIZZNS0_73_GLOBAL__N__c8866d80_35_SparseBinaryOpIntersectionKernel_cu_1520ed90_315342_sparse_binary_op_intersection_kernel_implINS3_18CUDAKernelLauncherENS3_36CUDAValueSelectionIntersectionKernelINS3_9LhsProjOpEEElLl8EEEvRNS_6TensorERKS9_SC_RKSt6vectorIlSaIlEERKSt8optionalIS9_ESL_bbENKUlvE1_clEvEUllE_EEvRNS_18TensorIteratorBaseERKT_EUliE_EEviT1_)
        /*0e78*/ 	.word	0x00000000


	//----- nvinfo : EIATTR_MIN_STACK_SIZE
	.align		4
.L_649:
        /*0e7c*/ 	.byte	0x04, 0x12
        /*0e7e*/ 	.short	(.L_651 - .L_650)
	.align		4
.L_650:
        /*0e80*/ 	.word	index@(_ZN2at6native27unrolled_elementwise_kernelIZZNS0_73_GLOBAL__N__c8866d80_35_SparseBinaryOpIntersectionKernel_cu_1520ed90_315342_sparse_binary_op_intersection_kernel_implINS2_18CUDAKernelLauncherENS2_36CUDAValueSelectionIntersectionKernelINS2_9LhsProjOpEEElLl8EEEvRNS_6TensorERKS8_SB_RKSt6vectorIlSaIlEERKSt8optionalIS8_ESK_bbENKUlvE1_clEvEUllE_St5arrayIPcLm2EELi4E23TrivialOffsetCalculatorILi1EjESR_NS0_6memory15LoadWithoutCastENSS_16StoreWithoutCastEEEviT_T0_T2_T3_T4_T5_)
        /*0e84*/ 	.word	0x00000068


	//----- nvinfo : EIATTR_MIN_STACK_SIZE
	.align		4
.L_651:
        /*0e88*/ 	.byte	0x04, 0x12
        /*0e8a*/ 	.short	(.L_653 - .L_652)
	.align		4
.L_652:
        /*0e8c*/ 	.word	index@(_ZN2at6native29vectorized_elementwise_kernelILi2EZZNS0_73_GLOBAL__N__c8866d80_35_SparseBinaryOpIntersectionKernel_cu_1520ed90_315342_sparse_binary_op_intersection_kernel_implINS2_18CUDAKernelLauncherENS2_36CUDAValueSelectionIntersectionKernelINS2_9LhsProjOpEEElLl8EEEvRNS_6TensorERKS8_SB_RKSt6vectorIlSaIlEERKSt8optionalIS8_ESK_bbENKUlvE1_clEvEUllE_St5arrayIPcLm2EEEEviT0_T1_)
        /*0e90*/ 	.word	0x00000068


	//----- nvinfo : EIATTR_MIN_STACK_SIZE
	.align		4
.L_653:
        /*0e94*/ 	.byte	0x04, 0x12
        /*0e96*/ 	.short	(.L_655 - .L_654)
	.align		4
.L_654:
        /*0e98*/ 	.word	index@(_ZN2at6native29vectorized_elementwise_kernelILi4EZZNS0_73_GLOBAL__N__c8866d80_35_SparseBinaryOpIntersectionKernel_cu_1520ed90_315342_sparse_binary_op_intersection_kernel_implINS2_18CUDAKernelLauncherENS2_36CUDAValueSelectionIntersectionKernelINS2_9LhsProjOpEEElLl8EEEvRNS_6TensorERKS8_SB_RKSt6vectorIlSaIlEERKSt8optionalIS8_ESK_bbENKUlvE1_clEvEUllE_St5arrayIPcLm2EEEEviT0_T1_)
        /*0e9c*/ 	.word	0x00000068


	//----- nvinfo : EIATTR_MIN_STACK_SIZE
	.align		4
.L_655:
        /*0ea0*/ 	.byte	0x04, 0x12
        /*0ea2*/ 	.short	(.L_657 - .L_656)
	.align		4
.L_656:
        /*0ea4*/ 	.word	index@(_ZN2at6native29vectorized_elementwise_kernelILi8EZZNS0_73_GLOBAL__N__c8866d80_35_SparseBinaryOpIntersectionKernel_cu_1520ed90_315342_sparse_binary_op_intersection_kernel_implINS2_18CUDAKernelLauncherENS2_36CUDAValueSelectionIntersectionKernelINS2_9LhsProjOpEEElLl8EEEvRNS_6TensorERKS8_SB_RKSt6vectorIlSaIlEERKSt8optionalIS8_ESK_bbENKUlvE1_clEvEUllE_St5arrayIPcLm2EEEEviT0_T1_)
        /*0ea8*/ 	.word	0x00000000


	//----- nvinfo : EIATTR_MIN_STACK_SIZE
	.align		4
.L_657:
        /*0eac*/ 	.byte	0x04, 0x12
        /*0eae*/ 	.short	(.L_659 - .L_658)
	.align		4
.L_658:
        /*0eb0*/ 	.word	index@(_ZN2at6native18elementwise_kernelILi128ELi4EZNS0_15gpu_kernel_implIZZNS0_73_GLOBAL__N__c8866d80_35_SparseBinaryOpIntersectionKernel_cu_1520ed90_315342_sparse_binary_op_intersection_kernel_implINS3_18CUDAKernelLauncherENS3_36CUDAValueSelectionIntersectionKernelINS3_9RhsProjOpEEElLl0EEEvRNS_6TensorERKS9_SC_RKSt6vectorIlSaIlEERKSt8optionalIS9_ESL_bbENKUlvE3_clEvEUllE_EEvRNS_18TensorIteratorBaseERKT_EUliE_EEviT1_)
        /*0eb4*/ 	.word	0x00000000


	//----- nvinfo : EIATTR_MIN_STACK_SIZE
	.align		4
.L_659:
        /*0eb8*/ 	.byte	0x04, 0x12
        /*0eba*/ 	.short	(.L_661 - .L_660)
	.align		4
.L_660:
        /*0ebc*/ 	.word	index@(_ZN2at6native27unrolled_elementwise_kernelIZZNS0_73_GLOBAL__N__c8866d80_35_SparseBinaryOpIntersectionKernel_cu_1520ed90_315342_sparse_binary_op_intersection_kernel_implINS2_18CUDAKernelLauncherENS2_36CUDAValueSelectionIntersectionKernelINS2_9RhsProjOpEEElLl0EEEvRNS_6TensorERKS8_SB_RKSt6vectorIlSaIlEERKSt8optionalIS8_ESK_bbENKUlvE3_clEvEUllE_St5arrayIPcLm2EELi4E23TrivialOffsetCalculatorILi1EjESR_NS0_6memory12LoadWithCastILi1EEENSS_13StoreWithCastILi1EEEEEviT_T0_T2_T3_T4_T5_)
        /*0ec0*/ 	.word	0x00000000


	//----- nvinfo : EIATTR_MIN_STACK_SIZE
	.align		4
.L_661:
        /*0ec4*/ 	.byte	0x04, 0x12
        /*0ec6*/ 	.short	(.L_663 - .L_662)
	.align		4
.L_662:
        /*0ec8*/ 	.word	index@(_ZN2at6native18elementwise_kernelILi128ELi2EZNS0_22gpu_kernel_impl_nocastIZZNS0_73_GLOBAL__N__c8866d80_35_SparseBinaryOpIntersectionKernel_cu_1520ed90_315342_sparse_binary_op_intersection_kernel_implINS3_18CUDAKernelLauncherENS3_36CUDAValueSelectionIntersectionKernelINS3_9RhsProjOpEEElLl0EEEvRNS_6TensorERKS9_SC_RKSt6vectorIlSaIlEERKSt8optionalIS9_ESL_bbENKUlvE3_clEvEUllE_EEvRNS_18TensorIteratorBaseERKT_EUliE_EEviT1_)
        /*0ecc*/ 	.word	0x00000000


	//----- nvinfo : EIATTR_MIN_STACK_SIZE
	.align		4
.L_663:
        /*0ed0*/ 	.byte	0x04, 0x12
        /*0ed2*/ 	.short	(.L_665 - .L_664)
	.align		4
.L_664:
        /*0ed4*/ 	.word	index@(_ZN2at6native27unrolled_elementwise_kernelIZZNS0_73_GLOBAL__N__c8866d80_35_SparseBinaryOpIntersectionKernel_cu_1520ed90_315342_sparse_binary_op_intersection_kernel_implINS2_18CUDAKernelLauncherENS2_36CUDAValueSelectionIntersectionKernelINS2_9RhsProjOpEEElLl0EEEvRNS_6TensorERKS8_SB_RKSt6vectorIlSaIlEERKSt8optionalIS8_ESK_bbENKUlvE3_clEvEUllE_St5arrayIPcLm2EELi4E23TrivialOffsetCalculatorILi1EjESR_NS0_6memory15LoadWithoutCastENSS_16StoreWithoutCastEEEviT_T0_T2_T3_T4_T5_)
        /*0ed8*/ 	.word	0x00000000


	//----- nvinfo : EIATTR_MIN_STACK_SIZE
	.align		4
.L_665:
        /*0edc*/ 	.byte	0x04, 0x12
        /*0ede*/ 	.short	(.L_667 - .L_666)
	.align		4
.L_666:
        /*0ee0*/ 	.word	index@(_ZN2at6native29vectorized_elementwise_kernelILi2EZZNS0_73_GLOBAL__N__c8866d80_35_SparseBinaryOpIntersectionKernel_cu_1520ed90_315342_sparse_binary_op_intersection_kernel_implINS2_18CUDAKernelLauncherENS2_36CUDAValueSelectionIntersectionKernelINS2_9RhsProjOpEEElLl0EEEvRNS_6TensorERKS8_SB_RKSt6vectorIlSaIlEERKSt8optionalIS8_ESK_bbENKUlvE3_clEvEUllE_St5arrayIPcLm2EEEEviT0_T1_)
        /*0ee4*/ 	.word	0x00000000


	//----- nvinfo : EIATTR_MIN_STACK_SIZE
	.align		4
.L_667:
        /*0ee8*/ 	.byte	0x04, 0x12
        /*0eea*/ 	.short	(.L_669 - .L_668)
	.align		4
.L_668:
        /*0eec*/ 	.word	index@(_ZN2at6native29vectorized_elementwise_kernelILi4EZZNS0_73_GLOBAL__N__c8866d80_35_SparseBinaryOpIntersectionKernel_cu_1520ed90_315342_sparse_binary_op_intersection_kernel_implINS2_18CUDAKernelLauncherENS2_36CUDAValueSelectionIntersectionKernelINS2_9RhsProjOpEEElLl0EEEvRNS_6TensorERKS8_SB_RKSt6vectorIlSaIlEERKSt8optionalIS8_ESK_bbENKUlvE3_clEvEUllE_St5arrayIPcLm2EEEEviT0_T1_)
        /*0ef0*/ 	.word	0x00000000


	//----- nvinfo : EIATTR_MIN_STACK_SIZE
	.align		4
.L_669:
        /*0ef4*/ 	.byte	0x04, 0x12
        /*0ef6*/ 	.short	(.L_671 - .L_670)
	.align		4
.L_670:
        /*0ef8*/ 	.word	index@(_ZN2at6native29vectorized_elementwise_kernelILi8EZZNS0_73_GLOBAL__N__c8866d80_35_SparseBinaryOpIntersectionKernel_cu_1520ed90_315342_sparse_binary_op_intersection_kernel_implINS2_18CUDAKernelLauncherENS2_36CUDAValueSelectionIntersectionKernelINS2_9RhsProjOpEEElLl0EEEvRNS_6TensorERKS8_SB_RKSt6vectorIlSaIlEERKSt8optionalIS8_ESK_bbENKUlvE3_clEvEUllE_St5arrayIPcLm2EEEEviT0_T1_)
        /*0efc*/ 	.word	0x00000000


	//----- nvinfo : EIATTR_MIN_STACK_SIZE
	.align		4
.L_671:
        /*0f00*/ 	.byte	0x04, 0x12
        /*0f02*/ 	.short	(.L_673 - .L_672)
	.align		4
.L_672:
        /*0f04*/ 	.word	index@(_ZN2at6native18elementwise_kernelILi128ELi4EZNS0_15gpu_kernel_implIZZNS0_73_GLOBAL__N__c8866d80_35_SparseBinaryOpIntersectionKernel_cu_1520ed90_315342_sparse_binary_op_intersection_kernel_implINS3_18CUDAKernelLauncherENS3_36CUDAValueSelectionIntersectionKernelINS3_9RhsProjOpEEElLl0EEEvRNS_6TensorERKS9_SC_RKSt6vectorIlSaIlEERKSt8optionalIS9_ESL_bbENKUlvE1_clEvEUllE_EEvRNS_18TensorIteratorBaseERKT_EUliE_EEviT1_)
        /*0f08*/ 	.word	0x00000000


	//----- nvinfo : EIATTR_MIN_STACK_SIZE
	.align		4
.L_673:
        /*0f0c*/ 	.byte	0x04, 0x12
        /*0f0e*/ 	.short	(.L_675 - .L_674)
	.align		4
.L_674:
        /*0f10*/ 	.word	index@(_ZN2at6native27unrolled_elementwise_kernelIZZNS0_73_GLOBAL__N__c8866d80_35_SparseBinaryOpIntersectionKernel_cu_1520ed90_315342_sparse_binary_op_intersection_kernel_implINS2_18CUDAKernelLauncherENS2_36CUDAValueSelectionIntersectionKernelINS2_9RhsProjOpEEElLl0EEEvRNS_6TensorERKS8_SB_RKSt6vectorIlSaIlEERKSt8optionalIS8_ESK_bbENKUlvE1_clEvEUllE_St5arrayIPcLm2EELi4E23TrivialOffsetCalculatorILi1EjESR_NS0_6memory12LoadWithCastILi1EEENSS_13StoreWithCastILi1EEEEEviT_T0_T2_T3_T4_T5_)
        /*0f14*/ 	.word	0x00000000


	//----- nvinfo : EIATTR_MIN_STACK_SIZE
	.align		4
.L_675:
        /*0f18*/ 	.byte	0x04, 0x12
        /*0f1a*/ 	.short	(.L_677 - .L_676)
	.align		4
.L_676:
        /*0f1c*/ 	.word	index@(_ZN2at6native18elementwise_kernelILi128ELi2EZNS0_22gpu_kernel_impl_nocastIZZNS0_73_GLOBAL__N__c8866d80_35_SparseBinaryOpIntersectionKernel_cu_1520ed90_315342_sparse_binary_op_intersection_kernel_implINS3_18CUDAKernelLauncherENS3_36CUDAValueSelectionIntersectionKernelINS3_9RhsProjOpEEElLl0EEEvRNS_6TensorERKS9_SC_RKSt6vectorIlSaIlEERKSt8optionalIS9_ESL_bbENKUlvE1_clEvEUllE_EEvRNS_18TensorIteratorBaseERKT_EUliE_EEviT1_)
        /*0f20*/ 	.word	0x00000000


	//----- nvinfo : EIATTR_MIN_STACK_SIZE
	.align		4
.L_677:
        /*0f24*/ 	.byte	0x04, 0x12
        /*0f26*/ 	.short	(.L_679 - .L_678)
	.align		4
.L_678:
        /*0f28*/ 	.word	index@(_ZN2at6native27unrolled_elementwise_kernelIZZNS0_73_GLOBAL__N__c8866d80_35_SparseBinaryOpIntersectionKernel_cu_1520ed90_315342_sparse_binary_op_intersection_kernel_implINS2_18CUDAKernelLauncherENS2_36CUDAValueSelectionIntersectionKernelINS2_9RhsProjOpEEElLl0EEEvRNS_6TensorERKS8_SB_RKSt6vectorIlSaIlEERKSt8optionalIS8_ESK_bbENKUlvE1_clEvEUllE_St5arrayIPcLm2EELi4E23TrivialOffsetCalculatorILi1EjESR_NS0_6memory15LoadWithoutCastENSS_16StoreWithoutCastEEEviT_T0_T2_T3_T4_T5_)
        /*0f2c*/ 	.word	0x00000000


	//----- nvinfo : EIATTR_MIN_STACK_SIZE
	.align		4
.L_679:
        /*0f30*/ 	.byte	0x04, 0x12
        /*0f32*/ 	.short	(.L_681 - .L_680)
	.align		4
.L_680:
        /*0f34*/ 	.word	index@(_ZN2at6native29vectorized_elementwise_kernelILi2EZZNS0_73_GLOBAL__N__c8866d80_35_SparseBinaryOpIntersectionKernel_cu_1520ed90_315342_sparse_binary_op_intersection_kernel_implINS2_18CUDAKernelLauncherENS2_36CUDAValueSelectionIntersectionKernelINS2_9RhsProjOpEEElLl0EEEvRNS_6TensorERKS8_SB_RKSt6vectorIlSaIlEERKSt8optionalIS8_ESK_bbENKUlvE1_clEvEUllE_St5arrayIPcLm2EEEEviT0_T1_)
        /*0f38*/ 	.word	0x00000000


	//----- nvinfo : EIATTR_MIN_STACK_SIZE
	.align		4
.L_681:
        /*0f3c*/ 	.byte	0x04, 0x12
        /*0f3e*/ 	.short	(.L_683 - .L_682)
	.align		4
.L_682:
        /*0f40*/ 	.word	index@(_ZN2at6native29vectorized_elementwise_kernelILi4EZZNS0_73_GLOBAL__N__c8866d80_35_SparseBinaryOpIntersectionKernel_cu_1520ed90_315342_sparse_binary_op_intersection_kernel_implINS2_18CUDAKernelLauncherENS2_36CUDAValueSelectionIntersectionKernelINS2_9RhsProjOpEEElLl0EEEvRNS_6TensorERKS8_SB_RKSt6vectorIlSaIlEERKSt8optionalIS8_ESK_bbENKUlvE1_clEvEUllE_St5arrayIPcLm2EEEEviT0_T1_)
        /*0f44*/ 	.word	0x00000000


	//----- nvinfo : EIATTR_MIN_STACK_SIZE
	.align		4
.L_683:
        /*0f48*/ 	.byte	0x04, 0x12
        /*0f4a*/ 	.short	(.L_685 - .L_684)
	.align		4
.L_684:
        /*0f4c*/ 	.word	index@(_ZN2at6native29vectorized_elementwise_kernelILi8EZZNS0_73_GLOBAL__N__c8866d80_35_SparseBinaryOpIntersectionKernel_cu_1520ed90_315342_sparse_binary_op_intersection_kernel_implINS2_18CUDAKernelLauncherENS2_36CUDAValueSelectionIntersectionKernelINS2_9RhsProjOpEEElLl0EEEvRNS_6TensorERKS8_SB_RKSt6vectorIlSaIlEERKSt8optionalIS8_ESK_bbENKUlvE1_clEvEUllE_St5arrayIPcLm2EEEEviT0_T1_)
        /*0f50*/ 	.word	0x00000000


	//----- nvinfo : EIATTR_MIN_STACK_SIZE
	.align		4
.L_685:
        /*0f54*/ 	.byte	0x04, 0x12
        /*0f56*/ 	.short	(.L_687 - .L_686)
	.align		4
.L_686:
        /*0f58*/ 	.word	index@(_ZN2at6native18elementwise_kernelILi128ELi4EZNS0_15gpu_kernel_implIZZNS0_73_GLOBAL__N__c8866d80_35_SparseBinaryOpIntersectionKernel_cu_1520ed90_315342_sparse_binary_op_intersection_kernel_implINS3_18CUDAKernelLauncherENS3_36CUDAValueSelectionIntersectionKernelINS3_9RhsProjOpEEElLl8EEEvRNS_6TensorERKS9_SC_RKSt6vectorIlSaIlEERKSt8optionalIS9_ESL_bbENKUlvE3_clEvEUllE_EEvRNS_18TensorIteratorBaseERKT_EUliE_EEviT1_)
        /*0f5c*/ 	.word	0x00000000


	//----- nvinfo : EIATTR_MIN_STACK_SIZE
	.align		4
.L_687:
        /*0f60*/ 	.byte	0x04, 0x12
        /*0f62*/ 	.short	(.L_689 - .L_688)
	.align		4
.L_688:
        /*0f64*/ 	.word	index@(_ZN2at6native27unrolled_elementwise_kernelIZZNS0_73_GLOBAL__N__c8866d80_35_SparseBinaryOpIntersectionKernel_cu_1520ed90_315342_sparse_binary_op_intersection_kernel_implINS2_18CUDAKernelLauncherENS2_36CUDAValueSelectionIntersectionKernelINS2_9RhsProjOpEEElLl8EEEvRNS_6TensorERKS8_SB_RKSt6vectorIlSaIlEERKSt8optionalIS8_ESK_bbENKUlvE3_clEvEUllE_St5arrayIPcLm2EELi4E23TrivialOffsetCalculatorILi1EjESR_NS0_6memory12LoadWithCastILi1EEENSS_13StoreWithCastILi1EEEEEviT_T0_T2_T3_T4_T5_)
        /*0f68*/ 	.word	0x00000090


	//----- nvinfo : EIATTR_MIN_STACK_SIZE
	.align		4
.L_689:
        /*0f6c*/ 	.byte	0x04, 0x12
        /*0f6e*/ 	.short	(.L_691 - .L_690)
	.align		4
.L_690:
        /*0f70*/ 	.word	index@(_ZN2at6native18elementwise_kernelILi128ELi2EZNS0_22gpu_kernel_impl_nocastIZZNS0_73_GLOBAL__N__c8866d80_35_SparseBinaryOpIntersectionKernel_cu_1520ed90_315342_sparse_binary_op_intersection_kernel_implINS3_18CUDAKernelLauncherENS3_36CUDAValueSelectionIntersectionKernelINS3_9RhsProjOpEEElLl8EEEvRNS_6TensorERKS9_SC_RKSt6vectorIlSaIlEERKSt8optionalIS9_ESL_bbENKUlvE3_clEvEUllE_EEvRNS_18TensorIteratorBaseERKT_EUliE_EEviT1_)
        /*0f74*/ 	.word	0x00000000


	//----- nvinfo : EIATTR_MIN_STACK_SIZE
	.align		4
.L_691:
        /*0f78*/ 	.byte	0x04, 0x12
        /*0f7a*/ 	.short	(.L_693 - .L_692)
	.align		4
.L_692:
        /*0f7c*/ 	.word	index@(_ZN2at6native27unrolled_elementwise_kernelIZZNS0_73_GLOBAL__N__c8866d80_35_SparseBinaryOpIntersectionKernel_cu_1520ed90_315342_sparse_binary_op_intersection_kernel_implINS2_18CUDAKernelLauncherENS2_36CUDAValueSelectionIntersectionKernelINS2_9RhsProjOpEEElLl8EEEvRNS_6TensorERKS8_SB_RKSt6vectorIlSaIlEERKSt8optionalIS8_ESK_bbENKUlvE3_clEvEUllE_St5arrayIPcLm2EELi4E23TrivialOffsetCalculatorILi1EjESR_NS0_6memory15LoadWithoutCastENSS_16StoreWithoutCastEEEviT_T0_T2_T3_T4_T5_)
        /*0f80*/ 	.word	0x00000090


	//----- nvinfo : EIATTR_MIN_STACK_SIZE
	.align		4
.L_693:
        /*0f84*/ 	.byte	0x04, 0x12
        /*0f86*/ 	.short	(.L_695 - .L_694)
	.align		4
.L_694:
        /*0f88*/ 	.word	index@(_ZN2at6native29vectorized_elementwise_kernelILi2EZZNS0_73_GLOBAL__N__c8866d80_35_SparseBinaryOpIntersectionKernel_cu_1520ed90_315342_sparse_binary_op_intersection_kernel_implINS2_18CUDAKernelLauncherENS2_36CUDAValueSelectionIntersectionKernelINS2_9RhsProjOpEEElLl8EEEvRNS_6TensorERKS8_SB_RKSt6vectorIlSaIlEERKSt8optionalIS8_ESK_bbENKUlvE3_clEvEUllE_St5arrayIPcLm2EEEEviT0_T1_)
        /*0f8c*/ 	.word	0x00000090


	//----- nvinfo : EIATTR_MIN_STACK_SIZE
	.align		4
.L_695:
        /*0f90*/ 	.byte	0x04, 0x12
        /*0f92*/ 	.short	(.L_697 - .L_696)
	.align		4
.L_696:
        /*0f94*/ 	.word	index@(_ZN2at6native29vectorized_elementwise_kernelILi4EZZNS0_73_GLOBAL__N__c8866d80_35_SparseBinaryOpIntersectionKernel_cu_1520ed90_315342_sparse_binary_op_intersection_kernel_implINS2_18CUDAKernelLauncherENS2_36CUDAValueSelectionIntersectionKernelINS2_9RhsProjOpEEElLl8EEEvRNS_6TensorERKS8_SB_RKSt6vectorIlSaIlEERKSt8optionalIS8_ESK_bbENKUlvE3_clEvEUllE_St5arrayIPcLm2EEEEviT0_T1_)
        /*0f98*/ 	.word	0x00000090


	//----- nvinfo : EIATTR_MIN_STACK_SIZE
	.align		4
.L_697:
        /*0f9c*/ 	.byte	0x04, 0x12
        /*0f9e*/ 	.short	(.L_699 - .L_698)
	.align		4
.L_698:
        /*0fa0*/ 	.word	index@(_ZN2at6native29vectorized_elementwise_kernelILi8EZZNS0_73_GLOBAL__N__c8866d80_35_SparseBinaryOpIntersectionKernel_cu_1520ed90_315342_sparse_binary_op_intersection_kernel_implINS2_18CUDAKernelLauncherENS2_36CUDAValueSelectionIntersectionKernelINS2_9RhsProjOpEEElLl8EEEvRNS_6TensorERKS8_SB_RKSt6vectorIlSaIlEERKSt8optionalIS8_ESK_bbENKUlvE3_clEvEUllE_St5arrayIPcLm2EEEEviT0_T1_)
        /*0fa4*/ 	.word	0x00000000


	//----- nvinfo : EIATTR_MIN_STACK_SIZE
	.align		4
.L_699:
        /*0fa8*/ 	.byte	0x04, 0x12
        /*0faa*/ 	.short	(.L_701 - .L_700)
	.align		4
.L_700:
        /*0fac*/ 	.word	index@(_ZN2at6native18elementwise_kernelILi128ELi4EZNS0_15gpu_kernel_implIZZNS0_73_GLOBAL__N__c8866d80_35_SparseBinaryOpIntersectionKernel_cu_1520ed90_315342_sparse_binary_op_intersection_kernel_implINS3_18CUDAKernelLauncherENS3_36CUDAValueSelectionIntersectionKernelINS3_9RhsProjOpEEElLl8EEEvRNS_6TensorERKS9_SC_RKSt6vectorIlSaIlEERKSt8optionalIS9_ESL_bbENKUlvE1_clEvEUllE_EEvRNS_18TensorIteratorBaseERKT_EUliE_EEviT1_)
        /*0fb0*/ 	.word	0x00000000


	//----- nvinfo : EIATTR_MIN_STACK_SIZE
	.align		4
.L_701:
        /*0fb4*/ 	.byte	0x04, 0x12
        /*0fb6*/ 	.short	(.L_703 - .L_702)
	.align		4
.L_702:
        /*0fb8*/ 	.word	index@(_ZN2at6native27unrolled_elementwise_kernelIZZNS0_73_GLOBAL__N__c8866d80_35_SparseBinaryOpIntersectionKernel_cu_1520ed90_315342_sparse_binary_op_intersection_kernel_implINS2_18CUDAKernelLauncherENS2_36CUDAValueSelectionIntersectionKernelINS2_9RhsProjOpEEElLl8EEEvRNS_6TensorERKS8_SB_RKSt6vectorIlSaIlEERKSt8optionalIS8_ESK_bbENKUlvE1_clEvEUllE_St5arrayIPcLm2EELi4E23TrivialOffsetCalculatorILi1EjESR_NS0_6memory12LoadWithCastILi1EEENSS_13StoreWithCastILi1EEEEEviT_T0_T2_T3_T4_T5_)
        /*0fbc*/ 	.word	0x00000068


	//----- nvinfo : EIATTR_MIN_STACK_SIZE
	.align		4
.L_703:
        /*0fc0*/ 	.byte	0x04, 0x12
        /*0fc2*/ 	.short	(.L_705 - .L_704)
	.align		4
.L_704:
        /*0fc4*/ 	.word	index@(_ZN2at6native18elementwise_kernelILi128ELi2EZNS0_22gpu_kernel_impl_nocastIZZNS0_73_GLOBAL__N__c8866d80_35_SparseBinaryOpIntersectionKernel_cu_1520ed90_315342_sparse_binary_op_intersection_kernel_implINS3_18CUDAKernelLauncherENS3_36CUDAValueSelectionIntersectionKernelINS3_9RhsProjOpEEElLl8EEEvRNS_6TensorERKS9_SC_RKSt6vectorIlSaIlEERKSt8optionalIS9_ESL_bbENKUlvE1_clEvEUllE_EEvRNS_18TensorIteratorBaseERKT_EUliE_EEviT1_)
        /*0fc8*/ 	.word	0x00000000


	//----- nvinfo : EIATTR_MIN_STACK_SIZE
	.align		4
.L_705:
        /*0fcc*/ 	.byte	0x04, 0x12
        /*0fce*/ 	.short	(.L_707 - .L_706)
	.align		4
.L_706:
        /*0fd0*/ 	.word	index@(_ZN2at6native27unrolled_elementwise_kernelIZZNS0_73_GLOBAL__N__c8866d80_35_SparseBinaryOpIntersectionKernel_cu_1520ed90_315342_sparse_binary_op_intersection_kernel_implINS2_18CUDAKernelLauncherENS2_36CUDAValueSelectionIntersectionKernelINS2_9RhsProjOpEEElLl8EEEvRNS_6TensorERKS8_SB_RKSt6vectorIlSaIlEERKSt8optionalIS8_ESK_bbENKUlvE1_clEvEUllE_St5arrayIPcLm2EELi4E23TrivialOffsetCalculatorILi1EjESR_NS0_6memory15LoadWithoutCastENSS_16StoreWithoutCastEEEviT_T0_T2_T3_T4_T5_)
        /*0fd4*/ 	.word	0x00000068


	//----- nvinfo : EIATTR_MIN_STACK_SIZE
	.align		4
.L_707:
        /*0fd8*/ 	.byte	0x04, 0x12
        /*0fda*/ 	.short	(.L_709 - .L_708)
	.align		4
.L_708:
        /*0fdc*/ 	.word	index@(_ZN2at6native29vectorized_elementwise_kernelILi2EZZNS0_73_GLOBAL__N__c8866d80_35_SparseBinaryOpIntersectionKernel_cu_1520ed90_315342_sparse_binary_op_intersection_kernel_implINS2_18CUDAKernelLauncherENS2_36CUDAValueSelectionIntersectionKernelINS2_9RhsProjOpEEElLl8EEEvRNS_6TensorERKS8_SB_RKSt6vectorIlSaIlEERKSt8optionalIS8_ESK_bbENKUlvE1_clEvEUllE_St5arrayIPcLm2EEEEviT0_T1_)
        /*0fe0*/ 	.word	0x00000068


	//----- nvinfo : EIATTR_MIN_STACK_SIZE
	.align		4
.L_709:
        /*0fe4*/ 	.byte	0x04, 0x12
        /*0fe6*/ 	.short	(.L_711 - .L_710)
	.align		4
.L_710:
        /*0fe8*/ 	.word	index@(_ZN2at6native29vectorized_elementwise_kernelILi4EZZNS0_73_GLOBAL__N__c8866d80_35_SparseBinaryOpIntersectionKernel_cu_1520ed90_315342_sparse_binary_op_intersection_kernel_implINS2_18CUDAKernelLauncherENS2_36CUDAValueSelectionIntersectionKernelINS2_9RhsProjOpEEElLl8EEEvRNS_6TensorERKS8_SB_RKSt6vectorIlSaIlEERKSt8optionalIS8_ESK_bbENKUlvE1_clEvEUllE_St5arrayIPcLm2EEEEviT0_T1_)
        /*0fec*/ 	.word	0x00000068


	//----- nvinfo : EIATTR_MIN_STACK_SIZE
	.align		4
.L_711:
        /*0ff0*/ 	.byte	0x04, 0x12
        /*0ff2*/ 	.short	(.L_713 - .L_712)
	.align		4
.L_712:
        /*0ff4*/ 	.word	index@(_ZN2at6native29vectorized_elementwise_kernelILi8EZZNS0_73_GLOBAL__N__c8866d80_35_SparseBinaryOpIntersectionKernel_cu_1520ed90_315342_sparse_binary_op_intersection_kernel_implINS2_18CUDAKernelLauncherENS2_36CUDAValueSelectionIntersectionKernelINS2_9RhsProjOpEEElLl8EEEvRNS_6TensorERKS8_SB_RKSt6vectorIlSaIlEERKSt8optionalIS8_ESK_bbENKUlvE1_clEvEUllE_St5arrayIPcLm2EEEEviT0_T1_)
        /*0ff8*/ 	.word	0x00000000


	//----- nvinfo : EIATTR_MIN_STACK_SIZE
	.align		4
.L_713:
        /*0ffc*/ 	.byte	0x04, 0x12
        /*0ffe*/ 	.short	(.L_715 - .L_714)
	.align		4
.L_714:
        /*1000*/ 	.word	index@(_ZN2at6native18elementwise_kernelILi128ELi4EZNS0_15gpu_kernel_implIZZNS0_73_GLOBAL__N__c8866d80_35_SparseBinaryOpIntersectionKernel_cu_1520ed90_315342_sparse_binary_op_intersection_kernel_implINS3_18CUDAKernelLauncherENS3_36CUDAValueSelectionIntersectionKernelINS3_5MulOpEEElLl0EEEvRNS_6TensorERKS9_SC_RKSt6vectorIlSaIlEERKSt8optionalIS9_ESL_bbENKUlvE3_clEvEUllE_EEvRNS_18TensorIteratorBaseERKT_EUliE_EEviT1_)
        /*1004*/ 	.word	0x00000000


	//----- nvinfo : EIATTR_MIN_STACK_SIZE
	.align		4
.L_715:
        /*1008*/ 	.byte	0x04, 0x12
        /*100a*/ 	.short	(.L_717 - .L_716)
	.align		4
.L_716:
        /*100c*/ 	.word	index@(_ZN2at6native27unrolled_elementwise_kernelIZZNS0_73_GLOBAL__N__c8866d80_35_SparseBinaryOpIntersectionKernel_cu_1520ed90_315342_sparse_binary_op_intersection_kernel_implINS2_18CUDAKernelLauncherENS2_36CUDAValueSelectionIntersectionKernelINS2_5MulOpEEElLl0EEEvRNS_6TensorERKS8_SB_RKSt6vectorIlSaIlEERKSt8optionalIS8_ESK_bbENKUlvE3_clEvEUllE_St5arrayIPcLm2EELi4E23TrivialOffsetCalculatorILi1EjESR_NS0_6memory12LoadWithCastILi1EEENSS_13StoreWithCastILi1EEEEEviT_T0_T2_T3_T4_T5_)
        /*1010*/ 	.word	0x00000000


	//----- nvinfo : EIATTR_MIN_STACK_SIZE
	.align		4
.L_717:
        /*1014*/ 	.byte	0x04, 0x12
        /*1016*/ 	.short	(.L_719 - .L_718)
	.align		4
.L_718:
        /*1018*/ 	.word	index@(_ZN2at6native18elementwise_kernelILi128ELi2EZNS0_22gpu_kernel_impl_nocastIZZNS0_73_GLOBAL__N__c8866d80_35_SparseBinaryOpIntersectionKernel_cu_1520ed90_315342_sparse_binary_op_intersection_kernel_implINS3_18CUDAKernelLauncherENS3_36CUDAValueSelectionIntersectionKernelINS3_5MulOpEEElLl0EEEvRNS_6TensorERKS9_SC_RKSt6vectorIlSaIlEERKSt8optionalIS9_ESL_bbENKUlvE3_clEvEUllE_EEvRNS_18TensorIteratorBaseERKT_EUliE_EEviT1_)
        /*101c*/ 	.word	0x00000000


	//----- nvinfo : EIATTR_MIN_STACK_SIZE
	.align		4
.L_719:
        /*1020*/ 	.byte	0x04, 0x12
        /*1022*/ 	.short	(.L_721 - .L_720)
	.align		4
.L_720:
        /*1024*/ 	.word	index@(_ZN2at6native27unrolled_elementwise_kernelIZZNS0_73_GLOBAL__N__c8866d80_35_SparseBinaryOpIntersectionKernel_cu_1520ed90_315342_sparse_binary_op_intersection_kernel_implINS2_18CUDAKernelLauncherENS2_36CUDAValueSelectionIntersectionKernelINS2_5MulOpEEElLl0EEEvRNS_6TensorERKS8_SB_RKSt6vectorIlSaIlEERKSt8optionalIS8_ESK_bbENKUlvE3_clEvEUllE_St5arrayIPcLm2EELi4E23TrivialOffsetCalculatorILi1EjESR_NS0_6memory15LoadWithoutCastENSS_16StoreWithoutCastEEEviT_T0_T2_T3_T4_T5_)
        /*1028*/ 	.word	0x00000000


	//----- nvinfo : EIATTR_MIN_STACK_SIZE
	.align		4
.L_721:
        /*102c*/ 	.byte	0x04, 0x12
        /*102e*/ 	.short	(.L_723 - .L_722)
	.align		4
.L_722:
        /*1030*/ 	.word	index@(_ZN2at6native29vectorized_elementwise_kernelILi2EZZNS0_73_GLOBAL__N__c8866d80_35_SparseBinaryOpIntersectionKernel_cu_1520ed90_315342_sparse_binary_op_intersection_kernel_implINS2_18CUDAKernelLauncherENS2_36CUDAValueSelectionIntersectionKernelINS2_5MulOpEEElLl0EEEvRNS_6TensorERKS8_SB_RKSt6vectorIlSaIlEERKSt8optionalIS8_ESK_bbENKUlvE3_clEvEUllE_St5arrayIPcLm2EEEEviT0_T1_)
        /*1034*/ 	.word	0x00000000


	//----- nvinfo : EIATTR_MIN_STACK_SIZE
	.align		4
.L_723:
        /*1038*/ 	.byte	0x04, 0x12
        /*103a*/ 	.short	(.L_725 - .L_724)
	.align		4
.L_724:
        /*103c*/ 	.word	index@(_ZN2at6native29vectorized_elementwise_kernelILi4EZZNS0_73_GLOBAL__N__c8866d80_35_SparseBinaryOpIntersectionKernel_cu_1520ed90_315342_sparse_binary_op_intersection_kernel_implINS2_18CUDAKernelLauncherENS2_36CUDAValueSelectionIntersectionKernelINS2_5MulOpEEElLl0EEEvRNS_6TensorERKS8_SB_RKSt6vectorIlSaIlEERKSt8optionalIS8_ESK_bbENKUlvE3_clEvEUllE_St5arrayIPcLm2EEEEviT0_T1_)
        /*1040*/ 	.word	0x00000000


	//----- nvinfo : EIATTR_MIN_STACK_SIZE
	.align		4
.L_725:
        /*1044*/ 	.byte	0x04, 0x12
        /*1046*/ 	.short	(.L_727 - .L_726)
	.align		4
.L_726:
        /*1048*/ 	.word	index@(_ZN2at6native29vectorized_elementwise_kernelILi8EZZNS0_73_GLOBAL__N__c8866d80_35_SparseBinaryOpIntersectionKernel_cu_1520ed90_315342_sparse_binary_op_intersection_kernel_implINS2_18CUDAKernelLauncherENS2_36CUDAValueSelectionIntersectionKernelINS2_5MulOpEEElLl0EEEvRNS_6TensorERKS8_SB_RKSt6vectorIlSaIlEERKSt8optionalIS8_ESK_bbENKUlvE3_clEvEUllE_St5arrayIPcLm2EEEEviT0_T1_)
        /*104c*/ 	.word	0x00000000


	//----- nvinfo : EIATTR_MIN_STACK_SIZE
	.align		4
.L_727:
        /*1050*/ 	.byte	0x04, 0x12
        /*1052*/ 	.short	(.L_729 - .L_728)
	.align		4
.L_728:
        /*1054*/ 	.word	index@(_ZN2at6native18elementwise_kernelILi128ELi4EZNS0_15gpu_kernel_implIZZNS0_73_GLOBAL__N__c8866d80_35_SparseBinaryOpIntersectionKernel_cu_1520ed90_315342_sparse_binary_op_intersection_kernel_implINS3_18CUDAKernelLauncherENS3_36CUDAValueSelectionIntersectionKernelINS3_5MulOpEEElLl0EEEvRNS_6TensorERKS9_SC_RKSt6vectorIlSaIlEERKSt8optionalIS9_ESL_bbENKUlvE1_clEvEUllE_EEvRNS_18TensorIteratorBaseERKT_EUliE_EEviT1_)
        /*1058*/ 	.word	0x00000000


	//----- nvinfo : EIATTR_MIN_STACK_SIZE
	.align		4
.L_729:
        /*105c*/ 	.byte	0x04, 0x12
        /*105e*/ 	.short	(.L_731 - .L_730)
	.align		4
.L_730:
        /*1060*/ 	.word	index@(_ZN2at6native27unrolled_elementwise_kernelIZZNS0_73_GLOBAL__N__c8866d80_35_SparseBinaryOpIntersectionKernel_cu_1520ed90_315342_sparse_binary_op_intersection_kernel_implINS2_18CUDAKernelLauncherENS2_36CUDAValueSelectionIntersectionKernelINS2_5MulOpEEElLl0EEEvRNS_6TensorERKS8_SB_RKSt6vectorIlSaIlEERKSt8optionalIS8_ESK_bbENKUlvE1_clEvEUllE_St5arrayIPcLm2EELi4E23TrivialOffsetCalculatorILi1EjESR_NS0_6memory12LoadWithCastILi1EEENSS_13StoreWithCastILi1EEEEEviT_T0_T2_T3_T4_T5_)
        /*1064*/ 	.word	0x00000000


	//----- nvinfo : EIATTR_MIN_STACK_SIZE
	.align		4
.L_731:
        /*1068*/ 	.byte	0x04, 0x12
        /*106a*/ 	.short	(.L_733 - .L_732)
	.align		4
.L_732:
        /*106c*/ 	.word	index@(_ZN2at6native18elementwise_kernelILi128ELi2EZNS0_22gpu_kernel_impl_nocastIZZNS0_73_GLOBAL__N__c8866d80_35_SparseBinaryOpIntersectionKernel_cu_1520ed90_315342_sparse_binary_op_intersection_kernel_implINS3_18CUDAKernelLauncherENS3_36CUDAValueSelectionIntersectionKernelINS3_5MulOpEEElLl0EEEvRNS_6TensorERKS9_SC_RKSt6vectorIlSaIlEERKSt8optionalIS9_ESL_bbENKUlvE1_clEvEUllE_EEvRNS_18TensorIteratorBaseERKT_EUliE_EEviT1_)
        /*1070*/ 	.word	0x00000000


	//----- nvinfo : EIATTR_MIN_STACK_SIZE
	.align		4
.L_733:
        /*1074*/ 	.byte	0x04, 0x12
        /*1076*/ 	.short	(.L_735 - .L_734)
	.align		4
.L_734:
        /*1078*/ 	.word	index@(_ZN2at6native27unrolled_elementwise_kernelIZZNS0_73_GLOBAL__N__c8866d80_35_SparseBinaryOpIntersectionKernel_cu_1520ed90_315342_sparse_binary_op_intersection_kernel_implINS2_18CUDAKernelLauncherENS2_36CUDAValueSelectionIntersectionKernelINS2_5MulOpEEElLl0EEEvRNS_6TensorERKS8_SB_RKSt6vectorIlSaIlEERKSt8optionalIS8_ESK_bbENKUlvE1_clEvEUllE_St5arrayIPcLm2EELi4E23TrivialOffsetCalculatorILi1EjESR_NS0_6memory15LoadWithoutCastENSS_16StoreWithoutCastEEEviT_T0_T2_T3_T4_T5_)
        /*107c*/ 	.word	0x00000000


	//----- nvinfo : EIATTR_MIN_STACK_SIZE
	.align		4
.L_735:
        /*1080*/ 	.byte	0x04, 0x12
        /*1082*/ 	.short	(.L_737 - .L_736)
	.align		4
.L_736:
        /*1084*/ 	.word	index@(_ZN2at6native29vectorized_elementwise_kernelILi2EZZNS0_73_GLOBAL__N__c8866d80_35_SparseBinaryOpIntersectionKernel_cu_1520ed90_315342_sparse_binary_op_intersection_kernel_implINS2_18CUDAKernelLauncherENS2_36CUDAValueSelectionIntersectionKernelINS2_5MulOpEEElLl0EEEvRNS_6TensorERKS8_SB_RKSt6vectorIlSaIlEERKSt8optionalIS8_ESK_bbENKUlvE1_clEvEUllE_St5arrayIPcLm2EEEEviT0_T1_)
        /*1088*/ 	.word	0x00000000


	//----- nvinfo : EIATTR_MIN_STACK_SIZE
	.align		4
.L_737:
        /*108c*/ 	.byte	0x04, 0x12
        /*108e*/ 	.short	(.L_739 - .L_738)
	.align		4
.L_738:
        /*1090*/ 	.word	index@(_ZN2at6native29vectorized_elementwise_kernelILi4EZZNS0_73_GLOBAL__N__c8866d80_35_SparseBinaryOpIntersectionKernel_cu_1520ed90_315342_sparse_binary_op_intersection_kernel_implINS2_18CUDAKernelLauncherENS2_36CUDAValueSelectionIntersectionKernelINS2_5MulOpEEElLl0EEEvRNS_6TensorERKS8_SB_RKSt6vectorIlSaIlEERKSt8optionalIS8_ESK_bbENKUlvE1_clEvEUllE_St5arrayIPcLm2EEEEviT0_T1_)
        /*1094*/ 	.word	0x00000000


	//----- nvinfo : EIATTR_MIN_STACK_SIZE
	.align		4
.L_739:
        /*1098*/ 	.byte	0x04, 0x12
        /*109a*/ 	.short	(.L_741 - .L_740)
	.align		4
.L_740:
        /*109c*/ 	.word	index@(_ZN2at6native29vectorized_elementwise_kernelILi8EZZNS0_73_GLOBAL__N__c8866d80_35_SparseBinaryOpIntersectionKernel_cu_1520ed90_315342_sparse_binary_op_intersection_kernel_implINS2_18CUDAKernelLauncherENS2_36CUDAValueSelectionIntersectionKernelINS2_5MulOpEEElLl0EEEvRNS_6TensorERKS8_SB_RKSt6vectorIlSaIlEERKSt8optionalIS8_ESK_bbENKUlvE1_clEvEUllE_St5arrayIPcLm2EEEEviT0_T1_)
        /*10a0*/ 	.word	0x00000000


	//----- nvinfo : EIATTR_MIN_STACK_SIZE
	.align		4
.L_741:
        /*10a4*/ 	.byte	0x04, 0x12
        /*10a6*/ 	.short	(.L_743 - .L_742)
	.align		4
.L_742:
        /*10a8*/ 	.word	index@(_ZN2at6native18elementwise_kernelILi128ELi4EZNS0_15gpu_kernel_implIZZNS0_73_GLOBAL__N__c8866d80_35_SparseBinaryOpIntersectionKernel_cu_1520ed90_315342_sparse_binary_op_intersection_kernel_implINS3_18CUDAKernelLauncherENS3_36CUDAValueSelectionIntersectionKernelINS3_5MulOpEEElLl8EEEvRNS_6TensorERKS9_SC_RKSt6vectorIlSaIlEERKSt8optionalIS9_ESL_bbENKUlvE3_clEvEUllE_EEvRNS_18TensorIteratorBaseERKT_EUliE_EEviT1_)
        /*10ac*/ 	.word	0x00000000


	//----- nvinfo : EIATTR_MIN_STACK_SIZE
	.align		4
.L_743:
        /*10b0*/ 	.byte	0x04, 0x12
        /*10b2*/ 	.short	(.L_745 - .L_744)
	.align		4
.L_744:
        /*10b4*/ 	.word	index@(_ZN2at6native27unrolled_elementwise_kernelIZZNS0_73_GLOBAL__N__c8866d80_35_SparseBinaryOpIntersectionKernel_cu_1520ed90_315342_sparse_binary_op_intersection_kernel_implINS2_18CUDAKernelLauncherENS2_36CUDAValueSelectionIntersectionKernelINS2_5MulOpEEElLl8EEEvRNS_6TensorERKS8_SB_RKSt6vectorIlSaIlEERKSt8optionalIS8_ESK_bbENKUlvE3_clEvEUllE_St5arrayIPcLm2EELi4E23TrivialOffsetCalculatorILi1EjESR_NS0_6memory12LoadWithCastILi1EEENSS_13StoreWithCastILi1EEEEEviT_T0_T2_T3_T4_T5_)
        /*10b8*/ 	.word	0x00000090


	//----- nvinfo : EIATTR_MIN_STACK_SIZE
	.align		4
.L_745:
        /*10bc*/ 	.byte	0x04, 0x12
        /*10be*/ 	.short	(.L_747 - .L_746)
	.align		4
.L_746:
        /*10c0*/ 	.word	index@(_ZN2at6native18elementwise_kernelILi128ELi2EZNS0_22gpu_kernel_impl_nocastIZZNS0_73_GLOBAL__N__c8866d80_35_SparseBinaryOpIntersectionKernel_cu_1520ed90_315342_sparse_binary_op_intersection_kernel_implINS3_18CUDAKernelLauncherENS3_36CUDAValueSelectionIntersectionKernelINS3_5MulOpEEElLl8EEEvRNS_6TensorERKS9_SC_RKSt6vectorIlSaIlEERKSt8optionalIS9_ESL_bbENKUlvE3_clEvEUllE_EEvRNS_18TensorIteratorBaseERKT_EUliE_EEviT1_)
        /*10c4*/ 	.word	0x00000000


	//----- nvinfo : EIATTR_MIN_STACK_SIZE
	.align		4
.L_747:
        /*10c8*/ 	.byte	0x04, 0x12
        /*10ca*/ 	.short	(.L_749 - .L_748)
	.align		4
.L_748:
        /*10cc*/ 	.word	index@(_ZN2at6native27unrolled_elementwise_kernelIZZNS0_73_GLOBAL__N__c8866d80_35_SparseBinaryOpIntersectionKernel_cu_1520ed90_315342_sparse_binary_op_intersection_kernel_implINS2_18CUDAKernelLauncherENS2_36CUDAValueSelectionIntersectionKernelINS2_5MulOpEEElLl8EEEvRNS_6TensorERKS8_SB_RKSt6vectorIlSaIlEERKSt8optionalIS8_ESK_bbENKUlvE3_clEvEUllE_St5arrayIPcLm2EELi4E23TrivialOffsetCalculatorILi1EjESR_NS0_6memory15LoadWithoutCastENSS_16StoreWithoutCastEEEviT_T0_T2_T3_T4_T5_)
        /*10d0*/ 	.word	0x00000090


	//----- nvinfo : EIATTR_MIN_STACK_SIZE
	.align		4
.L_749:
        /*10d4*/ 	.byte	0x04, 0x12
        /*10d6*/ 	.short	(.L_751 - .L_750)
	.align		4
.L_750:
        /*10d8*/ 	.word	index@(_ZN2at6native29vectorized_elementwise_kernelILi2EZZNS0_73_GLOBAL__N__c8866d80_35_SparseBinaryOpIntersectionKernel_cu_1520ed90_315342_sparse_binary_op_intersection_kernel_implINS2_18CUDAKernelLauncherENS2_36CUDAValueSelectionIntersectionKernelINS2_5MulOpEEElLl8EEEvRNS_6TensorERKS8_SB_RKSt6vectorIlSaIlEERKSt8optionalIS8_ESK_bbENKUlvE3_clEvEUllE_St5arrayIPcLm2EEEEviT0_T1_)
        /*10dc*/ 	.word	0x00000090


	//----- nvinfo : EIATTR_MIN_STACK_SIZE
	.align		4
.L_751:
        /*10e0*/ 	.byte	0x04, 0x12
        /*10e2*/ 	.short	(.L_753 - .L_752)
	.align		4
.L_752:
        /*10e4*/ 	.word	index@(_ZN2at6native29vectorized_elementwise_kernelILi4EZZNS0_73_GLOBAL__N__c8866d80_35_SparseBinaryOpIntersectionKernel_cu_1520ed90_315342_sparse_binary_op_intersection_kernel_implINS2_18CUDAKernelLauncherENS2_36CUDAValueSelectionIntersectionKernelINS2_5MulOpEEElLl8EEEvRNS_6TensorERKS8_SB_RKSt6vectorIlSaIlEERKSt8optionalIS8_ESK_bbENKUlvE3_clEvEUllE_St5arrayIPcLm2EEEEviT0_T1_)
        /*10e8*/ 	.word	0x00000090


	//----- nvinfo : EIATTR_MIN_STACK_SIZE
	.align		4
.L_753:
        /*10ec*/ 	.byte	0x04, 0x12
        /*10ee*/ 	.short	(.L_755 - .L_754)
	.align		4
.L_754:
        /*10f0*/ 	.word	index@(_ZN2at6native29vectorized_elementwise_kernelILi8EZZNS0_73_GLOBAL__N__c8866d80_35_SparseBinaryOpIntersectionKernel_cu_1520ed90_315342_sparse_binary_op_intersection_kernel_implINS2_18CUDAKernelLauncherENS2_36CUDAValueSelectionIntersectionKernelINS2_5MulOpEEElLl8EEEvRNS_6TensorERKS8_SB_RKSt6vectorIlSaIlEERKSt8optionalIS8_ESK_bbENKUlvE3_clEvEUllE_St5arrayIPcLm2EEEEviT0_T1_)
        /*10f4*/ 	.word	0x00000000


	//----- nvinfo : EIATTR_MIN_STACK_SIZE
	.align		4
.L_755:
        /*10f8*/ 	.byte	0x04, 0x12
        /*10fa*/ 	.short	(.L_757 - .L_756)
	.align		4
.L_756:
        /*10fc*/ 	.word	index@(_ZN2at6native18elementwise_kernelILi128ELi4EZNS0_15gpu_kernel_implIZZNS0_73_GLOBAL__N__c8866d80_35_SparseBinaryOpIntersectionKernel_cu_1520ed90_315342_sparse_binary_op_intersection_kernel_implINS3_18CUDAKernelLauncherENS3_36CUDAValueSelectionIntersectionKernelINS3_5MulOpEEElLl8EEEvRNS_6TensorERKS9_SC_RKSt6vectorIlSaIlEERKSt8optionalIS9_ESL_bbENKUlvE1_clEvEUllE_EEvRNS_18TensorIteratorBaseERKT_EUliE_EEviT1_)
        /*1100*/ 	.word	0x00000000


	//----- nvinfo : EIATTR_MIN_STACK_SIZE
	.align		4
.L_757:
        /*1104*/ 	.byte	0x04, 0x12
        /*1106*/ 	.short	(.L_759 - .L_758)
	.align		4
.L_758:
        /*1108*/ 	.word	index@(_ZN2at6native27unrolled_elementwise_kernelIZZNS0_73_GLOBAL__N__c8866d80_35_SparseBinaryOpIntersectionKernel_cu_1520ed90_315342_sparse_binary_op_intersection_kernel_implINS2_18CUDAKernelLauncherENS2_36CUDAValueSelectionIntersectionKernelINS2_5MulOpEEElLl8EEEvRNS_6TensorERKS8_SB_RKSt6vectorIlSaIlEERKSt8optionalIS8_ESK_bbENKUlvE1_clEvEUllE_St5arrayIPcLm2EELi4E23TrivialOffsetCalculatorILi1EjESR_NS0_6memory12LoadWithCastILi1EEENSS_13StoreWithCastILi1EEEEEviT_T0_T2_T3_T4_T5_)
        /*110c*/ 	.word	0x00000068


	//----- nvinfo : EIATTR_MIN_STACK_SIZE
	.align		4
.L_759:
        /*1110*/ 	.byte	0x04, 0x12
        /*1112*/ 	.short	(.L_761 - .L_760)
	.align		4
.L_760:
        /*1114*/ 	.word	index@(_ZN2at6native18elementwise_kernelILi128ELi2EZNS0_22gpu_kernel_impl_nocastIZZNS0_73_GLOBAL__N__c8866d80_35_SparseBinaryOpIntersectionKernel_cu_1520ed90_315342_sparse_binary_op_intersection_kernel_implINS3_18CUDAKernelLauncherENS3_36CUDAValueSelectionIntersectionKernelINS3_5MulOpEEElLl8EEEvRNS_6TensorERKS9_SC_RKSt6vectorIlSaIlEERKSt8optionalIS9_ESL_bbENKUlvE1_clEvEUllE_EEvRNS_18TensorIteratorBaseERKT_EUliE_EEviT1_)
        /*1118*/ 	.word	0x00000000


	//----- nvinfo : EIATTR_MIN_STACK_SIZE
	.align		4
.L_761:
        /*111c*/ 	.byte	0x04, 0x12
        /*111e*/ 	.short	(.L_763 - .L_762)
	.align		4
.L_762:
        /*1120*/ 	.word	index@(_ZN2at6native27unrolled_elementwise_kernelIZZNS0_73_GLOBAL__N__c8866d80_35_SparseBinaryOpIntersectionKernel_cu_1520ed90_315342_sparse_binary_op_intersection_kernel_implINS2_18CUDAKernelLauncherENS2_36CUDAValueSelectionIntersectionKernelINS2_5MulOpEEElLl8EEEvRNS_6TensorERKS8_SB_RKSt6vectorIlSaIlEERKSt8optionalIS8_ESK_bbENKUlvE1_clEvEUllE_St5arrayIPcLm2EELi4E23TrivialOffsetCalculatorILi1EjESR_NS0_6memory15LoadWithoutCastENSS_16StoreWithoutCastEEEviT_T0_T2_T3_T4_T5_)
        /*1124*/ 	.word	0x00000068


	//----- nvinfo : EIATTR_MIN_STACK_SIZE
	.align		4
.L_763:
        /*1128*/ 	.byte	0x04, 0x12
        /*112a*/ 	.short	(.L_765 - .L_764)
	.align		4
.L_764:
        /*112c*/ 	.word	index@(_ZN2at6native29vectorized_elementwise_kernelILi2EZZNS0_73_GLOBAL__N__c8866d80_35_SparseBinaryOpIntersectionKernel_cu_1520ed90_315342_sparse_binary_op_intersection_kernel_implINS2_18CUDAKernelLauncherENS2_36CUDAValueSelectionIntersectionKernelINS2_5MulOpEEElLl8EEEvRNS_6TensorERKS8_SB_RKSt6vectorIlSaIlEERKSt8optionalIS8_ESK_bbENKUlvE1_clEvEUllE_St5arrayIPcLm2EEEEviT0_T1_)
        /*1130*/ 	.word	0x00000068


	//----- nvinfo : EIATTR_MIN_STACK_SIZE
	.align		4
.L_765:
        /*1134*/ 	.byte	0x04, 0x12
        /*1136*/ 	.short	(.L_767 - .L_766)
	.align		4
.L_766:
        /*1138*/ 	.word	index@(_ZN2at6native29vectorized_elementwise_kernelILi4EZZNS0_73_GLOBAL__N__c8866d80_35_SparseBinaryOpIntersectionKernel_cu_1520ed90_315342_sparse_binary_op_intersection_kernel_implINS2_18CUDAKernelLauncherENS2_36CUDAValueSelectionIntersectionKernelINS2_5MulOpEEElLl8EEEvRNS_6TensorERKS8_SB_RKSt6vectorIlSaIlEERKSt8optionalIS8_ESK_bbENKUlvE1_clEvEUllE_St5arrayIPcLm2EEEEviT0_T1_)
        /*113c*/ 	.word	0x00000068


	//----- nvinfo : EIATTR_MIN_STACK_SIZE
	.align		4
.L_767:
        /*1140*/ 	.byte	0x04, 0x12
        /*1142*/ 	.short	(.L_769 - .L_768)
	.align		4
.L_768:
        /*1144*/ 	.word	index@(_ZN2at6native29vectorized_elementwise_kernelILi8EZZNS0_73_GLOBAL__N__c8866d80_35_SparseBinaryOpIntersectionKernel_cu_1520ed90_315342_sparse_binary_op_intersection_kernel_implINS2_18CUDAKernelLauncherENS2_36CUDAValueSelectionIntersectionKernelINS2_5MulOpEEElLl8EEEvRNS_6TensorERKS8_SB_RKSt6vectorIlSaIlEERKSt8optionalIS8_ESK_bbENKUlvE1_clEvEUllE_St5arrayIPcLm2EEEEviT0_T1_)
        /*1148*/ 	.word	0x00000000
.L_769:


//--------------------- .nv.info._ZN2at6native73_GLOBAL__N__c8866d80_35_SparseBinaryOpIntersectionKernel_cu_1520ed90_315312apply_kernelILi128ELi8EZNS1_29binary_op_intersection_kernelINS1_9LhsProjOpEN3c107complexINS5_4HalfEEElEEvRNS_14TensorIteratorEllRKNS_6TensorEbEUliE_EEviT1_ --------------------------
	.section	.nv.info._ZN2at6native73_GLOBAL__N__c8866d80_35_SparseBinaryOpIntersectionKernel_cu_1520ed90_315312apply_kernelILi128ELi8EZNS1_29binary_op_intersection_kernelINS1_9LhsProjOpEN3c107complexINS5_4HalfEEElEEvRNS_14TensorIteratorEllRKNS_6TensorEbEUliE_EEviT1_,"",@"SHT_CUDA_INFO"
	.sectionflags	@""
	.align	4


	//----- nvinfo : EIATTR_CUDA_API_VERSION
	.align		4
        /*0000*/ 	.byte	0x04, 0x37
        /*0002*/ 	.short	(.L_771 - .L_770)
.L_770:
        /*0004*/ 	.word	0x00000082


	//----- nvinfo : EIATTR_SW2861232_WAR
	.align		4
.L_771:
        /*0008*/ 	.byte	0x01, 0x35
	.zero		2


	//----- nvinfo : EIATTR_PARAM_CBANK
	.align		4
        /*000c*/ 	.byte	0x04, 0x0a
        /*000e*/ 	.short	(.L_773 - .L_772)
	.align		4
.L_772:
        /*0010*/ 	.word	index@(.nv.constant0._ZN2at6native73_GLOBAL__N__c8866d80_35_SparseBinaryOpIntersectionKernel_cu_1520ed90_315312apply_kernelILi128ELi8EZNS1_29binary_op_intersection_kernelINS1_9LhsProjOpEN3c107complexINS5_4HalfEEElEEvRNS_14TensorIteratorEllRKNS_6TensorEbEUliE_EEviT1_)
        /*0014*/ 	.short	0x0160
        /*0016*/ 	.short	0x03e8


	//----- nvinfo : EIATTR_CBANK_PARAM_SIZE
	.align		4
.L_773:
        /*0018*/ 	.byte	0x03, 0x19
        /*001a*/ 	.short	0x03e8


	//----- nvinfo : EIATTR_KPARAM_INFO
	.align		4
        /*001c*/ 	.byte	0x04, 0x17
        /*001e*/ 	.short	(.L_775 - .L_774)
.L_774:
        /*0020*/ 	.word	0x00000000
        /*0024*/ 	.short	0x0001
        /*0026*/ 	.short	0x0008
        /*0028*/ 	.byte	0x00, 0xf0, 0x81, 0x0f


	//----- nvinfo : EIATTR_KPARAM_INFO
	.align		4
.L_775:
        /*002c*/ 	.byte	0x04, 0x17
        /*002e*/ 	.short	(.L_777 - .L_776)
.L_776:
        /*0030*/ 	.word	0x00000000
        /*0034*/ 	.short	0x0000
        /*0036*/ 	.short	0x0000
        /*0038*/ 	.byte	0x00, 0xf0, 0x11, 0x00


	//----- nvinfo : EIATTR_MAXREG_COUNT
	.align		4
.L_777:
        /*003c*/ 	.byte	0x03, 0x1b
        /*003e*/ 	.short	0x0040


	//----- nvinfo : EIATTR_MERCURY_ISA_VERSION
	.align		4
        /*0040*/ 	.byte	0x03, 0x5f
        /*0042*/ 	.short	0x0000


	//----- nvinfo : EIATTR_EXIT_INSTR_OFFSETS
	.align		4
        /*0044*/ 	.byte	0x04, 0x1c
        /*0046*/ 	.short	(.L_779 - .L_778)


	//   ....[0]....
.L_778:
        /*0048*/ 	.word	0x0000bec0


	//   ....[1]....
        /*004c*/ 	.word	0x0000d9a0


	//----- nvinfo : EIATTR_MAX_THREADS
	.align		4
.L_779:
        /*0050*/ 	.byte	0x04, 0x05
        /*0052*/ 	.short	(.L_781 - .L_780)
.L_780:
        /*0054*/ 	.word	0x00000080
        /*0058*/ 	.word	0x00000001
        /*005c*/ 	.word	0x00000001


	//----- nvinfo : EIATTR_CRS_STACK_SIZE
	.align		4
.L_781:
        /*0060*/ 	.byte	0x04, 0x1e
        /*0062*/ 	.short	(.L_783 - .L_782)
.L_782:
        /*0064*/ 	.word	0x00000000
.L_783:


//--------------------- .nv.info._ZN2at6native73_GLOBAL__N__c8866d80_35_SparseBinaryOpIntersectionKernel_cu_1520ed90_315312apply_kernelILi128ELi8EZNS1_29binary_op_intersection_kernelINS1_9LhsProjOpEN3c108BFloat16ElEEvRNS_14TensorIteratorEllRKNS_6TensorEbEUliE_EEviT1_ --------------------------
	.section	.nv.info._ZN2at6native73_GLOBAL__N__c8866d80_35_SparseBinaryOpIntersectionKernel_cu_1520ed90_315312apply_kernelILi128ELi8EZNS1_29binary_op_intersection_kernelINS1_9LhsProjOpEN3c108BFloat16ElEEvRNS_14TensorIteratorEllRKNS_6TensorEbEUliE_EEviT1_,"",@"SHT_CUDA_INFO"
	.sectionflags	@""
	.align	4


	//----- nvinfo : EIATTR_CUDA_API_VERSION
	.align		4
        /*0000*/ 	.byte	0x04, 0x37
        /*0002*/ 	.short	(.L_785 - .L_784)
.L_784:
        /*0004*/ 	.word	0x00000082


	//----- nvinfo : EIATTR_SW2861232_WAR
	.align		4
.L_785:
        /*0008*/ 	.byte	0x01, 0x35
	.zero		2


	//----- nvinfo : EIATTR_PARAM_CBANK
	.align		4
        /*000c*/ 	.byte	0x04, 0x0a
        /*000e*/ 	.short	(.L_787 - .L_786)
	.align		4
.L_786:
        /*0010*/ 	.word	index@(.nv.constant0._ZN2at6native73_GLOBAL__N__c8866d80_35_SparseBinaryOpIntersectionKernel_cu_1520ed90_315312apply_kernelILi128ELi8EZNS1_29binary_op_intersection_kernelINS1_9LhsProjOpEN3c108BFloat16ElEEvRNS_14TensorIteratorEllRKNS_6TensorEbEUliE_EEviT1_)
        /*0014*/ 	.short	0x0160
        /*0016*/ 	.short	0x03e8


	//----- nvinfo : EIATTR_CBANK_PARAM_SIZE
	.align		4
.L_787:
        /*0018*/ 	.byte	0x03, 0x19
        /*001a*/ 	.short	0x03e8


	//----- nvinfo : EIATTR_KPARAM_INFO
	.align		4
        /*001c*/ 	.byte	0x04, 0x17
        /*001e*/ 	.short	(.L_789 - .L_788)
.L_788:
        /*0020*/ 	.word	0x00000000
        /*0024*/ 	.short	0x0001
        /*0026*/ 	.short	0x0008
        /*0028*/ 	.byte	0x00, 0xf0, 0x81, 0x0f


	//----- nvinfo : EIATTR_KPARAM_INFO
	.align		4
.L_789:
        /*002c*/ 	.byte	0x04, 0x17
        /*002e*/ 	.short	(.L_791 - .L_790)
.L_790:
        /*0030*/ 	.word	0x00000000
        /*0034*/ 	.short	0x0000
        /*0036*/ 	.short	0x0000
        /*0038*/ 	.byte	0x00, 0xf0, 0x11, 0x00


	//----- nvinfo : EIATTR_MAXREG_COUNT
	.align		4
.L_791:
        /*003c*/ 	.byte	0x03, 0x1b
        /*003e*/ 	.short	0x0040


	//----- nvinfo : EIATTR_MERCURY_ISA_VERSION
	.align		4
        /*0040*/ 	.byte	0x03, 0x5f
        /*0042*/ 	.short	0x0000


	//----- nvinfo : EIATTR_EXIT_INSTR_OFFSETS
	.align		4
        /*0044*/ 	.byte	0x04, 0x1c
        /*0046*/ 	.short	(.L_793 - .L_792)


	//   ....[0]....
.L_792:
        /*0048*/ 	.word	0x0000b040


	//   ....[1]....
        /*004c*/ 	.word	0x0000c920


	//----- nvinfo : EIATTR_MAX_THREADS
	.align		4
.L_793:
        /*0050*/ 	.byte	0x04, 0x05
        /*0052*/ 	.short	(.L_795 - .L_794)
.L_794:
        /*0054*/ 	.word	0x00000080
        /*0058*/ 	.word	0x00000001
        /*005c*/ 	.word	0x00000001


	//----- nvinfo : EIATTR_CRS_STACK_SIZE
	.align		4
.L_795:
        /*0060*/ 	.byte	0x04, 0x1e
        /*0062*/ 	.short	(.L_797 - .L_796)
.L_796:
        /*0064*/ 	.word	0x00000000
.L_797:


//--------------------- .nv.info._ZN2at6native73_GLOBAL__N__c8866d80_35_SparseBinaryOpIntersectionKernel_cu_1520ed90_315312apply_kernelILi128ELi8EZNS1_29binary_op_intersection_kernelINS1_9LhsProjOpEN3c104HalfElEEvRNS_14TensorIteratorEllRKNS_6TensorEbEUliE_EEviT1_ --------------------------
	.section	.nv.info._ZN2at6native73_GLOBAL__N__c8866d80_35_SparseBinaryOpIntersectionKernel_cu_1520ed90_315312apply_kernelILi128ELi8EZNS1_29binary_op_intersection_kernelINS1_9LhsProjOpEN3c104HalfElEEvRNS_14TensorIteratorEllRKNS_6TensorEbEUliE_EEviT1_,"",@"SHT_CUDA_INFO"
	.sectionflags	@""
	.align	4


	//----- nvinfo : EIATTR_CUDA_API_VERSION
	.align		4
        /*0000*/ 	.byte	0x04, 0x37
        /*0002*/ 	.short	(.L_799 - .L_798)
.L_798:
        /*0004*/ 	.word	0x00000082


	//----- nvinfo : EIATTR_SW2861232_WAR
	.align		4
.L_799:
        /*0008*/ 	.byte	0x01, 0x35
	.zero		2


	//----- nvinfo : EIATTR_PARAM_CBANK
	.align		4
        /*000c*/ 	.byte	0x04, 0x0a
        /*000e*/ 	.short	(.L_801 - .L_800)
	.align		4
.L_800:
        /*0010*/ 	.word	index@(.nv.constant0._ZN2at6native73_GLOBAL__N__c8866d80_35_SparseBinaryOpIntersectionKernel_cu_1520ed90_315312apply_kernelILi128ELi8EZNS1_29binary_op_intersection_kernelINS1_9LhsProjOpEN3c104HalfElEEvRNS_14TensorIteratorEllRKNS_6TensorEbEUliE_EEviT1_)
        /*0014*/ 	.short	0x0160
        /*0016*/ 	.short	0x03e8


	//----- nvinfo : EIATTR_CBANK_PARAM_SIZE
	.align		4
.L_801:
        /*0018*/ 	.byte	0x03, 0x19
        /*001a*/ 	.short	0x03e8


	//----- nvinfo : EIATTR_KPARAM_INFO
	.align		4
        /*001c*/ 	.byte	0x04, 0x17
        /*001e*/ 	.short	(.L_803 - .L_802)
.L_802:
        /*0020*/ 	.word	0x00000000
        /*0024*/ 	.short	0x0001
        /*0026*/ 	.short	0x0008
        /*0028*/ 	.byte	0x00, 0xf0, 0x81, 0x0f


	//----- nvinfo : EIATTR_KPARAM_INFO
	.align		4
.L_803:
        /*002c*/ 	.byte	0x04, 0x17
        /*002e*/ 	.short	(.L_805 - .L_804)
.L_804:
        /*0030*/ 	.word	0x00000000
        /*0034*/ 	.short	0x0000
        /*0036*/ 	.short	0x0000
        /*0038*/ 	.byte	0x00, 0xf0, 0x11, 0x00


	//----- nvinfo : EIATTR_MAXREG_COUNT
	.align		4
.L_805:
        /*003c*/ 	.byte	0x03, 0x1b
        /*003e*/ 	.short	0x0040


	//----- nvinfo : EIATTR_MERCURY_ISA_VERSION
	.align		4
        /*0040*/ 	.byte	0x03, 0x5f
        /*0042*/ 	.short	0x0000


	//----- nvinfo : EIATTR_EXIT_INSTR_OFFSETS
	.align		4
        /*0044*/ 	.byte	0x04, 0x1c
        /*0046*/ 	.short	(.L_807 - .L_806)


	//   ....[0]....
.L_806:
        /*0048*/ 	.word	0x0000b040


	//   ....[1]....
        /*004c*/ 	.word	0x0000c920


	//----- nvinfo : EIATTR_MAX_THREADS
	.align		4
.L_807:
        /*0050*/ 	.byte	0x04, 0x05
        /*0052*/ 	.short	(.L_809 - .L_808)
.L_808:
        /*0054*/ 	.word	0x00000080
        /*0058*/ 	.word	0x00000001
        /*005c*/ 	.word	0x00000001


	//----- nvinfo : EIATTR_CRS_STACK_SIZE
	.align		4
.L_809:
        /*0060*/ 	.byte	0x04, 0x1e
        /*0062*/ 	.short	(.L_811 - .L_810)
.L_810:
        /*0064*/ 	.word	0x00000000
.L_811:


//--------------------- .nv.info._ZN2at6native73_GLOBAL__N__c8866d80_35_SparseBinaryOpIntersectionKernel_cu_1520ed90_315312apply_kernelILi128ELi8EZNS1_29binary_op_intersection_kernelINS1_9LhsProjOpEblEEvRNS_14TensorIteratorEllRKNS_6TensorEbEUliE_EEviT1_ --------------------------
	.section	.nv.info._ZN2at6native73_GLOBAL__N__c8866d80_35_SparseBinaryOpIntersectionKernel_cu_1520ed90_315312apply_kernelILi128ELi8EZNS1_29binary_op_intersection_kernelINS1_9LhsProjOpEblEEvRNS_14TensorIteratorEllRKNS_6TensorEbEUliE_EEviT1_,"",@"SHT_CUDA_INFO"
	.sectionflags	@""
	.align	4


	//----- nvinfo : EIATTR_CUDA_API_VERSION
	.align		4
        /*0000*/ 	.byte	0x04, 0x37
        /*0002*/ 	.short	(.L_813 - .L_812)
.L_812:
        /*0004*/ 	.word	0x00000082


	//----- nvinfo : EIATTR_SW2861232_WAR
	.align		4
.L_813:
        /*0008*/ 	.byte	0x01, 0x35
	.zero		2


	//----- nvinfo : EIATTR_PARAM_CBANK
	.align		4
        /*000c*/ 	.byte	0x04, 0x0a
        /*000e*/ 	.short	(.L_815 - .L_814)
	.align		4
.L_814:
        /*0010*/ 	.word	index@(.nv.constant0._ZN2at6native73_GLOBAL__N__c8866d80_35_SparseBinaryOpIntersectionKernel_cu_1520ed90_315312apply_kernelILi128ELi8EZNS1_29binary_op_intersection_kernelINS1_9LhsProjOpEblEEvRNS_14TensorIteratorEllRKNS_6TensorEbEUliE_EEviT1_)
        /*0014*/ 	.short	0x0160
        /*0016*/ 	.short	0x03e8


	//----- nvinfo : EIATTR_CBANK_PARAM_SIZE
	.align		4
.L_815:
        /*0018*/ 	.byte	0x03, 0x19
        /*001a*/ 	.short	0x03e8


	//----- nvinfo : EIATTR_KPARAM_INFO
	.align		4
        /*001c*/ 	.byte	0x04, 0x17
        /*001e*/ 	.short	(.L_817 - .L_816)
.L_816:
        /*0020*/ 	.word	0x00000000
        /*0024*/ 	.short	0x0001
        /*0026*/ 	.short	0x0008
        /*0028*/ 	.byte	0x00, 0xf0, 0x81, 0x0f


	//----- nvinfo : EIATTR_KPARAM_INFO
	.align		4
.L_817:
        /*002c*/ 	.byte	0x04, 0x17
        /*002e*/ 	.short	(.L_819 - .L_818)
.L_818:
        /*0030*/ 	.word	0x00000000
        /*0034*/ 	.short	0x0000
        /*0036*/ 	.short	0x0000
        /*0038*/ 	.byte	0x00, 0xf0, 0x11, 0x00


	//----- nvinfo : EIATTR_MAXREG_COUNT
	.align		4
.L_819:
        /*003c*/ 	.byte	0x03, 0x1b
        /*003e*/ 	.short	0x0040


	//----- nvinfo : EIATTR_MERCURY_ISA_VERSION
	.align		4
        /*0040*/ 	.byte	0x03, 0x5f
        /*0042*/ 	.short	0x0000


	//----- nvinfo : EIATTR_EXIT_INSTR_OFFSETS
	.align		4
        /*0044*/ 	.byte	0x04, 0x1c
        /*0046*/ 	.short	(.L_821 - .L_820)


	//   ....[0]....
.L_820:
        /*0048*/ 	.word	0x0000c010


	//   ....[1]....
        /*004c*/ 	.word	0x0000db20


	//----- nvinfo : EIATTR_MAX_THREADS
	.align		4
.L_821:
        /*0050*/ 	.byte	0x04, 0x05
        /*0052*/ 	.short	(.L_823 - .L_822)
.L_822:
        /*0054*/ 	.word	0x00000080
        /*0058*/ 	.word	0x00000001
        /*005c*/ 	.word	0x00000001


	//----- nvinfo : EIATTR_CRS_STACK_SIZE
	.align		4
.L_823:
        /*0060*/ 	.byte	0x04, 0x1e
        /*0062*/ 	.short	(.L_825 - .L_824)
.L_824:
        /*0064*/ 	.word	0x00000000
.L_825:


//--------------------- .nv.info._ZN2at6native73_GLOBAL__N__c8866d80_35_SparseBinaryOpIntersectionKernel_cu_1520ed90_315312apply_kernelILi128ELi8EZNS1_29binary_op_intersection_kernelINS1_9LhsProjOpEN3c107complexIfEElEEvRNS_14TensorIteratorEllRKNS_6TensorEbEUliE_EEviT1_ --------------------------
	.section	.nv.info._ZN2at6native73_GLOBAL__N__c8866d80_35_SparseBinaryOpIntersectionKernel_cu_1520ed90_315312apply_kernelILi128ELi8EZNS1_29binary_op_intersection_kernelINS1_9LhsProjOpEN3c107complexIfEElEEvRNS_14TensorIteratorEllRKNS_6TensorEbEUliE_EEviT1_,"",@"SHT_CUDA_INFO"
	.sectionflags	@""
	.align	4


	//----- nvinfo : EIATTR_CUDA_API_VERSION
	.align		4
        /*0000*/ 	.byte	0x04, 0x37
        /*0002*/ 	.short	(.L_827 - .L_826)
.L_826:
        /*0004*/ 	.word	0x00000082


	//----- nvinfo : EIATTR_SW2861232_WAR
	.align		4
.L_827:
        /*0008*/ 	.byte	0x01, 0x35
	.zero		2


	//----- nvinfo : EIATTR_PARAM_CBANK
	.align		4
        /*000c*/ 	.byte	0x04, 0x0a
        /*000e*/ 	.short	(.L_829 - .L_828)
	.align		4
.L_828:
        /*0010*/ 	.word	index@(.nv.constant0._ZN2at6native73_GLOBAL__N__c8866d80_35_SparseBinaryOpIntersectionKernel_cu_1520ed90_315312apply_kernelILi128ELi8EZNS1_29binary_op_intersection_kernelINS1_9LhsProjOpEN3c107complexIfEElEEvRNS_14TensorIteratorEllRKNS_6TensorEbEUliE_EEviT1_)
        /*0014*/ 	.short	0x0160
        /*0016*/ 	.short	0x03e8


	//----- nvinfo : EIATTR_CBANK_PARAM_SIZE
	.align		4
.L_829:
        /*0018*/ 	.byte	0x03, 0x19
        /*001a*/ 	.short	0x03e8


	//----- nvinfo : EIATTR_KPARAM_INFO
	.align		4
        /*001c*/ 	.byte	0x04, 0x17
        /*001e*/ 	.short	(.L_831 - .L_830)
.L_830:
        /*0020*/ 	.word	0x00000000
        /*0024*/ 	.short	0x0001
        /*0026*/ 	.short	0x0008
        /*0028*/ 	.byte	0x00, 0xf0, 0x81, 0x0f


	//----- nvinfo : EIATTR_KPARAM_INFO
	.align		4
.L_831:
        /*002c*/ 	.byte	0x04, 0x17
        /*002e*/ 	.short	(.L_833 - .L_832)
.L_832:
        /*0030*/ 	.word	0x00000000
        /*0034*/ 	.short	0x0000
        /*0036*/ 	.short	0x0000
        /*0038*/ 	.byte	0x00, 0xf0, 0x11, 0x00


	//----- nvinfo : EIATTR_MAXREG_COUNT
	.align		4
.L_833:
        /*003c*/ 	.byte	0x03, 0x1b
        /*003e*/ 	.short	0x0040


	//----- nvinfo : EIATTR_MERCURY_ISA_VERSION
	.align		4
        /*0040*/ 	.byte	0x03, 0x5f
        /*0042*/ 	.short	0x0000


	//----- nvinfo : EIATTR_EXIT_INSTR_OFFSETS
	.align		4
        /*0044*/ 	.byte	0x04, 0x1c
        /*0046*/ 	.short	(.L_835 - .L_834)


	//   ....[0]....
.L_834:
        /*0048*/ 	.word	0x0000bc20


	//   ....[1]....
        /*004c*/ 	.word	0x0000d6c0


	//----- nvinfo : EIATTR_MAX_THREADS
	.align		4
.L_835:
        /*0050*/ 	.byte	0x04, 0x05
        /*0052*/ 	.short	(.L_837 - .L_836)
.L_836:
        /*0054*/ 	.word	0x00000080
        /*0058*/ 	.word	0x00000001
        /*005c*/ 	.word	0x00000001


	//----- nvinfo : EIATTR_CRS_STACK_SIZE
	.align		4
.L_837:
        /*0060*/ 	.byte	0x04, 0x1e
        /*0062*/ 	.short	(.L_839 - .L_838)
.L_838:
        /*0064*/ 	.word	0x00000000
.L_839:


//--------------------- .nv.info._ZN2at6native73_GLOBAL__N__c8866d80_35_SparseBinaryOpIntersectionKernel_cu_1520ed90_315312apply_kernelILi128ELi8EZNS1_29binary_op_intersection_kernelINS1_9LhsProjOpEN3c107complexIdEElEEvRNS_14TensorIteratorEllRKNS_6TensorEbEUliE_EEviT1_ --------------------------
	.section	.nv.info._ZN2at6native73_GLOBAL__N__c8866d80_35_SparseBinaryOpIntersectionKernel_cu_1520ed90_315312apply_kernelILi128ELi8EZNS1_29binary_op_intersection_kernelINS1_9LhsProjOpEN3c107complexIdEElEEvRNS_14TensorIteratorEllRKNS_6TensorEbEUliE_EEviT1_,"",@"SHT_CUDA_INFO"
	.sectionflags	@""
	.align	4


	//----- nvinfo : EIATTR_CUDA_API_VERSION
	.align		4
        /*0000*/ 	.byte	0x04, 0x37
        /*0002*/ 	.short	(.L_841 - .L_840)
.L_840:
        /*0004*/ 	.word	0x00000082


	//----- nvinfo : EIATTR_SW2861232_WAR
	.align		4
.L_841:
        /*0008*/ 	.byte	0x01, 0x35
	.zero		2


	//----- nvinfo : EIATTR_PARAM_CBANK
	.align		4
        /*000c*/ 	.byte	0x04, 0x0a
        /*000e*/ 	.short	(.L_843 - .L_842)
	.align		4
.L_842:
        /*0010*/ 	.word	index@(.nv.constant0._ZN2at6native73_GLOBAL__N__c8866d80_35_SparseBinaryOpIntersectionKernel_cu_1520ed90_315312apply_kernelILi128ELi8EZNS1_29binary_op_intersection_kernelINS1_9LhsProjOpEN3c107complexIdEElEEvRNS_14TensorIteratorEllRKNS_6TensorEbEUliE_EEviT1_)
        /*0014*/ 	.short	0x0160
        /*0016*/ 	.short	0x03e8


	//----- nvinfo : EIATTR_CBANK_PARAM_SIZE
	.align		4
.L_843:
        /*0018*/ 	.byte	0x03, 0x19
        /*001a*/ 	.short	0x03e8


	//----- nvinfo : EIATTR_KPARAM_INFO
	.align		4
        /*001c*/ 	.byte	0x04, 0x17
        /*001e*/ 	.short	(.L_845 - .L_844)
.L_844:
        /*0020*/ 	.word	0x00000000
        /*0024*/ 	.short	0x0001
        /*0026*/ 	.short	0x0008
        /*0028*/ 	.byte	0x00, 0xf0, 0x81, 0x0f


	//----- nvinfo : EIATTR_KPARAM_INFO
	.align		4
.L_845:
        /*002c*/ 	.byte	0x04, 0x17
        /*002e*/ 	.short	(.L_847 - .L_846)
.L_846:
        /*0030*/ 	.word	0x00000000
        /*0034*/ 	.short	0x0000
        /*0036*/ 	.short	0x0000
        /*0038*/ 	.byte	0x00, 0xf0, 0x11, 0x00


	//----- nvinfo : EIATTR_MAXREG_COUNT
	.align		4
.L_847:
        /*003c*/ 	.byte	0x03, 0x1b
        /*003e*/ 	.short	0x0040


	//----- nvinfo : EIATTR_MERCURY_ISA_VERSION
	.align		4
        /*0040*/ 	.byte	0x03, 0x5f
        /*0042*/ 	.short	0x0000


	//----- nvinfo : EIATTR_EXIT_INSTR_OFFSETS
	.align		4
        /*0044*/ 	.byte	0x04, 0x1c
        /*0046*/ 	.short	(.L_849 - .L_848)


	//   ....[0]....
.L_848:
        /*0048*/ 	.word	0x0000bd70


	//   ....[1]....
        /*004c*/ 	.word	0x0000d830


	//----- nvinfo : EIATTR_MAX_THREADS
	.align		4
.L_849:
        /*0050*/ 	.byte	0x04, 0x05
        /*0052*/ 	.short	(.L_851 - .L_850)
.L_850:
        /*0054*/ 	.word	0x00000080
        /*0058*/ 	.word	0x00000001
        /*005c*/ 	.word	0x00000001


	//----- nvinfo : EIATTR_CRS_STACK_SIZE
	.align		4
.L_851:
        /*0060*/ 	.byte	0x04, 0x1e
        /*0062*/ 	.short	(.L_853 - .L_852)
.L_852:
        /*0064*/ 	.word	0x00000000
.L_853:


//--------------------- .nv.info._ZN2at6native73_GLOBAL__N__c8866d80_35_SparseBinaryOpIntersectionKernel_cu_1520ed90_315312apply_kernelILi128ELi8EZNS1_29binary_op_intersection_kernelINS1_9LhsProjOpEflEEvRNS_14TensorIteratorEllRKNS_6TensorEbEUliE_EEviT1_ --------------------------
	.section	.nv.info._ZN2at6native73_GLOBAL__N__c8866d80_35_SparseBinaryOpIntersectionKernel_cu_1520ed90_315312apply_kernelILi128ELi8EZNS1_29binary_op_intersection_kernelINS1_9LhsProjOpEflEEvRNS_14TensorIteratorEllRKNS_6TensorEbEUliE_EEviT1_,"",@"SHT_CUDA_INFO"
	.sectionflags	@""
	.align	4


	//----- nvinfo : EIATTR_CUDA_API_VERSION
	.align		4
        /*0000*/ 	.byte	0x04, 0x37
        /*0002*/ 	.short	(.L_855 - .L_854)
.L_854:
        /*0004*/ 	.word	0x00000082


	//----- nvinfo : EIATTR_SW2861232_WAR
	.align		4
.L_855:
        /*0008*/ 	.byte	0x01, 0x35
	.zero		2


	//----- nvinfo : EIATTR_PARAM_CBANK
	.align		4
        /*000c*/ 	.byte	0x04, 0x0a
        /*000e*/ 	.short	(.L_857 - .L_856)
	.align		4
.L_856:
        /*0010*/ 	.word	index@(.nv.constant0._ZN2at6native73_GLOBAL__N__c8866d80_35_SparseBinaryOpIntersectionKernel_cu_1520ed90_315312apply_kernelILi128ELi8EZNS1_29binary_op_intersection_kernelINS1_9LhsProjOpEflEEvRNS_14TensorIteratorEllRKNS_6TensorEbEUliE_EEviT1_)
        /*0014*/ 	.short	0x0160
        /*0016*/ 	.short	0x03e8


	//----- nvinfo : EIATTR_CBANK_PARAM_SIZE
	.align		4
.L_857:
        /*0018*/ 	.byte	0x03, 0x19
        /*001a*/ 	.short	0x03e8


	//----- nvinfo : EIATTR_KPARAM_INFO
	.align		4
        /*001c*/ 	.byte	0x04, 0x17
        /*001e*/ 	.short	(.L_859 - .L_858)
.L_858:
        /*0020*/ 	.word	0x00000000
        /*0024*/ 	.short	0x0001
        /*0026*/ 	.short	0x0008
        /*0028*/ 	.byte	0x00, 0xf0, 0x81, 0x0f


	//----- nvinfo : EIATTR_KPARAM_INFO
	.align		4
.L_859:
        /*002c*/ 	.byte	0x04, 0x17
        /*002e*/ 	.short	(.L_861 - .L_860)
.L_860:
        /*0030*/ 	.word	0x00000000
        /*0034*/ 	.short	0x0000
        /*0036*/ 	.short	0x0000
        /*0038*/ 	.byte	0x00, 0xf0, 0x11, 0x00


	//----- nvinfo : EIATTR_MAXREG_COUNT
	.align		4
.L_861:
        /*003c*/ 	.byte	0x03, 0x1b
        /*003e*/ 	.short	0x0040


	//----- nvinfo : EIATTR_MERCURY_ISA_VERSION
	.align		4
        /*0040*/ 	.byte	0x03, 0x5f
        /*0042*/ 	.short	0x0000


	//----- nvinfo : EIATTR_EXIT_INSTR_OFFSETS
	.align		4
        /*0044*/ 	.byte	0x04, 0x1c
        /*0046*/ 	.short	(.L_863 - .L_862)


	//   ....[0]....
.L_862:
        /*0048*/ 	.word	0x0000af60


	//   ....[1]....
        /*004c*/ 	.word	0x0000c820


	//----- nvinfo : EIATTR_MAX_THREADS
	.align		4
.L_863:
        /*0050*/ 	.byte	0x04, 0x05
        /*0052*/ 	.short	(.L_865 - .L_864)
.L_864:
        /*0054*/ 	.word	0x00000080
        /*0058*/ 	.word	0x00000001
        /*005c*/ 	.word	0x00000001


	//----- nvinfo : EIATTR_CRS_STACK_SIZE
	.align		4
.L_865:
        /*0060*/ 	.byte	0x04, 0x1e
        /*0062*/ 	.short	(.L_867 - .L_866)
.L_866:
        /*0064*/ 	.word	0x00000000
.L_867:


//--------------------- .nv.info._ZN2at6native73_GLOBAL__N__c8866d80_35_SparseBinaryOpIntersectionKernel_cu_1520ed90_315312apply_kernelILi128ELi8EZNS1_29binary_op_intersection_kernelINS1_9LhsProjOpEdlEEvRNS_14TensorIteratorEllRKNS_6TensorEbEUliE_EEviT1_ --------------------------
	.section	.nv.info._ZN2at6native73_GLOBAL__N__c8866d80_35_SparseBinaryOpIntersectionKernel_cu_1520ed90_315312apply_kernelILi128ELi8EZNS1_29binary_op_intersection_kernelINS1_9LhsProjOpEdlEEvRNS_14TensorIteratorEllRKNS_6TensorEbEUliE_EEviT1_,"",@"SHT_CUDA_INFO"
	.sectionflags	@""
	.align	4


	//----- nvinfo : EIATTR_CUDA_API_VERSION
	.align		4
        /*0000*/ 	.byte	0x04, 0x37
        /*0002*/ 	.short	(.L_869 - .L_868)
.L_868:
        /*0004*/ 	.word	0x00000082


	//----- nvinfo : EIATTR_SW2861232_WAR
	.align		4
.L_869:
        /*0008*/ 	.byte	0x01, 0x35
	.zero		2


	//----- nvinfo : EIATTR_PARAM_CBANK
	.align		4
        /*000c*/ 	.byte	0x04, 0x0a
        /*000e*/ 	.short	(.L_871 - .L_870)
	.align		4
.L_870:
        /*0010*/ 	.word	index@(.nv.constant0._ZN2at6native73_GLOBAL__N__c8866d80_35_SparseBinaryOpIntersectionKernel_cu_1520ed90_315312apply_kernelILi128ELi8EZNS1_29binary_op_intersection_kernelINS1_9LhsProjOpEdlEEvRNS_14TensorIteratorEllRKNS_6TensorEbEUliE_EEviT1_)
        /*0014*/ 	.short	0x0160
        /*0016*/ 	.short	0x03e8


	//----- nvinfo : EIATTR_CBANK_PARAM_SIZE
	.align		4
.L_871:
        /*0018*/ 	.byte	0x03, 0x19
        /*001a*/ 	.short	0x03e8


	//----- nvinfo : EIATTR_KPARAM_INFO
	.align		4
        /*001c*/ 	.byte	0x04, 0x17
        /*001e*/ 	.short	(.L_873 - .L_872)
.L_872:
        /*0020*/ 	.word	0x00000000
        /*0024*/ 	.short	0x0001
        /*0026*/ 	.short	0x0008
        /*0028*/ 	.byte	0x00, 0xf0, 0x81, 0x0f


	//----- nvinfo : EIATTR_KPARAM_INFO
	.align		4
.L_873:
        /*002c*/ 	.byte	0x04, 0x17
        /*002e*/ 	.short	(.L_875 - .L_874)
.L_874:
        /*0030*/ 	.word	0x00000000
        /*0034*/ 	.short	0x0000
        /*0036*/ 	.short	0x0000
        /*0038*/ 	.byte	0x00, 0xf0, 0x11, 0x00


	//----- nvinfo : EIATTR_MAXREG_COUNT
	.align		4
.L_875:
        /*003c*/ 	.byte	0x03, 0x1b
        /*003e*/ 	.short	0x0040


	//----- nvinfo : EIATTR_MERCURY_ISA_VERSION
	.align		4
        /*0040*/ 	.byte	0x03, 0x5f
        /*0042*/ 	.short	0x0000


	//----- nvinfo : EIATTR_EXIT_INSTR_OFFSETS
	.align		4
        /*0044*/ 	.byte	0x04, 0x1c
        /*0046*/ 	.short	(.L_877 - .L_876)


	//   ....[0]....
.L_876:
        /*0048*/ 	.word	0x0000aef0


	//   ....[1]....
        /*004c*/ 	.word	0x0000c7a0


	//----- nvinfo : EIATTR_MAX_THREADS
	.align		4
.L_877:
        /*0050*/ 	.byte	0x04, 0x05
        /*0052*/ 	.short	(.L_879 - .L_878)
.L_878:
        /*0054*/ 	.word	0x00000080
        /*0058*/ 	.word	0x00000001
        /*005c*/ 	.word	0x00000001


	//----- nvinfo : EIATTR_CRS_STACK_SIZE
	.align		4
.L_879:
        /*0060*/ 	.byte	0x04, 0x1e
        /*0062*/ 	.short	(.L_881 - .L_880)
.L_880:
        /*0064*/ 	.word	0x00000000
.L_881:


//--------------------- .nv.info._ZN2at6native73_GLOBAL__N__c8866d80_35_SparseBinaryOpIntersectionKernel_cu_1520ed90_315312apply_kernelILi128ELi8EZNS1_29binary_op_intersection_kernelINS1_9LhsProjOpEslEEvRNS_14TensorIteratorEllRKNS_6TensorEbEUliE_EEviT1_ --------------------------
	.section	.nv.info._ZN2at6native73_GLOBAL__N__c8866d80_35_SparseBinaryOpIntersectionKernel_cu_1520ed90_315312apply_kernelILi128ELi8EZNS1_29binary_op_intersection_kernelINS1_9LhsProjOpEslEEvRNS_14TensorIteratorEllRKNS_6TensorEbEUliE_EEviT1_,"",@"SHT_CUDA_INFO"
	.sectionflags	@""
	.align	4


	//----- nvinfo : EIATTR_CUDA_API_VERSION
	.align		4
        /*0000*/ 	.byte	0x04, 0x37
        /*0002*/ 	.short	(.L_883 - .L_882)
.L_882:
        /*0004*/ 	.word	0x00000082


	//----- nvinfo : EIATTR_SW2861232_WAR
	.align		4
.L_883:
        /*0008*/ 	.byte	0x01, 0x35
	.zero		2


	//----- nvinfo : EIATTR_PARAM_CBANK
	.align		4
        /*000c*/ 	.byte	0x04, 0x0a
        /*000e*/ 	.short	(.L_885 - .L_884)
	.align		4
.L_884:
        /*0010*/ 	.word	index@(.nv.constant0._ZN2at6native73_GLOBAL__N__c8866d80_35_SparseBinaryOpIntersectionKernel_cu_1520ed90_315312apply_kernelILi128ELi8EZNS1_29binary_op_intersection_kernelINS1_9LhsProjOpEslEEvRNS_14TensorIteratorEllRKNS_6TensorEbEUliE_EEviT1_)
        /*0014*/ 	.short	0x0160
        /*0016*/ 	.short	0x03e8


	//----- nvinfo : EIATTR_CBANK_PARAM_SIZE
	.align		4
.L_885:
        /*0018*/ 	.byte	0x03, 0x19
        /*001a*/ 	.short	0x03e8


	//----- nvinfo : EIATTR_KPARAM_INFO
	.align		4
        /*001c*/ 	.byte	0x04, 0x17
        /*001e*/ 	.short	(.L_887 - .L_886)
.L_886:
        /*0020*/ 	.word	0x00000000
        /*0024*/ 	.short	0x0001
        /*0026*/ 	.short	0x0008
        /*0028*/ 	.byte	0x00, 0xf0, 0x81, 0x0f


	//----- nvinfo : EIATTR_KPARAM_INFO
	.align		4
.L_887:
        /*002c*/ 	.byte	0x04, 0x17
        /*002e*/ 	.short	(.L_889 - .L_888)
.L_888:
        /*0030*/ 	.word	0x00000000
        /*0034*/ 	.short	0x0000
        /*0036*/ 	.short	0x0000
        /*0038*/ 	.byte	0x00, 0xf0, 0x11, 0x00


	//----- nvinfo : EIATTR_MAXREG_COUNT
	.align		4
.L_889:
        /*003c*/ 	.byte	0x03, 0x1b
        /*003e*/ 	.short	0x0040


	//----- nvinfo : EIATTR_MERCURY_ISA_VERSION
	.align		4
        /*0040*/ 	.byte	0x03, 0x5f
        /*0042*/ 	.short	0x0000


	//----- nvinfo : EIATTR_EXIT_INSTR_OFFSETS
	.align		4
        /*0044*/ 	.byte	0x04, 0x1c
        /*0046*/ 	.short	(.L_891 - .L_890)


	//   ....[0]....
.L_890:
        /*0048*/ 	.word	0x0000a710


	//   ....[1]....
        /*004c*/ 	.word	0x0000bea0


	//----- nvinfo : EIATTR_MAX_THREADS
	.align		4
.L_891:
        /*0050*/ 	.byte	0x04, 0x05
        /*0052*/ 	.short	(.L_893 - .L_892)
.L_892:
        /*0054*/ 	.word	0x00000080
        /*0058*/ 	.word	0x00000001
        /*005c*/ 	.word	0x00000001


	//----- nvinfo : EIATTR_CRS_STACK_SIZE
	.align		4
.L_893:
        /*0060*/ 	.byte	0x04, 0x1e
        /*0062*/ 	.short	(.L_895 - .L_894)
.L_894:
        /*0064*/ 	.word	0x00000000
.L_895:


//--------------------- .nv.info._ZN2at6native73_GLOBAL__N__c8866d80_35_SparseBinaryOpIntersectionKernel_cu_1520ed90_315312apply_kernelILi128ELi8EZNS1_29binary_op_intersection_kernelINS1_9LhsProjOpEllEEvRNS_14TensorIteratorEllRKNS_6TensorEbEUliE_EEviT1_ --------------------------
	.section	.nv.info._ZN2at6native73_GLOBAL__N__c8866d80_35_SparseBinaryOpIntersectionKernel_cu_1520ed90_315312apply_kernelILi128ELi8EZNS1_29binary_op_intersection_kernelINS1_9LhsProjOpEllEEvRNS_14TensorIteratorEllRKNS_6TensorEbEUliE_EEviT1_,"",@"SHT_CUDA_INFO"
	.sectionflags	@""
	.align	4


	//----- nvinfo : EIATTR_CUDA_API_VERSION
	.align		4
        /*0000*/ 	.byte	0x04, 0x37
        /*0002*/ 	.short	(.L_897 - .L_896)
.L_896:
        /*0004*/ 	.word	0x00000082


	//----- nvinfo : EIATTR_SW2861232_WAR
	.align		4
.L_897:
        /*0008*/ 	.byte	0x01, 0x35
	.zero		2


	//----- nvinfo : EIATTR_PARAM_CBANK
	.align		4
        /*000c*/ 	.byte	0x04, 0x0a
        /*000e*/ 	.short	(.L_899 - .L_898)
	.align		4
.L_898:
        /*0010*/ 	.word	index@(.nv.constant0._ZN2at6native73_GLOBAL__N__c8866d80_35_SparseBinaryOpIntersectionKernel_cu_1520ed90_315312apply_kernelILi128ELi8EZNS1_29binary_op_intersection_kernelINS1_9LhsProjOpEllEEvRNS_14TensorIteratorEllRKNS_6TensorEbEUliE_EEviT1_)
        /*0014*/ 	.short	0x0160
        /*0016*/ 	.short	0x03e8


	//----- nvinfo : EIATTR_CBANK_PARAM_SIZE
	.align		4
.L_899:
        /*0018*/ 	.byte	0x03, 0x19
        /*001a*/ 	.short	0x03e8


	//----- nvinfo : EIATTR_KPARAM_INFO
	.align		4
        /*001c*/ 	.byte	0x04, 0x17
        /*001e*/ 	.short	(.L_901 - .L_900)
.L_900:
        /*0020*/ 	.word	0x00000000
        /*0024*/ 	.short	0x0001
        /*0026*/ 	.short	0x0008
        /*0028*/ 	.byte	0x00, 0xf0, 0x81, 0x0f


	//----- nvinfo : EIATTR_KPARAM_INFO
	.align		4
.L_901:
        /*002c*/ 	.byte	0x04, 0x17
        /*002e*/ 	.short	(.L_903 - .L_902)
.L_902:
        /*0030*/ 	.word	0x00000000
        /*0034*/ 	.short	0x0000
        /*0036*/ 	.short	0x0000
        /*0038*/ 	.byte	0x00, 0xf0, 0x11, 0x00


	//----- nvinfo : EIATTR_MAXREG_COUNT
	.align		4
.L_903:
        /*003c*/ 	.byte	0x03, 0x1b
        /*003e*/ 	.short	0x0040


	//----- nvinfo : EIATTR_MERCURY_ISA_VERSION
	.align		4
        /*0040*/ 	.byte	0x03, 0x5f
        /*0042*/ 	.short	0x0000


	//----- nvinfo : EIATTR_EXIT_INSTR_OFFSETS
	.align		4
        /*0044*/ 	.byte	0x04, 0x1c
        /*0046*/ 	.short	(.L_905 - .L_904)


	//   ....[0]....
.L_904:
        /*0048*/ 	.word	0x0000b190


	//   ....[1]....
        /*004c*/ 	.word	0x0000caa0


	//----- nvinfo : EIATTR_MAX_THREADS
	.align		4
.L_905:
        /*0050*/ 	.byte	0x04, 0x05
        /*0052*/ 	.short	(.L_907 - .L_906)
.L_906:
        /*0054*/ 	.word	0x00000080
        /*0058*/ 	.word	0x00000001
        /*005c*/ 	.word	0x00000001


	//----- nvinfo : EIATTR_CRS_STACK_SIZE
	.align		4
.L_907:
        /*0060*/ 	.byte	0x04, 0x1e
        /*0062*/ 	.short	(.L_909 - .L_908)
.L_908:
        /*0064*/ 	.word	0x00000000
.L_909:


//--------------------- .nv.info._ZN2at6native73_GLOBAL__N__c8866d80_35_SparseBinaryOpIntersectionKernel_cu_1520ed90_315312apply_kernelILi128ELi8EZNS1_29binary_op_intersection_kernelINS1_9LhsProjOpEilEEvRNS_14TensorIteratorEllRKNS_6TensorEbEUliE_EEviT1_ --------------------------
	.section	.nv.info._ZN2at6native73_GLOBAL__N__c8866d80_35_SparseBinaryOpIntersectionKernel_cu_1520ed90_315312apply_kernelILi128ELi8EZNS1_29binary_op_intersection_kernelINS1_9LhsProjOpEilEEvRNS_14TensorIteratorEllRKNS_6TensorEbEUliE_EEviT1_,"",@"SHT_CUDA_INFO"
	.sectionflags	@""
	.align	4


	//----- nvinfo : EIATTR_CUDA_API_VERSION
	.align		4
        /*0000*/ 	.byte	0x04, 0x37
        /*0002*/ 	.short	(.L_911 - .L_910)
.L_910:
        /*0004*/ 	.word	0x00000082


	//----- nvinfo : EIATTR_SW2861232_WAR
	.align		4
.L_911:
        /*0008*/ 	.byte	0x01, 0x35
	.zero		2


	//----- nvinfo : EIATTR_PARAM_CBANK
	.align		4
        /*000c*/ 	.byte	0x04, 0x0a
        /*000e*/ 	.short	(.L_913 - .L_912)
	.align		4
.L_912:
        /*0010*/ 	.word	index@(.nv.constant0._ZN2at6native73_GLOBAL__N__c8866d80_35_SparseBinaryOpIntersectionKernel_cu_1520ed90_315312apply_kernelILi128ELi8EZNS1_29binary_op_intersection_kernelINS1_9LhsProjOpEilEEvRNS_14TensorIteratorEllRKNS_6TensorEbEUliE_EEviT1_)
        /*0014*/ 	.short	0x0160
        /*0016*/ 	.short	0x03e8


	//----- nvinfo : EIATTR_CBANK_PARAM_SIZE
	.align		4
.L_913:
        /*0018*/ 	.byte	0x03, 0x19
        /*001a*/ 	.short	0x03e8


	//----- nvinfo : EIATTR_KPARAM_INFO
	.align		4
        /*001c*/ 	.byte	0x04, 0x17
        /*001e*/ 	.short	(.L_915 - .L_914)
.L_914:
        /*0020*/ 	.word	0x00000000
        /*0024*/ 	.short	0x0001
        /*0026*/ 	.short	0x0008
        /*0028*/ 	.byte	0x00, 0xf0, 0x81, 0x0f


	//----- nvinfo : EIATTR_KPARAM_INFO
	.align		4
.L_915:
        /*002c*/ 	.byte	0x04, 0x17
        /*002e*/ 	.short	(.L_917 - .L_916)
.L_916:
        /*0030*/ 	.word	0x00000000
        /*0034*/ 	.short	0x0000
        /*0036*/ 	.short	0x0000
        /*0038*/ 	.byte	0x00, 0xf0, 0x11, 0x00


	//----- nvinfo : EIATTR_MAXREG_COUNT
	.align		4
.L_917:
        /*003c*/ 	.byte	0x03, 0x1b
        /*003e*/ 	.short	0x0040


	//----- nvinfo : EIATTR_MERCURY_ISA_VERSION
	.align		4
        /*0040*/ 	.byte	0x03, 0x5f
        /*0042*/ 	.short	0x0000


	//----- nvinfo : EIATTR_EXIT_INSTR_OFFSETS
	.align		4
        /*0044*/ 	.byte	0x04, 0x1c
        /*0046*/ 	.short	(.L_919 - .L_918)


	//   ....[0]....
.L_918:
        /*0048*/ 	.word	0x0000a6a0


	//   ....[1]....
        /*004c*/ 	.word	0x0000be20


	//----- nvinfo : EIATTR_MAX_THREADS
	.align		4
.L_919:
        /*0050*/ 	.byte	0x04, 0x05
        /*0052*/ 	.short	(.L_921 - .L_920)
.L_920:
        /*0054*/ 	.word	0x00000080
        /*0058*/ 	.word	0x00000001
        /*005c*/ 	.word	0x00000001


	//----- nvinfo : EIATTR_CRS_STACK_SIZE
	.align		4
.L_921:
        /*0060*/ 	.byte	0x04, 0x1e
        /*0062*/ 	.short	(.L_923 - .L_922)
.L_922:
        /*0064*/ 	.word	0x00000000
.L_923:


//--------------------- .nv.info._ZN2at6native73_GLOBAL__N__c8866d80_35_SparseBinaryOpIntersectionKernel_cu_1520ed90_315312apply_kernelILi128ELi8EZNS1_29binary_op_intersection_kernelINS1_9LhsProjOpEalEEvRNS_14TensorIteratorEllRKNS_6TensorEbEUliE_EEviT1_ --------------------------
	.section	.nv.info._ZN2at6native73_GLOBAL__N__c8866d80_35_SparseBinaryOpIntersectionKernel_cu_1520ed90_315312apply_kernelILi128ELi8EZNS1_29binary_op_intersection_kernelINS1_9LhsProjOpEalEEvRNS_14TensorIteratorEllRKNS_6TensorEbEUliE_EEviT1_,"",@"SHT_CUDA_INFO"
	.sectionflags	@""
	.align	4


	//----- nvinfo : EIATTR_CUDA_API_VERSION
	.align		4
        /*0000*/ 	.byte	0x04, 0x37
        /*0002*/ 	.short	(.L_925 - .L_924)
.L_924:
        /*0004*/ 	.word	0x00000082


	//----- nvinfo : EIATTR_SW2861232_WAR
	.align		4
.L_925:
        /*0008*/ 	.byte	0x01, 0x35
	.zero		2


	//----- nvinfo : EIATTR_PARAM_CBANK
	.align		4
        /*000c*/ 	.byte	0x04, 0x0a
        /*000e*/ 	.short	(.L_927 - .L_926)
	.align		4
.L_926:
        /*0010*/ 	.word	index@(.nv.constant0._ZN2at6native73_GLOBAL__N__c8866d80_35_SparseBinaryOpIntersectionKernel_cu_1520ed90_315312apply_kernelILi128ELi8EZNS1_29binary_op_intersection_kernelINS1_9LhsProjOpEalEEvRNS_14TensorIteratorEllRKNS_6TensorEbEUliE_EEviT1_)
        /*0014*/ 	.short	0x0160
        /*0016*/ 	.short	0x03e8


	//----- nvinfo : EIATTR_CBANK_PARAM_SIZE
	.align		4
.L_927:
        /*0018*/ 	.byte	0x03, 0x19
        /*001a*/ 	.short	0x03e8


	//----- nvinfo : EIATTR_KPARAM_INFO
	.align		4
        /*001c*/ 	.byte	0x04, 0x17
        /*001e*/ 	.short	(.L_929 - .L_928)
.L_928:
        /*0020*/ 	.word	0x00000000
        /*0024*/ 	.short	0x0001
        /*0026*/ 	.short	0x0008
        /*0028*/ 	.byte	0x00, 0xf0, 0x81, 0x0f


	//----- nvinfo : EIATTR_KPARAM_INFO
	.align		4
.L_929:
        /*002c*/ 	.byte	0x04, 0x17
        /*002e*/ 	.short	(.L_931 - .L_930)
.L_930:
        /*0030*/ 	.word	0x00000000
        /*0034*/ 	.short	0x0000
        /*0036*/ 	.short	0x0000
        /*0038*/ 	.byte	0x00, 0xf0, 0x11, 0x00


	//----- nvinfo : EIATTR_MAXREG_COUNT
	.align		4
.L_931:
        /*003c*/ 	.byte	0x03, 0x1b
        /*003e*/ 	.short	0x0040


	//----- nvinfo : EIATTR_MERCURY_ISA_VERSION
	.align		4
        /*0040*/ 	.byte	0x03, 0x5f
        /*0042*/ 	.short	0x0000


	//----- nvinfo : EIATTR_EXIT_INSTR_OFFSETS
	.align		4
        /*0044*/ 	.byte	0x04, 0x1c
        /*0046*/ 	.short	(.L_933 - .L_932)


	//   ....[0]....
.L_932:
        /*0048*/ 	.word	0x0000a6a0


	//   ....[1]....
        /*004c*/ 	.word	0x0000be10


	//----- nvinfo : EIATTR_MAX_THREADS
	.align		4
.L_933:
        /*0050*/ 	.byte	0x04, 0x05
        /*0052*/ 	.short	(.L_935 - .L_934)
.L_934:
        /*0054*/ 	.word	0x00000080
        /*0058*/ 	.word	0x00000001
        /*005c*/ 	.word	0x00000001


	//----- nvinfo : EIATTR_CRS_STACK_SIZE
	.align		4
.L_935:
        /*0060*/ 	.byte	0x04, 0x1e
        /*0062*/ 	.short	(.L_937 - .L_936)
.L_936:
        /*0064*/ 	.word	0x00000000
.L_937:


//--------------------- .nv.info._ZN2at6native73_GLOBAL__N__c8866d80_35_SparseBinaryOpIntersectionKernel_cu_1520ed90_315312apply_kernelILi128ELi8EZNS1_29binary_op_intersection_kernelINS1_9LhsProjOpEhlEEvRNS_14TensorIteratorEllRKNS_6TensorEbEUliE_EEviT1_ --------------------------
	.section	.nv.info._ZN2at6native73_GLOBAL__N__c8866d80_35_SparseBinaryOpIntersectionKernel_cu_1520ed90_315312apply_kernelILi128ELi8EZNS1_29binary_op_intersection_kernelINS1_9LhsProjOpEhlEEvRNS_14TensorIteratorEllRKNS_6TensorEbEUliE_EEviT1_,"",@"SHT_CUDA_INFO"
	.sectionflags	@""
	.align	4


	//----- nvinfo : EIATTR_CUDA_API_VERSION
	.align		4
        /*0000*/ 	.byte	0x04, 0x37
        /*0002*/ 	.short	(.L_939 - .L_938)
.L_938:
        /*0004*/ 	.word	0x00000082


	//----- nvinfo : EIATTR_SW2861232_WAR
	.align		4
.L_939:
        /*0008*/ 	.byte	0x01, 0x35
	.zero		2


	//----- nvinfo : EIATTR_PARAM_CBANK
	.align		4
        /*000c*/ 	.byte	0x04, 0x0a
        /*000e*/ 	.short	(.L_941 - .L_940)
	.align		4
.L_940:
        /*0010*/ 	.word	index@(.nv.constant0._ZN2at6native73_GLOBAL__N__c8866d80_35_SparseBinaryOpIntersectionKernel_cu_1520ed90_315312apply_kernelILi128ELi8EZNS1_29binary_op_intersection_kernelINS1_9LhsProjOpEhlEEvRNS_14TensorIteratorEllRKNS_6TensorEbEUliE_EEviT1_)
        /*0014*/ 	.short	0x0160
        /*0016*/ 	.short	0x03e8


	//----- nvinfo : EIATTR_CBANK_PARAM_SIZE
	.align		4
.L_941:
        /*0018*/ 	.byte	0x03, 0x19
        /*001a*/ 	.short	0x03e8


	//----- nvinfo : EIATTR_KPARAM_INFO
	.align		4
        /*001c*/ 	.byte	0x04, 0x17
        /*001e*/ 	.short	(.L_943 - .L_942)
.L_942:
        /*0020*/ 	.word	0x00000000
        /*0024*/ 	.short	0x0001
        /*0026*/ 	.short	0x0008
        /*0028*/ 	.byte	0x00, 0xf0, 0x81, 0x0f


	//----- nvinfo : EIATTR_KPARAM_INFO
	.align		4
.L_943:
        /*002c*/ 	.byte	0x04, 0x17
        /*002e*/ 	.short	(.L_945 - .L_944)
.L_944:
        /*0030*/ 	.word	0x00000000
        /*0034*/ 	.short	0x0000
        /*0036*/ 	.short	0x0000
        /*0038*/ 	.byte	0x00, 0xf0, 0x11, 0x00


	//----- nvinfo : EIATTR_MAXREG_COUNT
	.align		4
.L_945:
        /*003c*/ 	.byte	0x03, 0x1b
        /*003e*/ 	.short	0x0040


	//----- nvinfo : EIATTR_MERCURY_ISA_VERSION
	.align		4
        /*0040*/ 	.byte	0x03, 0x5f
        /*0042*/ 	.short	0x0000


	//----- nvinfo : EIATTR_EXIT_INSTR_OFFSETS
	.align		4
        /*0044*/ 	.byte	0x04, 0x1c
        /*0046*/ 	.short	(.L_947 - .L_946)


	//   ....[0]....
.L_946:
        /*0048*/ 	.word	0x0000a6a0


	//   ....[1]....
        /*004c*/ 	.word	0x0000be10


	//----- nvinfo : EIATTR_MAX_THREADS
	.align		4
.L_947:
        /*0050*/ 	.byte	0x04, 0x05
        /*0052*/ 	.short	(.L_949 - .L_948)
.L_948:
        /*0054*/ 	.word	0x00000080
        /*0058*/ 	.word	0x00000001
        /*005c*/ 	.word	0x00000001


	//----- nvinfo : EIATTR_CRS_STACK_SIZE
	.align		4
.L_949:
        /*0060*/ 	.byte	0x04, 0x1e
        /*0062*/ 	.short	(.L_951 - .L_950)
.L_950:
        /*0064*/ 	.word	0x00000000
.L_951:


//--------------------- .nv.info._ZN2at6native73_GLOBAL__N__c8866d80_35_SparseBinaryOpIntersectionKernel_cu_1520ed90_315312apply_kernelILi128ELi8EZNS1_29binary_op_intersection_kernelINS1_9RhsProjOpEN3c107complexINS5_4HalfEEElEEvRNS_14TensorIteratorEllRKNS_6TensorEbEUliE_EEviT1_ --------------------------
	.section	.nv.info._ZN2at6native73_GLOBAL__N__c8866d80_35_SparseBinaryOpIntersectionKernel_cu_1520ed90_315312apply_kernelILi128ELi8EZNS1_29binary_op_intersection_kernelINS1_9RhsProjOpEN3c107complexINS5_4HalfEEElEEvRNS_14TensorIteratorEllRKNS_6TensorEbEUliE_EEviT1_,"",@"SHT_CUDA_INFO"
	.sectionflags	@""
	.align	4


	//----- nvinfo : EIATTR_CUDA_API_VERSION
	.align		4
        /*0000*/ 	.byte	0x04, 0x37
        /*0002*/ 	.short	(.L_953 - .L_952)
.L_952:
        /*0004*/ 	.word	0x00000082


	//----- nvinfo : EIATTR_SW2861232_WAR
	.align		4
.L_953:
        /*0008*/ 	.byte	0x01, 0x35
	.zero		2


	//----- nvinfo : EIATTR_PARAM_CBANK
	.align		4
        /*000c*/ 	.byte	0x04, 0x0a
        /*000e*/ 	.short	(.L_955 - .L_954)
	.align		4
.L_954:
        /*0010*/ 	.word	index@(.nv.constant0._ZN2at6native73_GLOBAL__N__c8866d80_35_SparseBinaryOpIntersectionKernel_cu_1520ed90_315312apply_kernelILi128ELi8EZNS1_29binary_op_intersection_kernelINS1_9RhsProjOpEN3c107complexINS5_4HalfEEElEEvRNS_14TensorIteratorEllRKNS_6TensorEbEUliE_EEviT1_)
        /*0014*/ 	.short	0x0160
        /*0016*/ 	.short	0x03e8


	//----- nvinfo : EIATTR_CBANK_PARAM_SIZE
	.align		4
.L_955:
        /*0018*/ 	.byte	0x03, 0x19
        /*001a*/ 	.short	0x03e8


	//----- nvinfo : EIATTR_KPARAM_INFO
	.align		4
        /*001c*/ 	.byte	0x04, 0x17
        /*001e*/ 	.short	(.L_957 - .L_956)
.L_956:
        /*0020*/ 	.word	0x00000000
        /*0024*/ 	.short	0x0001
        /*0026*/ 	.short	0x0008
        /*0028*/ 	.byte	0x00, 0xf0, 0x81, 0x0f


	//----- nvinfo : EIATTR_KPARAM_INFO
	.align		4
.L_957:
        /*002c*/ 	.byte	0x04, 0x17
        /*002e*/ 	.short	(.L_959 - .L_958)
.L_958:
        /*0030*/ 	.word	0x00000000
        /*0034*/ 	.short	0x0000
        /*0036*/ 	.short	0x0000
        /*0038*/ 	.byte	0x00, 0xf0, 0x11, 0x00


	//----- nvinfo : EIATTR_MAXREG_COUNT
	.align		4
.L_959:
        /*003c*/ 	.byte	0x03, 0x1b
        /*003e*/ 	.short	0x0040


	//----- nvinfo : EIATTR_MERCURY_ISA_VERSION
	.align		4
        /*0040*/ 	.byte	0x03, 0x5f
        /*0042*/ 	.short	0x0000


	//----- nvinfo : EIATTR_EXIT_INSTR_OFFSETS
	.align		4
        /*0044*/ 	.byte	0x04, 0x1c
        /*0046*/ 	.short	(.L_961 - .L_960)


	//   ....[0]....
.L_960:
        /*0048*/ 	.word	0x0000bd60


	//   ....[1]....
        /*004c*/ 	.word	0x0000d830


	//----- nvinfo : EIATTR_MAX_THREADS
	.align		4
.L_961:
        /*0050*/ 	.byte	0x04, 0x05
        /*0052*/ 	.short	(.L_963 - .L_962)
.L_962:
        /*0054*/ 	.word	0x00000080
        /*0058*/ 	.word	0x00000001
        /*005c*/ 	.word	0x00000001


	//----- nvinfo : EIATTR_CRS_STACK_SIZE
	.align		4
.L_963:
        /*0060*/ 	.byte	0x04, 0x1e
        /*0062*/ 	.short	(.L_965 - .L_964)
.L_964:
        /*0064*/ 	.word	0x00000000
.L_965:


//--------------------- .nv.info._ZN2at6native73_GLOBAL__N__c8866d80_35_SparseBinaryOpIntersectionKernel_cu_1520ed90_315312apply_kernelILi128ELi8EZNS1_29binary_op_intersection_kernelINS1_9RhsProjOpEN3c108BFloat16ElEEvRNS_14TensorIteratorEllRKNS_6TensorEbEUliE_EEviT1_ --------------------------
	.section	.nv.info._ZN2at6native73_GLOBAL__N__c8866d80_35_SparseBinaryOpIntersectionKernel_cu_1520ed90_315312apply_kernelILi128ELi8EZNS1_29binary_op_intersection_kernelINS1_9RhsProjOpEN3c108BFloat16ElEEvRNS_14TensorIteratorEllRKNS_6TensorEbEUliE_EEviT1_,"",@"SHT_CUDA_INFO"
	.sectionflags	@""
	.align	4


	//----- nvinfo : EIATTR_CUDA_API_VERSION
	.align		4
        /*0000*/ 	.byte	0x04, 0x37
        /*0002*/ 	.short	(.L_967 - .L_966)
.L_966:
        /*0004*/ 	.word	0x00000082


	//----- nvinfo : EIATTR_SW2861232_WAR
	.align		4
.L_967:
        /*0008*/ 	.byte	0x01, 0x35
	.zero		2


	//----- nvinfo : EIATTR_PARAM_CBANK
	.align		4
        /*000c*/ 	.byte	0x04, 0x0a
        /*000e*/ 	.short	(.L_969 - .L_968)
	.align		4
.L_968:
        /*0010*/ 	.word	index@(.nv.constant0._ZN2at6native73_GLOBAL__N__c8866d80_35_SparseBinaryOpIntersectionKernel_cu_1520ed90_315312apply_kernelILi128ELi8EZNS1_29binary_op_intersection_kernelINS1_9RhsProjOpEN3c108BFloat16ElEEvRNS_14TensorIteratorEllRKNS_6TensorEbEUliE_EEviT1_)
        /*0014*/ 	.short	0x0160
        /*0016*/ 	.short	0x03e8


	//----- nvinfo : EIATTR_CBANK_PARAM_SIZE
	.align		4
.L_969:
        /*0018*/ 	.byte	0x03, 0x19
        /*001a*/ 	.short	0x03e8


	//----- nvinfo : EIATTR_KPARAM_INFO
	.align		4
        /*001c*/ 	.byte	0x04, 0x17
        /*001e*/ 	.short	(.L_971 - .L_970)
.L_970:
        /*0020*/ 	.word	0x00000000
        /*0024*/ 	.short	0x0001
        /*0026*/ 	.short	0x0008
        /*0028*/ 	.byte	0x00, 0xf0, 0x81, 0x0f


	//----- nvinfo : EIATTR_KPARAM_INFO
	.align		4
.L_971:
        /*002c*/ 	.byte	0x04, 0x17
        /*002e*/ 	.short	(.L_973 - .L_972)
.L_972:
        /*0030*/ 	.word	0x00000000
        /*0034*/ 	.short	0x0000
        /*0036*/ 	.short	0x0000
        /*0038*/ 	.byte	0x00, 0xf0, 0x11, 0x00


	//----- nvinfo : EIATTR_MAXREG_COUNT
	.align		4
.L_973:
        /*003c*/ 	.byte	0x03, 0x1b
        /*003e*/ 	.short	0x0040


	//----- nvinfo : EIATTR_MERCURY_ISA_VERSION
	.align		4
        /*0040*/ 	.byte	0x03, 0x5f
        /*0042*/ 	.short	0x0000


	//----- nvinfo : EIATTR_EXIT_INSTR_OFFSETS
	.align		4
        /*0044*/ 	.byte	0x04, 0x1c
        /*0046*/ 	.short	(.L_975 - .L_974)


	//   ....[0]....
.L_974:
        /*0048*/ 	.word	0x00013070


	//   ....[1]....
        /*004c*/ 	.word	0x00015bb0


	//----- nvinfo : EIATTR_MAX_THREADS
	.align		4
.L_975:
        /*0050*/ 	.byte	0x04, 0x05
        /*0052*/ 	.short	(.L_977 - .L_976)
.L_976:
        /*0054*/ 	.word	0x00000080
        /*0058*/ 	.word	0x00000001
        /*005c*/ 	.word	0x00000001


	//----- nvinfo : EIATTR_CRS_STACK_SIZE
	.align		4
.L_977:
        /*0060*/ 	.byte	0x04, 0x1e
        /*0062*/ 	.short	(.L_979 - .L_978)
.L_978:
        /*0064*/ 	.word	0x00000000
.L_979:


//--------------------- .nv.info._ZN2at6native73_GLOBAL__N__c8866d80_35_SparseBinaryOpIntersectionKernel_cu_1520ed90_315312apply_kernelILi128ELi8EZNS1_29binary_op_intersection_kernelINS1_9RhsProjOpEN3c104HalfElEEvRNS_14TensorIteratorEllRKNS_6TensorEbEUliE_EEviT1_ --------------------------
	.section	.nv.info._ZN2at6native73_GLOBAL__N__c8866d80_35_SparseBinaryOpIntersectionKernel_cu_1520ed90_315312apply_kernelILi128ELi8EZNS1_29binary_op_intersection_kernelINS1_9RhsProjOpEN3c104HalfElEEvRNS_14TensorIteratorEllRKNS_6TensorEbEUliE_EEviT1_,"",@"SHT_CUDA_INFO"
	.sectionflags	@""
	.align	4


	//----- nvinfo : EIATTR_CUDA_API_VERSION
	.align		4
        /*0000*/ 	.byte	0x04, 0x37
        /*0002*/ 	.short	(.L_981 - .L_980)
.L_980:
        /*0004*/ 	.word	0x00000082


	//----- nvinfo : EIATTR_SW2861232_WAR
	.align		4
.L_981:
        /*0008*/ 	.byte	0x01, 0x35
	.zero		2


	//----- nvinfo : EIATTR_PARAM_CBANK
	.align		4
        /*000c*/ 	.byte	0x04, 0x0a
        /*000e*/ 	.short	(.L_983 - .L_982)
	.align		4
.L_982:
        /*0010*/ 	.word	index@(.nv.constant0._ZN2at6native73_GLOBAL__N__c8866d80_35_SparseBinaryOpIntersectionKernel_cu_1520ed90_315312apply_kernelILi128ELi8EZNS1_29binary_op_intersection_kernelINS1_9RhsProjOpEN3c104HalfElEEvRNS_14TensorIteratorEllRKNS_6TensorEbEUliE_EEviT1_)
        /*0014*/ 	.short	0x0160
        /*0016*/ 	.short	0x03e8


	//----- nvinfo : EIATTR_CBANK_PARAM_SIZE
	.align		4
.L_983:
        /*0018*/ 	.byte	0x03, 0x19
        /*001a*/ 	.short	0x03e8


	//----- nvinfo : EIATTR_KPARAM_INFO
	.align		4
        /*001c*/ 	.byte	0x04, 0x17
        /*001e*/ 	.short	(.L_985 - .L_984)
.L_984:
        /*0020*/ 	.word	0x00000000
        /*0024*/ 	.short	0x0001
        /*0026*/ 	.short	0x0008
        /*0028*/ 	.byte	0x00, 0xf0, 0x81, 0x0f


	//----- nvinfo : EIATTR_KPARAM_INFO
	.align		4
.L_985:
        /*002c*/ 	.byte	0x04, 0x17
        /*002e*/ 	.short	(.L_987 - .L_986)
.L_986:
        /*0030*/ 	.word	0x00000000
        /*0034*/ 	.short	0x0000
        /*0036*/ 	.short	0x0000
        /*0038*/ 	.byte	0x00, 0xf0, 0x11, 0x00


	//----- nvinfo : EIATTR_MAXREG_COUNT
	.align		4
.L_987:
        /*003c*/ 	.byte	0x03, 0x1b
        /*003e*/ 	.short	0x0040


	//----- nvinfo : EIATTR_MERCURY_ISA_VERSION
	.align		4
        /*0040*/ 	.byte	0x03, 0x5f
        /*0042*/ 	.short	0x0000


	//----- nvinfo : EIATTR_EXIT_INSTR_OFFSETS
	.align		4
        /*0044*/ 	.byte	0x04, 0x1c
        /*0046*/ 	.short	(.L_989 - .L_988)


	//   ....[0]....
.L_988:
        /*0048*/ 	.word	0x00013070


	//   ....[1]....
        /*004c*/ 	.word	0x00015bb0


	//----- nvinfo : EIATTR_MAX_THREADS
	.align		4
.L_989:
        /*0050*/ 	.byte	0x04, 0x05
        /*0052*/ 	.short	(.L_991 - .L_990)
.L_990:
        /*0054*/ 	.word	0x00000080
        /*0058*/ 	.word	0x00000001
        /*005c*/ 	.word	0x00000001


	//----- nvinfo : EIATTR_CRS_STACK_SIZE
	.align		4
.L_991:
        /*0060*/ 	.byte	0x04, 0x1e
        /*0062*/ 	.short	(.L_993 - .L_992)
.L_992:
        /*0064*/ 	.word	0x00000000
.L_993:


//--------------------- .nv.info._ZN2at6native73_GLOBAL__N__c8866d80_35_SparseBinaryOpIntersectionKernel_cu_1520ed90_315312apply_kernelILi128ELi8EZNS1_29binary_op_intersection_kernelINS1_9RhsProjOpEblEEvRNS_14TensorIteratorEllRKNS_6TensorEbEUliE_EEviT1_ --------------------------
	.section	.nv.info._ZN2at6native73_GLOBAL__N__c8866d80_35_SparseBinaryOpIntersectionKernel_cu_1520ed90_315312apply_kernelILi128ELi8EZNS1_29binary_op_intersection_kernelINS1_9RhsProjOpEblEEvRNS_14TensorIteratorEllRKNS_6TensorEbEUliE_EEviT1_,"",@"SHT_CUDA_INFO"
	.sectionflags	@""
	.align	4


	//----- nvinfo : EIATTR_CUDA_API_VERSION
	.align		4
        /*0000*/ 	.byte	0x04, 0x37
        /*0002*/ 	.short	(.L_995 - .L_994)
.L_994:
        /*0004*/ 	.word	0x00000082


	//----- nvinfo : EIATTR_SW2861232_WAR
	.align		4
.L_995:
        /*0008*/ 	.byte	0x01, 0x35
	.zero		2


	//----- nvinfo : EIATTR_PARAM_CBANK
	.align		4
        /*000c*/ 	.byte	0x04, 0x0a
        /*000e*/ 	.short	(.L_997 - .L_996)
	.align		4
.L_996:
        /*0010*/ 	.word	index@(.nv.constant0._ZN2at6native73_GLOBAL__N__c8866d80_35_SparseBinaryOpIntersectionKernel_cu_1520ed90_315312apply_kernelILi128ELi8EZNS1_29binary_op_intersection_kernelINS1_9RhsProjOpEblEEvRNS_14TensorIteratorEllRKNS_6TensorEbEUliE_EEviT1_)
        /*0014*/ 	.short	0x0160
        /*0016*/ 	.short	0x03e8


	//----- nvinfo : EIATTR_CBANK_PARAM_SIZE
	.align		4
.L_997:
        /*0018*/ 	.byte	0x03, 0x19
        /*001a*/ 	.short	0x03e8


	//----- nvinfo : EIATTR_KPARAM_INFO
	.align		4
        /*001c*/ 	.byte	0x04, 0x17
        /*001e*/ 	.short	(.L_999 - .L_998)
.L_998:
        /*0020*/ 	.word	0x00000000
        /*0024*/ 	.short	0x0001
        /*0026*/ 	.short	0x0008
        /*0028*/ 	.byte	0x00, 0xf0, 0x81, 0x0f


	//----- nvinfo : EIATTR_KPARAM_INFO
	.align		4
.L_999:
        /*002c*/ 	.byte	0x04, 0x17
        /*002e*/ 	.short	(.L_1001 - .L_1000)
.L_1000:
        /*0030*/ 	.word	0x00000000
        /*0034*/ 	.short	0x0000
        /*0036*/ 	.short	0x0000
        /*0038*/ 	.byte	0x00, 0xf0, 0x11, 0x00


	//----- nvinfo : EIATTR_MAXREG_COUNT
	.align		4
.L_1001:
        /*003c*/ 	.byte	0x03, 0x1b
        /*003e*/ 	.short	0x0040


	//----- nvinfo : EIATTR_MERCURY_ISA_VERSION
	.align		4
        /*0040*/ 	.byte	0x03, 0x5f
        /*0042*/ 	.short	0x0000


	//----- nvinfo : EIATTR_EXIT_INSTR_OFFSETS
	.align		4
        /*0044*/ 	.byte	0x04, 0x1c
        /*0046*/ 	.short	(.L_1003 - .L_1002)


	//   ....[0]....
.L_1002:
        /*0048*/ 	.word	0x0000b720


	//   ....[1]....
        /*004c*/ 	.word	0x0000d100


	//----- nvinfo : EIATTR_MAX_THREADS
	.align		4
.L_1003:
        /*0050*/ 	.byte	0x04, 0x05
        /*0052*/ 	.short	(.L_1005 - .L_1004)
.L_1004:
        /*0054*/ 	.word	0x00000080
        /*0058*/ 	.word	0x00000001
        /*005c*/ 	.word	0x00000001


	//----- nvinfo : EIATTR_CRS_STACK_SIZE
	.align		4
.L_1005:
        /*0060*/ 	.byte	0x04, 0x1e
        /*0062*/ 	.short	(.L_1007 - .L_1006)
.L_1006:
        /*0064*/ 	.word	0x00000000
.L_1007:


//--------------------- .nv.info._ZN2at6native73_GLOBAL__N__c8866d80_35_SparseBinaryOpIntersectionKernel_cu_1520ed90_315312apply_kernelILi128ELi8EZNS1_29binary_op_intersection_kernelINS1_9RhsProjOpEN3c107complexIfEElEEvRNS_14TensorIteratorEllRKNS_6TensorEbEUliE_EEviT1_ --------------------------
	.section	.nv.info._ZN2at6native73_GLOBAL__N__c8866d80_35_SparseBinaryOpIntersectionKernel_cu_1520ed90_315312apply_kernelILi128ELi8EZNS1_29binary_op_intersection_kernelINS1_9RhsProjOpEN3c107complexIfEElEEvRNS_14TensorIteratorEllRKNS_6TensorEbEUliE_EEviT1_,"",@"SHT_CUDA_INFO"
	.sectionflags	@""
	.align	4


	//----- nvinfo : EIATTR_CUDA_API_VERSION
	.align		4
        /*0000*/ 	.byte	0x04, 0x37
        /*0002*/ 	.short	(.L_1009 - .L_1008)
.L_1008:
        /*0004*/ 	.word	0x00000082


	//----- nvinfo : EIATTR_SW2861232_WAR
	.align		4
.L_1009:
        /*0008*/ 	.byte	0x01, 0x35
	.zero		2


	//----- nvinfo : EIATTR_PARAM_CBANK
	.align		4
        /*000c*/ 	.byte	0x04, 0x0a
        /*000e*/ 	.short	(.L_1011 - .L_1010)
	.align		4
.L_1010:
        /*0010*/ 	.word	index@(.nv.constant0._ZN2at6native73_GLOBAL__N__c8866d80_35_SparseBinaryOpIntersectionKernel_cu_1520ed90_315312apply_kernelILi128ELi8EZNS1_29binary_op_intersection_kernelINS1_9RhsProjOpEN3c107complexIfEElEEvRNS_14TensorIteratorEllRKNS_6TensorEbEUliE_EEviT1_)
        /*0014*/ 	.short	0x0160
        /*0016*/ 	.short	0x03e8


	//----- nvinfo : EIATTR_CBANK_PARAM_SIZE
	.align		4
.L_1011:
        /*0018*/ 	.byte	0x03, 0x19
        /*001a*/ 	.short	0x03e8


	//----- nvinfo : EIATTR_KPARAM_INFO
	.align		4
        /*001c*/ 	.byte	0x04, 0x17
        /*001e*/ 	.short	(.L_1013 - .L_1012)
.L_1012:
        /*0020*/ 	.word	0x00000000
        /*0024*/ 	.short	0x0001
        /*0026*/ 	.short	0x0008
        /*0028*/ 	.byte	0x00, 0xf0, 0x81, 0x0f


	//----- nvinfo : EIATTR_KPARAM_INFO
	.align		4
.L_1013:
        /*002c*/ 	.byte	0x04, 0x17
        /*002e*/ 	.short	(.L_1015 - .L_1014)
.L_1014:
        /*0030*/ 	.word	0x00000000
        /*0034*/ 	.short	0x0000
        /*0036*/ 	.short	0x0000
        /*0038*/ 	.byte	0x00, 0xf0, 0x11, 0x00


	//----- nvinfo : EIATTR_MAXREG_COUNT
	.align		4
.L_1015:
        /*003c*/ 	.byte	0x03, 0x1b
        /*003e*/ 	.short	0x0040


	//----- nvinfo : EIATTR_MERCURY_ISA_VERSION
	.align		4
        /*0040*/ 	.byte	0x03, 0x5f
        /*0042*/ 	.short	0x0000


	//----- nvinfo : EIATTR_EXIT_INSTR_OFFSETS
	.align		4
        /*0044*/ 	.byte	0x04, 0x1c
        /*0046*/ 	.short	(.L_1017 - .L_1016)


	//   ....[0]....
.L_1016:
        /*0048*/ 	.word	0x00012f30


	//   ....[1]....
        /*004c*/ 	.word	0x00015a40


	//----- nvinfo : EIATTR_MAX_THREADS
	.align		4
.L_1017:
        /*0050*/ 	.byte	0x04, 0x05
        /*0052*/ 	.short	(.L_1019 - .L_1018)
.L_1018:
        /*0054*/ 	.word	0x00000080
        /*0058*/ 	.word	0x00000001
        /*005c*/ 	.word	0x00000001


	//----- nvinfo : EIATTR_CRS_STACK_SIZE
	.align		4
.L_1019:
        /*0060*/ 	.byte	0x04, 0x1e
        /*0062*/ 	.short	(.L_1021 - .L_1020)
.L_1020:
        /*0064*/ 	.word	0x00000000
.L_1021:


//--------------------- .nv.info._ZN2at6native73_GLOBAL__N__c8866d80_35_SparseBinaryOpIntersectionKernel_cu_1520ed90_315312apply_kernelILi128ELi8EZNS1_29binary_op_intersection_kernelINS1_9RhsProjOpEN3c107complexIdEElEEvRNS_14TensorIteratorEllRKNS_6TensorEbEUliE_EEviT1_ --------------------------
	.section	.nv.info._ZN2at6native73_GLOBAL__N__c8866d80_35_SparseBinaryOpIntersectionKernel_cu_1520ed90_315312apply_kernelILi128ELi8EZNS1_29binary_op_intersection_kernelINS1_9RhsProjOpEN3c107complexIdEElEEvRNS_14TensorIteratorEllRKNS_6TensorEbEUliE_EEviT1_,"",@"SHT_CUDA_INFO"
	.sectionflags	@""
	.align	4


	//----- nvinfo : EIATTR_CUDA_API_VERSION
	.align		4
        /*0000*/ 	.byte	0x04, 0x37
        /*0002*/ 	.short	(.L_1023 - .L_1022)
.L_1022:
        /*0004*/ 	.word	0x00000082


	//----- nvinfo : EIATTR_SW2861232_WAR
	.align		4
.L_1023:
        /*0008*/ 	.byte	0x01, 0x35
	.zero		2


	//----- nvinfo : EIATTR_PARAM_CBANK
	.align		4
        /*000c*/ 	.byte	0x04, 0x0a
        /*000e*/ 	.short	(.L_1025 - .L_1024)
	.align		4
.L_1024:
        /*0010*/ 	.word	index@(.nv.constant0._ZN2at6native73_GLOBAL__N__c8866d80_35_SparseBinaryOpIntersectionKernel_cu_1520ed90_315312apply_kernelILi128ELi8EZNS1_29binary_op_intersection_kernelINS1_9RhsProjOpEN3c107complexIdEElEEvRNS_14TensorIteratorEllRKNS_6TensorEbEUliE_EEviT1_)
        /*0014*/ 	.short	0x0160
        /*0016*/ 	.short	0x03e8


	//----- nvinfo : EIATTR_CBANK_PARAM_SIZE
	.align		4
.L_1025:
        /*0018*/ 	.byte	0x03, 0x19
        /*001a*/ 	.short	0x03e8


	//----- nvinfo : EIATTR_KPARAM_INFO
	.align		4
        /*001c*/ 	.byte	0x04, 0x17
        /*001e*/ 	.short	(.L_1027 - .L_1026)
.L_1026:
        /*0020*/ 	.word	0x00000000
        /*0024*/ 	.short	0x0001
        /*0026*/ 	.short	0x0008
        /*0028*/ 	.byte	0x00, 0xf0, 0x81, 0x0f


	//----- nvinfo : EIATTR_KPARAM_INFO
	.align		4
.L_1027:
        /*002c*/ 	.byte	0x04, 0x17
        /*002e*/ 	.short	(.L_1029 - .L_1028)
.L_1028:
        /*0030*/ 	.word	0x00000000
        /*0034*/ 	.short	0x0000
        /*0036*/ 	.short	0x0000
        /*0038*/ 	.byte	0x00, 0xf0, 0x11, 0x00


	//----- nvinfo : EIATTR_MAXREG_COUNT
	.align		4
.L_1029:
        /*003c*/ 	.byte	0x03, 0x1b
        /*003e*/ 	.short	0x0040


	//----- nvinfo : EIATTR_MERCURY_ISA_VERSION
	.align		4
        /*0040*/ 	.byte	0x03, 0x5f
        /*0042*/ 	.short	0x0000


	//----- nvinfo : EIATTR_EXIT_INSTR_OFFSETS
	.align		4
        /*0044*/ 	.byte	0x04, 0x1c
        /*0046*/ 	.short	(.L_1031 - .L_1030)


	//   ....[0]....
.L_1030:
        /*0048*/ 	.word	0x00012f30


	//   ....[1]....
        /*004c*/ 	.word	0x00015a40


	//----- nvinfo : EIATTR_MAX_THREADS
	.align		4
.L_1031:
        /*0050*/ 	.byte	0x04, 0x05
        /*0052*/ 	.short	(.L_1033 - .L_1032)
.L_1032:
        /*0054*/ 	.word	0x00000080
        /*0058*/ 	.word	0x00000001
        /*005c*/ 	.word	0x00000001


	//----- nvinfo : EIATTR_CRS_STACK_SIZE
	.align		4
.L_1033:
        /*0060*/ 	.byte	0x04, 0x1e
        /*0062*/ 	.short	(.L_1035 - .L_1034)
.L_1034:
        /*0064*/ 	.word	0x00000000
.L_1035:


//--------------------- .nv.info._ZN2at6native73_GLOBAL__N__c8866d80_35_SparseBinaryOpIntersectionKernel_cu_1520ed90_315312apply_kernelILi128ELi8EZNS1_29binary_op_intersection_kernelINS1_9RhsProjOpEflEEvRNS_14TensorIteratorEllRKNS_6TensorEbEUliE_EEviT1_ --------------------------
	.section	.nv.info._ZN2at6native73_GLOBAL__N__c8866d80_35_SparseBinaryOpIntersectionKernel_cu_1520ed90_315312apply_kernelILi128ELi8EZNS1_29binary_op_intersection_kernelINS1_9RhsProjOpEflEEvRNS_14TensorIteratorEllRKNS_6TensorEbEUliE_EEviT1_,"",@"SHT_CUDA_INFO"
	.sectionflags	@""
	.align	4


	//----- nvinfo : EIATTR_CUDA_API_VERSION
	.align		4
        /*0000*/ 	.byte	0x04, 0x37
        /*0002*/ 	.short	(.L_1037 - .L_1036)
.L_1036:
        /*0004*/ 	.word	0x00000082


	//----- nvinfo : EIATTR_SW2861232_WAR
	.align		4
.L_1037:
        /*0008*/ 	.byte	0x01, 0x35
	.zero		2


	//----- nvinfo : EIATTR_PARAM_CBANK
	.align		4
        /*000c*/ 	.byte	0x04, 0x0a
        /*000e*/ 	.short	(.L_1039 - .L_1038)
	.align		4
.L_1038:
        /*0010*/ 	.word	index@(.nv.constant0._ZN2at6native73_GLOBAL__N__c8866d80_35_SparseBinaryOpIntersectionKernel_cu_1520ed90_315312apply_kernelILi128ELi8EZNS1_29binary_op_intersection_kernelINS1_9RhsProjOpEflEEvRNS_14TensorIteratorEllRKNS_6TensorEbEUliE_EEviT1_)
        /*0014*/ 	.short	0x0160
        /*0016*/ 	.short	0x03e8


	//----- nvinfo : EIATTR_CBANK_PARAM_SIZE
	.align		4
.L_1039:
        /*0018*/ 	.byte	0x03, 0x19
        /*001a*/ 	.short	0x03e8


	//----- nvinfo : EIATTR_KPARAM_INFO
	.align		4
        /*001c*/ 	.byte	0x04, 0x17
        /*001e*/ 	.short	(.L_1041 - .L_1040)
.L_1040:
        /*0020*/ 	.word	0x00000000
        /*0024*/ 	.short	0x0001
        /*0026*/ 	.short	0x0008
        /*0028*/ 	.byte	0x00, 0xf0, 0x81, 0x0f


	//----- nvinfo : EIATTR_KPARAM_INFO
	.align		4
.L_1041:
        /*002c*/ 	.byte	0x04, 0x17
        /*002e*/ 	.short	(.L_1043 - .L_1042)
.L_1042:
        /*0030*/ 	.word	0x00000000
        /*0034*/ 	.short	0x0000
        /*0036*/ 	.short	0x0000
        /*0038*/ 	.byte	0x00, 0xf0, 0x11, 0x00


	//----- nvinfo : EIATTR_MAXREG_COUNT
	.align		4
.L_1043:
        /*003c*/ 	.byte	0x03, 0x1b
        /*003e*/ 	.short	0x0040


	//----- nvinfo : EIATTR_MERCURY_ISA_VERSION
	.align		4
        /*0040*/ 	.byte	0x03, 0x5f
        /*0042*/ 	.short	0x0000


	//----- nvinfo : EIATTR_EXIT_INSTR_OFFSETS
	.align		4
        /*0044*/ 	.byte	0x04, 0x1c
        /*0046*/ 	.short	(.L_1045 - .L_1044)


	//   ....[0]....
.L_1044:
        /*0048*/ 	.word	0x000122e0


	//   ....[1]....
        /*004c*/ 	.word	0x00014c20


	//----- nvinfo : EIATTR_MAX_THREADS
	.align		4
.L_1045:
        /*0050*/ 	.byte	0x04, 0x05
        /*0052*/ 	.short	(.L_1047 - .L_1046)
.L_1046:
        /*0054*/ 	.word	0x00000080
        /*0058*/ 	.word	0x00000001
        /*005c*/ 	.word	0x00000001


	//----- nvinfo : EIATTR_CRS_STACK_SIZE
	.align		4
.L_1047:
        /*0060*/ 	.byte	0x04, 0x1e
        /*0062*/ 	.short	(.L_1049 - .L_1048)
.L_1048:
        /*0064*/ 	.word	0x00000000
.L_1049:


//--------------------- .nv.info._ZN2at6native73_GLOBAL__N__c8866d80_35_SparseBinaryOpIntersectionKernel_cu_1520ed90_315312apply_kernelILi128ELi8EZNS1_29binary_op_intersection_kernelINS1_9RhsProjOpEdlEEvRNS_14TensorIteratorEllRKNS_6TensorEbEUliE_EEviT1_ --------------------------
	.section	.nv.info._ZN2at6native73_GLOBAL__N__c8866d80_35_SparseBinaryOpIntersectionKernel_cu_1520ed90_315312apply_kernelILi128ELi8EZNS1_29binary_op_intersection_kernelINS1_9RhsProjOpEdlEEvRNS_14TensorIteratorEllRKNS_6TensorEbEUliE_EEviT1_,"",@"SHT_CUDA_INFO"
	.sectionflags	@""
	.align	4


	//----- nvinfo : EIATTR_CUDA_API_VERSION
	.align		4
        /*0000*/ 	.byte	0x04, 0x37
        /*0002*/ 	.short	(.L_1051 - .L_1050)
.L_1050:
        /*0004*/ 	.word	0x00000082


	//----- nvinfo : EIATTR_SW2861232_WAR
	.align		4
.L_1051:
        /*0008*/ 	.byte	0x01, 0x35
	.zero		2


	//----- nvinfo : EIATTR_PARAM_CBANK
	.align		4
        /*000c*/ 	.byte	0x04, 0x0a
        /*000e*/ 	.short	(.L_1053 - .L_1052)
	.align		4
.L_1052:
        /*0010*/ 	.word	index@(.nv.constant0._ZN2at6native73_GLOBAL__N__c8866d80_35_SparseBinaryOpIntersectionKernel_cu_1520ed90_315312apply_kernelILi128ELi8EZNS1_29binary_op_intersection_kernelINS1_9RhsProjOpEdlEEvRNS_14TensorIteratorEllRKNS_6TensorEbEUliE_EEviT1_)
        /*0014*/ 	.short	0x0160
        /*0016*/ 	.short	0x03e8


	//----- nvinfo : EIATTR_CBANK_PARAM_SIZE
	.align		4
.L_1053:
        /*0018*/ 	.byte	0x03, 0x19
        /*001a*/ 	.short	0x03e8


	//----- nvinfo : EIATTR_KPARAM_INFO
	.align		4
        /*001c*/ 	.byte	0x04, 0x17
        /*001e*/ 	.short	(.L_1055 - .L_1054)
.L_1054:
        /*0020*/ 	.word	0x00000000
        /*0024*/ 	.short	0x0001
        /*0026*/ 	.short	0x0008
        /*0028*/ 	.byte	0x00, 0xf0, 0x81, 0x0f


	//----- nvinfo : EIATTR_KPARAM_INFO
	.align		4
.L_1055:
        /*002c*/ 	.byte	0x04, 0x17
        /*002e*/ 	.short	(.L_1057 - .L_1056)
.L_1056:
        /*0030*/ 	.word	0x00000000
        /*0034*/ 	.short	0x0000
        /*0036*/ 	.short	0x0000
        /*0038*/ 	.byte	0x00, 0xf0, 0x11, 0x00


	//----- nvinfo : EIATTR_MAXREG_COUNT
	.align		4
.L_1057:
        /*003c*/ 	.byte	0x03, 0x1b
        /*003e*/ 	.short	0x0040


	//----- nvinfo : EIATTR_MERCURY_ISA_VERSION
	.align		4
        /*0040*/ 	.byte	0x03, 0x5f
        /*0042*/ 	.short	0x0000


	//----- nvinfo : EIATTR_EXIT_INSTR_OFFSETS
	.align		4
        /*0044*/ 	.byte	0x04, 0x1c
        /*0046*/ 	.short	(.L_1059 - .L_1058)


	//   ....[0]....
.L_1058:
        /*0048*/ 	.word	0x00012270


	//   ....[1]....
        /*004c*/ 	.word	0x00014bb0


	//----- nvinfo : EIATTR_MAX_THREADS
	.align		4
.L_1059:
        /*0050*/ 	.byte	0x04, 0x05
        /*0052*/ 	.short	(.L_1061 - .L_1060)
.L_1060:
        /*0054*/ 	.word	0x00000080
        /*0058*/ 	.word	0x00000001
        /*005c*/ 	.word	0x00000001


	//----- nvinfo : EIATTR_CRS_STACK_SIZE
	.align		4
.L_1061:
        /*0060*/ 	.byte	0x04, 0x1e
        /*0062*/ 	.short	(.L_1063 - .L_1062)
.L_1062:
        /*0064*/ 	.word	0x00000000
.L_1063:


//--------------------- .nv.info._ZN2at6native73_GLOBAL__N__c8866d80_35_SparseBinaryOpIntersectionKernel_cu_1520ed90_315312apply_kernelILi128ELi8EZNS1_29binary_op_intersection_kernelINS1_9RhsProjOpEslEEvRNS_14TensorIteratorEllRKNS_6TensorEbEUliE_EEviT1_ --------------------------
	.section	.nv.info._ZN2at6native73_GLOBAL__N__c8866d80_35_SparseBinaryOpIntersectionKernel_cu_1520ed90_315312apply_kernelILi128ELi8EZNS1_29binary_op_intersection_kernelINS1_9RhsProjOpEslEEvRNS_14TensorIteratorEllRKNS_6TensorEbEUliE_EEviT1_,"",@"SHT_CUDA_INFO"
	.sectionflags	@""
	.align	4


	//----- nvinfo : EIATTR_CUDA_API_VERSION
	.align		4
        /*0000*/ 	.byte	0x04, 0x37
        /*0002*/ 	.short	(.L_1065 - .L_1064)
.L_1064:
        /*0004*/ 	.word	0x00000082


	//----- nvinfo : EIATTR_SW2861232_WAR
	.align		4
.L_1065:
        /*0008*/ 	.byte	0x01, 0x35
	.zero		2


	//----- nvinfo : EIATTR_PARAM_CBANK
	.align		4
        /*000c*/ 	.byte	0x04, 0x0a
        /*000e*/ 	.short	(.L_1067 - .L_1066)
	.align		4
.L_1066:
        /*0010*/ 	.word	index@(.nv.constant0._ZN2at6native73_GLOBAL__N__c8866d80_35_SparseBinaryOpIntersectionKernel_cu_1520ed90_315312apply_kernelILi128ELi8EZNS1_29binary_op_intersection_kernelINS1_9RhsProjOpEslEEvRNS_14TensorIteratorEllRKNS_6TensorEbEUliE_EEviT1_)
        /*0014*/ 	.short	0x0160
        /*0016*/ 	.short	0x03e8


	//----- nvinfo : EIATTR_CBANK_PARAM_SIZE
	.align		4
.L_1067:
        /*0018*/ 	.byte	0x03, 0x19
        /*001a*/ 	.short	0x03e8


	//----- nvinfo : EIATTR_KPARAM_INFO
	.align		4
        /*001c*/ 	.byte	0x04, 0x17
        /*001e*/ 	.short	(.L_1069 - .L_1068)
.L_1068:
        /*0020*/ 	.word	0x00000000
        /*0024*/ 	.short	0x0001
        /*0026*/ 	.short	0x0008
        /*0028*/ 	.byte	0x00, 0xf0, 0x81, 0x0f


	//----- nvinfo : EIATTR_KPARAM_INFO
	.align		4
.L_1069:
        /*002c*/ 	.byte	0x04, 0x17
        /*002e*/ 	.short	(.L_1071 - .L_1070)
.L_1070:
        /*0030*/ 	.word	0x00000000
        /*0034*/ 	.short	0x0000
        /*0036*/ 	.short	0x0000
        /*0038*/ 	.byte	0x00, 0xf0, 0x11, 0x00


	//----- nvinfo : EIATTR_MAXREG_COUNT
	.align		4
.L_1071:
        /*003c*/ 	.byte	0x03, 0x1b
        /*003e*/ 	.short	0x0040


	//----- nvinfo : EIATTR_MERCURY_ISA_VERSION
	.align		4
        /*0040*/ 	.byte	0x03, 0x5f
        /*0042*/ 	.short	0x0000


	//----- nvinfo : EIATTR_EXIT_INSTR_OFFSETS
	.align		4
        /*0044*/ 	.byte	0x04, 0x1c
        /*0046*/ 	.short	(.L_1073 - .L_1072)


	//   ....[0]....
.L_1072:
        /*0048*/ 	.word	0x00013220


	//   ....[1]....
        /*004c*/ 	.word	0x00015d70


	//----- nvinfo : EIATTR_MAX_THREADS
	.align		4
.L_1073:
        /*0050*/ 	.byte	0x04, 0x05
        /*0052*/ 	.short	(.L_1075 - .L_1074)
.L_1074:
        /*0054*/ 	.word	0x00000080
        /*0058*/ 	.word	0x00000001
        /*005c*/ 	.word	0x00000001


	//----- nvinfo : EIATTR_CRS_STACK_SIZE
	.align		4
.L_1075:
        /*0060*/ 	.byte	0x04, 0x1e
        /*0062*/ 	.short	(.L_1077 - .L_1076)
.L_1076:
        /*0064*/ 	.word	0x00000000
.L_1077:


//--------------------- .nv.info._ZN2at6native73_GLOBAL__N__c8866d80_35_SparseBinaryOpIntersectionKernel_cu_1520ed90_315312apply_kernelILi128ELi8EZNS1_29binary_op_intersection_kernelINS1_9RhsProjOpEllEEvRNS_14TensorIteratorEllRKNS_6TensorEbEUliE_EEviT1_ --------------------------
	.section	.nv.info._ZN2at6native73_GLOBAL__N__c8866d80_35_SparseBinaryOpIntersectionKernel_cu_1520ed90_315312apply_kernelILi128ELi8EZNS1_29binary_op_intersection_kernelINS1_9RhsProjOpEllEEvRNS_14TensorIteratorEllRKNS_6TensorEbEUliE_EEviT1_,"",@"SHT_CUDA_INFO"
	.sectionflags	@""
	.align	4


	//----- nvinfo : EIATTR_CUDA_API_VERSION
	.align		4
        /*0000*/ 	.byte	0x04, 0x37
        /*0002*/ 	.short	(.L_1079 - .L_1078)
.L_1078:
        /*0004*/ 	.word	0x00000082


	//----- nvinfo : EIATTR_SW2861232_WAR
	.align		4
.L_1079:
        /*0008*/ 	.byte	0x01, 0x35
	.zero		2


	//----- nvinfo : EIATTR_PARAM_CBANK
	.align		4
        /*000c*/ 	.byte	0x04, 0x0a
        /*000e*/ 	.short	(.L_1081 - .L_1080)
	.align		4
.L_1080:
        /*0010*/ 	.word	index@(.nv.constant0._ZN2at6native73_GLOBAL__N__c8866d80_35_SparseBinaryOpIntersectionKernel_cu_1520ed90_315312apply_kernelILi128ELi8EZNS1_29binary_op_intersection_kernelINS1_9RhsProjOpEllEEvRNS_14TensorIteratorEllRKNS_6TensorEbEUliE_EEviT1_)
        /*0014*/ 	.short	0x0160
        /*0016*/ 	.short	0x03e8


	//----- nvinfo : EIATTR_CBANK_PARAM_SIZE
	.align		4
.L_1081:
        /*0018*/ 	.byte	0x03, 0x19
        /*001a*/ 	.short	0x03e8


	//----- nvinfo : EIATTR_KPARAM_INFO
	.align		4
        /*001c*/ 	.byte	0x04, 0x17
        /*001e*/ 	.short	(.L_1083 - .L_1082)
.L_1082:
        /*0020*/ 	.word	0x00000000
        /*0024*/ 	.short	0x0001
        /*0026*/ 	.short	0x0008
        /*0028*/ 	.byte	0x00, 0xf0, 0x81, 0x0f


	//----- nvinfo : EIATTR_KPARAM_INFO
	.align		4
.L_1083:
        /*002c*/ 	.byte	0x04, 0x17
        /*002e*/ 	.short	(.L_1085 - .L_1084)
.L_1084:
        /*0030*/ 	.word	0x00000000
        /*0034*/ 	.short	0x0000
        /*0036*/ 	.short	0x0000
        /*0038*/ 	.byte	0x00, 0xf0, 0x11, 0x00


	//----- nvinfo : EIATTR_MAXREG_COUNT
	.align		4
.L_1085:
        /*003c*/ 	.byte	0x03, 0x1b
        /*003e*/ 	.short	0x0040


	//----- nvinfo : EIATTR_MERCURY_ISA_VERSION
	.align		4
        /*0040*/ 	.byte	0x03, 0x5f
        /*0042*/ 	.short	0x0000


	//----- nvinfo : EIATTR_EXIT_INSTR_OFFSETS
	.align		4
        /*0044*/ 	.byte	0x04, 0x1c
        /*0046*/ 	.short	(.L_1087 - .L_1086)


	//   ....[0]....
.L_1086:
        /*0048*/ 	.word	0x00012590


	//   ....[1]....
        /*004c*/ 	.word	0x00014f40


	//----- nvinfo : EIATTR_MAX_THREADS
	.align		4
.L_1087:
        /*0050*/ 	.byte	0x04, 0x05
        /*0052*/ 	.short	(.L_1089 - .L_1088)
.L_1088:
        /*0054*/ 	.word	0x00000080
        /*0058*/ 	.word	0x00000001
        /*005c*/ 	.word	0x00000001


	//----- nvinfo : EIATTR_CRS_STACK_SIZE
	.align		4
.L_1089:
        /*0060*/ 	.byte	0x04, 0x1e
        /*0062*/ 	.short	(.L_1091 - .L_1090)
.L_1090:
        /*0064*/ 	.word	0x00000000
.L_1091:


//--------------------- .nv.info._ZN2at6native73_GLOBAL__N__c8866d80_35_SparseBinaryOpIntersectionKernel_cu_1520ed90_315312apply_kernelILi128ELi8EZNS1_29binary_op_intersection_kernelINS1_9RhsProjOpEilEEvRNS_14TensorIteratorEllRKNS_6TensorEbEUliE_EEviT1_ --------------------------
	.section	.nv.info._ZN2at6native73_GLOBAL__N__c8866d80_35_SparseBinaryOpIntersectionKernel_cu_1520ed90_315312apply_kernelILi128ELi8EZNS1_29binary_op_intersection_kernelINS1_9RhsProjOpEilEEvRNS_14TensorIteratorEllRKNS_6TensorEbEUliE_EEviT1_,"",@"SHT_CUDA_INFO"
	.sectionflags	@""
	.align	4


	//----- nvinfo : EIATTR_CUDA_API_VERSION
	.align		4
        /*0000*/ 	.byte	0x04, 0x37
        /*0002*/ 	.short	(.L_1093 - .L_1092)
.L_1092:
        /*0004*/ 	.word	0x00000082


	//----- nvinfo : EIATTR_SW2861232_WAR
	.align		4
.L_1093:
        /*0008*/ 	.byte	0x01, 0x35
	.zero		2


	//----- nvinfo : EIATTR_PARAM_CBANK
	.align		4
        /*000c*/ 	.byte	0x04, 0x0a
        /*000e*/ 	.short	(.L_1095 - .L_1094)
	.align		4
.L_1094:
        /*0010*/ 	.word	index@(.nv.constant0._ZN2at6native73_GLOBAL__N__c8866d80_35_SparseBinaryOpIntersectionKernel_cu_1520ed90_315312apply_kernelILi128ELi8EZNS1_29binary_op_intersection_kernelINS1_9RhsProjOpEilEEvRNS_14TensorIteratorEllRKNS_6TensorEbEUliE_EEviT1_)
        /*0014*/ 	.short	0x0160
        /*0016*/ 	.short	0x03e8


	//----- nvinfo : EIATTR_CBANK_PARAM_SIZE
	.align		4
.L_1095:
        /*0018*/ 	.byte	0x03, 0x19
        /*001a*/ 	.short	0x03e8


	//----- nvinfo : EIATTR_KPARAM_INFO
	.align		4
        /*001c*/ 	.byte	0x04, 0x17
        /*001e*/ 	.short	(.L_1097 - .L_1096)
.L_1096:
        /*0020*/ 	.word	0x00000000
        /*0024*/ 	.short	0x0001
        /*0026*/ 	.short	0x0008
        /*0028*/ 	.byte	0x00, 0xf0, 0x81, 0x0f


	//----- nvinfo : EIATTR_KPARAM_INFO
	.align		4
.L_1097:
        /*002c*/ 	.byte	0x04, 0x17
        /*002e*/ 	.short	(.L_1099 - .L_1098)
.L_1098:
        /*0030*/ 	.word	0x00000000
        /*0034*/ 	.short	0x0000
        /*0036*/ 	.short	0x0000
        /*0038*/ 	.byte	0x00, 0xf0, 0x11, 0x00


	//----- nvinfo : EIATTR_MAXREG_COUNT
	.align		4
.L_1099:
        /*003c*/ 	.byte	0x03, 0x1b
        /*003e*/ 	.short	0x0040


	//----- nvinfo : EIATTR_MERCURY_ISA_VERSION
	.align		4
        /*0040*/ 	.byte	0x03, 0x5f
        /*0042*/ 	.short	0x0000


	//----- nvinfo : EIATTR_EXIT_INSTR_OFFSETS
	.align		4
        /*0044*/ 	.byte	0x04, 0x1c
        /*0046*/ 	.short	(.L_1101 - .L_1100)


	//   ....[0]....
.L_1100:
        /*0048*/ 	.word	0x00011c70


	//   ....[1]....
        /*004c*/ 	.word	0x000144e0


	//----- nvinfo : EIATTR_MAX_THREADS
	.align		4
.L_1101:
        /*0050*/ 	.byte	0x04, 0x05
        /*0052*/ 	.short	(.L_1103 - .L_1102)
.L_1102:
        /*0054*/ 	.word	0x00000080
        /*0058*/ 	.word	0x00000001
        /*005c*/ 	.word	0x00000001


	//----- nvinfo : EIATTR_CRS_STACK_SIZE
	.align		4
.L_1103:
        /*0060*/ 	.byte	0x04, 0x1e
        /*0062*/ 	.short	(.L_1105 - .L_1104)
.L_1104:
        /*0064*/ 	.word	0x00000000
.L_1105:


//--------------------- .nv.info._ZN2at6native73_GLOBAL__N__c8866d80_35_SparseBinaryOpIntersectionKernel_cu_1520ed90_315312apply_kernelILi128ELi8EZNS1_29binary_op_intersection_kernelINS1_9RhsProjOpEalEEvRNS_14TensorIteratorEllRKNS_6TensorEbEUliE_EEviT1_ --------------------------
	.section	.nv.info._ZN2at6native73_GLOBAL__N__c8866d80_35_SparseBinaryOpIntersectionKernel_cu_1520ed90_315312apply_kernelILi128ELi8EZNS1_29binary_op_intersection_kernelINS1_9RhsProjOpEalEEvRNS_14TensorIteratorEllRKNS_6TensorEbEUliE_EEviT1_,"",@"SHT_CUDA_INFO"
	.sectionflags	@""
	.align	4


	//----- nvinfo : EIATTR_CUDA_API_VERSION
	.align		4
        /*0000*/ 	.byte	0x04, 0x37
        /*0002*/ 	.short	(.L_1107 - .L_1106)
.L_1106:
        /*0004*/ 	.word	0x00000082


	//----- nvinfo : EIATTR_SW2861232_WAR
	.align		4
.L_1107:
        /*0008*/ 	.byte	0x01, 0x35
	.zero		2


	//----- nvinfo : EIATTR_PARAM_CBANK
	.align		4
        /*000c*/ 	.byte	0x04, 0x0a
        /*000e*/ 	.short	(.L_1109 - .L_1108)
	.align		4
.L_1108:
        /*0010*/ 	.word	index@(.nv.constant0._ZN2at6native73_GLOBAL__N__c8866d80_35_SparseBinaryOpIntersectionKernel_cu_1520ed90_315312apply_kernelILi128ELi8EZNS1_29binary_op_intersection_kernelINS1_9RhsProjOpEalEEvRNS_14TensorIteratorEllRKNS_6TensorEbEUliE_EEviT1_)
        /*0014*/ 	.short	0x0160
        /*0016*/ 	.short	0x03e8


	//----- nvinfo : EIATTR_CBANK_PARAM_SIZE
	.align		4
.L_1109:
        /*0018*/ 	.byte	0x03, 0x19
        /*001a*/ 	.short	0x03e8


	//----- nvinfo : EIATTR_KPARAM_INFO
	.align		4
        /*001c*/ 	.byte	0x04, 0x17
        /*001e*/ 	.short	(.L_1111 - .L_1110)
.L_1110:
        /*0020*/ 	.word	0x00000000
        /*0024*/ 	.short	0x0001
        /*0026*/ 	.short	0x0008
        /*0028*/ 	.byte	0x00, 0xf0, 0x81, 0x0f


	//----- nvinfo : EIATTR_KPARAM_INFO
	.align		4
.L_1111:
        /*002c*/ 	.byte	0x04, 0x17
        /*002e*/ 	.short	(.L_1113 - .L_1112)
.L_1112:
        /*0030*/ 	.word	0x00000000
        /*0034*/ 	.short	0x0000
        /*0036*/ 	.short	0x0000
        /*0038*/ 	.byte	0x00, 0xf0, 0x11, 0x00


	//----- nvinfo : EIATTR_MAXREG_COUNT
	.align		4
.L_1113:
        /*003c*/ 	.byte	0x03, 0x1b
        /*003e*/ 	.short	0x0040


	//----- nvinfo : EIATTR_MERCURY_ISA_VERSION
	.align		4
        /*0040*/ 	.byte	0x03, 0x5f
        /*0042*/ 	.short	0x0000


	//----- nvinfo : EIATTR_EXIT_INSTR_OFFSETS
	.align		4
        /*0044*/ 	.byte	0x04, 0x1c
        /*0046*/ 	.short	(.L_1115 - .L_1114)


	//   ....[0]....
.L_1114:
        /*0048*/ 	.word	0x00012460


	//   ....[1]....
        /*004c*/ 	.word	0x00014de0


	//----- nvinfo : EIATTR_MAX_THREADS
	.align		4
.L_1115:
        /*0050*/ 	.byte	0x04, 0x05
        /*0052*/ 	.short	(.L_1117 - .L_1116)
.L_1116:
        /*0054*/ 	.word	0x00000080
        /*0058*/ 	.word	0x00000001
        /*005c*/ 	.word	0x00000001


	//----- nvinfo : EIATTR_CRS_STACK_SIZE
	.align		4
.L_1117:
        /*0060*/ 	.byte	0x04, 0x1e
        /*0062*/ 	.short	(.L_1119 - .L_1118)
.L_1118:
        /*0064*/ 	.word	0x00000000
.L_1119:


//--------------------- .nv.info._ZN2at6native73_GLOBAL__N__c8866d80_35_SparseBinaryOpIntersectionKernel_cu_1520ed90_315312apply_kernelILi128ELi8EZNS1_29binary_op_intersection_kernelINS1_9RhsProjOpEhlEEvRNS_14TensorIteratorEllRKNS_6TensorEbEUliE_EEviT1_ --------------------------
	.section	.nv.info._ZN2at6native73_GLOBAL__N__c8866d80_35_SparseBinaryOpIntersectionKernel_cu_1520ed90_315312apply_kernelILi128ELi8EZNS1_29binary_op_intersection_kernelINS1_9RhsProjOpEhlEEvRNS_14TensorIteratorEllRKNS_6TensorEbEUliE_EEviT1_,"",@"SHT_CUDA_INFO"
	.sectionflags	@""
	.align	4


	//----- nvinfo : EIATTR_CUDA_API_VERSION
	.align		4
        /*0000*/ 	.byte	0x04, 0x37
        /*0002*/ 	.short	(.L_1121 - .L_1120)
.L_1120:
        /*0004*/ 	.word	0x00000082


	//----- nvinfo : EIATTR_SW2861232_WAR
	.align		4
.L_1121:
        /*0008*/ 	.byte	0x01, 0x35
	.zero		2


	//----- nvinfo : EIATTR_PARAM_CBANK
	.align		4
        /*000c*/ 	.byte	0x04, 0x0a
        /*000e*/ 	.short	(.L_1123 - .L_1122)
	.align		4
.L_1122:
        /*0010*/ 	.word	index@(.nv.constant0._ZN2at6native73_GLOBAL__N__c8866d80_35_SparseBinaryOpIntersectionKernel_cu_1520ed90_315312apply_kernelILi128ELi8EZNS1_29binary_op_intersection_kernelINS1_9RhsProjOpEhlEEvRNS_14TensorIteratorEllRKNS_6TensorEbEUliE_EEviT1_)
        /*0014*/ 	.short	0x0160
        /*0016*/ 	.short	0x03e8


	//----- nvinfo : EIATTR_CBANK_PARAM_SIZE
	.align		4
.L_1123:
        /*0018*/ 	.byte	0x03, 0x19
        /*001a*/ 	.short	0x03e8


	//----- nvinfo : EIATTR_KPARAM_INFO
	.align		4
        /*001c*/ 	.byte	0x04, 0x17
        /*001e*/ 	.short	(.L_1125 - .L_1124)
.L_1124:
        /*0020*/ 	.word	0x00000000
        /*0024*/ 	.short	0x0001
        /*0026*/ 	.short	0x0008
        /*0028*/ 	.byte	0x00, 0xf0, 0x81, 0x0f


	//----- nvinfo : EIATTR_KPARAM_INFO
	.align		4
.L_1125:
        /*002c*/ 	.byte	0x04, 0x17
        /*002e*/ 	.short	(.L_1127 - .L_1126)
.L_1126:
        /*0030*/ 	.word	0x00000000
        /*0034*/ 	.short	0x0000
        /*0036*/ 	.short	0x0000
        /*0038*/ 	.byte	0x00, 0xf0, 0x11, 0x00


	//----- nvinfo : EIATTR_MAXREG_COUNT
	.align		4
.L_1127:
        /*003c*/ 	.byte	0x03, 0x1b
        /*003e*/ 	.short	0x0040


	//----- nvinfo : EIATTR_MERCURY_ISA_VERSION
	.align		4
        /*0040*/ 	.byte	0x03, 0x5f
        /*0042*/ 	.short	0x0000


	//----- nvinfo : EIATTR_EXIT_INSTR_OFFSETS
	.align		4
        /*0044*/ 	.byte	0x04, 0x1c
        /*0046*/ 	.short	(.L_1129 - .L_1128)


	//   ....[0]....
.L_1128:
        /*0048*/ 	.word	0x00011d30


	//   ....[1]....
        /*004c*/ 	.word	0x000145e0


	//----- nvinfo : EIATTR_MAX_THREADS
	.align		4
.L_1129:
        /*0050*/ 	.byte	0x04, 0x05
        /*0052*/ 	.short	(.L_1131 - .L_1130)
.L_1130:
        /*0054*/ 	.word	0x00000080
        /*0058*/ 	.word	0x00000001
        /*005c*/ 	.word	0x00000001


	//----- nvinfo : EIATTR_CRS_STACK_SIZE
	.align		4
.L_1131:
        /*0060*/ 	.byte	0x04, 0x1e
        /*0062*/ 	.short	(.L_1133 - .L_1132)
.L_1132:
        /*0064*/ 	.word	0x00000000
.L_1133:


//--------------------- .nv.info._ZN2at6native73_GLOBAL__N__c8866d80_35_SparseBinaryOpIntersectionKernel_cu_1520ed90_315312apply_kernelILi128ELi8EZNS1_29binary_op_intersection_kernelINS1_5MulOpEN3c107complexINS5_4HalfEEElEEvRNS_14TensorIteratorEllRKNS_6TensorEbEUliE_EEviT1_ --------------------------
	.section	.nv.info._ZN2at6native73_GLOBAL__N__c8866d80_35_SparseBinaryOpIntersectionKernel_cu_1520ed90_315312apply_kernelILi128ELi8EZNS1_29binary_op_intersection_kernelINS1_5MulOpEN3c107complexINS5_4HalfEEElEEvRNS_14TensorIteratorEllRKNS_6TensorEbEUliE_EEviT1_,"",@"SHT_CUDA_INFO"
	.sectionflags	@""
	.align	4


	//----- nvinfo : EIATTR_CUDA_API_VERSION
	.align		4
        /*0000*/ 	.byte	0x04, 0x37
        /*0002*/ 	.short	(.L_1135 - .L_1134)
.L_1134:
        /*0004*/ 	.word	0x00000082


	//----- nvinfo : EIATTR_SW2861232_WAR
	.align		4
.L_1135:
        /*0008*/ 	.byte	0x01, 0x35
	.zero		2


	//----- nvinfo : EIATTR_PARAM_CBANK
	.align		4
        /*000c*/ 	.byte	0x04, 0x0a
        /*000e*/ 	.short	(.L_1137 - .L_1136)
	.align		4
.L_1136:
        /*0010*/ 	.word	index@(.nv.constant0._ZN2at6native73_GLOBAL__N__c8866d80_35_SparseBinaryOpIntersectionKernel_cu_1520ed90_315312apply_kernelILi128ELi8EZNS1_29binary_op_intersection_kernelINS1_5MulOpEN3c107complexINS5_4HalfEEElEEvRNS_14TensorIteratorEllRKNS_6TensorEbEUliE_EEviT1_)
        /*0014*/ 	.short	0x0160
        /*0016*/ 	.short	0x03e8


	//----- nvinfo : EIATTR_CBANK_PARAM_SIZE
	.align		4
.L_1137:
        /*0018*/ 	.byte	0x03, 0x19
        /*001a*/ 	.short	0x03e8


	//----- nvinfo : EIATTR_KPARAM_INFO
	.align		4
        /*001c*/ 	.byte	0x04, 0x17
        /*001e*/ 	.short	(.L_1139 - .L_1138)
.L_1138:
        /*0020*/ 	.word	0x00000000
        /*0024*/ 	.short	0x0001
        /*0026*/ 	.short	0x0008
        /*0028*/ 	.byte	0x00, 0xf0, 0x81, 0x0f


	//----- nvinfo : EIATTR_KPARAM_INFO
	.align		4
.L_1139:
        /*002c*/ 	.byte	0x04, 0x17
        /*002e*/ 	.short	(.L_1141 - .L_1140)
.L_1140:
        /*0030*/ 	.word	0x00000000
        /*0034*/ 	.short	0x0000
        /*0036*/ 	.short	0x0000
        /*0038*/ 	.byte	0x00, 0xf0, 0x11, 0x00


	//----- nvinfo : EIATTR_MAXREG_COUNT
	.align		4
.L_1141:
        /*003c*/ 	.byte	0x03, 0x1b
        /*003e*/ 	.short	0x0040


	//----- nvinfo : EIATTR_MERCURY_ISA_VERSION
	.align		4
        /*0040*/ 	.byte	0x03, 0x5f
        /*0042*/ 	.short	0x0000


	//----- nvinfo : EIATTR_EXIT_INSTR_OFFSETS
	.align		4
        /*0044*/ 	.byte	0x04, 0x1c
        /*0046*/ 	.short	(.L_1143 - .L_1142)


	//   ....[0]....
.L_1142:
        /*0048*/ 	.word	0x0000e7f0


	//   ....[1]....
        /*004c*/ 	.word	0x000108a0


	//----- nvinfo : EIATTR_MAX_THREADS
	.align		4
.L_1143:
        /*0050*/ 	.byte	0x04, 0x05
        /*0052*/ 	.short	(.L_1145 - .L_1144)
.L_1144:
        /*0054*/ 	.word	0x00000080
        /*0058*/ 	.word	0x00000001
        /*005c*/ 	.word	0x00000001


	//----- nvinfo : EIATTR_CRS_STACK_SIZE
	.align		4
.L_1145:
        /*0060*/ 	.byte	0x04, 0x1e
        /*0062*/ 	.short	(.L_1147 - .L_1146)
.L_1146:
        /*0064*/ 	.word	0x00000000
.L_1147:


//--------------------- .nv.info._ZN2at6native73_GLOBAL__N__c8866d80_35_SparseBinaryOpIntersectionKernel_cu_1520ed90_315312apply_kernelILi128ELi8EZNS1_29binary_op_intersection_kernelINS1_5MulOpEN3c108BFloat16ElEEvRNS_14TensorIteratorEllRKNS_6TensorEbEUliE_EEviT1_ --------------------------
	.section	.nv.info._ZN2at6native73_GLOBAL__N__c8866d80_35_SparseBinaryOpIntersectionKernel_cu_1520ed90_315312apply_kernelILi128ELi8EZNS1_29binary_op_intersection_kernelINS1_5MulOpEN3c108BFloat16ElEEvRNS_14TensorIteratorEllRKNS_6TensorEbEUliE_EEviT1_,"",@"SHT_CUDA_INFO"
	.sectionflags	@""
	.align	4


	//----- nvinfo : EIATTR_CUDA_API_VERSION
	.align		4
        /*0000*/ 	.byte	0x04, 0x37
        /*0002*/ 	.short	(.L_1149 - .L_1148)
.L_1148:
        /*0004*/ 	.word	0x00000082


	//----- nvinfo : EIATTR_SW2861232_WAR
	.align		4
.L_1149:
        /*0008*/ 	.byte	0x01, 0x35
	.zero		2


	//----- nvinfo : EIATTR_PARAM_CBANK
	.align		4
        /*000c*/ 	.byte	0x04, 0x0a
        /*000e*/ 	.short	(.L_1151 - .L_1150)
	.align		4
.L_1150:
        /*0010*/ 	.word	index@(.nv.constant0._ZN2at6native73_GLOBAL__N__c8866d80_35_SparseBinaryOpIntersectionKernel_cu_1520ed90_315312apply_kernelILi128ELi8EZNS1_29binary_op_intersection_kernelINS1_5MulOpEN3c108BFloat16ElEEvRNS_14TensorIteratorEllRKNS_6TensorEbEUliE_EEviT1_)
        /*0014*/ 	.short	0x0160
        /*0016*/ 	.short	0x03e8


	//----- nvinfo : EIATTR_CBANK_PARAM_SIZE
	.align		4
.L_1151:
        /*0018*/ 	.byte	0x03, 0x19
        /*001a*/ 	.short	0x03e8


	//----- nvinfo : EIATTR_KPARAM_INFO
	.align		4
        /*001c*/ 	.byte	0x04, 0x17
        /*001e*/ 	.short	(.L_1153 - .L_1152)
.L_1152:
        /*0020*/ 	.word	0x00000000
        /*0024*/ 	.short	0x0001
        /*0026*/ 	.short	0x0008
        /*0028*/ 	.byte	0x00, 0xf0, 0x81, 0x0f


	//----- nvinfo : EIATTR_KPARAM_INFO
	.align		4
.L_1153:
        /*002c*/ 	.byte	0x04, 0x17
        /*002e*/ 	.short	(.L_1155 - .L_1154)
.L_1154:
        /*0030*/ 	.word	0x00000000
        /*0034*/ 	.short	0x0000
        /*0036*/ 	.short	0x0000
        /*0038*/ 	.byte	0x00, 0xf0, 0x11, 0x00


	//----- nvinfo : EIATTR_MAXREG_COUNT
	.align		4
.L_1155:
        /*003c*/ 	.byte	0x03, 0x1b
        /*003e*/ 	.short	0x0040


	//----- nvinfo : EIATTR_MERCURY_ISA_VERSION
	.align		4
        /*0040*/ 	.byte	0x03, 0x5f
        /*0042*/ 	.short	0x0000


	//----- nvinfo : EIATTR_EXIT_INSTR_OFFSETS
	.align		4
        /*0044*/ 	.byte	0x04, 0x1c
        /*0046*/ 	.short	(.L_1157 - .L_1156)


	//   ....[0]....
.L_1156:
        /*0048*/ 	.word	0x00014df0


	//   ....[1]....
        /*004c*/ 	.word	0x00017d40


	//----- nvinfo : EIATTR_MAX_THREADS
	.align		4
.L_1157:
        /*0050*/ 	.byte	0x04, 0x05
        /*0052*/ 	.short	(.L_1159 - .L_1158)
.L_1158:
        /*0054*/ 	.word	0x00000080
        /*0058*/ 	.word	0x00000001
        /*005c*/ 	.word	0x00000001


	//----- nvinfo : EIATTR_CRS_STACK_SIZE
	.align		4
.L_1159:
        /*0060*/ 	.byte	0x04, 0x1e
        /*0062*/ 	.short	(.L_1161 - .L_1160)
.L_1160:
        /*0064*/ 	.word	0x00000000
.L_1161:


//--------------------- .nv.info._ZN2at6native73_GLOBAL__N__c8866d80_35_SparseBinaryOpIntersectionKernel_cu_1520ed90_315312apply_kernelILi128ELi8EZNS1_29binary_op_intersection_kernelINS1_5MulOpEN3c104HalfElEEvRNS_14TensorIteratorEllRKNS_6TensorEbEUliE_EEviT1_ --------------------------
	.section	.nv.info._ZN2at6native73_GLOBAL__N__c8866d80_35_SparseBinaryOpIntersectionKernel_cu_1520ed90_315312apply_kernelILi128ELi8EZNS1_29binary_op_intersection_kernelINS1_5MulOpEN3c104HalfElEEvRNS_14TensorIteratorEllRKNS_6TensorEbEUliE_EEviT1_,"",@"SHT_CUDA_INFO"
	.sectionflags	@""
	.align	4


	//----- nvinfo : EIATTR_CUDA_API_VERSION
	.align		4
        /*0000*/ 	.byte	0x04, 0x37
        /*0002*/ 	.short	(.L_1163 - .L_1162)
.L_1162:
        /*0004*/ 	.word	0x00000082


	//----- nvinfo : EIATTR_SW2861232_WAR
	.align		4
.L_1163:
        /*0008*/ 	.byte	0x01, 0x35
	.zero		2


	//----- nvinfo : EIATTR_PARAM_CBANK
	.align		4
        /*000c*/ 	.byte	0x04, 0x0a
        /*000e*/ 	.short	(.L_1165 - .L_1164)
	.align		4
.L_1164:
        /*0010*/ 	.word	index@(.nv.constant0._ZN2at6native73_GLOBAL__N__c8866d80_35_SparseBinaryOpIntersectionKernel_cu_1520ed90_315312apply_kernelILi128ELi8EZNS1_29binary_op_intersection_kernelINS1_5MulOpEN3c104HalfElEEvRNS_14TensorIteratorEllRKNS_6TensorEbEUliE_EEviT1_)
        /*0014*/ 	.short	0x0160
        /*0016*/ 	.short	0x03e8


	//----- nvinfo : EIATTR_CBANK_PARAM_SIZE
	.align		4
.L_1165:
        /*0018*/ 	.byte	0x03, 0x19
        /*001a*/ 	.short	0x03e8


	//----- nvinfo : EIATTR_KPARAM_INFO
	.align		4
        /*001c*/ 	.byte	0x04, 0x17
        /*001e*/ 	.short	(.L_1167 - .L_1166)
.L_1166:
        /*0020*/ 	.word	0x00000000
        /*0024*/ 	.short	0x0001
        /*0026*/ 	.short	0x0008
        /*0028*/ 	.byte	0x00, 0xf0, 0x81, 0x0f


	//----- nvinfo : EIATTR_KPARAM_INFO
	.align		4
.L_1167:
        /*002c*/ 	.byte	0x04, 0x17
        /*002e*/ 	.short	(.L_1169 - .L_1168)
.L_1168:
        /*0030*/ 	.word	0x00000000
        /*0034*/ 	.short	0x0000
        /*0036*/ 	.short	0x0000
        /*0038*/ 	.byte	0x00, 0xf0, 0x11, 0x00


	//----- nvinfo : EIATTR_MAXREG_COUNT
	.align		4
.L_1169:
        /*003c*/ 	.byte	0x03, 0x1b
        /*003e*/ 	.short	0x0040


	//----- nvinfo : EIATTR_MERCURY_ISA_VERSION
	.align		4
        /*0040*/ 	.byte	0x03, 0x5f
        /*0042*/ 	.short	0x0000


	//----- nvinfo : EIATTR_EXIT_INSTR_OFFSETS
	.align		4
        /*0044*/ 	.byte	0x04, 0x1c
        /*0046*/ 	.short	(.L_1171 - .L_1170)


	//   ....[0]....
.L_1170:
        /*0048*/ 	.word	0x00014d10


	//   ....[1]....
        /*004c*/ 	.word	0x00017c60


	//----- nvinfo : EIATTR_MAX_THREADS
	.align		4
.L_1171:
        /*0050*/ 	.byte	0x04, 0x05
        /*0052*/ 	.short	(.L_1173 - .L_1172)
.L_1172:
        /*0054*/ 	.word	0x00000080
        /*0058*/ 	.word	0x00000001
        /*005c*/ 	.word	0x00000001


	//----- nvinfo : EIATTR_CRS_STACK_SIZE
	.align		4
.L_1173:
        /*0060*/ 	.byte	0x04, 0x1e
        /*0062*/ 	.short	(.L_1175 - .L_1174)
.L_1174:
        /*0064*/ 	.word	0x00000000
.L_1175:


//--------------------- .nv.info._ZN2at6native73_GLOBAL__N__c8866d80_35_SparseBinaryOpIntersectionKernel_cu_1520ed90_315312apply_kernelILi128ELi8EZNS1_29binary_op_intersection_kernelINS1_5MulOpEblEEvRNS_14TensorIteratorEllRKNS_6TensorEbEUliE_EEviT1_ --------------------------
	.section	.nv.info._ZN2at6native73_GLOBAL__N__c8866d80_35_SparseBinaryOpIntersectionKernel_cu_1520ed90_315312apply_kernelILi128ELi8EZNS1_29binary_op_intersection_kernelINS1_5MulOpEblEEvRNS_14TensorIteratorEllRKNS_6TensorEbEUliE_EEviT1_,"",@"SHT_CUDA_INFO"
	.sectionflags	@""
	.align	4


	//----- nvinfo : EIATTR_CUDA_API_VERSION
	.align		4
        /*0000*/ 	.byte	0x04, 0x37
        /*0002*/ 	.short	(.L_1177 - .L_1176)
.L_1176:
        /*0004*/ 	.word	0x00000082


	//----- nvinfo : EIATTR_SW2861232_WAR
	.align		4
.L_1177:
        /*0008*/ 	.byte	0x01, 0x35
	.zero		2


	//----- nvinfo : EIATTR_PARAM_CBANK
	.align		4
        /*000c*/ 	.byte	0x04, 0x0a
        /*000e*/ 	.short	(.L_1179 - .L_1178)
	.align		4
.L_1178:
        /*0010*/ 	.word	index@(.nv.constant0._ZN2at6native73_GLOBAL__N__c8866d80_35_SparseBinaryOpIntersectionKernel_cu_1520ed90_315312apply_kernelILi128ELi8EZNS1_29binary_op_intersection_kernelINS1_5MulOpEblEEvRNS_14TensorIteratorEllRKNS_6TensorEbEUliE_EEviT1_)
        /*0014*/ 	.short	0x0160
        /*0016*/ 	.short	0x03e8


	//----- nvinfo : EIATTR_CBANK_PARAM_SIZE
	.align		4
.L_1179:
        /*0018*/ 	.byte	0x03, 0x19
        /*001a*/ 	.short	0x03e8


	//----- nvinfo : EIATTR_KPARAM_INFO
	.align		4
        /*001c*/ 	.byte	0x04, 0x17
        /*001e*/ 	.short	(.L_1181 - .L_1180)
.L_1180:
        /*0020*/ 	.word	0x00000000
        /*0024*/ 	.short	0x0001
        /*0026*/ 	.short	0x0008
        /*0028*/ 	.byte	0x00, 0xf0, 0x81, 0x0f


	//----- nvinfo : EIATTR_KPARAM_INFO
	.align		4
.L_1181:
        /*002c*/ 	.byte	0x04, 0x17
        /*002e*/ 	.short	(.L_1183 - .L_1182)
.L_1182:
        /*0030*/ 	.word	0x00000000
        /*0034*/ 	.short	0x0000
        /*0036*/ 	.short	0x0000
        /*0038*/ 	.byte	0x00, 0xf0, 0x11, 0x00


	//----- nvinfo : EIATTR_MAXREG_COUNT
	.align		4
.L_1183:
        /*003c*/ 	.byte	0x03, 0x1b
        /*003e*/ 	.short	0x0040


	//----- nvinfo : EIATTR_MERCURY_ISA_VERSION
	.align		4
        /*0040*/ 	.byte	0x03, 0x5f
        /*0042*/ 	.short	0x0000


	//----- nvinfo : EIATTR_EXIT_INSTR_OFFSETS
	.align		4
        /*0044*/ 	.byte	0x04, 0x1c
        /*0046*/ 	.short	(.L_1185 - .L_1184)


	//   ....[0]....
.L_1184:
        /*0048*/ 	.word	0x0000d410


	//   ....[1]....
        /*004c*/ 	.word	0x0000f1c0


	//----- nvinfo : EIATTR_MAX_THREADS
	.align		4
.L_1185:
        /*0050*/ 	.byte	0x04, 0x05
        /*0052*/ 	.short	(.L_1187 - .L_1186)
.L_1186:
        /*0054*/ 	.word	0x00000080
        /*0058*/ 	.word	0x00000001
        /*005c*/ 	.word	0x00000001


	//----- nvinfo : EIATTR_CRS_STACK_SIZE
	.align		4
.L_1187:
        /*0060*/ 	.byte	0x04, 0x1e
        /*0062*/ 	.short	(.L_1189 - .L_1188)
.L_1188:
        /*0064*/ 	.word	0x00000000
.L_1189:


//--------------------- .nv.info._ZN2at6native73_GLOBAL__N__c8866d80_35_SparseBinaryOpIntersectionKernel_cu_1520ed90_315312apply_kernelILi128ELi8EZNS1_29binary_op_intersection_kernelINS1_5MulOpEN3c107complexIfEElEEvRNS_14TensorIteratorEllRKNS_6TensorEbEUliE_EEviT1_ --------------------------
	.section	.nv.info._ZN2at6native73_GLOBAL__N__c8866d80_35_SparseBinaryOpIntersectionKernel_cu_1520ed90_315312apply_kernelILi128ELi8EZNS1_29binary_op_intersection_kernelINS1_5MulOpEN3c107complexIfEElEEvRNS_14TensorIteratorEllRKNS_6TensorEbEUliE_EEviT1_,"",@"SHT_CUDA_INFO"
	.sectionflags	@""
	.align	4


	//----- nvinfo : EIATTR_CUDA_API_VERSION
	.align		4
        /*0000*/ 	.byte	0x04, 0x37
        /*0002*/ 	.short	(.L_1191 - .L_1190)
.L_1190:
        /*0004*/ 	.word	0x00000082


	//----- nvinfo : EIATTR_SW2861232_WAR
	.align		4
.L_1191:
        /*0008*/ 	.byte	0x01, 0x35
	.zero		2


	//----- nvinfo : EIATTR_PARAM_CBANK
	.align		4
        /*000c*/ 	.byte	0x04, 0x0a
        /*000e*/ 	.short	(.L_1193 - .L_1192)
	.align		4
.L_1192:
        /*0010*/ 	.word	index@(.nv.constant0._ZN2at6native73_GLOBAL__N__c8866d80_35_SparseBinaryOpIntersectionKernel_cu_1520ed90_315312apply_kernelILi128ELi8EZNS1_29binary_op_intersection_kernelINS1_5MulOpEN3c107complexIfEElEEvRNS_14TensorIteratorEllRKNS_6TensorEbEUliE_EEviT1_)
        /*0014*/ 	.short	0x0160
        /*0016*/ 	.short	0x03e8


	//----- nvinfo : EIATTR_CBANK_PARAM_SIZE
	.align		4
.L_1193:
        /*0018*/ 	.byte	0x03, 0x19
        /*001a*/ 	.short	0x03e8


	//----- nvinfo : EIATTR_KPARAM_INFO
	.align		4
        /*001c*/ 	.byte	0x04, 0x17
        /*001e*/ 	.short	(.L_1195 - .L_1194)
.L_1194:
        /*0020*/ 	.word	0x00000000
        /*0024*/ 	.short	0x0001
        /*0026*/ 	.short	0x0008
        /*0028*/ 	.byte	0x00, 0xf0, 0x81, 0x0f


	//----- nvinfo : EIATTR_KPARAM_INFO
	.align		4
.L_1195:
        /*002c*/ 	.byte	0x04, 0x17
        /*002e*/ 	.short	(.L_1197 - .L_1196)
.L_1196:
        /*0030*/ 	.word	0x00000000
        /*0034*/ 	.short	0x0000
        /*0036*/ 	.short	0x0000
        /*0038*/ 	.byte	0x00, 0xf0, 0x11, 0x00


	//----- nvinfo : EIATTR_MAXREG_COUNT
	.align		4
.L_1197:
        /*003c*/ 	.byte	0x03, 0x1b
        /*003e*/ 	.short	0x0040


	//----- nvinfo : EIATTR_MERCURY_ISA_VERSION
	.align		4
        /*0040*/ 	.byte	0x03, 0x5f
        /*0042*/ 	.short	0x0000


	//----- nvinfo : EIATTR_EXIT_INSTR_OFFSETS
	.align		4
        /*0044*/ 	.byte	0x04, 0x1c
        /*0046*/ 	.short	(.L_1199 - .L_1198)


	//   ....[0]....
.L_1198:
        /*0048*/ 	.word	0x0000dc90


	//   ....[1]....
        /*004c*/ 	.word	0x0000fbd0


	//----- nvinfo : EIATTR_MAX_THREADS
	.align		4
.L_1199:
        /*0050*/ 	.byte	0x04, 0x05
        /*0052*/ 	.short	(.L_1201 - .L_1200)
.L_1200:
        /*0054*/ 	.word	0x00000080
        /*0058*/ 	.word	0x00000001
        /*005c*/ 	.word	0x00000001


	//----- nvinfo : EIATTR_CRS_STACK_SIZE
	.align		4
.L_1201:
        /*0060*/ 	.byte	0x04, 0x1e
        /*0062*/ 	.short	(.L_1203 - .L_1202)
.L_1202:
        /*0064*/ 	.word	0x00000000
.L_1203:


//--------------------- .nv.info._ZN2at6native73_GLOBAL__N__c8866d80_35_SparseBinaryOpIntersectionKernel_cu_1520ed90_315312apply_kernelILi128ELi8EZNS1_29binary_op_intersection_kernelINS1_5MulOpEN3c107complexIdEElEEvRNS_14TensorIteratorEllRKNS_6TensorEbEUliE_EEviT1_ --------------------------
	.section	.nv.info._ZN2at6native73_GLOBAL__N__c8866d80_35_SparseBinaryOpIntersectionKernel_cu_1520ed90_315312apply_kernelILi128ELi8EZNS1_29binary_op_intersection_kernelINS1_5MulOpEN3c107complexIdEElEEvRNS_14TensorIteratorEllRKNS_6TensorEbEUliE_EEviT1_,"",@"SHT_CUDA_INFO"
	.sectionflags	@""
	.align	4


	//----- nvinfo : EIATTR_CUDA_API_VERSION
	.align		4
        /*0000*/ 	.byte	0x04, 0x37
        /*0002*/ 	.short	(.L_1205 - .L_1204)
.L_1204:
        /*0004*/ 	.word	0x00000082


	//----- nvinfo : EIATTR_SW2861232_WAR
	.align		4
.L_1205:
        /*0008*/ 	.byte	0x01, 0x35
	.zero		2


	//----- nvinfo : EIATTR_PARAM_CBANK
	.align		4
        /*000c*/ 	.byte	0x04, 0x0a
        /*000e*/ 	.short	(.L_1207 - .L_1206)
	.align		4
.L_1206:
        /*0010*/ 	.word	index@(.nv.constant0._ZN2at6native73_GLOBAL__N__c8866d80_35_SparseBinaryOpIntersectionKernel_cu_1520ed90_315312apply_kernelILi128ELi8EZNS1_29binary_op_intersection_kernelINS1_5MulOpEN3c107complexIdEElEEvRNS_14TensorIteratorEllRKNS_6TensorEbEUliE_EEviT1_)
        /*0014*/ 	.short	0x0160
        /*0016*/ 	.short	0x03e8


	//----- nvinfo : EIATTR_CBANK_PARAM_SIZE
	.align		4
.L_1207:
        /*0018*/ 	.byte	0x03, 0x19
        /*001a*/ 	.short	0x03e8


	//----- nvinfo : EIATTR_KPARAM_INFO
	.align		4
        /*001c*/ 	.byte	0x04, 0x17
        /*001e*/ 	.short	(.L_1209 - .L_1208)
.L_1208:
        /*0020*/ 	.word	0x00000000
        /*0024*/ 	.short	0x0001
        /*0026*/ 	.short	0x0008
        /*0028*/ 	.byte	0x00, 0xf0, 0x81, 0x0f


	//----- nvinfo : EIATTR_KPARAM_INFO
	.align		4
.L_1209:
        /*002c*/ 	.byte	0x04, 0x17
        /*002e*/ 	.short	(.L_1211 - .L_1210)
.L_1210:
        /*0030*/ 	.word	0x00000000
        /*0034*/ 	.short	0x0000
        /*0036*/ 	.short	0x0000
        /*0038*/ 	.byte	0x00, 0xf0, 0x11, 0x00


	//----- nvinfo : EIATTR_MAXREG_COUNT
	.align		4
.L_1211:
        /*003c*/ 	.byte	0x03, 0x1b
        /*003e*/ 	.short	0x0040


	//----- nvinfo : EIATTR_MERCURY_ISA_VERSION
	.align		4
        /*0040*/ 	.byte	0x03, 0x5f
        /*0042*/ 	.short	0x0000


	//----- nvinfo : EIATTR_EXIT_INSTR_OFFSETS
	.align		4
        /*0044*/ 	.byte	0x04, 0x1c
        /*0046*/ 	.short	(.L_1213 - .L_1212)


	//   ....[0]....
.L_1212:
        /*0048*/ 	.word	0x0000ddc0


	//   ....[1]....
        /*004c*/ 	.word	0x0000fd30


	//----- nvinfo : EIATTR_MAX_THREADS
	.align		4
.L_1213:
        /*0050*/ 	.byte	0x04, 0x05
        /*0052*/ 	.short	(.L_1215 - .L_1214)
.L_1214:
        /*0054*/ 	.word	0x00000080
        /*0058*/ 	.word	0x00000001
        /*005c*/ 	.word	0x00000001


	//----- nvinfo : EIATTR_CRS_STACK_SIZE
	.align		4
.L_1215:
        /*0060*/ 	.byte	0x04, 0x1e
        /*0062*/ 	.short	(.L_1217 - .L_1216)
.L_1216:
        /*0064*/ 	.word	0x00000000
.L_1217:


//--------------------- .nv.info._ZN2at6native73_GLOBAL__N__c8866d80_35_SparseBinaryOpIntersectionKernel_cu_1520ed90_315312apply_kernelILi128ELi8EZNS1_29binary_op_intersection_kernelINS1_5MulOpEflEEvRNS_14TensorIteratorEllRKNS_6TensorEbEUliE_EEviT1_ --------------------------
	.section	.nv.info._ZN2at6native73_GLOBAL__N__c8866d80_35_SparseBinaryOpIntersectionKernel_cu_1520ed90_315312apply_kernelILi128ELi8EZNS1_29binary_op_intersection_kernelINS1_5MulOpEflEEvRNS_14TensorIteratorEllRKNS_6TensorEbEUliE_EEviT1_,"",@"SHT_CUDA_INFO"
	.sectionflags	@""
	.align	4


	//----- nvinfo : EIATTR_CUDA_API_VERSION
	.align		4
        /*0000*/ 	.byte	0x04, 0x37
        /*0002*/ 	.short	(.L_1219 - .L_1218)
.L_1218:
        /*0004*/ 	.word	0x00000082


	//----- nvinfo : EIATTR_SW2861232_WAR
	.align		4
.L_1219:
        /*0008*/ 	.byte	0x01, 0x35
	.zero		2


	//----- nvinfo : EIATTR_PARAM_CBANK
	.align		4
        /*000c*/ 	.byte	0x04, 0x0a
        /*000e*/ 	.short	(.L_1221 - .L_1220)
	.align		4
.L_1220:
        /*0010*/ 	.word	index@(.nv.constant0._ZN2at6native73_GLOBAL__N__c8866d80_35_SparseBinaryOpIntersectionKernel_cu_1520ed90_315312apply_kernelILi128ELi8EZNS1_29binary_op_intersection_kernelINS1_5MulOpEflEEvRNS_14TensorIteratorEllRKNS_6TensorEbEUliE_EEviT1_)
        /*0014*/ 	.short	0x0160
        /*0016*/ 	.short	0x03e8


	//----- nvinfo : EIATTR_CBANK_PARAM_SIZE
	.align		4
.L_1221:
        /*0018*/ 	.byte	0x03, 0x19
        /*001a*/ 	.short	0x03e8


	//----- nvinfo : EIATTR_KPARAM_INFO
	.align		4
        /*001c*/ 	.byte	0x04, 0x17
        /*001e*/ 	.short	(.L_1223 - .L_1222)
.L_1222:
        /*0020*/ 	.word	0x00000000
        /*0024*/ 	.short	0x0001
        /*0026*/ 	.short	0x0008
        /*0028*/ 	.byte	0x00, 0xf0, 0x81, 0x0f


	//----- nvinfo : EIATTR_KPARAM_INFO
	.align		4
.L_1223:
        /*002c*/ 	.byte	0x04, 0x17
        /*002e*/ 	.short	(.L_1225 - .L_1224)
.L_1224:
        /*0030*/ 	.word	0x00000000
        /*0034*/ 	.short	0x0000
        /*0036*/ 	.short	0x0000
        /*0038*/ 	.byte	0x00, 0xf0, 0x11, 0x00


	//----- nvinfo : EIATTR_MAXREG_COUNT
	.align		4
.L_1225:
        /*003c*/ 	.byte	0x03, 0x1b
        /*003e*/ 	.short	0x0040


	//----- nvinfo : EIATTR_MERCURY_ISA_VERSION
	.align		4
        /*0040*/ 	.byte	0x03, 0x5f
        /*0042*/ 	.short	0x0000


	//----- nvinfo : EIATTR_EXIT_INSTR_OFFSETS
	.align		4
        /*0044*/ 	.byte	0x04, 0x1c
        /*0046*/ 	.short	(.L_1227 - .L_1226)


	//   ....[0]....
.L_1226:
        /*0048*/ 	.word	0x00013f80


	//   ....[1]....
        /*004c*/ 	.word	0x00016cc0


	//----- nvinfo : EIATTR_MAX_THREADS
	.align		4
.L_1227:
        /*0050*/ 	.byte	0x04, 0x05
        /*0052*/ 	.short	(.L_1229 - .L_1228)
.L_1228:
        /*0054*/ 	.word	0x00000080
        /*0058*/ 	.word	0x00000001
        /*005c*/ 	.word	0x00000001


	//----- nvinfo : EIATTR_CRS_STACK_SIZE
	.align		4
.L_1229:
        /*0060*/ 	.byte	0x04, 0x1e
        /*0062*/ 	.short	(.L_1231 - .L_1230)
.L_1230:
        /*0064*/ 	.word	0x00000000
.L_1231:


//--------------------- .nv.info._ZN2at6native73_GLOBAL__N__c8866d80_35_SparseBinaryOpIntersectionKernel_cu_1520ed90_315312apply_kernelILi128ELi8EZNS1_29binary_op_intersection_kernelINS1_5MulOpEdlEEvRNS_14TensorIteratorEllRKNS_6TensorEbEUliE_EEviT1_ --------------------------
	.section	.nv.info._ZN2at6native73_GLOBAL__N__c8866d80_35_SparseBinaryOpIntersectionKernel_cu_1520ed90_315312apply_kernelILi128ELi8EZNS1_29binary_op_intersection_kernelINS1_5MulOpEdlEEvRNS_14TensorIteratorEllRKNS_6TensorEbEUliE_EEviT1_,"",@"SHT_CUDA_INFO"
	.sectionflags	@""
	.align	4


	//----- nvinfo : EIATTR_CUDA_API_VERSION
	.align		4
        /*0000*/ 	.byte	0x04, 0x37
        /*0002*/ 	.short	(.L_1233 - .L_1232)
.L_1232:
        /*0004*/ 	.word	0x00000082


	//----- nvinfo : EIATTR_SW2861232_WAR
	.align		4
.L_1233:
        /*0008*/ 	.byte	0x01, 0x35
	.zero		2


	//----- nvinfo : EIATTR_PARAM_CBANK
	.align		4
        /*000c*/ 	.byte	0x04, 0x0a
        /*000e*/ 	.short	(.L_1235 - .L_1234)
	.align		4
.L_1234:
        /*0010*/ 	.word	index@(.nv.constant0._ZN2at6native73_GLOBAL__N__c8866d80_35_SparseBinaryOpIntersectionKernel_cu_1520ed90_315312apply_kernelILi128ELi8EZNS1_29binary_op_intersection_kernelINS1_5MulOpEdlEEvRNS_14TensorIteratorEllRKNS_6TensorEbEUliE_EEviT1_)
        /*0014*/ 	.short	0x0160
        /*0016*/ 	.short	0x03e8


	//----- nvinfo : EIATTR_CBANK_PARAM_SIZE
	.align		4
.L_1235:
        /*0018*/ 	.byte	0x03, 0x19
        /*001a*/ 	.short	0x03e8


	//----- nvinfo : EIATTR_KPARAM_INFO
	.align		4
        /*001c*/ 	.byte	0x04, 0x17
        /*001e*/ 	.short	(.L_1237 - .L_1236)
.L_1236:
        /*0020*/ 	.word	0x00000000
        /*0024*/ 	.short	0x0001
        /*0026*/ 	.short	0x0008
        /*0028*/ 	.byte	0x00, 0xf0, 0x81, 0x0f


	//----- nvinfo : EIATTR_KPARAM_INFO
	.align		4
.L_1237:
        /*002c*/ 	.byte	0x04, 0x17
        /*002e*/ 	.short	(.L_1239 - .L_1238)
.L_1238:
        /*0030*/ 	.word	0x00000000
        /*0034*/ 	.short	0x0000
        /*0036*/ 	.short	0x0000
        /*0038*/ 	.byte	0x00, 0xf0, 0x11, 0x00


	//----- nvinfo : EIATTR_MAXREG_COUNT
	.align		4
.L_1239:
        /*003c*/ 	.byte	0x03, 0x1b
        /*003e*/ 	.short	0x0040


	//----- nvinfo : EIATTR_MERCURY_ISA_VERSION
	.align		4
        /*0040*/ 	.byte	0x03, 0x5f
        /*0042*/ 	.short	0x0000


	//----- nvinfo : EIATTR_EXIT_INSTR_OFFSETS
	.align		4
        /*0044*/ 	.byte	0x04, 0x1c
        /*0046*/ 	.short	(.L_1241 - .L_1240)


	//   ....[0]....
.L_1240:
        /*0048*/ 	.word	0x00013ea0


	//   ....[1]....
        /*004c*/ 	.word	0x00016be0


	//----- nvinfo : EIATTR_MAX_THREADS
	.align		4
.L_1241:
        /*0050*/ 	.byte	0x04, 0x05
        /*0052*/ 	.short	(.L_1243 - .L_1242)
.L_1242:
        /*0054*/ 	.word	0x00000080
        /*0058*/ 	.word	0x00000001
        /*005c*/ 	.word	0x00000001


	//----- nvinfo : EIATTR_CRS_STACK_SIZE
	.align		4
.L_1243:
        /*0060*/ 	.byte	0x04, 0x1e
        /*0062*/ 	.short	(.L_1245 - .L_1244)
.L_1244:
        /*0064*/ 	.word	0x00000000
.L_1245:


//--------------------- .nv.info._ZN2at6native73_GLOBAL__N__c8866d80_35_SparseBinaryOpIntersectionKernel_cu_1520ed90_315312apply_kernelILi128ELi8EZNS1_29binary_op_intersection_kernelINS1_5MulOpEslEEvRNS_14TensorIteratorEllRKNS_6TensorEbEUliE_EEviT1_ --------------------------
	.section	.nv.info._ZN2at6native73_GLOBAL__N__c8866d80_35_SparseBinaryOpIntersectionKernel_cu_1520ed90_315312apply_kernelILi128ELi8EZNS1_29binary_op_intersection_kernelINS1_5MulOpEslEEvRNS_14TensorIteratorEllRKNS_6TensorEbEUliE_EEviT1_,"",@"SHT_CUDA_INFO"
	.sectionflags	@""
	.align	4


	//----- nvinfo : EIATTR_CUDA_API_VERSION
	.align		4
        /*0000*/ 	.byte	0x04, 0x37
        /*0002*/ 	.short	(.L_1247 - .L_1246)
.L_1246:
        /*0004*/ 	.word	0x00000082


	//----- nvinfo : EIATTR_SW2861232_WAR
	.align		4
.L_1247:
        /*0008*/ 	.byte	0x01, 0x35
	.zero		2


	//----- nvinfo : EIATTR_PARAM_CBANK
	.align		4
        /*000c*/ 	.byte	0x04, 0x0a
        /*000e*/ 	.short	(.L_1249 - .L_1248)
	.align		4
.L_1248:
        /*0010*/ 	.word	index@(.nv.constant0._ZN2at6native73_GLOBAL__N__c8866d80_35_SparseBinaryOpIntersectionKernel_cu_1520ed90_315312apply_kernelILi128ELi8EZNS1_29binary_op_intersection_kernelINS1_5MulOpEslEEvRNS_14TensorIteratorEllRKNS_6TensorEbEUliE_EEviT1_)
        /*0014*/ 	.short	0x0160
        /*0016*/ 	.short	0x03e8


	//----- nvinfo : EIATTR_CBANK_PARAM_SIZE
	.align		4
.L_1249:
        /*0018*/ 	.byte	0x03, 0x19
        /*001a*/ 	.short	0x03e8


	//----- nvinfo : EIATTR_KPARAM_INFO
	.align		4
        /*001c*/ 	.byte	0x04, 0x17
        /*001e*/ 	.short	(.L_1251 - .L_1250)
.L_1250:
        /*0020*/ 	.word	0x00000000
        /*0024*/ 	.short	0x0001
        /*0026*/ 	.short	0x0008
        /*0028*/ 	.byte	0x00, 0xf0, 0x81, 0x0f


	//----- nvinfo : EIATTR_KPARAM_INFO
	.align		4
.L_1251:
        /*002c*/ 	.byte	0x04, 0x17
        /*002e*/ 	.short	(.L_1253 - .L_1252)
.L_1252:
        /*0030*/ 	.word	0x00000000
        /*0034*/ 	.short	0x0000
        /*0036*/ 	.short	0x0000
        /*0038*/ 	.byte	0x00, 0xf0, 0x11, 0x00


	//----- nvinfo : EIATTR_MAXREG_COUNT
	.align		4
.L_1253:
        /*003c*/ 	.byte	0x03, 0x1b
        /*003e*/ 	.short	0x0040


	//----- nvinfo : EIATTR_MERCURY_ISA_VERSION
	.align		4
        /*0040*/ 	.byte	0x03, 0x5f
        /*0042*/ 	.short	0x0000


	//----- nvinfo : EIATTR_EXIT_INSTR_OFFSETS
	.align		4
        /*0044*/ 	.byte	0x04, 0x1c
        /*0046*/ 	.short	(.L_1255 - .L_1254)


	//   ....[0]....
.L_1254:
        /*0048*/ 	.word	0x00018580


	//   ....[1]....
        /*004c*/ 	.word	0x0001bcd0


	//----- nvinfo : EIATTR_MAX_THREADS
	.align		4
.L_1255:
        /*0050*/ 	.byte	0x04, 0x05
        /*0052*/ 	.short	(.L_1257 - .L_1256)
.L_1256:
        /*0054*/ 	.word	0x00000080
        /*0058*/ 	.word	0x00000001
        /*005c*/ 	.word	0x00000001


	//----- nvinfo : EIATTR_CRS_STACK_SIZE
	.align		4
.L_1257:
        /*0060*/ 	.byte	0x04, 0x1e
        /*0062*/ 	.short	(.L_1259 - .L_1258)
.L_1258:
        /*0064*/ 	.word	0x00000000
.L_1259:


//--------------------- .nv.info._ZN2at6native73_GLOBAL__N__c8866d80_35_SparseBinaryOpIntersectionKernel_cu_1520ed90_315312apply_kernelILi128ELi8EZNS1_29binary_op_intersection_kernelINS1_5MulOpEllEEvRNS_14TensorIteratorEllRKNS_6TensorEbEUliE_EEviT1_ --------------------------
	.section	.nv.info._ZN2at6native73_GLOBAL__N__c8866d80_35_SparseBinaryOpIntersectionKernel_cu_1520ed90_315312apply_kernelILi128ELi8EZNS1_29binary_op_intersection_kernelINS1_5MulOpEllEEvRNS_14TensorIteratorEllRKNS_6TensorEbEUliE_EEviT1_,"",@"SHT_CUDA_INFO"
	.sectionflags	@""
	.align	4


	//----- nvinfo : EIATTR_CUDA_API_VERSION
	.align		4
        /*0000*/ 	.byte	0x04, 0x37
        /*0002*/ 	.short	(.L_1261 - .L_1260)
.L_1260:
        /*0004*/ 	.word	0x00000082


	//----- nvinfo : EIATTR_SW2861232_WAR
	.align		4
.L_1261:
        /*0008*/ 	.byte	0x01, 0x35
	.zero		2


	//----- nvinfo : EIATTR_PARAM_CBANK
	.align		4
        /*000c*/ 	.byte	0x04, 0x0a
        /*000e*/ 	.short	(.L_1263 - .L_1262)
	.align		4
.L_1262:
        /*0010*/ 	.word	index@(.nv.constant0._ZN2at6native73_GLOBAL__N__c8866d80_35_SparseBinaryOpIntersectionKernel_cu_1520ed90_315312apply_kernelILi128ELi8EZNS1_29binary_op_intersection_kernelINS1_5MulOpEllEEvRNS_14TensorIteratorEllRKNS_6TensorEbEUliE_EEviT1_)
        /*0014*/ 	.short	0x0160
        /*0016*/ 	.short	0x03e8


	//----- nvinfo : EIATTR_CBANK_PARAM_SIZE
	.align		4
.L_1263:
        /*0018*/ 	.byte	0x03, 0x19
        /*001a*/ 	.short	0x03e8


	//----- nvinfo : EIATTR_KPARAM_INFO
	.align		4
        /*001c*/ 	.byte	0x04, 0x17
        /*001e*/ 	.short	(.L_1265 - .L_1264)
.L_1264:
        /*0020*/ 	.word	0x00000000
        /*0024*/ 	.short	0x0001
        /*0026*/ 	.short	0x0008
        /*0028*/ 	.byte	0x00, 0xf0, 0x81, 0x0f


	//----- nvinfo : EIATTR_KPARAM_INFO
	.align		4
.L_1265:
        /*002c*/ 	.byte	0x04, 0x17
        /*002e*/ 	.short	(.L_1267 - .L_1266)
.L_1266:
        /*0030*/ 	.word	0x00000000
        /*0034*/ 	.short	0x0000
        /*0036*/ 	.short	0x0000
        /*0038*/ 	.byte	0x00, 0xf0, 0x11, 0x00


	//----- nvinfo : EIATTR_MAXREG_COUNT
	.align		4
.L_1267:
        /*003c*/ 	.byte	0x03, 0x1b
        /*003e*/ 	.short	0x0040


	//----- nvinfo : EIATTR_MERCURY_ISA_VERSION
	.align		4
        /*0040*/ 	.byte	0x03, 0x5f
        /*0042*/ 	.short	0x0000


	//----- nvinfo : EIATTR_EXIT_INSTR_OFFSETS
	.align		4
        /*0044*/ 	.byte	0x04, 0x1c
        /*0046*/ 	.short	(.L_1269 - .L_1268)


	//   ....[0]....
.L_1268:
        /*0048*/ 	.word	0x00016bb0


	//   ....[1]....
        /*004c*/ 	.word	0x00019f70


	//----- nvinfo : EIATTR_MAX_THREADS
	.align		4
.L_1269:
        /*0050*/ 	.byte	0x04, 0x05
        /*0052*/ 	.short	(.L_1271 - .L_1270)
.L_1270:
        /*0054*/ 	.word	0x00000080
        /*0058*/ 	.word	0x00000001
        /*005c*/ 	.word	0x00000001


	//----- nvinfo : EIATTR_CRS_STACK_SIZE
	.align		4
.L_1271:
        /*0060*/ 	.byte	0x04, 0x1e
        /*0062*/ 	.short	(.L_1273 - .L_1272)
.L_1272:
        /*0064*/ 	.word	0x00000000
.L_1273:


//--------------------- .nv.info._ZN2at6native73_GLOBAL__N__c8866d80_35_SparseBinaryOpIntersectionKernel_cu_1520ed90_315312apply_kernelILi128ELi8EZNS1_29binary_op_intersection_kernelINS1_5MulOpEilEEvRNS_14TensorIteratorEllRKNS_6TensorEbEUliE_EEviT1_ --------------------------
	.section	.nv.info._ZN2at6native73_GLOBAL__N__c8866d80_35_SparseBinaryOpIntersectionKernel_cu_1520ed90_315312apply_kernelILi128ELi8EZNS1_29binary_op_intersection_kernelINS1_5MulOpEilEEvRNS_14TensorIteratorEllRKNS_6TensorEbEUliE_EEviT1_,"",@"SHT_CUDA_INFO"
	.sectionflags	@""
	.align	4


	//----- nvinfo : EIATTR_CUDA_API_VERSION
	.align		4
        /*0000*/ 	.byte	0x04, 0x37
        /*0002*/ 	.short	(.L_1275 - .L_1274)
.L_1274:
        /*0004*/ 	.word	0x00000082


	//----- nvinfo : EIATTR_SW2861232_WAR
	.align		4
.L_1275:
        /*0008*/ 	.byte	0x01, 0x35
	.zero		2


	//----- nvinfo : EIATTR_PARAM_CBANK
	.align		4
        /*000c*/ 	.byte	0x04, 0x0a
        /*000e*/ 	.short	(.L_1277 - .L_1276)
	.align		4
.L_1276:
        /*0010*/ 	.word	index@(.nv.constant0._ZN2at6native73_GLOBAL__N__c8866d80_35_SparseBinaryOpIntersectionKernel_cu_1520ed90_315312apply_kernelILi128ELi8EZNS1_29binary_op_intersection_kernelINS1_5MulOpEilEEvRNS_14TensorIteratorEllRKNS_6TensorEbEUliE_EEviT1_)
        /*0014*/ 	.short	0x0160
        /*0016*/ 	.short	0x03e8


	//----- nvinfo : EIATTR_CBANK_PARAM_SIZE
	.align		4
.L_1277:
        /*0018*/ 	.byte	0x03, 0x19
        /*001a*/ 	.short	0x03e8


	//----- nvinfo : EIATTR_KPARAM_INFO
	.align		4
        /*001c*/ 	.byte	0x04, 0x17
        /*001e*/ 	.short	(.L_1279 - .L_1278)
.L_1278:
        /*0020*/ 	.word	0x00000000
        /*0024*/ 	.short	0x0001
        /*0026*/ 	.short	0x0008
        /*0028*/ 	.byte	0x00, 0xf0, 0x81, 0x0f


	//----- nvinfo : EIATTR_KPARAM_INFO
	.align		4
.L_1279:
        /*002c*/ 	.byte	0x04, 0x17
        /*002e*/ 	.short	(.L_1281 - .L_1280)
.L_1280:
        /*0030*/ 	.word	0x00000000
        /*0034*/ 	.short	0x0000
        /*0036*/ 	.short	0x0000
        /*0038*/ 	.byte	0x00, 0xf0, 0x11, 0x00


	//----- nvinfo : EIATTR_MAXREG_COUNT
	.align		4
.L_1281:
        /*003c*/ 	.byte	0x03, 0x1b
        /*003e*/ 	.short	0x0040


	//----- nvinfo : EIATTR_MERCURY_ISA_VERSION
	.align		4
        /*0040*/ 	.byte	0x03, 0x5f
        /*0042*/ 	.short	0x0000


	//----- nvinfo : EIATTR_EXIT_INSTR_OFFSETS
	.align		4
        /*0044*/ 	.byte	0x04, 0x1c
        /*0046*/ 	.short	(.L_1283 - .L_1282)


	//   ....[0]....
.L_1282:
        /*0048*/ 	.word	0x00017010


	//   ....[1]....
        /*004c*/ 	.word	0x0001a460


	//----- nvinfo : EIATTR_MAX_THREADS
	.align		4
.L_1283:
        /*0050*/ 	.byte	0x04, 0x05
        /*0052*/ 	.short	(.L_1285 - .L_1284)
.L_1284:
        /*0054*/ 	.word	0x00000080
        /*0058*/ 	.word	0x00000001
        /*005c*/ 	.word	0x00000001


	//----- nvinfo : EIATTR_CRS_STACK_SIZE
	.align		4
.L_1285:
        /*0060*/ 	.byte	0x04, 0x1e
        /*0062*/ 	.short	(.L_1287 - .L_1286)
.L_1286:
        /*0064*/ 	.word	0x00000000
.L_1287:


//--------------------- .nv.info._ZN2at6native73_GLOBAL__N__c8866d80_35_SparseBinaryOpIntersectionKernel_cu_1520ed90_315312apply_kernelILi128ELi8EZNS1_29binary_op_intersection_kernelINS1_5MulOpEalEEvRNS_14TensorIteratorEllRKNS_6TensorEbEUliE_EEviT1_ --------------------------
	.section	.nv.info._ZN2at6native73_GLOBAL__N__c8866d80_35_SparseBinaryOpIntersectionKernel_cu_1520ed90_315312apply_kernelILi128ELi8EZNS1_29binary_op_intersection_kernelINS1_5MulOpEalEEvRNS_14TensorIteratorEllRKNS_6TensorEbEUliE_EEviT1_,"",@"SHT_CUDA_INFO"
	.sectionflags	@""
	.align	4


	//----- nvinfo : EIATTR_CUDA_API_VERSION
	.align		4
        /*0000*/ 	.byte	0x04, 0x37
        /*0002*/ 	.short	(.L_1289 - .L_1288)
.L_1288:
        /*0004*/ 	.word	0x00000082


	//----- nvinfo : EIATTR_SW2861232_WAR
	.align		4
.L_1289:
        /*0008*/ 	.byte	0x01, 0x35
	.zero		2


	//----- nvinfo : EIATTR_PARAM_CBANK
	.align		4
        /*000c*/ 	.byte	0x04, 0x0a
        /*000e*/ 	.short	(.L_1291 - .L_1290)
	.align		4
.L_1290:
        /*0010*/ 	.word	index@(.nv.constant0._ZN2at6native73_GLOBAL__N__c8866d80_35_SparseBinaryOpIntersectionKernel_cu_1520ed90_315312apply_kernelILi128ELi8EZNS1_29binary_op_intersection_kernelINS1_5MulOpEalEEvRNS_14TensorIteratorEllRKNS_6TensorEbEUliE_EEviT1_)
        /*0014*/ 	.short	0x0160
        /*0016*/ 	.short	0x03e8


	//----- nvinfo : EIATTR_CBANK_PARAM_SIZE
	.align		4
.L_1291:
        /*0018*/ 	.byte	0x03, 0x19
        /*001a*/ 	.short	0x03e8


	//----- nvinfo : EIATTR_KPARAM_INFO
	.align		4
        /*001c*/ 	.byte	0x04, 0x17
        /*001e*/ 	.short	(.L_1293 - .L_1292)
.L_1292:
        /*0020*/ 	.word	0x00000000
        /*0024*/ 	.short	0x0001
        /*0026*/ 	.short	0x0008
        /*0028*/ 	.byte	0x00, 0xf0, 0x81, 0x0f


	//----- nvinfo : EIATTR_KPARAM_INFO
	.align		4
.L_1293:
        /*002c*/ 	.byte	0x04, 0x17
        /*002e*/ 	.short	(.L_1295 - .L_1294)
.L_1294:
        /*0030*/ 	.word	0x00000000
        /*0034*/ 	.short	0x0000
        /*0036*/ 	.short	0x0000
        /*0038*/ 	.byte	0x00, 0xf0, 0x11, 0x00


	//----- nvinfo : EIATTR_MAXREG_COUNT
	.align		4
.L_1295:
        /*003c*/ 	.byte	0x03, 0x1b
        /*003e*/ 	.short	0x0040


	//----- nvinfo : EIATTR_MERCURY_ISA_VERSION
	.align		4
        /*0040*/ 	.byte	0x03, 0x5f
        /*0042*/ 	.short	0x0000


	//----- nvinfo : EIATTR_EXIT_INSTR_OFFSETS
	.align		4
        /*0044*/ 	.byte	0x04, 0x1c
        /*0046*/ 	.short	(.L_1297 - .L_1296)


	//   ....[0]....
.L_1296:
        /*0048*/ 	.word	0x000137a0


	//   ....[1]....
        /*004c*/ 	.word	0x000163c0


	//----- nvinfo : EIATTR_MAX_THREADS
	.align		4
.L_1297:
        /*0050*/ 	.byte	0x04, 0x05
        /*0052*/ 	.short	(.L_1299 - .L_1298)
.L_1298:
        /*0054*/ 	.word	0x00000080
        /*0058*/ 	.word	0x00000001
        /*005c*/ 	.word	0x00000001


	//----- nvinfo : EIATTR_CRS_STACK_SIZE
	.align		4
.L_1299:
        /*0060*/ 	.byte	0x04, 0x1e
        /*0062*/ 	.short	(.L_1301 - .L_1300)
.L_1300:
        /*0064*/ 	.word	0x00000000
.L_1301:


//--------------------- .nv.info._ZN2at6native73_GLOBAL__N__c8866d80_35_SparseBinaryOpIntersectionKernel_cu_1520ed90_315312apply_kernelILi128ELi8EZNS1_29binary_op_intersection_kernelINS1_5MulOpEhlEEvRNS_14TensorIteratorEllRKNS_6TensorEbEUliE_EEviT1_ --------------------------
	.section	.nv.info._ZN2at6native73_GLOBAL__N__c8866d80_35_SparseBinaryOpIntersectionKernel_cu_1520ed90_315312apply_kernelILi128ELi8EZNS1_29binary_op_intersection_kernelINS1_5MulOpEhlEEvRNS_14TensorIteratorEllRKNS_6TensorEbEUliE_EEviT1_,"",@"SHT_CUDA_INFO"
	.sectionflags	@""
	.align	4


	//----- nvinfo : EIATTR_CUDA_API_VERSION
	.align		4
        /*0000*/ 	.byte	0x04, 0x37
        /*0002*/ 	.short	(.L_1303 - .L_1302)
.L_1302:
        /*0004*/ 	.word	0x00000082


	//----- nvinfo : EIATTR_SW2861232_WAR
	.align		4
.L_1303:
        /*0008*/ 	.byte	0x01, 0x35
	.zero		2


	//----- nvinfo : EIATTR_PARAM_CBANK
	.align		4
        /*000c*/ 	.byte	0x04, 0x0a
        /*000e*/ 	.short	(.L_1305 - .L_1304)
	.align		4
.L_1304:
        /*0010*/ 	.word	index@(.nv.constant0._ZN2at6native73_GLOBAL__N__c8866d80_35_SparseBinaryOpIntersectionKernel_cu_1520ed90_315312apply_kernelILi128ELi8EZNS1_29binary_op_intersection_kernelINS1_5MulOpEhlEEvRNS_14TensorIteratorEllRKNS_6TensorEbEUliE_EEviT1_)
        /*0014*/ 	.short	0x0160
        /*0016*/ 	.short	0x03e8


	//----- nvinfo : EIATTR_CBANK_PARAM_SIZE
	.align		4
.L_1305:
        /*0018*/ 	.byte	0x03, 0x19
        /*001a*/ 	.short	0x03e8


	//----- nvinfo : EIATTR_KPARAM_INFO
	.align		4
        /*001c*/ 	.byte	0x04, 0x17
        /*001e*/ 	.short	(.L_1307 - .L_1306)
.L_1306:
        /*0020*/ 	.word	0x00000000
        /*0024*/ 	.short	0x0001
        /*0026*/ 	.short	0x0008
        /*0028*/ 	.byte	0x00, 0xf0, 0x81, 0x0f


	//----- nvinfo : EIATTR_KPARAM_INFO
	.align		4
.L_1307:
        /*002c*/ 	.byte	0x04, 0x17
        /*002e*/ 	.short	(.L_1309 - .L_1308)
.L_1308:
        /*0030*/ 	.word	0x00000000
        /*0034*/ 	.short	0x0000
        /*0036*/ 	.short	0x0000
        /*0038*/ 	.byte	0x00, 0xf0, 0x11, 0x00


	//----- nvinfo : EIATTR_MAXREG_COUNT
	.align		4
.L_1309:
        /*003c*/ 	.byte	0x03, 0x1b
        /*003e*/ 	.short	0x0040


	//----- nvinfo : EIATTR_MERCURY_ISA_VERSION
	.align		4
        /*0040*/ 	.byte	0x03, 0x5f
        /*0042*/ 	.short	0x0000


	//----- nvinfo : EIATTR_EXIT_INSTR_OFFSETS
	.align		4
        /*0044*/ 	.byte	0x04, 0x1c
        /*0046*/ 	.short	(.L_1311 - .L_1310)


	//   ....[0]....
.L_1310:
        /*0048*/ 	.word	0x000137a0


	//   ....[1]....
        /*004c*/ 	.word	0x000163c0


	//----- nvinfo : EIATTR_MAX_THREADS
	.align		4
.L_1311:
        /*0050*/ 	.byte	0x04, 0x05
        /*0052*/ 	.short	(.L_1313 - .L_1312)
.L_1312:
        /*0054*/ 	.word	0x00000080
        /*0058*/ 	.word	0x00000001
        /*005c*/ 	.word	0x00000001


	//----- nvinfo : EIATTR_CRS_STACK_SIZE
	.align		4
.L_1313:
        /*0060*/ 	.byte	0x04, 0x1e
        /*0062*/ 	.short	(.L_1315 - .L_1314)
.L_1314:
        /*0064*/ 	.word	0x00000000
.L_1315:


//--------------------- .nv.info._ZN2at6native18elementwise_kernelILi128ELi4EZNS0_15gpu_kernel_implIZZNS0_73_GLOBAL__N__c8866d80_35_SparseBinaryOpIntersectionKernel_cu_1520ed90_315342_sparse_binary_op_intersection_kernel_implINS3_18CUDAKernelLauncherENS3_36CUDAValueSelectionIntersectionKernelINS3_9LhsProjOpEEElLl0EEEvRNS_6TensorERKS9_SC_RKSt6vectorIlSaIlEERKSt8optionalIS9_ESL_bbENKUlvE3_clEvEUllE_EEvRNS_18TensorIteratorBaseERKT_EUliE_EEviT1_ --------------------------
	.section	.nv.info._ZN2at6native18elementwise_kernelILi128ELi4EZNS0_15gpu_kernel_implIZZNS0_73_GLOBAL__N__c8866d80_35_SparseBinaryOpIntersectionKernel_cu_1520ed90_315342_sparse_binary_op_intersection_kernel_implINS3_18CUDAKernelLauncherENS3_36CUDAValueSelectionIntersectionKernelINS3_9LhsProjOpEEElLl0EEEvRNS_6TensorERKS9_SC_RKSt6vectorIlSaIlEERKSt8optionalIS9_ESL_bbENKUlvE3_clEvEUllE_EEvRNS_18TensorIteratorBaseERKT_EUliE_EEviT1_,"",@"SHT_CUDA_INFO"
	.sectionflags	@""
	.align	4


	//----- nvinfo : EIATTR_CUDA_API_VERSION
	.align		4
        /*0000*/ 	.byte	0x04, 0x37
        /*0002*/ 	.short	(.L_1317 - .L_1316)
.L_1316:
        /*0004*/ 	.word	0x00000082


	//----- nvinfo : EIATTR_SW2861232_WAR
	.align		4
.L_1317:
        /*0008*/ 	.byte	0x01, 0x35
	.zero		2


	//----- nvinfo : EIATTR_PARAM_CBANK
	.align		4
        /*000c*/ 	.byte	0x04, 0x0a
        /*000e*/ 	.short	(.L_1319 - .L_1318)
	.align		4
.L_1318:
        /*0010*/ 	.word	index@(.nv.constant0._ZN2at6native18elementwise_kernelILi128ELi4EZNS0_15gpu_kernel_implIZZNS0_73_GLOBAL__N__c8866d80_35_SparseBinaryOpIntersectionKernel_cu_1520ed90_315342_sparse_binary_op_intersection_kernel_implINS3_18CUDAKernelLauncherENS3_36CUDAValueSelectionIntersectionKernelINS3_9LhsProjOpEEElLl0EEEvRNS_6TensorERKS9_SC_RKSt6vectorIlSaIlEERKSt8optionalIS9_ESL_bbENKUlvE3_clEvEUllE_EEvRNS_18TensorIteratorBaseERKT_EUliE_EEviT1_)
        /*0014*/ 	.short	0x0160
        /*0016*/ 	.short	0x0278


	//----- nvinfo : EIATTR_CBANK_PARAM_SIZE
	.align		4
.L_1319:
        /*0018*/ 	.byte	0x03, 0x19
        /*001a*/ 	.short	0x0278


	//----- nvinfo : EIATTR_KPARAM_INFO
	.align		4
        /*001c*/ 	.byte	0x04, 0x17
        /*001e*/ 	.short	(.L_1321 - .L_1320)
.L_1320:
        /*0020*/ 	.word	0x00000000
        /*0024*/ 	.short	0x0001
        /*0026*/ 	.short	0x0008
        /*0028*/ 	.byte	0x00, 0xf0, 0xc1, 0x09


	//----- nvinfo : EIATTR_KPARAM_INFO
	.align		4
.L_1321:
        /*002c*/ 	.byte	0x04, 0x17
        /*002e*/ 	.short	(.L_1323 - .L_1322)
.L_1322:
        /*0030*/ 	.word	0x00000000
        /*0034*/ 	.short	0x0000
        /*0036*/ 	.short	0x0000
        /*0038*/ 	.byte	0x00, 0xf0, 0x11, 0x00


	//----- nvinfo : EIATTR_MAXREG_COUNT
	.align		4
.L_1323:
        /*003c*/ 	.byte	0x03, 0x1b
        /*003e*/ 	.short	0x0080


	//----- nvinfo : EIATTR_EXTERNS
	.align		4
        /*0040*/ 	.byte	0x04, 0x0f
        /*0042*/ 	.short	(.L_1325 - .L_1324)


	//   ....[0]....
	.align		4
.L_1324:
        /*0044*/ 	.word	index@(__assertfail)


	//----- nvinfo : EIATTR_MERCURY_ISA_VERSION
	.align		4
.L_1325:
        /*0048*/ 	.byte	0x03, 0x5f
        /*004a*/ 	.short	0x0000


	//----- nvinfo : EIATTR_SYSCALL_OFFSETS
	.align		4
        /*004c*/ 	.byte	0x04, 0x46
        /*004e*/ 	.short	(.L_1327 - .L_1326)


	//   ....[0]....
.L_1326:
        /*0050*/ 	.word	0x00001cf0


	//   ....[1]....
        /*0054*/ 	.word	0x000040f0


	//   ....[2]....
        /*0058*/ 	.word	0x00005e40


	//   ....[3]....
        /*005c*/ 	.word	0x000081d0


	//   ....[4]....
        /*0060*/ 	.word	0x00009ed0


	//   ....[5]....
        /*0064*/ 	.word	0x0000c260


	//   ....[6]....
        /*0068*/ 	.word	0x0000df70


	//   ....[7]....
        /*006c*/ 	.word	0x00010300


	//----- nvinfo : EIATTR_EXIT_INSTR_OFFSETS
	.align		4
.L_1327:
        /*0070*/ 	.byte	0x04, 0x1c
        /*0072*/ 	.short	(.L_1329 - .L_1328)


	//   ....[0]....
.L_1328:
        /*0074*/ 	.word	0x0000c2e0


	//   ....[1]....
        /*0078*/ 	.word	0x0000fcc0


	//   ....[2]....
        /*007c*/ 	.word	0x0000fce0


	//   ....[3]....
        /*0080*/ 	.word	0x0000fd60


	//   ....[4]....
        /*0084*/ 	.word	0x0000fd80


	//   ....[5]....
        /*0088*/ 	.word	0x0000fda0


	//   ....[6]....
        /*008c*/ 	.word	0x0000fe20


	//   ....[7]....
        /*0090*/ 	.word	0x0000fe40


	//   ....[8]....
        /*0094*/ 	.word	0x0000fec0


	//   ....[9]....
        /*0098*/ 	.word	0x0000fee0


	//   ....[10]....
        /*009c*/ 	.word	0x0000ff00


	//   ....[11]....
        /*00a0*/ 	.word	0x0000ffa0


	//   ....[12]....
        /*00a4*/ 	.word	0x0000ffc0


	//   ....[13]....
        /*00a8*/ 	.word	0x00010040


	//   ....[14]....
        /*00ac*/ 	.word	0x00010060


	//   ....[15]....
        /*00b0*/ 	.word	0x00010080


	//   ....[16]....
        /*00b4*/ 	.word	0x00010120


	//   ....[17]....
        /*00b8*/ 	.word	0x00010140


	//   ....[18]....
        /*00bc*/ 	.word	0x00010160


	//   ....[19]....
        /*00c0*/ 	.word	0x000101d0


	//   ....[20]....
        /*00c4*/ 	.word	0x00010310


	//   ....[21]....
        /*00c8*/ 	.word	0x00010330


	//   ....[22]....
        /*00cc*/ 	.word	0x00010350


	//----- nvinfo : EIATTR_MAX_THREADS
	.align		4
.L_1329:
        /*00d0*/ 	.byte	0x04, 0x05
        /*00d2*/ 	.short	(.L_1331 - .L_1330)
.L_1330:
        /*00d4*/ 	.word	0x00000080
        /*00d8*/ 	.word	0x00000001
        /*00dc*/ 	.word	0x00000001


	//----- nvinfo : EIATTR_CRS_STACK_SIZE
	.align		4
.L_1331:
        /*00e0*/ 	.byte	0x04, 0x1e
        /*00e2*/ 	.short	(.L_1333 - .L_1332)
.L_1332:
        /*00e4*/ 	.word	0x00000000
.L_1333:


//--------------------- .nv.info._ZN2at6native27unrolled_elementwise_kernelIZZNS0_73_GLOBAL__N__c8866d80_35_SparseBinaryOpIntersectionKernel_cu_1520ed90_315342_sparse_binary_op_intersection_kernel_implINS2_18CUDAKernelLauncherENS2_36CUDAValueSelectionIntersectionKernelINS2_9LhsProjOpEEElLl0EEEvRNS_6TensorERKS8_SB_RKSt6vectorIlSaIlEERKSt8optionalIS8_ESK_bbENKUlvE3_clEvEUllE_St5arrayIPcLm2EELi4E23TrivialOffsetCalculatorILi1EjESR_NS0_6memory12LoadWithCastILi1EEENSS_13StoreWithCastILi1EEEEEviT_T0_T2_T3_T4_T5_ --------------------------
	.section	.nv.info._ZN2at6native27unrolled_elementwise_kernelIZZNS0_73_GLOBAL__N__c8866d80_35_SparseBinaryOpIntersectionKernel_cu_1520ed90_315342_sparse_binary_op_intersection_kernel_implINS2_18CUDAKernelLauncherENS2_36CUDAValueSelectionIntersectionKernelINS2_9LhsProjOpEEElLl0EEEvRNS_6TensorERKS8_SB_RKSt6vectorIlSaIlEERKSt8optionalIS8_ESK_bbENKUlvE3_clEvEUllE_St5arrayIPcLm2EELi4E23TrivialOffsetCalculatorILi1EjESR_NS0_6memory12LoadWithCastILi1EEENSS_13StoreWithCastILi1EEEEEviT_T0_T2_T3_T4_T5_,"",@"SHT_CUDA_INFO"
	.sectionflags	@""
	.align	4


	//----- nvinfo : EIATTR_CUDA_API_VERSION
	.align		4
        /*0000*/ 	.byte	0x04, 0x37
        /*0002*/ 	.short	(.L_1335 - .L_1334)
.L_1334:
        /*0004*/ 	.word	0x00000082


	//----- nvinfo : EIATTR_SW2861232_WAR
	.align		4
.L_1335:
        /*0008*/ 	.byte	0x01, 0x35
	.zero		2


	//----- nvinfo : EIATTR_PARAM_CBANK
	.align		4
        /*000c*/ 	.byte	0x04, 0x0a
        /*000e*/ 	.short	(.L_1337 - .L_1336)
	.align		4
.L_1336:
        /*0010*/ 	.word	index@(.nv.constant0._ZN2at6native27unrolled_elementwise_kernelIZZNS0_73_GLOBAL__N__c8866d80_35_SparseBinaryOpIntersectionKernel_cu_1520ed90_315342_sparse_binary_op_intersection_kernel_implINS2_18CUDAKernelLauncherENS2_36CUDAValueSelectionIntersectionKernelINS2_9LhsProjOpEEElLl0EEEvRNS_6TensorERKS8_SB_RKSt6vectorIlSaIlEERKSt8optionalIS8_ESK_bbENKUlvE3_clEvEUllE_St5arrayIPcLm2EELi4E23TrivialOffsetCalculatorILi1EjESR_NS0_6memory12LoadWithCastILi1EEENSS_13StoreWithCastILi1EEEEEviT_T0_T2_T3_T4_T5_)
        /*0014*/ 	.short	0x0160
        /*0016*/ 	.short	0x0084


	//----- nvinfo : EIATTR_CBANK_PARAM_SIZE
	.align		4
.L_1337:
        /*0018*/ 	.byte	0x03, 0x19
        /*001a*/ 	.short	0x0084


	//----- nvinfo : EIATTR_KPARAM_INFO
	.align		4
        /*001c*/ 	.byte	0x04, 0x17
        /*001e*/ 	.short	(.L_1339 - .L_1338)
.L_1338:
        /*0020*/ 	.word	0x00000000
        /*0024*/ 	.short	0x0006
        /*0026*/ 	.short	0x007c
        /*0028*/ 	.byte	0x00, 0xf0, 0x21, 0x00


	//----- nvinfo : EIATTR_KPARAM_INFO
	.align		4
.L_1339:
        /*002c*/ 	.byte	0x04, 0x17
        /*002e*/ 	.short	(.L_1341 - .L_1340)
.L_1340:
        /*0030*/ 	.word	0x00000000
        /*0034*/ 	.short	0x0005
        /*0036*/ 	.short	0x0074
        /*0038*/ 	.byte	0x00, 0xf0, 0x21, 0x00


	//----- nvinfo : EIATTR_KPARAM_INFO
	.align		4
.L_1341:
        /*003c*/ 	.byte	0x04, 0x17
        /*003e*/ 	.short	(.L_1343 - .L_1342)
.L_1342:
        /*0040*/ 	.word	0x00000000
        /*0044*/ 	.short	0x0004
        /*0046*/ 	.short	0x0071
        /*0048*/ 	.byte	0x00, 0xf0, 0x05, 0x00


	//----- nvinfo : EIATTR_KPARAM_INFO
	.align		4
.L_1343:
        /*004c*/ 	.byte	0x04, 0x17
        /*004e*/ 	.short	(.L_1345 - .L_1344)
.L_1344:
        /*0050*/ 	.word	0x00000000
        /*0054*/ 	.short	0x0003
        /*0056*/ 	.short	0x0070
        /*0058*/ 	.byte	0x00, 0xf0, 0x05, 0x00


	//----- nvinfo : EIATTR_KPARAM_INFO
	.align		4
.L_1345:
        /*005c*/ 	.byte	0x04, 0x17
        /*005e*/ 	.short	(.L_1347 - .L_1346)
.L_1346:
        /*0060*/ 	.word	0x00000000
        /*0064*/ 	.short	0x0002
        /*0066*/ 	.short	0x0060
        /*0068*/ 	.byte	0x00, 0xf0, 0x41, 0x00


	//----- nvinfo : EIATTR_KPARAM_INFO
	.align		4
.L_1347:
        /*006c*/ 	.byte	0x04, 0x17
        /*006e*/ 	.short	(.L_1349 - .L_1348)
.L_1348:
        /*0070*/ 	.word	0x00000000
        /*0074*/ 	.short	0x0001
        /*0076*/ 	.short	0x0008
        /*0078*/ 	.byte	0x00, 0xf0, 0x61, 0x01


	//----- nvinfo : EIATTR_KPARAM_INFO
	.align		4
.L_1349:
        /*007c*/ 	.byte	0x04, 0x17
        /*007e*/ 	.short	(.L_1351 - .L_1350)
.L_1350:
        /*0080*/ 	.word	0x00000000
        /*0084*/ 	.short	0x0000
        /*0086*/ 	.short	0x0000
        /*0088*/ 	.byte	0x00, 0xf0, 0x11, 0x00


	//----- nvinfo : EIATTR_MAXREG_COUNT
	.align		4
.L_1351:
        /*008c*/ 	.byte	0x03, 0x1b
        /*008e*/ 	.short	0x00ff


	//----- nvinfo : EIATTR_EXTERNS
	.align		4
        /*0090*/ 	.byte	0x04, 0x0f
        /*0092*/ 	.short	(.L_1353 - .L_1352)


	//   ....[0]....
	.align		4
.L_1352:
        /*0094*/ 	.word	index@(__assertfail)


	//----- nvinfo : EIATTR_MERCURY_ISA_VERSION
	.align		4
.L_1353:
        /*0098*/ 	.byte	0x03, 0x5f
        /*009a*/ 	.short	0x0000


	//----- nvinfo : EIATTR_SYSCALL_OFFSETS
	.align		4
        /*009c*/ 	.byte	0x04, 0x46
        /*009e*/ 	.short	(.L_1355 - .L_1354)


	//   ....[0]....
.L_1354:
        /*00a0*/ 	.word	0x00000f20


	//   ....[1]....
        /*00a4*/ 	.word	0x00001e40


	//   ....[2]....
        /*00a8*/ 	.word	0x00002d70


	//   ....[3]....
        /*00ac*/ 	.word	0x00003c70


	//   ....[4]....
        /*00b0*/ 	.word	0x0000cfc0


	//   ....[5]....
        /*00b4*/ 	.word	0x0000d7c0


	//   ....[6]....
        /*00b8*/ 	.word	0x0000dfa0


	//   ....[7]....
        /*00bc*/ 	.word	0x0000e780


	//----- nvinfo : EIATTR_EXIT_INSTR_OFFSETS
	.align		4
.L_1355:
        /*00c0*/ 	.byte	0x04, 0x1c
        /*00c2*/ 	.short	(.L_1357 - .L_1356)


	//   ....[0]....
.L_1356:
        /*00c4*/ 	.word	0x0000e020


	//   ....[1]....
        /*00c8*/ 	.word	0x0000e140


	//   ....[2]....
        /*00cc*/ 	.word	0x0000e160


	//   ....[3]....
        /*00d0*/ 	.word	0x0000e1e0


	//   ....[4]....
        /*00d4*/ 	.word	0x0000e200


	//   ....[5]....
        /*00d8*/ 	.word	0x0000e220


	//   ....[6]....
        /*00dc*/ 	.word	0x0000e2a0


	//   ....[7]....
        /*00e0*/ 	.word	0x0000e2c0


	//   ....[8]....
        /*00e4*/ 	.word	0x0000e340


	//   ....[9]....
        /*00e8*/ 	.word	0x0000e360


	//   ....[10]....
        /*00ec*/ 	.word	0x0000e380


	//   ....[11]....
        /*00f0*/ 	.word	0x0000e420


	//   ....[12]....
        /*00f4*/ 	.word	0x0000e440


	//   ....[13]....
        /*00f8*/ 	.word	0x0000e4c0


	//   ....[14]....
        /*00fc*/ 	.word	0x0000e4e0


	//   ....[15]....
        /*0100*/ 	.word	0x0000e500


	//   ....[16]....
        /*0104*/ 	.word	0x0000e5a0


	//   ....[17]....
        /*0108*/ 	.word	0x0000e5c0


	//   ....[18]....
        /*010c*/ 	.word	0x0000e5e0


	//   ....[19]....
        /*0110*/ 	.word	0x0000e650


	//   ....[20]....
        /*0114*/ 	.word	0x0000e790


	//   ....[21]....
        /*0118*/ 	.word	0x0000e7b0


	//   ....[22]....
        /*011c*/ 	.word	0x0000e7d0


	//----- nvinfo : EIATTR_MAX_THREADS
	.align		4
.L_1357:
        /*0120*/ 	.byte	0x04, 0x05
        /*0122*/ 	.short	(.L_1359 - .L_1358)
.L_1358:
        /*0124*/ 	.word	0x00000080
        /*0128*/ 	.word	0x00000001
        /*012c*/ 	.word	0x00000001


	//----- nvinfo : EIATTR_CRS_STACK_SIZE
	.align		4
.L_1359:
        /*0130*/ 	.byte	0x04, 0x1e
        /*0132*/ 	.short	(.L_1361 - .L_1360)
.L_1360:
        /*0134*/ 	.word	0x00000000
.L_1361:


//--------------------- .nv.info._ZN2at6native18elementwise_kernelILi128ELi2EZNS0_22gpu_kernel_impl_nocastIZZNS0_73_GLOBAL__N__c8866d80_35_SparseBinaryOpIntersectionKernel_cu_1520ed90_315342_sparse_binary_op_intersection_kernel_implINS3_18CUDAKernelLauncherENS3_36CUDAValueSelectionIntersectionKernelINS3_9LhsProjOpEEElLl0EEEvRNS_6TensorERKS9_SC_RKSt6vectorIlSaIlEERKSt8optionalIS9_ESL_bbENKUlvE3_clEvEUllE_EEvRNS_18TensorIteratorBaseERKT_EUliE_EEviT1_ --------------------------
	.section	.nv.info._ZN2at6native18elementwise_kernelILi128ELi2EZNS0_22gpu_kernel_impl_nocastIZZNS0_73_GLOBAL__N__c8866d80_35_SparseBinaryOpIntersectionKernel_cu_1520ed90_315342_sparse_binary_op_intersection_kernel_implINS3_18CUDAKernelLauncherENS3_36CUDAValueSelectionIntersectionKernelINS3_9LhsProjOpEEElLl0EEEvRNS_6TensorERKS9_SC_RKSt6vectorIlSaIlEERKSt8optionalIS9_ESL_bbENKUlvE3_clEvEUllE_EEvRNS_18TensorIteratorBaseERKT_EUliE_EEviT1_,"",@"SHT_CUDA_INFO"
	.sectionflags	@""
	.align	4


	//----- nvinfo : EIATTR_CUDA_API_VERSION
	.align		4
        /*0000*/ 	.byte	0x04, 0x37
        /*0002*/ 	.short	(.L_1363 - .L_1362)
.L_1362:
        /*0004*/ 	.word	0x00000082


	//----- nvinfo : EIATTR_SW2861232_WAR
	.align		4
.L_1363:
        /*0008*/ 	.byte	0x01, 0x35
	.zero		2


	//----- nvinfo : EIATTR_PARAM_CBANK
	.align		4
        /*000c*/ 	.byte	0x04, 0x0a
        /*000e*/ 	.short	(.L_1365 - .L_1364)
	.align		4
.L_1364:
        /*0010*/ 	.word	index@(.nv.constant0._ZN2at6native18elementwise_kernelILi128ELi2EZNS0_22gpu_kernel_impl_nocastIZZNS0_73_GLOBAL__N__c8866d80_35_SparseBinaryOpIntersectionKernel_cu_1520ed90_315342_sparse_binary_op_intersection_kernel_implINS3_18CUDAKernelLauncherENS3_36CUDAValueSelectionIntersectionKernelINS3_9LhsProjOpEEElLl0EEEvRNS_6TensorERKS9_SC_RKSt6vectorIlSaIlEERKSt8optionalIS9_ESL_bbENKUlvE3_clEvEUllE_EEvRNS_18TensorIteratorBaseERKT_EUliE_EEviT1_)
        /*0014*/ 	.short	0x0160
        /*0016*/ 	.short	0x0270


	//----- nvinfo : EIATTR_CBANK_PARAM_SIZE
	.align		4
.L_1365:
        /*0018*/ 	.byte	0x03, 0x19
        /*001a*/ 	.short	0x0270


	//----- nvinfo : EIATTR_KPARAM_INFO
	.align		4
        /*001c*/ 	.byte	0x04, 0x17
        /*001e*/ 	.short	(.L_1367 - .L_1366)
.L_1366:
        /*0020*/ 	.word	0x00000000
        /*0024*/ 	.short	0x0001
        /*0026*/ 	.short	0x0008
        /*0028*/ 	.byte	0x00, 0xf0, 0xa1, 0x09


	//----- nvinfo : EIATTR_KPARAM_INFO
	.align		4
.L_1367:
        /*002c*/ 	.byte	0x04, 0x17
        /*002e*/ 	.short	(.L_1369 - .L_1368)
.L_1368:
        /*0030*/ 	.word	0x00000000
        /*0034*/ 	.short	0x0000
        /*0036*/ 	.short	0x0000
        /*0038*/ 	.byte	0x00, 0xf0, 0x11, 0x00


	//----- nvinfo : EIATTR_MAXREG_COUNT
	.align		4
.L_1369:
        /*003c*/ 	.byte	0x03, 0x1b
        /*003e*/ 	.short	0x0080


	//----- nvinfo : EIATTR_MERCURY_ISA_VERSION
	.align		4
        /*0040*/ 	.byte	0x03, 0x5f
        /*0042*/ 	.short	0x0000


	//----- nvinfo : EIATTR_EXIT_INSTR_OFFSETS
	.align		4
        /*0044*/ 	.byte	0x04, 0x1c
        /*0046*/ 	.short	(.L_1371 - .L_1370)


	//   ....[0]....
.L_1370:
        /*0048*/ 	.word	0x00002b70


	//   ....[1]....
        /*004c*/ 	.word	0x000055f0


	//----- nvinfo : EIATTR_MAX_THREADS
	.align		4
.L_1371:
        /*0050*/ 	.byte	0x04, 0x05
        /*0052*/ 	.short	(.L_1373 - .L_1372)
.L_1372:
        /*0054*/ 	.word	0x00000080
        /*0058*/ 	.word	0x00000001
        /*005c*/ 	.word	0x00000001


	//----- nvinfo : EIATTR_CRS_STACK_SIZE
	.align		4
.L_1373:
        /*0060*/ 	.byte	0x04, 0x1e
        /*0062*/ 	.short	(.L_1375 - .L_1374)
.L_1374:
        /*0064*/ 	.word	0x00000000
.L_1375:


//--------------------- .nv.info._ZN2at6native27unrolled_elementwise_kernelIZZNS0_73_GLOBAL__N__c8866d80_35_SparseBinaryOpIntersectionKernel_cu_1520ed90_315342_sparse_binary_op_intersection_kernel_implINS2_18CUDAKernelLauncherENS2_36CUDAValueSelectionIntersectionKernelINS2_9LhsProjOpEEElLl0EEEvRNS_6TensorERKS8_SB_RKSt6vectorIlSaIlEERKSt8optionalIS8_ESK_bbENKUlvE3_clEvEUllE_St5arrayIPcLm2EELi4E23TrivialOffsetCalculatorILi1EjESR_NS0_6memory15LoadWithoutCastENSS_16StoreWithoutCastEEEviT_T0_T2_T3_T4_T5_ --------------------------
	.section	.nv.info._ZN2at6native27unrolled_elementwise_kernelIZZNS0_73_GLOBAL__N__c8866d80_35_SparseBinaryOpIntersectionKernel_cu_1520ed90_315342_sparse_binary_op_intersection_kernel_implINS2_18CUDAKernelLauncherENS2_36CUDAValueSelectionIntersectionKernelINS2_9LhsProjOpEEElLl0EEEvRNS_6TensorERKS8_SB_RKSt6vectorIlSaIlEERKSt8optionalIS8_ESK_bbENKUlvE3_clEvEUllE_St5arrayIPcLm2EELi4E23TrivialOffsetCalculatorILi1EjESR_NS0_6memory15LoadWithoutCastENSS_16StoreWithoutCastEEEviT_T0_T2_T3_T4_T5_,"",@"SHT_CUDA_INFO"
	.sectionflags	@""
	.align	4


	//----- nvinfo : EIATTR_CUDA_API_VERSION
	.align		4
        /*0000*/ 	.byte	0x04, 0x37
        /*0002*/ 	.short	(.L_1377 - .L_1376)
.L_1376:
        /*0004*/ 	.word	0x00000082


	//----- nvinfo : EIATTR_SW2861232_WAR
	.align		4
.L_1377:
        /*0008*/ 	.byte	0x01, 0x35
	.zero		2


	//----- nvinfo : EIATTR_PARAM_CBANK
	.align		4
        /*000c*/ 	.byte	0x04, 0x0a
        /*000e*/ 	.short	(.L_1379 - .L_1378)
	.align		4
.L_1378:
        /*0010*/ 	.word	index@(.nv.constant0._ZN2at6native27unrolled_elementwise_kernelIZZNS0_73_GLOBAL__N__c8866d80_35_SparseBinaryOpIntersectionKernel_cu_1520ed90_315342_sparse_binary_op_intersection_kernel_implINS2_18CUDAKernelLauncherENS2_36CUDAValueSelectionIntersectionKernelINS2_9LhsProjOpEEElLl0EEEvRNS_6TensorERKS8_SB_RKSt6vectorIlSaIlEERKSt8optionalIS8_ESK_bbENKUlvE3_clEvEUllE_St5arrayIPcLm2EELi4E23TrivialOffsetCalculatorILi1EjESR_NS0_6memory15LoadWithoutCastENSS_16StoreWithoutCastEEEviT_T0_T2_T3_T4_T5_)
        /*0014*/ 	.short	0x0160
        /*0016*/ 	.short	0x0074


	//----- nvinfo : EIATTR_CBANK_PARAM_SIZE
	.align		4
.L_1379:
        /*0018*/ 	.byte	0x03, 0x19
        /*001a*/ 	.short	0x0074


	//----- nvinfo : EIATTR_KPARAM_INFO
	.align		4
        /*001c*/ 	.byte	0x04, 0x17
        /*001e*/ 	.short	(.L_1381 - .L_1380)
.L_1380:
        /*0020*/ 	.word	0x00000000
        /*0024*/ 	.short	0x0006
        /*0026*/ 	.short	0x0073
        /*0028*/ 	.byte	0x00, 0xf0, 0x05, 0x00


	//----- nvinfo : EIATTR_KPARAM_INFO
	.align		4
.L_1381:
        /*002c*/ 	.byte	0x04, 0x17
        /*002e*/ 	.short	(.L_1383 - .L_1382)
.L_1382:
        /*0030*/ 	.word	0x00000000
        /*0034*/ 	.short	0x0005
        /*0036*/ 	.short	0x0072
        /*0038*/ 	.byte	0x00, 0xf0, 0x05, 0x00


	//----- nvinfo : EIATTR_KPARAM_INFO
	.align		4
.L_1383:
        /*003c*/ 	.byte	0x04, 0x17
        /*003e*/ 	.short	(.L_1385 - .L_1384)
.L_1384:
        /*0040*/ 	.word	0x00000000
        /*0044*/ 	.short	0x0004
        /*0046*/ 	.short	0x0071
        /*0048*/ 	.byte	0x00, 0xf0, 0x05, 0x00


	//----- nvinfo : EIATTR_KPARAM_INFO
	.align		4
.L_1385:
        /*004c*/ 	.byte	0x04, 0x17
        /*004e*/ 	.short	(.L_1387 - .L_1386)
.L_1386:
        /*0050*/ 	.word	0x00000000
        /*0054*/ 	.short	0x0003
        /*0056*/ 	.short	0x0070
        /*0058*/ 	.byte	0x00, 0xf0, 0x05, 0x00


	//----- nvinfo : EIATTR_KPARAM_INFO
	.align		4
.L_1387:
        /*005c*/ 	.byte	0x04, 0x17
        /*005e*/ 	.short	(.L_1389 - .L_1388)
.L_1388:
        /*0060*/ 	.word	0x00000000
        /*0064*/ 	.short	0x0002
        /*0066*/ 	.short	0x0060
        /*0068*/ 	.byte	0x00, 0xf0, 0x41, 0x00


	//----- nvinfo : EIATTR_KPARAM_INFO
	.align		4
.L_1389:
        /*006c*/ 	.byte	0x04, 0x17
        /*006e*/ 	.short	(.L_1391 - .L_1390)
.L_1390:
        /*0070*/ 	.word	0x00000000
        /*0074*/ 	.short	0x0001
        /*0076*/ 	.short	0x0008
        /*0078*/ 	.byte	0x00, 0xf0, 0x61, 0x01


	//----- nvinfo : EIATTR_KPARAM_INFO
	.align		4
.L_1391:
        /*007c*/ 	.byte	0x04, 0x17
        /*007e*/ 	.short	(.L_1393 - .L_1392)
.L_1392:
        /*0080*/ 	.word	0x00000000
        /*0084*/ 	.short	0x0000
        /*0086*/ 	.short	0x0000
        /*0088*/ 	.byte	0x00, 0xf0, 0x11, 0x00


	//----- nvinfo : EIATTR_MAXREG_COUNT
	.align		4
.L_1393:
        /*008c*/ 	.byte	0x03, 0x1b
        /*008e*/ 	.short	0x00ff


	//----- nvinfo : EIATTR_MERCURY_ISA_VERSION
	.align		4
        /*0090*/ 	.byte	0x03, 0x5f
        /*0092*/ 	.short	0x0000


	//----- nvinfo : EIATTR_EXIT_INSTR_OFFSETS
	.align		4
        /*0094*/ 	.byte	0x04, 0x1c
        /*0096*/ 	.short	(.L_1395 - .L_1394)


	//   ....[0]....
.L_1394:
        /*0098*/ 	.word	0x000094a0


	//   ....[1]....
        /*009c*/ 	.word	0x00009500


	//----- nvinfo : EIATTR_MAX_THREADS
	.align		4
.L_1395:
        /*00a0*/ 	.byte	0x04, 0x05
        /*00a2*/ 	.short	(.L_1397 - .L_1396)
.L_1396:
        /*00a4*/ 	.word	0x00000080
        /*00a8*/ 	.word	0x00000001
        /*00ac*/ 	.word	0x00000001


	//----- nvinfo : EIATTR_CRS_STACK_SIZE
	.align		4
.L_1397:
        /*00b0*/ 	.byte	0x04, 0x1e
        /*00b2*/ 	.short	(.L_1399 - .L_1398)
.L_1398:
        /*00b4*/ 	.word	0x00000000
.L_1399:


//--------------------- .nv.info._ZN2at6native29vectorized_elementwise_kernelILi2EZZNS0_73_GLOBAL__N__c8866d80_35_SparseBinaryOpIntersectionKernel_cu_1520ed90_315342_sparse_binary_op_intersection_kernel_implINS2_18CUDAKernelLauncherENS2_36CUDAValueSelectionIntersectionKernelINS2_9LhsProjOpEEElLl0EEEvRNS_6TensorERKS8_SB_RKSt6vectorIlSaIlEERKSt8optionalIS8_ESK_bbENKUlvE3_clEvEUllE_St5arrayIPcLm2EEEEviT0_T1_ --------------------------
	.section	.nv.info._ZN2at6native29vectorized_elementwise_kernelILi2EZZNS0_73_GLOBAL__N__c8866d80_35_SparseBinaryOpIntersectionKernel_cu_1520ed90_315342_sparse_binary_op_intersection_kernel_implINS2_18CUDAKernelLauncherENS2_36CUDAValueSelectionIntersectionKernelINS2_9LhsProjOpEEElLl0EEEvRNS_6TensorERKS8_SB_RKSt6vectorIlSaIlEERKSt8optionalIS8_ESK_bbENKUlvE3_clEvEUllE_St5arrayIPcLm2EEEEviT0_T1_,"",@"SHT_CUDA_INFO"
	.sectionflags	@""
	.align	4


	//----- nvinfo : EIATTR_CUDA_API_VERSION
	.align		4
        /*0000*/ 	.byte	0x04, 0x37
        /*0002*/ 	.short	(.L_1401 - .L_1400)
.L_1400:
        /*0004*/ 	.word	0x00000082


	//----- nvinfo : EIATTR_SW2861232_WAR
	.align		4
.L_1401:
        /*0008*/ 	.byte	0x01, 0x35
	.zero		2


	//----- nvinfo : EIATTR_PARAM_CBANK
	.align		4
        /*000c*/ 	.byte	0x04, 0x0a
        /*000e*/ 	.short	(.L_1403 - .L_1402)
	.align		4
.L_1402:
        /*0010*/ 	.word	index@(.nv.constant0._ZN2at6native29vectorized_elementwise_kernelILi2EZZNS0_73_GLOBAL__N__c8866d80_35_SparseBinaryOpIntersectionKernel_cu_1520ed90_315342_sparse_binary_op_intersection_kernel_implINS2_18CUDAKernelLauncherENS2_36CUDAValueSelectionIntersectionKernelINS2_9LhsProjOpEEElLl0EEEvRNS_6TensorERKS8_SB_RKSt6vectorIlSaIlEERKSt8optionalIS8_ESK_bbENKUlvE3_clEvEUllE_St5arrayIPcLm2EEEEviT0_T1_)
        /*0014*/ 	.short	0x0160
        /*0016*/ 	.short	0x0070


	//----- nvinfo : EIATTR_CBANK_PARAM_SIZE
	.align		4
.L_1403:
        /*0018*/ 	.byte	0x03, 0x19
        /*001a*/ 	.short	0x0070


	//----- nvinfo : EIATTR_KPARAM_INFO
	.align		4
        /*001c*/ 	.byte	0x04, 0x17
        /*001e*/ 	.short	(.L_1405 - .L_1404)
.L_1404:
        /*0020*/ 	.word	0x00000000
        /*0024*/ 	.short	0x0002
        /*0026*/ 	.short	0x0060
        /*0028*/ 	.byte	0x00, 0xf0, 0x41, 0x00


	//----- nvinfo : EIATTR_KPARAM_INFO
	.align		4
.L_1405:
        /*002c*/ 	.byte	0x04, 0x17
        /*002e*/ 	.short	(.L_1407 - .L_1406)
.L_1406:
        /*0030*/ 	.word	0x00000000
        /*0034*/ 	.short	0x0001
        /*0036*/ 	.short	0x0008
        /*0038*/ 	.byte	0x00, 0xf0, 0x61, 0x01


	//----- nvinfo : EIATTR_KPARAM_INFO
	.align		4
.L_1407:
        /*003c*/ 	.byte	0x04, 0x17
        /*003e*/ 	.short	(.L_1409 - .L_1408)
.L_1408:
        /*0040*/ 	.word	0x00000000
        /*0044*/ 	.short	0x0000
        /*0046*/ 	.short	0x0000
        /*0048*/ 	.byte	0x00, 0xf0, 0x11, 0x00


	//----- nvinfo : EIATTR_MAXREG_COUNT
	.align		4
.L_1409:
        /*004c*/ 	.byte	0x03, 0x1b
        /*004e*/ 	.short	0x00ff


	//----- nvinfo : EIATTR_MERCURY_ISA_VERSION
	.align		4
        /*0050*/ 	.byte	0x03, 0x5f
        /*0052*/ 	.short	0x0000


	//----- nvinfo : EIATTR_EXIT_INSTR_OFFSETS
	.align		4
        /*0054*/ 	.byte	0x04, 0x1c
        /*0056*/ 	.short	(.L_1411 - .L_1410)


	//   ....[0]....
.L_1410:
        /*0058*/ 	.word	0x00010ac0


	//   ....[1]....
        /*005c*/ 	.word	0x00022b20


	//   ....[2]....
        /*0060*/ 	.word	0x00022b60


	//----- nvinfo : EIATTR_MAX_THREADS
	.align		4
.L_1411:
        /*0064*/ 	.byte	0x04, 0x05
        /*0066*/ 	.short	(.L_1413 - .L_1412)
.L_1412:
        /*0068*/ 	.word	0x00000080
        /*006c*/ 	.word	0x00000001
        /*0070*/ 	.word	0x00000001


	//----- nvinfo : EIATTR_CRS_STACK_SIZE
	.align		4
.L_1413:
        /*0074*/ 	.byte	0x04, 0x1e
        /*0076*/ 	.short	(.L_1415 - .L_1414)
.L_1414:
        /*0078*/ 	.word	0x00000000
.L_1415:


//--------------------- .nv.info._ZN2at6native29vectorized_elementwise_kernelILi4EZZNS0_73_GLOBAL__N__c8866d80_35_SparseBinaryOpIntersectionKernel_cu_1520ed90_315342_sparse_binary_op_intersection_kernel_implINS2_18CUDAKernelLauncherENS2_36CUDAValueSelectionIntersectionKernelINS2_9LhsProjOpEEElLl0EEEvRNS_6TensorERKS8_SB_RKSt6vectorIlSaIlEERKSt8optionalIS8_ESK_bbENKUlvE3_clEvEUllE_St5arrayIPcLm2EEEEviT0_T1_ --------------------------
	.section	.nv.info._ZN2at6native29vectorized_elementwise_kernelILi4EZZNS0_73_GLOBAL__N__c8866d80_35_SparseBinaryOpIntersectionKernel_cu_1520ed90_315342_sparse_binary_op_intersection_kernel_implINS2_18CUDAKernelLauncherENS2_36CUDAValueSelectionIntersectionKernelINS2_9LhsProjOpEEElLl0EEEvRNS_6TensorERKS8_SB_RKSt6vectorIlSaIlEERKSt8optionalIS8_ESK_bbENKUlvE3_clEvEUllE_St5arrayIPcLm2EEEEviT0_T1_,"",@"SHT_CUDA_INFO"
	.sectionflags	@""
	.align	4


	//----- nvinfo : EIATTR_CUDA_API_VERSION
	.align		4
        /*0000*/ 	.byte	0x04, 0x37
        /*0002*/ 	.short	(.L_1417 - .L_1416)
.L_1416:
        /*0004*/ 	.word	0x00000082


	//----- nvinfo : EIATTR_SW2861232_WAR
	.align		4
.L_1417:
        /*0008*/ 	.byte	0x01, 0x35
	.zero		2


	//----- nvinfo : EIATTR_PARAM_CBANK
	.align		4
        /*000c*/ 	.byte	0x04, 0x0a
        /*000e*/ 	.short	(.L_1419 - .L_1418)
	.align		4
.L_1418:
        /*0010*/ 	.word	index@(.nv.constant0._ZN2at6native29vectorized_elementwise_kernelILi4EZZNS0_73_GLOBAL__N__c8866d80_35_SparseBinaryOpIntersectionKernel_cu_1520ed90_315342_sparse_binary_op_intersection_kernel_implINS2_18CUDAKernelLauncherENS2_36CUDAValueSelectionIntersectionKernelINS2_9LhsProjOpEEElLl0EEEvRNS_6TensorERKS8_SB_RKSt6vectorIlSaIlEERKSt8optionalIS8_ESK_bbENKUlvE3_clEvEUllE_St5arrayIPcLm2EEEEviT0_T1_)
        /*0014*/ 	.short	0x0160
        /*0016*/ 	.short	0x0070


	//----- nvinfo : EIATTR_CBANK_PARAM_SIZE
	.align		4
.L_1419:
        /*0018*/ 	.byte	0x03, 0x19
        /*001a*/ 	.short	0x0070


	//----- nvinfo : EIATTR_KPARAM_INFO
	.align		4
        /*001c*/ 	.byte	0x04, 0x17
        /*001e*/ 	.short	(.L_1421 - .L_1420)
.L_1420:
        /*0020*/ 	.word	0x00000000
        /*0024*/ 	.short	0x0002
        /*0026*/ 	.short	0x0060
        /*0028*/ 	.byte	0x00, 0xf0, 0x41, 0x00


	//----- nvinfo : EIATTR_KPARAM_INFO
	.align		4
.L_1421:
        /*002c*/ 	.byte	0x04, 0x17
        /*002e*/ 	.short	(.L_1423 - .L_1422)
.L_1422:
        /*0030*/ 	.word	0x00000000
        /*0034*/ 	.short	0x0001
        /*0036*/ 	.short	0x0008
        /*0038*/ 	.byte	0x00, 0xf0, 0x61, 0x01


	//----- nvinfo : EIATTR_KPARAM_INFO
	.align		4
.L_1423:
        /*003c*/ 	.byte	0x04, 0x17
        /*003e*/ 	.short	(.L_1425 - .L_1424)
.L_1424:
        /*0040*/ 	.word	0x00000000
        /*0044*/ 	.short	0x0000
        /*0046*/ 	.short	0x0000
        /*0048*/ 	.byte	0x00, 0xf0, 0x11, 0x00


	//----- nvinfo : EIATTR_MAXREG_COUNT
	.align		4
.L_1425:
        /*004c*/ 	.byte	0x03, 0x1b
        /*004e*/ 	.short	0x00ff


	//----- nvinfo : EIATTR_MERCURY_ISA_VERSION
	.align		4
        /*0050*/ 	.byte	0x03, 0x5f
        /*0052*/ 	.short	0x0000


	//----- nvinfo : EIATTR_EXIT_INSTR_OFFSETS
	.align		4
        /*0054*/ 	.byte	0x04, 0x1c
        /*0056*/ 	.short	(.L_1427 - .L_1426)


	//   ....[0]....
.L_1426:
        /*0058*/ 	.word	0x00010ac0


	//   ....[1]....
        /*005c*/ 	.word	0x00022b20


	//   ....[2]....
        /*0060*/ 	.word	0x00022b60


	//----- nvinfo : EIATTR_MAX_THREADS
	.align		4
.L_1427:
        /*0064*/ 	.byte	0x04, 0x05
        /*0066*/ 	.short	(.L_1429 - .L_1428)
.L_1428:
        /*0068*/ 	.word	0x00000080
        /*006c*/ 	.word	0x00000001
        /*0070*/ 	.word	0x00000001


	//----- nvinfo : EIATTR_CRS_STACK_SIZE
	.align		4
.L_1429:
        /*0074*/ 	.byte	0x04, 0x1e
        /*0076*/ 	.short	(.L_1431 - .L_1430)
.L_1430:
        /*0078*/ 	.word	0x00000000
.L_1431:


//--------------------- .nv.info._ZN2at6native29vectorized_elementwise_kernelILi8EZZNS0_73_GLOBAL__N__c8866d80_35_SparseBinaryOpIntersectionKernel_cu_1520ed90_315342_sparse_binary_op_intersection_kernel_implINS2_18CUDAKernelLauncherENS2_36CUDAValueSelectionIntersectionKernelINS2_9LhsProjOpEEElLl0EEEvRNS_6TensorERKS8_SB_RKSt6vectorIlSaIlEERKSt8optionalIS8_ESK_bbENKUlvE3_clEvEUllE_St5arrayIPcLm2EEEEviT0_T1_ --------------------------
	.section	.nv.info._ZN2at6native29vectorized_elementwise_kernelILi8EZZNS0_73_GLOBAL__N__c8866d80_35_SparseBinaryOpIntersectionKernel_cu_1520ed90_315342_sparse_binary_op_intersection_kernel_implINS2_18CUDAKernelLauncherENS2_36CUDAValueSelectionIntersectionKernelINS2_9LhsProjOpEEElLl0EEEvRNS_6TensorERKS8_SB_RKSt6vectorIlSaIlEERKSt8optionalIS8_ESK_bbENKUlvE3_clEvEUllE_St5arrayIPcLm2EEEEviT0_T1_,"",@"SHT_CUDA_INFO"
	.sectionflags	@""
	.align	4


	//----- nvinfo : EIATTR_CUDA_API_VERSION
	.align		4
        /*0000*/ 	.byte	0x04, 0x37
        /*0002*/ 	.short	(.L_1433 - .L_1432)
.L_1432:
        /*0004*/ 	.word	0x00000082


	//----- nvinfo : EIATTR_SW2861232_WAR
	.align		4
.L_1433:
        /*0008*/ 	.byte	0x01, 0x35
	.zero		2


	//----- nvinfo : EIATTR_PARAM_CBANK
	.align		4
        /*000c*/ 	.byte	0x04, 0x0a
        /*000e*/ 	.short	(.L_1435 - .L_1434)
	.align		4
.L_1434:
        /*0010*/ 	.word	index@(.nv.constant0._ZN2at6native29vectorized_elementwise_kernelILi8EZZNS0_73_GLOBAL__N__c8866d80_35_SparseBinaryOpIntersectionKernel_cu_1520ed90_315342_sparse_binary_op_intersection_kernel_implINS2_18CUDAKernelLauncherENS2_36CUDAValueSelectionIntersectionKernelINS2_9LhsProjOpEEElLl0EEEvRNS_6TensorERKS8_SB_RKSt6vectorIlSaIlEERKSt8optionalIS8_ESK_bbENKUlvE3_clEvEUllE_St5arrayIPcLm2EEEEviT0_T1_)
        /*0014*/ 	.short	0x0160
        /*0016*/ 	.short	0x0070


	//----- nvinfo : EIATTR_CBANK_PARAM_SIZE
	.align		4
.L_1435:
        /*0018*/ 	.byte	0x03, 0x19
        /*001a*/ 	.short	0x0070


	//----- nvinfo : EIATTR_KPARAM_INFO
	.align		4
        /*001c*/ 	.byte	0x04, 0x17
        /*001e*/ 	.short	(.L_1437 - .L_1436)
.L_1436:
        /*0020*/ 	.word	0x00000000
        /*0024*/ 	.short	0x0002
        /*0026*/ 	.short	0x0060
        /*0028*/ 	.byte	0x00, 0xf0, 0x41, 0x00


	//----- nvinfo : EIATTR_KPARAM_INFO
	.align		4
.L_1437:
        /*002c*/ 	.byte	0x04, 0x17
        /*002e*/ 	.short	(.L_1439 - .L_1438)
.L_1438:
        /*0030*/ 	.word	0x00000000
        /*0034*/ 	.short	0x0001
        /*0036*/ 	.short	0x0008
        /*0038*/ 	.byte	0x00, 0xf0, 0x61, 0x01


	//----- nvinfo : EIATTR_KPARAM_INFO
	.align		4
.L_1439:
        /*003c*/ 	.byte	0x04, 0x17
        /*003e*/ 	.short	(.L_1441 - .L_1440)
.L_1440:
        /*0040*/ 	.word	0x00000000
        /*0044*/ 	.short	0x0000
        /*0046*/ 	.short	0x0000
        /*0048*/ 	.byte	0x00, 0xf0, 0x11, 0x00


	//----- nvinfo : EIATTR_MAXREG_COUNT
	.align		4
.L_1441:
        /*004c*/ 	.byte	0x03, 0x1b
        /*004e*/ 	.short	0x00ff


	//----- nvinfo : EIATTR_MERCURY_ISA_VERSION
	.align		4
        /*0050*/ 	.byte	0x03, 0x5f
        /*0052*/ 	.short	0x0000


	//----- nvinfo : EIATTR_EXIT_INSTR_OFFSETS
	.align		4
        /*0054*/ 	.byte	0x04, 0x1c
        /*0056*/ 	.short	(.L_1443 - .L_1442)


	//   ....[0]....
.L_1442:
        /*0058*/ 	.word	0x00000010


	//----- nvinfo : EIATTR_MAX_THREADS
	.align		4
.L_1443:
        /*005c*/ 	.byte	0x04, 0x05
        /*005e*/ 	.short	(.L_1445 - .L_1444)
.L_1444:
        /*0060*/ 	.word	0x00000080
        /*0064*/ 	.word	0x00000001
        /*0068*/ 	.word	0x00000001
.L_1445:


//--------------------- .nv.info._ZN2at6native18elementwise_kernelILi128ELi4EZNS0_15gpu_kernel_implIZZNS0_73_GLOBAL__N__c8866d80_35_SparseBinaryOpIntersectionKernel_cu_1520ed90_315342_sparse_binary_op_intersection_kernel_implINS3_18CUDAKernelLauncherENS3_36CUDAValueSelectionIntersectionKernelINS3_9LhsProjOpEEElLl0EEEvRNS_6TensorERKS9_SC_RKSt6vectorIlSaIlEERKSt8optionalIS9_ESL_bbENKUlvE1_clEvEUllE_EEvRNS_18TensorIteratorBaseERKT_EUliE_EEviT1_ --------------------------
	.section	.nv.info._ZN2at6native18elementwise_kernelILi128ELi4EZNS0_15gpu_kernel_implIZZNS0_73_GLOBAL__N__c8866d80_35_SparseBinaryOpIntersectionKernel_cu_1520ed90_315342_sparse_binary_op_intersection_kernel_implINS3_18CUDAKernelLauncherENS3_36CUDAValueSelectionIntersectionKernelINS3_9LhsProjOpEEElLl0EEEvRNS_6TensorERKS9_SC_RKSt6vectorIlSaIlEERKSt8optionalIS9_ESL_bbENKUlvE1_clEvEUllE_EEvRNS_18TensorIteratorBaseERKT_EUliE_EEviT1_,"",@"SHT_CUDA_INFO"
	.sectionflags	@""
	.align	4


	//----- nvinfo : EIATTR_CUDA_API_VERSION
	.align		4
        /*0000*/ 	.byte	0x04, 0x37
        /*0002*/ 	.short	(.L_1447 - .L_1446)
.L_1446:
        /*0004*/ 	.word	0x00000082


	//----- nvinfo : EIATTR_SW2861232_WAR
	.align		4
.L_1447:
        /*0008*/ 	.byte	0x01, 0x35
	.zero		2


	//----- nvinfo : EIATTR_PARAM_CBANK
	.align		4
        /*000c*/ 	.byte	0x04, 0x0a
        /*000e*/ 	.short	(.L_1449 - .L_1448)
	.align		4
.L_1448:
        /*0010*/ 	.word	index@(.nv.constant0._ZN2at6native18elementwise_kernelILi128ELi4EZNS0_15gpu_kernel_implIZZNS0_73_GLOBAL__N__c8866d80_35_SparseBinaryOpIntersectionKernel_cu_1520ed90_315342_sparse_binary_op_intersection_kernel_implINS3_18CUDAKernelLauncherENS3_36CUDAValueSelectionIntersectionKernelINS3_9LhsProjOpEEElLl0EEEvRNS_6TensorERKS9_SC_RKSt6vectorIlSaIlEERKSt8optionalIS9_ESL_bbENKUlvE1_clEvEUllE_EEvRNS_18TensorIteratorBaseERKT_EUliE_EEviT1_)
        /*0014*/ 	.short	0x0160
        /*0016*/ 	.short	0x0250


	//----- nvinfo : EIATTR_CBANK_PARAM_SIZE
	.align		4
.L_1449:
        /*0018*/ 	.byte	0x03, 0x19
        /*001a*/ 	.short	0x0250


	//----- nvinfo : EIATTR_KPARAM_INFO
	.align		4
        /*001c*/ 	.byte	0x04, 0x17
        /*001e*/ 	.short	(.L_1451 - .L_1450)
.L_1450:
        /*0020*/ 	.word	0x00000000
        /*0024*/ 	.short	0x0001
        /*0026*/ 	.short	0x0008
        /*0028*/ 	.byte	0x00, 0xf0, 0x21, 0x09


	//----- nvinfo : EIATTR_KPARAM_INFO
	.align		4
.L_1451:
        /*002c*/ 	.byte	0x04, 0x17
        /*002e*/ 	.short	(.L_1453 - .L_1452)
.L_1452:
        /*0030*/ 	.word	0x00000000
        /*0034*/ 	.short	0x0000
        /*0036*/ 	.short	0x0000
        /*0038*/ 	.byte	0x00, 0xf0, 0x11, 0x00


	//----- nvinfo : EIATTR_MAXREG_COUNT
	.align		4
.L_1453:
        /*003c*/ 	.byte	0x03, 0x1b
        /*003e*/ 	.short	0x0080


	//----- nvinfo : EIATTR_EXTERNS
	.align		4
        /*0040*/ 	.byte	0x04, 0x0f
        /*0042*/ 	.short	(.L_1455 - .L_1454)


	//   ....[0]....
	.align		4
.L_1454:
        /*0044*/ 	.word	index@(__assertfail)


	//----- nvinfo : EIATTR_MERCURY_ISA_VERSION
	.align		4
.L_1455:
        /*0048*/ 	.byte	0x03, 0x5f
        /*004a*/ 	.short	0x0000


	//----- nvinfo : EIATTR_SYSCALL_OFFSETS
	.align		4
        /*004c*/ 	.byte	0x04, 0x46
        /*004e*/ 	.short	(.L_1457 - .L_1456)


	//   ....[0]....
.L_1456:
        /*0050*/ 	.word	0x00001d00


	//   ....[1]....
        /*0054*/ 	.word	0x000033d0


	//   ....[2]....
        /*0058*/ 	.word	0x00005100


	//   ....[3]....
        /*005c*/ 	.word	0x000067d0


	//   ....[4]....
        /*0060*/ 	.word	0x000084e0


	//   ....[5]....
        /*0064*/ 	.word	0x00009bb0


	//   ....[6]....
        /*0068*/ 	.word	0x0000b8d0


	//   ....[7]....
        /*006c*/ 	.word	0x0000d030


	//----- nvinfo : EIATTR_EXIT_INSTR_OFFSETS
	.align		4
.L_1457:
        /*0070*/ 	.byte	0x04, 0x1c
        /*0072*/ 	.short	(.L_1459 - .L_1458)


	//   ....[0]....
.L_1458:
        /*0074*/ 	.word	0x00009c30


	//   ....[1]....
        /*0078*/ 	.word	0x0000c2e0


	//   ....[2]....
        /*007c*/ 	.word	0x0000c300


	//   ....[3]....
        /*0080*/ 	.word	0x0000c380


	//   ....[4]....
        /*0084*/ 	.word	0x0000c3a0


	//   ....[5]....
        /*0088*/ 	.word	0x0000c3c0


	//   ....[6]....
        /*008c*/ 	.word	0x0000c450


	//   ....[7]....
        /*0090*/ 	.word	0x0000c490


	//   ....[8]....
        /*0094*/ 	.word	0x0000c530


	//   ....[9]....
        /*0098*/ 	.word	0x0000c580


	//   ....[10]....
        /*009c*/ 	.word	0x0000c5b0


	//   ....[11]....
        /*00a0*/ 	.word	0x0000c680


	//   ....[12]....
        /*00a4*/ 	.word	0x0000c6c0


	//   ....[13]....
        /*00a8*/ 	.word	0x0000c850


	//   ....[14]....
        /*00ac*/ 	.word	0x0000c9b0


	//   ....[15]....
        /*00b0*/ 	.word	0x0000c9f0


	//   ....[16]....
        /*00b4*/ 	.word	0x0000ca90


	//   ....[17]....
        /*00b8*/ 	.word	0x0000cc10


	//   ....[18]....
        /*00bc*/ 	.word	0x0000cd90


	//   ....[19]....
        /*00c0*/ 	.word	0x0000cf00


	//   ....[20]....
        /*00c4*/ 	.word	0x0000d040


	//   ....[21]....
        /*00c8*/ 	.word	0x0000d060


	//   ....[22]....
        /*00cc*/ 	.word	0x0000d080


	//----- nvinfo : EIATTR_MAX_THREADS
	.align		4
.L_1459:
        /*00d0*/ 	.byte	0x04, 0x05
        /*00d2*/ 	.short	(.L_1461 - .L_1460)
.L_1460:
        /*00d4*/ 	.word	0x00000080
        /*00d8*/ 	.word	0x00000001
        /*00dc*/ 	.word	0x00000001


	//----- nvinfo : EIATTR_CRS_STACK_SIZE
	.align		4
.L_1461:
        /*00e0*/ 	.byte	0x04, 0x1e
        /*00e2*/ 	.short	(.L_1463 - .L_1462)
.L_1462:
        /*00e4*/ 	.word	0x00000000
.L_1463:


//--------------------- .nv.info._ZN2at6native27unrolled_elementwise_kernelIZZNS0_73_GLOBAL__N__c8866d80_35_SparseBinaryOpIntersectionKernel_cu_1520ed90_315342_sparse_binary_op_intersection_kernel_implINS2_18CUDAKernelLauncherENS2_36CUDAValueSelectionIntersectionKernelINS2_9LhsProjOpEEElLl0EEEvRNS_6TensorERKS8_SB_RKSt6vectorIlSaIlEERKSt8optionalIS8_ESK_bbENKUlvE1_clEvEUllE_St5arrayIPcLm2EELi4E23TrivialOffsetCalculatorILi1EjESR_NS0_6memory12LoadWithCastILi1EEENSS_13StoreWithCastILi1EEEEEviT_T0_T2_T3_T4_T5_ --------------------------
	.section	.nv.info._ZN2at6native27unrolled_elementwise_kernelIZZNS0_73_GLOBAL__N__c8866d80_35_SparseBinaryOpIntersectionKernel_cu_1520ed90_315342_sparse_binary_op_intersection_kernel_implINS2_18CUDAKernelLauncherENS2_36CUDAValueSelectionIntersectionKernelINS2_9LhsProjOpEEElLl0EEEvRNS_6TensorERKS8_SB_RKSt6vectorIlSaIlEERKSt8optionalIS8_ESK_bbENKUlvE1_clEvEUllE_St5arrayIPcLm2EELi4E23TrivialOffsetCalculatorILi1EjESR_NS0_6memory12LoadWithCastILi1EEENSS_13StoreWithCastILi1EEEEEviT_T0_T2_T3_T4_T5_,"",@"SHT_CUDA_INFO"
	.sectionflags	@""
	.align	4


	//----- nvinfo : EIATTR_CUDA_API_VERSION
	.align		4
        /*0000*/ 	.byte	0x04, 0x37
        /*0002*/ 	.short	(.L_1465 - .L_1464)
.L_1464:
        /*0004*/ 	.word	0x00000082


	//----- nvinfo : EIATTR_SW2861232_WAR
	.align		4
.L_1465:
        /*0008*/ 	.byte	0x01, 0x35
	.zero		2


	//----- nvinfo : EIATTR_PARAM_CBANK
	.align		4
        /*000c*/ 	.byte	0x04, 0x0a
        /*000e*/ 	.short	(.L_1467 - .L_1466)
	.align		4
.L_1466:
        /*0010*/ 	.word	index@(.nv.constant0._ZN2at6native27unrolled_elementwise_kernelIZZNS0_73_GLOBAL__N__c8866d80_35_SparseBinaryOpIntersectionKernel_cu_1520ed90_315342_sparse_binary_op_intersection_kernel_implINS2_18CUDAKernelLauncherENS2_36CUDAValueSelectionIntersectionKernelINS2_9LhsProjOpEEElLl0EEEvRNS_6TensorERKS8_SB_RKSt6vectorIlSaIlEERKSt8optionalIS8_ESK_bbENKUlvE1_clEvEUllE_St5arrayIPcLm2EELi4E23TrivialOffsetCalculatorILi1EjESR_NS0_6memory12LoadWithCastILi1EEENSS_13StoreWithCastILi1EEEEEviT_T0_T2_T3_T4_T5_)
        /*0014*/ 	.short	0x0160
        /*0016*/ 	.short	0x005c


	//----- nvinfo : EIATTR_CBANK_PARAM_SIZE
	.align		4
.L_1467:
        /*0018*/ 	.byte	0x03, 0x19
        /*001a*/ 	.short	0x005c


	//----- nvinfo : EIATTR_KPARAM_INFO
	.align		4
        /*001c*/ 	.byte	0x04, 0x17
        /*001e*/ 	.short	(.L_1469 - .L_1468)
.L_1468:
        /*0020*/ 	.word	0x00000000
        /*0024*/ 	.short	0x0006
        /*0026*/ 	.short	0x0054
        /*0028*/ 	.byte	0x00, 0xf0, 0x21, 0x00


	//----- nvinfo : EIATTR_KPARAM_INFO
	.align		4
.L_1469:
        /*002c*/ 	.byte	0x04, 0x17
        /*002e*/ 	.short	(.L_1471 - .L_1470)
.L_1470:
        /*0030*/ 	.word	0x00000000
        /*0034*/ 	.short	0x0005
        /*0036*/ 	.short	0x004c
        /*0038*/ 	.byte	0x00, 0xf0, 0x21, 0x00


	//----- nvinfo : EIATTR_KPARAM_INFO
	.align		4
.L_1471:
        /*003c*/ 	.byte	0x04, 0x17
        /*003e*/ 	.short	(.L_1473 - .L_1472)
.L_1472:
        /*0040*/ 	.word	0x00000000
        /*0044*/ 	.short	0x0004
        /*0046*/ 	.short	0x0049
        /*0048*/ 	.byte	0x00, 0xf0, 0x05, 0x00


	//----- nvinfo : EIATTR_KPARAM_INFO
	.align		4
.L_1473:
        /*004c*/ 	.byte	0x04, 0x17
        /*004e*/ 	.short	(.L_1475 - .L_1474)
.L_1474:
        /*0050*/ 	.word	0x00000000
        /*0054*/ 	.short	0x0003
        /*0056*/ 	.short	0x0048
        /*0058*/ 	.byte	0x00, 0xf0, 0x05, 0x00


	//----- nvinfo : EIATTR_KPARAM_INFO
	.align		4
.L_1475:
        /*005c*/ 	.byte	0x04, 0x17
        /*005e*/ 	.short	(.L_1477 - .L_1476)
.L_1476:
        /*0060*/ 	.word	0x00000000
        /*0064*/ 	.short	0x0002
        /*0066*/ 	.short	0x0038
        /*0068*/ 	.byte	0x00, 0xf0, 0x41, 0x00


	//----- nvinfo : EIATTR_KPARAM_INFO
	.align		4
.L_1477:
        /*006c*/ 	.byte	0x04, 0x17
        /*006e*/ 	.short	(.L_1479 - .L_1478)
.L_1478:
        /*0070*/ 	.word	0x00000000
        /*0074*/ 	.short	0x0001
        /*0076*/ 	.short	0x0008
        /*0078*/ 	.byte	0x00, 0xf0, 0xc1, 0x00


	//----- nvinfo : EIATTR_KPARAM_INFO
	.align		4
.L_1479:
        /*007c*/ 	.byte	0x04, 0x17
        /*007e*/ 	.short	(.L_1481 - .L_1480)
.L_1480:
        /*0080*/ 	.word	0x00000000
        /*0084*/ 	.short	0x0000
        /*0086*/ 	.short	0x0000
        /*0088*/ 	.byte	0x00, 0xf0, 0x11, 0x00


	//----- nvinfo : EIATTR_MAXREG_COUNT
	.align		4
.L_1481:
        /*008c*/ 	.byte	0x03, 0x1b
        /*008e*/ 	.short	0x00ff


	//----- nvinfo : EIATTR_EXTERNS
	.align		4
        /*0090*/ 	.byte	0x04, 0x0f
        /*0092*/ 	.short	(.L_1483 - .L_1482)


	//   ....[0]....
	.align		4
.L_1482:
        /*0094*/ 	.word	index@(__assertfail)


	//----- nvinfo : EIATTR_MERCURY_ISA_VERSION
	.align		4
.L_1483:
        /*0098*/ 	.byte	0x03, 0x5f
        /*009a*/ 	.short	0x0000


	//----- nvinfo : EIATTR_SYSCALL_OFFSETS
	.align		4
        /*009c*/ 	.byte	0x04, 0x46
        /*009e*/ 	.short	(.L_1485 - .L_1484)


	//   ....[0]....
.L_1484:
        /*00a0*/ 	.word	0x00000f20


	//   ....[1]....
        /*00a4*/ 	.word	0x00001e40


	//   ....[2]....
        /*00a8*/ 	.word	0x00002d70


	//   ....[3]....
        /*00ac*/ 	.word	0x00003c70


	//   ....[4]....
        /*00b0*/ 	.word	0x0000a400


	//   ....[5]....
        /*00b4*/ 	.word	0x0000b300


	//   ....[6]....
        /*00b8*/ 	.word	0x0000c1e0


	//   ....[7]....
        /*00bc*/ 	.word	0x0000d0c0


	//----- nvinfo : EIATTR_EXIT_INSTR_OFFSETS
	.align		4
.L_1485:
        /*00c0*/ 	.byte	0x04, 0x1c
        /*00c2*/ 	.short	(.L_1487 - .L_1486)


	//   ....[0]....
.L_1486:
        /*00c4*/ 	.word	0x0000c260


	//   ....[1]....
        /*00c8*/ 	.word	0x0000c380


	//   ....[2]....
        /*00cc*/ 	.word	0x0000c3a0


	//   ....[3]....
        /*00d0*/ 	.word	0x0000c420


	//   ....[4]....
        /*00d4*/ 	.word	0x0000c440


	//   ....[5]....
        /*00d8*/ 	.word	0x0000c460


	//   ....[6]....
        /*00dc*/ 	.word	0x0000c4f0


	//   ....[7]....
        /*00e0*/ 	.word	0x0000c530


	//   ....[8]....
        /*00e4*/ 	.word	0x0000c5d0


	//   ....[9]....
        /*00e8*/ 	.word	0x0000c620


	//   ....[10]....
        /*00ec*/ 	.word	0x0000c650


	//   ....[11]....
        /*00f0*/ 	.word	0x0000c720


	//   ....[12]....
        /*00f4*/ 	.word	0x0000c760


	//   ....[13]....
        /*00f8*/ 	.word	0x0000c8f0


	//   ....[14]....
        /*00fc*/ 	.word	0x0000ca50


	//   ....[15]....
        /*0100*/ 	.word	0x0000ca90


	//   ....[16]....
        /*0104*/ 	.word	0x0000cb30


	//   ....[17]....
        /*0108*/ 	.word	0x0000ccb0


	//   ....[18]....
        /*010c*/ 	.word	0x0000ce30


	//   ....[19]....
        /*0110*/ 	.word	0x0000cf90


	//   ....[20]....
        /*0114*/ 	.word	0x0000d0d0


	//   ....[21]....
        /*0118*/ 	.word	0x0000d0f0


	//   ....[22]....
        /*011c*/ 	.word	0x0000d110


	//----- nvinfo : EIATTR_MAX_THREADS
	.align		4
.L_1487:
        /*0120*/ 	.byte	0x04, 0x05
        /*0122*/ 	.short	(.L_1489 - .L_1488)
.L_1488:
        /*0124*/ 	.word	0x00000080
        /*0128*/ 	.word	0x00000001
        /*012c*/ 	.word	0x00000001


	//----- nvinfo : EIATTR_CRS_STACK_SIZE
	.align		4
.L_1489:
        /*0130*/ 	.byte	0x04, 0x1e
        /*0132*/ 	.short	(.L_1491 - .L_1490)
.L_1490:
        /*0134*/ 	.word	0x00000000
.L_1491:


//--------------------- .nv.info._ZN2at6native18elementwise_kernelILi128ELi2EZNS0_22gpu_kernel_impl_nocastIZZNS0_73_GLOBAL__N__c8866d80_35_SparseBinaryOpIntersectionKernel_cu_1520ed90_315342_sparse_binary_op_intersection_kernel_implINS3_18CUDAKernelLauncherENS3_36CUDAValueSelectionIntersectionKernelINS3_9LhsProjOpEEElLl0EEEvRNS_6TensorERKS9_SC_RKSt6vectorIlSaIlEERKSt8optionalIS9_ESL_bbENKUlvE1_clEvEUllE_EEvRNS_18TensorIteratorBaseERKT_EUliE_EEviT1_ --------------------------
	.section	.nv.info._ZN2at6native18elementwise_kernelILi128ELi2EZNS0_22gpu_kernel_impl_nocastIZZNS0_73_GLOBAL__N__c8866d80_35_SparseBinaryOpIntersectionKernel_cu_1520ed90_315342_sparse_binary_op_intersection_kernel_implINS3_18CUDAKernelLauncherENS3_36CUDAValueSelectionIntersectionKernelINS3_9LhsProjOpEEElLl0EEEvRNS_6TensorERKS9_SC_RKSt6vectorIlSaIlEERKSt8optionalIS9_ESL_bbENKUlvE1_clEvEUllE_EEvRNS_18TensorIteratorBaseERKT_EUliE_EEviT1_,"",@"SHT_CUDA_INFO"
	.sectionflags	@""
	.align	4


	//----- nvinfo : EIATTR_CUDA_API_VERSION
	.align		4
        /*0000*/ 	.byte	0x04, 0x37
        /*0002*/ 	.short	(.L_1493 - .L_1492)
.L_1492:
        /*0004*/ 	.word	0x00000082


	//----- nvinfo : EIATTR_SW2861232_WAR
	.align		4
.L_1493:
        /*0008*/ 	.byte	0x01, 0x35
	.zero		2


	//----- nvinfo : EIATTR_PARAM_CBANK
	.align		4
        /*000c*/ 	.byte	0x04, 0x0a
        /*000e*/ 	.short	(.L_1495 - .L_1494)
	.align		4
.L_1494:
        /*0010*/ 	.word	index@(.nv.constant0._ZN2at6native18elementwise_kernelILi128ELi2EZNS0_22gpu_kernel_impl_nocastIZZNS0_73_GLOBAL__N__c8866d80_35_SparseBinaryOpIntersectionKernel_cu_1520ed90_315342_sparse_binary_op_intersection_kernel_implINS3_18CUDAKernelLauncherENS3_36CUDAValueSelectionIntersectionKernelINS3_9LhsProjOpEEElLl0EEEvRNS_6TensorERKS9_SC_RKSt6vectorIlSaIlEERKSt8optionalIS9_ESL_bbENKUlvE1_clEvEUllE_EEvRNS_18TensorIteratorBaseERKT_EUliE_EEviT1_)
        /*0014*/ 	.short	0x0160
        /*0016*/ 	.short	0x0248


	//----- nvinfo : EIATTR_CBANK_PARAM_SIZE
	.align		4
.L_1495:
        /*0018*/ 	.byte	0x03, 0x19
        /*001a*/ 	.short	0x0248


	//----- nvinfo : EIATTR_KPARAM_INFO
	.align		4
        /*001c*/ 	.byte	0x04, 0x17
        /*001e*/ 	.short	(.L_1497 - .L_1496)
.L_1496:
        /*0020*/ 	.word	0x00000000
        /*0024*/ 	.short	0x0001
        /*0026*/ 	.short	0x0008
        /*0028*/ 	.byte	0x00, 0xf0, 0x01, 0x09


	//----- nvinfo : EIATTR_KPARAM_INFO
	.align		4
.L_1497:
        /*002c*/ 	.byte	0x04, 0x17
        /*002e*/ 	.short	(.L_1499 - .L_1498)
.L_1498:
        /*0030*/ 	.word	0x00000000
        /*0034*/ 	.short	0x0000
        /*0036*/ 	.short	0x0000
        /*0038*/ 	.byte	0x00, 0xf0, 0x11, 0x00


	//----- nvinfo : EIATTR_MAXREG_COUNT
	.align		4
.L_1499:
        /*003c*/ 	.byte	0x03, 0x1b
        /*003e*/ 	.short	0x0080


	//----- nvinfo : EIATTR_MERCURY_ISA_VERSION
	.align		4
        /*0040*/ 	.byte	0x03, 0x5f
        /*0042*/ 	.short	0x0000


	//----- nvinfo : EIATTR_EXIT_INSTR_OFFSETS
	.align		4
        /*0044*/ 	.byte	0x04, 0x1c
        /*0046*/ 	.short	(.L_1501 - .L_1500)


	//   ....[0]....
.L_1500:
        /*0048*/ 	.word	0x00001750


	//   ....[1]....
        /*004c*/ 	.word	0x00002d20


	//----- nvinfo : EIATTR_MAX_THREADS
	.align		4
.L_1501:
        /*0050*/ 	.byte	0x04, 0x05
        /*0052*/ 	.short	(.L_1503 - .L_1502)
.L_1502:
        /*0054*/ 	.word	0x00000080
        /*0058*/ 	.word	0x00000001
        /*005c*/ 	.word	0x00000001


	//----- nvinfo : EIATTR_CRS_STACK_SIZE
	.align		4
.L_1503:
        /*0060*/ 	.byte	0x04, 0x1e
        /*0062*/ 	.short	(.L_1505 - .L_1504)
.L_1504:
        /*0064*/ 	.word	0x00000000
.L_1505:


//--------------------- .nv.info._ZN2at6native27unrolled_elementwise_kernelIZZNS0_73_GLOBAL__N__c8866d80_35_SparseBinaryOpIntersectionKernel_cu_1520ed90_315342_sparse_binary_op_intersection_kernel_implINS2_18CUDAKernelLauncherENS2_36CUDAValueSelectionIntersectionKernelINS2_9LhsProjOpEEElLl0EEEvRNS_6TensorERKS8_SB_RKSt6vectorIlSaIlEERKSt8optionalIS8_ESK_bbENKUlvE1_clEvEUllE_St5arrayIPcLm2EELi4E23TrivialOffsetCalculatorILi1EjESR_NS0_6memory15LoadWithoutCastENSS_16StoreWithoutCastEEEviT_T0_T2_T3_T4_T5_ --------------------------
	.section	.nv.info._ZN2at6native27unrolled_elementwise_kernelIZZNS0_73_GLOBAL__N__c8866d80_35_SparseBinaryOpIntersectionKernel_cu_1520ed90_315342_sparse_binary_op_intersection_kernel_implINS2_18CUDAKernelLauncherENS2_36CUDAValueSelectionIntersectionKernelINS2_9LhsProjOpEEElLl0EEEvRNS_6TensorERKS8_SB_RKSt6vectorIlSaIlEERKSt8optionalIS8_ESK_bbENKUlvE1_clEvEUllE_St5arrayIPcLm2EELi4E23TrivialOffsetCalculatorILi1EjESR_NS0_6memory15LoadWithoutCastENSS_16StoreWithoutCastEEEviT_T0_T2_T3_T4_T5_,"",@"SHT_CUDA_INFO"
	.sectionflags	@""
	.align	4


	//----- nvinfo : EIATTR_CUDA_API_VERSION
	.align		4
        /*0000*/ 	.byte	0x04, 0x37
        /*0002*/ 	.short	(.L_1507 - .L_1506)
.L_1506:
        /*0004*/ 	.word	0x00000082


	//----- nvinfo : EIATTR_SW2861232_WAR
	.align		4
.L_1507:
        /*0008*/ 	.byte	0x01, 0x35
	.zero		2


	//----- nvinfo : EIATTR_PARAM_CBANK
	.align		4
        /*000c*/ 	.byte	0x04, 0x0a
        /*000e*/ 	.short	(.L_1509 - .L_1508)
	.align		4
.L_1508:
        /*0010*/ 	.word	index@(.nv.constant0._ZN2at6native27unrolled_elementwise_kernelIZZNS0_73_GLOBAL__N__c8866d80_35_SparseBinaryOpIntersectionKernel_cu_1520ed90_315342_sparse_binary_op_intersection_kernel_implINS2_18CUDAKernelLauncherENS2_36CUDAValueSelectionIntersectionKernelINS2_9LhsProjOpEEElLl0EEEvRNS_6TensorERKS8_SB_RKSt6vectorIlSaIlEERKSt8optionalIS8_ESK_bbENKUlvE1_clEvEUllE_St5arrayIPcLm2EELi4E23TrivialOffsetCalculatorILi1EjESR_NS0_6memory15LoadWithoutCastENSS_16StoreWithoutCastEEEviT_T0_T2_T3_T4_T5_)
        /*0014*/ 	.short	0x0160
        /*0016*/ 	.short	0x004c


	//----- nvinfo : EIATTR_CBANK_PARAM_SIZE
	.align		4
.L_1509:
        /*0018*/ 	.byte	0x03, 0x19
        /*001a*/ 	.short	0x004c


	//----- nvinfo : EIATTR_KPARAM_INFO
	.align		4
        /*001c*/ 	.byte	0x04, 0x17
        /*001e*/ 	.short	(.L_1511 - .L_1510)
.L_1510:
        /*0020*/ 	.word	0x00000000
        /*0024*/ 	.short	0x0006
        /*0026*/ 	.short	0x004b
        /*0028*/ 	.byte	0x00, 0xf0, 0x05, 0x00


	//----- nvinfo : EIATTR_KPARAM_INFO
	.align		4
.L_1511:
        /*002c*/ 	.byte	0x04, 0x17
        /*002e*/ 	.short	(.L_1513 - .L_1512)
.L_1512:
        /*0030*/ 	.word	0x00000000
        /*0034*/ 	.short	0x0005
        /*0036*/ 	.short	0x004a
        /*0038*/ 	.byte	0x00, 0xf0, 0x05, 0x00


	//----- nvinfo : EIATTR_KPARAM_INFO
	.align		4
.L_1513:
        /*003c*/ 	.byte	0x04, 0x17
        /*003e*/ 	.short	(.L_1515 - .L_1514)
.L_1514:
        /*0040*/ 	.word	0x00000000
        /*0044*/ 	.short	0x0004
        /*0046*/ 	.short	0x0049
        /*0048*/ 	.byte	0x00, 0xf0, 0x05, 0x00


	//----- nvinfo : EIATTR_KPARAM_INFO
	.align		4
.L_1515:
        /*004c*/ 	.byte	0x04, 0x17
        /*004e*/ 	.short	(.L_1517 - .L_1516)
.L_1516:
        /*0050*/ 	.word	0x00000000
        /*0054*/ 	.short	0x0003
        /*0056*/ 	.short	0x0048
        /*0058*/ 	.byte	0x00, 0xf0, 0x05, 0x00


	//----- nvinfo : EIATTR_KPARAM_INFO
	.align		4
.L_1517:
        /*005c*/ 	.byte	0x04, 0x17
        /*005e*/ 	.short	(.L_1519 - .L_1518)
.L_1518:
        /*0060*/ 	.word	0x00000000
        /*0064*/ 	.short	0x0002
        /*0066*/ 	.short	0x0038
        /*0068*/ 	.byte	0x00, 0xf0, 0x41, 0x00


	//----- nvinfo : EIATTR_KPARAM_INFO
	.align		4
.L_1519:
        /*006c*/ 	.byte	0x04, 0x17
        /*006e*/ 	.short	(.L_1521 - .L_1520)
.L_1520:
        /*0070*/ 	.word	0x00000000
        /*0074*/ 	.short	0x0001
        /*0076*/ 	.short	0x0008
        /*0078*/ 	.byte	0x00, 0xf0, 0xc1, 0x00


	//----- nvinfo : EIATTR_KPARAM_INFO
	.align		4
.L_1521:
        /*007c*/ 	.byte	0x04, 0x17
        /*007e*/ 	.short	(.L_1523 - .L_1522)
.L_1522:
        /*0080*/ 	.word	0x00000000
        /*0084*/ 	.short	0x0000
        /*0086*/ 	.short	0x0000
        /*0088*/ 	.byte	0x00, 0xf0, 0x11, 0x00


	//----- nvinfo : EIATTR_MAXREG_COUNT
	.align		4
.L_1523:
        /*008c*/ 	.byte	0x03, 0x1b
        /*008e*/ 	.short	0x00ff


	//----- nvinfo : EIATTR_MERCURY_ISA_VERSION
	.align		4
        /*0090*/ 	.byte	0x03, 0x5f
        /*0092*/ 	.short	0x0000


	//----- nvinfo : EIATTR_EXIT_INSTR_OFFSETS
	.align		4
        /*0094*/ 	.byte	0x04, 0x1c
        /*0096*/ 	.short	(.L_1525 - .L_1524)


	//   ....[0]....
.L_1524:
        /*0098*/ 	.word	0x00005fc0


	//   ....[1]....
        /*009c*/ 	.word	0x00006020


	//----- nvinfo : EIATTR_MAX_THREADS
	.align		4
.L_1525:
        /*00a0*/ 	.byte	0x04, 0x05
        /*00a2*/ 	.short	(.L_1527 - .L_1526)
.L_1526:
        /*00a4*/ 	.word	0x00000080
        /*00a8*/ 	.word	0x00000001
        /*00ac*/ 	.word	0x00000001


	//----- nvinfo : EIATTR_CRS_STACK_SIZE
	.align		4
.L_1527:
        /*00b0*/ 	.byte	0x04, 0x1e
        /*00b2*/ 	.short	(.L_1529 - .L_1528)
.L_1528:
        /*00b4*/ 	.word	0x00000000
.L_1529:


//--------------------- .nv.info._ZN2at6native29vectorized_elementwise_kernelILi2EZZNS0_73_GLOBAL__N__c8866d80_35_SparseBinaryOpIntersectionKernel_cu_1520ed90_315342_sparse_binary_op_intersection_kernel_implINS2_18CUDAKernelLauncherENS2_36CUDAValueSelectionIntersectionKernelINS2_9LhsProjOpEEElLl0EEEvRNS_6TensorERKS8_SB_RKSt6vectorIlSaIlEERKSt8optionalIS8_ESK_bbENKUlvE1_clEvEUllE_St5arrayIPcLm2EEEEviT0_T1_ --------------------------
	.section	.nv.info._ZN2at6native29vectorized_elementwise_kernelILi2EZZNS0_73_GLOBAL__N__c8866d80_35_SparseBinaryOpIntersectionKernel_cu_1520ed90_315342_sparse_binary_op_intersection_kernel_implINS2_18CUDAKernelLauncherENS2_36CUDAValueSelectionIntersectionKernelINS2_9LhsProjOpEEElLl0EEEvRNS_6TensorERKS8_SB_RKSt6vectorIlSaIlEERKSt8optionalIS8_ESK_bbENKUlvE1_clEvEUllE_St5arrayIPcLm2EEEEviT0_T1_,"",@"SHT_CUDA_INFO"
	.sectionflags	@""
	.align	4


	//----- nvinfo : EIATTR_CUDA_API_VERSION
	.align		4
        /*0000*/ 	.byte	0x04, 0x37
        /*0002*/ 	.short	(.L_1531 - .L_1530)
.L_1530:
        /*0004*/ 	.word	0x00000082


	//----- nvinfo : EIATTR_SW2861232_WAR
	.align		4
.L_1531:
        /*0008*/ 	.byte	0x01, 0x35
	.zero		2


	//----- nvinfo : EIATTR_PARAM_CBANK
	.align		4
        /*000c*/ 	.byte	0x04, 0x0a
        /*000e*/ 	.short	(.L_1533 - .L_1532)
	.align		4
.L_1532:
        /*0010*/ 	.word	index@(.nv.constant0._ZN2at6native29vectorized_elementwise_kernelILi2EZZNS0_73_GLOBAL__N__c8866d80_35_SparseBinaryOpIntersectionKernel_cu_1520ed90_315342_sparse_binary_op_intersection_kernel_implINS2_18CUDAKernelLauncherENS2_36CUDAValueSelectionIntersectionKernelINS2_9LhsProjOpEEElLl0EEEvRNS_6TensorERKS8_SB_RKSt6vectorIlSaIlEERKSt8optionalIS8_ESK_bbENKUlvE1_clEvEUllE_St5arrayIPcLm2EEEEviT0_T1_)
        /*0014*/ 	.short	0x0160
        /*0016*/ 	.short	0x0048


	//----- nvinfo : EIATTR_CBANK_PARAM_SIZE
	.align		4
.L_1533:
        /*0018*/ 	.byte	0x03, 0x19
        /*001a*/ 	.short	0x0048


	//----- nvinfo : EIATTR_KPARAM_INFO
	.align		4
        /*001c*/ 	.byte	0x04, 0x17
        /*001e*/ 	.short	(.L_1535 - .L_1534)
.L_1534:
        /*0020*/ 	.word	0x00000000
        /*0024*/ 	.short	0x0002
        /*0026*/ 	.short	0x0038
        /*0028*/ 	.byte	0x00, 0xf0, 0x41, 0x00


	//----- nvinfo : EIATTR_KPARAM_INFO
	.align		4
.L_1535:
        /*002c*/ 	.byte	0x04, 0x17
        /*002e*/ 	.short	(.L_1537 - .L_1536)
.L_1536:
        /*0030*/ 	.word	0x00000000
        /*0034*/ 	.short	0x0001
        /*0036*/ 	.short	0x0008
        /*0038*/ 	.byte	0x00, 0xf0, 0xc1, 0x00


	//----- nvinfo : EIATTR_KPARAM_INFO
	.align		4
.L_1537:
        /*003c*/ 	.byte	0x04, 0x17
        /*003e*/ 	.short	(.L_1539 - .L_1538)
.L_1538:
        /*0040*/ 	.word	0x00000000
        /*0044*/ 	.short	0x0000
        /*0046*/ 	.short	0x0000
        /*0048*/ 	.byte	0x00, 0xf0, 0x11, 0x00


	//----- nvinfo : EIATTR_MAXREG_COUNT
	.align		4
.L_1539:
        /*004c*/ 	.byte	0x03, 0x1b
        /*004e*/ 	.short	0x00ff


	//----- nvinfo : EIATTR_MERCURY_ISA_VERSION
	.align		4
        /*0050*/ 	.byte	0x03, 0x5f
        /*0052*/ 	.short	0x0000


	//----- nvinfo : EIATTR_EXIT_INSTR_OFFSETS
	.align		4
        /*0054*/ 	.byte	0x04, 0x1c
        /*0056*/ 	.short	(.L_1541 - .L_1540)


	//   ....[0]....
.L_1540:
        /*0058*/ 	.word	0x0000ab90


	//   ....[1]....
        /*005c*/ 	.word	0x00016810


	//   ....[2]....
        /*0060*/ 	.word	0x00016860


	//----- nvinfo : EIATTR_MAX_THREADS
	.align		4
.L_1541:
        /*0064*/ 	.byte	0x04, 0x05
        /*0066*/ 	.short	(.L_1543 - .L_1542)
.L_1542:
        /*0068*/ 	.word	0x00000080
        /*006c*/ 	.word	0x00000001
        /*0070*/ 	.word	0x00000001


	//----- nvinfo : EIATTR_CRS_STACK_SIZE
	.align		4
.L_1543:
        /*0074*/ 	.byte	0x04, 0x1e
        /*0076*/ 	.short	(.L_1545 - .L_1544)
.L_1544:
        /*0078*/ 	.word	0x00000000
.L_1545:


//--------------------- .nv.info._ZN2at6native29vectorized_elementwise_kernelILi4EZZNS0_73_GLOBAL__N__c8866d80_35_SparseBinaryOpIntersectionKernel_cu_1520ed90_315342_sparse_binary_op_intersection_kernel_implINS2_18CUDAKernelLauncherENS2_36CUDAValueSelectionIntersectionKernelINS2_9LhsProjOpEEElLl0EEEvRNS_6TensorERKS8_SB_RKSt6vectorIlSaIlEERKSt8optionalIS8_ESK_bbENKUlvE1_clEvEUllE_St5arrayIPcLm2EEEEviT0_T1_ --------------------------
	.section	.nv.info._ZN2at6native29vectorized_elementwise_kernelILi4EZZNS0_73_GLOBAL__N__c8866d80_35_SparseBinaryOpIntersectionKernel_cu_1520ed90_315342_sparse_binary_op_intersection_kernel_implINS2_18CUDAKernelLauncherENS2_36CUDAValueSelectionIntersectionKernelINS2_9LhsProjOpEEElLl0EEEvRNS_6TensorERKS8_SB_RKSt6vectorIlSaIlEERKSt8optionalIS8_ESK_bbENKUlvE1_clEvEUllE_St5arrayIPcLm2EEEEviT0_T1_,"",@"SHT_CUDA_INFO"
	.sectionflags	@""
	.align	4


	//----- nvinfo : EIATTR_CUDA_API_VERSION
	.align		4
        /*0000*/ 	.byte	0x04, 0x37
        /*0002*/ 	.short	(.L_1547 - .L_1546)
.L_1546:
        /*0004*/ 	.word	0x00000082


	//----- nvinfo : EIATTR_SW2861232_WAR
	.align		4
.L_1547:
        /*0008*/ 	.byte	0x01, 0x35
	.zero		2


	//----- nvinfo : EIATTR_PARAM_CBANK
	.align		4
        /*000c*/ 	.byte	0x04, 0x0a
        /*000e*/ 	.short	(.L_1549 - .L_1548)
	.align		4
.L_1548:
        /*0010*/ 	.word	index@(.nv.constant0._ZN2at6native29vectorized_elementwise_kernelILi4EZZNS0_73_GLOBAL__N__c8866d80_35_SparseBinaryOpIntersectionKernel_cu_1520ed90_315342_sparse_binary_op_intersection_kernel_implINS2_18CUDAKernelLauncherENS2_36CUDAValueSelectionIntersectionKernelINS2_9LhsProjOpEEElLl0EEEvRNS_6TensorERKS8_SB_RKSt6vectorIlSaIlEERKSt8optionalIS8_ESK_bbENKUlvE1_clEvEUllE_St5arrayIPcLm2EEEEviT0_T1_)
        /*0014*/ 	.short	0x0160
        /*0016*/ 	.short	0x0048


	//----- nvinfo : EIATTR_CBANK_PARAM_SIZE
	.align		4
.L_1549:
        /*0018*/ 	.byte	0x03, 0x19
        /*001a*/ 	.short	0x0048


	//----- nvinfo : EIATTR_KPARAM_INFO
	.align		4
        /*001c*/ 	.byte	0x04, 0x17
        /*001e*/ 	.short	(.L_1551 - .L_1550)
.L_1550:
        /*0020*/ 	.word	0x00000000
        /*0024*/ 	.short	0x0002
        /*0026*/ 	.short	0x0038
        /*0028*/ 	.byte	0x00, 0xf0, 0x41, 0x00


	//----- nvinfo : EIATTR_KPARAM_INFO
	.align		4
.L_1551:
        /*002c*/ 	.byte	0x04, 0x17
        /*002e*/ 	.short	(.L_1553 - .L_1552)
.L_1552:
        /*0030*/ 	.word	0x00000000
        /*0034*/ 	.short	0x0001
        /*0036*/ 	.short	0x0008
        /*0038*/ 	.byte	0x00, 0xf0, 0xc1, 0x00


	//----- nvinfo : EIATTR_KPARAM_INFO
	.align		4
.L_1553:
        /*003c*/ 	.byte	0x04, 0x17
        /*003e*/ 	.short	(.L_1555 - .L_1554)
.L_1554:
        /*0040*/ 	.word	0x00000000
        /*0044*/ 	.short	0x0000
        /*0046*/ 	.short	0x0000
        /*0048*/ 	.byte	0x00, 0xf0, 0x11, 0x00


	//----- nvinfo : EIATTR_MAXREG_COUNT
	.align		4
.L_1555:
        /*004c*/ 	.byte	0x03, 0x1b
        /*004e*/ 	.short	0x00ff


	//----- nvinfo : EIATTR_MERCURY_ISA_VERSION
	.align		4
        /*0050*/ 	.byte	0x03, 0x5f
        /*0052*/ 	.short	0x0000


	//----- nvinfo : EIATTR_EXIT_INSTR_OFFSETS
	.align		4
        /*0054*/ 	.byte	0x04, 0x1c
        /*0056*/ 	.short	(.L_1557 - .L_1556)


	//   ....[0]....
.L_1556:
        /*0058*/ 	.word	0x0000ab90


	//   ....[1]....
        /*005c*/ 	.word	0x00016810


	//   ....[2]....
        /*0060*/ 	.word	0x00016860


	//----- nvinfo : EIATTR_MAX_THREADS
	.align		4
.L_1557:
        /*0064*/ 	.byte	0x04, 0x05
        /*0066*/ 	.short	(.L_1559 - .L_1558)
.L_1558:
        /*0068*/ 	.word	0x00000080
        /*006c*/ 	.word	0x00000001
        /*0070*/ 	.word	0x00000001


	//----- nvinfo : EIATTR_CRS_STACK_SIZE
	.align		4
.L_1559:
        /*0074*/ 	.byte	0x04, 0x1e
        /*0076*/ 	.short	(.L_1561 - .L_1560)
.L_1560:
        /*0078*/ 	.word	0x00000000
.L_1561:


//--------------------- .nv.info._ZN2at6native29vectorized_elementwise_kernelILi8EZZNS0_73_GLOBAL__N__c8866d80_35_SparseBinaryOpIntersectionKernel_cu_1520ed90_315342_sparse_binary_op_intersection_kernel_implINS2_18CUDAKernelLauncherENS2_36CUDAValueSelectionIntersectionKernelINS2_9LhsProjOpEEElLl0EEEvRNS_6TensorERKS8_SB_RKSt6vectorIlSaIlEERKSt8optionalIS8_ESK_bbENKUlvE1_clEvEUllE_St5arrayIPcLm2EEEEviT0_T1_ --------------------------
	.section	.nv.info._ZN2at6native29vectorized_elementwise_kernelILi8EZZNS0_73_GLOBAL__N__c8866d80_35_SparseBinaryOpIntersectionKernel_cu_1520ed90_315342_sparse_binary_op_intersection_kernel_implINS2_18CUDAKernelLauncherENS2_36CUDAValueSelectionIntersectionKernelINS2_9LhsProjOpEEElLl0EEEvRNS_6TensorERKS8_SB_RKSt6vectorIlSaIlEERKSt8optionalIS8_ESK_bbENKUlvE1_clEvEUllE_St5arrayIPcLm2EEEEviT0_T1_,"",@"SHT_CUDA_INFO"
	.sectionflags	@""
	.align	4


	//----- nvinfo : EIATTR_CUDA_API_VERSION
	.align		4
        /*0000*/ 	.byte	0x04, 0x37
        /*0002*/ 	.short	(.L_1563 - .L_1562)
.L_1562:
        /*0004*/ 	.word	0x00000082


	//----- nvinfo : EIATTR_SW2861232_WAR
	.align		4
.L_1563:
        /*0008*/ 	.byte	0x01, 0x35
	.zero		2


	//----- nvinfo : EIATTR_PARAM_CBANK
	.align		4
        /*000c*/ 	.byte	0x04, 0x0a
        /*000e*/ 	.short	(.L_1565 - .L_1564)
	.align		4
.L_1564:
        /*0010*/ 	.word	index@(.nv.constant0._ZN2at6native29vectorized_elementwise_kernelILi8EZZNS0_73_GLOBAL__N__c8866d80_35_SparseBinaryOpIntersectionKernel_cu_1520ed90_315342_sparse_binary_op_intersection_kernel_implINS2_18CUDAKernelLauncherENS2_36CUDAValueSelectionIntersectionKernelINS2_9LhsProjOpEEElLl0EEEvRNS_6TensorERKS8_SB_RKSt6vectorIlSaIlEERKSt8optionalIS8_ESK_bbENKUlvE1_clEvEUllE_St5arrayIPcLm2EEEEviT0_T1_)
        /*0014*/ 	.short	0x0160
        /*0016*/ 	.short	0x0048


	//----- nvinfo : EIATTR_CBANK_PARAM_SIZE
	.align		4
.L_1565:
        /*0018*/ 	.byte	0x03, 0x19
        /*001a*/ 	.short	0x0048


	//----- nvinfo : EIATTR_KPARAM_INFO
	.align		4
        /*001c*/ 	.byte	0x04, 0x17
        /*001e*/ 	.short	(.L_1567 - .L_1566)
.L_1566:
        /*0020*/ 	.word	0x00000000
        /*0024*/ 	.short	0x0002
        /*0026*/ 	.short	0x0038
        /*0028*/ 	.byte	0x00, 0xf0, 0x41, 0x00


	//----- nvinfo : EIATTR_KPARAM_INFO
	.align		4
.L_1567:
        /*002c*/ 	.byte	0x04, 0x17
        /*002e*/ 	.short	(.L_1569 - .L_1568)
.L_1568:
        /*0030*/ 	.word	0x00000000
        /*0034*/ 	.short	0x0001
        /*0036*/ 	.short	0x0008
        /*0038*/ 	.byte	0x00, 0xf0, 0xc1, 0x00


	//----- nvinfo : EIATTR_KPARAM_INFO
	.align		4
.L_1569:
        /*003c*/ 	.byte	0x04, 0x17
        /*003e*/ 	.short	(.L_1571 - .L_1570)
.L_1570:
        /*0040*/ 	.word	0x00000000
        /*0044*/ 	.short	0x0000
        /*0046*/ 	.short	0x0000
        /*0048*/ 	.byte	0x00, 0xf0, 0x11, 0x00


	//----- nvinfo : EIATTR_MAXREG_COUNT
	.align		4
.L_1571:
        /*004c*/ 	.byte	0x03, 0x1b
        /*004e*/ 	.short	0x00ff


	//----- nvinfo : EIATTR_MERCURY_ISA_VERSION
	.align		4
        /*0050*/ 	.byte	0x03, 0x5f
        /*0052*/ 	.short	0x0000


	//----- nvinfo : EIATTR_EXIT_INSTR_OFFSETS
	.align		4
        /*0054*/ 	.byte	0x04, 0x1c
        /*0056*/ 	.short	(.L_1573 - .L_1572)


	//   ....[0]....
.L_1572:
        /*0058*/ 	.word	0x00000010


	//----- nvinfo : EIATTR_MAX_THREADS
	.align		4
.L_1573:
        /*005c*/ 	.byte	0x04, 0x05
        /*005e*/ 	.short	(.L_1575 - .L_1574)
.L_1574:
        /*0060*/ 	.word	0x00000080
        /*0064*/ 	.word	0x00000001
        /*0068*/ 	.word	0x00000001
.L_1575:


//--------------------- .nv.info._ZN2at6native18elementwise_kernelILi128ELi4EZNS0_15gpu_kernel_implIZZNS0_73_GLOBAL__N__c8866d80_35_SparseBinaryOpIntersectionKernel_cu_1520ed90_315342_sparse_binary_op_intersection_kernel_implINS3_18CUDAKernelLauncherENS3_36CUDAValueSelectionIntersectionKernelINS3_9LhsProjOpEEElLl8EEEvRNS_6TensorERKS9_SC_RKSt6vectorIlSaIlEERKSt8optionalIS9_ESL_bbENKUlvE3_clEvEUllE_EEvRNS_18TensorIteratorBaseERKT_EUliE_EEviT1_ --------------------------
	.section	.nv.info._ZN2at6native18elementwise_kernelILi128ELi4EZNS0_15gpu_kernel_implIZZNS0_73_GLOBAL__N__c8866d80_35_SparseBinaryOpIntersectionKernel_cu_1520ed90_315342_sparse_binary_op_intersection_kernel_implINS3_18CUDAKernelLauncherENS3_36CUDAValueSelectionIntersectionKernelINS3_9LhsProjOpEEElLl8EEEvRNS_6TensorERKS9_SC_RKSt6vectorIlSaIlEERKSt8optionalIS9_ESL_bbENKUlvE3_clEvEUllE_EEvRNS_18TensorIteratorBaseERKT_EUliE_EEviT1_,"",@"SHT_CUDA_INFO"
	.sectionflags	@""
	.align	4


	//----- nvinfo : EIATTR_CUDA_API_VERSION
	.align		4
        /*0000*/ 	.byte	0x04, 0x37
        /*0002*/ 	.short	(.L_1577 - .L_1576)
.L_1576:
        /*0004*/ 	.word	0x00000082


	//----- nvinfo : EIATTR_SW2861232_WAR
	.align		4
.L_1577:
        /*0008*/ 	.byte	0x01, 0x35
	.zero		2


	//----- nvinfo : EIATTR_PARAM_CBANK
	.align		4
        /*000c*/ 	.byte	0x04, 0x0a
        /*000e*/ 	.short	(.L_1579 - .L_1578)
	.align		4
.L_1578:
        /*0010*/ 	.word	index@(.nv.constant0._ZN2at6native18elementwise_kernelILi128ELi4EZNS0_15gpu_kernel_implIZZNS0_73_GLOBAL__N__c8866d80_35_SparseBinaryOpIntersectionKernel_cu_1520ed90_315342_sparse_binary_op_intersection_kernel_implINS3_18CUDAKernelLauncherENS3_36CUDAValueSelectionIntersectionKernelINS3_9LhsProjOpEEElLl8EEEvRNS_6TensorERKS9_SC_RKSt6vectorIlSaIlEERKSt8optionalIS9_ESL_bbENKUlvE3_clEvEUllE_EEvRNS_18TensorIteratorBaseERKT_EUliE_EEviT1_)
        /*0014*/ 	.short	0x0160
        /*0016*/ 	.short	0x02b0


	//----- nvinfo : EIATTR_CBANK_PARAM_SIZE
	.align		4
.L_1579:
        /*0018*/ 	.byte	0x03, 0x19
        /*001a*/ 	.short	0x02b0


	//----- nvinfo : EIATTR_KPARAM_INFO
	.align		4
        /*001c*/ 	.byte	0x04, 0x17
        /*001e*/ 	.short	(.L_1581 - .L_1580)
.L_1580:
        /*0020*/ 	.word	0x00000000
        /*0024*/ 	.short	0x0001
        /*0026*/ 	.short	0x0008
        /*0028*/ 	.byte	0x00, 0xf0, 0xa1, 0x0a


	//----- nvinfo : EIATTR_KPARAM_INFO
	.align		4
.L_1581:
        /*002c*/ 	.byte	0x04, 0x17
        /*002e*/ 	.short	(.L_1583 - .L_1582)
.L_1582:
        /*0030*/ 	.word	0x00000000
        /*0034*/ 	.short	0x0000
        /*0036*/ 	.short	0x0000
        /*0038*/ 	.byte	0x00, 0xf0, 0x11, 0x00


	//----- nvinfo : EIATTR_MAXREG_COUNT
	.align		4
.L_1583:
        /*003c*/ 	.byte	0x03, 0x1b
        /*003e*/ 	.short	0x0080


	//----- nvinfo : EIATTR_EXTERNS
	.align		4
        /*0040*/ 	.byte	0x04, 0x0f
        /*0042*/ 	.short	(.L_1585 - .L_1584)


	//   ....[0]....
	.align		4
.L_1584:
        /*0044*/ 	.word	index@(__assertfail)


	//----- nvinfo : EIATTR_MERCURY_ISA_VERSION
	.align		4
.L_1585:
        /*0048*/ 	.byte	0x03, 0x5f
        /*004a*/ 	.short	0x0000


	//----- nvinfo : EIATTR_SYSCALL_OFFSETS
	.align		4
        /*004c*/ 	.byte	0x04, 0x46
        /*004e*/ 	.short	(.L_1587 - .L_1586)


	//   ....[0]....
.L_1586:
        /*0050*/ 	.word	0x00001cf0


	//   ....[1]....
        /*0054*/ 	.word	0x000040c0


	//   ....[2]....
        /*0058*/ 	.word	0x00005e10


	//   ....[3]....
        /*005c*/ 	.word	0x00008170


	//   ....[4]....
        /*0060*/ 	.word	0x00009e70


	//   ....[5]....
        /*0064*/ 	.word	0x0000c1d0


	//   ....[6]....
        /*0068*/ 	.word	0x0000dee0


	//   ....[7]....
        /*006c*/ 	.word	0x00010220


	//----- nvinfo : EIATTR_EXIT_INSTR_OFFSETS
	.align		4
.L_1587:
        /*0070*/ 	.byte	0x04, 0x1c
        /*0072*/ 	.short	(.L_1589 - .L_1588)


	//   ....[0]....
.L_1588:
        /*0074*/ 	.word	0x0000c250


	//   ....[1]....
        /*0078*/ 	.word	0x0000fbe0


	//   ....[2]....
        /*007c*/ 	.word	0x0000fc00


	//   ....[3]....
        /*0080*/ 	.word	0x0000fc80


	//   ....[4]....
        /*0084*/ 	.word	0x0000fca0


	//   ....[5]....
        /*0088*/ 	.word	0x0000fcc0


	//   ....[6]....
        /*008c*/ 	.word	0x0000fd40


	//   ....[7]....
        /*0090*/ 	.word	0x0000fd60


	//   ....[8]....
        /*0094*/ 	.word	0x0000fde0


	//   ....[9]....
        /*0098*/ 	.word	0x0000fe00


	//   ....[10]....
        /*009c*/ 	.word	0x0000fe20


	//   ....[11]....
        /*00a0*/ 	.word	0x0000fec0


	//   ....[12]....
        /*00a4*/ 	.word	0x0000fee0


	//   ....[13]....
        /*00a8*/ 	.word	0x0000ff60


	//   ....[14]....
        /*00ac*/ 	.word	0x0000ff80


	//   ....[15]....
        /*00b0*/ 	.word	0x0000ffa0


	//   ....[16]....
        /*00b4*/ 	.word	0x00010040


	//   ....[17]....
        /*00b8*/ 	.word	0x00010060


	//   ....[18]....
        /*00bc*/ 	.word	0x00010080


	//   ....[19]....
        /*00c0*/ 	.word	0x000100f0


	//   ....[20]....
        /*00c4*/ 	.word	0x00010230


	//   ....[21]....
        /*00c8*/ 	.word	0x00010250


	//   ....[22]....
        /*00cc*/ 	.word	0x00010270


	//----- nvinfo : EIATTR_MAX_THREADS
	.align		4
.L_1589:
        /*00d0*/ 	.byte	0x04, 0x05
        /*00d2*/ 	.short	(.L_1591 - .L_1590)
.L_1590:
        /*00d4*/ 	.word	0x00000080
        /*00d8*/ 	.word	0x00000001
        /*00dc*/ 	.word	0x00000001


	//----- nvinfo : EIATTR_CRS_STACK_SIZE
	.align		4
.L_1591:
        /*00e0*/ 	.byte	0x04, 0x1e
        /*00e2*/ 	.short	(.L_1593 - .L_1592)
.L_1592:
        /*00e4*/ 	.word	0x00000000
.L_1593:


//--------------------- .nv.info._ZN2at6native27unrolled_elementwise_kernelIZZNS0_73_GLOBAL__N__c8866d80_35_SparseBinaryOpIntersectionKernel_cu_1520ed90_315342_sparse_binary_op_intersection_kernel_implINS2_18CUDAKernelLauncherENS2_36CUDAValueSelectionIntersectionKernelINS2_9LhsProjOpEEElLl8EEEvRNS_6TensorERKS8_SB_RKSt6vectorIlSaIlEERKSt8optionalIS8_ESK_bbENKUlvE3_clEvEUllE_St5arrayIPcLm2EELi4E23TrivialOffsetCalculatorILi1EjESR_NS0_6memory12LoadWithCastILi1EEENSS_13StoreWithCastILi1EEEEEviT_T0_T2_T3_T4_T5_ --------------------------
	.section	.nv.info._ZN2at6native27unrolled_elementwise_kernelIZZNS0_73_GLOBAL__N__c8866d80_35_SparseBinaryOpIntersectionKernel_cu_1520ed90_315342_sparse_binary_op_intersection_kernel_implINS2_18CUDAKernelLauncherENS2_36CUDAValueSelectionIntersectionKernelINS2_9LhsProjOpEEElLl8EEEvRNS_6TensorERKS8_SB_RKSt6vectorIlSaIlEERKSt8optionalIS8_ESK_bbENKUlvE3_clEvEUllE_St5arrayIPcLm2EELi4E23TrivialOffsetCalculatorILi1EjESR_NS0_6memory12LoadWithCastILi1EEENSS_13StoreWithCastILi1EEEEEviT_T0_T2_T3_T4_T5_,"",@"SHT_CUDA_INFO"
	.sectionflags	@""
	.align	4


	//----- nvinfo : EIATTR_CUDA_API_VERSION
	.align		4
        /*0000*/ 	.byte	0x04, 0x37
        /*0002*/ 	.short	(.L_1595 - .L_1594)
.L_1594:
        /*0004*/ 	.word	0x00000082


	//----- nvinfo : EIATTR_SW2861232_WAR
	.align		4
.L_1595:
        /*0008*/ 	.byte	0x01, 0x35
	.zero		2


	//----- nvinfo : EIATTR_PARAM_CBANK
	.align		4
        /*000c*/ 	.byte	0x04, 0x0a
        /*000e*/ 	.short	(.L_1597 - .L_1596)
	.align		4
.L_1596:
        /*0010*/ 	.word	index@(.nv.constant0._ZN2at6native27unrolled_elementwise_kernelIZZNS0_73_GLOBAL__N__c8866d80_35_SparseBinaryOpIntersectionKernel_cu_1520ed90_315342_sparse_binary_op_intersection_kernel_implINS2_18CUDAKernelLauncherENS2_36CUDAValueSelectionIntersectionKernelINS2_9LhsProjOpEEElLl8EEEvRNS_6TensorERKS8_SB_RKSt6vectorIlSaIlEERKSt8optionalIS8_ESK_bbENKUlvE3_clEvEUllE_St5arrayIPcLm2EELi4E23TrivialOffsetCalculatorILi1EjESR_NS0_6memory12LoadWithCastILi1EEENSS_13StoreWithCastILi1EEEEEviT_T0_T2_T3_T4_T5_)
        /*0014*/ 	.short	0x0160
        /*0016*/ 	.short	0x00bc


	//----- nvinfo : EIATTR_CBANK_PARAM_SIZE
	.align		4
.L_1597:
        /*0018*/ 	.byte	0x03, 0x19
        /*001a*/ 	.short	0x00bc


	//----- nvinfo : EIATTR_KPARAM_INFO
	.align		4
        /*001c*/ 	.byte	0x04, 0x17
        /*001e*/ 	.short	(.L_1599 - .L_1598)
.L_1598:
        /*0020*/ 	.word	0x00000000
        /*0024*/ 	.short	0x0006
        /*0026*/ 	.short	0x00b4
        /*0028*/ 	.byte	0x00, 0xf0, 0x21, 0x00


	//----- nvinfo : EIATTR_KPARAM_INFO
	.align		4
.L_1599:
        /*002c*/ 	.byte	0x04, 0x17
        /*002e*/ 	.short	(.L_1601 - .L_1600)
.L_1600:
        /*0030*/ 	.word	0x00000000
        /*0034*/ 	.short	0x0005
        /*0036*/ 	.short	0x00ac
        /*0038*/ 	.byte	0x00, 0xf0, 0x21, 0x00


	//----- nvinfo : EIATTR_KPARAM_INFO
	.align		4
.L_1601:
        /*003c*/ 	.byte	0x04, 0x17
        /*003e*/ 	.short	(.L_1603 - .L_1602)
.L_1602:
        /*0040*/ 	.word	0x00000000
        /*0044*/ 	.short	0x0004
        /*0046*/ 	.short	0x00a9
        /*0048*/ 	.byte	0x00, 0xf0, 0x05, 0x00


	//----- nvinfo : EIATTR_KPARAM_INFO
	.align		4
.L_1603:
        /*004c*/ 	.byte	0x04, 0x17
        /*004e*/ 	.short	(.L_1605 - .L_1604)
.L_1604:
        /*0050*/ 	.word	0x00000000
        /*0054*/ 	.short	0x0003
        /*0056*/ 	.short	0x00a8
        /*0058*/ 	.byte	0x00, 0xf0, 0x05, 0x00


	//----- nvinfo : EIATTR_KPARAM_INFO
	.align		4
.L_1605:
        /*005c*/ 	.byte	0x04, 0x17
        /*005e*/ 	.short	(.L_1607 - .L_1606)
.L_1606:
        /*0060*/ 	.word	0x00000000
        /*0064*/ 	.short	0x0002
        /*0066*/ 	.short	0x0098
        /*0068*/ 	.byte	0x00, 0xf0, 0x41, 0x00


	//----- nvinfo : EIATTR_KPARAM_INFO
	.align		4
.L_1607:
        /*006c*/ 	.byte	0x04, 0x17
        /*006e*/ 	.short	(.L_1609 - .L_1608)
.L_1608:
        /*0070*/ 	.word	0x00000000
        /*0074*/ 	.short	0x0001
        /*0076*/ 	.short	0x0008
        /*0078*/ 	.byte	0x00, 0xf0, 0x41, 0x02


	//----- nvinfo : EIATTR_KPARAM_INFO
	.align		4
.L_1609:
        /*007c*/ 	.byte	0x04, 0x17
        /*007e*/ 	.short	(.L_1611 - .L_1610)
.L_1610:
        /*0080*/ 	.word	0x00000000
        /*0084*/ 	.short	0x0000
        /*0086*/ 	.short	0x0000
        /*0088*/ 	.byte	0x00, 0xf0, 0x11, 0x00


	//----- nvinfo : EIATTR_MAXREG_COUNT
	.align		4
.L_1611:
        /*008c*/ 	.byte	0x03, 0x1b
        /*008e*/ 	.short	0x00ff


	//----- nvinfo : EIATTR_EXTERNS
	.align		4
        /*0090*/ 	.byte	0x04, 0x0f
        /*0092*/ 	.short	(.L_1613 - .L_1612)


	//   ....[0]....
	.align		4
.L_1612:
        /*0094*/ 	.word	index@(__assertfail)


	//----- nvinfo : EIATTR_MERCURY_ISA_VERSION
	.align		4
.L_1613:
        /*0098*/ 	.byte	0x03, 0x5f
        /*009a*/ 	.short	0x0000


	//----- nvinfo : EIATTR_SYSCALL_OFFSETS
	.align		4
        /*009c*/ 	.byte	0x04, 0x46
        /*009e*/ 	.short	(.L_1615 - .L_1614)


	//   ....[0]....
.L_1614:
        /*00a0*/ 	.word	0x00001270


	//   ....[1]....
        /*00a4*/ 	.word	0x000021a0


	//   ....[2]....
        /*00a8*/ 	.word	0x000030c0


	//   ....[3]....
        /*00ac*/ 	.word	0x00003fe0


	//   ....[4]....
        /*00b0*/ 	.word	0x0000b740


	//   ....[5]....
        /*00b4*/ 	.word	0x0000bf60


	//   ....[6]....
        /*00b8*/ 	.word	0x0000c740


	//   ....[7]....
        /*00bc*/ 	.word	0x0000cf20


	//----- nvinfo : EIATTR_EXIT_INSTR_OFFSETS
	.align		4
.L_1615:
        /*00c0*/ 	.byte	0x04, 0x1c
        /*00c2*/ 	.short	(.L_1617 - .L_1616)


	//   ....[0]....
.L_1616:
        /*00c4*/ 	.word	0x0000c7c0


	//   ....[1]....
        /*00c8*/ 	.word	0x0000c8e0


	//   ....[2]....
        /*00cc*/ 	.word	0x0000c900


	//   ....[3]....
        /*00d0*/ 	.word	0x0000c980


	//   ....[4]....
        /*00d4*/ 	.word	0x0000c9a0


	//   ....[5]....
        /*00d8*/ 	.word	0x0000c9c0


	//   ....[6]....
        /*00dc*/ 	.word	0x0000ca40


	//   ....[7]....
        /*00e0*/ 	.word	0x0000ca60


	//   ....[8]....
        /*00e4*/ 	.word	0x0000cae0


	//   ....[9]....
        /*00e8*/ 	.word	0x0000cb00


	//   ....[10]....
        /*00ec*/ 	.word	0x0000cb20


	//   ....[11]....
        /*00f0*/ 	.word	0x0000cbc0


	//   ....[12]....
        /*00f4*/ 	.word	0x0000cbe0


	//   ....[13]....
        /*00f8*/ 	.word	0x0000cc60


	//   ....[14]....
        /*00fc*/ 	.word	0x0000cc80


	//   ....[15]....
        /*0100*/ 	.word	0x0000cca0


	//   ....[16]....
        /*0104*/ 	.word	0x0000cd40


	//   ....[17]....
        /*0108*/ 	.word	0x0000cd60


	//   ....[18]....
        /*010c*/ 	.word	0x0000cd80


	//   ....[19]....
        /*0110*/ 	.word	0x0000cdf0


	//   ....[20]....
        /*0114*/ 	.word	0x0000cf30


	//   ....[21]....
        /*0118*/ 	.word	0x0000cf50


	//   ....[22]....
        /*011c*/ 	.word	0x0000cf70


	//----- nvinfo : EIATTR_MAX_THREADS
	.align		4
.L_1617:
        /*0120*/ 	.byte	0x04, 0x05
        /*0122*/ 	.short	(.L_1619 - .L_1618)
.L_1618:
        /*0124*/ 	.word	0x00000080
        /*0128*/ 	.word	0x00000001
        /*012c*/ 	.word	0x00000001


	//----- nvinfo : EIATTR_CRS_STACK_SIZE
	.align		4
.L_1619:
        /*0130*/ 	.byte	0x04, 0x1e
        /*0132*/ 	.short	(.L_1621 - .L_1620)
.L_1620:
        /*0134*/ 	.word	0x00000000
.L_1621:


//--------------------- .nv.info._ZN2at6native18elementwise_kernelILi128ELi2EZNS0_22gpu_kernel_impl_nocastIZZNS0_73_GLOBAL__N__c8866d80_35_SparseBinaryOpIntersectionKernel_cu_1520ed90_315342_sparse_binary_op_intersection_kernel_implINS3_18CUDAKernelLauncherENS3_36CUDAValueSelectionIntersectionKernelINS3_9LhsProjOpEEElLl8EEEvRNS_6TensorERKS9_SC_RKSt6vectorIlSaIlEERKSt8optionalIS9_ESL_bbENKUlvE3_clEvEUllE_EEvRNS_18TensorIteratorBaseERKT_EUliE_EEviT1_ --------------------------
	.section	.nv.info._ZN2at6native18elementwise_kernelILi128ELi2EZNS0_22gpu_kernel_impl_nocastIZZNS0_73_GLOBAL__N__c8866d80_35_SparseBinaryOpIntersectionKernel_cu_1520ed90_315342_sparse_binary_op_intersection_kernel_implINS3_18CUDAKernelLauncherENS3_36CUDAValueSelectionIntersectionKernelINS3_9LhsProjOpEEElLl8EEEvRNS_6TensorERKS9_SC_RKSt6vectorIlSaIlEERKSt8optionalIS9_ESL_bbENKUlvE3_clEvEUllE_EEvRNS_18TensorIteratorBaseERKT_EUliE_EEviT1_,"",@"SHT_CUDA_INFO"
	.sectionflags	@""
	.align	4


	//----- nvinfo : EIATTR_CUDA_API_VERSION
	.align		4
        /*0000*/ 	.byte	0x04, 0x37
        /*0002*/ 	.short	(.L_1623 - .L_1622)
.L_1622:
        /*0004*/ 	.word	0x00000082


	//----- nvinfo : EIATTR_SW2861232_WAR
	.align		4
.L_1623:
        /*0008*/ 	.byte	0x01, 0x35
	.zero		2


	//----- nvinfo : EIATTR_PARAM_CBANK
	.align		4
        /*000c*/ 	.byte	0x04, 0x0a
        /*000e*/ 	.short	(.L_1625 - .L_1624)
	.align		4
.L_1624:
        /*0010*/ 	.word	index@(.nv.constant0._ZN2at6native18elementwise_kernelILi128ELi2EZNS0_22gpu_kernel_impl_nocastIZZNS0_73_GLOBAL__N__c8866d80_35_SparseBinaryOpIntersectionKernel_cu_1520ed90_315342_sparse_binary_op_intersection_kernel_implINS3_18CUDAKernelLauncherENS3_36CUDAValueSelectionIntersectionKernelINS3_9LhsProjOpEEElLl8EEEvRNS_6TensorERKS9_SC_RKSt6vectorIlSaIlEERKSt8optionalIS9_ESL_bbENKUlvE3_clEvEUllE_EEvRNS_18TensorIteratorBaseERKT_EUliE_EEviT1_)
        /*0014*/ 	.short	0x0160
        /*0016*/ 	.short	0x02a8


	//----- nvinfo : EIATTR_CBANK_PARAM_SIZE
	.align		4
.L_1625:
        /*0018*/ 	.byte	0x03, 0x19
        /*001a*/ 	.short	0x02a8


	//----- nvinfo : EIATTR_KPARAM_INFO
	.align		4
        /*001c*/ 	.byte	0x04, 0x17
        /*001e*/ 	.short	(.L_1627 - .L_1626)
.L_1626:
        /*0020*/ 	.word	0x00000000
        /*0024*/ 	.short	0x0001
        /*0026*/ 	.short	0x0008
        /*0028*/ 	.byte	0x00, 0xf0, 0x81, 0x0a


	//----- nvinfo : EIATTR_KPARAM_INFO
	.align		4
.L_1627:
        /*002c*/ 	.byte	0x04, 0x17
        /*002e*/ 	.short	(.L_1629 - .L_1628)
.L_1628:
        /*0030*/ 	.word	0x00000000
        /*0034*/ 	.short	0x0000
        /*0036*/ 	.short	0x0000
        /*0038*/ 	.byte	0x00, 0xf0, 0x11, 0x00


	//----- nvinfo : EIATTR_MAXREG_COUNT
	.align		4
.L_1629:
        /*003c*/ 	.byte	0x03, 0x1b
        /*003e*/ 	.short	0x0080


	//----- nvinfo : EIATTR_MERCURY_ISA_VERSION
	.align		4
        /*0040*/ 	.byte	0x03, 0x5f
        /*0042*/ 	.short	0x0000


	//----- nvinfo : EIATTR_EXIT_INSTR_OFFSETS
	.align		4
        /*0044*/ 	.byte	0x04, 0x1c
        /*0046*/ 	.short	(.L_1631 - .L_1630)


	//   ....[0]....
.L_1630:
        /*0048*/ 	.word	0x00002b50


	//   ....[1]....
        /*004c*/ 	.word	0x00005590


	//----- nvinfo : EIATTR_MAX_THREADS
	.align		4
.L_1631:
        /*0050*/ 	.byte	0x04, 0x05
        /*0052*/ 	.short	(.L_1633 - .L_1632)
.L_1632:
        /*0054*/ 	.word	0x00000080
        /*0058*/ 	.word	0x00000001
        /*005c*/ 	.word	0x00000001


	//----- nvinfo : EIATTR_CRS_STACK_SIZE
	.align		4
.L_1633:
        /*0060*/ 	.byte	0x04, 0x1e
        /*0062*/ 	.short	(.L_1635 - .L_1634)
.L_1634:
        /*0064*/ 	.word	0x00000000
.L_1635:


//--------------------- .nv.info._ZN2at6native27unrolled_elementwise_kernelIZZNS0_73_GLOBAL__N__c8866d80_35_SparseBinaryOpIntersectionKernel_cu_1520ed90_315342_sparse_binary_op_intersection_kernel_implINS2_18CUDAKernelLauncherENS2_36CUDAValueSelectionIntersectionKernelINS2_9LhsProjOpEEElLl8EEEvRNS_6TensorERKS8_SB_RKSt6vectorIlSaIlEERKSt8optionalIS8_ESK_bbENKUlvE3_clEvEUllE_St5arrayIPcLm2EELi4E23TrivialOffsetCalculatorILi1EjESR_NS0_6memory15LoadWithoutCastENSS_16StoreWithoutCastEEEviT_T0_T2_T3_T4_T5_ --------------------------
	.section	.nv.info._ZN2at6native27unrolled_elementwise_kernelIZZNS0_73_GLOBAL__N__c8866d80_35_SparseBinaryOpIntersectionKernel_cu_1520ed90_315342_sparse_binary_op_intersection_kernel_implINS2_18CUDAKernelLauncherENS2_36CUDAValueSelectionIntersectionKernelINS2_9LhsProjOpEEElLl8EEEvRNS_6TensorERKS8_SB_RKSt6vectorIlSaIlEERKSt8optionalIS8_ESK_bbENKUlvE3_clEvEUllE_St5arrayIPcLm2EELi4E23TrivialOffsetCalculatorILi1EjESR_NS0_6memory15LoadWithoutCastENSS_16StoreWithoutCastEEEviT_T0_T2_T3_T4_T5_,"",@"SHT_CUDA_INFO"
	.sectionflags	@""
	.align	4


	//----- nvinfo : EIATTR_CUDA_API_VERSION
	.align		4
        /*0000*/ 	.byte	0x04, 0x37
        /*0002*/ 	.short	(.L_1637 - .L_1636)
.L_1636:
        /*0004*/ 	.word	0x00000082


	//----- nvinfo : EIATTR_SW2861232_WAR
	.align		4
.L_1637:
        /*0008*/ 	.byte	0x01, 0x35
	.zero		2


	//----- nvinfo : EIATTR_PARAM_CBANK
	.align		4
        /*000c*/ 	.byte	0x04, 0x0a
        /*000e*/ 	.short	(.L_1639 - .L_1638)
	.align		4
.L_1638:
        /*0010*/ 	.word	index@(.nv.constant0._ZN2at6native27unrolled_elementwise_kernelIZZNS0_73_GLOBAL__N__c8866d80_35_SparseBinaryOpIntersectionKernel_cu_1520ed90_315342_sparse_binary_op_intersection_kernel_implINS2_18CUDAKernelLauncherENS2_36CUDAValueSelectionIntersectionKernelINS2_9LhsProjOpEEElLl8EEEvRNS_6TensorERKS8_SB_RKSt6vectorIlSaIlEERKSt8optionalIS8_ESK_bbENKUlvE3_clEvEUllE_St5arrayIPcLm2EELi4E23TrivialOffsetCalculatorILi1EjESR_NS0_6memory15LoadWithoutCastENSS_16StoreWithoutCastEEEviT_T0_T2_T3_T4_T5_)
        /*0014*/ 	.short	0x0160
        /*0016*/ 	.short	0x00ac


	//----- nvinfo : EIATTR_CBANK_PARAM_SIZE
	.align		4
.L_1639:
        /*0018*/ 	.byte	0x03, 0x19
        /*001a*/ 	.short	0x00ac


	//----- nvinfo : EIATTR_KPARAM_INFO
	.align		4
        /*001c*/ 	.byte	0x04, 0x17
        /*001e*/ 	.short	(.L_1641 - .L_1640)
.L_1640:
        /*0020*/ 	.word	0x00000000
        /*0024*/ 	.short	0x0006
        /*0026*/ 	.short	0x00ab
        /*0028*/ 	.byte	0x00, 0xf0, 0x05, 0x00


	//----- nvinfo : EIATTR_KPARAM_INFO
	.align		4
.L_1641:
        /*002c*/ 	.byte	0x04, 0x17
        /*002e*/ 	.short	(.L_1643 - .L_1642)
.L_1642:
        /*0030*/ 	.word	0x00000000
        /*0034*/ 	.short	0x0005
        /*0036*/ 	.short	0x00aa
        /*0038*/ 	.byte	0x00, 0xf0, 0x05, 0x00


	//----- nvinfo : EIATTR_KPARAM_INFO
	.align		4
.L_1643:
        /*003c*/ 	.byte	0x04, 0x17
        /*003e*/ 	.short	(.L_1645 - .L_1644)
.L_1644:
        /*0040*/ 	.word	0x00000000
        /*0044*/ 	.short	0x0004
        /*0046*/ 	.short	0x00a9
        /*0048*/ 	.byte	0x00, 0xf0, 0x05, 0x00


	//----- nvinfo : EIATTR_KPARAM_INFO
	.align		4
.L_1645:
        /*004c*/ 	.byte	0x04, 0x17
        /*004e*/ 	.short	(.L_1647 - .L_1646)
.L_1646:
        /*0050*/ 	.word	0x00000000
        /*0054*/ 	.short	0x0003
        /*0056*/ 	.short	0x00a8
        /*0058*/ 	.byte	0x00, 0xf0, 0x05, 0x00


	//----- nvinfo : EIATTR_KPARAM_INFO
	.align		4
.L_1647:
        /*005c*/ 	.byte	0x04, 0x17
        /*005e*/ 	.short	(.L_1649 - .L_1648)
.L_1648:
        /*0060*/ 	.word	0x00000000
        /*0064*/ 	.short	0x0002
        /*0066*/ 	.short	0x0098
        /*0068*/ 	.byte	0x00, 0xf0, 0x41, 0x00


	//----- nvinfo : EIATTR_KPARAM_INFO
	.align		4
.L_1649:
        /*006c*/ 	.byte	0x04, 0x17
        /*006e*/ 	.short	(.L_1651 - .L_1650)
.L_1650:
        /*0070*/ 	.word	0x00000000
        /*0074*/ 	.short	0x0001
        /*0076*/ 	.short	0x0008
        /*0078*/ 	.byte	0x00, 0xf0, 0x41, 0x02


	//----- nvinfo : EIATTR_KPARAM_INFO
	.align		4
.L_1651:
        /*007c*/ 	.byte	0x04, 0x17
        /*007e*/ 	.short	(.L_1653 - .L_1652)
.L_1652:
        /*0080*/ 	.word	0x00000000
        /*0084*/ 	.short	0x0000
        /*0086*/ 	.short	0x0000
        /*0088*/ 	.byte	0x00, 0xf0, 0x11, 0x00


	//----- nvinfo : EIATTR_MAXREG_COUNT
	.align		4
.L_1653:
        /*008c*/ 	.byte	0x03, 0x1b
        /*008e*/ 	.short	0x00ff


	//----- nvinfo : EIATTR_MERCURY_ISA_VERSION
	.align		4
        /*0090*/ 	.byte	0x03, 0x5f
        /*0092*/ 	.short	0x0000


	//----- nvinfo : EIATTR_EXIT_INSTR_OFFSETS
	.align		4
        /*0094*/ 	.byte	0x04, 0x1c
        /*0096*/ 	.short	(.L_1655 - .L_1654)


	//   ....[0]....
.L_1654:
        /*0098*/ 	.word	0x00007360


	//   ....[1]....
        /*009c*/ 	.word	0x000073b0


	//----- nvinfo : EIATTR_MAX_THREADS
	.align		4
.L_1655:
        /*00a0*/ 	.byte	0x04, 0x05
        /*00a2*/ 	.short	(.L_1657 - .L_1656)
.L_1656:
        /*00a4*/ 	.word	0x00000080
        /*00a8*/ 	.word	0x00000001
        /*00ac*/ 	.word	0x00000001


	//----- nvinfo : EIATTR_CRS_STACK_SIZE
	.align		4
.L_1657:
        /*00b0*/ 	.byte	0x04, 0x1e
        /*00b2*/ 	.short	(.L_1659 - .L_1658)
.L_1658:
        /*00b4*/ 	.word	0x00000000
.L_1659:


//--------------------- .nv.info._ZN2at6native29vectorized_elementwise_kernelILi2EZZNS0_73_GLOBAL__N__c8866d80_35_SparseBinaryOpIntersectionKernel_cu_1520ed90_315342_sparse_binary_op_intersection_kernel_implINS2_18CUDAKernelLauncherENS2_36CUDAValueSelectionIntersectionKernelINS2_9LhsProjOpEEElLl8EEEvRNS_6TensorERKS8_SB_RKSt6vectorIlSaIlEERKSt8optionalIS8_ESK_bbENKUlvE3_clEvEUllE_St5arrayIPcLm2EEEEviT0_T1_ --------------------------
	.section	.nv.info._ZN2at6native29vectorized_elementwise_kernelILi2EZZNS0_73_GLOBAL__N__c8866d80_35_SparseBinaryOpIntersectionKernel_cu_1520ed90_315342_sparse_binary_op_intersection_kernel_implINS2_18CUDAKernelLauncherENS2_36CUDAValueSelectionIntersectionKernelINS2_9LhsProjOpEEElLl8EEEvRNS_6TensorERKS8_SB_RKSt6vectorIlSaIlEERKSt8optionalIS8_ESK_bbENKUlvE3_clEvEUllE_St5arrayIPcLm2EEEEviT0_T1_,"",@"SHT_CUDA_INFO"
	.sectionflags	@""
	.align	4


	//----- nvinfo : EIATTR_CUDA_API_VERSION
	.align		4
        /*0000*/ 	.byte	0x04, 0x37
        /*0002*/ 	.short	(.L_1661 - .L_1660)
.L_1660:
        /*0004*/ 	.word	0x00000082


	//----- nvinfo : EIATTR_SW2861232_WAR
	.align		4
.L_1661:
        /*0008*/ 	.byte	0x01, 0x35
	.zero		2


	//----- nvinfo : EIATTR_PARAM_CBANK
	.align		4
        /*000c*/ 	.byte	0x04, 0x0a
        /*000e*/ 	.short	(.L_1663 - .L_1662)
	.align		4
.L_1662:
        /*0010*/ 	.word	index@(.nv.constant0._ZN2at6native29vectorized_elementwise_kernelILi2EZZNS0_73_GLOBAL__N__c8866d80_35_SparseBinaryOpIntersectionKernel_cu_1520ed90_315342_sparse_binary_op_intersection_kernel_implINS2_18CUDAKernelLauncherENS2_36CUDAValueSelectionIntersectionKernelINS2_9LhsProjOpEEElLl8EEEvRNS_6TensorERKS8_SB_RKSt6vectorIlSaIlEERKSt8optionalIS8_ESK_bbENKUlvE3_clEvEUllE_St5arrayIPcLm2EEEEviT0_T1_)
        /*0014*/ 	.short	0x0160
        /*0016*/ 	.short	0x00a8


	//----- nvinfo : EIATTR_CBANK_PARAM_SIZE
	.align		4
.L_1663:
        /*0018*/ 	.byte	0x03, 0x19
        /*001a*/ 	.short	0x00a8


	//----- nvinfo : EIATTR_KPARAM_INFO
	.align		4
        /*001c*/ 	.byte	0x04, 0x17
        /*001e*/ 	.short	(.L_1665 - .L_1664)
.L_1664:
        /*0020*/ 	.word	0x00000000
        /*0024*/ 	.short	0x0002
        /*0026*/ 	.short	0x0098
        /*0028*/ 	.byte	0x00, 0xf0, 0x41, 0x00


	//----- nvinfo : EIATTR_KPARAM_INFO
	.align		4
.L_1665:
        /*002c*/ 	.byte	0x04, 0x17
        /*002e*/ 	.short	(.L_1667 - .L_1666)
.L_1666:
        /*0030*/ 	.word	0x00000000
        /*0034*/ 	.short	0x0001
        /*0036*/ 	.short	0x0008
        /*0038*/ 	.byte	0x00, 0xf0, 0x41, 0x02


	//----- nvinfo : EIATTR_KPARAM_INFO
	.align		4
.L_1667:
        /*003c*/ 	.byte	0x04, 0x17
        /*003e*/ 	.short	(.L_1669 - .L_1668)
.L_1668:
        /*0040*/ 	.word	0x00000000
        /*0044*/ 	.short	0x0000
        /*0046*/ 	.short	0x0000
        /*0048*/ 	.byte	0x00, 0xf0, 0x11, 0x00


	//----- nvinfo : EIATTR_MAXREG_COUNT
	.align		4
.L_1669:
        /*004c*/ 	.byte	0x03, 0x1b
        /*004e*/ 	.short	0x00ff


	//----- nvinfo : EIATTR_MERCURY_ISA_VERSION
	.align		4
        /*0050*/ 	.byte	0x03, 0x5f
        /*0052*/ 	.short	0x0000


	//----- nvinfo : EIATTR_EXIT_INSTR_OFFSETS
	.align		4
        /*0054*/ 	.byte	0x04, 0x1c
        /*0056*/ 	.short	(.L_1671 - .L_1670)


	//   ....[0]....
.L_1670:
        /*0058*/ 	.word	0x0000d8b0


	//   ....[1]....
        /*005c*/ 	.word	0x0001bc00


	//   ....[2]....
        /*0060*/ 	.word	0x0001bc50


	//----- nvinfo : EIATTR_MAX_THREADS
	.align		4
.L_1671:
        /*0064*/ 	.byte	0x04, 0x05
        /*0066*/ 	.short	(.L_1673 - .L_1672)
.L_1672:
        /*0068*/ 	.word	0x00000080
        /*006c*/ 	.word	0x00000001
        /*0070*/ 	.word	0x00000001


	//----- nvinfo : EIATTR_CRS_STACK_SIZE
	.align		4
.L_1673:
        /*0074*/ 	.byte	0x04, 0x1e
        /*0076*/ 	.short	(.L_1675 - .L_1674)
.L_1674:
        /*0078*/ 	.word	0x00000000
.L_1675:


//--------------------- .nv.info._ZN2at6native29vectorized_elementwise_kernelILi4EZZNS0_73_GLOBAL__N__c8866d80_35_SparseBinaryOpIntersectionKernel_cu_1520ed90_315342_sparse_binary_op_intersection_kernel_implINS2_18CUDAKernelLauncherENS2_36CUDAValueSelectionIntersectionKernelINS2_9LhsProjOpEEElLl8EEEvRNS_6TensorERKS8_SB_RKSt6vectorIlSaIlEERKSt8optionalIS8_ESK_bbENKUlvE3_clEvEUllE_St5arrayIPcLm2EEEEviT0_T1_ --------------------------
	.section	.nv.info._ZN2at6native29vectorized_elementwise_kernelILi4EZZNS0_73_GLOBAL__N__c8866d80_35_SparseBinaryOpIntersectionKernel_cu_1520ed90_315342_sparse_binary_op_intersection_kernel_implINS2_18CUDAKernelLauncherENS2_36CUDAValueSelectionIntersectionKernelINS2_9LhsProjOpEEElLl8EEEvRNS_6TensorERKS8_SB_RKSt6vectorIlSaIlEERKSt8optionalIS8_ESK_bbENKUlvE3_clEvEUllE_St5arrayIPcLm2EEEEviT0_T1_,"",@"SHT_CUDA_INFO"
	.sectionflags	@""
	.align	4


	//----- nvinfo : EIATTR_CUDA_API_VERSION
	.align		4
        /*0000*/ 	.byte	0x04, 0x37
        /*0002*/ 	.short	(.L_1677 - .L_1676)
.L_1676:
        /*0004*/ 	.word	0x00000082


	//----- nvinfo : EIATTR_SW2861232_WAR
	.align		4
.L_1677:
        /*0008*/ 	.byte	0x01, 0x35
	.zero		2


	//----- nvinfo : EIATTR_PARAM_CBANK
	.align		4
        /*000c*/ 	.byte	0x04, 0x0a
        /*000e*/ 	.short	(.L_1679 - .L_1678)
	.align		4
.L_1678:
        /*0010*/ 	.word	index@(.nv.constant0._ZN2at6native29vectorized_elementwise_kernelILi4EZZNS0_73_GLOBAL__N__c8866d80_35_SparseBinaryOpIntersectionKernel_cu_1520ed90_315342_sparse_binary_op_intersection_kernel_implINS2_18CUDAKernelLauncherENS2_36CUDAValueSelectionIntersectionKernelINS2_9LhsProjOpEEElLl8EEEvRNS_6TensorERKS8_SB_RKSt6vectorIlSaIlEERKSt8optionalIS8_ESK_bbENKUlvE3_clEvEUllE_St5arrayIPcLm2EEEEviT0_T1_)
        /*0014*/ 	.short	0x0160
        /*0016*/ 	.short	0x00a8


	//----- nvinfo : EIATTR_CBANK_PARAM_SIZE
	.align		4
.L_1679:
        /*0018*/ 	.byte	0x03, 0x19
        /*001a*/ 	.short	0x00a8


	//----- nvinfo : EIATTR_KPARAM_INFO
	.align		4
        /*001c*/ 	.byte	0x04, 0x17
        /*001e*/ 	.short	(.L_1681 - .L_1680)
.L_1680:
        /*0020*/ 	.word	0x00000000
        /*0024*/ 	.short	0x0002
        /*0026*/ 	.short	0x0098
        /*0028*/ 	.byte	0x00, 0xf0, 0x41, 0x00


	//----- nvinfo : EIATTR_KPARAM_INFO
	.align		4
.L_1681:
        /*002c*/ 	.byte	0x04, 0x17
        /*002e*/ 	.short	(.L_1683 - .L_1682)
.L_1682:
        /*0030*/ 	.word	0x00000000
        /*0034*/ 	.short	0x0001
        /*0036*/ 	.short	0x0008
        /*0038*/ 	.byte	0x00, 0xf0, 0x41, 0x02


	//----- nvinfo : EIATTR_KPARAM_INFO
	.align		4
.L_1683:
        /*003c*/ 	.byte	0x04, 0x17
        /*003e*/ 	.short	(.L_1685 - .L_1684)
.L_1684:
        /*0040*/ 	.word	0x00000000
        /*0044*/ 	.short	0x0000
        /*0046*/ 	.short	0x0000
        /*0048*/ 	.byte	0x00, 0xf0, 0x11, 0x00


	//----- nvinfo : EIATTR_MAXREG_COUNT
	.align		4
.L_1685:
        /*004c*/ 	.byte	0x03, 0x1b
        /*004e*/ 	.short	0x00ff


	//----- nvinfo : EIATTR_MERCURY_ISA_VERSION
	.align		4
        /*0050*/ 	.byte	0x03, 0x5f
        /*0052*/ 	.short	0x0000


	//----- nvinfo : EIATTR_EXIT_INSTR_OFFSETS
	.align		4
        /*0054*/ 	.byte	0x04, 0x1c
        /*0056*/ 	.short	(.L_1687 - .L_1686)


	//   ....[0]....
.L_1686:
        /*0058*/ 	.word	0x0000d8b0


	//   ....[1]....
        /*005c*/ 	.word	0x0001bc00


	//   ....[2]....
        /*0060*/ 	.word	0x0001bc50


	//----- nvinfo : EIATTR_MAX_THREADS
	.align		4
.L_1687:
        /*0064*/ 	.byte	0x04, 0x05
        /*0066*/ 	.short	(.L_1689 - .L_1688)
.L_1688:
        /*0068*/ 	.word	0x00000080
        /*006c*/ 	.word	0x00000001
        /*0070*/ 	.word	0x00000001


	//----- nvinfo : EIATTR_CRS_STACK_SIZE
	.align		4
.L_1689:
        /*0074*/ 	.byte	0x04, 0x1e
        /*0076*/ 	.short	(.L_1691 - .L_1690)
.L_1690:
        /*0078*/ 	.word	0x00000000
.L_1691:


//--------------------- .nv.info._ZN2at6native29vectorized_elementwise_kernelILi8EZZNS0_73_GLOBAL__N__c8866d80_35_SparseBinaryOpIntersectionKernel_cu_1520ed90_315342_sparse_binary_op_intersection_kernel_implINS2_18CUDAKernelLauncherENS2_36CUDAValueSelectionIntersectionKernelINS2_9LhsProjOpEEElLl8EEEvRNS_6TensorERKS8_SB_RKSt6vectorIlSaIlEERKSt8optionalIS8_ESK_bbENKUlvE3_clEvEUllE_St5arrayIPcLm2EEEEviT0_T1_ --------------------------
	.section	.nv.info._ZN2at6native29vectorized_elementwise_kernelILi8EZZNS0_73_GLOBAL__N__c8866d80_35_SparseBinaryOpIntersectionKernel_cu_1520ed90_315342_sparse_binary_op_intersection_kernel_implINS2_18CUDAKernelLauncherENS2_36CUDAValueSelectionIntersectionKernelINS2_9LhsProjOpEEElLl8EEEvRNS_6TensorERKS8_SB_RKSt6vectorIlSaIlEERKSt8optionalIS8_ESK_bbENKUlvE3_clEvEUllE_St5arrayIPcLm2EEEEviT0_T1_,"",@"SHT_CUDA_INFO"
	.sectionflags	@""
	.align	4


	//----- nvinfo : EIATTR_CUDA_API_VERSION
	.align		4
        /*0000*/ 	.byte	0x04, 0x37
        /*0002*/ 	.short	(.L_1693 - .L_1692)
.L_1692:
        /*0004*/ 	.word	0x00000082


	//----- nvinfo : EIATTR_SW2861232_WAR
	.align		4
.L_1693:
        /*0008*/ 	.byte	0x01, 0x35
	.zero		2


	//----- nvinfo : EIATTR_PARAM_CBANK
	.align		4
        /*000c*/ 	.byte	0x04, 0x0a
        /*000e*/ 	.short	(.L_1695 - .L_1694)
	.align		4
.L_1694:
        /*0010*/ 	.word	index@(.nv.constant0._ZN2at6native29vectorized_elementwise_kernelILi8EZZNS0_73_GLOBAL__N__c8866d80_35_SparseBinaryOpIntersectionKernel_cu_1520ed90_315342_sparse_binary_op_intersection_kernel_implINS2_18CUDAKernelLauncherENS2_36CUDAValueSelectionIntersectionKernelINS2_9LhsProjOpEEElLl8EEEvRNS_6TensorERKS8_SB_RKSt6vectorIlSaIlEERKSt8optionalIS8_ESK_bbENKUlvE3_clEvEUllE_St5arrayIPcLm2EEEEviT0_T1_)
        /*0014*/ 	.short	0x0160
        /*0016*/ 	.short	0x00a8


	//----- nvinfo : EIATTR_CBANK_PARAM_SIZE
	.align		4
.L_1695:
        /*0018*/ 	.byte	0x03, 0x19
        /*001a*/ 	.short	0x00a8


	//----- nvinfo : EIATTR_KPARAM_INFO
	.align		4
        /*001c*/ 	.byte	0x04, 0x17
        /*001e*/ 	.short	(.L_1697 - .L_1696)
.L_1696:
        /*0020*/ 	.word	0x00000000
        /*0024*/ 	.short	0x0002
        /*0026*/ 	.short	0x0098
        /*0028*/ 	.byte	0x00, 0xf0, 0x41, 0x00


	//----- nvinfo : EIATTR_KPARAM_INFO
	.align		4
.L_1697:
        /*002c*/ 	.byte	0x04, 0x17
        /*002e*/ 	.short	(.L_1699 - .L_1698)
.L_1698:
        /*0030*/ 	.word	0x00000000
        /*0034*/ 	.short	0x0001
        /*0036*/ 	.short	0x0008
        /*0038*/ 	.byte	0x00, 0xf0, 0x41, 0x02


	//----- nvinfo : EIATTR_KPARAM_INFO
	.align		4
.L_1699:
        /*003c*/ 	.byte	0x04, 0x17
        /*003e*/ 	.short	(.L_1701 - .L_1700)
.L_1700:
        /*0040*/ 	.word	0x00000000
        /*0044*/ 	.short	0x0000
        /*0046*/ 	.short	0x0000
        /*0048*/ 	.byte	0x00, 0xf0, 0x11, 0x00


	//----- nvinfo : EIATTR_MAXREG_COUNT
	.align		4
.L_1701:
        /*004c*/ 	.byte	0x03, 0x1b
        /*004e*/ 	.short	0x00ff


	//----- nvinfo : EIATTR_MERCURY_ISA_VERSION
	.align		4
        /*0050*/ 	.byte	0x03, 0x5f
        /*0052*/ 	.short	0x0000


	//----- nvinfo : EIATTR_EXIT_INSTR_OFFSETS
	.align		4
        /*0054*/ 	.byte	0x04, 0x1c
        /*0056*/ 	.short	(.L_1703 - .L_1702)


	//   ....[0]....
.L_1702:
        /*0058*/ 	.word	0x00000010


	//----- nvinfo : EIATTR_MAX_THREADS
	.align		4
.L_1703:
        /*005c*/ 	.byte	0x04, 0x05
        /*005e*/ 	.short	(.L_1705 - .L_1704)
.L_1704:
        /*0060*/ 	.word	0x00000080
        /*0064*/ 	.word	0x00000001
        /*0068*/ 	.word	0x00000001
.L_1705:


//--------------------- .nv.info._ZN2at6native18elementwise_kernelILi128ELi4EZNS0_15gpu_kernel_implIZZNS0_73_GLOBAL__N__c8866d80_35_SparseBinaryOpIntersectionKernel_cu_1520ed90_315342_sparse_binary_op_intersection_kernel_implINS3_18CUDAKernelLauncherENS3_36CUDAValueSelectionIntersectionKernelINS3_9LhsProjOpEEElLl8EEEvRNS_6TensorERKS9_SC_RKSt6vectorIlSaIlEERKSt8optionalIS9_ESL_bbENKUlvE1_clEvEUllE_EEvRNS_18TensorIteratorBaseERKT_EUliE_EEviT1_ --------------------------
	.section	.nv.info._ZN2at6native18elementwise_kernelILi128ELi4EZNS0_15gpu_kernel_implIZZNS0_73_GLOBAL__N__c8866d80_35_SparseBinaryOpIntersectionKernel_cu_1520ed90_315342_sparse_binary_op_intersection_kernel_implINS3_18CUDAKernelLauncherENS3_36CUDAValueSelectionIntersectionKernelINS3_9LhsProjOpEEElLl8EEEvRNS_6TensorERKS9_SC_RKSt6vectorIlSaIlEERKSt8optionalIS9_ESL_bbENKUlvE1_clEvEUllE_EEvRNS_18TensorIteratorBaseERKT_EUliE_EEviT1_,"",@"SHT_CUDA_INFO"
	.sectionflags	@""
	.align	4


	//----- nvinfo : EIATTR_CUDA_API_VERSION
	.align		4
        /*0000*/ 	.byte	0x04, 0x37
        /*0002*/ 	.short	(.L_1707 - .L_1706)
.L_1706:
        /*0004*/ 	.word	0x00000082


	//----- nvinfo : EIATTR_SW2861232_WAR
	.align		4
.L_1707:
        /*0008*/ 	.byte	0x01, 0x35
	.zero		2


	//----- nvinfo : EIATTR_PARAM_CBANK
	.align		4
        /*000c*/ 	.byte	0x04, 0x0a
        /*000e*/ 	.short	(.L_1709 - .L_1708)
	.align		4
.L_1708:
        /*0010*/ 	.word	index@(.nv.constant0._ZN2at6native18elementwise_kernelILi128ELi4EZNS0_15gpu_kernel_implIZZNS0_73_GLOBAL__N__c8866d80_35_SparseBinaryOpIntersectionKernel_cu_1520ed90_315342_sparse_binary_op_intersection_kernel_implINS3_18CUDAKernelLauncherENS3_36CUDAValueSelectionIntersectionKernelINS3_9LhsProjOpEEElLl8EEEvRNS_6TensorERKS9_SC_RKSt6vectorIlSaIlEERKSt8optionalIS9_ESL_bbENKUlvE1_clEvEUllE_EEvRNS_18TensorIteratorBaseERKT_EUliE_EEviT1_)
        /*0014*/ 	.short	0x0160
        /*0016*/ 	.short	0x0288


	//----- nvinfo : EIATTR_CBANK_PARAM_SIZE
	.align		4
.L_1709:
        /*0018*/ 	.byte	0x03, 0x19
        /*001a*/ 	.short	0x0288


	//----- nvinfo : EIATTR_KPARAM_INFO
	.align		4
        /*001c*/ 	.byte	0x04, 0x17
        /*001e*/ 	.short	(.L_1711 - .L_1710)
.L_1710:
        /*0020*/ 	.word	0x00000000
        /*0024*/ 	.short	0x0001
        /*0026*/ 	.short	0x0008
        /*0028*/ 	.byte	0x00, 0xf0, 0x01, 0x0a


	//----- nvinfo : EIATTR_KPARAM_INFO
	.align		4
.L_1711:
        /*002c*/ 	.byte	0x04, 0x17
        /*002e*/ 	.short	(.L_1713 - .L_1712)
.L_1712:
        /*0030*/ 	.word	0x00000000
        /*0034*/ 	.short	0x0000
        /*0036*/ 	.short	0x0000
        /*0038*/ 	.byte	0x00, 0xf0, 0x11, 0x00


	//----- nvinfo : EIATTR_MAXREG_COUNT
	.align		4
.L_1713:
        /*003c*/ 	.byte	0x03, 0x1b
        /*003e*/ 	.short	0x0080


	//----- nvinfo : EIATTR_EXTERNS
	.align		4
        /*0040*/ 	.byte	0x04, 0x0f
        /*0042*/ 	.short	(.L_1715 - .L_1714)


	//   ....[0]....
	.align		4
.L_1714:
        /*0044*/ 	.word	index@(__assertfail)


	//----- nvinfo : EIATTR_MERCURY_ISA_VERSION
	.align		4
.L_1715:
        /*0048*/ 	.byte	0x03, 0x5f
        /*004a*/ 	.short	0x0000


	//----- nvinfo : EIATTR_SYSCALL_OFFSETS
	.align		4
        /*004c*/ 	.byte	0x04, 0x46
        /*004e*/ 	.short	(.L_1717 - .L_1716)


	//   ....[0]....
.L_1716:
        /*0050*/ 	.word	0x00001cf0


	//   ....[1]....
        /*0054*/ 	.word	0x00003330


	//   ....[2]....
        /*0058*/ 	.word	0x00005050


	//   ....[3]....
        /*005c*/ 	.word	0x00006690


	//   ....[4]....
        /*0060*/ 	.word	0x00008390


	//   ....[5]....
        /*0064*/ 	.word	0x000099d0


	//   ....[6]....
        /*0068*/ 	.word	0x0000b6e0


	//   ....[7]....
        /*006c*/ 	.word	0x0000cd20


	//----- nvinfo : EIATTR_EXIT_INSTR_OFFSETS
	.align		4
.L_1717:
        /*0070*/ 	.byte	0x04, 0x1c
        /*0072*/ 	.short	(.L_1719 - .L_1718)


	//   ....[0]....
.L_1718:
        /*0074*/ 	.word	0x00009a50


	//   ....[1]....
        /*0078*/ 	.word	0x0000bfe0


	//   ....[2]....
        /*007c*/ 	.word	0x0000c000


	//   ....[3]....
        /*0080*/ 	.word	0x0000c080


	//   ....[4]....
        /*0084*/ 	.word	0x0000c0a0


	//   ....[5]....
        /*0088*/ 	.word	0x0000c0c0


	//   ....[6]....
        /*008c*/ 	.word	0x0000c150


	//   ....[7]....
        /*0090*/ 	.word	0x0000c190


	//   ....[8]....
        /*0094*/ 	.word	0x0000c230


	//   ....[9]....
        /*0098*/ 	.word	0x0000c280


	//   ....[10]....
        /*009c*/ 	.word	0x0000c2b0


	//   ....[11]....
        /*00a0*/ 	.word	0x0000c380


	//   ....[12]....
        /*00a4*/ 	.word	0x0000c3c0


	//   ....[13]....
        /*00a8*/ 	.word	0x0000c550


	//   ....[14]....
        /*00ac*/ 	.word	0x0000c6b0


	//   ....[15]....
        /*00b0*/ 	.word	0x0000c6f0


	//   ....[16]....
        /*00b4*/ 	.word	0x0000c790


	//   ....[17]....
        /*00b8*/ 	.word	0x0000c910


	//   ....[18]....
        /*00bc*/ 	.word	0x0000ca90


	//   ....[19]....
        /*00c0*/ 	.word	0x0000cbf0


	//   ....[20]....
        /*00c4*/ 	.word	0x0000cd30


	//   ....[21]....
        /*00c8*/ 	.word	0x0000cd50


	//   ....[22]....
        /*00cc*/ 	.word	0x0000cd70


	//----- nvinfo : EIATTR_MAX_THREADS
	.align		4
.L_1719:
        /*00d0*/ 	.byte	0x04, 0x05
        /*00d2*/ 	.short	(.L_1721 - .L_1720)
.L_1720:
        /*00d4*/ 	.word	0x00000080
        /*00d8*/ 	.word	0x00000001
        /*00dc*/ 	.word	0x00000001


	//----- nvinfo : EIATTR_CRS_STACK_SIZE
	.align		4
.L_1721:
        /*00e0*/ 	.byte	0x04, 0x1e
        /*00e2*/ 	.short	(.L_1723 - .L_1722)
.L_1722:
        /*00e4*/ 	.word	0x00000000
.L_1723:


//--------------------- .nv.info._ZN2at6native27unrolled_elementwise_kernelIZZNS0_73_GLOBAL__N__c8866d80_35_SparseBinaryOpIntersectionKernel_cu_1520ed90_315342_sparse_binary_op_intersection_kernel_implINS2_18CUDAKernelLauncherENS2_36CUDAValueSelectionIntersectionKernelINS2_9LhsProjOpEEElLl8EEEvRNS_6TensorERKS8_SB_RKSt6vectorIlSaIlEERKSt8optionalIS8_ESK_bbENKUlvE1_clEvEUllE_St5arrayIPcLm2EELi4E23TrivialOffsetCalculatorILi1EjESR_NS0_6memory12LoadWithCastILi1EEENSS_13StoreWithCastILi1EEEEEviT_T0_T2_T3_T4_T5_ --------------------------
	.section	.nv.info._ZN2at6native27unrolled_elementwise_kernelIZZNS0_73_GLOBAL__N__c8866d80_35_SparseBinaryOpIntersectionKernel_cu_1520ed90_315342_sparse_binary_op_intersection_kernel_implINS2_18CUDAKernelLauncherENS2_36CUDAValueSelectionIntersectionKernelINS2_9LhsProjOpEEElLl8EEEvRNS_6TensorERKS8_SB_RKSt6vectorIlSaIlEERKSt8optionalIS8_ESK_bbENKUlvE1_clEvEUllE_St5arrayIPcLm2EELi4E23TrivialOffsetCalculatorILi1EjESR_NS0_6memory12LoadWithCastILi1EEENSS_13StoreWithCastILi1EEEEEviT_T0_T2_T3_T4_T5_,"",@"SHT_CUDA_INFO"
	.sectionflags	@""
	.align	4


	//----- nvinfo : EIATTR_CUDA_API_VERSION
	.align		4
        /*0000*/ 	.byte	0x04, 0x37
        /*0002*/ 	.short	(.L_1725 - .L_1724)
.L_1724:
        /*0004*/ 	.word	0x00000082


	//----- nvinfo : EIATTR_SW2861232_WAR
	.align		4
.L_1725:
        /*0008*/ 	.byte	0x01, 0x35
	.zero		2


	//----- nvinfo : EIATTR_PARAM_CBANK
	.align		4
        /*000c*/ 	.byte	0x04, 0x0a
        /*000e*/ 	.short	(.L_1727 - .L_1726)
	.align		4
.L_1726:
        /*0010*/ 	.word	index@(.nv.constant0._ZN2at6native27unrolled_elementwise_kernelIZZNS0_73_GLOBAL__N__c8866d80_35_SparseBinaryOpIntersectionKernel_cu_1520ed90_315342_sparse_binary_op_intersection_kernel_implINS2_18CUDAKernelLauncherENS2_36CUDAValueSelectionIntersectionKernelINS2_9LhsProjOpEEElLl8EEEvRNS_6TensorERKS8_SB_RKSt6vectorIlSaIlEERKSt8optionalIS8_ESK_bbENKUlvE1_clEvEUllE_St5arrayIPcLm2EELi4E23TrivialOffsetCalculatorILi1EjESR_NS0_6memory12LoadWithCastILi1EEENSS_13StoreWithCastILi1EEEEEviT_T0_T2_T3_T4_T5_)
        /*0014*/ 	.short	0x0160
        /*0016*/ 	.short	0x0094


	//----- nvinfo : EIATTR_CBANK_PARAM_SIZE
	.align		4
.L_1727:
        /*0018*/ 	.byte	0x03, 0x19
        /*001a*/ 	.short	0x0094


	//----- nvinfo : EIATTR_KPARAM_INFO
	.align		4
        /*001c*/ 	.byte	0x04, 0x17
        /*001e*/ 	.short	(.L_1729 - .L_1728)
.L_1728:
        /*0020*/ 	.word	0x00000000
        /*0024*/ 	.short	0x0006
        /*0026*/ 	.short	0x008c
        /*0028*/ 	.byte	0x00, 0xf0, 0x21, 0x00


	//----- nvinfo : EIATTR_KPARAM_INFO
	.align		4
.L_1729:
        /*002c*/ 	.byte	0x04, 0x17
        /*002e*/ 	.short	(.L_1731 - .L_1730)
.L_1730:
        /*0030*/ 	.word	0x00000000
        /*0034*/ 	.short	0x0005
        /*0036*/ 	.short	0x0084
        /*0038*/ 	.byte	0x00, 0xf0, 0x21, 0x00


	//----- nvinfo : EIATTR_KPARAM_INFO
	.align		4
.L_1731:
        /*003c*/ 	.byte	0x04, 0x17
        /*003e*/ 	.short	(.L_1733 - .L_1732)
.L_1732:
        /*0040*/ 	.word	0x00000000
        /*0044*/ 	.short	0x0004
        /*0046*/ 	.short	0x0081
        /*0048*/ 	.byte	0x00, 0xf0, 0x05, 0x00


	//----- nvinfo : EIATTR_KPARAM_INFO
	.align		4
.L_1733:
        /*004c*/ 	.byte	0x04, 0x17
        /*004e*/ 	.short	(.L_1735 - .L_1734)
.L_1734:
        /*0050*/ 	.word	0x00000000
        /*0054*/ 	.short	0x0003
        /*0056*/ 	.short	0x0080
        /*0058*/ 	.byte	0x00, 0xf0, 0x05, 0x00


	//----- nvinfo : EIATTR_KPARAM_INFO
	.align		4
.L_1735:
        /*005c*/ 	.byte	0x04, 0x17
        /*005e*/ 	.short	(.L_1737 - .L_1736)
.L_1736:
        /*0060*/ 	.word	0x00000000
        /*0064*/ 	.short	0x0002
        /*0066*/ 	.short	0x0070
        /*0068*/ 	.byte	0x00, 0xf0, 0x41, 0x00


	//----- nvinfo : EIATTR_KPARAM_INFO
	.align		4
.L_1737:
        /*006c*/ 	.byte	0x04, 0x17
        /*006e*/ 	.short	(.L_1739 - .L_1738)
.L_1738:
        /*0070*/ 	.word	0x00000000
        /*0074*/ 	.short	0x0001
        /*0076*/ 	.short	0x0008
        /*0078*/ 	.byte	0x00, 0xf0, 0xa1, 0x01


	//----- nvinfo : EIATTR_KPARAM_INFO
	.align		4
.L_1739:
        /*007c*/ 	.byte	0x04, 0x17
        /*007e*/ 	.short	(.L_1741 - .L_1740)
.L_1740:
        /*0080*/ 	.word	0x00000000
        /*0084*/ 	.short	0x0000
        /*0086*/ 	.short	0x0000
        /*0088*/ 	.byte	0x00, 0xf0, 0x11, 0x00


	//----- nvinfo : EIATTR_MAXREG_COUNT
	.align		4
.L_1741:
        /*008c*/ 	.byte	0x03, 0x1b
        /*008e*/ 	.short	0x00ff


	//----- nvinfo : EIATTR_EXTERNS
	.align		4
        /*0090*/ 	.byte	0x04, 0x0f
        /*0092*/ 	.short	(.L_1743 - .L_1742)


	//   ....[0]....
	.align		4
.L_1742:
        /*0094*/ 	.word	index@(__assertfail)


	//----- nvinfo : EIATTR_MERCURY_ISA_VERSION
	.align		4
.L_1743:
        /*0098*/ 	.byte	0x03, 0x5f
        /*009a*/ 	.short	0x0000


	//----- nvinfo : EIATTR_SYSCALL_OFFSETS
	.align		4
        /*009c*/ 	.byte	0x04, 0x46
        /*009e*/ 	.short	(.L_1745 - .L_1744)


	//   ....[0]....
.L_1744:
        /*00a0*/ 	.word	0x000011a0


	//   ....[1]....
        /*00a4*/ 	.word	0x000020c0


	//   ....[2]....
        /*00a8*/ 	.word	0x00002ff0


	//   ....[3]....
        /*00ac*/ 	.word	0x00003ef0


	//   ....[4]....
        /*00b0*/ 	.word	0x0000a6a0


	//   ....[5]....
        /*00b4*/ 	.word	0x0000b5a0


	//   ....[6]....
        /*00b8*/ 	.word	0x0000c460


	//   ....[7]....
        /*00bc*/ 	.word	0x0000d340


	//----- nvinfo : EIATTR_EXIT_INSTR_OFFSETS
	.align		4
.L_1745:
        /*00c0*/ 	.byte	0x04, 0x1c
        /*00c2*/ 	.short	(.L_1747 - .L_1746)


	//   ....[0]....
.L_1746:
        /*00c4*/ 	.word	0x0000c4e0


	//   ....[1]....
        /*00c8*/ 	.word	0x0000c600


	//   ....[2]....
        /*00cc*/ 	.word	0x0000c620


	//   ....[3]....
        /*00d0*/ 	.word	0x0000c6a0


	//   ....[4]....
        /*00d4*/ 	.word	0x0000c6c0


	//   ....[5]....
        /*00d8*/ 	.word	0x0000c6e0


	//   ....[6]....
        /*00dc*/ 	.word	0x0000c770


	//   ....[7]....
        /*00e0*/ 	.word	0x0000c7b0


	//   ....[8]....
        /*00e4*/ 	.word	0x0000c850


	//   ....[9]....
        /*00e8*/ 	.word	0x0000c8a0


	//   ....[10]....
        /*00ec*/ 	.word	0x0000c8d0


	//   ....[11]....
        /*00f0*/ 	.word	0x0000c9a0


	//   ....[12]....
        /*00f4*/ 	.word	0x0000c9e0


	//   ....[13]....
        /*00f8*/ 	.word	0x0000cb70


	//   ....[14]....
        /*00fc*/ 	.word	0x0000ccd0


	//   ....[15]....
        /*0100*/ 	.word	0x0000cd10


	//   ....[16]....
        /*0104*/ 	.word	0x0000cdb0


	//   ....[17]....
        /*0108*/ 	.word	0x0000cf30


	//   ....[18]....
        /*010c*/ 	.word	0x0000d0b0


	//   ....[19]....
        /*0110*/ 	.word	0x0000d210


	//   ....[20]....
        /*0114*/ 	.word	0x0000d350


	//   ....[21]....
        /*0118*/ 	.word	0x0000d370


	//   ....[22]....
        /*011c*/ 	.word	0x0000d390


	//----- nvinfo : EIATTR_MAX_THREADS
	.align		4
.L_1747:
        /*0120*/ 	.byte	0x04, 0x05
        /*0122*/ 	.short	(.L_1749 - .L_1748)
.L_1748:
        /*0124*/ 	.word	0x00000080
        /*0128*/ 	.word	0x00000001
        /*012c*/ 	.word	0x00000001


	//----- nvinfo : EIATTR_CRS_STACK_SIZE
	.align		4
.L_1749:
        /*0130*/ 	.byte	0x04, 0x1e
        /*0132*/ 	.short	(.L_1751 - .L_1750)
.L_1750:
        /*0134*/ 	.word	0x00000000
.L_1751:


//--------------------- .nv.info._ZN2at6native18elementwise_kernelILi128ELi2EZNS0_22gpu_kernel_impl_nocastIZZNS0_73_GLOBAL__N__c8866d80_35_SparseBinaryOpIntersectionKernel_cu_1520ed90_315342_sparse_binary_op_intersection_kernel_implINS3_18CUDAKernelLauncherENS3_36CUDAValueSelectionIntersectionKernelINS3_9LhsProjOpEEElLl8EEEvRNS_6TensorERKS9_SC_RKSt6vectorIlSaIlEERKSt8optionalIS9_ESL_bbENKUlvE1_clEvEUllE_EEvRNS_18TensorIteratorBaseERKT_EUliE_EEviT1_ --------------------------
	.section	.nv.info._ZN2at6native18elementwise_kernelILi128ELi2EZNS0_22gpu_kernel_impl_nocastIZZNS0_73_GLOBAL__N__c8866d80_35_SparseBinaryOpIntersectionKernel_cu_1520ed90_315342_sparse_binary_op_intersection_kernel_implINS3_18CUDAKernelLauncherENS3_36CUDAValueSelectionIntersectionKernelINS3_9LhsProjOpEEElLl8EEEvRNS_6TensorERKS9_SC_RKSt6vectorIlSaIlEERKSt8optionalIS9_ESL_bbENKUlvE1_clEvEUllE_EEvRNS_18TensorIteratorBaseERKT_EUliE_EEviT1_,"",@"SHT_CUDA_INFO"
	.sectionflags	@""
	.align	4


	//----- nvinfo : EIATTR_CUDA_API_VERSION
	.align		4
        /*0000*/ 	.byte	0x04, 0x37
        /*0002*/ 	.short	(.L_1753 - .L_1752)
.L_1752:
        /*0004*/ 	.word	0x00000082


	//----- nvinfo : EIATTR_SW2861232_WAR
	.align		4
.L_1753:
        /*0008*/ 	.byte	0x01, 0x35
	.zero		2


	//----- nvinfo : EIATTR_PARAM_CBANK
	.align		4
        /*000c*/ 	.byte	0x04, 0x0a
        /*000e*/ 	.short	(.L_1755 - .L_1754)
	.align		4
.L_1754:
        /*0010*/ 	.word	index@(.nv.constant0._ZN2at6native18elementwise_kernelILi128ELi2EZNS0_22gpu_kernel_impl_nocastIZZNS0_73_GLOBAL__N__c8866d80_35_SparseBinaryOpIntersectionKernel_cu_1520ed90_315342_sparse_binary_op_intersection_kernel_implINS3_18CUDAKernelLauncherENS3_36CUDAValueSelectionIntersectionKernelINS3_9LhsProjOpEEElLl8EEEvRNS_6TensorERKS9_SC_RKSt6vectorIlSaIlEERKSt8optionalIS9_ESL_bbENKUlvE1_clEvEUllE_EEvRNS_18TensorIteratorBaseERKT_EUliE_EEviT1_)
        /*0014*/ 	.short	0x0160
        /*0016*/ 	.short	0x0280


	//----- nvinfo : EIATTR_CBANK_PARAM_SIZE
	.align		4
.L_1755:
        /*0018*/ 	.byte	0x03, 0x19
        /*001a*/ 	.short	0x0280


	//----- nvinfo : EIATTR_KPARAM_INFO
	.align		4
        /*001c*/ 	.byte	0x04, 0x17
        /*001e*/ 	.short	(.L_1757 - .L_1756)
.L_1756:
        /*0020*/ 	.word	0x00000000
        /*0024*/ 	.short	0x0001
        /*0026*/ 	.short	0x0008
        /*0028*/ 	.byte	0x00, 0xf0, 0xe1, 0x09


	//----- nvinfo : EIATTR_KPARAM_INFO
	.align		4
.L_1757:
        /*002c*/ 	.byte	0x04, 0x17
        /*002e*/ 	.short	(.L_1759 - .L_1758)
.L_1758:
        /*0030*/ 	.word	0x00000000
        /*0034*/ 	.short	0x0000
        /*0036*/ 	.short	0x0000
        /*0038*/ 	.byte	0x00, 0xf0, 0x11, 0x00


	//----- nvinfo : EIATTR_MAXREG_COUNT
	.align		4
.L_1759:
        /*003c*/ 	.byte	0x03, 0x1b
        /*003e*/ 	.short	0x0080


	//----- nvinfo : EIATTR_MERCURY_ISA_VERSION
	.align		4
        /*0040*/ 	.byte	0x03, 0x5f
        /*0042*/ 	.short	0x0000


	//----- nvinfo : EIATTR_EXIT_INSTR_OFFSETS
	.align		4
        /*0044*/ 	.byte	0x04, 0x1c
        /*0046*/ 	.short	(.L_1761 - .L_1760)


	//   ....[0]....
.L_1760:
        /*0048*/ 	.word	0x00001750


	//   ....[1]....
        /*004c*/ 	.word	0x00002d40


	//----- nvinfo : EIATTR_MAX_THREADS
	.align		4
.L_1761:
        /*0050*/ 	.byte	0x04, 0x05
        /*0052*/ 	.short	(.L_1763 - .L_1762)
.L_1762:
        /*0054*/ 	.word	0x00000080
        /*0058*/ 	.word	0x00000001
        /*005c*/ 	.word	0x00000001


	//----- nvinfo : EIATTR_CRS_STACK_SIZE
	.align		4
.L_1763:
        /*0060*/ 	.byte	0x04, 0x1e
        /*0062*/ 	.short	(.L_1765 - .L_1764)
.L_1764:
        /*0064*/ 	.word	0x00000000
.L_1765:


//--------------------- .nv.info._ZN2at6native27unrolled_elementwise_kernelIZZNS0_73_GLOBAL__N__c8866d80_35_SparseBinaryOpIntersectionKernel_cu_1520ed90_315342_sparse_binary_op_intersection_kernel_implINS2_18CUDAKernelLauncherENS2_36CUDAValueSelectionIntersectionKernelINS2_9LhsProjOpEEElLl8EEEvRNS_6TensorERKS8_SB_RKSt6vectorIlSaIlEERKSt8optionalIS8_ESK_bbENKUlvE1_clEvEUllE_St5arrayIPcLm2EELi4E23TrivialOffsetCalculatorILi1EjESR_NS0_6memory15LoadWithoutCastENSS_16StoreWithoutCastEEEviT_T0_T2_T3_T4_T5_ --------------------------
	.section	.nv.info._ZN2at6native27unrolled_elementwise_kernelIZZNS0_73_GLOBAL__N__c8866d80_35_SparseBinaryOpIntersectionKernel_cu_1520ed90_315342_sparse_binary_op_intersection_kernel_implINS2_18CUDAKernelLauncherENS2_36CUDAValueSelectionIntersectionKernelINS2_9LhsProjOpEEElLl8EEEvRNS_6TensorERKS8_SB_RKSt6vectorIlSaIlEERKSt8optionalIS8_ESK_bbENKUlvE1_clEvEUllE_St5arrayIPcLm2EELi4E23TrivialOffsetCalculatorILi1EjESR_NS0_6memory15LoadWithoutCastENSS_16StoreWithoutCastEEEviT_T0_T2_T3_T4_T5_,"",@"SHT_CUDA_INFO"
	.sectionflags	@""
	.align	4


	//----- nvinfo : EIATTR_CUDA_API_VERSION
	.align		4
        /*0000*/ 	.byte	0x04, 0x37
        /*0002*/ 	.short	(.L_1767 - .L_1766)
.L_1766:
        /*0004*/ 	.word	0x00000082


	//----- nvinfo : EIATTR_SW2861232_WAR
	.align		4
.L_1767:
        /*0008*/ 	.byte	0x01, 0x35
	.zero		2


	//----- nvinfo : EIATTR_PARAM_CBANK
	.align		4
        /*000c*/ 	.byte	0x04, 0x0a
        /*000e*/ 	.short	(.L_1769 - .L_1768)
	.align		4
.L_1768:
        /*0010*/ 	.word	index@(.nv.constant0._ZN2at6native27unrolled_elementwise_kernelIZZNS0_73_GLOBAL__N__c8866d80_35_SparseBinaryOpIntersectionKernel_cu_1520ed90_315342_sparse_binary_op_intersection_kernel_implINS2_18CUDAKernelLauncherENS2_36CUDAValueSelectionIntersectionKernelINS2_9LhsProjOpEEElLl8EEEvRNS_6TensorERKS8_SB_RKSt6vectorIlSaIlEERKSt8optionalIS8_ESK_bbENKUlvE1_clEvEUllE_St5arrayIPcLm2EELi4E23TrivialOffsetCalculatorILi1EjESR_NS0_6memory15LoadWithoutCastENSS_16StoreWithoutCastEEEviT_T0_T2_T3_T4_T5_)
        /*0014*/ 	.short	0x0160
        /*0016*/ 	.short	0x0084


	//----- nvinfo : EIATTR_CBANK_PARAM_SIZE
	.align		4
.L_1769:
        /*0018*/ 	.byte	0x03, 0x19
        /*001a*/ 	.short	0x0084


	//----- nvinfo : EIATTR_KPARAM_INFO
	.align		4
        /*001c*/ 	.byte	0x04, 0x17
        /*001e*/ 	.short	(.L_1771 - .L_1770)
.L_1770:
        /*0020*/ 	.word	0x00000000
        /*0024*/ 	.short	0x0006
        /*0026*/ 	.short	0x0083
        /*0028*/ 	.byte	0x00, 0xf0, 0x05, 0x00


	//----- nvinfo : EIATTR_KPARAM_INFO
	.align		4
.L_1771:
        /*002c*/ 	.byte	0x04, 0x17
        /*002e*/ 	.short	(.L_1773 - .L_1772)
.L_1772:
        /*0030*/ 	.word	0x00000000
        /*0034*/ 	.short	0x0005
        /*0036*/ 	.short	0x0082
        /*0038*/ 	.byte	0x00, 0xf0, 0x05, 0x00


	//----- nvinfo : EIATTR_KPARAM_INFO
	.align		4
.L_1773:
        /*003c*/ 	.byte	0x04, 0x17
        /*003e*/ 	.short	(.L_1775 - .L_1774)
.L_1774:
        /*0040*/ 	.word	0x00000000
        /*0044*/ 	.short	0x0004
        /*0046*/ 	.short	0x0081
        /*0048*/ 	.byte	0x00, 0xf0, 0x05, 0x00


	//----- nvinfo : EIATTR_KPARAM_INFO
	.align		4
.L_1775:
        /*004c*/ 	.byte	0x04, 0x17
        /*004e*/ 	.short	(.L_1777 - .L_1776)
.L_1776:
        /*0050*/ 	.word	0x00000000
        /*0054*/ 	.short	0x0003
        /*0056*/ 	.short	0x0080
        /*0058*/ 	.byte	0x00, 0xf0, 0x05, 0x00


	//----- nvinfo : EIATTR_KPARAM_INFO
	.align		4
.L_1777:
        /*005c*/ 	.byte	0x04, 0x17
        /*005e*/ 	.short	(.L_1779 - .L_1778)
.L_1778:
        /*0060*/ 	.word	0x00000000
        /*0064*/ 	.short	0x0002
        /*0066*/ 	.short	0x0070
        /*0068*/ 	.byte	0x00, 0xf0, 0x41, 0x00


	//----- nvinfo : EIATTR_KPARAM_INFO
	.align		4
.L_1779:
        /*006c*/ 	.byte	0x04, 0x17
        /*006e*/ 	.short	(.L_1781 - .L_1780)
.L_1780:
        /*0070*/ 	.word	0x00000000
        /*0074*/ 	.short	0x0001
        /*0076*/ 	.short	0x0008
        /*0078*/ 	.byte	0x00, 0xf0, 0xa1, 0x01


	//----- nvinfo : EIATTR_KPARAM_INFO
	.align		4
.L_1781:
        /*007c*/ 	.byte	0x04, 0x17
        /*007e*/ 	.short	(.L_1783 - .L_1782)
.L_1782:
        /*0080*/ 	.word	0x00000000
        /*0084*/ 	.short	0x0000
        /*0086*/ 	.short	0x0000
        /*0088*/ 	.byte	0x00, 0xf0, 0x11, 0x00


	//----- nvinfo : EIATTR_MAXREG_COUNT
	.align		4
.L_1783:
        /*008c*/ 	.byte	0x03, 0x1b
        /*008e*/ 	.short	0x00ff


	//----- nvinfo : EIATTR_MERCURY_ISA_VERSION
	.align		4
        /*0090*/ 	.byte	0x03, 0x5f
        /*0092*/ 	.short	0x0000


	//----- nvinfo : EIATTR_EXIT_INSTR_OFFSETS
	.align		4
        /*0094*/ 	.byte	0x04, 0x1c
        /*0096*/ 	.short	(.L_1785 - .L_1784)


	//   ....[0]....
.L_1784:
        /*0098*/ 	.word	0x00005e80


	//   ....[1]....
        /*009c*/ 	.word	0x00005ee0


	//----- nvinfo : EIATTR_MAX_THREADS
	.align		4
.L_1785:
        /*00a0*/ 	.byte	0x04, 0x05
        /*00a2*/ 	.short	(.L_1787 - .L_1786)
.L_1786:
        /*00a4*/ 	.word	0x00000080
        /*00a8*/ 	.word	0x00000001
        /*00ac*/ 	.word	0x00000001


	//----- nvinfo : EIATTR_CRS_STACK_SIZE
	.align		4
.L_1787:
        /*00b0*/ 	.byte	0x04, 0x1e
        /*00b2*/ 	.short	(.L_1789 - .L_1788)
.L_1788:
        /*00b4*/ 	.word	0x00000000
.L_1789:


//--------------------- .nv.info._ZN2at6native29vectorized_elementwise_kernelILi2EZZNS0_73_GLOBAL__N__c8866d80_35_SparseBinaryOpIntersectionKernel_cu_1520ed90_315342_sparse_binary_op_intersection_kernel_implINS2_18CUDAKernelLauncherENS2_36CUDAValueSelectionIntersectionKernelINS2_9LhsProjOpEEElLl8EEEvRNS_6TensorERKS8_SB_RKSt6vectorIlSaIlEERKSt8optionalIS8_ESK_bbENKUlvE1_clEvEUllE_St5arrayIPcLm2EEEEviT0_T1_ --------------------------
	.section	.nv.info._ZN2at6native29vectorized_elementwise_kernelILi2EZZNS0_73_GLOBAL__N__c8866d80_35_SparseBinaryOpIntersectionKernel_cu_1520ed90_315342_sparse_binary_op_intersection_kernel_implINS2_18CUDAKernelLauncherENS2_36CUDAValueSelectionIntersectionKernelINS2_9LhsProjOpEEElLl8EEEvRNS_6TensorERKS8_SB_RKSt6vectorIlSaIlEERKSt8optionalIS8_ESK_bbENKUlvE1_clEvEUllE_St5arrayIPcLm2EEEEviT0_T1_,"",@"SHT_CUDA_INFO"
	.sectionflags	@""
	.align	4


	//----- nvinfo : EIATTR_CUDA_API_VERSION
	.align		4
        /*0000*/ 	.byte	0x04, 0x37
        /*0002*/ 	.short	(.L_1791 - .L_1790)
.L_1790:
        /*0004*/ 	.word	0x00000082


	//----- nvinfo : EIATTR_SW2861232_WAR
	.align		4
.L_1791:
        /*0008*/ 	.byte	0x01, 0x35
	.zero		2


	//----- nvinfo : EIATTR_PARAM_CBANK
	.align		4
        /*000c*/ 	.byte	0x04, 0x0a
        /*000e*/ 	.short	(.L_1793 - .L_1792)
	.align		4
.L_1792:
        /*0010*/ 	.word	index@(.nv.constant0._ZN2at6native29vectorized_elementwise_kernelILi2EZZNS0_73_GLOBAL__N__c8866d80_35_SparseBinaryOpIntersectionKernel_cu_1520ed90_315342_sparse_binary_op_intersection_kernel_implINS2_18CUDAKernelLauncherENS2_36CUDAValueSelectionIntersectionKernelINS2_9LhsProjOpEEElLl8EEEvRNS_6TensorERKS8_SB_RKSt6vectorIlSaIlEERKSt8optionalIS8_ESK_bbENKUlvE1_clEvEUllE_St5arrayIPcLm2EEEEviT0_T1_)
        /*0014*/ 	.short	0x0160
        /*0016*/ 	.short	0x0080


	//----- nvinfo : EIATTR_CBANK_PARAM_SIZE
	.align		4
.L_1793:
        /*0018*/ 	.byte	0x03, 0x19
        /*001a*/ 	.short	0x0080


	//----- nvinfo : EIATTR_KPARAM_INFO
	.align		4
        /*001c*/ 	.byte	0x04, 0x17
        /*001e*/ 	.short	(.L_1795 - .L_1794)
.L_1794:
        /*0020*/ 	.word	0x00000000
        /*0024*/ 	.short	0x0002
        /*0026*/ 	.short	0x0070
        /*0028*/ 	.byte	0x00, 0xf0, 0x41, 0x00


	//----- nvinfo : EIATTR_KPARAM_INFO
	.align		4
.L_1795:
        /*002c*/ 	.byte	0x04, 0x17
        /*002e*/ 	.short	(.L_1797 - .L_1796)
.L_1796:
        /*0030*/ 	.word	0x00000000
        /*0034*/ 	.short	0x0001
        /*0036*/ 	.short	0x0008
        /*0038*/ 	.byte	0x00, 0xf0, 0xa1, 0x01


	//----- nvinfo : EIATTR_KPARAM_INFO
	.align		4
.L_1797:
        /*003c*/ 	.byte	0x04, 0x17
        /*003e*/ 	.short	(.L_1799 - .L_1798)
.L_1798:
        /*0040*/ 	.word	0x00000000
        /*0044*/ 	.short	0x0000
        /*0046*/ 	.short	0x0000
        /*0048*/ 	.byte	0x00, 0xf0, 0x11, 0x00


	//----- nvinfo : EIATTR_MAXREG_COUNT
	.align		4
.L_1799:
        /*004c*/ 	.byte	0x03, 0x1b
        /*004e*/ 	.short	0x00ff


	//----- nvinfo : EIATTR_MERCURY_ISA_VERSION
	.align		4
        /*0050*/ 	.byte	0x03, 0x5f
        /*0052*/ 	.short	0x0000


	//----- nvinfo : EIATTR_EXIT_INSTR_OFFSETS
	.align		4
        /*0054*/ 	.byte	0x04, 0x1c
        /*0056*/ 	.short	(.L_1801 - .L_1800)


	//   ....[0]....
.L_1800:
        /*0058*/ 	.word	0x0000acf0


	//   ....[1]....
        /*005c*/ 	.word	0x00016950


	//   ....[2]....
        /*0060*/ 	.word	0x000169a0


	//----- nvinfo : EIATTR_MAX_THREADS
	.align		4
.L_1801:
        /*0064*/ 	.byte	0x04, 0x05
        /*0066*/ 	.short	(.L_1803 - .L_1802)
.L_1802:
        /*0068*/ 	.word	0x00000080
        /*006c*/ 	.word	0x00000001
        /*0070*/ 	.word	0x00000001


	//----- nvinfo : EIATTR_CRS_STACK_SIZE
	.align		4
.L_1803:
        /*0074*/ 	.byte	0x04, 0x1e
        /*0076*/ 	.short	(.L_1805 - .L_1804)
.L_1804:
        /*0078*/ 	.word	0x00000000
.L_1805:


//--------------------- .nv.info._ZN2at6native29vectorized_elementwise_kernelILi4EZZNS0_73_GLOBAL__N__c8866d80_35_SparseBinaryOpIntersectionKernel_cu_1520ed90_315342_sparse_binary_op_intersection_kernel_implINS2_18CUDAKernelLauncherENS2_36CUDAValueSelectionIntersectionKernelINS2_9LhsProjOpEEElLl8EEEvRNS_6TensorERKS8_SB_RKSt6vectorIlSaIlEERKSt8optionalIS8_ESK_bbENKUlvE1_clEvEUllE_St5arrayIPcLm2EEEEviT0_T1_ --------------------------
	.section	.nv.info._ZN2at6native29vectorized_elementwise_kernelILi4EZZNS0_73_GLOBAL__N__c8866d80_35_SparseBinaryOpIntersectionKernel_cu_1520ed90_315342_sparse_binary_op_intersection_kernel_implINS2_18CUDAKernelLauncherENS2_36CUDAValueSelectionIntersectionKernelINS2_9LhsProjOpEEElLl8EEEvRNS_6TensorERKS8_SB_RKSt6vectorIlSaIlEERKSt8optionalIS8_ESK_bbENKUlvE1_clEvEUllE_St5arrayIPcLm2EEEEviT0_T1_,"",@"SHT_CUDA_INFO"
	.sectionflags	@""
	.align	4


	//----- nvinfo : EIATTR_CUDA_API_VERSION
	.align		4
        /*0000*/ 	.byte	0x04, 0x37
        /*0002*/ 	.short	(.L_1807 - .L_1806)
.L_1806:
        /*0004*/ 	.word	0x00000082


	//----- nvinfo : EIATTR_SW2861232_WAR
	.align		4
.L_1807:
        /*0008*/ 	.byte	0x01, 0x35
	.zero		2


	//----- nvinfo : EIATTR_PARAM_CBANK
	.align		4
        /*000c*/ 	.byte	0x04, 0x0a
        /*000e*/ 	.short	(.L_1809 - .L_1808)
	.align		4
.L_1808:
        /*0010*/ 	.word	index@(.nv.constant0._ZN2at6native29vectorized_elementwise_kernelILi4EZZNS0_73_GLOBAL__N__c8866d80_35_SparseBinaryOpIntersectionKernel_cu_1520ed90_315342_sparse_binary_op_intersection_kernel_implINS2_18CUDAKernelLauncherENS2_36CUDAValueSelectionIntersectionKernelINS2_9LhsProjOpEEElLl8EEEvRNS_6TensorERKS8_SB_RKSt6vectorIlSaIlEERKSt8optionalIS8_ESK_bbENKUlvE1_clEvEUllE_St5arrayIPcLm2EEEEviT0_T1_)
        /*0014*/ 	.short	0x0160
        /*0016*/ 	.short	0x0080


	//----- nvinfo : EIATTR_CBANK_PARAM_SIZE
	.align		4
.L_1809:
        /*0018*/ 	.byte	0x03, 0x19
        /*001a*/ 	.short	0x0080


	//----- nvinfo : EIATTR_KPARAM_INFO
	.align		4
        /*001c*/ 	.byte	0x04, 0x17
        /*001e*/ 	.short	(.L_1811 - .L_1810)
.L_1810:
        /*0020*/ 	.word	0x00000000
        /*0024*/ 	.short	0x0002
        /*0026*/ 	.short	0x0070
        /*0028*/ 	.byte	0x00, 0xf0, 0x41, 0x00


	//----- nvinfo : EIATTR_KPARAM_INFO
	.align		4
.L_1811:
        /*002c*/ 	.byte	0x04, 0x17
        /*002e*/ 	.short	(.L_1813 - .L_1812)
.L_1812:
        /*0030*/ 	.word	0x00000000
        /*0034*/ 	.short	0x0001
        /*0036*/ 	.short	0x0008
        /*0038*/ 	.byte	0x00, 0xf0, 0xa1, 0x01


	//----- nvinfo : EIATTR_KPARAM_INFO
	.align		4
.L_1813:
        /*003c*/ 	.byte	0x04, 0x17
        /*003e*/ 	.short	(.L_1815 - .L_1814)
.L_1814:
        /*0040*/ 	.word	0x00000000
        /*0044*/ 	.short	0x0000
        /*0046*/ 	.short	0x0000
        /*0048*/ 	.byte	0x00, 0xf0, 0x11, 0x00


	//----- nvinfo : EIATTR_MAXREG_COUNT
	.align		4
.L_1815:
        /*004c*/ 	.byte	0x03, 0x1b
        /*004e*/ 	.short	0x00ff


	//----- nvinfo : EIATTR_MERCURY_ISA_VERSION
	.align		4
        /*0050*/ 	.byte	0x03, 0x5f
        /*0052*/ 	.short	0x0000


	//----- nvinfo : EIATTR_EXIT_INSTR_OFFSETS
	.align		4
        /*0054*/ 	.byte	0x04, 0x1c
        /*0056*/ 	.short	(.L_1817 - .L_1816)


	//   ....[0]....
.L_1816:
        /*0058*/ 	.word	0x0000acf0


	//   ....[1]....
        /*005c*/ 	.word	0x00016950


	//   ....[2]....
        /*0060*/ 	.word	0x000169a0


	//----- nvinfo : EIATTR_MAX_THREADS
	.align		4
.L_1817:
        /*0064*/ 	.byte	0x04, 0x05
        /*0066*/ 	.short	(.L_1819 - .L_1818)
.L_1818:
        /*0068*/ 	.word	0x00000080
        /*006c*/ 	.word	0x00000001
        /*0070*/ 	.word	0x00000001


	//----- nvinfo : EIATTR_CRS_STACK_SIZE
	.align		4
.L_1819:
        /*0074*/ 	.byte	0x04, 0x1e
        /*0076*/ 	.short	(.L_1821 - .L_1820)
.L_1820:
        /*0078*/ 	.word	0x00000000
.L_1821:


//--------------------- .nv.info._ZN2at6native29vectorized_elementwise_kernelILi8EZZNS0_73_GLOBAL__N__c8866d80_35_SparseBinaryOpIntersectionKernel_cu_1520ed90_315342_sparse_binary_op_intersection_kernel_implINS2_18CUDAKernelLauncherENS2_36CUDAValueSelectionIntersectionKernelINS2_9LhsProjOpEEElLl8EEEvRNS_6TensorERKS8_SB_RKSt6vectorIlSaIlEERKSt8optionalIS8_ESK_bbENKUlvE1_clEvEUllE_St5arrayIPcLm2EEEEviT0_T1_ --------------------------
	.section	.nv.info._ZN2at6native29vectorized_elementwise_kernelILi8EZZNS0_73_GLOBAL__N__c8866d80_35_SparseBinaryOpIntersectionKernel_cu_1520ed90_315342_sparse_binary_op_intersection_kernel_implINS2_18CUDAKernelLauncherENS2_36CUDAValueSelectionIntersectionKernelINS2_9LhsProjOpEEElLl8EEEvRNS_6TensorERKS8_SB_RKSt6vectorIlSaIlEERKSt8optionalIS8_ESK_bbENKUlvE1_clEvEUllE_St5arrayIPcLm2EEEEviT0_T1_,"",@"SHT_CUDA_INFO"
	.sectionflags	@""
	.align	4


	//----- nvinfo : EIATTR_CUDA_API_VERSION
	.align		4
        /*0000*/ 	.byte	0x04, 0x37
        /*0002*/ 	.short	(.L_1823 - .L_1822)
.L_1822:
        /*0004*/ 	.word	0x00000082


	//----- nvinfo : EIATTR_SW2861232_WAR
	.align		4
.L_1823:
        /*0008*/ 	.byte	0x01, 0x35
	.zero		2


	//----- nvinfo : EIATTR_PARAM_CBANK
	.align		4
        /*000c*/ 	.byte	0x04, 0x0a
        /*000e*/ 	.short	(.L_1825 - .L_1824)
	.align		4
.L_1824:
        /*0010*/ 	.word	index@(.nv.constant0._ZN2at6native29vectorized_elementwise_kernelILi8EZZNS0_73_GLOBAL__N__c8866d80_35_SparseBinaryOpIntersectionKernel_cu_1520ed90_315342_sparse_binary_op_intersection_kernel_implINS2_18CUDAKernelLauncherENS2_36CUDAValueSelectionIntersectionKernelINS2_9LhsProjOpEEElLl8EEEvRNS_6TensorERKS8_SB_RKSt6vectorIlSaIlEERKSt8optionalIS8_ESK_bbENKUlvE1_clEvEUllE_St5arrayIPcLm2EEEEviT0_T1_)
        /*0014*/ 	.short	0x0160
        /*0016*/ 	.short	0x0080


	//----- nvinfo : EIATTR_CBANK_PARAM_SIZE
	.align		4
.L_1825:
        /*0018*/ 	.byte	0x03, 0x19
        /*001a*/ 	.short	0x0080


	//----- nvinfo : EIATTR_KPARAM_INFO
	.align		4
        /*001c*/ 	.byte	0x04, 0x17
        /*001e*/ 	.short	(.L_1827 - .L_1826)
.L_1826:
        /*0020*/ 	.word	0x00000000
        /*0024*/ 	.short	0x0002
        /*0026*/ 	.short	0x0070
        /*0028*/ 	.byte	0x00, 0xf0, 0x41, 0x00


	//----- nvinfo : EIATTR_KPARAM_INFO
	.align		4
.L_1827:
        /*002c*/ 	.byte	0x04, 0x17
        /*002e*/ 	.short	(.L_1829 - .L_1828)
.L_1828:
        /*0030*/ 	.word	0x00000000
        /*0034*/ 	.short	0x0001
        /*0036*/ 	.short	0x0008
        /*0038*/ 	.byte	0x00, 0xf0, 0xa1, 0x01


	//----- nvinfo : EIATTR_KPARAM_INFO
	.align		4
.L_1829:
        /*003c*/ 	.byte	0x04, 0x17
        /*003e*/ 	.short	(.L_1831 - .L_1830)
.L_1830:
        /*0040*/ 	.word	0x00000000
        /*0044*/ 	.short	0x0000
        /*0046*/ 	.short	0x0000
        /*0048*/ 	.byte	0x00, 0xf0, 0x11, 0x00


	//----- nvinfo : EIATTR_MAXREG_COUNT
	.align		4
.L_1831:
        /*004c*/ 	.byte	0x03, 0x1b
        /*004e*/ 	.short	0x00ff


	//----- nvinfo : EIATTR_MERCURY_ISA_VERSION
	.align		4
        /*0050*/ 	.byte	0x03, 0x5f
        /*0052*/ 	.short	0x0000


	//----- nvinfo : EIATTR_EXIT_INSTR_OFFSETS
	.align		4
        /*0054*/ 	.byte	0x04, 0x1c
        /*0056*/ 	.short	(.L_1833 - .L_1832)


	//   ....[0]....
.L_1832:
        /*0058*/ 	.word	0x00000010


	//----- nvinfo : EIATTR_MAX_THREADS
	.align		4
.L_1833:
        /*005c*/ 	.byte	0x04, 0x05
        /*005e*/ 	.short	(.L_1835 - .L_1834)
.L_1834:
        /*0060*/ 	.word	0x00000080
        /*0064*/ 	.word	0x00000001
        /*0068*/ 	.word	0x00000001
.L_1835:


//--------------------- .nv.info._ZN2at6native18elementwise_kernelILi128ELi4EZNS0_15gpu_kernel_implIZZNS0_73_GLOBAL__N__c8866d80_35_SparseBinaryOpIntersectionKernel_cu_1520ed90_315342_sparse_binary_op_intersection_kernel_implINS3_18CUDAKernelLauncherENS3_36CUDAValueSelectionIntersectionKernelINS3_9RhsProjOpEEElLl0EEEvRNS_6TensorERKS9_SC_RKSt6vectorIlSaIlEERKSt8optionalIS9_ESL_bbENKUlvE3_clEvEUllE_EEvRNS_18TensorIteratorBaseERKT_EUliE_EEviT1_ --------------------------
	.section	.nv.info._ZN2at6native18elementwise_kernelILi128ELi4EZNS0_15gpu_kernel_implIZZNS0_73_GLOBAL__N__c8866d80_35_SparseBinaryOpIntersectionKernel_cu_1520ed90_315342_sparse_binary_op_intersection_kernel_implINS3_18CUDAKernelLauncherENS3_36CUDAValueSelectionIntersectionKernelINS3_9RhsProjOpEEElLl0EEEvRNS_6TensorERKS9_SC_RKSt6vectorIlSaIlEERKSt8optionalIS9_ESL_bbENKUlvE3_clEvEUllE_EEvRNS_18TensorIteratorBaseERKT_EUliE_EEviT1_,"",@"SHT_CUDA_INFO"
	.sectionflags	@""
	.align	4


	//----- nvinfo : EIATTR_CUDA_API_VERSION
	.align		4
        /*0000*/ 	.byte	0x04, 0x37
        /*0002*/ 	.short	(.L_1837 - .L_1836)
.L_1836:
        /*0004*/ 	.word	0x00000082


	//----- nvinfo : EIATTR_SW2861232_WAR
	.align		4
.L_1837:
        /*0008*/ 	.byte	0x01, 0x35
	.zero		2


	//----- nvinfo : EIATTR_PARAM_CBANK
	.align		4
        /*000c*/ 	.byte	0x04, 0x0a
        /*000e*/ 	.short	(.L_1839 - .L_1838)
	.align		4
.L_1838:
        /*0010*/ 	.word	index@(.nv.constant0._ZN2at6native18elementwise_kernelILi128ELi4EZNS0_15gpu_kernel_implIZZNS0_73_GLOBAL__N__c8866d80_35_SparseBinaryOpIntersectionKernel_cu_1520ed90_315342_sparse_binary_op_intersection_kernel_implINS3_18CUDAKernelLauncherENS3_36CUDAValueSelectionIntersectionKernelINS3_9RhsProjOpEEElLl0EEEvRNS_6TensorERKS9_SC_RKSt6vectorIlSaIlEERKSt8optionalIS9_ESL_bbENKUlvE3_clEvEUllE_EEvRNS_18TensorIteratorBaseERKT_EUliE_EEviT1_)
        /*0014*/ 	.short	0x0160
        /*0016*/ 	.short	0x0278


	//----- nvinfo : EIATTR_CBANK_PARAM_SIZE
	.align		4
.L_1839:
        /*0018*/ 	.byte	0x03, 0x19
        /*001a*/ 	.short	0x0278


	//----- nvinfo : EIATTR_KPARAM_INFO
	.align		4
        /*001c*/ 	.byte	0x04, 0x17
        /*001e*/ 	.short	(.L_1841 - .L_1840)
.L_1840:
        /*0020*/ 	.word	0x00000000
        /*0024*/ 	.short	0x0001
        /*0026*/ 	.short	0x0008
        /*0028*/ 	.byte	0x00, 0xf0, 0xc1, 0x09


	//----- nvinfo : EIATTR_KPARAM_INFO
	.align		4
.L_1841:
        /*002c*/ 	.byte	0x04, 0x17
        /*002e*/ 	.short	(.L_1843 - .L_1842)
.L_1842:
        /*0030*/ 	.word	0x00000000
        /*0034*/ 	.short	0x0000
        /*0036*/ 	.short	0x0000
        /*0038*/ 	.byte	0x00, 0xf0, 0x11, 0x00


	//----- nvinfo : EIATTR_MAXREG_COUNT
	.align		4
.L_1843:
        /*003c*/ 	.byte	0x03, 0x1b
        /*003e*/ 	.short	0x0080


	//----- nvinfo : EIATTR_EXTERNS
	.align		4
        /*0040*/ 	.byte	0x04, 0x0f
        /*0042*/ 	.short	(.L_1845 - .L_1844)


	//   ....[0]....
	.align		4
.L_1844:
        /*0044*/ 	.word	index@(__assertfail)


	//----- nvinfo : EIATTR_MERCURY_ISA_VERSION
	.align		4
.L_1845:
        /*0048*/ 	.byte	0x03, 0x5f
        /*004a*/ 	.short	0x0000


	//----- nvinfo : EIATTR_SYSCALL_OFFSETS
	.align		4
        /*004c*/ 	.byte	0x04, 0x46
        /*004e*/ 	.short	(.L_1847 - .L_1846)


	//   ....[0]....
.L_1846:
        /*0050*/ 	.word	0x00001cf0


	//   ....[1]....
        /*0054*/ 	.word	0x000040f0


	//   ....[2]....
        /*0058*/ 	.word	0x00005e40


	//   ....[3]....
        /*005c*/ 	.word	0x000081d0


	//   ....[4]....
        /*0060*/ 	.word	0x00009ed0


	//   ....[5]....
        /*0064*/ 	.word	0x0000c260


	//   ....[6]....
        /*0068*/ 	.word	0x0000df70


	//   ....[7]....
        /*006c*/ 	.word	0x00010300


	//----- nvinfo : EIATTR_EXIT_INSTR_OFFSETS
	.align		4
.L_1847:
        /*0070*/ 	.byte	0x04, 0x1c
        /*0072*/ 	.short	(.L_1849 - .L_1848)


	//   ....[0]....
.L_1848:
        /*0074*/ 	.word	0x0000c2e0


	//   ....[1]....
        /*0078*/ 	.word	0x0000fcc0


	//   ....[2]....
        /*007c*/ 	.word	0x0000fce0


	//   ....[3]....
        /*0080*/ 	.word	0x0000fd60


	//   ....[4]....
        /*0084*/ 	.word	0x0000fd80


	//   ....[5]....
        /*0088*/ 	.word	0x0000fda0


	//   ....[6]....
        /*008c*/ 	.word	0x0000fe20


	//   ....[7]....
        /*0090*/ 	.word	0x0000fe40


	//   ....[8]....
        /*0094*/ 	.word	0x0000fec0


	//   ....[9]....
        /*0098*/ 	.word	0x0000fee0


	//   ....[10]....
        /*009c*/ 	.word	0x0000ff00


	//   ....[11]....
        /*00a0*/ 	.word	0x0000ffa0


	//   ....[12]....
        /*00a4*/ 	.word	0x0000ffc0


	//   ....[13]....
        /*00a8*/ 	.word	0x00010040


	//   ....[14]....
        /*00ac*/ 	.word	0x00010060


	//   ....[15]....
        /*00b0*/ 	.word	0x00010080


	//   ....[16]....
        /*00b4*/ 	.word	0x00010120


	//   ....[17]....
        /*00b8*/ 	.word	0x00010140


	//   ....[18]....
        /*00bc*/ 	.word	0x00010160


	//   ....[19]....
        /*00c0*/ 	.word	0x000101d0


	//   ....[20]....
        /*00c4*/ 	.word	0x00010310


	//   ....[21]....
        /*00c8*/ 	.word	0x00010330


	//   ....[22]....
        /*00cc*/ 	.word	0x00010350


	//----- nvinfo : EIATTR_MAX_THREADS
	.align		4
.L_1849:
        /*00d0*/ 	.byte	0x04, 0x05
        /*00d2*/ 	.short	(.L_1851 - .L_1850)
.L_1850:
        /*00d4*/ 	.word	0x00000080
        /*00d8*/ 	.word	0x00000001
        /*00dc*/ 	.word	0x00000001


	//----- nvinfo : EIATTR_CRS_STACK_SIZE
	.align		4
.L_1851:
        /*00e0*/ 	.byte	0x04, 0x1e
        /*00e2*/ 	.short	(.L_1853 - .L_1852)
.L_1852:
        /*00e4*/ 	.word	0x00000000
.L_1853:


//--------------------- .nv.info._ZN2at6native27unrolled_elementwise_kernelIZZNS0_73_GLOBAL__N__c8866d80_35_SparseBinaryOpIntersectionKernel_cu_1520ed90_315342_sparse_binary_op_intersection_kernel_implINS2_18CUDAKernelLauncherENS2_36CUDAValueSelectionIntersectionKernelINS2_9RhsProjOpEEElLl0EEEvRNS_6TensorERKS8_SB_RKSt6vectorIlSaIlEERKSt8optionalIS8_ESK_bbENKUlvE3_clEvEUllE_St5arrayIPcLm2EELi4E23TrivialOffsetCalculatorILi1EjESR_NS0_6memory12LoadWithCastILi1EEENSS_13StoreWithCastILi1EEEEEviT_T0_T2_T3_T4_T5_ --------------------------
	.section	.nv.info._ZN2at6native27unrolled_elementwise_kernelIZZNS0_73_GLOBAL__N__c8866d80_35_SparseBinaryOpIntersectionKernel_cu_1520ed90_315342_sparse_binary_op_intersection_kernel_implINS2_18CUDAKernelLauncherENS2_36CUDAValueSelectionIntersectionKernelINS2_9RhsProjOpEEElLl0EEEvRNS_6TensorERKS8_SB_RKSt6vectorIlSaIlEERKSt8optionalIS8_ESK_bbENKUlvE3_clEvEUllE_St5arrayIPcLm2EELi4E23TrivialOffsetCalculatorILi1EjESR_NS0_6memory12LoadWithCastILi1EEENSS_13StoreWithCastILi1EEEEEviT_T0_T2_T3_T4_T5_,"",@"SHT_CUDA_INFO"
	.sectionflags	@""
	.align	4


	//----- nvinfo : EIATTR_CUDA_API_VERSION
	.align		4
        /*0000*/ 	.byte	0x04, 0x37
        /*0002*/ 	.short	(.L_1855 - .L_1854)
.L_1854:
        /*0004*/ 	.word	0x00000082


	//----- nvinfo : EIATTR_SW2861232_WAR
	.align		4
.L_1855:
        /*0008*/ 	.byte	0x01, 0x35
	.zero		2


	//----- nvinfo : EIATTR_PARAM_CBANK
	.align		4
        /*000c*/ 	.byte	0x04, 0x0a
        /*000e*/ 	.short	(.L_1857 - .L_1856)
	.align		4
.L_1856:
        /*0010*/ 	.word	index@(.nv.constant0._ZN2at6native27unrolled_elementwise_kernelIZZNS0_73_GLOBAL__N__c8866d80_35_SparseBinaryOpIntersectionKernel_cu_1520ed90_315342_sparse_binary_op_intersection_kernel_implINS2_18CUDAKernelLauncherENS2_36CUDAValueSelectionIntersectionKernelINS2_9RhsProjOpEEElLl0EEEvRNS_6TensorERKS8_SB_RKSt6vectorIlSaIlEERKSt8optionalIS8_ESK_bbENKUlvE3_clEvEUllE_St5arrayIPcLm2EELi4E23TrivialOffsetCalculatorILi1EjESR_NS0_6memory12LoadWithCastILi1EEENSS_13StoreWithCastILi1EEEEEviT_T0_T2_T3_T4_T5_)
        /*0014*/ 	.short	0x0160
        /*0016*/ 	.short	0x0084


	//----- nvinfo : EIATTR_CBANK_PARAM_SIZE
	.align		4
.L_1857:
        /*0018*/ 	.byte	0x03, 0x19
        /*001a*/ 	.short	0x0084


	//----- nvinfo : EIATTR_KPARAM_INFO
	.align		4
        /*001c*/ 	.byte	0x04, 0x17
        /*001e*/ 	.short	(.L_1859 - .L_1858)
.L_1858:
        /*0020*/ 	.word	0x00000000
        /*0024*/ 	.short	0x0006
        /*0026*/ 	.short	0x007c
        /*0028*/ 	.byte	0x00, 0xf0, 0x21, 0x00


	//----- nvinfo : EIATTR_KPARAM_INFO
	.align		4
.L_1859:
        /*002c*/ 	.byte	0x04, 0x17
        /*002e*/ 	.short	(.L_1861 - .L_1860)
.L_1860:
        /*0030*/ 	.word	0x00000000
        /*0034*/ 	.short	0x0005
        /*0036*/ 	.short	0x0074
        /*0038*/ 	.byte	0x00, 0xf0, 0x21, 0x00


	//----- nvinfo : EIATTR_KPARAM_INFO
	.align		4
.L_1861:
        /*003c*/ 	.byte	0x04, 0x17
        /*003e*/ 	.short	(.L_1863 - .L_1862)
.L_1862:
        /*0040*/ 	.word	0x00000000
        /*0044*/ 	.short	0x0004
        /*0046*/ 	.short	0x0071
        /*0048*/ 	.byte	0x00, 0xf0, 0x05, 0x00


	//----- nvinfo : EIATTR_KPARAM_INFO
	.align		4
.L_1863:
        /*004c*/ 	.byte	0x04, 0x17
        /*004e*/ 	.short	(.L_1865 - .L_1864)
.L_1864:
        /*0050*/ 	.word	0x00000000
        /*0054*/ 	.short	0x0003
        /*0056*/ 	.short	0x0070
        /*0058*/ 	.byte	0x00, 0xf0, 0x05, 0x00


	//----- nvinfo : EIATTR_KPARAM_INFO
	.align		4
.L_1865:
        /*005c*/ 	.byte	0x04, 0x17
        /*005e*/ 	.short	(.L_1867 - .L_1866)
.L_1866:
        /*0060*/ 	.word	0x00000000
        /*0064*/ 	.short	0x0002
        /*0066*/ 	.short	0x0060
        /*0068*/ 	.byte	0x00, 0xf0, 0x41, 0x00


	//----- nvinfo : EIATTR_KPARAM_INFO
	.align		4
.L_1867:
        /*006c*/ 	.byte	0x04, 0x17
        /*006e*/ 	.short	(.L_1869 - .L_1868)
.L_1868:
        /*0070*/ 	.word	0x00000000
        /*0074*/ 	.short	0x0001
        /*0076*/ 	.short	0x0008
        /*0078*/ 	.byte	0x00, 0xf0, 0x61, 0x01


	//----- nvinfo : EIATTR_KPARAM_INFO
	.align		4
.L_1869:
        /*007c*/ 	.byte	0x04, 0x17
        /*007e*/ 	.short	(.L_1871 - .L_1870)
.L_1870:
        /*0080*/ 	.word	0x00000000
        /*0084*/ 	.short	0x0000
        /*0086*/ 	.short	0x0000
        /*0088*/ 	.byte	0x00, 0xf0, 0x11, 0x00


	//----- nvinfo : EIATTR_MAXREG_COUNT
	.align		4
.L_1871:
        /*008c*/ 	.byte	0x03, 0x1b
        /*008e*/ 	.short	0x00ff


	//----- nvinfo : EIATTR_EXTERNS
	.align		4
        /*0090*/ 	.byte	0x04, 0x0f
        /*0092*/ 	.short	(.L_1873 - .L_1872)


	//   ....[0]....
	.align		4
.L_1872:
        /*0094*/ 	.word	index@(__assertfail)


	//----- nvinfo : EIATTR_MERCURY_ISA_VERSION
	.align		4
.L_1873:
        /*0098*/ 	.byte	0x03, 0x5f
        /*009a*/ 	.short	0x0000


	//----- nvinfo : EIATTR_SYSCALL_OFFSETS
	.align		4
        /*009c*/ 	.byte	0x04, 0x46
        /*009e*/ 	.short	(.L_1875 - .L_1874)


	//   ....[0]....
.L_1874:
        /*00a0*/ 	.word	0x00000f20


	//   ....[1]....
        /*00a4*/ 	.word	0x00001e40


	//   ....[2]....
        /*00a8*/ 	.word	0x00002d70


	//   ....[3]....
        /*00ac*/ 	.word	0x00003c70


	//   ....[4]....
        /*00b0*/ 	.word	0x0000cfc0


	//   ....[5]....
        /*00b4*/ 	.word	0x0000d7c0


	//   ....[6]....
        /*00b8*/ 	.word	0x0000dfa0


	//   ....[7]....
        /*00bc*/ 	.word	0x0000e780


	//----- nvinfo : EIATTR_EXIT_INSTR_OFFSETS
	.align		4
.L_1875:
        /*00c0*/ 	.byte	0x04, 0x1c
        /*00c2*/ 	.short	(.L_1877 - .L_1876)


	//   ....[0]....
.L_1876:
        /*00c4*/ 	.word	0x0000e020


	//   ....[1]....
        /*00c8*/ 	.word	0x0000e140


	//   ....[2]....
        /*00cc*/ 	.word	0x0000e160


	//   ....[3]....
        /*00d0*/ 	.word	0x0000e1e0


	//   ....[4]....
        /*00d4*/ 	.word	0x0000e200


	//   ....[5]....
        /*00d8*/ 	.word	0x0000e220


	//   ....[6]....
        /*00dc*/ 	.word	0x0000e2a0


	//   ....[7]....
        /*00e0*/ 	.word	0x0000e2c0


	//   ....[8]....
        /*00e4*/ 	.word	0x0000e340


	//   ....[9]....
        /*00e8*/ 	.word	0x0000e360


	//   ....[10]....
        /*00ec*/ 	.word	0x0000e380


	//   ....[11]....
        /*00f0*/ 	.word	0x0000e420


	//   ....[12]....
        /*00f4*/ 	.word	0x0000e440


	//   ....[13]....
        /*00f8*/ 	.word	0x0000e4c0


	//   ....[14]....
        /*00fc*/ 	.word	0x0000e4e0


	//   ....[15]....
        /*0100*/ 	.word	0x0000e500


	//   ....[16]....
        /*0104*/ 	.word	0x0000e5a0


	//   ....[17]....
        /*0108*/ 	.word	0x0000e5c0


	//   ....[18]....
        /*010c*/ 	.word	0x0000e5e0


	//   ....[19]....
        /*0110*/ 	.word	0x0000e650


	//   ....[20]....
        /*0114*/ 	.word	0x0000e790


	//   ....[21]....
        /*0118*/ 	.word	0x0000e7b0


	//   ....[22]....
        /*011c*/ 	.word	0x0000e7d0


	//----- nvinfo : EIATTR_MAX_THREADS
	.align		4
.L_1877:
        /*0120*/ 	.byte	0x04, 0x05
        /*0122*/ 	.short	(.L_1879 - .L_1878)
.L_1878:
        /*0124*/ 	.word	0x00000080
        /*0128*/ 	.word	0x00000001
        /*012c*/ 	.word	0x00000001


	//----- nvinfo : EIATTR_CRS_STACK_SIZE
	.align		4
.L_1879:
        /*0130*/ 	.byte	0x04, 0x1e
        /*0132*/ 	.short	(.L_1881 - .L_1880)
.L_1880:
        /*0134*/ 	.word	0x00000000
.L_1881:


//--------------------- .nv.info._ZN2at6native18elementwise_kernelILi128ELi2EZNS0_22gpu_kernel_impl_nocastIZZNS0_73_GLOBAL__N__c8866d80_35_SparseBinaryOpIntersectionKernel_cu_1520ed90_315342_sparse_binary_op_intersection_kernel_implINS3_18CUDAKernelLauncherENS3_36CUDAValueSelectionIntersectionKernelINS3_9RhsProjOpEEElLl0EEEvRNS_6TensorERKS9_SC_RKSt6vectorIlSaIlEERKSt8optionalIS9_ESL_bbENKUlvE3_clEvEUllE_EEvRNS_18TensorIteratorBaseERKT_EUliE_EEviT1_ --------------------------
	.section	.nv.info._ZN2at6native18elementwise_kernelILi128ELi2EZNS0_22gpu_kernel_impl_nocastIZZNS0_73_GLOBAL__N__c8866d80_35_SparseBinaryOpIntersectionKernel_cu_1520ed90_315342_sparse_binary_op_intersection_kernel_implINS3_18CUDAKernelLauncherENS3_36CUDAValueSelectionIntersectionKernelINS3_9RhsProjOpEEElLl0EEEvRNS_6TensorERKS9_SC_RKSt6vectorIlSaIlEERKSt8optionalIS9_ESL_bbENKUlvE3_clEvEUllE_EEvRNS_18TensorIteratorBaseERKT_EUliE_EEviT1_,"",@"SHT_CUDA_INFO"
	.sectionflags	@""
	.align	4


	//----- nvinfo : EIATTR_CUDA_API_VERSION
	.align		4
        /*0000*/ 	.byte	0x04, 0x37
        /*0002*/ 	.short	(.L_1883 - .L_1882)
.L_1882:
        /*0004*/ 	.word	0x00000082


	//----- nvinfo : EIATTR_SW2861232_WAR
	.align		4
.L_1883:
        /*0008*/ 	.byte	0x01, 0x35
	.zero		2


	//----- nvinfo : EIATTR_PARAM_CBANK
	.align		4
        /*000c*/ 	.byte	0x04, 0x0a
        /*000e*/ 	.short	(.L_1885 - .L_1884)
	.align		4
.L_1884:
        /*0010*/ 	.word	index@(.nv.constant0._ZN2at6native18elementwise_kernelILi128ELi2EZNS0_22gpu_kernel_impl_nocastIZZNS0_73_GLOBAL__N__c8866d80_35_SparseBinaryOpIntersectionKernel_cu_1520ed90_315342_sparse_binary_op_intersection_kernel_implINS3_18CUDAKernelLauncherENS3_36CUDAValueSelectionIntersectionKernelINS3_9RhsProjOpEEElLl0EEEvRNS_6TensorERKS9_SC_RKSt6vectorIlSaIlEERKSt8optionalIS9_ESL_bbENKUlvE3_clEvEUllE_EEvRNS_18TensorIteratorBaseERKT_EUliE_EEviT1_)
        /*0014*/ 	.short	0x0160
        /*0016*/ 	.short	0x0270


	//----- nvinfo : EIATTR_CBANK_PARAM_SIZE
	.align		4
.L_1885:
        /*0018*/ 	.byte	0x03, 0x19
        /*001a*/ 	.short	0x0270


	//----- nvinfo : EIATTR_KPARAM_INFO
	.align		4
        /*001c*/ 	.byte	0x04, 0x17
        /*001e*/ 	.short	(.L_1887 - .L_1886)
.L_1886:
        /*0020*/ 	.word	0x00000000
        /*0024*/ 	.short	0x0001
        /*0026*/ 	.short	0x0008
        /*0028*/ 	.byte	0x00, 0xf0, 0xa1, 0x09


	//----- nvinfo : EIATTR_KPARAM_INFO
	.align		4
.L_1887:
        /*002c*/ 	.byte	0x04, 0x17
        /*002e*/ 	.short	(.L_1889 - .L_1888)
.L_1888:
        /*0030*/ 	.word	0x00000000
        /*0034*/ 	.short	0x0000
        /*0036*/ 	.short	0x0000
        /*0038*/ 	.byte	0x00, 0xf0, 0x11, 0x00


	//----- nvinfo : EIATTR_MAXREG_COUNT
	.align		4
.L_1889:
        /*003c*/ 	.byte	0x03, 0x1b
        /*003e*/ 	.short	0x0080


	//----- nvinfo : EIATTR_MERCURY_ISA_VERSION
	.align		4
        /*0040*/ 	.byte	0x03, 0x5f
        /*0042*/ 	.short	0x0000


	//----- nvinfo : EIATTR_EXIT_INSTR_OFFSETS
	.align		4
        /*0044*/ 	.byte	0x04, 0x1c
        /*0046*/ 	.short	(.L_1891 - .L_1890)


	//   ....[0]....
.L_1890:
        /*0048*/ 	.word	0x00002b70


	//   ....[1]....
        /*004c*/ 	.word	0x000055f0


	//----- nvinfo : EIATTR_MAX_THREADS
	.align		4
.L_1891:
        /*0050*/ 	.byte	0x04, 0x05
        /*0052*/ 	.short	(.L_1893 - .L_1892)
.L_1892:
        /*0054*/ 	.word	0x00000080
        /*0058*/ 	.word	0x00000001
        /*005c*/ 	.word	0x00000001


	//----- nvinfo : EIATTR_CRS_STACK_SIZE
	.align		4
.L_1893:
        /*0060*/ 	.byte	0x04, 0x1e
        /*0062*/ 	.short	(.L_1895 - .L_1894)
.L_1894:
        /*0064*/ 	.word	0x00000000
.L_1895:


//--------------------- .nv.info._ZN2at6native27unrolled_elementwise_kernelIZZNS0_73_GLOBAL__N__c8866d80_35_SparseBinaryOpIntersectionKernel_cu_1520ed90_315342_sparse_binary_op_intersection_kernel_implINS2_18CUDAKernelLauncherENS2_36CUDAValueSelectionIntersectionKernelINS2_9RhsProjOpEEElLl0EEEvRNS_6TensorERKS8_SB_RKSt6vectorIlSaIlEERKSt8optionalIS8_ESK_bbENKUlvE3_clEvEUllE_St5arrayIPcLm2EELi4E23TrivialOffsetCalculatorILi1EjESR_NS0_6memory15LoadWithoutCastENSS_16StoreWithoutCastEEEviT_T0_T2_T3_T4_T5_ --------------------------
	.section	.nv.info._ZN2at6native27unrolled_elementwise_kernelIZZNS0_73_GLOBAL__N__c8866d80_35_SparseBinaryOpIntersectionKernel_cu_1520ed90_315342_sparse_binary_op_intersection_kernel_implINS2_18CUDAKernelLauncherENS2_36CUDAValueSelectionIntersectionKernelINS2_9RhsProjOpEEElLl0EEEvRNS_6TensorERKS8_SB_RKSt6vectorIlSaIlEERKSt8optionalIS8_ESK_bbENKUlvE3_clEvEUllE_St5arrayIPcLm2EELi4E23TrivialOffsetCalculatorILi1EjESR_NS0_6memory15LoadWithoutCastENSS_16StoreWithoutCastEEEviT_T0_T2_T3_T4_T5_,"",@"SHT_CUDA_INFO"
	.sectionflags	@""
	.align	4


	//----- nvinfo : EIATTR_CUDA_API_VERSION
	.align		4
        /*0000*/ 	.byte	0x04, 0x37
        /*0002*/ 	.short	(.L_1897 - .L_1896)
.L_1896:
        /*0004*/ 	.word	0x00000082


	//----- nvinfo : EIATTR_SW2861232_WAR
	.align		4
.L_1897:
        /*0008*/ 	.byte	0x01, 0x35
	.zero		2


	//----- nvinfo : EIATTR_PARAM_CBANK
	.align		4
        /*000c*/ 	.byte	0x04, 0x0a
        /*000e*/ 	.short	(.L_1899 - .L_1898)
	.align		4
.L_1898:
        /*0010*/ 	.word	index@(.nv.constant0._ZN2at6native27unrolled_elementwise_kernelIZZNS0_73_GLOBAL__N__c8866d80_35_SparseBinaryOpIntersectionKernel_cu_1520ed90_315342_sparse_binary_op_intersection_kernel_implINS2_18CUDAKernelLauncherENS2_36CUDAValueSelectionIntersectionKernelINS2_9RhsProjOpEEElLl0EEEvRNS_6TensorERKS8_SB_RKSt6vectorIlSaIlEERKSt8optionalIS8_ESK_bbENKUlvE3_clEvEUllE_St5arrayIPcLm2EELi4E23TrivialOffsetCalculatorILi1EjESR_NS0_6memory15LoadWithoutCastENSS_16StoreWithoutCastEEEviT_T0_T2_T3_T4_T5_)
        /*0014*/ 	.short	0x0160
        /*0016*/ 	.short	0x0074


	//----- nvinfo : EIATTR_CBANK_PARAM_SIZE
	.align		4
.L_1899:
        /*0018*/ 	.byte	0x03, 0x19
        /*001a*/ 	.short	0x0074


	//----- nvinfo : EIATTR_KPARAM_INFO
	.align		4
        /*001c*/ 	.byte	0x04, 0x17
        /*001e*/ 	.short	(.L_1901 - .L_1900)
.L_1900:
        /*0020*/ 	.word	0x00000000
        /*0024*/ 	.short	0x0006
        /*0026*/ 	.short	0x0073
        /*0028*/ 	.byte	0x00, 0xf0, 0x05, 0x00


	//----- nvinfo : EIATTR_KPARAM_INFO
	.align		4
.L_1901:
        /*002c*/ 	.byte	0x04, 0x17
        /*002e*/ 	.short	(.L_1903 - .L_1902)
.L_1902:
        /*0030*/ 	.word	0x00000000
        /*0034*/ 	.short	0x0005
        /*0036*/ 	.short	0x0072
        /*0038*/ 	.byte	0x00, 0xf0, 0x05, 0x00


	//----- nvinfo : EIATTR_KPARAM_INFO
	.align		4
.L_1903:
        /*003c*/ 	.byte	0x04, 0x17
        /*003e*/ 	.short	(.L_1905 - .L_1904)
.L_1904:
        /*0040*/ 	.word	0x00000000
        /*0044*/ 	.short	0x0004
        /*0046*/ 	.short	0x0071
        /*0048*/ 	.byte	0x00, 0xf0, 0x05, 0x00


	//----- nvinfo : EIATTR_KPARAM_INFO
	.align		4
.L_1905:
        /*004c*/ 	.byte	0x04, 0x17
        /*004e*/ 	.short	(.L_1907 - .L_1906)
.L_1906:
        /*0050*/ 	.word	0x00000000
        /*0054*/ 	.short	0x0003
        /*0056*/ 	.short	0x0070
        /*0058*/ 	.byte	0x00, 0xf0, 0x05, 0x00


	//----- nvinfo : EIATTR_KPARAM_INFO
	.align		4
.L_1907:
        /*005c*/ 	.byte	0x04, 0x17
        /*005e*/ 	.short	(.L_1909 - .L_1908)
.L_1908:
        /*0060*/ 	.word	0x00000000
        /*0064*/ 	.short	0x0002
        /*0066*/ 	.short	0x0060
        /*0068*/ 	.byte	0x00, 0xf0, 0x41, 0x00


	//----- nvinfo : EIATTR_KPARAM_INFO
	.align		4
.L_1909:
        /*006c*/ 	.byte	0x04, 0x17
        /*006e*/ 	.short	(.L_1911 - .L_1910)
.L_1910:
        /*0070*/ 	.word	0x00000000
        /*0074*/ 	.short	0x0001
        /*0076*/ 	.short	0x0008
        /*0078*/ 	.byte	0x00, 0xf0, 0x61, 0x01


	//----- nvinfo : EIATTR_KPARAM_INFO
	.align		4
.L_1911:
        /*007c*/ 	.byte	0x04, 0x17
        /*007e*/ 	.short	(.L_1913 - .L_1912)
.L_1912:
        /*0080*/ 	.word	0x00000000
        /*0084*/ 	.short	0x0000
        /*0086*/ 	.short	0x0000
        /*0088*/ 	.byte	0x00, 0xf0, 0x11, 0x00


	//----- nvinfo : EIATTR_MAXREG_COUNT
	.align		4
.L_1913:
        /*008c*/ 	.byte	0x03, 0x1b
        /*008e*/ 	.short	0x00ff


	//----- nvinfo : EIATTR_MERCURY_ISA_VERSION
	.align		4
        /*0090*/ 	.byte	0x03, 0x5f
        /*0092*/ 	.short	0x0000


	//----- nvinfo : EIATTR_EXIT_INSTR_OFFSETS
	.align		4
        /*0094*/ 	.byte	0x04, 0x1c
        /*0096*/ 	.short	(.L_1915 - .L_1914)


	//   ....[0]....
.L_1914:
        /*0098*/ 	.word	0x000094a0


	//   ....[1]....
        /*009c*/ 	.word	0x00009500


	//----- nvinfo : EIATTR_MAX_THREADS
	.align		4
.L_1915:
        /*00a0*/ 	.byte	0x04, 0x05
        /*00a2*/ 	.short	(.L_1917 - .L_1916)
.L_1916:
        /*00a4*/ 	.word	0x00000080
        /*00a8*/ 	.word	0x00000001
        /*00ac*/ 	.word	0x00000001


	//----- nvinfo : EIATTR_CRS_STACK_SIZE
	.align		4
.L_1917:
        /*00b0*/ 	.byte	0x04, 0x1e
        /*00b2*/ 	.short	(.L_1919 - .L_1918)
.L_1918:
        /*00b4*/ 	.word	0x00000000
.L_1919:


//--------------------- .nv.info._ZN2at6native29vectorized_elementwise_kernelILi2EZZNS0_73_GLOBAL__N__c8866d80_35_SparseBinaryOpIntersectionKernel_cu_1520ed90_315342_sparse_binary_op_intersection_kernel_implINS2_18CUDAKernelLauncherENS2_36CUDAValueSelectionIntersectionKernelINS2_9RhsProjOpEEElLl0EEEvRNS_6TensorERKS8_SB_RKSt6vectorIlSaIlEERKSt8optionalIS8_ESK_bbENKUlvE3_clEvEUllE_St5arrayIPcLm2EEEEviT0_T1_ --------------------------
	.section	.nv.info._ZN2at6native29vectorized_elementwise_kernelILi2EZZNS0_73_GLOBAL__N__c8866d80_35_SparseBinaryOpIntersectionKernel_cu_1520ed90_315342_sparse_binary_op_intersection_kernel_implINS2_18CUDAKernelLauncherENS2_36CUDAValueSelectionIntersectionKernelINS2_9RhsProjOpEEElLl0EEEvRNS_6TensorERKS8_SB_RKSt6vectorIlSaIlEERKSt8optionalIS8_ESK_bbENKUlvE3_clEvEUllE_St5arrayIPcLm2EEEEviT0_T1_,"",@"SHT_CUDA_INFO"
	.sectionflags	@""
	.align	4


	//----- nvinfo : EIATTR_CUDA_API_VERSION
	.align		4
        /*0000*/ 	.byte	0x04, 0x37
        /*0002*/ 	.short	(.L_1921 - .L_1920)
.L_1920:
        /*0004*/ 	.word	0x00000082


	//----- nvinfo : EIATTR_SW2861232_WAR
	.align		4
.L_1921:
        /*0008*/ 	.byte	0x01, 0x35
	.zero		2


	//----- nvinfo : EIATTR_PARAM_CBANK
	.align		4
        /*000c*/ 	.byte	0x04, 0x0a
        /*000e*/ 	.short	(.L_1923 - .L_1922)
	.align		4
.L_1922:
        /*0010*/ 	.word	index@(.nv.constant0._ZN2at6native29vectorized_elementwise_kernelILi2EZZNS0_73_GLOBAL__N__c8866d80_35_SparseBinaryOpIntersectionKernel_cu_1520ed90_315342_sparse_binary_op_intersection_kernel_implINS2_18CUDAKernelLauncherENS2_36CUDAValueSelectionIntersectionKernelINS2_9RhsProjOpEEElLl0EEEvRNS_6TensorERKS8_SB_RKSt6vectorIlSaIlEERKSt8optionalIS8_ESK_bbENKUlvE3_clEvEUllE_St5arrayIPcLm2EEEEviT0_T1_)
        /*0014*/ 	.short	0x0160
        /*0016*/ 	.short	0x0070


	//----- nvinfo : EIATTR_CBANK_PARAM_SIZE
	.align		4
.L_1923:
        /*0018*/ 	.byte	0x03, 0x19
        /*001a*/ 	.short	0x0070


	//----- nvinfo : EIATTR_KPARAM_INFO
	.align		4
        /*001c*/ 	.byte	0x04, 0x17
        /*001e*/ 	.short	(.L_1925 - .L_1924)
.L_1924:
        /*0020*/ 	.word	0x00000000
        /*0024*/ 	.short	0x0002
        /*0026*/ 	.short	0x0060
        /*0028*/ 	.byte	0x00, 0xf0, 0x41, 0x00


	//----- nvinfo : EIATTR_KPARAM_INFO
	.align		4
.L_1925:
        /*002c*/ 	.byte	0x04, 0x17
        /*002e*/ 	.short	(.L_1927 - .L_1926)
.L_1926:
        /*0030*/ 	.word	0x00000000
        /*0034*/ 	.short	0x0001
        /*0036*/ 	.short	0x0008
        /*0038*/ 	.byte	0x00, 0xf0, 0x61, 0x01


	//----- nvinfo : EIATTR_KPARAM_INFO
	.align		4
.L_1927:
        /*003c*/ 	.byte	0x04, 0x17
        /*003e*/ 	.short	(.L_1929 - .L_1928)
.L_1928:
        /*0040*/ 	.word	0x00000000
        /*0044*/ 	.short	0x0000
        /*0046*/ 	.short	0x0000
        /*0048*/ 	.byte	0x00, 0xf0, 0x11, 0x00


	//----- nvinfo : EIATTR_MAXREG_COUNT
	.align		4
.L_1929:
        /*004c*/ 	.byte	0x03, 0x1b
        /*004e*/ 	.short	0x00ff


	//----- nvinfo : EIATTR_MERCURY_ISA_VERSION
	.align		4
        /*0050*/ 	.byte	0x03, 0x5f
        /*0052*/ 	.short	0x0000


	//----- nvinfo : EIATTR_EXIT_INSTR_OFFSETS
	.align		4
        /*0054*/ 	.byte	0x04, 0x1c
        /*0056*/ 	.short	(.L_1931 - .L_1930)


	//   ....[0]....
.L_1930:
        /*0058*/ 	.word	0x00010ac0


	//   ....[1]....
        /*005c*/ 	.word	0x00022b20


	//   ....[2]....
        /*0060*/ 	.word	0x00022b60


	//----- nvinfo : EIATTR_MAX_THREADS
	.align		4
.L_1931:
        /*0064*/ 	.byte	0x04, 0x05
        /*0066*/ 	.short	(.L_1933 - .L_1932)
.L_1932:
        /*0068*/ 	.word	0x00000080
        /*006c*/ 	.word	0x00000001
        /*0070*/ 	.word	0x00000001


	//----- nvinfo : EIATTR_CRS_STACK_SIZE
	.align		4
.L_1933:
        /*0074*/ 	.byte	0x04, 0x1e
        /*0076*/ 	.short	(.L_1935 - .L_1934)
.L_1934:
        /*0078*/ 	.word	0x00000000
.L_1935:


//--------------------- .nv.info._ZN2at6native29vectorized_elementwise_kernelILi4EZZNS0_73_GLOBAL__N__c8866d80_35_SparseBinaryOpIntersectionKernel_cu_1520ed90_315342_sparse_binary_op_intersection_kernel_implINS2_18CUDAKernelLauncherENS2_36CUDAValueSelectionIntersectionKernelINS2_9RhsProjOpEEElLl0EEEvRNS_6TensorERKS8_SB_RKSt6vectorIlSaIlEERKSt8optionalIS8_ESK_bbENKUlvE3_clEvEUllE_St5arrayIPcLm2EEEEviT0_T1_ --------------------------
	.section	.nv.info._ZN2at6native29vectorized_elementwise_kernelILi4EZZNS0_73_GLOBAL__N__c8866d80_35_SparseBinaryOpIntersectionKernel_cu_1520ed90_315342_sparse_binary_op_intersection_kernel_implINS2_18CUDAKernelLauncherENS2_36CUDAValueSelectionIntersectionKernelINS2_9RhsProjOpEEElLl0EEEvRNS_6TensorERKS8_SB_RKSt6vectorIlSaIlEERKSt8optionalIS8_ESK_bbENKUlvE3_clEvEUllE_St5arrayIPcLm2EEEEviT0_T1_,"",@"SHT_CUDA_INFO"
	.sectionflags	@""
	.align	4


	//----- nvinfo : EIATTR_CUDA_API_VERSION
	.align		4
        /*0000*/ 	.byte	0x04, 0x37
        /*0002*/ 	.short	(.L_1937 - .L_1936)
.L_1936:
        /*0004*/ 	.word	0x00000082


	//----- nvinfo : EIATTR_SW2861232_WAR
	.align		4
.L_1937:
        /*0008*/ 	.byte	0x01, 0x35
	.zero		2


	//----- nvinfo : EIATTR_PARAM_CBANK
	.align		4
        /*000c*/ 	.byte	0x04, 0x0a
        /*000e*/ 	.short	(.L_1939 - .L_1938)
	.align		4
.L_1938:
        /*0010*/ 	.word	index@(.nv.constant0._ZN2at6native29vectorized_elementwise_kernelILi4EZZNS0_73_GLOBAL__N__c8866d80_35_SparseBinaryOpIntersectionKernel_cu_1520ed90_315342_sparse_binary_op_intersection_kernel_implINS2_18CUDAKernelLauncherENS2_36CUDAValueSelectionIntersectionKernelINS2_9RhsProjOpEEElLl0EEEvRNS_6TensorERKS8_SB_RKSt6vectorIlSaIlEERKSt8optionalIS8_ESK_bbENKUlvE3_clEvEUllE_St5arrayIPcLm2EEEEviT0_T1_)
        /*0014*/ 	.short	0x0160
        /*0016*/ 	.short	0x0070


	//----- nvinfo : EIATTR_CBANK_PARAM_SIZE
	.align		4
.L_1939:
        /*0018*/ 	.byte	0x03, 0x19
        /*001a*/ 	.short	0x0070


	//----- nvinfo : EIATTR_KPARAM_INFO
	.align		4
        /*001c*/ 	.byte	0x04, 0x17
        /*001e*/ 	.short	(.L_1941 - .L_1940)
.L_1940:
        /*0020*/ 	.word	0x00000000
        /*0024*/ 	.short	0x0002
        /*0026*/ 	.short	0x0060
        /*0028*/ 	.byte	0x00, 0xf0, 0x41, 0x00


	//----- nvinfo : EIATTR_KPARAM_INFO
	.align		4
.L_1941:
        /*002c*/ 	.byte	0x04, 0x17
        /*002e*/ 	.short	(.L_1943 - .L_1942)
.L_1942:
        /*0030*/ 	.word	0x00000000
        /*0034*/ 	.short	0x0001
        /*0036*/ 	.short	0x0008
        /*0038*/ 	.byte	0x00, 0xf0, 0x61, 0x01


	//----- nvinfo : EIATTR_KPARAM_INFO
	.align		4
.L_1943:
        /*003c*/ 	.byte	0x04, 0x17
        /*003e*/ 	.short	(.L_1945 - .L_1944)
.L_1944:
        /*0040*/ 	.word	0x00000000
        /*0044*/ 	.short	0x0000
        /*0046*/ 	.short	0x0000
        /*0048*/ 	.byte	0x00, 0xf0, 0x11, 0x00


	//----- nvinfo : EIATTR_MAXREG_COUNT
	.align		4
.L_1945:
        /*004c*/ 	.byte	0x03, 0x1b
        /*004e*/ 	.short	0x00ff


	//----- nvinfo : EIATTR_MERCURY_ISA_VERSION
	.align		4
        /*0050*/ 	.byte	0x03, 0x5f
        /*0052*/ 	.short	0x0000


	//----- nvinfo : EIATTR_EXIT_INSTR_OFFSETS
	.align		4
        /*0054*/ 	.byte	0x04, 0x1c
        /*0056*/ 	.short	(.L_1947 - .L_1946)


	//   ....[0]....
.L_1946:
        /*0058*/ 	.word	0x00010ac0


	//   ....[1]....
        /*005c*/ 	.word	0x00022b20


	//   ....[2]....
        /*0060*/ 	.word	0x00022b60


	//----- nvinfo : EIATTR_MAX_THREADS
	.align		4
.L_1947:
        /*0064*/ 	.byte	0x04, 0x05
        /*0066*/ 	.short	(.L_1949 - .L_1948)
.L_1948:
        /*0068*/ 	.word	0x00000080
        /*006c*/ 	.word	0x00000001
        /*0070*/ 	.word	0x00000001


	//----- nvinfo : EIATTR_CRS_STACK_SIZE
	.align		4
.L_1949:
        /*0074*/ 	.byte	0x04, 0x1e
        /*0076*/ 	.short	(.L_1951 - .L_1950)
.L_1950:
        /*0078*/ 	.word	0x00000000
.L_1951:


//--------------------- .nv.info._ZN2at6native29vectorized_elementwise_kernelILi8EZZNS0_73_GLOBAL__N__c8866d80_35_SparseBinaryOpIntersectionKernel_cu_1520ed90_315342_sparse_binary_op_intersection_kernel_implINS2_18CUDAKernelLauncherENS2_36CUDAValueSelectionIntersectionKernelINS2_9RhsProjOpEEElLl0EEEvRNS_6TensorERKS8_SB_RKSt6vectorIlSaIlEERKSt8optionalIS8_ESK_bbENKUlvE3_clEvEUllE_St5arrayIPcLm2EEEEviT0_T1_ --------------------------
	.section	.nv.info._ZN2at6native29vectorized_elementwise_kernelILi8EZZNS0_73_GLOBAL__N__c8866d80_35_SparseBinaryOpIntersectionKernel_cu_1520ed90_315342_sparse_binary_op_intersection_kernel_implINS2_18CUDAKernelLauncherENS2_36CUDAValueSelectionIntersectionKernelINS2_9RhsProjOpEEElLl0EEEvRNS_6TensorERKS8_SB_RKSt6vectorIlSaIlEERKSt8optionalIS8_ESK_bbENKUlvE3_clEvEUllE_St5arrayIPcLm2EEEEviT0_T1_,"",@"SHT_CUDA_INFO"
	.sectionflags	@""
	.align	4


	//----- nvinfo : EIATTR_CUDA_API_VERSION
	.align		4
        /*0000*/ 	.byte	0x04, 0x37
        /*0002*/ 	.short	(.L_1953 - .L_1952)
.L_1952:
        /*0004*/ 	.word	0x00000082


	//----- nvinfo : EIATTR_SW2861232_WAR
	.align		4
.L_1953:
        /*0008*/ 	.byte	0x01, 0x35
	.zero		2


	//----- nvinfo : EIATTR_PARAM_CBANK
	.align		4
        /*000c*/ 	.byte	0x04, 0x0a
        /*000e*/ 	.short	(.L_1955 - .L_1954)
	.align		4
.L_1954:
        /*0010*/ 	.word	index@(.nv.constant0._ZN2at6native29vectorized_elementwise_kernelILi8EZZNS0_73_GLOBAL__N__c8866d80_35_SparseBinaryOpIntersectionKernel_cu_1520ed90_315342_sparse_binary_op_intersection_kernel_implINS2_18CUDAKernelLauncherENS2_36CUDAValueSelectionIntersectionKernelINS2_9RhsProjOpEEElLl0EEEvRNS_6TensorERKS8_SB_RKSt6vectorIlSaIlEERKSt8optionalIS8_ESK_bbENKUlvE3_clEvEUllE_St5arrayIPcLm2EEEEviT0_T1_)
        /*0014*/ 	.short	0x0160
        /*0016*/ 	.short	0x0070


	//----- nvinfo : EIATTR_CBANK_PARAM_SIZE
	.align		4
.L_1955:
        /*0018*/ 	.byte	0x03, 0x19
        /*001a*/ 	.short	0x0070


	//----- nvinfo : EIATTR_KPARAM_INFO
	.align		4
        /*001c*/ 	.byte	0x04, 0x17
        /*001e*/ 	.short	(.L_1957 - .L_1956)
.L_1956:
        /*0020*/ 	.word	0x00000000
        /*0024*/ 	.short	0x0002
        /*0026*/ 	.short	0x0060
        /*0028*/ 	.byte	0x00, 0xf0, 0x41, 0x00


	//----- nvinfo : EIATTR_KPARAM_INFO
	.align		4
.L_1957:
        /*002c*/ 	.byte	0x04, 0x17
        /*002e*/ 	.short	(.L_1959 - .L_1958)
.L_1958:
        /*0030*/ 	.word	0x00000000
        /*0034*/ 	.short	0x0001
        /*0036*/ 	.short	0x0008
        /*0038*/ 	.byte	0x00, 0xf0, 0x61, 0x01


	//----- nvinfo : EIATTR_KPARAM_INFO
	.align		4
.L_1959:
        /*003c*/ 	.byte	0x04, 0x17
        /*003e*/ 	.short	(.L_1961 - .L_1960)
.L_1960:
        /*0040*/ 	.word	0x00000000
        /*0044*/ 	.short	0x0000
        /*0046*/ 	.short	0x0000
        /*0048*/ 	.byte	0x00, 0xf0, 0x11, 0x00


	//----- nvinfo : EIATTR_MAXREG_COUNT
	.align		4
.L_1961:
        /*004c*/ 	.byte	0x03, 0x1b
        /*004e*/ 	.short	0x00ff


	//----- nvinfo : EIATTR_MERCURY_ISA_VERSION
	.align		4
        /*0050*/ 	.byte	0x03, 0x5f
        /*0052*/ 	.short	0x0000


	//----- nvinfo : EIATTR_EXIT_INSTR_OFFSETS
	.align		4
        /*0054*/ 	.byte	0x04, 0x1c
        /*0056*/ 	.short	(.L_1963 - .L_1962)


	//   ....[0]....
.L_1962:
        /*0058*/ 	.word	0x00000010


	//----- nvinfo : EIATTR_MAX_THREADS
	.align		4
.L_1963:
        /*005c*/ 	.byte	0x04, 0x05
        /*005e*/ 	.short	(.L_1965 - .L_1964)
.L_1964:
        /*0060*/ 	.word	0x00000080
        /*0064*/ 	.word	0x00000001
        /*0068*/ 	.word	0x00000001
.L_1965:


//--------------------- .nv.info._ZN2at6native18elementwise_kernelILi128ELi4EZNS0_15gpu_kernel_implIZZNS0_73_GLOBAL__N__c8866d80_35_SparseBinaryOpIntersectionKernel_cu_1520ed90_315342_sparse_binary_op_intersection_kernel_implINS3_18CUDAKernelLauncherENS3_36CUDAValueSelectionIntersectionKernelINS3_9RhsProjOpEEElLl0EEEvRNS_6TensorERKS9_SC_RKSt6vectorIlSaIlEERKSt8optionalIS9_ESL_bbENKUlvE1_clEvEUllE_EEvRNS_18TensorIteratorBaseERKT_EUliE_EEviT1_ --------------------------
	.section	.nv.info._ZN2at6native18elementwise_kernelILi128ELi4EZNS0_15gpu_kernel_implIZZNS0_73_GLOBAL__N__c8866d80_35_SparseBinaryOpIntersectionKernel_cu_1520ed90_315342_sparse_binary_op_intersection_kernel_implINS3_18CUDAKernelLauncherENS3_36CUDAValueSelectionIntersectionKernelINS3_9RhsProjOpEEElLl0EEEvRNS_6TensorERKS9_SC_RKSt6vectorIlSaIlEERKSt8optionalIS9_ESL_bbENKUlvE1_clEvEUllE_EEvRNS_18TensorIteratorBaseERKT_EUliE_EEviT1_,"",@"SHT_CUDA_INFO"
	.sectionflags	@""
	.align	4


	//----- nvinfo : EIATTR_CUDA_API_VERSION
	.align		4
        /*0000*/ 	.byte	0x04, 0x37
        /*0002*/ 	.short	(.L_1967 - .L_1966)
.L_1966:
        /*0004*/ 	.word	0x00000082


	//----- nvinfo : EIATTR_SW2861232_WAR
	.align		4
.L_1967:
        /*0008*/ 	.byte	0x01, 0x35
	.zero		2


	//----- nvinfo : EIATTR_PARAM_CBANK
	.align		4
        /*000c*/ 	.byte	0x04, 0x0a
        /*000e*/ 	.short	(.L_1969 - .L_1968)
	.align		4
.L_1968:
        /*0010*/ 	.word	index@(.nv.constant0._ZN2at6native18elementwise_kernelILi128ELi4EZNS0_15gpu_kernel_implIZZNS0_73_GLOBAL__N__c8866d80_35_SparseBinaryOpIntersectionKernel_cu_1520ed90_315342_sparse_binary_op_intersection_kernel_implINS3_18CUDAKernelLauncherENS3_36CUDAValueSelectionIntersectionKernelINS3_9RhsProjOpEEElLl0EEEvRNS_6TensorERKS9_SC_RKSt6vectorIlSaIlEERKSt8optionalIS9_ESL_bbENKUlvE1_clEvEUllE_EEvRNS_18TensorIteratorBaseERKT_EUliE_EEviT1_)
        /*0014*/ 	.short	0x0160
        /*0016*/ 	.short	0x0250


	//----- nvinfo : EIATTR_CBANK_PARAM_SIZE
	.align		4
.L_1969:
        /*0018*/ 	.byte	0x03, 0x19
        /*001a*/ 	.short	0x0250


	//----- nvinfo : EIATTR_KPARAM_INFO
	.align		4
        /*001c*/ 	.byte	0x04, 0x17
        /*001e*/ 	.short	(.L_1971 - .L_1970)
.L_1970:
        /*0020*/ 	.word	0x00000000
        /*0024*/ 	.short	0x0001
        /*0026*/ 	.short	0x0008
        /*0028*/ 	.byte	0x00, 0xf0, 0x21, 0x09


	//----- nvinfo : EIATTR_KPARAM_INFO
	.align		4
.L_1971:
        /*002c*/ 	.byte	0x04, 0x17
        /*002e*/ 	.short	(.L_1973 - .L_1972)
.L_1972:
        /*0030*/ 	.word	0x00000000
        /*0034*/ 	.short	0x0000
        /*0036*/ 	.short	0x0000
        /*0038*/ 	.byte	0x00, 0xf0, 0x11, 0x00


	//----- nvinfo : EIATTR_MAXREG_COUNT
	.align		4
.L_1973:
        /*003c*/ 	.byte	0x03, 0x1b
        /*003e*/ 	.short	0x0080


	//----- nvinfo : EIATTR_EXTERNS
	.align		4
        /*0040*/ 	.byte	0x04, 0x0f
        /*0042*/ 	.short	(.L_1975 - .L_1974)


	//   ....[0]....
	.align		4
.L_1974:
        /*0044*/ 	.word	index@(__assertfail)


	//----- nvinfo : EIATTR_MERCURY_ISA_VERSION
	.align		4
.L_1975:
        /*0048*/ 	.byte	0x03, 0x5f
        /*004a*/ 	.short	0x0000


	//----- nvinfo : EIATTR_SYSCALL_OFFSETS
	.align		4
        /*004c*/ 	.byte	0x04, 0x46
        /*004e*/ 	.short	(.L_1977 - .L_1976)


	//   ....[0]....
.L_1976:
        /*0050*/ 	.word	0x00001d00


	//   ....[1]....
        /*0054*/ 	.word	0x000033d0


	//   ....[2]....
        /*0058*/ 	.word	0x00005100


	//   ....[3]....
        /*005c*/ 	.word	0x000067d0


	//   ....[4]....
        /*0060*/ 	.word	0x000084e0


	//   ....[5]....
        /*0064*/ 	.word	0x00009bb0


	//   ....[6]....
        /*0068*/ 	.word	0x0000b8d0


	//   ....[7]....
        /*006c*/ 	.word	0x0000d030


	//----- nvinfo : EIATTR_EXIT_INSTR_OFFSETS
	.align		4
.L_1977:
        /*0070*/ 	.byte	0x04, 0x1c
        /*0072*/ 	.short	(.L_1979 - .L_1978)


	//   ....[0]....
.L_1978:
        /*0074*/ 	.word	0x00009c30


	//   ....[1]....
        /*0078*/ 	.word	0x0000c2e0


	//   ....[2]....
        /*007c*/ 	.word	0x0000c300


	//   ....[3]....
        /*0080*/ 	.word	0x0000c380


	//   ....[4]....
        /*0084*/ 	.word	0x0000c3a0


	//   ....[5]....
        /*0088*/ 	.word	0x0000c3c0


	//   ....[6]....
        /*008c*/ 	.word	0x0000c450


	//   ....[7]....
        /*0090*/ 	.word	0x0000c490


	//   ....[8]....
        /*0094*/ 	.word	0x0000c530


	//   ....[9]....
        /*0098*/ 	.word	0x0000c580


	//   ....[10]....
        /*009c*/ 	.word	0x0000c5b0


	//   ....[11]....
        /*00a0*/ 	.word	0x0000c680


	//   ....[12]....
        /*00a4*/ 	.word	0x0000c6c0


	//   ....[13]....
        /*00a8*/ 	.word	0x0000c850


	//   ....[14]....
        /*00ac*/ 	.word	0x0000c9b0


	//   ....[15]....
        /*00b0*/ 	.word	0x0000c9f0


	//   ....[16]....
        /*00b4*/ 	.word	0x0000ca90


	//   ....[17]....
        /*00b8*/ 	.word	0x0000cc10


	//   ....[18]....
        /*00bc*/ 	.word	0x0000cd90


	//   ....[19]....
        /*00c0*/ 	.word	0x0000cf00


	//   ....[20]....
        /*00c4*/ 	.word	0x0000d040


	//   ....[21]....
        /*00c8*/ 	.word	0x0000d060


	//   ....[22]....
        /*00cc*/ 	.word	0x0000d080


	//----- nvinfo : EIATTR_MAX_THREADS
	.align		4
.L_1979:
        /*00d0*/ 	.byte	0x04, 0x05
        /*00d2*/ 	.short	(.L_1981 - .L_1980)
.L_1980:
        /*00d4*/ 	.word	0x00000080
        /*00d8*/ 	.word	0x00000001
        /*00dc*/ 	.word	0x00000001


	//----- nvinfo : EIATTR_CRS_STACK_SIZE
	.align		4
.L_1981:
        /*00e0*/ 	.byte	0x04, 0x1e
        /*00e2*/ 	.short	(.L_1983 - .L_1982)
.L_1982:
        /*00e4*/ 	.word	0x00000000
.L_1983:


//--------------------- .nv.info._ZN2at6native27unrolled_elementwise_kernelIZZNS0_73_GLOBAL__N__c8866d80_35_SparseBinaryOpIntersectionKernel_cu_1520ed90_315342_sparse_binary_op_intersection_kernel_implINS2_18CUDAKernelLauncherENS2_36CUDAValueSelectionIntersectionKernelINS2_9RhsProjOpEEElLl0EEEvRNS_6TensorERKS8_SB_RKSt6vectorIlSaIlEERKSt8optionalIS8_ESK_bbENKUlvE1_clEvEUllE_St5arrayIPcLm2EELi4E23TrivialOffsetCalculatorILi1EjESR_NS0_6memory12LoadWithCastILi1EEENSS_13StoreWithCastILi1EEEEEviT_T0_T2_T3_T4_T5_ --------------------------
	.section	.nv.info._ZN2at6native27unrolled_elementwise_kernelIZZNS0_73_GLOBAL__N__c8866d80_35_SparseBinaryOpIntersectionKernel_cu_1520ed90_315342_sparse_binary_op_intersection_kernel_implINS2_18CUDAKernelLauncherENS2_36CUDAValueSelectionIntersectionKernelINS2_9RhsProjOpEEElLl0EEEvRNS_6TensorERKS8_SB_RKSt6vectorIlSaIlEERKSt8optionalIS8_ESK_bbENKUlvE1_clEvEUllE_St5arrayIPcLm2EELi4E23TrivialOffsetCalculatorILi1EjESR_NS0_6memory12LoadWithCastILi1EEENSS_13StoreWithCastILi1EEEEEviT_T0_T2_T3_T4_T5_,"",@"SHT_CUDA_INFO"
	.sectionflags	@""
	.align	4


	//----- nvinfo : EIATTR_CUDA_API_VERSION
	.align		4
        /*0000*/ 	.byte	0x04, 0x37
        /*0002*/ 	.short	(.L_1985 - .L_1984)
.L_1984:
        /*0004*/ 	.word	0x00000082


	//----- nvinfo : EIATTR_SW2861232_WAR
	.align		4
.L_1985:
        /*0008*/ 	.byte	0x01, 0x35
	.zero		2


	//----- nvinfo : EIATTR_PARAM_CBANK
	.align		4
        /*000c*/ 	.byte	0x04, 0x0a
        /*000e*/ 	.short	(.L_1987 - .L_1986)
	.align		4
.L_1986:
        /*0010*/ 	.word	index@(.nv.constant0._ZN2at6native27unrolled_elementwise_kernelIZZNS0_73_GLOBAL__N__c8866d80_35_SparseBinaryOpIntersectionKernel_cu_1520ed90_315342_sparse_binary_op_intersection_kernel_implINS2_18CUDAKernelLauncherENS2_36CUDAValueSelectionIntersectionKernelINS2_9RhsProjOpEEElLl0EEEvRNS_6TensorERKS8_SB_RKSt6vectorIlSaIlEERKSt8optionalIS8_ESK_bbENKUlvE1_clEvEUllE_St5arrayIPcLm2EELi4E23TrivialOffsetCalculatorILi1EjESR_NS0_6memory12LoadWithCastILi1EEENSS_13StoreWithCastILi1EEEEEviT_T0_T2_T3_T4_T5_)
        /*0014*/ 	.short	0x0160
        /*0016*/ 	.short	0x005c


	//----- nvinfo : EIATTR_CBANK_PARAM_SIZE
	.align		4
.L_1987:
        /*0018*/ 	.byte	0x03, 0x19
        /*001a*/ 	.short	0x005c


	//----- nvinfo : EIATTR_KPARAM_INFO
	.align		4
        /*001c*/ 	.byte	0x04, 0x17
        /*001e*/ 	.short	(.L_1989 - .L_1988)
.L_1988:
        /*0020*/ 	.word	0x00000000
        /*0024*/ 	.short	0x0006
        /*0026*/ 	.short	0x0054
        /*0028*/ 	.byte	0x00, 0xf0, 0x21, 0x00


	//----- nvinfo : EIATTR_KPARAM_INFO
	.align		4
.L_1989:
        /*002c*/ 	.byte	0x04, 0x17
        /*002e*/ 	.short	(.L_1991 - .L_1990)
.L_1990:
        /*0030*/ 	.word	0x00000000
        /*0034*/ 	.short	0x0005
        /*0036*/ 	.short	0x004c
        /*0038*/ 	.byte	0x00, 0xf0, 0x21, 0x00


	//----- nvinfo : EIATTR_KPARAM_INFO
	.align		4
.L_1991:
        /*003c*/ 	.byte	0x04, 0x17
        /*003e*/ 	.short	(.L_1993 - .L_1992)
.L_1992:
        /*0040*/ 	.word	0x00000000
        /*0044*/ 	.short	0x0004
        /*0046*/ 	.short	0x0049
        /*0048*/ 	.byte	0x00, 0xf0, 0x05, 0x00


	//----- nvinfo : EIATTR_KPARAM_INFO
	.align		4
.L_1993:
        /*004c*/ 	.byte	0x04, 0x17
        /*004e*/ 	.short	(.L_1995 - .L_1994)
.L_1994:
        /*0050*/ 	.word	0x00000000
        /*0054*/ 	.short	0x0003
        /*0056*/ 	.short	0x0048
        /*0058*/ 	.byte	0x00, 0xf0, 0x05, 0x00


	//----- nvinfo : EIATTR_KPARAM_INFO
	.align		4
.L_1995:
        /*005c*/ 	.byte	0x04, 0x17
        /*005e*/ 	.short	(.L_1997 - .L_1996)
.L_1996:
        /*0060*/ 	.word	0x00000000
        /*0064*/ 	.short	0x0002
        /*0066*/ 	.short	0x0038
        /*0068*/ 	.byte	0x00, 0xf0, 0x41, 0x00


	//----- nvinfo : EIATTR_KPARAM_INFO
	.align		4
.L_1997:
        /*006c*/ 	.byte	0x04, 0x17
        /*006e*/ 	.short	(.L_1999 - .L_1998)
.L_1998:
        /*0070*/ 	.word	0x00000000
        /*0074*/ 	.short	0x0001
        /*0076*/ 	.short	0x0008
        /*0078*/ 	.byte	0x00, 0xf0, 0xc1, 0x00


	//----- nvinfo : EIATTR_KPARAM_INFO
	.align		4
.L_1999:
        /*007c*/ 	.byte	0x04, 0x17
        /*007e*/ 	.short	(.L_2001 - .L_2000)
.L_2000:
        /*0080*/ 	.word	0x00000000
        /*0084*/ 	.short	0x0000
        /*0086*/ 	.short	0x0000
        /*0088*/ 	.byte	0x00, 0xf0, 0x11, 0x00


	//----- nvinfo : EIATTR_MAXREG_COUNT
	.align		4
.L_2001:
        /*008c*/ 	.byte	0x03, 0x1b
        /*008e*/ 	.short	0x00ff


	//----- nvinfo : EIATTR_EXTERNS
	.align		4
        /*0090*/ 	.byte	0x04, 0x0f
        /*0092*/ 	.short	(.L_2003 - .L_2002)


	//   ....[0]....
	.align		4
.L_2002:
        /*0094*/ 	.word	index@(__assertfail)


	//----- nvinfo : EIATTR_MERCURY_ISA_VERSION
	.align		4
.L_2003:
        /*0098*/ 	.byte	0x03, 0x5f
        /*009a*/ 	.short	0x0000


	//----- nvinfo : EIATTR_SYSCALL_OFFSETS
	.align		4
        /*009c*/ 	.byte	0x04, 0x46
        /*009e*/ 	.short	(.L_2005 - .L_2004)


	//   ....[0]....
.L_2004:
        /*00a0*/ 	.word	0x00000f20


	//   ....[1]....
        /*00a4*/ 	.word	0x00001e40


	//   ....[2]....
        /*00a8*/ 	.word	0x00002d70


	//   ....[3]....
        /*00ac*/ 	.word	0x00003c70


	//   ....[4]....
        /*00b0*/ 	.word	0x0000a400


	//   ....[5]....
        /*00b4*/ 	.word	0x0000b300


	//   ....[6]....
        /*00b8*/ 	.word	0x0000c1e0


	//   ....[7]....
        /*00bc*/ 	.word	0x0000d0c0


	//----- nvinfo : EIATTR_EXIT_INSTR_OFFSETS
	.align		4
.L_2005:
        /*00c0*/ 	.byte	0x04, 0x1c
        /*00c2*/ 	.short	(.L_2007 - .L_2006)


	//   ....[0]....
.L_2006:
        /*00c4*/ 	.word	0x0000c260


	//   ....[1]....
        /*00c8*/ 	.word	0x0000c380


	//   ....[2]....
        /*00cc*/ 	.word	0x0000c3a0


	//   ....[3]....
        /*00d0*/ 	.word	0x0000c420


	//   ....[4]....
        /*00d4*/ 	.word	0x0000c440


	//   ....[5]....
        /*00d8*/ 	.word	0x0000c460


	//   ....[6]....
        /*00dc*/ 	.word	0x0000c4f0


	//   ....[7]....
        /*00e0*/ 	.word	0x0000c530


	//   ....[8]....
        /*00e4*/ 	.word	0x0000c5d0


	//   ....[9]....
        /*00e8*/ 	.word	0x0000c620


	//   ....[10]....
        /*00ec*/ 	.word	0x0000c650


	//   ....[11]....
        /*00f0*/ 	.word	0x0000c720


	//   ....[12]....
        /*00f4*/ 	.word	0x0000c760


	//   ....[13]....
        /*00f8*/ 	.word	0x0000c8f0


	//   ....[14]....
        /*00fc*/ 	.word	0x0000ca50


	//   ....[15]....
        /*0100*/ 	.word	0x0000ca90


	//   ....[16]....
        /*0104*/ 	.word	0x0000cb30


	//   ....[17]....
        /*0108*/ 	.word	0x0000ccb0


	//   ....[18]....
        /*010c*/ 	.word	0x0000ce30


	//   ....[19]....
        /*0110*/ 	.word	0x0000cf90


	//   ....[20]....
        /*0114*/ 	.word	0x0000d0d0


	//   ....[21]....
        /*0118*/ 	.word	0x0000d0f0


	//   ....[22]....
        /*011c*/ 	.word	0x0000d110


	//----- nvinfo : EIATTR_MAX_THREADS
	.align		4
.L_2007:
        /*0120*/ 	.byte	0x04, 0x05
        /*0122*/ 	.short	(.L_2009 - .L_2008)
.L_2008:
        /*0124*/ 	.word	0x00000080
        /*0128*/ 	.word	0x00000001
        /*012c*/ 	.word	0x00000001


	//----- nvinfo : EIATTR_CRS_STACK_SIZE
	.align		4
.L_2009:
        /*0130*/ 	.byte	0x04, 0x1e
        /*0132*/ 	.short	(.L_2011 - .L_2010)
.L_2010:
        /*0134*/ 	.word	0x00000000
.L_2011:


//--------------------- .nv.info._ZN2at6native18elementwise_kernelILi128ELi2EZNS0_22gpu_kernel_impl_nocastIZZNS0_73_GLOBAL__N__c8866d80_35_SparseBinaryOpIntersectionKernel_cu_1520ed90_315342_sparse_binary_op_intersection_kernel_implINS3_18CUDAKernelLauncherENS3_36CUDAValueSelectionIntersectionKernelINS3_9RhsProjOpEEElLl0EEEvRNS_6TensorERKS9_SC_RKSt6vectorIlSaIlEERKSt8optionalIS9_ESL_bbENKUlvE1_clEvEUllE_EEvRNS_18TensorIteratorBaseERKT_EUliE_EEviT1_ --------------------------
	.section	.nv.info._ZN2at6native18elementwise_kernelILi128ELi2EZNS0_22gpu_kernel_impl_nocastIZZNS0_73_GLOBAL__N__c8866d80_35_SparseBinaryOpIntersectionKernel_cu_1520ed90_315342_sparse_binary_op_intersection_kernel_implINS3_18CUDAKernelLauncherENS3_36CUDAValueSelectionIntersectionKernelINS3_9RhsProjOpEEElLl0EEEvRNS_6TensorERKS9_SC_RKSt6vectorIlSaIlEERKSt8optionalIS9_ESL_bbENKUlvE1_clEvEUllE_EEvRNS_18TensorIteratorBaseERKT_EUliE_EEviT1_,"",@"SHT_CUDA_INFO"
	.sectionflags	@""
	.align	4


	//----- nvinfo : EIATTR_CUDA_API_VERSION
	.align		4
        /*0000*/ 	.byte	0x04, 0x37
        /*0002*/ 	.short	(.L_2013 - .L_2012)
.L_2012:
        /*0004*/ 	.word	0x00000082


	//----- nvinfo : EIATTR_SW2861232_WAR
	.align		4
.L_2013:
        /*0008*/ 	.byte	0x01, 0x35
	.zero		2


	//----- nvinfo : EIATTR_PARAM_CBANK
	.align		4
        /*000c*/ 	.byte	0x04, 0x0a
        /*000e*/ 	.short	(.L_2015 - .L_2014)
	.align		4
.L_2014:
        /*0010*/ 	.word	index@(.nv.constant0._ZN2at6native18elementwise_kernelILi128ELi2EZNS0_22gpu_kernel_impl_nocastIZZNS0_73_GLOBAL__N__c8866d80_35_SparseBinaryOpIntersectionKernel_cu_1520ed90_315342_sparse_binary_op_intersection_kernel_implINS3_18CUDAKernelLauncherENS3_36CUDAValueSelectionIntersectionKernelINS3_9RhsProjOpEEElLl0EEEvRNS_6TensorERKS9_SC_RKSt6vectorIlSaIlEERKSt8optionalIS9_ESL_bbENKUlvE1_clEvEUllE_EEvRNS_18TensorIteratorBaseERKT_EUliE_EEviT1_)
        /*0014*/ 	.short	0x0160
        /*0016*/ 	.short	0x0248


	//----- nvinfo : EIATTR_CBANK_PARAM_SIZE
	.align		4
.L_2015:
        /*0018*/ 	.byte	0x03, 0x19
        /*001a*/ 	.short	0x0248


	//----- nvinfo : EIATTR_KPARAM_INFO
	.align		4
        /*001c*/ 	.byte	0x04, 0x17
        /*001e*/ 	.short	(.L_2017 - .L_2016)
.L_2016:
        /*0020*/ 	.word	0x00000000
        /*0024*/ 	.short	0x0001
        /*0026*/ 	.short	0x0008
        /*0028*/ 	.byte	0x00, 0xf0, 0x01, 0x09


	//----- nvinfo : EIATTR_KPARAM_INFO
	.align		4
.L_2017:
        /*002c*/ 	.byte	0x04, 0x17
        /*002e*/ 	.short	(.L_2019 - .L_2018)
.L_2018:
        /*0030*/ 	.word	0x00000000
        /*0034*/ 	.short	0x0000
        /*0036*/ 	.short	0x0000
        /*0038*/ 	.byte	0x00, 0xf0, 0x11, 0x00


	//----- nvinfo : EIATTR_MAXREG_COUNT
	.align		4
.L_2019:
        /*003c*/ 	.byte	0x03, 0x1b
        /*003e*/ 	.short	0x0080


	//----- nvinfo : EIATTR_MERCURY_ISA_VERSION
	.align		4
        /*0040*/ 	.byte	0x03, 0x5f
        /*0042*/ 	.short	0x0000


	//----- nvinfo : EIATTR_EXIT_INSTR_OFFSETS
	.align		4
        /*0044*/ 	.byte	0x04, 0x1c
        /*0046*/ 	.short	(.L_2021 - .L_2020)


	//   ....[0]....
.L_2020:
        /*0048*/ 	.word	0x00001750


	//   ....[1]....
        /*004c*/ 	.word	0x00002d20


	//----- nvinfo : EIATTR_MAX_THREADS
	.align		4
.L_2021:
        /*0050*/ 	.byte	0x04, 0x05
        /*0052*/ 	.short	(.L_2023 - .L_2022)
.L_2022:
        /*0054*/ 	.word	0x00000080
        /*0058*/ 	.word	0x00000001
        /*005c*/ 	.word	0x00000001


	//----- nvinfo : EIATTR_CRS_STACK_SIZE
	.align		4
.L_2023:
        /*0060*/ 	.byte	0x04, 0x1e
        /*0062*/ 	.short	(.L_2025 - .L_2024)
.L_2024:
        /*0064*/ 	.word	0x00000000
.L_2025:


//--------------------- .nv.info._ZN2at6native27unrolled_elementwise_kernelIZZNS0_73_GLOBAL__N__c8866d80_35_SparseBinaryOpIntersectionKernel_cu_1520ed90_315342_sparse_binary_op_intersection_kernel_implINS2_18CUDAKernelLauncherENS2_36CUDAValueSelectionIntersectionKernelINS2_9RhsProjOpEEElLl0EEEvRNS_6TensorERKS8_SB_RKSt6vectorIlSaIlEERKSt8optionalIS8_ESK_bbENKUlvE1_clEvEUllE_St5arrayIPcLm2EELi4E23TrivialOffsetCalculatorILi1EjESR_NS0_6memory15LoadWithoutCastENSS_16StoreWithoutCastEEEviT_T0_T2_T3_T4_T5_ --------------------------
	.section	.nv.info._ZN2at6native27unrolled_elementwise_kernelIZZNS0_73_GLOBAL__N__c8866d80_35_SparseBinaryOpIntersectionKernel_cu_1520ed90_315342_sparse_binary_op_intersection_kernel_implINS2_18CUDAKernelLauncherENS2_36CUDAValueSelectionIntersectionKernelINS2_9RhsProjOpEEElLl0EEEvRNS_6TensorERKS8_SB_RKSt6vectorIlSaIlEERKSt8optionalIS8_ESK_bbENKUlvE1_clEvEUllE_St5arrayIPcLm2EELi4E23TrivialOffsetCalculatorILi1EjESR_NS0_6memory15LoadWithoutCastENSS_16StoreWithoutCastEEEviT_T0_T2_T3_T4_T5_,"",@"SHT_CUDA_INFO"
	.sectionflags	@""
	.align	4


	//----- nvinfo : EIATTR_CUDA_API_VERSION
	.align		4
        /*0000*/ 	.byte	0x04, 0x37
        /*0002*/ 	.short	(.L_2027 - .L_2026)
.L_2026:
        /*0004*/ 	.word	0x00000082


	//----- nvinfo : EIATTR_SW2861232_WAR
	.align		4
.L_2027:
        /*0008*/ 	.byte	0x01, 0x35
	.zero		2


	//----- nvinfo : EIATTR_PARAM_CBANK
	.align		4
        /*000c*/ 	.byte	0x04, 0x0a
        /*000e*/ 	.short	(.L_2029 - .L_2028)
	.align		4
.L_2028:
        /*0010*/ 	.word	index@(.nv.constant0._ZN2at6native27unrolled_elementwise_kernelIZZNS0_73_GLOBAL__N__c8866d80_35_SparseBinaryOpIntersectionKernel_cu_1520ed90_315342_sparse_binary_op_intersection_kernel_implINS2_18CUDAKernelLauncherENS2_36CUDAValueSelectionIntersectionKernelINS2_9RhsProjOpEEElLl0EEEvRNS_6TensorERKS8_SB_RKSt6vectorIlSaIlEERKSt8optionalIS8_ESK_bbENKUlvE1_clEvEUllE_St5arrayIPcLm2EELi4E23TrivialOffsetCalculatorILi1EjESR_NS0_6memory15LoadWithoutCastENSS_16StoreWithoutCastEEEviT_T0_T2_T3_T4_T5_)
        /*0014*/ 	.short	0x0160
        /*0016*/ 	.short	0x004c


	//----- nvinfo : EIATTR_CBANK_PARAM_SIZE
	.align		4
.L_2029:
        /*0018*/ 	.byte	0x03, 0x19
        /*001a*/ 	.short	0x004c


	//----- nvinfo : EIATTR_KPARAM_INFO
	.align		4
        /*001c*/ 	.byte	0x04, 0x17
        /*001e*/ 	.short	(.L_2031 - .L_2030)
.L_2030:
        /*0020*/ 	.word	0x00000000
        /*0024*/ 	.short	0x0006
        /*0026*/ 	.short	0x004b
        /*0028*/ 	.byte	0x00, 0xf0, 0x05, 0x00


	//----- nvinfo : EIATTR_KPARAM_INFO
	.align		4
.L_2031:
        /*002c*/ 	.byte	0x04, 0x17
        /*002e*/ 	.short	(.L_2033 - .L_2032)
.L_2032:
        /*0030*/ 	.word	0x00000000
        /*0034*/ 	.short	0x0005
        /*0036*/ 	.short	0x004a
        /*0038*/ 	.byte	0x00, 0xf0, 0x05, 0x00


	//----- nvinfo : EIATTR_KPARAM_INFO
	.align		4
.L_2033:
        /*003c*/ 	.byte	0x04, 0x17
        /*003e*/ 	.short	(.L_2035 - .L_2034)
.L_2034:
        /*0040*/ 	.word	0x00000000
        /*0044*/ 	.short	0x0004
        /*0046*/ 	.short	0x0049
        /*0048*/ 	.byte	0x00, 0xf0, 0x05, 0x00


	//----- nvinfo : EIATTR_KPARAM_INFO
	.align		4
.L_2035:
        /*004c*/ 	.byte	0x04, 0x17
        /*004e*/ 	.short	(.L_2037 - .L_2036)
.L_2036:
        /*0050*/ 	.word	0x00000000
        /*0054*/ 	.short	0x0003
        /*0056*/ 	.short	0x0048
        /*0058*/ 	.byte	0x00, 0xf0, 0x05, 0x00


	//----- nvinfo : EIATTR_KPARAM_INFO
	.align		4
.L_2037:
        /*005c*/ 	.byte	0x04, 0x17
        /*005e*/ 	.short	(.L_2039 - .L_2038)
.L_2038:
        /*0060*/ 	.word	0x00000000
        /*0064*/ 	.short	0x0002
        /*0066*/ 	.short	0x0038
        /*0068*/ 	.byte	0x00, 0xf0, 0x41, 0x00


	//----- nvinfo : EIATTR_KPARAM_INFO
	.align		4
.L_2039:
        /*006c*/ 	.byte	0x04, 0x17
        /*006e*/ 	.short	(.L_2041 - .L_2040)
.L_2040:
        /*0070*/ 	.word	0x00000000
        /*0074*/ 	.short	0x0001
        /*0076*/ 	.short	0x0008
        /*0078*/ 	.byte	0x00, 0xf0, 0xc1, 0x00


	//----- nvinfo : EIATTR_KPARAM_INFO
	.align		4
.L_2041:
        /*007c*/ 	.byte	0x04, 0x17
        /*007e*/ 	.short	(.L_2043 - .L_2042)
.L_2042:
        /*0080*/ 	.word	0x00000000
        /*0084*/ 	.short	0x0000
        /*0086*/ 	.short	0x0000
        /*0088*/ 	.byte	0x00, 0xf0, 0x11, 0x00


	//----- nvinfo : EIATTR_MAXREG_COUNT
	.align		4
.L_2043:
        /*008c*/ 	.byte	0x03, 0x1b
        /*008e*/ 	.short	0x00ff


	//----- nvinfo : EIATTR_MERCURY_ISA_VERSION
	.align		4
        /*0090*/ 	.byte	0x03, 0x5f
        /*0092*/ 	.short	0x0000


	//----- nvinfo : EIATTR_EXIT_INSTR_OFFSETS
	.align		4
        /*0094*/ 	.byte	0x04, 0x1c
        /*0096*/ 	.short	(.L_2045 - .L_2044)


	//   ....[0]....
.L_2044:
        /*0098*/ 	.word	0x00005fc0


	//   ....[1]....
        /*009c*/ 	.word	0x00006020


	//----- nvinfo : EIATTR_MAX_THREADS
	.align		4
.L_2045:
        /*00a0*/ 	.byte	0x04, 0x05
        /*00a2*/ 	.short	(.L_2047 - .L_2046)
.L_2046:
        /*00a4*/ 	.word	0x00000080
        /*00a8*/ 	.word	0x00000001
        /*00ac*/ 	.word	0x00000001


	//----- nvinfo : EIATTR_CRS_STACK_SIZE
	.align		4
.L_2047:
        /*00b0*/ 	.byte	0x04, 0x1e
        /*00b2*/ 	.short	(.L_2049 - .L_2048)
.L_2048:
        /*00b4*/ 	.word	0x00000000
.L_2049:


//--------------------- .nv.info._ZN2at6native29vectorized_elementwise_kernelILi2EZZNS0_73_GLOBAL__N__c8866d80_35_SparseBinaryOpIntersectionKernel_cu_1520ed90_315342_sparse_binary_op_intersection_kernel_implINS2_18CUDAKernelLauncherENS2_36CUDAValueSelectionIntersectionKernelINS2_9RhsProjOpEEElLl0EEEvRNS_6TensorERKS8_SB_RKSt6vectorIlSaIlEERKSt8optionalIS8_ESK_bbENKUlvE1_clEvEUllE_St5arrayIPcLm2EEEEviT0_T1_ --------------------------
	.section	.nv.info._ZN2at6native29vectorized_elementwise_kernelILi2EZZNS0_73_GLOBAL__N__c8866d80_35_SparseBinaryOpIntersectionKernel_cu_1520ed90_315342_sparse_binary_op_intersection_kernel_implINS2_18CUDAKernelLauncherENS2_36CUDAValueSelectionIntersectionKernelINS2_9RhsProjOpEEElLl0EEEvRNS_6TensorERKS8_SB_RKSt6vectorIlSaIlEERKSt8optionalIS8_ESK_bbENKUlvE1_clEvEUllE_St5arrayIPcLm2EEEEviT0_T1_,"",@"SHT_CUDA_INFO"
	.sectionflags	@""
	.align	4


	//----- nvinfo : EIATTR_CUDA_API_VERSION
	.align		4
        /*0000*/ 	.byte	0x04, 0x37
        /*0002*/ 	.short	(.L_2051 - .L_2050)
.L_2050:
        /*0004*/ 	.word	0x00000082


	//----- nvinfo : EIATTR_SW2861232_WAR
	.align		4
.L_2051:
        /*0008*/ 	.byte	0x01, 0x35
	.zero		2


	//----- nvinfo : EIATTR_PARAM_CBANK
	.align		4
        /*000c*/ 	.byte	0x04, 0x0a
        /*000e*/ 	.short	(.L_2053 - .L_2052)
	.align		4
.L_2052:
        /*0010*/ 	.word	index@(.nv.constant0._ZN2at6native29vectorized_elementwise_kernelILi2EZZNS0_73_GLOBAL__N__c8866d80_35_SparseBinaryOpIntersectionKernel_cu_1520ed90_315342_sparse_binary_op_intersection_kernel_implINS2_18CUDAKernelLauncherENS2_36CUDAValueSelectionIntersectionKernelINS2_9RhsProjOpEEElLl0EEEvRNS_6TensorERKS8_SB_RKSt6vectorIlSaIlEERKSt8optionalIS8_ESK_bbENKUlvE1_clEvEUllE_St5arrayIPcLm2EEEEviT0_T1_)
        /*0014*/ 	.short	0x0160
        /*0016*/ 	.short	0x0048


	//----- nvinfo : EIATTR_CBANK_PARAM_SIZE
	.align		4
.L_2053:
        /*0018*/ 	.byte	0x03, 0x19
        /*001a*/ 	.short	0x0048


	//----- nvinfo : EIATTR_KPARAM_INFO
	.align		4
        /*001c*/ 	.byte	0x04, 0x17
        /*001e*/ 	.short	(.L_2055 - .L_2054)
.L_2054:
        /*0020*/ 	.word	0x00000000
        /*0024*/ 	.short	0x0002
        /*0026*/ 	.short	0x0038
        /*0028*/ 	.byte	0x00, 0xf0, 0x41, 0x00


	//----- nvinfo : EIATTR_KPARAM_INFO
	.align		4
.L_2055:
        /*002c*/ 	.byte	0x04, 0x17
        /*002e*/ 	.short	(.L_2057 - .L_2056)
.L_2056:
        /*0030*/ 	.word	0x00000000
        /*0034*/ 	.short	0x0001
        /*0036*/ 	.short	0x0008
        /*0038*/ 	.byte	0x00, 0xf0, 0xc1, 0x00


	//----- nvinfo : EIATTR_KPARAM_INFO
	.align		4
.L_2057:
        /*003c*/ 	.byte	0x04, 0x17
        /*003e*/ 	.short	(.L_2059 - .L_2058)
.L_2058:
        /*0040*/ 	.word	0x00000000
        /*0044*/ 	.short	0x0000
        /*0046*/ 	.short	0x0000
        /*0048*/ 	.byte	0x00, 0xf0, 0x11, 0x00


	//----- nvinfo : EIATTR_MAXREG_COUNT
	.align		4
.L_2059:
        /*004c*/ 	.byte	0x03, 0x1b
        /*004e*/ 	.short	0x00ff


	//----- nvinfo : EIATTR_MERCURY_ISA_VERSION
	.align		4
        /*0050*/ 	.byte	0x03, 0x5f
        /*0052*/ 	.short	0x0000


	//----- nvinfo : EIATTR_EXIT_INSTR_OFFSETS
	.align		4
        /*0054*/ 	.byte	0x04, 0x1c
        /*0056*/ 	.short	(.L_2061 - .L_2060)


	//   ....[0]....
.L_2060:
        /*0058*/ 	.word	0x0000ab90


	//   ....[1]....
        /*005c*/ 	.word	0x00016810


	//   ....[2]....
        /*0060*/ 	.word	0x00016860


	//----- nvinfo : EIATTR_MAX_THREADS
	.align		4
.L_2061:
        /*0064*/ 	.byte	0x04, 0x05
        /*0066*/ 	.short	(.L_2063 - .L_2062)
.L_2062:
        /*0068*/ 	.word	0x00000080
        /*006c*/ 	.word	0x00000001
        /*0070*/ 	.word	0x00000001


	//----- nvinfo : EIATTR_CRS_STACK_SIZE
	.align		4
.L_2063:
        /*0074*/ 	.byte	0x04, 0x1e
        /*0076*/ 	.short	(.L_2065 - .L_2064)
.L_2064:
        /*0078*/ 	.word	0x00000000
.L_2065:


//--------------------- .nv.info._ZN2at6native29vectorized_elementwise_kernelILi4EZZNS0_73_GLOBAL__N__c8866d80_35_SparseBinaryOpIntersectionKernel_cu_1520ed90_315342_sparse_binary_op_intersection_kernel_implINS2_18CUDAKernelLauncherENS2_36CUDAValueSelectionIntersectionKernelINS2_9RhsProjOpEEElLl0EEEvRNS_6TensorERKS8_SB_RKSt6vectorIlSaIlEERKSt8optionalIS8_ESK_bbENKUlvE1_clEvEUllE_St5arrayIPcLm2EEEEviT0_T1_ --------------------------
	.section	.nv.info._ZN2at6native29vectorized_elementwise_kernelILi4EZZNS0_73_GLOBAL__N__c8866d80_35_SparseBinaryOpIntersectionKernel_cu_1520ed90_315342_sparse_binary_op_intersection_kernel_implINS2_18CUDAKernelLauncherENS2_36CUDAValueSelectionIntersectionKernelINS2_9RhsProjOpEEElLl0EEEvRNS_6TensorERKS8_SB_RKSt6vectorIlSaIlEERKSt8optionalIS8_ESK_bbENKUlvE1_clEvEUllE_St5arrayIPcLm2EEEEviT0_T1_,"",@"SHT_CUDA_INFO"
	.sectionflags	@""
	.align	4


	//----- nvinfo : EIATTR_CUDA_API_VERSION
	.align		4
        /*0000*/ 	.byte	0x04, 0x37
        /*0002*/ 	.short	(.L_2067 - .L_2066)
.L_2066:
        /*0004*/ 	.word	0x00000082


	//----- nvinfo : EIATTR_SW2861232_WAR
	.align		4
.L_2067:
        /*0008*/ 	.byte	0x01, 0x35
	.zero		2


	//----- nvinfo : EIATTR_PARAM_CBANK
	.align		4
        /*000c*/ 	.byte	0x04, 0x0a
        /*000e*/ 	.short	(.L_2069 - .L_2068)
	.align		4
.L_2068:
        /*0010*/ 	.word	index@(.nv.constant0._ZN2at6native29vectorized_elementwise_kernelILi4EZZNS0_73_GLOBAL__N__c8866d80_35_SparseBinaryOpIntersectionKernel_cu_1520ed90_315342_sparse_binary_op_intersection_kernel_implINS2_18CUDAKernelLauncherENS2_36CUDAValueSelectionIntersectionKernelINS2_9RhsProjOpEEElLl0EEEvRNS_6TensorERKS8_SB_RKSt6vectorIlSaIlEERKSt8optionalIS8_ESK_bbENKUlvE1_clEvEUllE_St5arrayIPcLm2EEEEviT0_T1_)
        /*0014*/ 	.short	0x0160
        /*0016*/ 	.short	0x0048


	//----- nvinfo : EIATTR_CBANK_PARAM_SIZE
	.align		4
.L_2069:
        /*0018*/ 	.byte	0x03, 0x19
        /*001a*/ 	.short	0x0048


	//----- nvinfo : EIATTR_KPARAM_INFO
	.align		4
        /*001c*/ 	.byte	0x04, 0x17
        /*001e*/ 	.short	(.L_2071 - .L_2070)
.L_2070:
        /*0020*/ 	.word	0x00000000
        /*0024*/ 	.short	0x0002
        /*0026*/ 	.short	0x0038
        /*0028*/ 	.byte	0x00, 0xf0, 0x41, 0x00


	//----- nvinfo : EIATTR_KPARAM_INFO
	.align		4
.L_2071:
        /*002c*/ 	.byte	0x04, 0x17
        /*002e*/ 	.short	(.L_2073 - .L_2072)
.L_2072:
        /*0030*/ 	.word	0x00000000
        /*0034*/ 	.short	0x0001
        /*0036*/ 	.short	0x0008
        /*0038*/ 	.byte	0x00, 0xf0, 0xc1, 0x00


	//----- nvinfo : EIATTR_KPARAM_INFO
	.align		4
.L_2073:
        /*003c*/ 	.byte	0x04, 0x17
        /*003e*/ 	.short	(.L_2075 - .L_2074)
.L_2074:
        /*0040*/ 	.word	0x00000000
        /*0044*/ 	.short	0x0000
        /*0046*/ 	.short	0x0000
        /*0048*/ 	.byte	0x00, 0xf0, 0x11, 0x00


	//----- nvinfo : EIATTR_MAXREG_COUNT
	.align		4
.L_2075:
        /*004c*/ 	.byte	0x03, 0x1b
        /*004e*/ 	.short	0x00ff


	//----- nvinfo : EIATTR_MERCURY_ISA_VERSION
	.align		4
        /*0050*/ 	.byte	0x03, 0x5f
        /*0052*/ 	.short	0x0000


	//----- nvinfo : EIATTR_EXIT_INSTR_OFFSETS
	.align		4
        /*0054*/ 	.byte	0x04, 0x1c
        /*0056*/ 	.short	(.L_2077 - .L_2076)


	//   ....[0]....
.L_2076:
        /*0058*/ 	.word	0x0000ab90


	//   ....[1]....
        /*005c*/ 	.word	0x00016810


	//   ....[2]....
        /*0060*/ 	.word	0x00016860


	//----- nvinfo : EIATTR_MAX_THREADS
	.align		4
.L_2077:
        /*0064*/ 	.byte	0x04, 0x05
        /*0066*/ 	.short	(.L_2079 - .L_2078)
.L_2078:
        /*0068*/ 	.word	0x00000080
        /*006c*/ 	.word	0x00000001
        /*0070*/ 	.word	0x00000001


	//----- nvinfo : EIATTR_CRS_STACK_SIZE
	.align		4
.L_2079:
        /*0074*/ 	.byte	0x04, 0x1e
        /*0076*/ 	.short	(.L_2081 - .L_2080)
.L_2080:
        /*0078*/ 	.word	0x00000000
.L_2081:


//--------------------- .nv.info._ZN2at6native29vectorized_elementwise_kernelILi8EZZNS0_73_GLOBAL__N__c8866d80_35_SparseBinaryOpIntersectionKernel_cu_1520ed90_315342_sparse_binary_op_intersection_kernel_implINS2_18CUDAKernelLauncherENS2_36CUDAValueSelectionIntersectionKernelINS2_9RhsProjOpEEElLl0EEEvRNS_6TensorERKS8_SB_RKSt6vectorIlSaIlEERKSt8optionalIS8_ESK_bbENKUlvE1_clEvEUllE_St5arrayIPcLm2EEEEviT0_T1_ --------------------------
	.section	.nv.info._ZN2at6native29vectorized_elementwise_kernelILi8EZZNS0_73_GLOBAL__N__c8866d80_35_SparseBinaryOpIntersectionKernel_cu_1520ed90_315342_sparse_binary_op_intersection_kernel_implINS2_18CUDAKernelLauncherENS2_36CUDAValueSelectionIntersectionKernelINS2_9RhsProjOpEEElLl0EEEvRNS_6TensorERKS8_SB_RKSt6vectorIlSaIlEERKSt8optionalIS8_ESK_bbENKUlvE1_clEvEUllE_St5arrayIPcLm2EEEEviT0_T1_,"",@"SHT_CUDA_INFO"
	.sectionflags	@""
	.align	4


	//----- nvinfo : EIATTR_CUDA_API_VERSION
	.align		4
        /*0000*/ 	.byte	0x04, 0x37
        /*0002*/ 	.short	(.L_2083 - .L_2082)
.L_2082:
        /*0004*/ 	.word	0x00000082


	//----- nvinfo : EIATTR_SW2861232_WAR
	.align		4
.L_2083:
        /*0008*/ 	.byte	0x01, 0x35
	.zero		2


	//----- nvinfo : EIATTR_PARAM_CBANK
	.align		4
        /*000c*/ 	.byte	0x04, 0x0a
        /*000e*/ 	.short	(.L_2085 - .L_2084)
	.align		4
.L_2084:
        /*0010*/ 	.word	index@(.nv.constant0._ZN2at6native29vectorized_elementwise_kernelILi8EZZNS0_73_GLOBAL__N__c8866d80_35_SparseBinaryOpIntersectionKernel_cu_1520ed90_315342_sparse_binary_op_intersection_kernel_implINS2_18CUDAKernelLauncherENS2_36CUDAValueSelectionIntersectionKernelINS2_9RhsProjOpEEElLl0EEEvRNS_6TensorERKS8_SB_RKSt6vectorIlSaIlEERKSt8optionalIS8_ESK_bbENKUlvE1_clEvEUllE_St5arrayIPcLm2EEEEviT0_T1_)
        /*0014*/ 	.short	0x0160
        /*0016*/ 	.short	0x0048


	//----- nvinfo : EIATTR_CBANK_PARAM_SIZE
	.align		4
.L_2085:
        /*0018*/ 	.byte	0x03, 0x19
        /*001a*/ 	.short	0x0048


	//----- nvinfo : EIATTR_KPARAM_INFO
	.align		4
        /*001c*/ 	.byte	0x04, 0x17
        /*001e*/ 	.short	(.L_2087 - .L_2086)
.L_2086:
        /*0020*/ 	.word	0x00000000
        /*0024*/ 	.short	0x0002
        /*0026*/ 	.short	0x0038
        /*0028*/ 	.byte	0x00, 0xf0, 0x41, 0x00


	//----- nvinfo : EIATTR_KPARAM_INFO
	.align		4
.L_2087:
        /*002c*/ 	.byte	0x04, 0x17
        /*002e*/ 	.short	(.L_2089 - .L_2088)
.L_2088:
        /*0030*/ 	.word	0x00000000
        /*0034*/ 	.short	0x0001
        /*0036*/ 	.short	0x0008
        /*0038*/ 	.byte	0x00, 0xf0, 0xc1, 0x00


	//----- nvinfo : EIATTR_KPARAM_INFO
	.align		4
.L_2089:
        /*003c*/ 	.byte	0x04, 0x17
        /*003e*/ 	.short	(.L_2091 - .L_2090)
.L_2090:
        /*0040*/ 	.word	0x00000000
        /*0044*/ 	.short	0x0000
        /*0046*/ 	.short	0x0000
        /*0048*/ 	.byte	0x00, 0xf0, 0x11, 0x00


	//----- nvinfo : EIATTR_MAXREG_COUNT
	.align		4
.L_2091:
        /*004c*/ 	.byte	0x03, 0x1b
        /*004e*/ 	.short	0x00ff


	//----- nvinfo : EIATTR_MERCURY_ISA_VERSION
	.align		4
        /*0050*/ 	.byte	0x03, 0x5f
        /*0052*/ 	.short	0x0000


	//----- nvinfo : EIATTR_EXIT_INSTR_OFFSETS
	.align		4
        /*0054*/ 	.byte	0x04, 0x1c
        /*0056*/ 	.short	(.L_2093 - .L_2092)


	//   ....[0]....
.L_2092:
        /*0058*/ 	.word	0x00000010


	//----- nvinfo : EIATTR_MAX_THREADS
	.align		4
.L_2093:
        /*005c*/ 	.byte	0x04, 0x05
        /*005e*/ 	.short	(.L_2095 - .L_2094)
.L_2094:
        /*0060*/ 	.word	0x00000080
        /*0064*/ 	.word	0x00000001
        /*0068*/ 	.word	0x00000001
.L_2095:


//--------------------- .nv.info._ZN2at6native18elementwise_kernelILi128ELi4EZNS0_15gpu_kernel_implIZZNS0_73_GLOBAL__N__c8866d80_35_SparseBinaryOpIntersectionKernel_cu_1520ed90_315342_sparse_binary_op_intersection_kernel_implINS3_18CUDAKernelLauncherENS3_36CUDAValueSelectionIntersectionKernelINS3_9RhsProjOpEEElLl8EEEvRNS_6TensorERKS9_SC_RKSt6vectorIlSaIlEERKSt8optionalIS9_ESL_bbENKUlvE3_clEvEUllE_EEvRNS_18TensorIteratorBaseERKT_EUliE_EEviT1_ --------------------------
	.section	.nv.info._ZN2at6native18elementwise_kernelILi128ELi4EZNS0_15gpu_kernel_implIZZNS0_73_GLOBAL__N__c8866d80_35_SparseBinaryOpIntersectionKernel_cu_1520ed90_315342_sparse_binary_op_intersection_kernel_implINS3_18CUDAKernelLauncherENS3_36CUDAValueSelectionIntersectionKernelINS3_9RhsProjOpEEElLl8EEEvRNS_6TensorERKS9_SC_RKSt6vectorIlSaIlEERKSt8optionalIS9_ESL_bbENKUlvE3_clEvEUllE_EEvRNS_18TensorIteratorBaseERKT_EUliE_EEviT1_,"",@"SHT_CUDA_INFO"
	.sectionflags	@""
	.align	4


	//----- nvinfo : EIATTR_CUDA_API_VERSION
	.align		4
        /*0000*/ 	.byte	0x04, 0x37
        /*0002*/ 	.short	(.L_2097 - .L_2096)
.L_2096:
        /*0004*/ 	.word	0x00000082


	//----- nvinfo : EIATTR_SW2861232_WAR
	.align		4
.L_2097:
        /*0008*/ 	.byte	0x01, 0x35
	.zero		2


	//----- nvinfo : EIATTR_PARAM_CBANK
	.align		4
        /*000c*/ 	.byte	0x04, 0x0a
        /*000e*/ 	.short	(.L_2099 - .L_2098)
	.align		4
.L_2098:
        /*0010*/ 	.word	index@(.nv.constant0._ZN2at6native18elementwise_kernelILi128ELi4EZNS0_15gpu_kernel_implIZZNS0_73_GLOBAL__N__c8866d80_35_SparseBinaryOpIntersectionKernel_cu_1520ed90_315342_sparse_binary_op_intersection_kernel_implINS3_18CUDAKernelLauncherENS3_36CUDAValueSelectionIntersectionKernelINS3_9RhsProjOpEEElLl8EEEvRNS_6TensorERKS9_SC_RKSt6vectorIlSaIlEERKSt8optionalIS9_ESL_bbENKUlvE3_clEvEUllE_EEvRNS_18TensorIteratorBaseERKT_EUliE_EEviT1_)
        /*0014*/ 	.short	0x0160
        /*0016*/ 	.short	0x02b0


	//----- nvinfo : EIATTR_CBANK_PARAM_SIZE
	.align		4
.L_2099:
        /*0018*/ 	.byte	0x03, 0x19
        /*001a*/ 	.short	0x02b0


	//----- nvinfo : EIATTR_KPARAM_INFO
	.align		4
        /*001c*/ 	.byte	0x04, 0x17
        /*001e*/ 	.short	(.L_2101 - .L_2100)
.L_2100:
        /*0020*/ 	.word	0x00000000
        /*0024*/ 	.short	0x0001
        /*0026*/ 	.short	0x0008
        /*0028*/ 	.byte	0x00, 0xf0, 0xa1, 0x0a


	//----- nvinfo : EIATTR_KPARAM_INFO
	.align		4
.L_2101:
        /*002c*/ 	.byte	0x04, 0x17
        /*002e*/ 	.short	(.L_2103 - .L_2102)
.L_2102:
        /*0030*/ 	.word	0x00000000
        /*0034*/ 	.short	0x0000
        /*0036*/ 	.short	0x0000
        /*0038*/ 	.byte	0x00, 0xf0, 0x11, 0x00


	//----- nvinfo : EIATTR_MAXREG_COUNT
	.align		4
.L_2103:
        /*003c*/ 	.byte	0x03, 0x1b
        /*003e*/ 	.short	0x0080


	//----- nvinfo : EIATTR_EXTERNS
	.align		4
        /*0040*/ 	.byte	0x04, 0x0f
        /*0042*/ 	.short	(.L_2105 - .L_2104)


	//   ....[0]....
	.align		4
.L_2104:
        /*0044*/ 	.word	index@(__assertfail)


	//----- nvinfo : EIATTR_MERCURY_ISA_VERSION
	.align		4
.L_2105:
        /*0048*/ 	.byte	0x03, 0x5f
        /*004a*/ 	.short	0x0000


	//----- nvinfo : EIATTR_SYSCALL_OFFSETS
	.align		4
        /*004c*/ 	.byte	0x04, 0x46
        /*004e*/ 	.short	(.L_2107 - .L_2106)


	//   ....[0]....
.L_2106:
        /*0050*/ 	.word	0x00001cf0


	//   ....[1]....
        /*0054*/ 	.word	0x000040c0


	//   ....[2]....
        /*0058*/ 	.word	0x00005e10


	//   ....[3]....
        /*005c*/ 	.word	0x00008170


	//   ....[4]....
        /*0060*/ 	.word	0x00009e70


	//   ....[5]....
        /*0064*/ 	.word	0x0000c1d0


	//   ....[6]....
        /*0068*/ 	.word	0x0000dee0


	//   ....[7]....
        /*006c*/ 	.word	0x00010220


	//----- nvinfo : EIATTR_EXIT_INSTR_OFFSETS
	.align		4
.L_2107:
        /*0070*/ 	.byte	0x04, 0x1c
        /*0072*/ 	.short	(.L_2109 - .L_2108)


	//   ....[0]....
.L_2108:
        /*0074*/ 	.word	0x0000c250


	//   ....[1]....
        /*0078*/ 	.word	0x0000fbe0


	//   ....[2]....
        /*007c*/ 	.word	0x0000fc00


	//   ....[3]....
        /*0080*/ 	.word	0x0000fc80


	//   ....[4]....
        /*0084*/ 	.word	0x0000fca0


	//   ....[5]....
        /*0088*/ 	.word	0x0000fcc0


	//   ....[6]....
        /*008c*/ 	.word	0x0000fd40


	//   ....[7]....
        /*0090*/ 	.word	0x0000fd60


	//   ....[8]....
        /*0094*/ 	.word	0x0000fde0


	//   ....[9]....
        /*0098*/ 	.word	0x0000fe00


	//   ....[10]....
        /*009c*/ 	.word	0x0000fe20


	//   ....[11]....
        /*00a0*/ 	.word	0x0000fec0


	//   ....[12]....
        /*00a4*/ 	.word	0x0000fee0


	//   ....[13]....
        /*00a8*/ 	.word	0x0000ff60


	//   ....[14]....
        /*00ac*/ 	.word	0x0000ff80


	//   ....[15]....
        /*00b0*/ 	.word	0x0000ffa0


	//   ....[16]....
        /*00b4*/ 	.word	0x00010040


	//   ....[17]....
        /*00b8*/ 	.word	0x00010060


	//   ....[18]....
        /*00bc*/ 	.word	0x00010080


	//   ....[19]....
        /*00c0*/ 	.word	0x000100f0


	//   ....[20]....
        /*00c4*/ 	.word	0x00010230


	//   ....[21]....
        /*00c8*/ 	.word	0x00010250


	//   ....[22]....
        /*00cc*/ 	.word	0x00010270


	//----- nvinfo : EIATTR_MAX_THREADS
	.align		4
.L_2109:
        /*00d0*/ 	.byte	0x04, 0x05
        /*00d2*/ 	.short	(.L_2111 - .L_2110)
.L_2110:
        /*00d4*/ 	.word	0x00000080
        /*00d8*/ 	.word	0x00000001
        /*00dc*/ 	.word	0x00000001


	//----- nvinfo : EIATTR_CRS_STACK_SIZE
	.align		4
.L_2111:
        /*00e0*/ 	.byte	0x04, 0x1e
        /*00e2*/ 	.short	(.L_2113 - .L_2112)
.L_2112:
        /*00e4*/ 	.word	0x00000000
.L_2113:


//--------------------- .nv.info._ZN2at6native27unrolled_elementwise_kernelIZZNS0_73_GLOBAL__N__c8866d80_35_SparseBinaryOpIntersectionKernel_cu_1520ed90_315342_sparse_binary_op_intersection_kernel_implINS2_18CUDAKernelLauncherENS2_36CUDAValueSelectionIntersectionKernelINS2_9RhsProjOpEEElLl8EEEvRNS_6TensorERKS8_SB_RKSt6vectorIlSaIlEERKSt8optionalIS8_ESK_bbENKUlvE3_clEvEUllE_St5arrayIPcLm2EELi4E23TrivialOffsetCalculatorILi1EjESR_NS0_6memory12LoadWithCastILi1EEENSS_13StoreWithCastILi1EEEEEviT_T0_T2_T3_T4_T5_ --------------------------
	.section	.nv.info._ZN2at6native27unrolled_elementwise_kernelIZZNS0_73_GLOBAL__N__c8866d80_35_SparseBinaryOpIntersectionKernel_cu_1520ed90_315342_sparse_binary_op_intersection_kernel_implINS2_18CUDAKernelLauncherENS2_36CUDAValueSelectionIntersectionKernelINS2_9RhsProjOpEEElLl8EEEvRNS_6TensorERKS8_SB_RKSt6vectorIlSaIlEERKSt8optionalIS8_ESK_bbENKUlvE3_clEvEUllE_St5arrayIPcLm2EELi4E23TrivialOffsetCalculatorILi1EjESR_NS0_6memory12LoadWithCastILi1EEENSS_13StoreWithCastILi1EEEEEviT_T0_T2_T3_T4_T5_,"",@"SHT_CUDA_INFO"
	.sectionflags	@""
	.align	4


	//----- nvinfo : EIATTR_CUDA_API_VERSION
	.align		4
        /*0000*/ 	.byte	0x04, 0x37
        /*0002*/ 	.short	(.L_2115 - .L_2114)
.L_2114:
        /*0004*/ 	.word	0x00000082


	//----- nvinfo : EIATTR_SW2861232_WAR
	.align		4
.L_2115:
        /*0008*/ 	.byte	0x01, 0x35
	.zero		2


	//----- nvinfo : EIATTR_PARAM_CBANK
	.align		4
        /*000c*/ 	.byte	0x04, 0x0a
        /*000e*/ 	.short	(.L_2117 - .L_2116)
	.align		4
.L_2116:
        /*0010*/ 	.word	index@(.nv.constant0._ZN2at6native27unrolled_elementwise_kernelIZZNS0_73_GLOBAL__N__c8866d80_35_SparseBinaryOpIntersectionKernel_cu_1520ed90_315342_sparse_binary_op_intersection_kernel_implINS2_18CUDAKernelLauncherENS2_36CUDAValueSelectionIntersectionKernelINS2_9RhsProjOpEEElLl8EEEvRNS_6TensorERKS8_SB_RKSt6vectorIlSaIlEERKSt8optionalIS8_ESK_bbENKUlvE3_clEvEUllE_St5arrayIPcLm2EELi4E23TrivialOffsetCalculatorILi1EjESR_NS0_6memory12LoadWithCastILi1EEENSS_13StoreWithCastILi1EEEEEviT_T0_T2_T3_T4_T5_)
        /*0014*/ 	.short	0x0160
        /*0016*/ 	.short	0x00bc


	//----- nvinfo : EIATTR_CBANK_PARAM_SIZE
	.align		4
.L_2117:
        /*0018*/ 	.byte	0x03, 0x19
        /*001a*/ 	.short	0x00bc


	//----- nvinfo : EIATTR_KPARAM_INFO
	.align		4
        /*001c*/ 	.byte	0x04, 0x17
        /*001e*/ 	.short	(.L_2119 - .L_2118)
.L_2118:
        /*0020*/ 	.word	0x00000000
        /*0024*/ 	.short	0x0006
        /*0026*/ 	.short	0x00b4
        /*0028*/ 	.byte	0x00, 0xf0, 0x21, 0x00


	//----- nvinfo : EIATTR_KPARAM_INFO
	.align		4
.L_2119:
        /*002c*/ 	.byte	0x04, 0x17
        /*002e*/ 	.short	(.L_2121 - .L_2120)
.L_2120:
        /*0030*/ 	.word	0x00000000
        /*0034*/ 	.short	0x0005
        /*0036*/ 	.short	0x00ac
        /*0038*/ 	.byte	0x00, 0xf0, 0x21, 0x00


	//----- nvinfo : EIATTR_KPARAM_INFO
	.align		4
.L_2121:
        /*003c*/ 	.byte	0x04, 0x17
        /*003e*/ 	.short	(.L_2123 - .L_2122)
.L_2122:
        /*0040*/ 	.word	0x00000000
        /*0044*/ 	.short	0x0004
        /*0046*/ 	.short	0x00a9
        /*0048*/ 	.byte	0x00, 0xf0, 0x05, 0x00


	//----- nvinfo : EIATTR_KPARAM_INFO
	.align		4
.L_2123:
        /*004c*/ 	.byte	0x04, 0x17
        /*004e*/ 	.short	(.L_2125 - .L_2124)
.L_2124:
        /*0050*/ 	.word	0x00000000
        /*0054*/ 	.short	0x0003
        /*0056*/ 	.short	0x00a8
        /*0058*/ 	.byte	0x00, 0xf0, 0x05, 0x00


	//----- nvinfo : EIATTR_KPARAM_INFO
	.align		4
.L_2125:
        /*005c*/ 	.byte	0x04, 0x17
        /*005e*/ 	.short	(.L_2127 - .L_2126)
.L_2126:
        /*0060*/ 	.word	0x00000000
        /*0064*/ 	.short	0x0002
        /*0066*/ 	.short	0x0098
        /*0068*/ 	.byte	0x00, 0xf0, 0x41, 0x00


	//----- nvinfo : EIATTR_KPARAM_INFO
	.align		4
.L_2127:
        /*006c*/ 	.byte	0x04, 0x17
        /*006e*/ 	.short	(.L_2129 - .L_2128)
.L_2128:
        /*0070*/ 	.word	0x00000000
        /*0074*/ 	.short	0x0001
        /*0076*/ 	.short	0x0008
        /*0078*/ 	.byte	0x00, 0xf0, 0x41, 0x02


	//----- nvinfo : EIATTR_KPARAM_INFO
	.align		4
.L_2129:
        /*007c*/ 	.byte	0x04, 0x17
        /*007e*/ 	.short	(.L_2131 - .L_2130)
.L_2130:
        /*0080*/ 	.word	0x00000000
        /*0084*/ 	.short	0x0000
        /*0086*/ 	.short	0x0000
        /*0088*/ 	.byte	0x00, 0xf0, 0x11, 0x00


	//----- nvinfo : EIATTR_MAXREG_COUNT
	.align		4
.L_2131:
        /*008c*/ 	.byte	0x03, 0x1b
        /*008e*/ 	.short	0x00ff


	//----- nvinfo : EIATTR_EXTERNS
	.align		4
        /*0090*/ 	.byte	0x04, 0x0f
        /*0092*/ 	.short	(.L_2133 - .L_2132)


	//   ....[0]....
	.align		4
.L_2132:
        /*0094*/ 	.word	index@(__assertfail)


	//----- nvinfo : EIATTR_MERCURY_ISA_VERSION
	.align		4
.L_2133:
        /*0098*/ 	.byte	0x03, 0x5f
        /*009a*/ 	.short	0x0000


	//----- nvinfo : EIATTR_SYSCALL_OFFSETS
	.align		4
        /*009c*/ 	.byte	0x04, 0x46
        /*009e*/ 	.short	(.L_2135 - .L_2134)


	//   ....[0]....
.L_2134:
        /*00a0*/ 	.word	0x00001270


	//   ....[1]....
        /*00a4*/ 	.word	0x000021a0


	//   ....[2]....
        /*00a8*/ 	.word	0x000030c0


	//   ....[3]....
        /*00ac*/ 	.word	0x00003fe0


	//   ....[4]....
        /*00b0*/ 	.word	0x0000b740


	//   ....[5]....
        /*00b4*/ 	.word	0x0000bf60


	//   ....[6]....
        /*00b8*/ 	.word	0x0000c740


	//   ....[7]....
        /*00bc*/ 	.word	0x0000cf20


	//----- nvinfo : EIATTR_EXIT_INSTR_OFFSETS
	.align		4
.L_2135:
        /*00c0*/ 	.byte	0x04, 0x1c
        /*00c2*/ 	.short	(.L_2137 - .L_2136)


	//   ....[0]....
.L_2136:
        /*00c4*/ 	.word	0x0000c7c0


	//   ....[1]....
        /*00c8*/ 	.word	0x0000c8e0


	//   ....[2]....
        /*00cc*/ 	.word	0x0000c900


	//   ....[3]....
        /*00d0*/ 	.word	0x0000c980


	//   ....[4]....
        /*00d4*/ 	.word	0x0000c9a0


	//   ....[5]....
        /*00d8*/ 	.word	0x0000c9c0


	//   ....[6]....
        /*00dc*/ 	.word	0x0000ca40


	//   ....[7]....
        /*00e0*/ 	.word	0x0000ca60


	//   ....[8]....
        /*00e4*/ 	.word	0x0000cae0


	//   ....[9]....
        /*00e8*/ 	.word	0x0000cb00


	//   ....[10]....
        /*00ec*/ 	.word	0x0000cb20


	//   ....[11]....
        /*00f0*/ 	.word	0x0000cbc0


	//   ....[12]....
        /*00f4*/ 	.word	0x0000cbe0


	//   ....[13]....
        /*00f8*/ 	.word	0x0000cc60


	//   ....[14]....
        /*00fc*/ 	.word	0x0000cc80


	//   ....[15]....
        /*0100*/ 	.word	0x0000cca0


	//   ....[16]....
        /*0104*/ 	.word	0x0000cd40


	//   ....[17]....
        /*0108*/ 	.word	0x0000cd60


	//   ....[18]....
        /*010c*/ 	.word	0x0000cd80


	//   ....[19]....
        /*0110*/ 	.word	0x0000cdf0


	//   ....[20]....
        /*0114*/ 	.word	0x0000cf30


	//   ....[21]....
        /*0118*/ 	.word	0x0000cf50


	//   ....[22]....
        /*011c*/ 	.word	0x0000cf70


	//----- nvinfo : EIATTR_MAX_THREADS
	.align		4
.L_2137:
        /*0120*/ 	.byte	0x04, 0x05
        /*0122*/ 	.short	(.L_2139 - .L_2138)
.L_2138:
        /*0124*/ 	.word	0x00000080
        /*0128*/ 	.word	0x00000001
        /*012c*/ 	.word	0x00000001


	//----- nvinfo : EIATTR_CRS_STACK_SIZE
	.align		4
.L_2139:
        /*0130*/ 	.byte	0x04, 0x1e
        /*0132*/ 	.short	(.L_2141 - .L_2140)
.L_2140:
        /*0134*/ 	.word	0x00000000
.L_2141:


//--------------------- .nv.info._ZN2at6native18elementwise_kernelILi128ELi2EZNS0_22gpu_kernel_impl_nocastIZZNS0_73_GLOBAL__N__c8866d80_35_SparseBinaryOpIntersectionKernel_cu_1520ed90_315342_sparse_binary_op_intersection_kernel_implINS3_18CUDAKernelLauncherENS3_36CUDAValueSelectionIntersectionKernelINS3_9RhsProjOpEEElLl8EEEvRNS_6TensorERKS9_SC_RKSt6vectorIlSaIlEERKSt8optionalIS9_ESL_bbENKUlvE3_clEvEUllE_EEvRNS_18TensorIteratorBaseERKT_EUliE_EEviT1_ --------------------------
	.section	.nv.info._ZN2at6native18elementwise_kernelILi128ELi2EZNS0_22gpu_kernel_impl_nocastIZZNS0_73_GLOBAL__N__c8866d80_35_SparseBinaryOpIntersectionKernel_cu_1520ed90_315342_sparse_binary_op_intersection_kernel_implINS3_18CUDAKernelLauncherENS3_36CUDAValueSelectionIntersectionKernelINS3_9RhsProjOpEEElLl8EEEvRNS_6TensorERKS9_SC_RKSt6vectorIlSaIlEERKSt8optionalIS9_ESL_bbENKUlvE3_clEvEUllE_EEvRNS_18TensorIteratorBaseERKT_EUliE_EEviT1_,"",@"SHT_CUDA_INFO"
	.sectionflags	@""
	.align	4


	//----- nvinfo : EIATTR_CUDA_API_VERSION
	.align		4
        /*0000*/ 	.byte	0x04, 0x37
        /*0002*/ 	.short	(.L_2143 - .L_2142)
.L_2142:
        /*0004*/ 	.word	0x00000082


	//----- nvinfo : EIATTR_SW2861232_WAR
	.align		4
.L_2143:
        /*0008*/ 	.byte	0x01, 0x35
	.zero		2


	//----- nvinfo : EIATTR_PARAM_CBANK
	.align		4
        /*000c*/ 	.byte	0x04, 0x0a
        /*000e*/ 	.short	(.L_2145 - .L_2144)
	.align		4
.L_2144:
        /*0010*/ 	.word	index@(.nv.constant0._ZN2at6native18elementwise_kernelILi128ELi2EZNS0_22gpu_kernel_impl_nocastIZZNS0_73_GLOBAL__N__c8866d80_35_SparseBinaryOpIntersectionKernel_cu_1520ed90_315342_sparse_binary_op_intersection_kernel_implINS3_18CUDAKernelLauncherENS3_36CUDAValueSelectionIntersectionKernelINS3_9RhsProjOpEEElLl8EEEvRNS_6TensorERKS9_SC_RKSt6vectorIlSaIlEERKSt8optionalIS9_ESL_bbENKUlvE3_clEvEUllE_EEvRNS_18TensorIteratorBaseERKT_EUliE_EEviT1_)
        /*0014*/ 	.short	0x0160
        /*0016*/ 	.short	0x02a8


	//----- nvinfo : EIATTR_CBANK_PARAM_SIZE
	.align		4
.L_2145:
        /*0018*/ 	.byte	0x03, 0x19
        /*001a*/ 	.short	0x02a8


	//----- nvinfo : EIATTR_KPARAM_INFO
	.align		4
        /*001c*/ 	.byte	0x04, 0x17
        /*001e*/ 	.short	(.L_2147 - .L_2146)
.L_2146:
        /*0020*/ 	.word	0x00000000
        /*0024*/ 	.short	0x0001
        /*0026*/ 	.short	0x0008
        /*0028*/ 	.byte	0x00, 0xf0, 0x81, 0x0a


	//----- nvinfo : EIATTR_KPARAM_INFO
	.align		4
.L_2147:
        /*002c*/ 	.byte	0x04, 0x17
        /*002e*/ 	.short	(.L_2149 - .L_2148)
.L_2148:
        /*0030*/ 	.word	0x00000000
        /*0034*/ 	.short	0x0000
        /*0036*/ 	.short	0x0000
        /*0038*/ 	.byte	0x00, 0xf0, 0x11, 0x00


	//----- nvinfo : EIATTR_MAXREG_COUNT
	.align		4
.L_2149:
        /*003c*/ 	.byte	0x03, 0x1b
        /*003e*/ 	.short	0x0080


	//----- nvinfo : EIATTR_MERCURY_ISA_VERSION
	.align		4
        /*0040*/ 	.byte	0x03, 0x5f
        /*0042*/ 	.short	0x0000


	//----- nvinfo : EIATTR_EXIT_INSTR_OFFSETS
	.align		4
        /*0044*/ 	.byte	0x04, 0x1c
        /*0046*/ 	.short	(.L_2151 - .L_2150)


	//   ....[0]....
.L_2150:
        /*0048*/ 	.word	0x00002b50


	//   ....[1]....
        /*004c*/ 	.word	0x00005590


	//----- nvinfo : EIATTR_MAX_THREADS
	.align		4
.L_2151:
        /*0050*/ 	.byte	0x04, 0x05
        /*0052*/ 	.short	(.L_2153 - .L_2152)
.L_2152:
        /*0054*/ 	.word	0x00000080
        /*0058*/ 	.word	0x00000001
        /*005c*/ 	.word	0x00000001


	//----- nvinfo : EIATTR_CRS_STACK_SIZE
	.align		4
.L_2153:
        /*0060*/ 	.byte	0x04, 0x1e
        /*0062*/ 	.short	(.L_2155 - .L_2154)
.L_2154:
        /*0064*/ 	.word	0x00000000
.L_2155:


//--------------------- .nv.info._ZN2at6native27unrolled_elementwise_kernelIZZNS0_73_GLOBAL__N__c8866d80_35_SparseBinaryOpIntersectionKernel_cu_1520ed90_315342_sparse_binary_op_intersection_kernel_implINS2_18CUDAKernelLauncherENS2_36CUDAValueSelectionIntersectionKernelINS2_9RhsProjOpEEElLl8EEEvRNS_6TensorERKS8_SB_RKSt6vectorIlSaIlEERKSt8optionalIS8_ESK_bbENKUlvE3_clEvEUllE_St5arrayIPcLm2EELi4E23TrivialOffsetCalculatorILi1EjESR_NS0_6memory15LoadWithoutCastENSS_16StoreWithoutCastEEEviT_T0_T2_T3_T4_T5_ --------------------------
	.section	.nv.info._ZN2at6native27unrolled_elementwise_kernelIZZNS0_73_GLOBAL__N__c8866d80_35_SparseBinaryOpIntersectionKernel_cu_1520ed90_315342_sparse_binary_op_intersection_kernel_implINS2_18CUDAKernelLauncherENS2_36CUDAValueSelectionIntersectionKernelINS2_9RhsProjOpEEElLl8EEEvRNS_6TensorERKS8_SB_RKSt6vectorIlSaIlEERKSt8optionalIS8_ESK_bbENKUlvE3_clEvEUllE_St5arrayIPcLm2EELi4E23TrivialOffsetCalculatorILi1EjESR_NS0_6memory15LoadWithoutCastENSS_16StoreWithoutCastEEEviT_T0_T2_T3_T4_T5_,"",@"SHT_CUDA_INFO"
	.sectionflags	@""
	.align	4


	//----- nvinfo : EIATTR_CUDA_API_VERSION
	.align		4
        /*0000*/ 	.byte	0x04, 0x37
        /*0002*/ 	.short	(.L_2157 - .L_2156)
.L_2156:
        /*0004*/ 	.word	0x00000082


	//----- nvinfo : EIATTR_SW2861232_WAR
	.align		4
.L_2157:
        /*0008*/ 	.byte	0x01, 0x35
	.zero		2


	//----- nvinfo : EIATTR_PARAM_CBANK
	.align		4
        /*000c*/ 	.byte	0x04, 0x0a
        /*000e*/ 	.short	(.L_2159 - .L_2158)
	.align		4
.L_2158:
        /*0010*/ 	.word	index@(.nv.constant0._ZN2at6native27unrolled_elementwise_kernelIZZNS0_73_GLOBAL__N__c8866d80_35_SparseBinaryOpIntersectionKernel_cu_1520ed90_315342_sparse_binary_op_intersection_kernel_implINS2_18CUDAKernelLauncherENS2_36CUDAValueSelectionIntersectionKernelINS2_9RhsProjOpEEElLl8EEEvRNS_6TensorERKS8_SB_RKSt6vectorIlSaIlEERKSt8optionalIS8_ESK_bbENKUlvE3_clEvEUllE_St5arrayIPcLm2EELi4E23TrivialOffsetCalculatorILi1EjESR_NS0_6memory15LoadWithoutCastENSS_16StoreWithoutCastEEEviT_T0_T2_T3_T4_T5_)
        /*0014*/ 	.short	0x0160
        /*0016*/ 	.short	0x00ac


	//----- nvinfo : EIATTR_CBANK_PARAM_SIZE
	.align		4
.L_2159:
        /*0018*/ 	.byte	0x03, 0x19
        /*001a*/ 	.short	0x00ac


	//----- nvinfo : EIATTR_KPARAM_INFO
	.align		4
        /*001c*/ 	.byte	0x04, 0x17
        /*001e*/ 	.short	(.L_2161 - .L_2160)
.L_2160:
        /*0020*/ 	.word	0x00000000
        /*0024*/ 	.short	0x0006
        /*0026*/ 	.short	0x00ab
        /*0028*/ 	.byte	0x00, 0xf0, 0x05, 0x00


	//----- nvinfo : EIATTR_KPARAM_INFO
	.align		4
.L_2161:
        /*002c*/ 	.byte	0x04, 0x17
        /*002e*/ 	.short	(.L_2163 - .L_2162)
.L_2162:
        /*0030*/ 	.word	0x00000000
        /*0034*/ 	.short	0x0005
        /*0036*/ 	.short	0x00aa
        /*0038*/ 	.byte	0x00, 0xf0, 0x05, 0x00


	//----- nvinfo : EIATTR_KPARAM_INFO
	.align		4
.L_2163:
        /*003c*/ 	.byte	0x04, 0x17
        /*003e*/ 	.short	(.L_2165 - .L_2164)
.L_2164:
        /*0040*/ 	.word	0x00000000
        /*0044*/ 	.short	0x0004
        /*0046*/ 	.short	0x00a9
        /*0048*/ 	.byte	0x00, 0xf0, 0x05, 0x00


	//----- nvinfo : EIATTR_KPARAM_INFO
	.align		4
.L_2165:
        /*004c*/ 	.byte	0x04, 0x17
        /*004e*/ 	.short	(.L_2167 - .L_2166)
.L_2166:
        /*0050*/ 	.word	0x00000000
        /*0054*/ 	.short	0x0003
        /*0056*/ 	.short	0x00a8
        /*0058*/ 	.byte	0x00, 0xf0, 0x05, 0x00


	//----- nvinfo : EIATTR_KPARAM_INFO
	.align		4
.L_2167:
        /*005c*/ 	.byte	0x04, 0x17
        /*005e*/ 	.short	(.L_2169 - .L_2168)
.L_2168:
        /*0060*/ 	.word	0x00000000
        /*0064*/ 	.short	0x0002
        /*0066*/ 	.short	0x0098
        /*0068*/ 	.byte	0x00, 0xf0, 0x41, 0x00


	//----- nvinfo : EIATTR_KPARAM_INFO
	.align		4
.L_2169:
        /*006c*/ 	.byte	0x04, 0x17
        /*006e*/ 	.short	(.L_2171 - .L_2170)
.L_2170:
        /*0070*/ 	.word	0x00000000
        /*0074*/ 	.short	0x0001
        /*0076*/ 	.short	0x0008
        /*0078*/ 	.byte	0x00, 0xf0, 0x41, 0x02


	//----- nvinfo : EIATTR_KPARAM_INFO
	.align		4
.L_2171:
        /*007c*/ 	.byte	0x04, 0x17
        /*007e*/ 	.short	(.L_2173 - .L_2172)
.L_2172:
        /*0080*/ 	.word	0x00000000
        /*0084*/ 	.short	0x0000
        /*0086*/ 	.short	0x0000
        /*0088*/ 	.byte	0x00, 0xf0, 0x11, 0x00


	//----- nvinfo : EIATTR_MAXREG_COUNT
	.align		4
.L_2173:
        /*008c*/ 	.byte	0x03, 0x1b
        /*008e*/ 	.short	0x00ff


	//----- nvinfo : EIATTR_MERCURY_ISA_VERSION
	.align		4
        /*0090*/ 	.byte	0x03, 0x5f
        /*0092*/ 	.short	0x0000


	//----- nvinfo : EIATTR_EXIT_INSTR_OFFSETS
	.align		4
        /*0094*/ 	.byte	0x04, 0x1c
        /*0096*/ 	.short	(.L_2175 - .L_2174)


	//   ....[0]....
.L_2174:
        /*0098*/ 	.word	0x00007360


	//   ....[1]....
        /*009c*/ 	.word	0x000073b0


	//----- nvinfo : EIATTR_MAX_THREADS
	.align		4
.L_2175:
        /*00a0*/ 	.byte	0x04, 0x05
        /*00a2*/ 	.short	(.L_2177 - .L_2176)
.L_2176:
        /*00a4*/ 	.word	0x00000080
        /*00a8*/ 	.word	0x00000001
        /*00ac*/ 	.word	0x00000001


	//----- nvinfo : EIATTR_CRS_STACK_SIZE
	.align		4
.L_2177:
        /*00b0*/ 	.byte	0x04, 0x1e
        /*00b2*/ 	.short	(.L_2179 - .L_2178)
.L_2178:
        /*00b4*/ 	.word	0x00000000
.L_2179:


//--------------------- .nv.info._ZN2at6native29vectorized_elementwise_kernelILi2EZZNS0_73_GLOBAL__N__c8866d80_35_SparseBinaryOpIntersectionKernel_cu_1520ed90_315342_sparse_binary_op_intersection_kernel_implINS2_18CUDAKernelLauncherENS2_36CUDAValueSelectionIntersectionKernelINS2_9RhsProjOpEEElLl8EEEvRNS_6TensorERKS8_SB_RKSt6vectorIlSaIlEERKSt8optionalIS8_ESK_bbENKUlvE3_clEvEUllE_St5arrayIPcLm2EEEEviT0_T1_ --------------------------
	.section	.nv.info._ZN2at6native29vectorized_elementwise_kernelILi2EZZNS0_73_GLOBAL__N__c8866d80_35_SparseBinaryOpIntersectionKernel_cu_1520ed90_315342_sparse_binary_op_intersection_kernel_implINS2_18CUDAKernelLauncherENS2_36CUDAValueSelectionIntersectionKernelINS2_9RhsProjOpEEElLl8EEEvRNS_6TensorERKS8_SB_RKSt6vectorIlSaIlEERKSt8optionalIS8_ESK_bbENKUlvE3_clEvEUllE_St5arrayIPcLm2EEEEviT0_T1_,"",@"SHT_CUDA_INFO"
	.sectionflags	@""
	.align	4


	//----- nvinfo : EIATTR_CUDA_API_VERSION
	.align		4
        /*0000*/ 	.byte	0x04, 0x37
        /*0002*/ 	.short	(.L_2181 - .L_2180)
.L_2180:
        /*0004*/ 	.word	0x00000082


	//----- nvinfo : EIATTR_SW2861232_WAR
	.align		4
.L_2181:
        /*0008*/ 	.byte	0x01, 0x35
	.zero		2


	//----- nvinfo : EIATTR_PARAM_CBANK
	.align		4
        /*000c*/ 	.byte	0x04, 0x0a
        /*000e*/ 	.short	(.L_2183 - .L_2182)
	.align		4
.L_2182:
        /*0010*/ 	.word	index@(.nv.constant0._ZN2at6native29vectorized_elementwise_kernelILi2EZZNS0_73_GLOBAL__N__c8866d80_35_SparseBinaryOpIntersectionKernel_cu_1520ed90_315342_sparse_binary_op_intersection_kernel_implINS2_18CUDAKernelLauncherENS2_36CUDAValueSelectionIntersectionKernelINS2_9RhsProjOpEEElLl8EEEvRNS_6TensorERKS8_SB_RKSt6vectorIlSaIlEERKSt8optionalIS8_ESK_bbENKUlvE3_clEvEUllE_St5arrayIPcLm2EEEEviT0_T1_)
        /*0014*/ 	.short	0x0160
        /*0016*/ 	.short	0x00a8


	//----- nvinfo : EIATTR_CBANK_PARAM_SIZE
	.align		4
.L_2183:
        /*0018*/ 	.byte	0x03, 0x19
        /*001a*/ 	.short	0x00a8


	//----- nvinfo : EIATTR_KPARAM_INFO
	.align		4
        /*001c*/ 	.byte	0x04, 0x17
        /*001e*/ 	.short	(.L_2185 - .L_2184)
.L_2184:
        /*0020*/ 	.word	0x00000000
        /*0024*/ 	.short	0x0002
        /*0026*/ 	.short	0x0098
        /*0028*/ 	.byte	0x00, 0xf0, 0x41, 0x00


	//----- nvinfo : EIATTR_KPARAM_INFO
	.align		4
.L_2185:
        /*002c*/ 	.byte	0x04, 0x17
        /*002e*/ 	.short	(.L_2187 - .L_2186)
.L_2186:
        /*0030*/ 	.word	0x00000000
        /*0034*/ 	.short	0x0001
        /*0036*/ 	.short	0x0008
        /*0038*/ 	.byte	0x00, 0xf0, 0x41, 0x02


	//----- nvinfo : EIATTR_KPARAM_INFO
	.align		4
.L_2187:
        /*003c*/ 	.byte	0x04, 0x17
        /*003e*/ 	.short	(.L_2189 - .L_2188)
.L_2188:
        /*0040*/ 	.word	0x00000000
        /*0044*/ 	.short	0x0000
        /*0046*/ 	.short	0x0000
        /*0048*/ 	.byte	0x00, 0xf0, 0x11, 0x00


	//----- nvinfo : EIATTR_MAXREG_COUNT
	.align		4
.L_2189:
        /*004c*/ 	.byte	0x03, 0x1b
        /*004e*/ 	.short	0x00ff


	//----- nvinfo : EIATTR_MERCURY_ISA_VERSION
	.align		4
        /*0050*/ 	.byte	0x03, 0x5f
        /*0052*/ 	.short	0x0000


	//----- nvinfo : EIATTR_EXIT_INSTR_OFFSETS
	.align		4
        /*0054*/ 	.byte	0x04, 0x1c
        /*0056*/ 	.short	(.L_2191 - .L_2190)


	//   ....[0]....
.L_2190:
        /*0058*/ 	.word	0x0000d8b0


	//   ....[1]....
        /*005c*/ 	.word	0x0001bc00


	//   ....[2]....
        /*0060*/ 	.word	0x0001bc50


	//----- nvinfo : EIATTR_MAX_THREADS
	.align		4
.L_2191:
        /*0064*/ 	.byte	0x04, 0x05
        /*0066*/ 	.short	(.L_2193 - .L_2192)
.L_2192:
        /*0068*/ 	.word	0x00000080
        /*006c*/ 	.word	0x00000001
        /*0070*/ 	.word	0x00000001


	//----- nvinfo : EIATTR_CRS_STACK_SIZE
	.align		4
.L_2193:
        /*0074*/ 	.byte	0x04, 0x1e
        /*0076*/ 	.short	(.L_2195 - .L_2194)
.L_2194:
        /*0078*/ 	.word	0x00000000
.L_2195:


//--------------------- .nv.info._ZN2at6native29vectorized_elementwise_kernelILi4EZZNS0_73_GLOBAL__N__c8866d80_35_SparseBinaryOpIntersectionKernel_cu_1520ed90_315342_sparse_binary_op_intersection_kernel_implINS2_18CUDAKernelLauncherENS2_36CUDAValueSelectionIntersectionKernelINS2_9RhsProjOpEEElLl8EEEvRNS_6TensorERKS8_SB_RKSt6vectorIlSaIlEERKSt8optionalIS8_ESK_bbENKUlvE3_clEvEUllE_St5arrayIPcLm2EEEEviT0_T1_ --------------------------
	.section	.nv.info._ZN2at6native29vectorized_elementwise_kernelILi4EZZNS0_73_GLOBAL__N__c8866d80_35_SparseBinaryOpIntersectionKernel_cu_1520ed90_315342_sparse_binary_op_intersection_kernel_implINS2_18CUDAKernelLauncherENS2_36CUDAValueSelectionIntersectionKernelINS2_9RhsProjOpEEElLl8EEEvRNS_6TensorERKS8_SB_RKSt6vectorIlSaIlEERKSt8optionalIS8_ESK_bbENKUlvE3_clEvEUllE_St5arrayIPcLm2EEEEviT0_T1_,"",@"SHT_CUDA_INFO"
	.sectionflags	@""
	.align	4


	//----- nvinfo : EIATTR_CUDA_API_VERSION
	.align		4
        /*0000*/ 	.byte	0x04, 0x37
        /*0002*/ 	.short	(.L_2197 - .L_2196)
.L_2196:
        /*0004*/ 	.word	0x00000082


	//----- nvinfo : EIATTR_SW2861232_WAR
	.align		4
.L_2197:
        /*0008*/ 	.byte	0x01, 0x35
	.zero		2


	//----- nvinfo : EIATTR_PARAM_CBANK
	.align		4
        /*000c*/ 	.byte	0x04, 0x0a
        /*000e*/ 	.short	(.L_2199 - .L_2198)
	.align		4
.L_2198:
        /*0010*/ 	.word	index@(.nv.constant0._ZN2at6native29vectorized_elementwise_kernelILi4EZZNS0_73_GLOBAL__N__c8866d80_35_SparseBinaryOpIntersectionKernel_cu_1520ed90_315342_sparse_binary_op_intersection_kernel_implINS2_18CUDAKernelLauncherENS2_36CUDAValueSelectionIntersectionKernelINS2_9RhsProjOpEEElLl8EEEvRNS_6TensorERKS8_SB_RKSt6vectorIlSaIlEERKSt8optionalIS8_ESK_bbENKUlvE3_clEvEUllE_St5arrayIPcLm2EEEEviT0_T1_)
        /*0014*/ 	.short	0x0160
        /*0016*/ 	.short	0x00a8


	//----- nvinfo : EIATTR_CBANK_PARAM_SIZE
	.align		4
.L_2199:
        /*0018*/ 	.byte	0x03, 0x19
        /*001a*/ 	.short	0x00a8


	//----- nvinfo : EIATTR_KPARAM_INFO
	.align		4
        /*001c*/ 	.byte	0x04, 0x17
        /*001e*/ 	.short	(.L_2201 - .L_2200)
.L_2200:
        /*0020*/ 	.word	0x00000000
        /*0024*/ 	.short	0x0002
        /*0026*/ 	.short	0x0098
        /*0028*/ 	.byte	0x00, 0xf0, 0x41, 0x00


	//----- nvinfo : EIATTR_KPARAM_INFO
	.align		4
.L_2201:
        /*002c*/ 	.byte	0x04, 0x17
        /*002e*/ 	.short	(.L_2203 - .L_2202)
.L_2202:
        /*0030*/ 	.word	0x00000000
        /*0034*/ 	.short	0x0001
        /*0036*/ 	.short	0x0008
        /*0038*/ 	.byte	0x00, 0xf0, 0x41, 0x02


	//----- nvinfo : EIATTR_KPARAM_INFO
	.align		4
.L_2203:
        /*003c*/ 	.byte	0x04, 0x17
        /*003e*/ 	.short	(.L_2205 - .L_2204)
.L_2204:
        /*0040*/ 	.word	0x00000000
        /*0044*/ 	.short	0x0000
        /*0046*/ 	.short	0x0000
        /*0048*/ 	.byte	0x00, 0xf0, 0x11, 0x00


	//----- nvinfo : EIATTR_MAXREG_COUNT
	.align		4
.L_2205:
        /*004c*/ 	.byte	0x03, 0x1b
        /*004e*/ 	.short	0x00ff


	//----- nvinfo : EIATTR_MERCURY_ISA_VERSION
	.align		4
        /*0050*/ 	.byte	0x03, 0x5f
        /*0052*/ 	.short	0x0000


	//----- nvinfo : EIATTR_EXIT_INSTR_OFFSETS
	.align		4
        /*0054*/ 	.byte	0x04, 0x1c
        /*0056*/ 	.short	(.L_2207 - .L_2206)


	//   ....[0]....
.L_2206:
        /*0058*/ 	.word	0x0000d8b0


	//   ....[1]....
        /*005c*/ 	.word	0x0001bc00


	//   ....[2]....
        /*0060*/ 	.word	0x0001bc50


	//----- nvinfo : EIATTR_MAX_THREADS
	.align		4
.L_2207:
        /*0064*/ 	.byte	0x04, 0x05
        /*0066*/ 	.short	(.L_2209 - .L_2208)
.L_2208:
        /*0068*/ 	.word	0x00000080
        /*006c*/ 	.word	0x00000001
        /*0070*/ 	.word	0x00000001


	//----- nvinfo : EIATTR_CRS_STACK_SIZE
	.align		4
.L_2209:
        /*0074*/ 	.byte	0x04, 0x1e
        /*0076*/ 	.short	(.L_2211 - .L_2210)
.L_2210:
        /*0078*/ 	.word	0x00000000
.L_2211:


//--------------------- .nv.info._ZN2at6native29vectorized_elementwise_kernelILi8EZZNS0_73_GLOBAL__N__c8866d80_35_SparseBinaryOpIntersectionKernel_cu_1520ed90_315342_sparse_binary_op_intersection_kernel_implINS2_18CUDAKernelLauncherENS2_36CUDAValueSelectionIntersectionKernelINS2_9RhsProjOpEEElLl8EEEvRNS_6TensorERKS8_SB_RKSt6vectorIlSaIlEERKSt8optionalIS8_ESK_bbENKUlvE3_clEvEUllE_St5arrayIPcLm2EEEEviT0_T1_ --------------------------
	.section	.nv.info._ZN2at6native29vectorized_elementwise_kernelILi8EZZNS0_73_GLOBAL__N__c8866d80_35_SparseBinaryOpIntersectionKernel_cu_1520ed90_315342_sparse_binary_op_intersection_kernel_implINS2_18CUDAKernelLauncherENS2_36CUDAValueSelectionIntersectionKernelINS2_9RhsProjOpEEElLl8EEEvRNS_6TensorERKS8_SB_RKSt6vectorIlSaIlEERKSt8optionalIS8_ESK_bbENKUlvE3_clEvEUllE_St5arrayIPcLm2EEEEviT0_T1_,"",@"SHT_CUDA_INFO"
	.sectionflags	@""
	.align	4


	//----- nvinfo : EIATTR_CUDA_API_VERSION
	.align		4
        /*0000*/ 	.byte	0x04, 0x37
        /*0002*/ 	.short	(.L_2213 - .L_2212)
.L_2212:
        /*0004*/ 	.word	0x00000082


	//----- nvinfo : EIATTR_SW2861232_WAR
	.align		4
.L_2213:
        /*0008*/ 	.byte	0x01, 0x35
	.zero		2


	//----- nvinfo : EIATTR_PARAM_CBANK
	.align		4
        /*000c*/ 	.byte	0x04, 0x0a
        /*000e*/ 	.short	(.L_2215 - .L_2214)
	.align		4
.L_2214:
        /*0010*/ 	.word	index@(.nv.constant0._ZN2at6native29vectorized_elementwise_kernelILi8EZZNS0_73_GLOBAL__N__c8866d80_35_SparseBinaryOpIntersectionKernel_cu_1520ed90_315342_sparse_binary_op_intersection_kernel_implINS2_18CUDAKernelLauncherENS2_36CUDAValueSelectionIntersectionKernelINS2_9RhsProjOpEEElLl8EEEvRNS_6TensorERKS8_SB_RKSt6vectorIlSaIlEERKSt8optionalIS8_ESK_bbENKUlvE3_clEvEUllE_St5arrayIPcLm2EEEEviT0_T1_)
        /*0014*/ 	.short	0x0160
        /*0016*/ 	.short	0x00a8


	//----- nvinfo : EIATTR_CBANK_PARAM_SIZE
	.align		4
.L_2215:
        /*0018*/ 	.byte	0x03, 0x19
        /*001a*/ 	.short	0x00a8


	//----- nvinfo : EIATTR_KPARAM_INFO
	.align		4
        /*001c*/ 	.byte	0x04, 0x17
        /*001e*/ 	.short	(.L_2217 - .L_2216)
.L_2216:
        /*0020*/ 	.word	0x00000000
        /*0024*/ 	.short	0x0002
        /*0026*/ 	.short	0x0098
        /*0028*/ 	.byte	0x00, 0xf0, 0x41, 0x00


	//----- nvinfo : EIATTR_KPARAM_INFO
	.align		4
.L_2217:
        /*002c*/ 	.byte	0x04, 0x17
        /*002e*/ 	.short	(.L_2219 - .L_2218)
.L_2218:
        /*0030*/ 	.word	0x00000000
        /*0034*/ 	.short	0x0001
        /*0036*/ 	.short	0x0008
        /*0038*/ 	.byte	0x00, 0xf0, 0x41, 0x02


	//----- nvinfo : EIATTR_KPARAM_INFO
	.align		4
.L_2219:
        /*003c*/ 	.byte	0x04, 0x17
        /*003e*/ 	.short	(.L_2221 - .L_2220)
.L_2220:
        /*0040*/ 	.word	0x00000000
        /*0044*/ 	.short	0x0000
        /*0046*/ 	.short	0x0000
        /*0048*/ 	.byte	0x00, 0xf0, 0x11, 0x00


	//----- nvinfo : EIATTR_MAXREG_COUNT
	.align		4
.L_2221:
        /*004c*/ 	.byte	0x03, 0x1b
        /*004e*/ 	.short	0x00ff


	//----- nvinfo : EIATTR_MERCURY_ISA_VERSION
	.align		4
        /*0050*/ 	.byte	0x03, 0x5f
        /*0052*/ 	.short	0x0000


	//----- nvinfo : EIATTR_EXIT_INSTR_OFFSETS
	.align		4
        /*0054*/ 	.byte	0x04, 0x1c
        /*0056*/ 	.short	(.L_2223 - .L_2222)


	//   ....[0]....
.L_2222:
        /*0058*/ 	.word	0x00000010


	//----- nvinfo : EIATTR_MAX_THREADS
	.align		4
.L_2223:
        /*005c*/ 	.byte	0x04, 0x05
        /*005e*/ 	.short	(.L_2225 - .L_2224)
.L_2224:
        /*0060*/ 	.word	0x00000080
        /*0064*/ 	.word	0x00000001
        /*0068*/ 	.word	0x00000001
.L_2225:


//--------------------- .nv.info._ZN2at6native18elementwise_kernelILi128ELi4EZNS0_15gpu_kernel_implIZZNS0_73_GLOBAL__N__c8866d80_35_SparseBinaryOpIntersectionKernel_cu_1520ed90_315342_sparse_binary_op_intersection_kernel_implINS3_18CUDAKernelLauncherENS3_36CUDAValueSelectionIntersectionKernelINS3_9RhsProjOpEEElLl8EEEvRNS_6TensorERKS9_SC_RKSt6vectorIlSaIlEERKSt8optionalIS9_ESL_bbENKUlvE1_clEvEUllE_EEvRNS_18TensorIteratorBaseERKT_EUliE_EEviT1_ --------------------------
	.section	.nv.info._ZN2at6native18elementwise_kernelILi128ELi4EZNS0_15gpu_kernel_implIZZNS0_73_GLOBAL__N__c8866d80_35_SparseBinaryOpIntersectionKernel_cu_1520ed90_315342_sparse_binary_op_intersection_kernel_implINS3_18CUDAKernelLauncherENS3_36CUDAValueSelectionIntersectionKernelINS3_9RhsProjOpEEElLl8EEEvRNS_6TensorERKS9_SC_RKSt6vectorIlSaIlEERKSt8optionalIS9_ESL_bbENKUlvE1_clEvEUllE_EEvRNS_18TensorIteratorBaseERKT_EUliE_EEviT1_,"",@"SHT_CUDA_INFO"
	.sectionflags	@""
	.align	4


	//----- nvinfo : EIATTR_CUDA_API_VERSION
	.align		4
        /*0000*/ 	.byte	0x04, 0x37
        /*0002*/ 	.short	(.L_2227 - .L_2226)
.L_2226:
        /*0004*/ 	.word	0x00000082


	//----- nvinfo : EIATTR_SW2861232_WAR
	.align		4
.L_2227:
        /*0008*/ 	.byte	0x01, 0x35
	.zero		2


	//----- nvinfo : EIATTR_PARAM_CBANK
	.align		4
        /*000c*/ 	.byte	0x04, 0x0a
        /*000e*/ 	.short	(.L_2229 - .L_2228)
	.align		4
.L_2228:
        /*0010*/ 	.word	index@(.nv.constant0._ZN2at6native18elementwise_kernelILi128ELi4EZNS0_15gpu_kernel_implIZZNS0_73_GLOBAL__N__c8866d80_35_SparseBinaryOpIntersectionKernel_cu_1520ed90_315342_sparse_binary_op_intersection_kernel_implINS3_18CUDAKernelLauncherENS3_36CUDAValueSelectionIntersectionKernelINS3_9RhsProjOpEEElLl8EEEvRNS_6TensorERKS9_SC_RKSt6vectorIlSaIlEERKSt8optionalIS9_ESL_bbENKUlvE1_clEvEUllE_EEvRNS_18TensorIteratorBaseERKT_EUliE_EEviT1_)
        /*0014*/ 	.short	0x0160
        /*0016*/ 	.short	0x0288


	//----- nvinfo : EIATTR_CBANK_PARAM_SIZE
	.align		4
.L_2229:
        /*0018*/ 	.byte	0x03, 0x19
        /*001a*/ 	.short	0x0288


	//----- nvinfo : EIATTR_KPARAM_INFO
	.align		4
        /*001c*/ 	.byte	0x04, 0x17
        /*001e*/ 	.short	(.L_2231 - .L_2230)
.L_2230:
        /*0020*/ 	.word	0x00000000
        /*0024*/ 	.short	0x0001
        /*0026*/ 	.short	0x0008
        /*0028*/ 	.byte	0x00, 0xf0, 0x01, 0x0a


	//----- nvinfo : EIATTR_KPARAM_INFO
	.align		4
.L_2231:
        /*002c*/ 	.byte	0x04, 0x17
        /*002e*/ 	.short	(.L_2233 - .L_2232)
.L_2232:
        /*0030*/ 	.word	0x00000000
        /*0034*/ 	.short	0x0000
        /*0036*/ 	.short	0x0000
        /*0038*/ 	.byte	0x00, 0xf0, 0x11, 0x00


	//----- nvinfo : EIATTR_MAXREG_COUNT
	.align		4
.L_2233:
        /*003c*/ 	.byte	0x03, 0x1b
        /*003e*/ 	.short	0x0080


	//----- nvinfo : EIATTR_EXTERNS
	.align		4
        /*0040*/ 	.byte	0x04, 0x0f
        /*0042*/ 	.short	(.L_2235 - .L_2234)


	//   ....[0]....
	.align		4
.L_2234:
        /*0044*/ 	.word	index@(__assertfail)


	//----- nvinfo : EIATTR_MERCURY_ISA_VERSION
	.align		4
.L_2235:
        /*0048*/ 	.byte	0x03, 0x5f
        /*004a*/ 	.short	0x0000


	//----- nvinfo : EIATTR_SYSCALL_OFFSETS
	.align		4
        /*004c*/ 	.byte	0x04, 0x46
        /*004e*/ 	.short	(.L_2237 - .L_2236)


	//   ....[0]....
.L_2236:
        /*0050*/ 	.word	0x00001cf0


	//   ....[1]....
        /*0054*/ 	.word	0x00003330


	//   ....[2]....
        /*0058*/ 	.word	0x00005050


	//   ....[3]....
        /*005c*/ 	.word	0x00006690


	//   ....[4]....
        /*0060*/ 	.word	0x00008390


	//   ....[5]....
        /*0064*/ 	.word	0x000099d0


	//   ....[6]....
        /*0068*/ 	.word	0x0000b6e0


	//   ....[7]....
        /*006c*/ 	.word	0x0000cd20


	//----- nvinfo : EIATTR_EXIT_INSTR_OFFSETS
	.align		4
.L_2237:
        /*0070*/ 	.byte	0x04, 0x1c
        /*0072*/ 	.short	(.L_2239 - .L_2238)


	//   ....[0]....
.L_2238:
        /*0074*/ 	.word	0x00009a50


	//   ....[1]....
        /*0078*/ 	.word	0x0000bfe0


	//   ....[2]....
        /*007c*/ 	.word	0x0000c000


	//   ....[3]....
        /*0080*/ 	.word	0x0000c080


	//   ....[4]....
        /*0084*/ 	.word	0x0000c0a0


	//   ....[5]....
        /*0088*/ 	.word	0x0000c0c0


	//   ....[6]....
        /*008c*/ 	.word	0x0000c150


	//   ....[7]....
        /*0090*/ 	.word	0x0000c190


	//   ....[8]....
        /*0094*/ 	.word	0x0000c230


	//   ....[9]....
        /*0098*/ 	.word	0x0000c280


	//   ....[10]....
        /*009c*/ 	.word	0x0000c2b0


	//   ....[11]....
        /*00a0*/ 	.word	0x0000c380


	//   ....[12]....
        /*00a4*/ 	.word	0x0000c3c0


	//   ....[13]....
        /*00a8*/ 	.word	0x0000c550


	//   ....[14]....
        /*00ac*/ 	.word	0x0000c6b0


	//   ....[15]....
        /*00b0*/ 	.word	0x0000c6f0


	//   ....[16]....
        /*00b4*/ 	.word	0x0000c790


	//   ....[17]....
        /*00b8*/ 	.word	0x0000c910


	//   ....[18]....
        /*00bc*/ 	.word	0x0000ca90


	//   ....[19]....
        /*00c0*/ 	.word	0x0000cbf0


	//   ....[20]....
        /*00c4*/ 	.word	0x0000cd30


	//   ....[21]....
        /*00c8*/ 	.word	0x0000cd50


	//   ....[22]....
        /*00cc*/ 	.word	0x0000cd70


	//----- nvinfo : EIATTR_MAX_THREADS
	.align		4
.L_2239:
        /*00d0*/ 	.byte	0x04, 0x05
        /*00d2*/ 	.short	(.L_2241 - .L_2240)
.L_2240:
        /*00d4*/ 	.word	0x00000080
        /*00d8*/ 	.word	0x00000001
        /*00dc*/ 	.word	0x00000001


	//----- nvinfo : EIATTR_CRS_STACK_SIZE
	.align		4
.L_2241:
        /*00e0*/ 	.byte	0x04, 0x1e
        /*00e2*/ 	.short	(.L_2243 - .L_2242)
.L_2242:
        /*00e4*/ 	.word	0x00000000
.L_2243:


//--------------------- .nv.info._ZN2at6native27unrolled_elementwise_kernelIZZNS0_73_GLOBAL__N__c8866d80_35_SparseBinaryOpIntersectionKernel_cu_1520ed90_315342_sparse_binary_op_intersection_kernel_implINS2_18CUDAKernelLauncherENS2_36CUDAValueSelectionIntersectionKernelINS2_9RhsProjOpEEElLl8EEEvRNS_6TensorERKS8_SB_RKSt6vectorIlSaIlEERKSt8optionalIS8_ESK_bbENKUlvE1_clEvEUllE_St5arrayIPcLm2EELi4E23TrivialOffsetCalculatorILi1EjESR_NS0_6memory12LoadWithCastILi1EEENSS_13StoreWithCastILi1EEEEEviT_T0_T2_T3_T4_T5_ --------------------------
	.section	.nv.info._ZN2at6native27unrolled_elementwise_kernelIZZNS0_73_GLOBAL__N__c8866d80_35_SparseBinaryOpIntersectionKernel_cu_1520ed90_315342_sparse_binary_op_intersection_kernel_implINS2_18CUDAKernelLauncherENS2_36CUDAValueSelectionIntersectionKernelINS2_9RhsProjOpEEElLl8EEEvRNS_6TensorERKS8_SB_RKSt6vectorIlSaIlEERKSt8optionalIS8_ESK_bbENKUlvE1_clEvEUllE_St5arrayIPcLm2EELi4E23TrivialOffsetCalculatorILi1EjESR_NS0_6memory12LoadWithCastILi1EEENSS_13StoreWithCastILi1EEEEEviT_T0_T2_T3_T4_T5_,"",@"SHT_CUDA_INFO"
	.sectionflags	@""
	.align	4


	//----- nvinfo : EIATTR_CUDA_API_VERSION
	.align		4
        /*0000*/ 	.byte	0x04, 0x37
        /*0002*/ 	.short	(.L_2245 - .L_2244)
.L_2244:
        /*0004*/ 	.word	0x00000082


	//----- nvinfo : EIATTR_SW2861232_WAR
	.align		4
.L_2245:
        /*0008*/ 	.byte	0x01, 0x35
	.zero		2


	//----- nvinfo : EIATTR_PARAM_CBANK
	.align		4
        /*000c*/ 	.byte	0x04, 0x0a
        /*000e*/ 	.short	(.L_2247 - .L_2246)
	.align		4
.L_2246:
        /*0010*/ 	.word	index@(.nv.constant0._ZN2at6native27unrolled_elementwise_kernelIZZNS0_73_GLOBAL__N__c8866d80_35_SparseBinaryOpIntersectionKernel_cu_1520ed90_315342_sparse_binary_op_intersection_kernel_implINS2_18CUDAKernelLauncherENS2_36CUDAValueSelectionIntersectionKernelINS2_9RhsProjOpEEElLl8EEEvRNS_6TensorERKS8_SB_RKSt6vectorIlSaIlEERKSt8optionalIS8_ESK_bbENKUlvE1_clEvEUllE_St5arrayIPcLm2EELi4E23TrivialOffsetCalculatorILi1EjESR_NS0_6memory12LoadWithCastILi1EEENSS_13StoreWithCastILi1EEEEEviT_T0_T2_T3_T4_T5_)
        /*0014*/ 	.short	0x0160
        /*0016*/ 	.short	0x0094


	//----- nvinfo : EIATTR_CBANK_PARAM_SIZE
	.align		4
.L_2247:
        /*0018*/ 	.byte	0x03, 0x19
        /*001a*/ 	.short	0x0094


	//----- nvinfo : EIATTR_KPARAM_INFO
	.align		4
        /*001c*/ 	.byte	0x04, 0x17
        /*001e*/ 	.short	(.L_2249 - .L_2248)
.L_2248:
        /*0020*/ 	.word	0x00000000
        /*0024*/ 	.short	0x0006
        /*0026*/ 	.short	0x008c
        /*0028*/ 	.byte	0x00, 0xf0, 0x21, 0x00


	//----- nvinfo : EIATTR_KPARAM_INFO
	.align		4
.L_2249:
        /*002c*/ 	.byte	0x04, 0x17
        /*002e*/ 	.short	(.L_2251 - .L_2250)
.L_2250:
        /*0030*/ 	.word	0x00000000
        /*0034*/ 	.short	0x0005
        /*0036*/ 	.short	0x0084
        /*0038*/ 	.byte	0x00, 0xf0, 0x21, 0x00


	//----- nvinfo : EIATTR_KPARAM_INFO
	.align		4
.L_2251:
        /*003c*/ 	.byte	0x04, 0x17
        /*003e*/ 	.short	(.L_2253 - .L_2252)
.L_2252:
        /*0040*/ 	.word	0x00000000
        /*0044*/ 	.short	0x0004
        /*0046*/ 	.short	0x0081
        /*0048*/ 	.byte	0x00, 0xf0, 0x05, 0x00


	//----- nvinfo : EIATTR_KPARAM_INFO
	.align		4
.L_2253:
        /*004c*/ 	.byte	0x04, 0x17
        /*004e*/ 	.short	(.L_2255 - .L_2254)
.L_2254:
        /*0050*/ 	.word	0x00000000
        /*0054*/ 	.short	0x0003
        /*0056*/ 	.short	0x0080
        /*0058*/ 	.byte	0x00, 0xf0, 0x05, 0x00


	//----- nvinfo : EIATTR_KPARAM_INFO
	.align		4
.L_2255:
        /*005c*/ 	.byte	0x04, 0x17
        /*005e*/ 	.short	(.L_2257 - .L_2256)
.L_2256:
        /*0060*/ 	.word	0x00000000
        /*0064*/ 	.short	0x0002
        /*0066*/ 	.short	0x0070
        /*0068*/ 	.byte	0x00, 0xf0, 0x41, 0x00


	//----- nvinfo : EIATTR_KPARAM_INFO
	.align		4
.L_2257:
        /*006c*/ 	.byte	0x04, 0x17
        /*006e*/ 	.short	(.L_2259 - .L_2258)
.L_2258:
        /*0070*/ 	.word	0x00000000
        /*0074*/ 	.short	0x0001
        /*0076*/ 	.short	0x0008
        /*0078*/ 	.byte	0x00, 0xf0, 0xa1, 0x01


	//----- nvinfo : EIATTR_KPARAM_INFO
	.align		4
.L_2259:
        /*007c*/ 	.byte	0x04, 0x17
        /*007e*/ 	.short	(.L_2261 - .L_2260)
.L_2260:
        /*0080*/ 	.word	0x00000000
        /*0084*/ 	.short	0x0000
        /*0086*/ 	.short	0x0000
        /*0088*/ 	.byte	0x00, 0xf0, 0x11, 0x00


	//----- nvinfo : EIATTR_MAXREG_COUNT
	.align		4
.L_2261:
        /*008c*/ 	.byte	0x03, 0x1b
        /*008e*/ 	.short	0x00ff


	//----- nvinfo : EIATTR_EXTERNS
	.align		4
        /*0090*/ 	.byte	0x04, 0x0f
        /*0092*/ 	.short	(.L_2263 - .L_2262)


	//   ....[0]....
	.align		4
.L_2262:
        /*0094*/ 	.word	index@(__assertfail)


	//----- nvinfo : EIATTR_MERCURY_ISA_VERSION
	.align		4
.L_2263:
        /*0098*/ 	.byte	0x03, 0x5f
        /*009a*/ 	.short	0x0000


	//----- nvinfo : EIATTR_SYSCALL_OFFSETS
	.align		4
        /*009c*/ 	.byte	0x04, 0x46
        /*009e*/ 	.short	(.L_2265 - .L_2264)


	//   ....[0]....
.L_2264:
        /*00a0*/ 	.word	0x000011a0


	//   ....[1]....
        /*00a4*/ 	.word	0x000020c0


	//   ....[2]....
        /*00a8*/ 	.word	0x00002ff0


	//   ....[3]....
        /*00ac*/ 	.word	0x00003ef0


	//   ....[4]....
        /*00b0*/ 	.word	0x0000a6a0


	//   ....[5]....
        /*00b4*/ 	.word	0x0000b5a0


	//   ....[6]....
        /*00b8*/ 	.word	0x0000c460


	//   ....[7]....
        /*00bc*/ 	.word	0x0000d340


	//----- nvinfo : EIATTR_EXIT_INSTR_OFFSETS
	.align		4
.L_2265:
        /*00c0*/ 	.byte	0x04, 0x1c
        /*00c2*/ 	.short	(.L_2267 - .L_2266)


	//   ....[0]....
.L_2266:
        /*00c4*/ 	.word	0x0000c4e0


	//   ....[1]....
        /*00c8*/ 	.word	0x0000c600


	//   ....[2]....
        /*00cc*/ 	.word	0x0000c620


	//   ....[3]....
        /*00d0*/ 	.word	0x0000c6a0


	//   ....[4]....
        /*00d4*/ 	.word	0x0000c6c0


	//   ....[5]....
        /*00d8*/ 	.word	0x0000c6e0


	//   ....[6]....
        /*00dc*/ 	.word	0x0000c770


	//   ....[7]....
        /*00e0*/ 	.word	0x0000c7b0


	//   ....[8]....
        /*00e4*/ 	.word	0x0000c850


	//   ....[9]....
        /*00e8*/ 	.word	0x0000c8a0


	//   ....[10]....
        /*00ec*/ 	.word	0x0000c8d0


	//   ....[11]....
        /*00f0*/ 	.word	0x0000c9a0


	//   ....[12]....
        /*00f4*/ 	.word	0x0000c9e0


	//   ....[13]....
        /*00f8*/ 	.word	0x0000cb70


	//   ....[14]....
        /*00fc*/ 	.word	0x0000ccd0


	//   ....[15]....
        /*0100*/ 	.word	0x0000cd10


	//   ....[16]....
        /*0104*/ 	.word	0x0000cdb0


	//   ....[17]....
        /*0108*/ 	.word	0x0000cf30


	//   ....[18]....
        /*010c*/ 	.word	0x0000d0b0


	//   ....[19]....
        /*0110*/ 	.word	0x0000d210


	//   ....[20]....
        /*0114*/ 	.word	0x0000d350


	//   ....[21]....
        /*0118*/ 	.word	0x0000d370


	//   ....[22]....
        /*011c*/ 	.word	0x0000d390


	//----- nvinfo : EIATTR_MAX_THREADS
	.align		4
.L_2267:
        /*0120*/ 	.byte	0x04, 0x05
        /*0122*/ 	.short	(.L_2269 - .L_2268)
.L_2268:
        /*0124*/ 	.word	0x00000080
        /*0128*/ 	.word	0x00000001
        /*012c*/ 	.word	0x00000001


	//----- nvinfo : EIATTR_CRS_STACK_SIZE
	.align		4
.L_2269:
        /*0130*/ 	.byte	0x04, 0x1e
        /*0132*/ 	.short	(.L_2271 - .L_2270)
.L_2270:
        /*0134*/ 	.word	0x00000000
.L_2271:


//--------------------- .nv.info._ZN2at6native18elementwise_kernelILi128ELi2EZNS0_22gpu_kernel_impl_nocastIZZNS0_73_GLOBAL__N__c8866d80_35_SparseBinaryOpIntersectionKernel_cu_1520ed90_315342_sparse_binary_op_intersection_kernel_implINS3_18CUDAKernelLauncherENS3_36CUDAValueSelectionIntersectionKernelINS3_9RhsProjOpEEElLl8EEEvRNS_6TensorERKS9_SC_RKSt6vectorIlSaIlEERKSt8optionalIS9_ESL_bbENKUlvE1_clEvEUllE_EEvRNS_18TensorIteratorBaseERKT_EUliE_EEviT1_ --------------------------
	.section	.nv.info._ZN2at6native18elementwise_kernelILi128ELi2EZNS0_22gpu_kernel_impl_nocastIZZNS0_73_GLOBAL__N__c8866d80_35_SparseBinaryOpIntersectionKernel_cu_1520ed90_315342_sparse_binary_op_intersection_kernel_implINS3_18CUDAKernelLauncherENS3_36CUDAValueSelectionIntersectionKernelINS3_9RhsProjOpEEElLl8EEEvRNS_6TensorERKS9_SC_RKSt6vectorIlSaIlEERKSt8optionalIS9_ESL_bbENKUlvE1_clEvEUllE_EEvRNS_18TensorIteratorBaseERKT_EUliE_EEviT1_,"",@"SHT_CUDA_INFO"
	.sectionflags	@""
	.align	4


	//----- nvinfo : EIATTR_CUDA_API_VERSION
	.align		4
        /*0000*/ 	.byte	0x04, 0x37
        /*0002*/ 	.short	(.L_2273 - .L_2272)
.L_2272:
        /*0004*/ 	.word	0x00000082


	//----- nvinfo : EIATTR_SW2861232_WAR
	.align		4
.L_2273:
        /*0008*/ 	.byte	0x01, 0x35
	.zero		2


	//----- nvinfo : EIATTR_PARAM_CBANK
	.align		4
        /*000c*/ 	.byte	0x04, 0x0a
        /*000e*/ 	.short	(.L_2275 - .L_2274)
	.align		4
.L_2274:
        /*0010*/ 	.word	index@(.nv.constant0._ZN2at6native18elementwise_kernelILi128ELi2EZNS0_22gpu_kernel_impl_nocastIZZNS0_73_GLOBAL__N__c8866d80_35_SparseBinaryOpIntersectionKernel_cu_1520ed90_315342_sparse_binary_op_intersection_kernel_implINS3_18CUDAKernelLauncherENS3_36CUDAValueSelectionIntersectionKernelINS3_9RhsProjOpEEElLl8EEEvRNS_6TensorERKS9_SC_RKSt6vectorIlSaIlEERKSt8optionalIS9_ESL_bbENKUlvE1_clEvEUllE_EEvRNS_18TensorIteratorBaseERKT_EUliE_EEviT1_)
        /*0014*/ 	.short	0x0160
        /*0016*/ 	.short	0x0280


	//----- nvinfo : EIATTR_CBANK_PARAM_SIZE
	.align		4
.L_2275:
        /*0018*/ 	.byte	0x03, 0x19
        /*001a*/ 	.short	0x0280


	//----- nvinfo : EIATTR_KPARAM_INFO
	.align		4
        /*001c*/ 	.byte	0x04, 0x17
        /*001e*/ 	.short	(.L_2277 - .L_2276)
.L_2276:
        /*0020*/ 	.word	0x00000000
        /*0024*/ 	.short	0x0001
        /*0026*/ 	.short	0x0008
        /*0028*/ 	.byte	0x00, 0xf0, 0xe1, 0x09


	//----- nvinfo : EIATTR_KPARAM_INFO
	.align		4
.L_2277:
        /*002c*/ 	.byte	0x04, 0x17
        /*002e*/ 	.short	(.L_2279 - .L_2278)
.L_2278:
        /*0030*/ 	.word	0x00000000
        /*0034*/ 	.short	0x0000
        /*0036*/ 	.short	0x0000
        /*0038*/ 	.byte	0x00, 0xf0, 0x11, 0x00


	//----- nvinfo : EIATTR_MAXREG_COUNT
	.align		4
.L_2279:
        /*003c*/ 	.byte	0x03, 0x1b
        /*003e*/ 	.short	0x0080


	//----- nvinfo : EIATTR_MERCURY_ISA_VERSION
	.align		4
        /*0040*/ 	.byte	0x03, 0x5f
        /*0042*/ 	.short	0x0000


	//----- nvinfo : EIATTR_EXIT_INSTR_OFFSETS
	.align		4
        /*0044*/ 	.byte	0x04, 0x1c
        /*0046*/ 	.short	(.L_2281 - .L_2280)


	//   ....[0]....
.L_2280:
        /*0048*/ 	.word	0x00001750


	//   ....[1]....
        /*004c*/ 	.word	0x00002d40


	//----- nvinfo : EIATTR_MAX_THREADS
	.align		4
.L_2281:
        /*0050*/ 	.byte	0x04, 0x05
        /*0052*/ 	.short	(.L_2283 - .L_2282)
.L_2282:
        /*0054*/ 	.word	0x00000080
        /*0058*/ 	.word	0x00000001
        /*005c*/ 	.word	0x00000001


	//----- nvinfo : EIATTR_CRS_STACK_SIZE
	.align		4
.L_2283:
        /*0060*/ 	.byte	0x04, 0x1e
        /*0062*/ 	.short	(.L_2285 - .L_2284)
.L_2284:
        /*0064*/ 	.word	0x00000000
.L_2285:


//--------------------- .nv.info._ZN2at6native27unrolled_elementwise_kernelIZZNS0_73_GLOBAL__N__c8866d80_35_SparseBinaryOpIntersectionKernel_cu_1520ed90_315342_sparse_binary_op_intersection_kernel_implINS2_18CUDAKernelLauncherENS2_36CUDAValueSelectionIntersectionKernelINS2_9RhsProjOpEEElLl8EEEvRNS_6TensorERKS8_SB_RKSt6vectorIlSaIlEERKSt8optionalIS8_ESK_bbENKUlvE1_clEvEUllE_St5arrayIPcLm2EELi4E23TrivialOffsetCalculatorILi1EjESR_NS0_6memory15LoadWithoutCastENSS_16StoreWithoutCastEEEviT_T0_T2_T3_T4_T5_ --------------------------
	.section	.nv.info._ZN2at6native27unrolled_elementwise_kernelIZZNS0_73_GLOBAL__N__c8866d80_35_SparseBinaryOpIntersectionKernel_cu_1520ed90_315342_sparse_binary_op_intersection_kernel_implINS2_18CUDAKernelLauncherENS2_36CUDAValueSelectionIntersectionKernelINS2_9RhsProjOpEEElLl8EEEvRNS_6TensorERKS8_SB_RKSt6vectorIlSaIlEERKSt8optionalIS8_ESK_bbENKUlvE1_clEvEUllE_St5arrayIPcLm2EELi4E23TrivialOffsetCalculatorILi1EjESR_NS0_6memory15LoadWithoutCastENSS_16StoreWithoutCastEEEviT_T0_T2_T3_T4_T5_,"",@"SHT_CUDA_INFO"
	.sectionflags	@""
	.align	4


	//----- nvinfo : EIATTR_CUDA_API_VERSION
	.align		4
        /*0000*/ 	.byte	0x04, 0x37
        /*0002*/ 	.short	(.L_2287 - .L_2286)
.L_2286:
        /*0004*/ 	.word	0x00000082


	//----- nvinfo : EIATTR_SW2861232_WAR
	.align		4
.L_2287:
        /*0008*/ 	.byte	0x01, 0x35
	.zero		2


	//----- nvinfo : EIATTR_PARAM_CBANK
	.align		4
        /*000c*/ 	.byte	0x04, 0x0a
        /*000e*/ 	.short	(.L_2289 - .L_2288)
	.align		4
.L_2288:
        /*0010*/ 	.word	index@(.nv.constant0._ZN2at6native27unrolled_elementwise_kernelIZZNS0_73_GLOBAL__N__c8866d80_35_SparseBinaryOpIntersectionKernel_cu_1520ed90_315342_sparse_binary_op_intersection_kernel_implINS2_18CUDAKernelLauncherENS2_36CUDAValueSelectionIntersectionKernelINS2_9RhsProjOpEEElLl8EEEvRNS_6TensorERKS8_SB_RKSt6vectorIlSaIlEERKSt8optionalIS8_ESK_bbENKUlvE1_clEvEUllE_St5arrayIPcLm2EELi4E23TrivialOffsetCalculatorILi1EjESR_NS0_6memory15LoadWithoutCastENSS_16StoreWithoutCastEEEviT_T0_T2_T3_T4_T5_)
        /*0014*/ 	.short	0x0160
        /*0016*/ 	.short	0x0084


	//----- nvinfo : EIATTR_CBANK_PARAM_SIZE
	.align		4
.L_2289:
        /*0018*/ 	.byte	0x03, 0x19
        /*001a*/ 	.short	0x0084


	//----- nvinfo : EIATTR_KPARAM_INFO
	.align		4
        /*001c*/ 	.byte	0x04, 0x17
        /*001e*/ 	.short	(.L_2291 - .L_2290)
.L_2290:
        /*0020*/ 	.word	0x00000000
        /*0024*/ 	.short	0x0006
        /*0026*/ 	.short	0x0083
        /*0028*/ 	.byte	0x00, 0xf0, 0x05, 0x00


	//----- nvinfo : EIATTR_KPARAM_INFO
	.align		4
.L_2291:
        /*002c*/ 	.byte	0x04, 0x17
        /*002e*/ 	.short	(.L_2293 - .L_2292)
.L_2292:
        /*0030*/ 	.word	0x00000000
        /*0034*/ 	.short	0x0005
        /*0036*/ 	.short	0x0082
        /*0038*/ 	.byte	0x00, 0xf0, 0x05, 0x00


	//----- nvinfo : EIATTR_KPARAM_INFO
	.align		4
.L_2293:
        /*003c*/ 	.byte	0x04, 0x17
        /*003e*/ 	.short	(.L_2295 - .L_2294)
.L_2294:
        /*0040*/ 	.word	0x00000000
        /*0044*/ 	.short	0x0004
        /*0046*/ 	.short	0x0081
        /*0048*/ 	.byte	0x00, 0xf0, 0x05, 0x00


	//----- nvinfo : EIATTR_KPARAM_INFO
	.align		4
.L_2295:
        /*004c*/ 	.byte	0x04, 0x17
        /*004e*/ 	.short	(.L_2297 - .L_2296)
.L_2296:
        /*0050*/ 	.word	0x00000000
        /*0054*/ 	.short	0x0003
        /*0056*/ 	.short	0x0080
        /*0058*/ 	.byte	0x00, 0xf0, 0x05, 0x00


	//----- nvinfo : EIATTR_KPARAM_INFO
	.align		4
.L_2297:
        /*005c*/ 	.byte	0x04, 0x17
        /*005e*/ 	.short	(.L_2299 - .L_2298)
.L_2298:
        /*0060*/ 	.word	0x00000000
        /*0064*/ 	.short	0x0002
        /*0066*/ 	.short	0x0070
        /*0068*/ 	.byte	0x00, 0xf0, 0x41, 0x00


	//----- nvinfo : EIATTR_KPARAM_INFO
	.align		4
.L_2299:
        /*006c*/ 	.byte	0x04, 0x17
        /*006e*/ 	.short	(.L_2301 - .L_2300)
.L_2300:
        /*0070*/ 	.word	0x00000000
        /*0074*/ 	.short	0x0001
        /*0076*/ 	.short	0x0008
        /*0078*/ 	.byte	0x00, 0xf0, 0xa1, 0x01


	//----- nvinfo : EIATTR_KPARAM_INFO
	.align		4
.L_2301:
        /*007c*/ 	.byte	0x04, 0x17
        /*007e*/ 	.short	(.L_2303 - .L_2302)
.L_2302:
        /*0080*/ 	.word	0x00000000
        /*0084*/ 	.short	0x0000
        /*0086*/ 	.short	0x0000
        /*0088*/ 	.byte	0x00, 0xf0, 0x11, 0x00


	//----- nvinfo : EIATTR_MAXREG_COUNT
	.align		4
.L_2303:
        /*008c*/ 	.byte	0x03, 0x1b
        /*008e*/ 	.short	0x00ff


	//----- nvinfo : EIATTR_MERCURY_ISA_VERSION
	.align		4
        /*0090*/ 	.byte	0x03, 0x5f
        /*0092*/ 	.short	0x0000


	//----- nvinfo : EIATTR_EXIT_INSTR_OFFSETS
	.align		4
        /*0094*/ 	.byte	0x04, 0x1c
        /*0096*/ 	.short	(.L_2305 - .L_2304)


	//   ....[0]....
.L_2304:
        /*0098*/ 	.word	0x00005e80


	//   ....[1]....
        /*009c*/ 	.word	0x00005ee0


	//----- nvinfo : EIATTR_MAX_THREADS
	.align		4
.L_2305:
        /*00a0*/ 	.byte	0x04, 0x05
        /*00a2*/ 	.short	(.L_2307 - .L_2306)
.L_2306:
        /*00a4*/ 	.word	0x00000080
        /*00a8*/ 	.word	0x00000001
        /*00ac*/ 	.word	0x00000001


	//----- nvinfo : EIATTR_CRS_STACK_SIZE
	.align		4
.L_2307:
        /*00b0*/ 	.byte	0x04, 0x1e
        /*00b2*/ 	.short	(.L_2309 - .L_2308)
.L_2308:
        /*00b4*/ 	.word	0x00000000
.L_2309:


//--------------------- .nv.info._ZN2at6native29vectorized_elementwise_kernelILi2EZZNS0_73_GLOBAL__N__c8866d80_35_SparseBinaryOpIntersectionKernel_cu_1520ed90_315342_sparse_binary_op_intersection_kernel_implINS2_18CUDAKernelLauncherENS2_36CUDAValueSelectionIntersectionKernelINS2_9RhsProjOpEEElLl8EEEvRNS_6TensorERKS8_SB_RKSt6vectorIlSaIlEERKSt8optionalIS8_ESK_bbENKUlvE1_clEvEUllE_St5arrayIPcLm2EEEEviT0_T1_ --------------------------
	.section	.nv.info._ZN2at6native29vectorized_elementwise_kernelILi2EZZNS0_73_GLOBAL__N__c8866d80_35_SparseBinaryOpIntersectionKernel_cu_1520ed90_315342_sparse_binary_op_intersection_kernel_implINS2_18CUDAKernelLauncherENS2_36CUDAValueSelectionIntersectionKernelINS2_9RhsProjOpEEElLl8EEEvRNS_6TensorERKS8_SB_RKSt6vectorIlSaIlEERKSt8optionalIS8_ESK_bbENKUlvE1_clEvEUllE_St5arrayIPcLm2EEEEviT0_T1_,"",@"SHT_CUDA_INFO"
	.sectionflags	@""
	.align	4


	//----- nvinfo : EIATTR_CUDA_API_VERSION
	.align		4
        /*0000*/ 	.byte	0x04, 0x37
        /*0002*/ 	.short	(.L_2311 - .L_2310)
.L_2310:
        /*0004*/ 	.word	0x00000082


	//----- nvinfo : EIATTR_SW2861232_WAR
	.align		4
.L_2311:
        /*0008*/ 	.byte	0x01, 0x35
	.zero		2


	//----- nvinfo : EIATTR_PARAM_CBANK
	.align		4
        /*000c*/ 	.byte	0x04, 0x0a
        /*000e*/ 	.short	(.L_2313 - .L_2312)
	.align		4
.L_2312:
        /*0010*/ 	.word	index@(.nv.constant0._ZN2at6native29vectorized_elementwise_kernelILi2EZZNS0_73_GLOBAL__N__c8866d80_35_SparseBinaryOpIntersectionKernel_cu_1520ed90_315342_sparse_binary_op_intersection_kernel_implINS2_18CUDAKernelLauncherENS2_36CUDAValueSelectionIntersectionKernelINS2_9RhsProjOpEEElLl8EEEvRNS_6TensorERKS8_SB_RKSt6vectorIlSaIlEERKSt8optionalIS8_ESK_bbENKUlvE1_clEvEUllE_St5arrayIPcLm2EEEEviT0_T1_)
        /*0014*/ 	.short	0x0160
        /*0016*/ 	.short	0x0080


	//----- nvinfo : EIATTR_CBANK_PARAM_SIZE
	.align		4
.L_2313:
        /*0018*/ 	.byte	0x03, 0x19
        /*001a*/ 	.short	0x0080


	//----- nvinfo : EIATTR_KPARAM_INFO
	.align		4
        /*001c*/ 	.byte	0x04, 0x17
        /*001e*/ 	.short	(.L_2315 - .L_2314)
.L_2314:
        /*0020*/ 	.word	0x00000000
        /*0024*/ 	.short	0x0002
        /*0026*/ 	.short	0x0070
        /*0028*/ 	.byte	0x00, 0xf0, 0x41, 0x00


	//----- nvinfo : EIATTR_KPARAM_INFO
	.align		4
.L_2315:
        /*002c*/ 	.byte	0x04, 0x17
        /*002e*/ 	.short	(.L_2317 - .L_2316)
.L_2316:
        /*0030*/ 	.word	0x00000000
        /*0034*/ 	.short	0x0001
        /*0036*/ 	.short	0x0008
        /*0038*/ 	.byte	0x00, 0xf0, 0xa1, 0x01


	//----- nvinfo : EIATTR_KPARAM_INFO
	.align		4
.L_2317:
        /*003c*/ 	.byte	0x04, 0x17
        /*003e*/ 	.short	(.L_2319 - .L_2318)
.L_2318:
        /*0040*/ 	.word	0x00000000
        /*0044*/ 	.short	0x0000
        /*0046*/ 	.short	0x0000
        /*0048*/ 	.byte	0x00, 0xf0, 0x11, 0x00


	//----- nvinfo : EIATTR_MAXREG_COUNT
	.align		4
.L_2319:
        /*004c*/ 	.byte	0x03, 0x1b
        /*004e*/ 	.short	0x00ff


	//----- nvinfo : EIATTR_MERCURY_ISA_VERSION
	.align		4
        /*0050*/ 	.byte	0x03, 0x5f
        /*0052*/ 	.short	0x0000


	//----- nvinfo : EIATTR_EXIT_INSTR_OFFSETS
	.align		4
        /*0054*/ 	.byte	0x04, 0x1c
        /*0056*/ 	.short	(.L_2321 - .L_2320)


	//   ....[0]....
.L_2320:
        /*0058*/ 	.word	0x0000acf0


	//   ....[1]....
        /*005c*/ 	.word	0x00016950


	//   ....[2]....
        /*0060*/ 	.word	0x000169a0


	//----- nvinfo : EIATTR_MAX_THREADS
	.align		4
.L_2321:
        /*0064*/ 	.byte	0x04, 0x05
        /*0066*/ 	.short	(.L_2323 - .L_2322)
.L_2322:
        /*0068*/ 	.word	0x00000080
        /*006c*/ 	.word	0x00000001
        /*0070*/ 	.word	0x00000001


	//----- nvinfo : EIATTR_CRS_STACK_SIZE
	.align		4
.L_2323:
        /*0074*/ 	.byte	0x04, 0x1e
        /*0076*/ 	.short	(.L_2325 - .L_2324)
.L_2324:
        /*0078*/ 	.word	0x00000000
.L_2325:


//--------------------- .nv.info._ZN2at6native29vectorized_elementwise_kernelILi4EZZNS0_73_GLOBAL__N__c8866d80_35_SparseBinaryOpIntersectionKernel_cu_1520ed90_315342_sparse_binary_op_intersection_kernel_implINS2_18CUDAKernelLauncherENS2_36CUDAValueSelectionIntersectionKernelINS2_9RhsProjOpEEElLl8EEEvRNS_6TensorERKS8_SB_RKSt6vectorIlSaIlEERKSt8optionalIS8_ESK_bbENKUlvE1_clEvEUllE_St5arrayIPcLm2EEEEviT0_T1_ --------------------------
	.section	.nv.info._ZN2at6native29vectorized_elementwise_kernelILi4EZZNS0_73_GLOBAL__N__c8866d80_35_SparseBinaryOpIntersectionKernel_cu_1520ed90_315342_sparse_binary_op_intersection_kernel_implINS2_18CUDAKernelLauncherENS2_36CUDAValueSelectionIntersectionKernelINS2_9RhsProjOpEEElLl8EEEvRNS_6TensorERKS8_SB_RKSt6vectorIlSaIlEERKSt8optionalIS8_ESK_bbENKUlvE1_clEvEUllE_St5arrayIPcLm2EEEEviT0_T1_,"",@"SHT_CUDA_INFO"
	.sectionflags	@""
	.align	4


	//----- nvinfo : EIATTR_CUDA_API_VERSION
	.align		4
        /*0000*/ 	.byte	0x04, 0x37
        /*0002*/ 	.short	(.L_2327 - .L_2326)
.L_2326:
        /*0004*/ 	.word	0x00000082


	//----- nvinfo : EIATTR_SW2861232_WAR
	.align		4
.L_2327:
        /*0008*/ 	.byte	0x01, 0x35
	.zero		2


	//----- nvinfo : EIATTR_PARAM_CBANK
	.align		4
        /*000c*/ 	.byte	0x04, 0x0a
        /*000e*/ 	.short	(.L_2329 - .L_2328)
	.align		4
.L_2328:
        /*0010*/ 	.word	index@(.nv.constant0._ZN2at6native29vectorized_elementwise_kernelILi4EZZNS0_73_GLOBAL__N__c8866d80_35_SparseBinaryOpIntersectionKernel_cu_1520ed90_315342_sparse_binary_op_intersection_kernel_implINS2_18CUDAKernelLauncherENS2_36CUDAValueSelectionIntersectionKernelINS2_9RhsProjOpEEElLl8EEEvRNS_6TensorERKS8_SB_RKSt6vectorIlSaIlEERKSt8optionalIS8_ESK_bbENKUlvE1_clEvEUllE_St5arrayIPcLm2EEEEviT0_T1_)
        /*0014*/ 	.short	0x0160
        /*0016*/ 	.short	0x0080


	//----- nvinfo : EIATTR_CBANK_PARAM_SIZE
	.align		4
.L_2329:
        /*0018*/ 	.byte	0x03, 0x19
        /*001a*/ 	.short	0x0080


	//----- nvinfo : EIATTR_KPARAM_INFO
	.align		4
        /*001c*/ 	.byte	0x04, 0x17
        /*001e*/ 	.short	(.L_2331 - .L_2330)
.L_2330:
        /*0020*/ 	.word	0x00000000
        /*0024*/ 	.short	0x0002
        /*0026*/ 	.short	0x0070
        /*0028*/ 	.byte	0x00, 0xf0, 0x41, 0x00


	//----- nvinfo : EIATTR_KPARAM_INFO
	.align		4
.L_2331:
        /*002c*/ 	.byte	0x04, 0x17
        /*002e*/ 	.short	(.L_2333 - .L_2332)
.L_2332:
        /*0030*/ 	.word	0x00000000
        /*0034*/ 	.short	0x0001
        /*0036*/ 	.short	0x0008
        /*0038*/ 	.byte	0x00, 0xf0, 0xa1, 0x01


	//----- nvinfo : EIATTR_KPARAM_INFO
	.align		4
.L_2333:
        /*003c*/ 	.byte	0x04, 0x17
        /*003e*/ 	.short	(.L_2335 - .L_2334)
.L_2334:
        /*0040*/ 	.word	0x00000000
        /*0044*/ 	.short	0x0000
        /*0046*/ 	.short	0x0000
        /*0048*/ 	.byte	0x00, 0xf0, 0x11, 0x00


	//----- nvinfo : EIATTR_MAXREG_COUNT
	.align		4
.L_2335:
        /*004c*/ 	.byte	0x03, 0x1b
        /*004e*/ 	.short	0x00ff


	//----- nvinfo : EIATTR_MERCURY_ISA_VERSION
	.align		4
        /*0050*/ 	.byte	0x03, 0x5f
        /*0052*/ 	.short	0x0000


	//----- nvinfo : EIATTR_EXIT_INSTR_OFFSETS
	.align		4
        /*0054*/ 	.byte	0x04, 0x1c
        /*0056*/ 	.short	(.L_2337 - .L_2336)


	//   ....[0]....
.L_2336:
        /*0058*/ 	.word	0x0000acf0


	//   ....[1]....
        /*005c*/ 	.word	0x00016950


	//   ....[2]....
        /*0060*/ 	.word	0x000169a0


	//----- nvinfo : EIATTR_MAX_THREADS
	.align		4
.L_2337:
        /*0064*/ 	.byte	0x04, 0x05
        /*0066*/ 	.short	(.L_2339 - .L_2338)
.L_2338:
        /*0068*/ 	.word	0x00000080
        /*006c*/ 	.word	0x00000001
        /*0070*/ 	.word	0x00000001


	//----- nvinfo : EIATTR_CRS_STACK_SIZE
	.align		4
.L_2339:
        /*0074*/ 	.byte	0x04, 0x1e
        /*0076*/ 	.short	(.L_2341 - .L_2340)
.L_2340:
        /*0078*/ 	.word	0x00000000
.L_2341:


//--------------------- .nv.info._ZN2at6native29vectorized_elementwise_kernelILi8EZZNS0_73_GLOBAL__N__c8866d80_35_SparseBinaryOpIntersectionKernel_cu_1520ed90_315342_sparse_binary_op_intersection_kernel_implINS2_18CUDAKernelLauncherENS2_36CUDAValueSelectionIntersectionKernelINS2_9RhsProjOpEEElLl8EEEvRNS_6TensorERKS8_SB_RKSt6vectorIlSaIlEERKSt8optionalIS8_ESK_bbENKUlvE1_clEvEUllE_St5arrayIPcLm2EEEEviT0_T1_ --------------------------
	.section	.nv.info._ZN2at6native29vectorized_elementwise_kernelILi8EZZNS0_73_GLOBAL__N__c8866d80_35_SparseBinaryOpIntersectionKernel_cu_1520ed90_315342_sparse_binary_op_intersection_kernel_implINS2_18CUDAKernelLauncherENS2_36CUDAValueSelectionIntersectionKernelINS2_9RhsProjOpEEElLl8EEEvRNS_6TensorERKS8_SB_RKSt6vectorIlSaIlEERKSt8optionalIS8_ESK_bbENKUlvE1_clEvEUllE_St5arrayIPcLm2EEEEviT0_T1_,"",@"SHT_CUDA_INFO"
	.sectionflags	@""
	.align	4


	//----- nvinfo : EIATTR_CUDA_API_VERSION
	.align		4
        /*0000*/ 	.byte	0x04, 0x37
        /*0002*/ 	.short	(.L_2343 - .L_2342)
.L_2342:
        /*0004*/ 	.word	0x00000082


	//----- nvinfo : EIATTR_SW2861232_WAR
	.align		4
.L_2343:
        /*0008*/ 	.byte	0x01, 0x35
	.zero		2


	//----- nvinfo : EIATTR_PARAM_CBANK
	.align		4
        /*000c*/ 	.byte	0x04, 0x0a
        /*000e*/ 	.short	(.L_2345 - .L_2344)
	.align		4
.L_2344:
        /*0010*/ 	.word	index@(.nv.constant0._ZN2at6native29vectorized_elementwise_kernelILi8EZZNS0_73_GLOBAL__N__c8866d80_35_SparseBinaryOpIntersectionKernel_cu_1520ed90_315342_sparse_binary_op_intersection_kernel_implINS2_18CUDAKernelLauncherENS2_36CUDAValueSelectionIntersectionKernelINS2_9RhsProjOpEEElLl8EEEvRNS_6TensorERKS8_SB_RKSt6vectorIlSaIlEERKSt8optionalIS8_ESK_bbENKUlvE1_clEvEUllE_St5arrayIPcLm2EEEEviT0_T1_)
        /*0014*/ 	.short	0x0160
        /*0016*/ 	.short	0x0080


	//----- nvinfo : EIATTR_CBANK_PARAM_SIZE
	.align		4
.L_2345:
        /*0018*/ 	.byte	0x03, 0x19
        /*001a*/ 	.short	0x0080


	//----- nvinfo : EIATTR_KPARAM_INFO
	.align		4
        /*001c*/ 	.byte	0x04, 0x17
        /*001e*/ 	.short	(.L_2347 - .L_2346)
.L_2346:
        /*0020*/ 	.word	0x00000000
        /*0024*/ 	.short	0x0002
        /*0026*/ 	.short	0x0070
        /*0028*/ 	.byte	0x00, 0xf0, 0x41, 0x00


	//----- nvinfo : EIATTR_KPARAM_INFO
	.align		4
.L_2347:
        /*002c*/ 	.byte	0x04, 0x17
        /*002e*/ 	.short	(.L_2349 - .L_2348)
.L_2348:
        /*0030*/ 	.word	0x00000000
        /*0034*/ 	.short	0x0001
        /*0036*/ 	.short	0x0008
        /*0038*/ 	.byte	0x00, 0xf0, 0xa1, 0x01


	//----- nvinfo : EIATTR_KPARAM_INFO
	.align		4
.L_2349:
        /*003c*/ 	.byte	0x04, 0x17
        /*003e*/ 	.short	(.L_2351 - .L_2350)
.L_2350:
        /*0040*/ 	.word	0x00000000
        /*0044*/ 	.short	0x0000
        /*0046*/ 	.short	0x0000
        /*0048*/ 	.byte	0x00, 0xf0, 0x11, 0x00


	//----- nvinfo : EIATTR_MAXREG_COUNT
	.align		4
.L_2351:
        /*004c*/ 	.byte	0x03, 0x1b
        /*004e*/ 	.short	0x00ff


	//----- nvinfo : EIATTR_MERCURY_ISA_VERSION
	.align		4
        /*0050*/ 	.byte	0x03, 0x5f
        /*0052*/ 	.short	0x0000


	//----- nvinfo : EIATTR_EXIT_INSTR_OFFSETS
	.align		4
        /*0054*/ 	.byte	0x04, 0x1c
        /*0056*/ 	.short	(.L_2353 - .L_2352)


	//   ....[0]....
.L_2352:
        /*0058*/ 	.word	0x00000010


	//----- nvinfo : EIATTR_MAX_THREADS
	.align		4
.L_2353:
        /*005c*/ 	.byte	0x04, 0x05
        /*005e*/ 	.short	(.L_2355 - .L_2354)
.L_2354:
        /*0060*/ 	.word	0x00000080
        /*0064*/ 	.word	0x00000001
        /*0068*/ 	.word	0x00000001
.L_2355:


//--------------------- .nv.info._ZN2at6native18elementwise_kernelILi128ELi4EZNS0_15gpu_kernel_implIZZNS0_73_GLOBAL__N__c8866d80_35_SparseBinaryOpIntersectionKernel_cu_1520ed90_315342_sparse_binary_op_intersection_kernel_implINS3_18CUDAKernelLauncherENS3_36CUDAValueSelectionIntersectionKernelINS3_5MulOpEEElLl0EEEvRNS_6TensorERKS9_SC_RKSt6vectorIlSaIlEERKSt8optionalIS9_ESL_bbENKUlvE3_clEvEUllE_EEvRNS_18TensorIteratorBaseERKT_EUliE_EEviT1_ --------------------------
	.section	.nv.info._ZN2at6native18elementwise_kernelILi128ELi4EZNS0_15gpu_kernel_implIZZNS0_73_GLOBAL__N__c8866d80_35_SparseBinaryOpIntersectionKernel_cu_1520ed90_315342_sparse_binary_op_intersection_kernel_implINS3_18CUDAKernelLauncherENS3_36CUDAValueSelectionIntersectionKernelINS3_5MulOpEEElLl0EEEvRNS_6TensorERKS9_SC_RKSt6vectorIlSaIlEERKSt8optionalIS9_ESL_bbENKUlvE3_clEvEUllE_EEvRNS_18TensorIteratorBaseERKT_EUliE_EEviT1_,"",@"SHT_CUDA_INFO"
	.sectionflags	@""
	.align	4


	//----- nvinfo : EIATTR_CUDA_API_VERSION
	.align		4
        /*0000*/ 	.byte	0x04, 0x37
        /*0002*/ 	.short	(.L_2357 - .L_2356)
.L_2356:
        /*0004*/ 	.word	0x00000082


	//----- nvinfo : EIATTR_SW2861232_WAR
	.align		4
.L_2357:
        /*0008*/ 	.byte	0x01, 0x35
	.zero		2


	//----- nvinfo : EIATTR_PARAM_CBANK
	.align		4
        /*000c*/ 	.byte	0x04, 0x0a
        /*000e*/ 	.short	(.L_2359 - .L_2358)
	.align		4
.L_2358:
        /*0010*/ 	.word	index@(.nv.constant0._ZN2at6native18elementwise_kernelILi128ELi4EZNS0_15gpu_kernel_implIZZNS0_73_GLOBAL__N__c8866d80_35_SparseBinaryOpIntersectionKernel_cu_1520ed90_315342_sparse_binary_op_intersection_kernel_implINS3_18CUDAKernelLauncherENS3_36CUDAValueSelectionIntersectionKernelINS3_5MulOpEEElLl0EEEvRNS_6TensorERKS9_SC_RKSt6vectorIlSaIlEERKSt8optionalIS9_ESL_bbENKUlvE3_clEvEUllE_EEvRNS_18TensorIteratorBaseERKT_EUliE_EEviT1_)
        /*0014*/ 	.short	0x0160
        /*0016*/ 	.short	0x0278


	//----- nvinfo : EIATTR_CBANK_PARAM_SIZE
	.align		4
.L_2359:
        /*0018*/ 	.byte	0x03, 0x19
        /*001a*/ 	.short	0x0278


	//----- nvinfo : EIATTR_KPARAM_INFO
	.align		4
        /*001c*/ 	.byte	0x04, 0x17
        /*001e*/ 	.short	(.L_2361 - .L_2360)
.L_2360:
        /*0020*/ 	.word	0x00000000
        /*0024*/ 	.short	0x0001
        /*0026*/ 	.short	0x0008
        /*0028*/ 	.byte	0x00, 0xf0, 0xc1, 0x09


	//----- nvinfo : EIATTR_KPARAM_INFO
	.align		4
.L_2361:
        /*002c*/ 	.byte	0x04, 0x17
        /*002e*/ 	.short	(.L_2363 - .L_2362)
.L_2362:
        /*0030*/ 	.word	0x00000000
        /*0034*/ 	.short	0x0000
        /*0036*/ 	.short	0x0000
        /*0038*/ 	.byte	0x00, 0xf0, 0x11, 0x00


	//----- nvinfo : EIATTR_MAXREG_COUNT
	.align		4
.L_2363:
        /*003c*/ 	.byte	0x03, 0x1b
        /*003e*/ 	.short	0x0080


	//----- nvinfo : EIATTR_EXTERNS
	.align		4
        /*0040*/ 	.byte	0x04, 0x0f
        /*0042*/ 	.short	(.L_2365 - .L_2364)


	//   ....[0]....
	.align		4
.L_2364:
        /*0044*/ 	.word	index@(__assertfail)


	//----- nvinfo : EIATTR_MERCURY_ISA_VERSION
	.align		4
.L_2365:
        /*0048*/ 	.byte	0x03, 0x5f
        /*004a*/ 	.short	0x0000


	//----- nvinfo : EIATTR_SYSCALL_OFFSETS
	.align		4
        /*004c*/ 	.byte	0x04, 0x46
        /*004e*/ 	.short	(.L_2367 - .L_2366)


	//   ....[0]....
.L_2366:
        /*0050*/ 	.word	0x00001cf0


	//   ....[1]....
        /*0054*/ 	.word	0x000040f0


	//   ....[2]....
        /*0058*/ 	.word	0x00005e40


	//   ....[3]....
        /*005c*/ 	.word	0x000081d0


	//   ....[4]....
        /*0060*/ 	.word	0x00009ed0


	//   ....[5]....
        /*0064*/ 	.word	0x0000c260


	//   ....[6]....
        /*0068*/ 	.word	0x0000df70


	//   ....[7]....
        /*006c*/ 	.word	0x00010300


	//----- nvinfo : EIATTR_EXIT_INSTR_OFFSETS
	.align		4
.L_2367:
        /*0070*/ 	.byte	0x04, 0x1c
        /*0072*/ 	.short	(.L_2369 - .L_2368)


	//   ....[0]....
.L_2368:
        /*0074*/ 	.word	0x0000c2e0


	//   ....[1]....
        /*0078*/ 	.word	0x0000fcc0


	//   ....[2]....
        /*007c*/ 	.word	0x0000fce0


	//   ....[3]....
        /*0080*/ 	.word	0x0000fd60


	//   ....[4]....
        /*0084*/ 	.word	0x0000fd80


	//   ....[5]....
        /*0088*/ 	.word	0x0000fda0


	//   ....[6]....
        /*008c*/ 	.word	0x0000fe20


	//   ....[7]....
        /*0090*/ 	.word	0x0000fe40


	//   ....[8]....
        /*0094*/ 	.word	0x0000fec0


	//   ....[9]....
        /*0098*/ 	.word	0x0000fee0


	//   ....[10]....
        /*009c*/ 	.word	0x0000ff00


	//   ....[11]....
        /*00a0*/ 	.word	0x0000ffa0


	//   ....[12]....
        /*00a4*/ 	.word	0x0000ffc0


	//   ....[13]....
        /*00a8*/ 	.word	0x00010040


	//   ....[14]....
        /*00ac*/ 	.word	0x00010060


	//   ....[15]....
        /*00b0*/ 	.word	0x00010080


	//   ....[16]....
        /*00b4*/ 	.word	0x00010120


	//   ....[17]....
        /*00b8*/ 	.word	0x00010140


	//   ....[18]....
        /*00bc*/ 	.word	0x00010160


	//   ....[19]....
        /*00c0*/ 	.word	0x000101d0


	//   ....[20]....
        /*00c4*/ 	.word	0x00010310


	//   ....[21]....
        /*00c8*/ 	.word	0x00010330


	//   ....[22]....
        /*00cc*/ 	.word	0x00010350


	//----- nvinfo : EIATTR_MAX_THREADS
	.align		4
.L_2369:
        /*00d0*/ 	.byte	0x04, 0x05
        /*00d2*/ 	.short	(.L_2371 - .L_2370)
.L_2370:
        /*00d4*/ 	.word	0x00000080
        /*00d8*/ 	.word	0x00000001
        /*00dc*/ 	.word	0x00000001


	//----- nvinfo : EIATTR_CRS_STACK_SIZE
	.align		4
.L_2371:
        /*00e0*/ 	.byte	0x04, 0x1e
        /*00e2*/ 	.short	(.L_2373 - .L_2372)
.L_2372:
        /*00e4*/ 	.word	0x00000000
.L_2373:


//--------------------- .nv.info._ZN2at6native27unrolled_elementwise_kernelIZZNS0_73_GLOBAL__N__c8866d80_35_SparseBinaryOpIntersectionKernel_cu_1520ed90_315342_sparse_binary_op_intersection_kernel_implINS2_18CUDAKernelLauncherENS2_36CUDAValueSelectionIntersectionKernelINS2_5MulOpEEElLl0EEEvRNS_6TensorERKS8_SB_RKSt6vectorIlSaIlEERKSt8optionalIS8_ESK_bbENKUlvE3_clEvEUllE_St5arrayIPcLm2EELi4E23TrivialOffsetCalculatorILi1EjESR_NS0_6memory12LoadWithCastILi1EEENSS_13StoreWithCastILi1EEEEEviT_T0_T2_T3_T4_T5_ --------------------------
	.section	.nv.info._ZN2at6native27unrolled_elementwise_kernelIZZNS0_73_GLOBAL__N__c8866d80_35_SparseBinaryOpIntersectionKernel_cu_1520ed90_315342_sparse_binary_op_intersection_kernel_implINS2_18CUDAKernelLauncherENS2_36CUDAValueSelectionIntersectionKernelINS2_5MulOpEEElLl0EEEvRNS_6TensorERKS8_SB_RKSt6vectorIlSaIlEERKSt8optionalIS8_ESK_bbENKUlvE3_clEvEUllE_St5arrayIPcLm2EELi4E23TrivialOffsetCalculatorILi1EjESR_NS0_6memory12LoadWithCastILi1EEENSS_13StoreWithCastILi1EEEEEviT_T0_T2_T3_T4_T5_,"",@"SHT_CUDA_INFO"
	.sectionflags	@""
	.align	4


	//----- nvinfo : EIATTR_CUDA_API_VERSION
	.align		4
        /*0000*/ 	.byte	0x04, 0x37
        /*0002*/ 	.short	(.L_2375 - .L_2374)
.L_2374:
        /*0004*/ 	.word	0x00000082


	//----- nvinfo : EIATTR_SW2861232_WAR
	.align		4
.L_2375:
        /*0008*/ 	.byte	0x01, 0x35
	.zero		2


	//----- nvinfo : EIATTR_PARAM_CBANK
	.align		4
        /*000c*/ 	.byte	0x04, 0x0a
        /*000e*/ 	.short	(.L_2377 - .L_2376)
	.align		4
.L_2376:
        /*0010*/ 	.word	index@(.nv.constant0._ZN2at6native27unrolled_elementwise_kernelIZZNS0_73_GLOBAL__N__c8866d80_35_SparseBinaryOpIntersectionKernel_cu_1520ed90_315342_sparse_binary_op_intersection_kernel_implINS2_18CUDAKernelLauncherENS2_36CUDAValueSelectionIntersectionKernelINS2_5MulOpEEElLl0EEEvRNS_6TensorERKS8_SB_RKSt6vectorIlSaIlEERKSt8optionalIS8_ESK_bbENKUlvE3_clEvEUllE_St5arrayIPcLm2EELi4E23TrivialOffsetCalculatorILi1EjESR_NS0_6memory12LoadWithCastILi1EEENSS_13StoreWithCastILi1EEEEEviT_T0_T2_T3_T4_T5_)
        /*0014*/ 	.short	0x0160
        /*0016*/ 	.short	0x0084


	//----- nvinfo : EIATTR_CBANK_PARAM_SIZE
	.align		4
.L_2377:
        /*0018*/ 	.byte	0x03, 0x19
        /*001a*/ 	.short	0x0084


	//----- nvinfo : EIATTR_KPARAM_INFO
	.align		4
        /*001c*/ 	.byte	0x04, 0x17
        /*001e*/ 	.short	(.L_2379 - .L_2378)
.L_2378:
        /*0020*/ 	.word	0x00000000
        /*0024*/ 	.short	0x0006
        /*0026*/ 	.short	0x007c
        /*0028*/ 	.byte	0x00, 0xf0, 0x21, 0x00


	//----- nvinfo : EIATTR_KPARAM_INFO
	.align		4
.L_2379:
        /*002c*/ 	.byte	0x04, 0x17
        /*002e*/ 	.short	(.L_2381 - .L_2380)
.L_2380:
        /*0030*/ 	.word	0x00000000
        /*0034*/ 	.short	0x0005
        /*0036*/ 	.short	0x0074
        /*0038*/ 	.byte	0x00, 0xf0, 0x21, 0x00


	//----- nvinfo : EIATTR_KPARAM_INFO
	.align		4
.L_2381:
        /*003c*/ 	.byte	0x04, 0x17
        /*003e*/ 	.short	(.L_2383 - .L_2382)
.L_2382:
        /*0040*/ 	.word	0x00000000
        /*0044*/ 	.short	0x0004
        /*0046*/ 	.short	0x0071
        /*0048*/ 	.byte	0x00, 0xf0, 0x05, 0x00


	//----- nvinfo : EIATTR_KPARAM_INFO
	.align		4
.L_2383:
        /*004c*/ 	.byte	0x04, 0x17
        /*004e*/ 	.short	(.L_2385 - .L_2384)
.L_2384:
        /*0050*/ 	.word	0x00000000
        /*0054*/ 	.short	0x0003
        /*0056*/ 	.short	0x0070
        /*0058*/ 	.byte	0x00, 0xf0, 0x05, 0x00


	//----- nvinfo : EIATTR_KPARAM_INFO
	.align		4
.L_2385:
        /*005c*/ 	.byte	0x04, 0x17
        /*005e*/ 	.short	(.L_2387 - .L_2386)
.L_2386:
        /*0060*/ 	.word	0x00000000
        /*0064*/ 	.short	0x0002
        /*0066*/ 	.short	0x0060
        /*0068*/ 	.byte	0x00, 0xf0, 0x41, 0x00


	//----- nvinfo : EIATTR_KPARAM_INFO
	.align		4
.L_2387:
        /*006c*/ 	.byte	0x04, 0x17
        /*006e*/ 	.short	(.L_2389 - .L_2388)
.L_2388:
        /*0070*/ 	.word	0x00000000
        /*0074*/ 	.short	0x0001
        /*0076*/ 	.short	0x0008
        /*0078*/ 	.byte	0x00, 0xf0, 0x61, 0x01


	//----- nvinfo : EIATTR_KPARAM_INFO
	.align		4
.L_2389:
        /*007c*/ 	.byte	0x04, 0x17
        /*007e*/ 	.short	(.L_2391 - .L_2390)
.L_2390:
        /*0080*/ 	.word	0x00000000
        /*0084*/ 	.short	0x0000
        /*0086*/ 	.short	0x0000
        /*0088*/ 	.byte	0x00, 0xf0, 0x11, 0x00


	//----- nvinfo : EIATTR_MAXREG_COUNT
	.align		4
.L_2391:
        /*008c*/ 	.byte	0x03, 0x1b
        /*008e*/ 	.short	0x00ff


	//----- nvinfo : EIATTR_EXTERNS
	.align		4
        /*0090*/ 	.byte	0x04, 0x0f
        /*0092*/ 	.short	(.L_2393 - .L_2392)


	//   ....[0]....
	.align		4
.L_2392:
        /*0094*/ 	.word	index@(__assertfail)


	//----- nvinfo : EIATTR_MERCURY_ISA_VERSION
	.align		4
.L_2393:
        /*0098*/ 	.byte	0x03, 0x5f
        /*009a*/ 	.short	0x0000


	//----- nvinfo : EIATTR_SYSCALL_OFFSETS
	.align		4
        /*009c*/ 	.byte	0x04, 0x46
        /*009e*/ 	.short	(.L_2395 - .L_2394)


	//   ....[0]....
.L_2394:
        /*00a0*/ 	.word	0x00000f20


	//   ....[1]....
        /*00a4*/ 	.word	0x00001e40


	//   ....[2]....
        /*00a8*/ 	.word	0x00002d70


	//   ....[3]....
        /*00ac*/ 	.word	0x00003c70


	//   ....[4]....
        /*00b0*/ 	.word	0x0000cfc0


	//   ....[5]....
        /*00b4*/ 	.word	0x0000d7c0


	//   ....[6]....
        /*00b8*/ 	.word	0x0000dfa0


	//   ....[7]....
        /*00bc*/ 	.word	0x0000e780


	//----- nvinfo : EIATTR_EXIT_INSTR_OFFSETS
	.align		4
.L_2395:
        /*00c0*/ 	.byte	0x04, 0x1c
        /*00c2*/ 	.short	(.L_2397 - .L_2396)


	//   ....[0]....
.L_2396:
        /*00c4*/ 	.word	0x0000e020


	//   ....[1]....
        /*00c8*/ 	.word	0x0000e140


	//   ....[2]....
        /*00cc*/ 	.word	0x0000e160


	//   ....[3]....
        /*00d0*/ 	.word	0x0000e1e0


	//   ....[4]....
        /*00d4*/ 	.word	0x0000e200


	//   ....[5]....
        /*00d8*/ 	.word	0x0000e220


	//   ....[6]....
        /*00dc*/ 	.word	0x0000e2a0


	//   ....[7]....
        /*00e0*/ 	.word	0x0000e2c0


	//   ....[8]....
        /*00e4*/ 	.word	0x0000e340


	//   ....[9]....
        /*00e8*/ 	.word	0x0000e360


	//   ....[10]....
        /*00ec*/ 	.word	0x0000e380


	//   ....[11]....
        /*00f0*/ 	.word	0x0000e420


	//   ....[12]....
        /*00f4*/ 	.word	0x0000e440


	//   ....[13]....
        /*00f8*/ 	.word	0x0000e4c0


	//   ....[14]....
        /*00fc*/ 	.word	0x0000e4e0


	//   ....[15]....
        /*0100*/ 	.word	0x0000e500


	//   ....[16]....
        /*0104*/ 	.word	0x0000e5a0


	//   ....[17]....
        /*0108*/ 	.word	0x0000e5c0


	//   ....[18]....
        /*010c*/ 	.word	0x0000e5e0


	//   ....[19]....
        /*0110*/ 	.word	0x0000e650


	//   ....[20]....
        /*0114*/ 	.word	0x0000e790


	//   ....[21]....
        /*0118*/ 	.word	0x0000e7b0


	//   ....[22]....
        /*011c*/ 	.word	0x0000e7d0


	//----- nvinfo : EIATTR_MAX_THREADS
	.align		4
.L_2397:
        /*0120*/ 	.byte	0x04, 0x05
        /*0122*/ 	.short	(.L_2399 - .L_2398)
.L_2398:
        /*0124*/ 	.word	0x00000080
        /*0128*/ 	.word	0x00000001
        /*012c*/ 	.word	0x00000001


	//----- nvinfo : EIATTR_CRS_STACK_SIZE
	.align		4
.L_2399:
        /*0130*/ 	.byte	0x04, 0x1e
        /*0132*/ 	.short	(.L_2401 - .L_2400)
.L_2400:
        /*0134*/ 	.word	0x00000000
.L_2401:


//--------------------- .nv.info._ZN2at6native18elementwise_kernelILi128ELi2EZNS0_22gpu_kernel_impl_nocastIZZNS0_73_GLOBAL__N__c8866d80_35_SparseBinaryOpIntersectionKernel_cu_1520ed90_315342_sparse_binary_op_intersection_kernel_implINS3_18CUDAKernelLauncherENS3_36CUDAValueSelectionIntersectionKernelINS3_5MulOpEEElLl0EEEvRNS_6TensorERKS9_SC_RKSt6vectorIlSaIlEERKSt8optionalIS9_ESL_bbENKUlvE3_clEvEUllE_EEvRNS_18TensorIteratorBaseERKT_EUliE_EEviT1_ --------------------------
	.section	.nv.info._ZN2at6native18elementwise_kernelILi128ELi2EZNS0_22gpu_kernel_impl_nocastIZZNS0_73_GLOBAL__N__c8866d80_35_SparseBinaryOpIntersectionKernel_cu_1520ed90_315342_sparse_binary_op_intersection_kernel_implINS3_18CUDAKernelLauncherENS3_36CUDAValueSelectionIntersectionKernelINS3_5MulOpEEElLl0EEEvRNS_6TensorERKS9_SC_RKSt6vectorIlSaIlEERKSt8optionalIS9_ESL_bbENKUlvE3_clEvEUllE_EEvRNS_18TensorIteratorBaseERKT_EUliE_EEviT1_,"",@"SHT_CUDA_INFO"
	.sectionflags	@""
	.align	4


	//----- nvinfo : EIATTR_CUDA_API_VERSION
	.align		4
        /*0000*/ 	.byte	0x04, 0x37
        /*0002*/ 	.short	(.L_2403 - .L_2402)
.L_2402:
        /*0004*/ 	.word	0x00000082


	//----- nvinfo : EIATTR_SW2861232_WAR
	.align		4
.L_2403:
        /*0008*/ 	.byte	0x01, 0x35
	.zero		2


	//----- nvinfo : EIATTR_PARAM_CBANK
	.align		4
        /*000c*/ 	.byte	0x04, 0x0a
        /*000e*/ 	.short	(.L_2405 - .L_2404)
	.align		4
.L_2404:
        /*0010*/ 	.word	index@(.nv.constant0._ZN2at6native18elementwise_kernelILi128ELi2EZNS0_22gpu_kernel_impl_nocastIZZNS0_73_GLOBAL__N__c8866d80_35_SparseBinaryOpIntersectionKernel_cu_1520ed90_315342_sparse_binary_op_intersection_kernel_implINS3_18CUDAKernelLauncherENS3_36CUDAValueSelectionIntersectionKernelINS3_5MulOpEEElLl0EEEvRNS_6TensorERKS9_SC_RKSt6vectorIlSaIlEERKSt8optionalIS9_ESL_bbENKUlvE3_clEvEUllE_EEvRNS_18TensorIteratorBaseERKT_EUliE_EEviT1_)
        /*0014*/ 	.short	0x0160
        /*0016*/ 	.short	0x0270


	//----- nvinfo : EIATTR_CBANK_PARAM_SIZE
	.align		4
.L_2405:
        /*0018*/ 	.byte	0x03, 0x19
        /*001a*/ 	.short	0x0270


	//----- nvinfo : EIATTR_KPARAM_INFO
	.align		4
        /*001c*/ 	.byte	0x04, 0x17
        /*001e*/ 	.short	(.L_2407 - .L_2406)
.L_2406:
        /*0020*/ 	.word	0x00000000
        /*0024*/ 	.short	0x0001
        /*0026*/ 	.short	0x0008
        /*0028*/ 	.byte	0x00, 0xf0, 0xa1, 0x09


	//----- nvinfo : EIATTR_KPARAM_INFO
	.align		4
.L_2407:
        /*002c*/ 	.byte	0x04, 0x17
        /*002e*/ 	.short	(.L_2409 - .L_2408)
.L_2408:
        /*0030*/ 	.word	0x00000000
        /*0034*/ 	.short	0x0000
        /*0036*/ 	.short	0x0000
        /*0038*/ 	.byte	0x00, 0xf0, 0x11, 0x00


	//----- nvinfo : EIATTR_MAXREG_COUNT
	.align		4
.L_2409:
        /*003c*/ 	.byte	0x03, 0x1b
        /*003e*/ 	.short	0x0080


	//----- nvinfo : EIATTR_MERCURY_ISA_VERSION
	.align		4
        /*0040*/ 	.byte	0x03, 0x5f
        /*0042*/ 	.short	0x0000


	//----- nvinfo : EIATTR_EXIT_INSTR_OFFSETS
	.align		4
        /*0044*/ 	.byte	0x04, 0x1c
        /*0046*/ 	.short	(.L_2411 - .L_2410)


	//   ....[0]....
.L_2410:
        /*0048*/ 	.word	0x00002b70


	//   ....[1]....
        /*004c*/ 	.word	0x000055f0


	//----- nvinfo : EIATTR_MAX_THREADS
	.align		4
.L_2411:
        /*0050*/ 	.byte	0x04, 0x05
        /*0052*/ 	.short	(.L_2413 - .L_2412)
.L_2412:
        /*0054*/ 	.word	0x00000080
        /*0058*/ 	.word	0x00000001
        /*005c*/ 	.word	0x00000001


	//----- nvinfo : EIATTR_CRS_STACK_SIZE
	.align		4
.L_2413:
        /*0060*/ 	.byte	0x04, 0x1e
        /*0062*/ 	.short	(.L_2415 - .L_2414)
.L_2414:
        /*0064*/ 	.word	0x00000000
.L_2415:


//--------------------- .nv.info._ZN2at6native27unrolled_elementwise_kernelIZZNS0_73_GLOBAL__N__c8866d80_35_SparseBinaryOpIntersectionKernel_cu_1520ed90_315342_sparse_binary_op_intersection_kernel_implINS2_18CUDAKernelLauncherENS2_36CUDAValueSelectionIntersectionKernelINS2_5MulOpEEElLl0EEEvRNS_6TensorERKS8_SB_RKSt6vectorIlSaIlEERKSt8optionalIS8_ESK_bbENKUlvE3_clEvEUllE_St5arrayIPcLm2EELi4E23TrivialOffsetCalculatorILi1EjESR_NS0_6memory15LoadWithoutCastENSS_16StoreWithoutCastEEEviT_T0_T2_T3_T4_T5_ --------------------------
	.section	.nv.info._ZN2at6native27unrolled_elementwise_kernelIZZNS0_73_GLOBAL__N__c8866d80_35_SparseBinaryOpIntersectionKernel_cu_1520ed90_315342_sparse_binary_op_intersection_kernel_implINS2_18CUDAKernelLauncherENS2_36CUDAValueSelectionIntersectionKernelINS2_5MulOpEEElLl0EEEvRNS_6TensorERKS8_SB_RKSt6vectorIlSaIlEERKSt8optionalIS8_ESK_bbENKUlvE3_clEvEUllE_St5arrayIPcLm2EELi4E23TrivialOffsetCalculatorILi1EjESR_NS0_6memory15LoadWithoutCastENSS_16StoreWithoutCastEEEviT_T0_T2_T3_T4_T5_,"",@"SHT_CUDA_INFO"
	.sectionflags	@""
	.align	4


	//----- nvinfo : EIATTR_CUDA_API_VERSION
	.align		4
        /*0000*/ 	.byte	0x04, 0x37
        /*0002*/ 	.short	(.L_2417 - .L_2416)
.L_2416:
        /*0004*/ 	.word	0x00000082


	//----- nvinfo : EIATTR_SW2861232_WAR
	.align		4
.L_2417:
        /*0008*/ 	.byte	0x01, 0x35
	.zero		2


	//----- nvinfo : EIATTR_PARAM_CBANK
	.align		4
        /*000c*/ 	.byte	0x04, 0x0a
        /*000e*/ 	.short	(.L_2419 - .L_2418)
	.align		4
.L_2418:
        /*0010*/ 	.word	index@(.nv.constant0._ZN2at6native27unrolled_elementwise_kernelIZZNS0_73_GLOBAL__N__c8866d80_35_SparseBinaryOpIntersectionKernel_cu_1520ed90_315342_sparse_binary_op_intersection_kernel_implINS2_18CUDAKernelLauncherENS2_36CUDAValueSelectionIntersectionKernelINS2_5MulOpEEElLl0EEEvRNS_6TensorERKS8_SB_RKSt6vectorIlSaIlEERKSt8optionalIS8_ESK_bbENKUlvE3_clEvEUllE_St5arrayIPcLm2EELi4E23TrivialOffsetCalculatorILi1EjESR_NS0_6memory15LoadWithoutCastENSS_16StoreWithoutCastEEEviT_T0_T2_T3_T4_T5_)
        /*0014*/ 	.short	0x0160
        /*0016*/ 	.short	0x0074


	//----- nvinfo : EIATTR_CBANK_PARAM_SIZE
	.align		4
.L_2419:
        /*0018*/ 	.byte	0x03, 0x19
        /*001a*/ 	.short	0x0074


	//----- nvinfo : EIATTR_KPARAM_INFO
	.align		4
        /*001c*/ 	.byte	0x04, 0x17
        /*001e*/ 	.short	(.L_2421 - .L_2420)
.L_2420:
        /*0020*/ 	.word	0x00000000
        /*0024*/ 	.short	0x0006
        /*0026*/ 	.short	0x0073
        /*0028*/ 	.byte	0x00, 0xf0, 0x05, 0x00


	//----- nvinfo : EIATTR_KPARAM_INFO
	.align		4
.L_2421:
        /*002c*/ 	.byte	0x04, 0x17
        /*002e*/ 	.short	(.L_2423 - .L_2422)
.L_2422:
        /*0030*/ 	.word	0x00000000
        /*0034*/ 	.short	0x0005
        /*0036*/ 	.short	0x0072
        /*0038*/ 	.byte	0x00, 0xf0, 0x05, 0x00


	//----- nvinfo : EIATTR_KPARAM_INFO
	.align		4
.L_2423:
        /*003c*/ 	.byte	0x04, 0x17
        /*003e*/ 	.short	(.L_2425 - .L_2424)
.L_2424:
        /*0040*/ 	.word	0x00000000
        /*0044*/ 	.short	0x0004
        /*0046*/ 	.short	0x0071
        /*0048*/ 	.byte	0x00, 0xf0, 0x05, 0x00


	//----- nvinfo : EIATTR_KPARAM_INFO
	.align		4
.L_2425:
        /*004c*/ 	.byte	0x04, 0x17
        /*004e*/ 	.short	(.L_2427 - .L_2426)
.L_2426:
        /*0050*/ 	.word	0x00000000
        /*0054*/ 	.short	0x0003
        /*0056*/ 	.short	0x0070
        /*0058*/ 	.byte	0x00, 0xf0, 0x05, 0x00


	//----- nvinfo : EIATTR_KPARAM_INFO
	.align		4
.L_2427:
        /*005c*/ 	.byte	0x04, 0x17
        /*005e*/ 	.short	(.L_2429 - .L_2428)
.L_2428:
        /*0060*/ 	.word	0x00000000
        /*0064*/ 	.short	0x0002
        /*0066*/ 	.short	0x0060
        /*0068*/ 	.byte	0x00, 0xf0, 0x41, 0x00


	//----- nvinfo : EIATTR_KPARAM_INFO
	.align		4
.L_2429:
        /*006c*/ 	.byte	0x04, 0x17
        /*006e*/ 	.short	(.L_2431 - .L_2430)
.L_2430:
        /*0070*/ 	.word	0x00000000
        /*0074*/ 	.short	0x0001
        /*0076*/ 	.short	0x0008
        /*0078*/ 	.byte	0x00, 0xf0, 0x61, 0x01


	//----- nvinfo : EIATTR_KPARAM_INFO
	.align		4
.L_2431:
        /*007c*/ 	.byte	0x04, 0x17
        /*007e*/ 	.short	(.L_2433 - .L_2432)
.L_2432:
        /*0080*/ 	.word	0x00000000
        /*0084*/ 	.short	0x0000
        /*0086*/ 	.short	0x0000
        /*0088*/ 	.byte	0x00, 0xf0, 0x11, 0x00


	//----- nvinfo : EIATTR_MAXREG_COUNT
	.align		4
.L_2433:
        /*008c*/ 	.byte	0x03, 0x1b
        /*008e*/ 	.short	0x00ff


	//----- nvinfo : EIATTR_MERCURY_ISA_VERSION
	.align		4
        /*0090*/ 	.byte	0x03, 0x5f
        /*0092*/ 	.short	0x0000


	//----- nvinfo : EIATTR_EXIT_INSTR_OFFSETS
	.align		4
        /*0094*/ 	.byte	0x04, 0x1c
        /*0096*/ 	.short	(.L_2435 - .L_2434)


	//   ....[0]....
.L_2434:
        /*0098*/ 	.word	0x000094a0


	//   ....[1]....
        /*009c*/ 	.word	0x00009500


	//----- nvinfo : EIATTR_MAX_THREADS
	.align		4
.L_2435:
        /*00a0*/ 	.byte	0x04, 0x05
        /*00a2*/ 	.short	(.L_2437 - .L_2436)
.L_2436:
        /*00a4*/ 	.word	0x00000080
        /*00a8*/ 	.word	0x00000001
        /*00ac*/ 	.word	0x00000001


	//----- nvinfo : EIATTR_CRS_STACK_SIZE
	.align		4
.L_2437:
        /*00b0*/ 	.byte	0x04, 0x1e
        /*00b2*/ 	.short	(.L_2439 - .L_2438)
.L_2438:
        /*00b4*/ 	.word	0x00000000
.L_2439:


//--------------------- .nv.info._ZN2at6native29vectorized_elementwise_kernelILi2EZZNS0_73_GLOBAL__N__c8866d80_35_SparseBinaryOpIntersectionKernel_cu_1520ed90_315342_sparse_binary_op_intersection_kernel_implINS2_18CUDAKernelLauncherENS2_36CUDAValueSelectionIntersectionKernelINS2_5MulOpEEElLl0EEEvRNS_6TensorERKS8_SB_RKSt6vectorIlSaIlEERKSt8optionalIS8_ESK_bbENKUlvE3_clEvEUllE_St5arrayIPcLm2EEEEviT0_T1_ --------------------------
	.section	.nv.info._ZN2at6native29vectorized_elementwise_kernelILi2EZZNS0_73_GLOBAL__N__c8866d80_35_SparseBinaryOpIntersectionKernel_cu_1520ed90_315342_sparse_binary_op_intersection_kernel_implINS2_18CUDAKernelLauncherENS2_36CUDAValueSelectionIntersectionKernelINS2_5MulOpEEElLl0EEEvRNS_6TensorERKS8_SB_RKSt6vectorIlSaIlEERKSt8optionalIS8_ESK_bbENKUlvE3_clEvEUllE_St5arrayIPcLm2EEEEviT0_T1_,"",@"SHT_CUDA_INFO"
	.sectionflags	@""
	.align	4


	//----- nvinfo : EIATTR_CUDA_API_VERSION
	.align		4
        /*0000*/ 	.byte	0x04, 0x37
        /*0002*/ 	.short	(.L_2441 - .L_2440)
.L_2440:
        /*0004*/ 	.word	0x00000082


	//----- nvinfo : EIATTR_SW2861232_WAR
	.align		4
.L_2441:
        /*0008*/ 	.byte	0x01, 0x35
	.zero		2


	//----- nvinfo : EIATTR_PARAM_CBANK
	.align		4
        /*000c*/ 	.byte	0x04, 0x0a
        /*000e*/ 	.short	(.L_2443 - .L_2442)
	.align		4
.L_2442:
        /*0010*/ 	.word	index@(.nv.constant0._ZN2at6native29vectorized_elementwise_kernelILi2EZZNS0_73_GLOBAL__N__c8866d80_35_SparseBinaryOpIntersectionKernel_cu_1520ed90_315342_sparse_binary_op_intersection_kernel_implINS2_18CUDAKernelLauncherENS2_36CUDAValueSelectionIntersectionKernelINS2_5MulOpEEElLl0EEEvRNS_6TensorERKS8_SB_RKSt6vectorIlSaIlEERKSt8optionalIS8_ESK_bbENKUlvE3_clEvEUllE_St5arrayIPcLm2EEEEviT0_T1_)
        /*0014*/ 	.short	0x0160
        /*0016*/ 	.short	0x0070


	//----- nvinfo : EIATTR_CBANK_PARAM_SIZE
	.align		4
.L_2443:
        /*0018*/ 	.byte	0x03, 0x19
        /*001a*/ 	.short	0x0070


	//----- nvinfo : EIATTR_KPARAM_INFO
	.align		4
        /*001c*/ 	.byte	0x04, 0x17
        /*001e*/ 	.short	(.L_2445 - .L_2444)
.L_2444:
        /*0020*/ 	.word	0x00000000
        /*0024*/ 	.short	0x0002
        /*0026*/ 	.short	0x0060
        /*0028*/ 	.byte	0x00, 0xf0, 0x41, 0x00


	//----- nvinfo : EIATTR_KPARAM_INFO
	.align		4
.L_2445:
        /*002c*/ 	.byte	0x04, 0x17
        /*002e*/ 	.short	(.L_2447 - .L_2446)
.L_2446:
        /*0030*/ 	.word	0x00000000
        /*0034*/ 	.short	0x0001
        /*0036*/ 	.short	0x0008
        /*0038*/ 	.byte	0x00, 0xf0, 0x61, 0x01


	//----- nvinfo : EIATTR_KPARAM_INFO
	.align		4
.L_2447:
        /*003c*/ 	.byte	0x04, 0x17
        /*003e*/ 	.short	(.L_2449 - .L_2448)
.L_2448:
        /*0040*/ 	.word	0x00000000
        /*0044*/ 	.short	0x0000
        /*0046*/ 	.short	0x0000
        /*0048*/ 	.byte	0x00, 0xf0, 0x11, 0x00


	//----- nvinfo : EIATTR_MAXREG_COUNT
	.align		4
.L_2449:
        /*004c*/ 	.byte	0x03, 0x1b
        /*004e*/ 	.short	0x00ff


	//----- nvinfo : EIATTR_MERCURY_ISA_VERSION
	.align		4
        /*0050*/ 	.byte	0x03, 0x5f
        /*0052*/ 	.short	0x0000


	//----- nvinfo : EIATTR_EXIT_INSTR_OFFSETS
	.align		4
        /*0054*/ 	.byte	0x04, 0x1c
        /*0056*/ 	.short	(.L_2451 - .L_2450)


	//   ....[0]....
.L_2450:
        /*0058*/ 	.word	0x00010ac0


	//   ....[1]....
        /*005c*/ 	.word	0x00022b20


	//   ....[2]....
        /*0060*/ 	.word	0x00022b60


	//----- nvinfo : EIATTR_MAX_THREADS
	.align		4
.L_2451:
        /*0064*/ 	.byte	0x04, 0x05
        /*0066*/ 	.short	(.L_2453 - .L_2452)
.L_2452:
        /*0068*/ 	.word	0x00000080
        /*006c*/ 	.word	0x00000001
        /*0070*/ 	.word	0x00000001


	//----- nvinfo : EIATTR_CRS_STACK_SIZE
	.align		4
.L_2453:
        /*0074*/ 	.byte	0x04, 0x1e
        /*0076*/ 	.short	(.L_2455 - .L_2454)
.L_2454:
        /*0078*/ 	.word	0x00000000
.L_2455:


//--------------------- .nv.info._ZN2at6native29vectorized_elementwise_kernelILi4EZZNS0_73_GLOBAL__N__c8866d80_35_SparseBinaryOpIntersectionKernel_cu_1520ed90_315342_sparse_binary_op_intersection_kernel_implINS2_18CUDAKernelLauncherENS2_36CUDAValueSelectionIntersectionKernelINS2_5MulOpEEElLl0EEEvRNS_6TensorERKS8_SB_RKSt6vectorIlSaIlEERKSt8optionalIS8_ESK_bbENKUlvE3_clEvEUllE_St5arrayIPcLm2EEEEviT0_T1_ --------------------------
	.section	.nv.info._ZN2at6native29vectorized_elementwise_kernelILi4EZZNS0_73_GLOBAL__N__c8866d80_35_SparseBinaryOpIntersectionKernel_cu_1520ed90_315342_sparse_binary_op_intersection_kernel_implINS2_18CUDAKernelLauncherENS2_36CUDAValueSelectionIntersectionKernelINS2_5MulOpEEElLl0EEEvRNS_6TensorERKS8_SB_RKSt6vectorIlSaIlEERKSt8optionalIS8_ESK_bbENKUlvE3_clEvEUllE_St5arrayIPcLm2EEEEviT0_T1_,"",@"SHT_CUDA_INFO"
	.sectionflags	@""
	.align	4


	//----- nvinfo : EIATTR_CUDA_API_VERSION
	.align		4
        /*0000*/ 	.byte	0x04, 0x37
        /*0002*/ 	.short	(.L_2457 - .L_2456)
.L_2456:
        /*0004*/ 	.word	0x00000082


	//----- nvinfo : EIATTR_SW2861232_WAR
	.align		4
.L_2457:
        /*0008*/ 	.byte	0x01, 0x35
	.zero		2


	//----- nvinfo : EIATTR_PARAM_CBANK
	.align		4
        /*000c*/ 	.byte	0x04, 0x0a
        /*000e*/ 	.short	(.L_2459 - .L_2458)
	.align		4
.L_2458:
        /*0010*/ 	.word	index@(.nv.constant0._ZN2at6native29vectorized_elementwise_kernelILi4EZZNS0_73_GLOBAL__N__c8866d80_35_SparseBinaryOpIntersectionKernel_cu_1520ed90_315342_sparse_binary_op_intersection_kernel_implINS2_18CUDAKernelLauncherENS2_36CUDAValueSelectionIntersectionKernelINS2_5MulOpEEElLl0EEEvRNS_6TensorERKS8_SB_RKSt6vectorIlSaIlEERKSt8optionalIS8_ESK_bbENKUlvE3_clEvEUllE_St5arrayIPcLm2EEEEviT0_T1_)
        /*0014*/ 	.short	0x0160
        /*0016*/ 	.short	0x0070


	//----- nvinfo : EIATTR_CBANK_PARAM_SIZE
	.align		4
.L_2459:
        /*0018*/ 	.byte	0x03, 0x19
        /*001a*/ 	.short	0x0070


	//----- nvinfo : EIATTR_KPARAM_INFO
	.align		4
        /*001c*/ 	.byte	0x04, 0x17
        /*001e*/ 	.short	(.L_2461 - .L_2460)
.L_2460:
        /*0020*/ 	.word	0x00000000
        /*0024*/ 	.short	0x0002
        /*0026*/ 	.short	0x0060
        /*0028*/ 	.byte	0x00, 0xf0, 0x41, 0x00


	//----- nvinfo : EIATTR_KPARAM_INFO
	.align		4
.L_2461:
        /*002c*/ 	.byte	0x04, 0x17
        /*002e*/ 	.short	(.L_2463 - .L_2462)
.L_2462:
        /*0030*/ 	.word	0x00000000
        /*0034*/ 	.short	0x0001
        /*0036*/ 	.short	0x0008
        /*0038*/ 	.byte	0x00, 0xf0, 0x61, 0x01


	//----- nvinfo : EIATTR_KPARAM_INFO
	.align		4
.L_2463:
        /*003c*/ 	.byte	0x04, 0x17
        /*003e*/ 	.short	(.L_2465 - .L_2464)
.L_2464:
        /*0040*/ 	.word	0x00000000
        /*0044*/ 	.short	0x0000
        /*0046*/ 	.short	0x0000
        /*0048*/ 	.byte	0x00, 0xf0, 0x11, 0x00


	//----- nvinfo : EIATTR_MAXREG_COUNT
	.align		4
.L_2465:
        /*004c*/ 	.byte	0x03, 0x1b
        /*004e*/ 	.short	0x00ff


	//----- nvinfo : EIATTR_MERCURY_ISA_VERSION
	.align		4
        /*0050*/ 	.byte	0x03, 0x5f
        /*0052*/ 	.short	0x0000


	//----- nvinfo : EIATTR_EXIT_INSTR_OFFSETS
	.align		4
        /*0054*/ 	.byte	0x04, 0x1c
        /*0056*/ 	.short	(.L_2467 - .L_2466)


	//   ....[0]....
.L_2466:
        /*0058*/ 	.word	0x00010ac0


	//   ....[1]....
        /*005c*/ 	.word	0x00022b20


	//   ....[2]....
        /*0060*/ 	.word	0x00022b60


	//----- nvinfo : EIATTR_MAX_THREADS
	.align		4
.L_2467:
        /*0064*/ 	.byte	0x04, 0x05
        /*0066*/ 	.short	(.L_2469 - .L_2468)
.L_2468:
        /*0068*/ 	.word	0x00000080
        /*006c*/ 	.word	0x00000001
        /*0070*/ 	.word	0x00000001


	//----- nvinfo : EIATTR_CRS_STACK_SIZE
	.align		4
.L_2469:
        /*0074*/ 	.byte	0x04, 0x1e
        /*0076*/ 	.short	(.L_2471 - .L_2470)
.L_2470:
        /*0078*/ 	.word	0x00000000
.L_2471:


//--------------------- .nv.info._ZN2at6native29vectorized_elementwise_kernelILi8EZZNS0_73_GLOBAL__N__c8866d80_35_SparseBinaryOpIntersectionKernel_cu_1520ed90_315342_sparse_binary_op_intersection_kernel_implINS2_18CUDAKernelLauncherENS2_36CUDAValueSelectionIntersectionKernelINS2_5MulOpEEElLl0EEEvRNS_6TensorERKS8_SB_RKSt6vectorIlSaIlEERKSt8optionalIS8_ESK_bbENKUlvE3_clEvEUllE_St5arrayIPcLm2EEEEviT0_T1_ --------------------------
	.section	.nv.info._ZN2at6native29vectorized_elementwise_kernelILi8EZZNS0_73_GLOBAL__N__c8866d80_35_SparseBinaryOpIntersectionKernel_cu_1520ed90_315342_sparse_binary_op_intersection_kernel_implINS2_18CUDAKernelLauncherENS2_36CUDAValueSelectionIntersectionKernelINS2_5MulOpEEElLl0EEEvRNS_6TensorERKS8_SB_RKSt6vectorIlSaIlEERKSt8optionalIS8_ESK_bbENKUlvE3_clEvEUllE_St5arrayIPcLm2EEEEviT0_T1_,"",@"SHT_CUDA_INFO"
	.sectionflags	@""
	.align	4


	//----- nvinfo : EIATTR_CUDA_API_VERSION
	.align		4
        /*0000*/ 	.byte	0x04, 0x37
        /*0002*/ 	.short	(.L_2473 - .L_2472)
.L_2472:
        /*0004*/ 	.word	0x00000082


	//----- nvinfo : EIATTR_SW2861232_WAR
	.align		4
.L_2473:
        /*0008*/ 	.byte	0x01, 0x35
	.zero		2


	//----- nvinfo : EIATTR_PARAM_CBANK
	.align		4
        /*000c*/ 	.byte	0x04, 0x0a
        /*000e*/ 	.short	(.L_2475 - .L_2474)
	.align		4
.L_2474:
        /*0010*/ 	.word	index@(.nv.constant0._ZN2at6native29vectorized_elementwise_kernelILi8EZZNS0_73_GLOBAL__N__c8866d80_35_SparseBinaryOpIntersectionKernel_cu_1520ed90_315342_sparse_binary_op_intersection_kernel_implINS2_18CUDAKernelLauncherENS2_36CUDAValueSelectionIntersectionKernelINS2_5MulOpEEElLl0EEEvRNS_6TensorERKS8_SB_RKSt6vectorIlSaIlEERKSt8optionalIS8_ESK_bbENKUlvE3_clEvEUllE_St5arrayIPcLm2EEEEviT0_T1_)
        /*0014*/ 	.short	0x0160
        /*0016*/ 	.short	0x0070


	//----- nvinfo : EIATTR_CBANK_PARAM_SIZE
	.align		4
.L_2475:
        /*0018*/ 	.byte	0x03, 0x19
        /*001a*/ 	.short	0x0070


	//----- nvinfo : EIATTR_KPARAM_INFO
	.align		4
        /*001c*/ 	.byte	0x04, 0x17
        /*001e*/ 	.short	(.L_2477 - .L_2476)
.L_2476:
        /*0020*/ 	.word	0x00000000
        /*0024*/ 	.short	0x0002
        /*0026*/ 	.short	0x0060
        /*0028*/ 	.byte	0x00, 0xf0, 0x41, 0x00


	//----- nvinfo : EIATTR_KPARAM_INFO
	.align		4
.L_2477:
        /*002c*/ 	.byte	0x04, 0x17
        /*002e*/ 	.short	(.L_2479 - .L_2478)
.L_2478:
        /*0030*/ 	.word	0x00000000
        /*0034*/ 	.short	0x0001
        /*0036*/ 	.short	0x0008
        /*0038*/ 	.byte	0x00, 0xf0, 0x61, 0x01


	//----- nvinfo : EIATTR_KPARAM_INFO
	.align		4
.L_2479:
        /*003c*/ 	.byte	0x04, 0x17
        /*003e*/ 	.short	(.L_2481 - .L_2480)
.L_2480:
        /*0040*/ 	.word	0x00000000
        /*0044*/ 	.short	0x0000
        /*0046*/ 	.short	0x0000
        /*0048*/ 	.byte	0x00, 0xf0, 0x11, 0x00


	//----- nvinfo : EIATTR_MAXREG_COUNT
	.align		4
.L_2481:
        /*004c*/ 	.byte	0x03, 0x1b
        /*004e*/ 	.short	0x00ff


	//----- nvinfo : EIATTR_MERCURY_ISA_VERSION
	.align		4
        /*0050*/ 	.byte	0x03, 0x5f
        /*0052*/ 	.short	0x0000


	//----- nvinfo : EIATTR_EXIT_INSTR_OFFSETS
	.align		4
        /*0054*/ 	.byte	0x04, 0x1c
        /*0056*/ 	.short	(.L_2483 - .L_2482)


	//   ....[0]....
.L_2482:
        /*0058*/ 	.word	0x00000010


	//----- nvinfo : EIATTR_MAX_THREADS
	.align		4
.L_2483:
        /*005c*/ 	.byte	0x04, 0x05
        /*005e*/ 	.short	(.L_2485 - .L_2484)
.L_2484:
        /*0060*/ 	.word	0x00000080
        /*0064*/ 	.word	0x00000001
        /*0068*/ 	.word	0x00000001
.L_2485:


//--------------------- .nv.info._ZN2at6native18elementwise_kernelILi128ELi4EZNS0_15gpu_kernel_implIZZNS0_73_GLOBAL__N__c8866d80_35_SparseBinaryOpIntersectionKernel_cu_1520ed90_315342_sparse_binary_op_intersection_kernel_implINS3_18CUDAKernelLauncherENS3_36CUDAValueSelectionIntersectionKernelINS3_5MulOpEEElLl0EEEvRNS_6TensorERKS9_SC_RKSt6vectorIlSaIlEERKSt8optionalIS9_ESL_bbENKUlvE1_clEvEUllE_EEvRNS_18TensorIteratorBaseERKT_EUliE_EEviT1_ --------------------------
	.section	.nv.info._ZN2at6native18elementwise_kernelILi128ELi4EZNS0_15gpu_kernel_implIZZNS0_73_GLOBAL__N__c8866d80_35_SparseBinaryOpIntersectionKernel_cu_1520ed90_315342_sparse_binary_op_intersection_kernel_implINS3_18CUDAKernelLauncherENS3_36CUDAValueSelectionIntersectionKernelINS3_5MulOpEEElLl0EEEvRNS_6TensorERKS9_SC_RKSt6vectorIlSaIlEERKSt8optionalIS9_ESL_bbENKUlvE1_clEvEUllE_EEvRNS_18TensorIteratorBaseERKT_EUliE_EEviT1_,"",@"SHT_CUDA_INFO"
	.sectionflags	@""
	.align	4


	//----- nvinfo : EIATTR_CUDA_API_VERSION
	.align		4
        /*0000*/ 	.byte	0x04, 0x37
        /*0002*/ 	.short	(.L_2487 - .L_2486)
.L_2486:
        /*0004*/ 	.word	0x00000082


	//----- nvinfo : EIATTR_SW2861232_WAR
	.align		4
.L_2487:
        /*0008*/ 	.byte	0x01, 0x35
	.zero		2


	//----- nvinfo : EIATTR_PARAM_CBANK
	.align		4
        /*000c*/ 	.byte	0x04, 0x0a
        /*000e*/ 	.short	(.L_2489 - .L_2488)
	.align		4
.L_2488:
        /*0010*/ 	.word	index@(.nv.constant0._ZN2at6native18elementwise_kernelILi128ELi4EZNS0_15gpu_kernel_implIZZNS0_73_GLOBAL__N__c8866d80_35_SparseBinaryOpIntersectionKernel_cu_1520ed90_315342_sparse_binary_op_intersection_kernel_implINS3_18CUDAKernelLauncherENS3_36CUDAValueSelectionIntersectionKernelINS3_5MulOpEEElLl0EEEvRNS_6TensorERKS9_SC_RKSt6vectorIlSaIlEERKSt8optionalIS9_ESL_bbENKUlvE1_clEvEUllE_EEvRNS_18TensorIteratorBaseERKT_EUliE_EEviT1_)
        /*0014*/ 	.short	0x0160
        /*0016*/ 	.short	0x0250


	//----- nvinfo : EIATTR_CBANK_PARAM_SIZE
	.align		4
.L_2489:
        /*0018*/ 	.byte	0x03, 0x19
        /*001a*/ 	.short	0x0250


	//----- nvinfo : EIATTR_KPARAM_INFO
	.align		4
        /*001c*/ 	.byte	0x04, 0x17
        /*001e*/ 	.short	(.L_2491 - .L_2490)
.L_2490:
        /*0020*/ 	.word	0x00000000
        /*0024*/ 	.short	0x0001
        /*0026*/ 	.short	0x0008
        /*0028*/ 	.byte	0x00, 0xf0, 0x21, 0x09


	//----- nvinfo : EIATTR_KPARAM_INFO
	.align		4
.L_2491:
        /*002c*/ 	.byte	0x04, 0x17
        /*002e*/ 	.short	(.L_2493 - .L_2492)
.L_2492:
        /*0030*/ 	.word	0x00000000
        /*0034*/ 	.short	0x0000
        /*0036*/ 	.short	0x0000
        /*0038*/ 	.byte	0x00, 0xf0, 0x11, 0x00


	//----- nvinfo : EIATTR_MAXREG_COUNT
	.align		4
.L_2493:
        /*003c*/ 	.byte	0x03, 0x1b
        /*003e*/ 	.short	0x0080


	//----- nvinfo : EIATTR_EXTERNS
	.align		4
        /*0040*/ 	.byte	0x04, 0x0f
        /*0042*/ 	.short	(.L_2495 - .L_2494)


	//   ....[0]....
	.align		4
.L_2494:
        /*0044*/ 	.word	index@(__assertfail)


	//----- nvinfo : EIATTR_MERCURY_ISA_VERSION
	.align		4
.L_2495:
        /*0048*/ 	.byte	0x03, 0x5f
        /*004a*/ 	.short	0x0000


	//----- nvinfo : EIATTR_SYSCALL_OFFSETS
	.align		4
        /*004c*/ 	.byte	0x04, 0x46
        /*004e*/ 	.short	(.L_2497 - .L_2496)


	//   ....[0]....
.L_2496:
        /*0050*/ 	.word	0x00001d00


	//   ....[1]....
        /*0054*/ 	.word	0x000033d0


	//   ....[2]....
        /*0058*/ 	.word	0x00005100


	//   ....[3]....
        /*005c*/ 	.word	0x000067d0


	//   ....[4]....
        /*0060*/ 	.word	0x000084e0


	//   ....[5]....
        /*0064*/ 	.word	0x00009bb0


	//   ....[6]....
        /*0068*/ 	.word	0x0000b8d0


	//   ....[7]....
        /*006c*/ 	.word	0x0000d030


	//----- nvinfo : EIATTR_EXIT_INSTR_OFFSETS
	.align		4
.L_2497:
        /*0070*/ 	.byte	0x04, 0x1c
        /*0072*/ 	.short	(.L_2499 - .L_2498)


	//   ....[0]....
.L_2498:
        /*0074*/ 	.word	0x00009c30


	//   ....[1]....
        /*0078*/ 	.word	0x0000c2e0


	//   ....[2]....
        /*007c*/ 	.word	0x0000c300


	//   ....[3]....
        /*0080*/ 	.word	0x0000c380


	//   ....[4]....
        /*0084*/ 	.word	0x0000c3a0


	//   ....[5]....
        /*0088*/ 	.word	0x0000c3c0


	//   ....[6]....
        /*008c*/ 	.word	0x0000c450


	//   ....[7]....
        /*0090*/ 	.word	0x0000c490


	//   ....[8]....
        /*0094*/ 	.word	0x0000c530


	//   ....[9]....
        /*0098*/ 	.word	0x0000c580


	//   ....[10]....
        /*009c*/ 	.word	0x0000c5b0


	//   ....[11]....
        /*00a0*/ 	.word	0x0000c680


	//   ....[12]....
        /*00a4*/ 	.word	0x0000c6c0


	//   ....[13]....
        /*00a8*/ 	.word	0x0000c850


	//   ....[14]....
        /*00ac*/ 	.word	0x0000c9b0


	//   ....[15]....
        /*00b0*/ 	.word	0x0000c9f0


	//   ....[16]....
        /*00b4*/ 	.word	0x0000ca90


	//   ....[17]....
        /*00b8*/ 	.word	0x0000cc10


	//   ....[18]....
        /*00bc*/ 	.word	0x0000cd90


	//   ....[19]....
        /*00c0*/ 	.word	0x0000cf00


	//   ....[20]....
        /*00c4*/ 	.word	0x0000d040


	//   ....[21]....
        /*00c8*/ 	.word	0x0000d060


	//   ....[22]....
        /*00cc*/ 	.word	0x0000d080


	//----- nvinfo : EIATTR_MAX_THREADS
	.align		4
.L_2499:
        /*00d0*/ 	.byte	0x04, 0x05
        /*00d2*/ 	.short	(.L_2501 - .L_2500)
.L_2500:
        /*00d4*/ 	.word	0x00000080
        /*00d8*/ 	.word	0x00000001
        /*00dc*/ 	.word	0x00000001


	//----- nvinfo : EIATTR_CRS_STACK_SIZE
	.align		4
.L_2501:
        /*00e0*/ 	.byte	0x04, 0x1e
        /*00e2*/ 	.short	(.L_2503 - .L_2502)
.L_2502:
        /*00e4*/ 	.word	0x00000000
.L_2503:


//--------------------- .nv.info._ZN2at6native27unrolled_elementwise_kernelIZZNS0_73_GLOBAL__N__c8866d80_35_SparseBinaryOpIntersectionKernel_cu_1520ed90_315342_sparse_binary_op_intersection_kernel_implINS2_18CUDAKernelLauncherENS2_36CUDAValueSelectionIntersectionKernelINS2_5MulOpEEElLl0EEEvRNS_6TensorERKS8_SB_RKSt6vectorIlSaIlEERKSt8optionalIS8_ESK_bbENKUlvE1_clEvEUllE_St5arrayIPcLm2EELi4E23TrivialOffsetCalculatorILi1EjESR_NS0_6memory12LoadWithCastILi1EEENSS_13StoreWithCastILi1EEEEEviT_T0_T2_T3_T4_T5_ --------------------------
	.section	.nv.info._ZN2at6native27unrolled_elementwise_kernelIZZNS0_73_GLOBAL__N__c8866d80_35_SparseBinaryOpIntersectionKernel_cu_1520ed90_315342_sparse_binary_op_intersection_kernel_implINS2_18CUDAKernelLauncherENS2_36CUDAValueSelectionIntersectionKernelINS2_5MulOpEEElLl0EEEvRNS_6TensorERKS8_SB_RKSt6vectorIlSaIlEERKSt8optionalIS8_ESK_bbENKUlvE1_clEvEUllE_St5arrayIPcLm2EELi4E23TrivialOffsetCalculatorILi1EjESR_NS0_6memory12LoadWithCastILi1EEENSS_13StoreWithCastILi1EEEEEviT_T0_T2_T3_T4_T5_,"",@"SHT_CUDA_INFO"
	.sectionflags	@""
	.align	4


	//----- nvinfo : EIATTR_CUDA_API_VERSION
	.align		4
        /*0000*/ 	.byte	0x04, 0x37
        /*0002*/ 	.short	(.L_2505 - .L_2504)
.L_2504:
        /*0004*/ 	.word	0x00000082


	//----- nvinfo : EIATTR_SW2861232_WAR
	.align		4
.L_2505:
        /*0008*/ 	.byte	0x01, 0x35
	.zero		2


	//----- nvinfo : EIATTR_PARAM_CBANK
	.align		4
        /*000c*/ 	.byte	0x04, 0x0a
        /*000e*/ 	.short	(.L_2507 - .L_2506)
	.align		4
.L_2506:
        /*0010*/ 	.word	index@(.nv.constant0._ZN2at6native27unrolled_elementwise_kernelIZZNS0_73_GLOBAL__N__c8866d80_35_SparseBinaryOpIntersectionKernel_cu_1520ed90_315342_sparse_binary_op_intersection_kernel_implINS2_18CUDAKernelLauncherENS2_36CUDAValueSelectionIntersectionKernelINS2_5MulOpEEElLl0EEEvRNS_6TensorERKS8_SB_RKSt6vectorIlSaIlEERKSt8optionalIS8_ESK_bbENKUlvE1_clEvEUllE_St5arrayIPcLm2EELi4E23TrivialOffsetCalculatorILi1EjESR_NS0_6memory12LoadWithCastILi1EEENSS_13StoreWithCastILi1EEEEEviT_T0_T2_T3_T4_T5_)
        /*0014*/ 	.short	0x0160
        /*0016*/ 	.short	0x005c


	//----- nvinfo : EIATTR_CBANK_PARAM_SIZE
	.align		4
.L_2507:
        /*0018*/ 	.byte	0x03, 0x19
        /*001a*/ 	.short	0x005c


	//----- nvinfo : EIATTR_KPARAM_INFO
	.align		4
        /*001c*/ 	.byte	0x04, 0x17
        /*001e*/ 	.short	(.L_2509 - .L_2508)
.L_2508:
        /*0020*/ 	.word	0x00000000
        /*0024*/ 	.short	0x0006
        /*0026*/ 	.short	0x0054
        /*0028*/ 	.byte	0x00, 0xf0, 0x21, 0x00


	//----- nvinfo : EIATTR_KPARAM_INFO
	.align		4
.L_2509:
        /*002c*/ 	.byte	0x04, 0x17
        /*002e*/ 	.short	(.L_2511 - .L_2510)
.L_2510:
        /*0030*/ 	.word	0x00000000
        /*0034*/ 	.short	0x0005
        /*0036*/ 	.short	0x004c
        /*0038*/ 	.byte	0x00, 0xf0, 0x21, 0x00


	//----- nvinfo : EIATTR_KPARAM_INFO
	.align		4
.L_2511:
        /*003c*/ 	.byte	0x04, 0x17
        /*003e*/ 	.short	(.L_2513 - .L_2512)
.L_2512:
        /*0040*/ 	.word	0x00000000
        /*0044*/ 	.short	0x0004
        /*0046*/ 	.short	0x0049
        /*0048*/ 	.byte	0x00, 0xf0, 0x05, 0x00


	//----- nvinfo : EIATTR_KPARAM_INFO
	.align		4
.L_2513:
        /*004c*/ 	.byte	0x04, 0x17
        /*004e*/ 	.short	(.L_2515 - .L_2514)
.L_2514:
        /*0050*/ 	.word	0x00000000
        /*0054*/ 	.short	0x0003
        /*0056*/ 	.short	0x0048
        /*0058*/ 	.byte	0x00, 0xf0, 0x05, 0x00


	//----- nvinfo : EIATTR_KPARAM_INFO
	.align		4
.L_2515:
        /*005c*/ 	.byte	0x04, 0x17
        /*005e*/ 	.short	(.L_2517 - .L_2516)
.L_2516:
        /*0060*/ 	.word	0x00000000
        /*0064*/ 	.short	0x0002
        /*0066*/ 	.short	0x0038
        /*0068*/ 	.byte	0x00, 0xf0, 0x41, 0x00


	//----- nvinfo : EIATTR_KPARAM_INFO
	.align		4
.L_2517:
        /*006c*/ 	.byte	0x04, 0x17
        /*006e*/ 	.short	(.L_2519 - .L_2518)
.L_2518:
        /*0070*/ 	.word	0x00000000
        /*0074*/ 	.short	0x0001
        /*0076*/ 	.short	0x0008
        /*0078*/ 	.byte	0x00, 0xf0, 0xc1, 0x00


	//----- nvinfo : EIATTR_KPARAM_INFO
	.align		4
.L_2519:
        /*007c*/ 	.byte	0x04, 0x17
        /*007e*/ 	.short	(.L_2521 - .L_2520)
.L_2520:
        /*0080*/ 	.word	0x00000000
        /*0084*/ 	.short	0x0000
        /*0086*/ 	.short	0x0000
        /*0088*/ 	.byte	0x00, 0xf0, 0x11, 0x00


	//----- nvinfo : EIATTR_MAXREG_COUNT
	.align		4
.L_2521:
        /*008c*/ 	.byte	0x03, 0x1b
        /*008e*/ 	.short	0x00ff


	//----- nvinfo : EIATTR_EXTERNS
	.align		4
        /*0090*/ 	.byte	0x04, 0x0f
        /*0092*/ 	.short	(.L_2523 - .L_2522)


	//   ....[0]....
	.align		4
.L_2522:
        /*0094*/ 	.word	index@(__assertfail)


	//----- nvinfo : EIATTR_MERCURY_ISA_VERSION
	.align		4
.L_2523:
        /*0098*/ 	.byte	0x03, 0x5f
        /*009a*/ 	.short	0x0000


	//----- nvinfo : EIATTR_SYSCALL_OFFSETS
	.align		4
        /*009c*/ 	.byte	0x04, 0x46
        /*009e*/ 	.short	(.L_2525 - .L_2524)


	//   ....[0]....
.L_2524:
        /*00a0*/ 	.word	0x00000f20


	//   ....[1]....
        /*00a4*/ 	.word	0x00001e40


	//   ....[2]....
        /*00a8*/ 	.word	0x00002d70


	//   ....[3]....
        /*00ac*/ 	.word	0x00003c70


	//   ....[4]....
        /*00b0*/ 	.word	0x0000a400


	//   ....[5]....
        /*00b4*/ 	.word	0x0000b300


	//   ....[6]....
        /*00b8*/ 	.word	0x0000c1e0


	//   ....[7]....
        /*00bc*/ 	.word	0x0000d0c0


	//----- nvinfo : EIATTR_EXIT_INSTR_OFFSETS
	.align		4
.L_2525:
        /*00c0*/ 	.byte	0x04, 0x1c
        /*00c2*/ 	.short	(.L_2527 - .L_2526)


	//   ....[0]....
.L_2526:
        /*00c4*/ 	.word	0x0000c260


	//   ....[1]....
        /*00c8*/ 	.word	0x0000c380


	//   ....[2]....
        /*00cc*/ 	.word	0x0000c3a0


	//   ....[3]....
        /*00d0*/ 	.word	0x0000c420


	//   ....[4]....
        /*00d4*/ 	.word	0x0000c440


	//   ....[5]....
        /*00d8*/ 	.word	0x0000c460


	//   ....[6]....
        /*00dc*/ 	.word	0x0000c4f0


	//   ....[7]....
        /*00e0*/ 	.word	0x0000c530


	//   ....[8]....
        /*00e4*/ 	.word	0x0000c5d0


	//   ....[9]....
        /*00e8*/ 	.word	0x0000c620


	//   ....[10]....
        /*00ec*/ 	.word	0x0000c650


	//   ....[11]....
        /*00f0*/ 	.word	0x0000c720


	//   ....[12]....
        /*00f4*/ 	.word	0x0000c760


	//   ....[13]....
        /*00f8*/ 	.word	0x0000c8f0


	//   ....[14]....
        /*00fc*/ 	.word	0x0000ca50


	//   ....[15]....
        /*0100*/ 	.word	0x0000ca90


	//   ....[16]....
        /*0104*/ 	.word	0x0000cb30


	//   ....[17]....
        /*0108*/ 	.word	0x0000ccb0


	//   ....[18]....
        /*010c*/ 	.word	0x0000ce30


	//   ....[19]....
        /*0110*/ 	.word	0x0000cf90


	//   ....[20]....
        /*0114*/ 	.word	0x0000d0d0


	//   ....[21]....
        /*0118*/ 	.word	0x0000d0f0


	//   ....[22]....
        /*011c*/ 	.word	0x0000d110


	//----- nvinfo : EIATTR_MAX_THREADS
	.align		4
.L_2527:
        /*0120*/ 	.byte	0x04, 0x05
        /*0122*/ 	.short	(.L_2529 - .L_2528)
.L_2528:
        /*0124*/ 	.word	0x00000080
        /*0128*/ 	.word	0x00000001
        /*012c*/ 	.word	0x00000001


	//----- nvinfo : EIATTR_CRS_STACK_SIZE
	.align		4
.L_2529:
        /*0130*/ 	.byte	0x04, 0x1e
        /*0132*/ 	.short	(.L_2531 - .L_2530)
.L_2530:
        /*0134*/ 	.word	0x00000000
.L_2531:


//--------------------- .nv.info._ZN2at6native18elementwise_kernelILi128ELi2EZNS0_22gpu_kernel_impl_nocastIZZNS0_73_GLOBAL__N__c8866d80_35_SparseBinaryOpIntersectionKernel_cu_1520ed90_315342_sparse_binary_op_intersection_kernel_implINS3_18CUDAKernelLauncherENS3_36CUDAValueSelectionIntersectionKernelINS3_5MulOpEEElLl0EEEvRNS_6TensorERKS9_SC_RKSt6vectorIlSaIlEERKSt8optionalIS9_ESL_bbENKUlvE1_clEvEUllE_EEvRNS_18TensorIteratorBaseERKT_EUliE_EEviT1_ --------------------------
	.section	.nv.info._ZN2at6native18elementwise_kernelILi128ELi2EZNS0_22gpu_kernel_impl_nocastIZZNS0_73_GLOBAL__N__c8866d80_35_SparseBinaryOpIntersectionKernel_cu_1520ed90_315342_sparse_binary_op_intersection_kernel_implINS3_18CUDAKernelLauncherENS3_36CUDAValueSelectionIntersectionKernelINS3_5MulOpEEElLl0EEEvRNS_6TensorERKS9_SC_RKSt6vectorIlSaIlEERKSt8optionalIS9_ESL_bbENKUlvE1_clEvEUllE_EEvRNS_18TensorIteratorBaseERKT_EUliE_EEviT1_,"",@"SHT_CUDA_INFO"
	.sectionflags	@""
	.align	4


	//----- nvinfo : EIATTR_CUDA_API_VERSION
	.align		4
        /*0000*/ 	.byte	0x04, 0x37
        /*0002*/ 	.short	(.L_2533 - .L_2532)
.L_2532:
        /*0004*/ 	.word	0x00000082


	//----- nvinfo : EIATTR_SW2861232_WAR
	.align		4
.L_2533:
        /*0008*/ 	.byte	0x01, 0x35
	.zero		2


	//----- nvinfo : EIATTR_PARAM_CBANK
	.align		4
        /*000c*/ 	.byte	0x04, 0x0a
        /*000e*/ 	.short	(.L_2535 - .L_2534)
	.align		4
.L_2534:
        /*0010*/ 	.word	index@(.nv.constant0._ZN2at6native18elementwise_kernelILi128ELi2EZNS0_22gpu_kernel_impl_nocastIZZNS0_73_GLOBAL__N__c8866d80_35_SparseBinaryOpIntersectionKernel_cu_1520ed90_315342_sparse_binary_op_intersection_kernel_implINS3_18CUDAKernelLauncherENS3_36CUDAValueSelectionIntersectionKernelINS3_5MulOpEEElLl0EEEvRNS_6TensorERKS9_SC_RKSt6vectorIlSaIlEERKSt8optionalIS9_ESL_bbENKUlvE1_clEvEUllE_EEvRNS_18TensorIteratorBaseERKT_EUliE_EEviT1_)
        /*0014*/ 	.short	0x0160
        /*0016*/ 	.short	0x0248


	//----- nvinfo : EIATTR_CBANK_PARAM_SIZE
	.align		4
.L_2535:
        /*0018*/ 	.byte	0x03, 0x19
        /*001a*/ 	.short	0x0248


	//----- nvinfo : EIATTR_KPARAM_INFO
	.align		4
        /*001c*/ 	.byte	0x04, 0x17
        /*001e*/ 	.short	(.L_2537 - .L_2536)
.L_2536:
        /*0020*/ 	.word	0x00000000
        /*0024*/ 	.short	0x0001
        /*0026*/ 	.short	0x0008
        /*0028*/ 	.byte	0x00, 0xf0, 0x01, 0x09


	//----- nvinfo : EIATTR_KPARAM_INFO
	.align		4
.L_2537:
        /*002c*/ 	.byte	0x04, 0x17
        /*002e*/ 	.short	(.L_2539 - .L_2538)
.L_2538:
        /*0030*/ 	.word	0x00000000
        /*0034*/ 	.short	0x0000
        /*0036*/ 	.short	0x0000
        /*0038*/ 	.byte	0x00, 0xf0, 0x11, 0x00


	//----- nvinfo : EIATTR_MAXREG_COUNT
	.align		4
.L_2539:
        /*003c*/ 	.byte	0x03, 0x1b
        /*003e*/ 	.short	0x0080


	//----- nvinfo : EIATTR_MERCURY_ISA_VERSION
	.align		4
        /*0040*/ 	.byte	0x03, 0x5f
        /*0042*/ 	.short	0x0000


	//----- nvinfo : EIATTR_EXIT_INSTR_OFFSETS
	.align		4
        /*0044*/ 	.byte	0x04, 0x1c
        /*0046*/ 	.short	(.L_2541 - .L_2540)


	//   ....[0]....
.L_2540:
        /*0048*/ 	.word	0x00001750


	//   ....[1]....
        /*004c*/ 	.word	0x00002d20


	//----- nvinfo : EIATTR_MAX_THREADS
	.align		4
.L_2541:
        /*0050*/ 	.byte	0x04, 0x05
        /*0052*/ 	.short	(.L_2543 - .L_2542)
.L_2542:
        /*0054*/ 	.word	0x00000080
        /*0058*/ 	.word	0x00000001
        /*005c*/ 	.word	0x00000001


	//----- nvinfo : EIATTR_CRS_STACK_SIZE
	.align		4
.L_2543:
        /*0060*/ 	.byte	0x04, 0x1e
        /*0062*/ 	.short	(.L_2545 - .L_2544)
.L_2544:
        /*0064*/ 	.word	0x00000000
.L_2545:


//--------------------- .nv.info._ZN2at6native27unrolled_elementwise_kernelIZZNS0_73_GLOBAL__N__c8866d80_35_SparseBinaryOpIntersectionKernel_cu_1520ed90_315342_sparse_binary_op_intersection_kernel_implINS2_18CUDAKernelLauncherENS2_36CUDAValueSelectionIntersectionKernelINS2_5MulOpEEElLl0EEEvRNS_6TensorERKS8_SB_RKSt6vectorIlSaIlEERKSt8optionalIS8_ESK_bbENKUlvE1_clEvEUllE_St5arrayIPcLm2EELi4E23TrivialOffsetCalculatorILi1EjESR_NS0_6memory15LoadWithoutCastENSS_16StoreWithoutCastEEEviT_T0_T2_T3_T4_T5_ --------------------------
	.section	.nv.info._ZN2at6native27unrolled_elementwise_kernelIZZNS0_73_GLOBAL__N__c8866d80_35_SparseBinaryOpIntersectionKernel_cu_1520ed90_315342_sparse_binary_op_intersection_kernel_implINS2_18CUDAKernelLauncherENS2_36CUDAValueSelectionIntersectionKernelINS2_5MulOpEEElLl0EEEvRNS_6TensorERKS8_SB_RKSt6vectorIlSaIlEERKSt8optionalIS8_ESK_bbENKUlvE1_clEvEUllE_St5arrayIPcLm2EELi4E23TrivialOffsetCalculatorILi1EjESR_NS0_6memory15LoadWithoutCastENSS_16StoreWithoutCastEEEviT_T0_T2_T3_T4_T5_,"",@"SHT_CUDA_INFO"
	.sectionflags	@""
	.align	4


	//----- nvinfo : EIATTR_CUDA_API_VERSION
	.align		4
        /*0000*/ 	.byte	0x04, 0x37
        /*0002*/ 	.short	(.L_2547 - .L_2546)
.L_2546:
        /*0004*/ 	.word	0x00000082


	//----- nvinfo : EIATTR_SW2861232_WAR
	.align		4
.L_2547:
        /*0008*/ 	.byte	0x01, 0x35
	.zero		2


	//----- nvinfo : EIATTR_PARAM_CBANK
	.align		4
        /*000c*/ 	.byte	0x04, 0x0a
        /*000e*/ 	.short	(.L_2549 - .L_2548)
	.align		4
.L_2548:
        /*0010*/ 	.word	index@(.nv.constant0._ZN2at6native27unrolled_elementwise_kernelIZZNS0_73_GLOBAL__N__c8866d80_35_SparseBinaryOpIntersectionKernel_cu_1520ed90_315342_sparse_binary_op_intersection_kernel_implINS2_18CUDAKernelLauncherENS2_36CUDAValueSelectionIntersectionKernelINS2_5MulOpEEElLl0EEEvRNS_6TensorERKS8_SB_RKSt6vectorIlSaIlEERKSt8optionalIS8_ESK_bbENKUlvE1_clEvEUllE_St5arrayIPcLm2EELi4E23TrivialOffsetCalculatorILi1EjESR_NS0_6memory15LoadWithoutCastENSS_16StoreWithoutCastEEEviT_T0_T2_T3_T4_T5_)
        /*0014*/ 	.short	0x0160
        /*0016*/ 	.short	0x004c


	//----- nvinfo : EIATTR_CBANK_PARAM_SIZE
	.align		4
.L_2549:
        /*0018*/ 	.byte	0x03, 0x19
        /*001a*/ 	.short	0x004c


	//----- nvinfo : EIATTR_KPARAM_INFO
	.align		4
        /*001c*/ 	.byte	0x04, 0x17
        /*001e*/ 	.short	(.L_2551 - .L_2550)
.L_2550:
        /*0020*/ 	.word	0x00000000
        /*0024*/ 	.short	0x0006
        /*0026*/ 	.short	0x004b
        /*0028*/ 	.byte	0x00, 0xf0, 0x05, 0x00


	//----- nvinfo : EIATTR_KPARAM_INFO
	.align		4
.L_2551:
        /*002c*/ 	.byte	0x04, 0x17
        /*002e*/ 	.short	(.L_2553 - .L_2552)
.L_2552:
        /*0030*/ 	.word	0x00000000
        /*0034*/ 	.short	0x0005
        /*0036*/ 	.short	0x004a
        /*0038*/ 	.byte	0x00, 0xf0, 0x05, 0x00


	//----- nvinfo : EIATTR_KPARAM_INFO
	.align		4
.L_2553:
        /*003c*/ 	.byte	0x04, 0x17
        /*003e*/ 	.short	(.L_2555 - .L_2554)
.L_2554:
        /*0040*/ 	.word	0x00000000
        /*0044*/ 	.short	0x0004
        /*0046*/ 	.short	0x0049
        /*0048*/ 	.byte	0x00, 0xf0, 0x05, 0x00


	//----- nvinfo : EIATTR_KPARAM_INFO
	.align		4
.L_2555:
        /*004c*/ 	.byte	0x04, 0x17
        /*004e*/ 	.short	(.L_2557 - .L_2556)
.L_2556:
        /*0050*/ 	.word	0x00000000
        /*0054*/ 	.short	0x0003
        /*0056*/ 	.short	0x0048
        /*0058*/ 	.byte	0x00, 0xf0, 0x05, 0x00


	//----- nvinfo : EIATTR_KPARAM_INFO
	.align		4
.L_2557:
        /*005c*/ 	.byte	0x04, 0x17
        /*005e*/ 	.short	(.L_2559 - .L_2558)
.L_2558:
        /*0060*/ 	.word	0x00000000
        /*0064*/ 	.short	0x0002
        /*0066*/ 	.short	0x0038
        /*0068*/ 	.byte	0x00, 0xf0, 0x41, 0x00


	//----- nvinfo : EIATTR_KPARAM_INFO
	.align		4
.L_2559:
        /*006c*/ 	.byte	0x04, 0x17
        /*006e*/ 	.short	(.L_2561 - .L_2560)
.L_2560:
        /*0070*/ 	.word	0x00000000
        /*0074*/ 	.short	0x0001
        /*0076*/ 	.short	0x0008
        /*0078*/ 	.byte	0x00, 0xf0, 0xc1, 0x00


	//----- nvinfo : EIATTR_KPARAM_INFO
	.align		4
.L_2561:
        /*007c*/ 	.byte	0x04, 0x17
        /*007e*/ 	.short	(.L_2563 - .L_2562)
.L_2562:
        /*0080*/ 	.word	0x00000000
        /*0084*/ 	.short	0x0000
        /*0086*/ 	.short	0x0000
        /*0088*/ 	.byte	0x00, 0xf0, 0x11, 0x00


	//----- nvinfo : EIATTR_MAXREG_COUNT
	.align		4
.L_2563:
        /*008c*/ 	.byte	0x03, 0x1b
        /*008e*/ 	.short	0x00ff


	//----- nvinfo : EIATTR_MERCURY_ISA_VERSION
	.align		4
        /*0090*/ 	.byte	0x03, 0x5f
        /*0092*/ 	.short	0x0000


	//----- nvinfo : EIATTR_EXIT_INSTR_OFFSETS
	.align		4
        /*0094*/ 	.byte	0x04, 0x1c
        /*0096*/ 	.short	(.L_2565 - .L_2564)


	//   ....[0]....
.L_2564:
        /*0098*/ 	.word	0x00005fc0


	//   ....[1]....
        /*009c*/ 	.word	0x00006020


	//----- nvinfo : EIATTR_MAX_THREADS
	.align		4
.L_2565:
        /*00a0*/ 	.byte	0x04, 0x05
        /*00a2*/ 	.short	(.L_2567 - .L_2566)
.L_2566:
        /*00a4*/ 	.word	0x00000080
        /*00a8*/ 	.word	0x00000001
        /*00ac*/ 	.word	0x00000001


	//----- nvinfo : EIATTR_CRS_STACK_SIZE
	.align		4
.L_2567:
        /*00b0*/ 	.byte	0x04, 0x1e
        /*00b2*/ 	.short	(.L_2569 - .L_2568)
.L_2568:
        /*00b4*/ 	.word	0x00000000
.L_2569:


//--------------------- .nv.info._ZN2at6native29vectorized_elementwise_kernelILi2EZZNS0_73_GLOBAL__N__c8866d80_35_SparseBinaryOpIntersectionKernel_cu_1520ed90_315342_sparse_binary_op_intersection_kernel_implINS2_18CUDAKernelLauncherENS2_36CUDAValueSelectionIntersectionKernelINS2_5MulOpEEElLl0EEEvRNS_6TensorERKS8_SB_RKSt6vectorIlSaIlEERKSt8optionalIS8_ESK_bbENKUlvE1_clEvEUllE_St5arrayIPcLm2EEEEviT0_T1_ --------------------------
	.section	.nv.info._ZN2at6native29vectorized_elementwise_kernelILi2EZZNS0_73_GLOBAL__N__c8866d80_35_SparseBinaryOpIntersectionKernel_cu_1520ed90_315342_sparse_binary_op_intersection_kernel_implINS2_18CUDAKernelLauncherENS2_36CUDAValueSelectionIntersectionKernelINS2_5MulOpEEElLl0EEEvRNS_6TensorERKS8_SB_RKSt6vectorIlSaIlEERKSt8optionalIS8_ESK_bbENKUlvE1_clEvEUllE_St5arrayIPcLm2EEEEviT0_T1_,"",@"SHT_CUDA_INFO"
	.sectionflags	@""
	.align	4


	//----- nvinfo : EIATTR_CUDA_API_VERSION
	.align		4
        /*0000*/ 	.byte	0x04, 0x37
        /*0002*/ 	.short	(.L_2571 - .L_2570)
.L_2570:
        /*0004*/ 	.word	0x00000082


	//----- nvinfo : EIATTR_SW2861232_WAR
	.align		4
.L_2571:
        /*0008*/ 	.byte	0x01, 0x35
	.zero		2


	//----- nvinfo : EIATTR_PARAM_CBANK
	.align		4
        /*000c*/ 	.byte	0x04, 0x0a
        /*000e*/ 	.short	(.L_2573 - .L_2572)
	.align		4
.L_2572:
        /*0010*/ 	.word	index@(.nv.constant0._ZN2at6native29vectorized_elementwise_kernelILi2EZZNS0_73_GLOBAL__N__c8866d80_35_SparseBinaryOpIntersectionKernel_cu_1520ed90_315342_sparse_binary_op_intersection_kernel_implINS2_18CUDAKernelLauncherENS2_36CUDAValueSelectionIntersectionKernelINS2_5MulOpEEElLl0EEEvRNS_6TensorERKS8_SB_RKSt6vectorIlSaIlEERKSt8optionalIS8_ESK_bbENKUlvE1_clEvEUllE_St5arrayIPcLm2EEEEviT0_T1_)
        /*0014*/ 	.short	0x0160
        /*0016*/ 	.short	0x0048


	//----- nvinfo : EIATTR_CBANK_PARAM_SIZE
	.align		4
.L_2573:
        /*0018*/ 	.byte	0x03, 0x19
        /*001a*/ 	.short	0x0048


	//----- nvinfo : EIATTR_KPARAM_INFO
	.align		4
        /*001c*/ 	.byte	0x04, 0x17
        /*001e*/ 	.short	(.L_2575 - .L_2574)
.L_2574:
        /*0020*/ 	.word	0x00000000
        /*0024*/ 	.short	0x0002
        /*0026*/ 	.short	0x0038
        /*0028*/ 	.byte	0x00, 0xf0, 0x41, 0x00


	//----- nvinfo : EIATTR_KPARAM_INFO
	.align		4
.L_2575:
        /*002c*/ 	.byte	0x04, 0x17
        /*002e*/ 	.short	(.L_2577 - .L_2576)
.L_2576:
        /*0030*/ 	.word	0x00000000
        /*0034*/ 	.short	0x0001
        /*0036*/ 	.short	0x0008
        /*0038*/ 	.byte	0x00, 0xf0, 0xc1, 0x00


	//----- nvinfo : EIATTR_KPARAM_INFO
	.align		4
.L_2577:
        /*003c*/ 	.byte	0x04, 0x17
        /*003e*/ 	.short	(.L_2579 - .L_2578)
.L_2578:
        /*0040*/ 	.word	0x00000000
        /*0044*/ 	.short	0x0000
        /*0046*/ 	.short	0x0000
        /*0048*/ 	.byte	0x00, 0xf0, 0x11, 0x00


	//----- nvinfo : EIATTR_MAXREG_COUNT
	.align		4
.L_2579:
        /*004c*/ 	.byte	0x03, 0x1b
        /*004e*/ 	.short	0x00ff


	//----- nvinfo : EIATTR_MERCURY_ISA_VERSION
	.align		4
        /*0050*/ 	.byte	0x03, 0x5f
        /*0052*/ 	.short	0x0000


	//----- nvinfo : EIATTR_EXIT_INSTR_OFFSETS
	.align		4
        /*0054*/ 	.byte	0x04, 0x1c
        /*0056*/ 	.short	(.L_2581 - .L_2580)


	//   ....[0]....
.L_2580:
        /*0058*/ 	.word	0x0000ab90


	//   ....[1]....
        /*005c*/ 	.word	0x00016810


	//   ....[2]....
        /*0060*/ 	.word	0x00016860


	//----- nvinfo : EIATTR_MAX_THREADS
	.align		4
.L_2581:
        /*0064*/ 	.byte	0x04, 0x05
        /*0066*/ 	.short	(.L_2583 - .L_2582)
.L_2582:
        /*0068*/ 	.word	0x00000080
        /*006c*/ 	.word	0x00000001
        /*0070*/ 	.word	0x00000001


	//----- nvinfo : EIATTR_CRS_STACK_SIZE
	.align		4
.L_2583:
        /*0074*/ 	.byte	0x04, 0x1e
        /*0076*/ 	.short	(.L_2585 - .L_2584)
.L_2584:
        /*0078*/ 	.word	0x00000000
.L_2585:


//--------------------- .nv.info._ZN2at6native29vectorized_elementwise_kernelILi4EZZNS0_73_GLOBAL__N__c8866d80_35_SparseBinaryOpIntersectionKernel_cu_1520ed90_315342_sparse_binary_op_intersection_kernel_implINS2_18CUDAKernelLauncherENS2_36CUDAValueSelectionIntersectionKernelINS2_5MulOpEEElLl0EEEvRNS_6TensorERKS8_SB_RKSt6vectorIlSaIlEERKSt8optionalIS8_ESK_bbENKUlvE1_clEvEUllE_St5arrayIPcLm2EEEEviT0_T1_ --------------------------
	.section	.nv.info._ZN2at6native29vectorized_elementwise_kernelILi4EZZNS0_73_GLOBAL__N__c8866d80_35_SparseBinaryOpIntersectionKernel_cu_1520ed90_315342_sparse_binary_op_intersection_kernel_implINS2_18CUDAKernelLauncherENS2_36CUDAValueSelectionIntersectionKernelINS2_5MulOpEEElLl0EEEvRNS_6TensorERKS8_SB_RKSt6vectorIlSaIlEERKSt8optionalIS8_ESK_bbENKUlvE1_clEvEUllE_St5arrayIPcLm2EEEEviT0_T1_,"",@"SHT_CUDA_INFO"
	.sectionflags	@""
	.align	4


	//----- nvinfo : EIATTR_CUDA_API_VERSION
	.align		4
        /*0000*/ 	.byte	0x04, 0x37
        /*0002*/ 	.short	(.L_2587 - .L_2586)
.L_2586:
        /*0004*/ 	.word	0x00000082


	//----- nvinfo : EIATTR_SW2861232_WAR
	.align		4
.L_2587:
        /*0008*/ 	.byte	0x01, 0x35
	.zero		2


	//----- nvinfo : EIATTR_PARAM_CBANK
	.align		4
        /*000c*/ 	.byte	0x04, 0x0a
        /*000e*/ 	.short	(.L_2589 - .L_2588)
	.align		4
.L_2588:
        /*0010*/ 	.word	index@(.nv.constant0._ZN2at6native29vectorized_elementwise_kernelILi4EZZNS0_73_GLOBAL__N__c8866d80_35_SparseBinaryOpIntersectionKernel_cu_1520ed90_315342_sparse_binary_op_intersection_kernel_implINS2_18CUDAKernelLauncherENS2_36CUDAValueSelectionIntersectionKernelINS2_5MulOpEEElLl0EEEvRNS_6TensorERKS8_SB_RKSt6vectorIlSaIlEERKSt8optionalIS8_ESK_bbENKUlvE1_clEvEUllE_St5arrayIPcLm2EEEEviT0_T1_)
        /*0014*/ 	.short	0x0160
        /*0016*/ 	.short	0x0048


	//----- nvinfo : EIATTR_CBANK_PARAM_SIZE
	.align		4
.L_2589:
        /*0018*/ 	.byte	0x03, 0x19
        /*001a*/ 	.short	0x0048


	//----- nvinfo : EIATTR_KPARAM_INFO
	.align		4
        /*001c*/ 	.byte	0x04, 0x17
        /*001e*/ 	.short	(.L_2591 - .L_2590)
.L_2590:
        /*0020*/ 	.word	0x00000000
        /*0024*/ 	.short	0x0002
        /*0026*/ 	.short	0x0038
        /*0028*/ 	.byte	0x00, 0xf0, 0x41, 0x00


	//----- nvinfo : EIATTR_KPARAM_INFO
	.align		4
.L_2591:
        /*002c*/ 	.byte	0x04, 0x17
        /*002e*/ 	.short	(.L_2593 - .L_2592)
.L_2592:
        /*0030*/ 	.word	0x00000000
        /*0034*/ 	.short	0x0001
        /*0036*/ 	.short	0x0008
        /*0038*/ 	.byte	0x00, 0xf0, 0xc1, 0x00


	//----- nvinfo : EIATTR_KPARAM_INFO
	.align		4
.L_2593:
        /*003c*/ 	.byte	0x04, 0x17
        /*003e*/ 	.short	(.L_2595 - .L_2594)
.L_2594:
        /*0040*/ 	.word	0x00000000
        /*0044*/ 	.short	0x0000
        /*0046*/ 	.short	0x0000
        /*0048*/ 	.byte	0x00, 0xf0, 0x11, 0x00


	//----- nvinfo : EIATTR_MAXREG_COUNT
	.align		4
.L_2595:
        /*004c*/ 	.byte	0x03, 0x1b
        /*004e*/ 	.short	0x00ff


	//----- nvinfo : EIATTR_MERCURY_ISA_VERSION
	.align		4
        /*0050*/ 	.byte	0x03, 0x5f
        /*0052*/ 	.short	0x0000


	//----- nvinfo : EIATTR_EXIT_INSTR_OFFSETS
	.align		4
        /*0054*/ 	.byte	0x04, 0x1c
        /*0056*/ 	.short	(.L_2597 - .L_2596)


	//   ....[0]....
.L_2596:
        /*0058*/ 	.word	0x0000ab90


	//   ....[1]....
        /*005c*/ 	.word	0x00016810


	//   ....[2]....
        /*0060*/ 	.word	0x00016860


	//----- nvinfo : EIATTR_MAX_THREADS
	.align		4
.L_2597:
        /*0064*/ 	.byte	0x04, 0x05
        /*0066*/ 	.short	(.L_2599 - .L_2598)
.L_2598:
        /*0068*/ 	.word	0x00000080
        /*006c*/ 	.word	0x00000001
        /*0070*/ 	.word	0x00000001


	//----- nvinfo : EIATTR_CRS_STACK_SIZE
	.align		4
.L_2599:
        /*0074*/ 	.byte	0x04, 0x1e
        /*0076*/ 	.short	(.L_2601 - .L_2600)
.L_2600:
        /*0078*/ 	.word	0x00000000
.L_2601:


//--------------------- .nv.info._ZN2at6native29vectorized_elementwise_kernelILi8EZZNS0_73_GLOBAL__N__c8866d80_35_SparseBinaryOpIntersectionKernel_cu_1520ed90_315342_sparse_binary_op_intersection_kernel_implINS2_18CUDAKernelLauncherENS2_36CUDAValueSelectionIntersectionKernelINS2_5MulOpEEElLl0EEEvRNS_6TensorERKS8_SB_RKSt6vectorIlSaIlEERKSt8optionalIS8_ESK_bbENKUlvE1_clEvEUllE_St5arrayIPcLm2EEEEviT0_T1_ --------------------------
	.section	.nv.info._ZN2at6native29vectorized_elementwise_kernelILi8EZZNS0_73_GLOBAL__N__c8866d80_35_SparseBinaryOpIntersectionKernel_cu_1520ed90_315342_sparse_binary_op_intersection_kernel_implINS2_18CUDAKernelLauncherENS2_36CUDAValueSelectionIntersectionKernelINS2_5MulOpEEElLl0EEEvRNS_6TensorERKS8_SB_RKSt6vectorIlSaIlEERKSt8optionalIS8_ESK_bbENKUlvE1_clEvEUllE_St5arrayIPcLm2EEEEviT0_T1_,"",@"SHT_CUDA_INFO"
	.sectionflags	@""
	.align	4


	//----- nvinfo : EIATTR_CUDA_API_VERSION
	.align		4
        /*0000*/ 	.byte	0x04, 0x37
        /*0002*/ 	.short	(.L_2603 - .L_2602)
.L_2602:
        /*0004*/ 	.word	0x00000082


	//----- nvinfo : EIATTR_SW2861232_WAR
	.align		4
.L_2603:
        /*0008*/ 	.byte	0x01, 0x35
	.zero		2


	//----- nvinfo : EIATTR_PARAM_CBANK
	.align		4
        /*000c*/ 	.byte	0x04, 0x0a
        /*000e*/ 	.short	(.L_2605 - .L_2604)
	.align		4
.L_2604:
        /*0010*/ 	.word	index@(.nv.constant0._ZN2at6native29vectorized_elementwise_kernelILi8EZZNS0_73_GLOBAL__N__c8866d80_35_SparseBinaryOpIntersectionKernel_cu_1520ed90_315342_sparse_binary_op_intersection_kernel_implINS2_18CUDAKernelLauncherENS2_36CUDAValueSelectionIntersectionKernelINS2_5MulOpEEElLl0EEEvRNS_6TensorERKS8_SB_RKSt6vectorIlSaIlEERKSt8optionalIS8_ESK_bbENKUlvE1_clEvEUllE_St5arrayIPcLm2EEEEviT0_T1_)
        /*0014*/ 	.short	0x0160
        /*0016*/ 	.short	0x0048


	//----- nvinfo : EIATTR_CBANK_PARAM_SIZE
	.align		4
.L_2605:
        /*0018*/ 	.byte	0x03, 0x19
        /*001a*/ 	.short	0x0048


	//----- nvinfo : EIATTR_KPARAM_INFO
	.align		4
        /*001c*/ 	.byte	0x04, 0x17
        /*001e*/ 	.short	(.L_2607 - .L_2606)
.L_2606:
        /*0020*/ 	.word	0x00000000
        /*0024*/ 	.short	0x0002
        /*0026*/ 	.short	0x0038
        /*0028*/ 	.byte	0x00, 0xf0, 0x41, 0x00


	//----- nvinfo : EIATTR_KPARAM_INFO
	.align		4
.L_2607:
        /*002c*/ 	.byte	0x04, 0x17
        /*002e*/ 	.short	(.L_2609 - .L_2608)
.L_2608:
        /*0030*/ 	.word	0x00000000
        /*0034*/ 	.short	0x0001
        /*0036*/ 	.short	0x0008
        /*0038*/ 	.byte	0x00, 0xf0, 0xc1, 0x00


	//----- nvinfo : EIATTR_KPARAM_INFO
	.align		4
.L_2609:
        /*003c*/ 	.byte	0x04, 0x17
        /*003e*/ 	.short	(.L_2611 - .L_2610)
.L_2610:
        /*0040*/ 	.word	0x00000000
        /*0044*/ 	.short	0x0000
        /*0046*/ 	.short	0x0000
        /*0048*/ 	.byte	0x00, 0xf0, 0x11, 0x00


	//----- nvinfo : EIATTR_MAXREG_COUNT
	.align		4
.L_2611:
        /*004c*/ 	.byte	0x03, 0x1b
        /*004e*/ 	.short	0x00ff


	//----- nvinfo : EIATTR_MERCURY_ISA_VERSION
	.align		4
        /*0050*/ 	.byte	0x03, 0x5f
        /*0052*/ 	.short	0x0000


	//----- nvinfo : EIATTR_EXIT_INSTR_OFFSETS
	.align		4
        /*0054*/ 	.byte	0x04, 0x1c
        /*0056*/ 	.short	(.L_2613 - .L_2612)


	//   ....[0]....
.L_2612:
        /*0058*/ 	.word	0x00000010


	//----- nvinfo : EIATTR_MAX_THREADS
	.align		4
.L_2613:
        /*005c*/ 	.byte	0x04, 0x05
        /*005e*/ 	.short	(.L_2615 - .L_2614)
.L_2614:
        /*0060*/ 	.word	0x00000080
        /*0064*/ 	.word	0x00000001
        /*0068*/ 	.word	0x00000001
.L_2615:


//--------------------- .nv.info._ZN2at6native18elementwise_kernelILi128ELi4EZNS0_15gpu_kernel_implIZZNS0_73_GLOBAL__N__c8866d80_35_SparseBinaryOpIntersectionKernel_cu_1520ed90_315342_sparse_binary_op_intersection_kernel_implINS3_18CUDAKernelLauncherENS3_36CUDAValueSelectionIntersectionKernelINS3_5MulOpEEElLl8EEEvRNS_6TensorERKS9_SC_RKSt6vectorIlSaIlEERKSt8optionalIS9_ESL_bbENKUlvE3_clEvEUllE_EEvRNS_18TensorIteratorBaseERKT_EUliE_EEviT1_ --------------------------
	.section	.nv.info._ZN2at6native18elementwise_kernelILi128ELi4EZNS0_15gpu_kernel_implIZZNS0_73_GLOBAL__N__c8866d80_35_SparseBinaryOpIntersectionKernel_cu_1520ed90_315342_sparse_binary_op_intersection_kernel_implINS3_18CUDAKernelLauncherENS3_36CUDAValueSelectionIntersectionKernelINS3_5MulOpEEElLl8EEEvRNS_6TensorERKS9_SC_RKSt6vectorIlSaIlEERKSt8optionalIS9_ESL_bbENKUlvE3_clEvEUllE_EEvRNS_18TensorIteratorBaseERKT_EUliE_EEviT1_,"",@"SHT_CUDA_INFO"
	.sectionflags	@""
	.align	4


	//----- nvinfo : EIATTR_CUDA_API_VERSION
	.align		4
        /*0000*/ 	.byte	0x04, 0x37
        /*0002*/ 	.short	(.L_2617 - .L_2616)
.L_2616:
        /*0004*/ 	.word	0x00000082


	//----- nvinfo : EIATTR_SW2861232_WAR
	.align		4
.L_2617:
        /*0008*/ 	.byte	0x01, 0x35
	.zero		2


	//----- nvinfo : EIATTR_PARAM_CBANK
	.align		4
        /*000c*/ 	.byte	0x04, 0x0a
        /*000e*/ 	.short	(.L_2619 - .L_2618)
	.align		4
.L_2618:
        /*0010*/ 	.word	index@(.nv.constant0._ZN2at6native18elementwise_kernelILi128ELi4EZNS0_15gpu_kernel_implIZZNS0_73_GLOBAL__N__c8866d80_35_SparseBinaryOpIntersectionKernel_cu_1520ed90_315342_sparse_binary_op_intersection_kernel_implINS3_18CUDAKernelLauncherENS3_36CUDAValueSelectionIntersectionKernelINS3_5MulOpEEElLl8EEEvRNS_6TensorERKS9_SC_RKSt6vectorIlSaIlEERKSt8optionalIS9_ESL_bbENKUlvE3_clEvEUllE_EEvRNS_18TensorIteratorBaseERKT_EUliE_EEviT1_)
        /*0014*/ 	.short	0x0160
        /*0016*/ 	.short	0x02b0


	//----- nvinfo : EIATTR_CBANK_PARAM_SIZE
	.align		4
.L_2619:
        /*0018*/ 	.byte	0x03, 0x19
        /*001a*/ 	.short	0x02b0


	//----- nvinfo : EIATTR_KPARAM_INFO
	.align		4
        /*001c*/ 	.byte	0x04, 0x17
        /*001e*/ 	.short	(.L_2621 - .L_2620)
.L_2620:
        /*0020*/ 	.word	0x00000000
        /*0024*/ 	.short	0x0001
        /*0026*/ 	.short	0x0008
        /*0028*/ 	.byte	0x00, 0xf0, 0xa1, 0x0a


	//----- nvinfo : EIATTR_KPARAM_INFO
	.align		4
.L_2621:
        /*002c*/ 	.byte	0x04, 0x17
        /*002e*/ 	.short	(.L_2623 - .L_2622)
.L_2622:
        /*0030*/ 	.word	0x00000000
        /*0034*/ 	.short	0x0000
        /*0036*/ 	.short	0x0000
        /*0038*/ 	.byte	0x00, 0xf0, 0x11, 0x00


	//----- nvinfo : EIATTR_MAXREG_COUNT
	.align		4
.L_2623:
        /*003c*/ 	.byte	0x03, 0x1b
        /*003e*/ 	.short	0x0080


	//----- nvinfo : EIATTR_EXTERNS
	.align		4
        /*0040*/ 	.byte	0x04, 0x0f
        /*0042*/ 	.short	(.L_2625 - .L_2624)


	//   ....[0]....
	.align		4
.L_2624:
        /*0044*/ 	.word	index@(__assertfail)


	//----- nvinfo : EIATTR_MERCURY_ISA_VERSION
	.align		4
.L_2625:
        /*0048*/ 	.byte	0x03, 0x5f
        /*004a*/ 	.short	0x0000


	//----- nvinfo : EIATTR_SYSCALL_OFFSETS
	.align		4
        /*004c*/ 	.byte	0x04, 0x46
        /*004e*/ 	.short	(.L_2627 - .L_2626)


	//   ....[0]....
.L_2626:
        /*0050*/ 	.word	0x00001cf0


	//   ....[1]....
        /*0054*/ 	.word	0x000040c0


	//   ....[2]....
        /*0058*/ 	.word	0x00005e10


	//   ....[3]....
        /*005c*/ 	.word	0x00008170


	//   ....[4]....
        /*0060*/ 	.word	0x00009e70


	//   ....[5]....
        /*0064*/ 	.word	0x0000c1d0


	//   ....[6]....
        /*0068*/ 	.word	0x0000dee0


	//   ....[7]....
        /*006c*/ 	.word	0x00010220


	//----- nvinfo : EIATTR_EXIT_INSTR_OFFSETS
	.align		4
.L_2627:
        /*0070*/ 	.byte	0x04, 0x1c
        /*0072*/ 	.short	(.L_2629 - .L_2628)


	//   ....[0]....
.L_2628:
        /*0074*/ 	.word	0x0000c250


	//   ....[1]....
        /*0078*/ 	.word	0x0000fbe0


	//   ....[2]....
        /*007c*/ 	.word	0x0000fc00


	//   ....[3]....
        /*0080*/ 	.word	0x0000fc80


	//   ....[4]....
        /*0084*/ 	.word	0x0000fca0


	//   ....[5]....
        /*0088*/ 	.word	0x0000fcc0


	//   ....[6]....
        /*008c*/ 	.word	0x0000fd40


	//   ....[7]....
        /*0090*/ 	.word	0x0000fd60


	//   ....[8]....
        /*0094*/ 	.word	0x0000fde0


	//   ....[9]....
        /*0098*/ 	.word	0x0000fe00


	//   ....[10]....
        /*009c*/ 	.word	0x0000fe20


	//   ....[11]....
        /*00a0*/ 	.word	0x0000fec0


	//   ....[12]....
        /*00a4*/ 	.word	0x0000fee0


	//   ....[13]....
        /*00a8*/ 	.word	0x0000ff60


	//   ....[14]....
        /*00ac*/ 	.word	0x0000ff80


	//   ....[15]....
        /*00b0*/ 	.word	0x0000ffa0


	//   ....[16]....
        /*00b4*/ 	.word	0x00010040


	//   ....[17]....
        /*00b8*/ 	.word	0x00010060


	//   ....[18]....
        /*00bc*/ 	.word	0x00010080


	//   ....[19]....
        /*00c0*/ 	.word	0x000100f0


	//   ....[20]....
        /*00c4*/ 	.word	0x00010230


	//   ....[21]....
        /*00c8*/ 	.word	0x00010250


	//   ....[22]....
        /*00cc*/ 	.word	0x00010270


	//----- nvinfo : EIATTR_MAX_THREADS
	.align		4
.L_2629:
        /*00d0*/ 	.byte	0x04, 0x05
        /*00d2*/ 	.short	(.L_2631 - .L_2630)
.L_2630:
        /*00d4*/ 	.word	0x00000080
        /*00d8*/ 	.word	0x00000001
        /*00dc*/ 	.word	0x00000001


	//----- nvinfo : EIATTR_CRS_STACK_SIZE
	.align		4
.L_2631:
        /*00e0*/ 	.byte	0x04, 0x1e
        /*00e2*/ 	.short	(.L_2633 - .L_2632)
.L_2632:
        /*00e4*/ 	.word	0x00000000
.L_2633:


//--------------------- .nv.info._ZN2at6native27unrolled_elementwise_kernelIZZNS0_73_GLOBAL__N__c8866d80_35_SparseBinaryOpIntersectionKernel_cu_1520ed90_315342_sparse_binary_op_intersection_kernel_implINS2_18CUDAKernelLauncherENS2_36CUDAValueSelectionIntersectionKernelINS2_5MulOpEEElLl8EEEvRNS_6TensorERKS8_SB_RKSt6vectorIlSaIlEERKSt8optionalIS8_ESK_bbENKUlvE3_clEvEUllE_St5arrayIPcLm2EELi4E23TrivialOffsetCalculatorILi1EjESR_NS0_6memory12LoadWithCastILi1EEENSS_13StoreWithCastILi1EEEEEviT_T0_T2_T3_T4_T5_ --------------------------
	.section	.nv.info._ZN2at6native27unrolled_elementwise_kernelIZZNS0_73_GLOBAL__N__c8866d80_35_SparseBinaryOpIntersectionKernel_cu_1520ed90_315342_sparse_binary_op_intersection_kernel_implINS2_18CUDAKernelLauncherENS2_36CUDAValueSelectionIntersectionKernelINS2_5MulOpEEElLl8EEEvRNS_6TensorERKS8_SB_RKSt6vectorIlSaIlEERKSt8optionalIS8_ESK_bbENKUlvE3_clEvEUllE_St5arrayIPcLm2EELi4E23TrivialOffsetCalculatorILi1EjESR_NS0_6memory12LoadWithCastILi1EEENSS_13StoreWithCastILi1EEEEEviT_T0_T2_T3_T4_T5_,"",@"SHT_CUDA_INFO"
	.sectionflags	@""
	.align	4


	//----- nvinfo : EIATTR_CUDA_API_VERSION
	.align		4
        /*0000*/ 	.byte	0x04, 0x37
        /*0002*/ 	.short	(.L_2635 - .L_2634)
.L_2634:
        /*0004*/ 	.word	0x00000082


	//----- nvinfo : EIATTR_SW2861232_WAR
	.align		4
.L_2635:
        /*0008*/ 	.byte	0x01, 0x35
	.zero		2


	//----- nvinfo : EIATTR_PARAM_CBANK
	.align		4
        /*000c*/ 	.byte	0x04, 0x0a
        /*000e*/ 	.short	(.L_2637 - .L_2636)
	.align		4
.L_2636:
        /*0010*/ 	.word	index@(.nv.constant0._ZN2at6native27unrolled_elementwise_kernelIZZNS0_73_GLOBAL__N__c8866d80_35_SparseBinaryOpIntersectionKernel_cu_1520ed90_315342_sparse_binary_op_intersection_kernel_implINS2_18CUDAKernelLauncherENS2_36CUDAValueSelectionIntersectionKernelINS2_5MulOpEEElLl8EEEvRNS_6TensorERKS8_SB_RKSt6vectorIlSaIlEERKSt8optionalIS8_ESK_bbENKUlvE3_clEvEUllE_St5arrayIPcLm2EELi4E23TrivialOffsetCalculatorILi1EjESR_NS0_6memory12LoadWithCastILi1EEENSS_13StoreWithCastILi1EEEEEviT_T0_T2_T3_T4_T5_)
        /*0014*/ 	.short	0x0160
        /*0016*/ 	.short	0x00bc


	//----- nvinfo : EIATTR_CBANK_PARAM_SIZE
	.align		4
.L_2637:
        /*0018*/ 	.byte	0x03, 0x19
        /*001a*/ 	.short	0x00bc


	//----- nvinfo : EIATTR_KPARAM_INFO
	.align		4
        /*001c*/ 	.byte	0x04, 0x17
        /*001e*/ 	.short	(.L_2639 - .L_2638)
.L_2638:
        /*0020*/ 	.word	0x00000000
        /*0024*/ 	.short	0x0006
        /*0026*/ 	.short	0x00b4
        /*0028*/ 	.byte	0x00, 0xf0, 0x21, 0x00


	//----- nvinfo : EIATTR_KPARAM_INFO
	.align		4
.L_2639:
        /*002c*/ 	.byte	0x04, 0x17
        /*002e*/ 	.short	(.L_2641 - .L_2640)
.L_2640:
        /*0030*/ 	.word	0x00000000
        /*0034*/ 	.short	0x0005
        /*0036*/ 	.short	0x00ac
        /*0038*/ 	.byte	0x00, 0xf0, 0x21, 0x00


	//----- nvinfo : EIATTR_KPARAM_INFO
	.align		4
.L_2641:
        /*003c*/ 	.byte	0x04, 0x17
        /*003e*/ 	.short	(.L_2643 - .L_2642)
.L_2642:
        /*0040*/ 	.word	0x00000000
        /*0044*/ 	.short	0x0004
        /*0046*/ 	.short	0x00a9
        /*0048*/ 	.byte	0x00, 0xf0, 0x05, 0x00


	//----- nvinfo : EIATTR_KPARAM_INFO
	.align		4
.L_2643:
        /*004c*/ 	.byte	0x04, 0x17
        /*004e*/ 	.short	(.L_2645 - .L_2644)
.L_2644:
        /*0050*/ 	.word	0x00000000
        /*0054*/ 	.short	0x0003
        /*0056*/ 	.short	0x00a8
        /*0058*/ 	.byte	0x00, 0xf0, 0x05, 0x00


	//----- nvinfo : EIATTR_KPARAM_INFO
	.align		4
.L_2645:
        /*005c*/ 	.byte	0x04, 0x17
        /*005e*/ 	.short	(.L_2647 - .L_2646)
.L_2646:
        /*0060*/ 	.word	0x00000000
        /*0064*/ 	.short	0x0002
        /*0066*/ 	.short	0x0098
        /*0068*/ 	.byte	0x00, 0xf0, 0x41, 0x00


	//----- nvinfo : EIATTR_KPARAM_INFO
	.align		4
.L_2647:
        /*006c*/ 	.byte	0x04, 0x17
        /*006e*/ 	.short	(.L_2649 - .L_2648)
.L_2648:
        /*0070*/ 	.word	0x00000000
        /*0074*/ 	.short	0x0001
        /*0076*/ 	.short	0x0008
        /*0078*/ 	.byte	0x00, 0xf0, 0x41, 0x02


	//----- nvinfo : EIATTR_KPARAM_INFO
	.align		4
.L_2649:
        /*007c*/ 	.byte	0x04, 0x17
        /*007e*/ 	.short	(.L_2651 - .L_2650)
.L_2650:
        /*0080*/ 	.word	0x00000000
        /*0084*/ 	.short	0x0000
        /*0086*/ 	.short	0x0000
        /*0088*/ 	.byte	0x00, 0xf0, 0x11, 0x00


	//----- nvinfo : EIATTR_MAXREG_COUNT
	.align		4
.L_2651:
        /*008c*/ 	.byte	0x03, 0x1b
        /*008e*/ 	.short	0x00ff


	//----- nvinfo : EIATTR_EXTERNS
	.align		4
        /*0090*/ 	.byte	0x04, 0x0f
        /*0092*/ 	.short	(.L_2653 - .L_2652)


	//   ....[0]....
	.align		4
.L_2652:
        /*0094*/ 	.word	index@(__assertfail)


	//----- nvinfo : EIATTR_MERCURY_ISA_VERSION
	.align		4
.L_2653:
        /*0098*/ 	.byte	0x03, 0x5f
        /*009a*/ 	.short	0x0000


	//----- nvinfo : EIATTR_SYSCALL_OFFSETS
	.align		4
        /*009c*/ 	.byte	0x04, 0x46
        /*009e*/ 	.short	(.L_2655 - .L_2654)


	//   ....[0]....
.L_2654:
        /*00a0*/ 	.word	0x00001270


	//   ....[1]....
        /*00a4*/ 	.word	0x000021a0


	//   ....[2]....
        /*00a8*/ 	.word	0x000030c0


	//   ....[3]....
        /*00ac*/ 	.word	0x00003fe0


	//   ....[4]....
        /*00b0*/ 	.word	0x0000b740


	//   ....[5]....
        /*00b4*/ 	.word	0x0000bf60


	//   ....[6]....
        /*00b8*/ 	.word	0x0000c740


	//   ....[7]....
        /*00bc*/ 	.word	0x0000cf20


	//----- nvinfo : EIATTR_EXIT_INSTR_OFFSETS
	.align		4
.L_2655:
        /*00c0*/ 	.byte	0x04, 0x1c
        /*00c2*/ 	.short	(.L_2657 - .L_2656)


	//   ....[0]....
.L_2656:
        /*00c4*/ 	.word	0x0000c7c0


	//   ....[1]....
        /*00c8*/ 	.word	0x0000c8e0


	//   ....[2]....
        /*00cc*/ 	.word	0x0000c900


	//   ....[3]....
        /*00d0*/ 	.word	0x0000c980


	//   ....[4]....
        /*00d4*/ 	.word	0x0000c9a0


	//   ....[5]....
        /*00d8*/ 	.word	0x0000c9c0


	//   ....[6]....
        /*00dc*/ 	.word	0x0000ca40


	//   ....[7]....
        /*00e0*/ 	.word	0x0000ca60


	//   ....[8]....
        /*00e4*/ 	.word	0x0000cae0


	//   ....[9]....
        /*00e8*/ 	.word	0x0000cb00


	//   ....[10]....
        /*00ec*/ 	.word	0x0000cb20


	//   ....[11]....
        /*00f0*/ 	.word	0x0000cbc0


	//   ....[12]....
        /*00f4*/ 	.word	0x0000cbe0


	//   ....[13]....
        /*00f8*/ 	.word	0x0000cc60


	//   ....[14]....
        /*00fc*/ 	.word	0x0000cc80


	//   ....[15]....
        /*0100*/ 	.word	0x0000cca0


	//   ....[16]....
        /*0104*/ 	.word	0x0000cd40


	//   ....[17]....
        /*0108*/ 	.word	0x0000cd60


	//   ....[18]....
        /*010c*/ 	.word	0x0000cd80


	//   ....[19]....
        /*0110*/ 	.word	0x0000cdf0


	//   ....[20]....
        /*0114*/ 	.word	0x0000cf30


	//   ....[21]....
        /*0118*/ 	.word	0x0000cf50


	//   ....[22]....
        /*011c*/ 	.word	0x0000cf70


	//----- nvinfo : EIATTR_MAX_THREADS
	.align		4
.L_2657:
        /*0120*/ 	.byte	0x04, 0x05
        /*0122*/ 	.short	(.L_2659 - .L_2658)
.L_2658:
        /*0124*/ 	.word	0x00000080
        /*0128*/ 	.word	0x00000001
        /*012c*/ 	.word	0x00000001


	//----- nvinfo : EIATTR_CRS_STACK_SIZE
	.align		4
.L_2659:
        /*0130*/ 	.byte	0x04, 0x1e
        /*0132*/ 	.short	(.L_2661 - .L_2660)
.L_2660:
        /*0134*/ 	.word	0x00000000
.L_2661:


//--------------------- .nv.info._ZN2at6native18elementwise_kernelILi128ELi2EZNS0_22gpu_kernel_impl_nocastIZZNS0_73_GLOBAL__N__c8866d80_35_SparseBinaryOpIntersectionKernel_cu_1520ed90_315342_sparse_binary_op_intersection_kernel_implINS3_18CUDAKernelLauncherENS3_36CUDAValueSelectionIntersectionKernelINS3_5MulOpEEElLl8EEEvRNS_6TensorERKS9_SC_RKSt6vectorIlSaIlEERKSt8optionalIS9_ESL_bbENKUlvE3_clEvEUllE_EEvRNS_18TensorIteratorBaseERKT_EUliE_EEviT1_ --------------------------
	.section	.nv.info._ZN2at6native18elementwise_kernelILi128ELi2EZNS0_22gpu_kernel_impl_nocastIZZNS0_73_GLOBAL__N__c8866d80_35_SparseBinaryOpIntersectionKernel_cu_1520ed90_315342_sparse_binary_op_intersection_kernel_implINS3_18CUDAKernelLauncherENS3_36CUDAValueSelectionIntersectionKernelINS3_5MulOpEEElLl8EEEvRNS_6TensorERKS9_SC_RKSt6vectorIlSaIlEERKSt8optionalIS9_ESL_bbENKUlvE3_clEvEUllE_EEvRNS_18TensorIteratorBaseERKT_EUliE_EEviT1_,"",@"SHT_CUDA_INFO"
	.sectionflags	@""
	.align	4


	//----- nvinfo : EIATTR_CUDA_API_VERSION
	.align		4
        /*0000*/ 	.byte	0x04, 0x37
        /*0002*/ 	.short	(.L_2663 - .L_2662)
.L_2662:
        /*0004*/ 	.word	0x00000082


	//----- nvinfo : EIATTR_SW2861232_WAR
	.align		4
.L_2663:
        /*0008*/ 	.byte	0x01, 0x35
	.zero		2


	//----- nvinfo : EIATTR_PARAM_CBANK
	.align		4
        /*000c*/ 	.byte	0x04, 0x0a
        /*000e*/ 	.short	(.L_2665 - .L_2664)
	.align		4
.L_2664:
        /*0010*/ 	.word	index@(.nv.constant0._ZN2at6native18elementwise_kernelILi128ELi2EZNS0_22gpu_kernel_impl_nocastIZZNS0_73_GLOBAL__N__c8866d80_35_SparseBinaryOpIntersectionKernel_cu_1520ed90_315342_sparse_binary_op_intersection_kernel_implINS3_18CUDAKernelLauncherENS3_36CUDAValueSelectionIntersectionKernelINS3_5MulOpEEElLl8EEEvRNS_6TensorERKS9_SC_RKSt6vectorIlSaIlEERKSt8optionalIS9_ESL_bbENKUlvE3_clEvEUllE_EEvRNS_18TensorIteratorBaseERKT_EUliE_EEviT1_)
        /*0014*/ 	.short	0x0160
        /*0016*/ 	.short	0x02a8


	//----- nvinfo : EIATTR_CBANK_PARAM_SIZE
	.align		4
.L_2665:
        /*0018*/ 	.byte	0x03, 0x19
        /*001a*/ 	.short	0x02a8


	//----- nvinfo : EIATTR_KPARAM_INFO
	.align		4
        /*001c*/ 	.byte	0x04, 0x17
        /*001e*/ 	.short	(.L_2667 - .L_2666)
.L_2666:
        /*0020*/ 	.word	0x00000000
        /*0024*/ 	.short	0x0001
        /*0026*/ 	.short	0x0008
        /*0028*/ 	.byte	0x00, 0xf0, 0x81, 0x0a


	//----- nvinfo : EIATTR_KPARAM_INFO
	.align		4
.L_2667:
        /*002c*/ 	.byte	0x04, 0x17
        /*002e*/ 	.short	(.L_2669 - .L_2668)
.L_2668:
        /*0030*/ 	.word	0x00000000
        /*0034*/ 	.short	0x0000
        /*0036*/ 	.short	0x0000
        /*0038*/ 	.byte	0x00, 0xf0, 0x11, 0x00


	//----- nvinfo : EIATTR_MAXREG_COUNT
	.align		4
.L_2669:
        /*003c*/ 	.byte	0x03, 0x1b
        /*003e*/ 	.short	0x0080


	//----- nvinfo : EIATTR_MERCURY_ISA_VERSION
	.align		4
        /*0040*/ 	.byte	0x03, 0x5f
        /*0042*/ 	.short	0x0000


	//----- nvinfo : EIATTR_EXIT_INSTR_OFFSETS
	.align		4
        /*0044*/ 	.byte	0x04, 0x1c
        /*0046*/ 	.short	(.L_2671 - .L_2670)


	//   ....[0]....
.L_2670:
        /*0048*/ 	.word	0x00002b50


	//   ....[1]....
        /*004c*/ 	.word	0x00005590


	//----- nvinfo : EIATTR_MAX_THREADS
	.align		4
.L_2671:
        /*0050*/ 	.byte	0x04, 0x05
        /*0052*/ 	.short	(.L_2673 - .L_2672)
.L_2672:
        /*0054*/ 	.word	0x00000080
        /*0058*/ 	.word	0x00000001
        /*005c*/ 	.word	0x00000001


	//----- nvinfo : EIATTR_CRS_STACK_SIZE
	.align		4
.L_2673:
        /*0060*/ 	.byte	0x04, 0x1e
        /*0062*/ 	.short	(.L_2675 - .L_2674)
.L_2674:
        /*0064*/ 	.word	0x00000000
.L_2675:


//--------------------- .nv.info._ZN2at6native27unrolled_elementwise_kernelIZZNS0_73_GLOBAL__N__c8866d80_35_SparseBinaryOpIntersectionKernel_cu_1520ed90_315342_sparse_binary_op_intersection_kernel_implINS2_18CUDAKernelLauncherENS2_36CUDAValueSelectionIntersectionKernelINS2_5MulOpEEElLl8EEEvRNS_6TensorERKS8_SB_RKSt6vectorIlSaIlEERKSt8optionalIS8_ESK_bbENKUlvE3_clEvEUllE_St5arrayIPcLm2EELi4E23TrivialOffsetCalculatorILi1EjESR_NS0_6memory15LoadWithoutCastENSS_16StoreWithoutCastEEEviT_T0_T2_T3_T4_T5_ --------------------------
	.section	.nv.info._ZN2at6native27unrolled_elementwise_kernelIZZNS0_73_GLOBAL__N__c8866d80_35_SparseBinaryOpIntersectionKernel_cu_1520ed90_315342_sparse_binary_op_intersection_kernel_implINS2_18CUDAKernelLauncherENS2_36CUDAValueSelectionIntersectionKernelINS2_5MulOpEEElLl8EEEvRNS_6TensorERKS8_SB_RKSt6vectorIlSaIlEERKSt8optionalIS8_ESK_bbENKUlvE3_clEvEUllE_St5arrayIPcLm2EELi4E23TrivialOffsetCalculatorILi1EjESR_NS0_6memory15LoadWithoutCastENSS_16StoreWithoutCastEEEviT_T0_T2_T3_T4_T5_,"",@"SHT_CUDA_INFO"
	.sectionflags	@""
	.align	4


	//----- nvinfo : EIATTR_CUDA_API_VERSION
	.align		4
        /*0000*/ 	.byte	0x04, 0x37
        /*0002*/ 	.short	(.L_2677 - .L_2676)
.L_2676:
        /*0004*/ 	.word	0x00000082


	//----- nvinfo : EIATTR_SW2861232_WAR
	.align		4
.L_2677:
        /*0008*/ 	.byte	0x01, 0x35
	.zero		2


	//----- nvinfo : EIATTR_PARAM_CBANK
	.align		4
        /*000c*/ 	.byte	0x04, 0x0a
        /*000e*/ 	.short	(.L_2679 - .L_2678)
	.align		4
.L_2678:
        /*0010*/ 	.word	index@(.nv.constant0._ZN2at6native27unrolled_elementwise_kernelIZZNS0_73_GLOBAL__N__c8866d80_35_SparseBinaryOpIntersectionKernel_cu_1520ed90_315342_sparse_binary_op_intersection_kernel_implINS2_18CUDAKernelLauncherENS2_36CUDAValueSelectionIntersectionKernelINS2_5MulOpEEElLl8EEEvRNS_6TensorERKS8_SB_RKSt6vectorIlSaIlEERKSt8optionalIS8_ESK_bbENKUlvE3_clEvEUllE_St5arrayIPcLm2EELi4E23TrivialOffsetCalculatorILi1EjESR_NS0_6memory15LoadWithoutCastENSS_16StoreWithoutCastEEEviT_T0_T2_T3_T4_T5_)
        /*0014*/ 	.short	0x0160
        /*0016*/ 	.short	0x00ac


	//----- nvinfo : EIATTR_CBANK_PARAM_SIZE
	.align		4
.L_2679:
        /*0018*/ 	.byte	0x03, 0x19
        /*001a*/ 	.short	0x00ac


	//----- nvinfo : EIATTR_KPARAM_INFO
	.align		4
        /*001c*/ 	.byte	0x04, 0x17
        /*001e*/ 	.short	(.L_2681 - .L_2680)
.L_2680:
        /*0020*/ 	.word	0x00000000
        /*0024*/ 	.short	0x0006
        /*0026*/ 	.short	0x00ab
        /*0028*/ 	.byte	0x00, 0xf0, 0x05, 0x00


	//----- nvinfo : EIATTR_KPARAM_INFO
	.align		4
.L_2681:
        /*002c*/ 	.byte	0x04, 0x17
        /*002e*/ 	.short	(.L_2683 - .L_2682)
.L_2682:
        /*0030*/ 	.word	0x00000000
        /*0034*/ 	.short	0x0005
        /*0036*/ 	.short	0x00aa
        /*0038*/ 	.byte	0x00, 0xf0, 0x05, 0x00


	//----- nvinfo : EIATTR_KPARAM_INFO
	.align		4
.L_2683:
        /*003c*/ 	.byte	0x04, 0x17
        /*003e*/ 	.short	(.L_2685 - .L_2684)
.L_2684:
        /*0040*/ 	.word	0x00000000
        /*0044*/ 	.short	0x0004
        /*0046*/ 	.short	0x00a9
        /*0048*/ 	.byte	0x00, 0xf0, 0x05, 0x00


	//----- nvinfo : EIATTR_KPARAM_INFO
	.align		4
.L_2685:
        /*004c*/ 	.byte	0x04, 0x17
        /*004e*/ 	.short	(.L_2687 - .L_2686)
.L_2686:
        /*0050*/ 	.word	0x00000000
        /*0054*/ 	.short	0x0003
        /*0056*/ 	.short	0x00a8
        /*0058*/ 	.byte	0x00, 0xf0, 0x05, 0x00


	//----- nvinfo : EIATTR_KPARAM_INFO
	.align		4
.L_2687:
        /*005c*/ 	.byte	0x04, 0x17
        /*005e*/ 	.short	(.L_2689 - .L_2688)
.L_2688:
        /*0060*/ 	.word	0x00000000
        /*0064*/ 	.short	0x0002
        /*0066*/ 	.short	0x0098
        /*0068*/ 	.byte	0x00, 0xf0, 0x41, 0x00


	//----- nvinfo : EIATTR_KPARAM_INFO
	.align		4
.L_2689:
        /*006c*/ 	.byte	0x04, 0x17
        /*006e*/ 	.short	(.L_2691 - .L_2690)
.L_2690:
        /*0070*/ 	.word	0x00000000
        /*0074*/ 	.short	0x0001
        /*0076*/ 	.short	0x0008
        /*0078*/ 	.byte	0x00, 0xf0, 0x41, 0x02


	//----- nvinfo : EIATTR_KPARAM_INFO
	.align		4
.L_2691:
        /*007c*/ 	.byte	0x04, 0x17
        /*007e*/ 	.short	(.L_2693 - .L_2692)
.L_2692:
        /*0080*/ 	.word	0x00000000
        /*0084*/ 	.short	0x0000
        /*0086*/ 	.short	0x0000
        /*0088*/ 	.byte	0x00, 0xf0, 0x11, 0x00


	//----- nvinfo : EIATTR_MAXREG_COUNT
	.align		4
.L_2693:
        /*008c*/ 	.byte	0x03, 0x1b
        /*008e*/ 	.short	0x00ff


	//----- nvinfo : EIATTR_MERCURY_ISA_VERSION
	.align		4
        /*0090*/ 	.byte	0x03, 0x5f
        /*0092*/ 	.short	0x0000


	//----- nvinfo : EIATTR_EXIT_INSTR_OFFSETS
	.align		4
        /*0094*/ 	.byte	0x04, 0x1c
        /*0096*/ 	.short	(.L_2695 - .L_2694)


	//   ....[0]....
.L_2694:
        /*0098*/ 	.word	0x00007360


	//   ....[1]....
        /*009c*/ 	.word	0x000073b0


	//----- nvinfo : EIATTR_MAX_THREADS
	.align		4
.L_2695:
        /*00a0*/ 	.byte	0x04, 0x05
        /*00a2*/ 	.short	(.L_2697 - .L_2696)
.L_2696:
        /*00a4*/ 	.word	0x00000080
        /*00a8*/ 	.word	0x00000001
        /*00ac*/ 	.word	0x00000001


	//----- nvinfo : EIATTR_CRS_STACK_SIZE
	.align		4
.L_2697:
        /*00b0*/ 	.byte	0x04, 0x1e
        /*00b2*/ 	.short	(.L_2699 - .L_2698)
.L_2698:
        /*00b4*/ 	.word	0x00000000
.L_2699:


//--------------------- .nv.info._ZN2at6native29vectorized_elementwise_kernelILi2EZZNS0_73_GLOBAL__N__c8866d80_35_SparseBinaryOpIntersectionKernel_cu_1520ed90_315342_sparse_binary_op_intersection_kernel_implINS2_18CUDAKernelLauncherENS2_36CUDAValueSelectionIntersectionKernelINS2_5MulOpEEElLl8EEEvRNS_6TensorERKS8_SB_RKSt6vectorIlSaIlEERKSt8optionalIS8_ESK_bbENKUlvE3_clEvEUllE_St5arrayIPcLm2EEEEviT0_T1_ --------------------------
	.section	.nv.info._ZN2at6native29vectorized_elementwise_kernelILi2EZZNS0_73_GLOBAL__N__c8866d80_35_SparseBinaryOpIntersectionKernel_cu_1520ed90_315342_sparse_binary_op_intersection_kernel_implINS2_18CUDAKernelLauncherENS2_36CUDAValueSelectionIntersectionKernelINS2_5MulOpEEElLl8EEEvRNS_6TensorERKS8_SB_RKSt6vectorIlSaIlEERKSt8optionalIS8_ESK_bbENKUlvE3_clEvEUllE_St5arrayIPcLm2EEEEviT0_T1_,"",@"SHT_CUDA_INFO"
	.sectionflags	@""
	.align	4


	//----- nvinfo : EIATTR_CUDA_API_VERSION
	.align		4
        /*0000*/ 	.byte	0x04, 0x37
        /*0002*/ 	.short	(.L_2701 - .L_2700)
.L_2700:
        /*0004*/ 	.word	0x00000082


	//----- nvinfo : EIATTR_SW2861232_WAR
	.align		4
.L_2701:
        /*0008*/ 	.byte	0x01, 0x35
	.zero		2


	//----- nvinfo : EIATTR_PARAM_CBANK
	.align		4
        /*000c*/ 	.byte	0x04, 0x0a
        /*000e*/ 	.short	(.L_2703 - .L_2702)
	.align		4
.L_2702:
        /*0010*/ 	.word	index@(.nv.constant0._ZN2at6native29vectorized_elementwise_kernelILi2EZZNS0_73_GLOBAL__N__c8866d80_35_SparseBinaryOpIntersectionKernel_cu_1520ed90_315342_sparse_binary_op_intersection_kernel_implINS2_18CUDAKernelLauncherENS2_36CUDAValueSelectionIntersectionKernelINS2_5MulOpEEElLl8EEEvRNS_6TensorERKS8_SB_RKSt6vectorIlSaIlEERKSt8optionalIS8_ESK_bbENKUlvE3_clEvEUllE_St5arrayIPcLm2EEEEviT0_T1_)
        /*0014*/ 	.short	0x0160
        /*0016*/ 	.short	0x00a8


	//----- nvinfo : EIATTR_CBANK_PARAM_SIZE
	.align		4
.L_2703:
        /*0018*/ 	.byte	0x03, 0x19
        /*001a*/ 	.short	0x00a8


	//----- nvinfo : EIATTR_KPARAM_INFO
	.align		4
        /*001c*/ 	.byte	0x04, 0x17
        /*001e*/ 	.short	(.L_2705 - .L_2704)
.L_2704:
        /*0020*/ 	.word	0x00000000
        /*0024*/ 	.short	0x0002
        /*0026*/ 	.short	0x0098
        /*0028*/ 	.byte	0x00, 0xf0, 0x41, 0x00


	//----- nvinfo : EIATTR_KPARAM_INFO
	.align		4
.L_2705:
        /*002c*/ 	.byte	0x04, 0x17
        /*002e*/ 	.short	(.L_2707 - .L_2706)
.L_2706:
        /*0030*/ 	.word	0x00000000
        /*0034*/ 	.short	0x0001
        /*0036*/ 	.short	0x0008
        /*0038*/ 	.byte	0x00, 0xf0, 0x41, 0x02


	//----- nvinfo : EIATTR_KPARAM_INFO
	.align		4
.L_2707:
        /*003c*/ 	.byte	0x04, 0x17
        /*003e*/ 	.short	(.L_2709 - .L_2708)
.L_2708:
        /*0040*/ 	.word	0x00000000
        /*0044*/ 	.short	0x0000
        /*0046*/ 	.short	0x0000
        /*0048*/ 	.byte	0x00, 0xf0, 0x11, 0x00


	//----- nvinfo : EIATTR_MAXREG_COUNT
	.align		4
.L_2709:
        /*004c*/ 	.byte	0x03, 0x1b
        /*004e*/ 	.short	0x00ff


	//----- nvinfo : EIATTR_MERCURY_ISA_VERSION
	.align		4
        /*0050*/ 	.byte	0x03, 0x5f
        /*0052*/ 	.short	0x0000


	//----- nvinfo : EIATTR_EXIT_INSTR_OFFSETS
	.align		4
        /*0054*/ 	.byte	0x04, 0x1c
        /*0056*/ 	.short	(.L_2711 - .L_2710)


	//   ....[0]....
.L_2710:
        /*0058*/ 	.word	0x0000d8b0


	//   ....[1]....
        /*005c*/ 	.word	0x0001bc00


	//   ....[2]....
        /*0060*/ 	.word	0x0001bc50


	//----- nvinfo : EIATTR_MAX_THREADS
	.align		4
.L_2711:
        /*0064*/ 	.byte	0x04, 0x05
        /*0066*/ 	.short	(.L_2713 - .L_2712)
.L_2712:
        /*0068*/ 	.word	0x00000080
        /*006c*/ 	.word	0x00000001
        /*0070*/ 	.word	0x00000001


	//----- nvinfo : EIATTR_CRS_STACK_SIZE
	.align		4
.L_2713:
        /*0074*/ 	.byte	0x04, 0x1e
        /*0076*/ 	.short	(.L_2715 - .L_2714)
.L_2714:
        /*0078*/ 	.word	0x00000000
.L_2715:


//--------------------- .nv.info._ZN2at6native29vectorized_elementwise_kernelILi4EZZNS0_73_GLOBAL__N__c8866d80_35_SparseBinaryOpIntersectionKernel_cu_1520ed90_315342_sparse_binary_op_intersection_kernel_implINS2_18CUDAKernelLauncherENS2_36CUDAValueSelectionIntersectionKernelINS2_5MulOpEEElLl8EEEvRNS_6TensorERKS8_SB_RKSt6vectorIlSaIlEERKSt8optionalIS8_ESK_bbENKUlvE3_clEvEUllE_St5arrayIPcLm2EEEEviT0_T1_ --------------------------
	.section	.nv.info._ZN2at6native29vectorized_elementwise_kernelILi4EZZNS0_73_GLOBAL__N__c8866d80_35_SparseBinaryOpIntersectionKernel_cu_1520ed90_315342_sparse_binary_op_intersection_kernel_implINS2_18CUDAKernelLauncherENS2_36CUDAValueSelectionIntersectionKernelINS2_5MulOpEEElLl8EEEvRNS_6TensorERKS8_SB_RKSt6vectorIlSaIlEERKSt8optionalIS8_ESK_bbENKUlvE3_clEvEUllE_St5arrayIPcLm2EEEEviT0_T1_,"",@"SHT_CUDA_INFO"
	.sectionflags	@""
	.align	4


	//----- nvinfo : EIATTR_CUDA_API_VERSION
	.align		4
        /*0000*/ 	.byte	0x04, 0x37
        /*0002*/ 	.short	(.L_2717 - .L_2716)
.L_2716:
        /*0004*/ 	.word	0x00000082


	//----- nvinfo : EIATTR_SW2861232_WAR
	.align		4
.L_2717:
        /*0008*/ 	.byte	0x01, 0x35
	.zero		2


	//----- nvinfo : EIATTR_PARAM_CBANK
	.align		4
        /*000c*/ 	.byte	0x04, 0x0a
        /*000e*/ 	.short	(.L_2719 - .L_2718)
	.align		4
.L_2718:
        /*0010*/ 	.word	index@(.nv.constant0._ZN2at6native29vectorized_elementwise_kernelILi4EZZNS0_73_GLOBAL__N__c8866d80_35_SparseBinaryOpIntersectionKernel_cu_1520ed90_315342_sparse_binary_op_intersection_kernel_implINS2_18CUDAKernelLauncherENS2_36CUDAValueSelectionIntersectionKernelINS2_5MulOpEEElLl8EEEvRNS_6TensorERKS8_SB_RKSt6vectorIlSaIlEERKSt8optionalIS8_ESK_bbENKUlvE3_clEvEUllE_St5arrayIPcLm2EEEEviT0_T1_)
        /*0014*/ 	.short	0x0160
        /*0016*/ 	.short	0x00a8


	//----- nvinfo : EIATTR_CBANK_PARAM_SIZE
	.align		4
.L_2719:
        /*0018*/ 	.byte	0x03, 0x19
        /*001a*/ 	.short	0x00a8


	//----- nvinfo : EIATTR_KPARAM_INFO
	.align		4
        /*001c*/ 	.byte	0x04, 0x17
        /*001e*/ 	.short	(.L_2721 - .L_2720)
.L_2720:
        /*0020*/ 	.word	0x00000000
        /*0024*/ 	.short	0x0002
        /*0026*/ 	.short	0x0098
        /*0028*/ 	.byte	0x00, 0xf0, 0x41, 0x00


	//----- nvinfo : EIATTR_KPARAM_INFO
	.align		4
.L_2721:
        /*002c*/ 	.byte	0x04, 0x17
        /*002e*/ 	.short	(.L_2723 - .L_2722)
.L_2722:
        /*0030*/ 	.word	0x00000000
        /*0034*/ 	.short	0x0001
        /*0036*/ 	.short	0x0008
        /*0038*/ 	.byte	0x00, 0xf0, 0x41, 0x02


	//----- nvinfo : EIATTR_KPARAM_INFO
	.align		4
.L_2723:
        /*003c*/ 	.byte	0x04, 0x17
        /*003e*/ 	.short	(.L_2725 - .L_2724)
.L_2724:
        /*0040*/ 	.word	0x00000000
        /*0044*/ 	.short	0x0000
        /*0046*/ 	.short	0x0000
        /*0048*/ 	.byte	0x00, 0xf0, 0x11, 0x00


	//----- nvinfo : EIATTR_MAXREG_COUNT
	.align		4
.L_2725:
        /*004c*/ 	.byte	0x03, 0x1b
        /*004e*/ 	.short	0x00ff


	//----- nvinfo : EIATTR_MERCURY_ISA_VERSION
	.align		4
        /*0050*/ 	.byte	0x03, 0x5f
        /*0052*/ 	.short	0x0000


	//----- nvinfo : EIATTR_EXIT_INSTR_OFFSETS
	.align		4
        /*0054*/ 	.byte	0x04, 0x1c
        /*0056*/ 	.short	(.L_2727 - .L_2726)


	//   ....[0]....
.L_2726:
        /*0058*/ 	.word	0x0000d8b0


	//   ....[1]....
        /*005c*/ 	.word	0x0001bc00


	//   ....[2]....
        /*0060*/ 	.word	0x0001bc50


	//----- nvinfo : EIATTR_MAX_THREADS
	.align		4
.L_2727:
        /*0064*/ 	.byte	0x04, 0x05
        /*0066*/ 	.short	(.L_2729 - .L_2728)
.L_2728:
        /*0068*/ 	.word	0x00000080
        /*006c*/ 	.word	0x00000001
        /*0070*/ 	.word	0x00000001


	//----- nvinfo : EIATTR_CRS_STACK_SIZE
	.align		4
.L_2729:
        /*0074*/ 	.byte	0x04, 0x1e
        /*0076*/ 	.short	(.L_2731 - .L_2730)
.L_2730:
        /*0078*/ 	.word	0x00000000
.L_2731:


//--------------------- .nv.info._ZN2at6native29vectorized_elementwise_kernelILi8EZZNS0_73_GLOBAL__N__c8866d80_35_SparseBinaryOpIntersectionKernel_cu_1520ed90_315342_sparse_binary_op_intersection_kernel_implINS2_18CUDAKernelLauncherENS2_36CUDAValueSelectionIntersectionKernelINS2_5MulOpEEElLl8EEEvRNS_6TensorERKS8_SB_RKSt6vectorIlSaIlEERKSt8optionalIS8_ESK_bbENKUlvE3_clEvEUllE_St5arrayIPcLm2EEEEviT0_T1_ --------------------------
	.section	.nv.info._ZN2at6native29vectorized_elementwise_kernelILi8EZZNS0_73_GLOBAL__N__c8866d80_35_SparseBinaryOpIntersectionKernel_cu_1520ed90_315342_sparse_binary_op_intersection_kernel_implINS2_18CUDAKernelLauncherENS2_36CUDAValueSelectionIntersectionKernelINS2_5MulOpEEElLl8EEEvRNS_6TensorERKS8_SB_RKSt6vectorIlSaIlEERKSt8optionalIS8_ESK_bbENKUlvE3_clEvEUllE_St5arrayIPcLm2EEEEviT0_T1_,"",@"SHT_CUDA_INFO"
	.sectionflags	@""
	.align	4


	//----- nvinfo : EIATTR_CUDA_API_VERSION
	.align		4
        /*0000*/ 	.byte	0x04, 0x37
        /*0002*/ 	.short	(.L_2733 - .L_2732)
.L_2732:
        /*0004*/ 	.word	0x00000082


	//----- nvinfo : EIATTR_SW2861232_WAR
	.align		4
.L_2733:
        /*0008*/ 	.byte	0x01, 0x35
	.zero		2


	//----- nvinfo : EIATTR_PARAM_CBANK
	.align		4
        /*000c*/ 	.byte	0x04, 0x0a
        /*000e*/ 	.short	(.L_2735 - .L_2734)
	.align		4
.L_2734:
        /*0010*/ 	.word	index@(.nv.constant0._ZN2at6native29vectorized_elementwise_kernelILi8EZZNS0_73_GLOBAL__N__c8866d80_35_SparseBinaryOpIntersectionKernel_cu_1520ed90_315342_sparse_binary_op_intersection_kernel_implINS2_18CUDAKernelLauncherENS2_36CUDAValueSelectionIntersectionKernelINS2_5MulOpEEElLl8EEEvRNS_6TensorERKS8_SB_RKSt6vectorIlSaIlEERKSt8optionalIS8_ESK_bbENKUlvE3_clEvEUllE_St5arrayIPcLm2EEEEviT0_T1_)
        /*0014*/ 	.short	0x0160
        /*0016*/ 	.short	0x00a8


	//----- nvinfo : EIATTR_CBANK_PARAM_SIZE
	.align		4
.L_2735:
        /*0018*/ 	.byte	0x03, 0x19
        /*001a*/ 	.short	0x00a8


	//----- nvinfo : EIATTR_KPARAM_INFO
	.align		4
        /*001c*/ 	.byte	0x04, 0x17
        /*001e*/ 	.short	(.L_2737 - .L_2736)
.L_2736:
        /*0020*/ 	.word	0x00000000
        /*0024*/ 	.short	0x0002
        /*0026*/ 	.short	0x0098
        /*0028*/ 	.byte	0x00, 0xf0, 0x41, 0x00


	//----- nvinfo : EIATTR_KPARAM_INFO
	.align		4
.L_2737:
        /*002c*/ 	.byte	0x04, 0x17
        /*002e*/ 	.short	(.L_2739 - .L_2738)
.L_2738:
        /*0030*/ 	.word	0x00000000
        /*0034*/ 	.short	0x0001
        /*0036*/ 	.short	0x0008
        /*0038*/ 	.byte	0x00, 0xf0, 0x41, 0x02


	//----- nvinfo : EIATTR_KPARAM_INFO
	.align		4
.L_2739:
        /*003c*/ 	.byte	0x04, 0x17
        /*003e*/ 	.short	(.L_2741 - .L_2740)
.L_2740:
        /*0040*/ 	.word	0x00000000
        /*0044*/ 	.short	0x0000
        /*0046*/ 	.short	0x0000
        /*0048*/ 	.byte	0x00, 0xf0, 0x11, 0x00


	//----- nvinfo : EIATTR_MAXREG_COUNT
	.align		4
.L_2741:
        /*004c*/ 	.byte	0x03, 0x1b
        /*004e*/ 	.short	0x00ff


	//----- nvinfo : EIATTR_MERCURY_ISA_VERSION
	.align		4
        /*0050*/ 	.byte	0x03, 0x5f
        /*0052*/ 	.short	0x0000


	//----- nvinfo : EIATTR_EXIT_INSTR_OFFSETS
	.align		4
        /*0054*/ 	.byte	0x04, 0x1c
        /*0056*/ 	.short	(.L_2743 - .L_2742)


	//   ....[0]....
.L_2742:
        /*0058*/ 	.word	0x00000010


	//----- nvinfo : EIATTR_MAX_THREADS
	.align		4
.L_2743:
        /*005c*/ 	.byte	0x04, 0x05
        /*005e*/ 	.short	(.L_2745 - .L_2744)
.L_2744:
        /*0060*/ 	.word	0x00000080
        /*0064*/ 	.word	0x00000001
        /*0068*/ 	.word	0x00000001
.L_2745:


//--------------------- .nv.info._ZN2at6native18elementwise_kernelILi128ELi4EZNS0_15gpu_kernel_implIZZNS0_73_GLOBAL__N__c8866d80_35_SparseBinaryOpIntersectionKernel_cu_1520ed90_315342_sparse_binary_op_intersection_kernel_implINS3_18CUDAKernelLauncherENS3_36CUDAValueSelectionIntersectionKernelINS3_5MulOpEEElLl8EEEvRNS_6TensorERKS9_SC_RKSt6vectorIlSaIlEERKSt8optionalIS9_ESL_bbENKUlvE1_clEvEUllE_EEvRNS_18TensorIteratorBaseERKT_EUliE_EEviT1_ --------------------------
	.section	.nv.info._ZN2at6native18elementwise_kernelILi128ELi4EZNS0_15gpu_kernel_implIZZNS0_73_GLOBAL__N__c8866d80_35_SparseBinaryOpIntersectionKernel_cu_1520ed90_315342_sparse_binary_op_intersection_kernel_implINS3_18CUDAKernelLauncherENS3_36CUDAValueSelectionIntersectionKernelINS3_5MulOpEEElLl8EEEvRNS_6TensorERKS9_SC_RKSt6vectorIlSaIlEERKSt8optionalIS9_ESL_bbENKUlvE1_clEvEUllE_EEvRNS_18TensorIteratorBaseERKT_EUliE_EEviT1_,"",@"SHT_CUDA_INFO"
	.sectionflags	@""
	.align	4


	//----- nvinfo : EIATTR_CUDA_API_VERSION
	.align		4
        /*0000*/ 	.byte	0x04, 0x37
        /*0002*/ 	.short	(.L_2747 - .L_2746)
.L_2746:
        /*0004*/ 	.word	0x00000082


	//----- nvinfo : EIATTR_SW2861232_WAR
	.align		4
.L_2747:
        /*0008*/ 	.byte	0x01, 0x35
	.zero		2


	//----- nvinfo : EIATTR_PARAM_CBANK
	.align		4
        /*000c*/ 	.byte	0x04, 0x0a
        /*000e*/ 	.short	(.L_2749 - .L_2748)
	.align		4
.L_2748:
        /*0010*/ 	.word	index@(.nv.constant0._ZN2at6native18elementwise_kernelILi128ELi4EZNS0_15gpu_kernel_implIZZNS0_73_GLOBAL__N__c8866d80_35_SparseBinaryOpIntersectionKernel_cu_1520ed90_315342_sparse_binary_op_intersection_kernel_implINS3_18CUDAKernelLauncherENS3_36CUDAValueSelectionIntersectionKernelINS3_5MulOpEEElLl8EEEvRNS_6TensorERKS9_SC_RKSt6vectorIlSaIlEERKSt8optionalIS9_ESL_bbENKUlvE1_clEvEUllE_EEvRNS_18TensorIteratorBaseERKT_EUliE_EEviT1_)
        /*0014*/ 	.short	0x0160
        /*0016*/ 	.short	0x0288


	//----- nvinfo : EIATTR_CBANK_PARAM_SIZE
	.align		4
.L_2749:
        /*0018*/ 	.byte	0x03, 0x19
        /*001a*/ 	.short	0x0288


	//----- nvinfo : EIATTR_KPARAM_INFO
	.align		4
        /*001c*/ 	.byte	0x04, 0x17
        /*001e*/ 	.short	(.L_2751 - .L_2750)
.L_2750:
        /*0020*/ 	.word	0x00000000
        /*0024*/ 	.short	0x0001
        /*0026*/ 	.short	0x0008
        /*0028*/ 	.byte	0x00, 0xf0, 0x01, 0x0a


	//----- nvinfo : EIATTR_KPARAM_INFO
	.align		4
.L_2751:
        /*002c*/ 	.byte	0x04, 0x17
        /*002e*/ 	.short	(.L_2753 - .L_2752)
.L_2752:
        /*0030*/ 	.word	0x00000000
        /*0034*/ 	.short	0x0000
        /*0036*/ 	.short	0x0000
        /*0038*/ 	.byte	0x00, 0xf0, 0x11, 0x00


	//----- nvinfo : EIATTR_MAXREG_COUNT
	.align		4
.L_2753:
        /*003c*/ 	.byte	0x03, 0x1b
        /*003e*/ 	.short	0x0080


	//----- nvinfo : EIATTR_EXTERNS
	.align		4
        /*0040*/ 	.byte	0x04, 0x0f
        /*0042*/ 	.short	(.L_2755 - .L_2754)


	//   ....[0]....
	.align		4
.L_2754:
        /*0044*/ 	.word	index@(__assertfail)


	//----- nvinfo : EIATTR_MERCURY_ISA_VERSION
	.align		4
.L_2755:
        /*0048*/ 	.byte	0x03, 0x5f
        /*004a*/ 	.short	0x0000


	//----- nvinfo : EIATTR_SYSCALL_OFFSETS
	.align		4
        /*004c*/ 	.byte	0x04, 0x46
        /*004e*/ 	.short	(.L_2757 - .L_2756)


	//   ....[0]....
.L_2756:
        /*0050*/ 	.word	0x00001cf0


	//   ....[1]....
        /*0054*/ 	.word	0x00003330


	//   ....[2]....
        /*0058*/ 	.word	0x00005050


	//   ....[3]....
        /*005c*/ 	.word	0x00006690


	//   ....[4]....
        /*0060*/ 	.word	0x00008390


	//   ....[5]....
        /*0064*/ 	.word	0x000099d0


	//   ....[6]....
        /*0068*/ 	.word	0x0000b6e0


	//   ....[7]....
        /*006c*/ 	.word	0x0000cd20


	//----- nvinfo : EIATTR_EXIT_INSTR_OFFSETS
	.align		4
.L_2757:
        /*0070*/ 	.byte	0x04, 0x1c
        /*0072*/ 	.short	(.L_2759 - .L_2758)


	//   ....[0]....
.L_2758:
        /*0074*/ 	.word	0x00009a50


	//   ....[1]....
        /*0078*/ 	.word	0x0000bfe0


	//   ....[2]....
        /*007c*/ 	.word	0x0000c000


	//   ....[3]....
        /*0080*/ 	.word	0x0000c080


	//   ....[4]....
        /*0084*/ 	.word	0x0000c0a0


	//   ....[5]....
        /*0088*/ 	.word	0x0000c0c0


	//   ....[6]....
        /*008c*/ 	.word	0x0000c150


	//   ....[7]....
        /*0090*/ 	.word	0x0000c190


	//   ....[8]....
        /*0094*/ 	.word	0x0000c230


	//   ....[9]....
        /*0098*/ 	.word	0x0000c280


	//   ....[10]....
        /*009c*/ 	.word	0x0000c2b0


	//   ....[11]....
        /*00a0*/ 	.word	0x0000c380


	//   ....[12]....
        /*00a4*/ 	.word	0x0000c3c0


	//   ....[13]....
        /*00a8*/ 	.word	0x0000c550


	//   ....[14]....
        /*00ac*/ 	.word	0x0000c6b0


	//   ....[15]....
        /*00b0*/ 	.word	0x0000c6f0


	//   ....[16]....
        /*00b4*/ 	.word	0x0000c790


	//   ....[17]....
        /*00b8*/ 	.word	0x0000c910


	//   ....[18]....
        /*00bc*/ 	.word	0x0000ca90


	//   ....[19]....
        /*00c0*/ 	.word	0x0000cbf0


	//   ....[20]....
        /*00c4*/ 	.word	0x0000cd30


	//   ....[21]....
        /*00c8*/ 	.word	0x0000cd50


	//   ....[22]....
        /*00cc*/ 	.word	0x0000cd70


	//----- nvinfo : EIATTR_MAX_THREADS
	.align		4
.L_2759:
        /*00d0*/ 	.byte	0x04, 0x05
        /*00d2*/ 	.short	(.L_2761 - .L_2760)
.L_2760:
        /*00d4*/ 	.word	0x00000080
        /*00d8*/ 	.word	0x00000001
        /*00dc*/ 	.word	0x00000001


	//----- nvinfo : EIATTR_CRS_STACK_SIZE
	.align		4
.L_2761:
        /*00e0*/ 	.byte	0x04, 0x1e
        /*00e2*/ 	.short	(.L_2763 - .L_2762)
.L_2762:
        /*00e4*/ 	.word	0x00000000
.L_2763:


//--------------------- .nv.info._ZN2at6native27unrolled_elementwise_kernelIZZNS0_73_GLOBAL__N__c8866d80_35_SparseBinaryOpIntersectionKernel_cu_1520ed90_315342_sparse_binary_op_intersection_kernel_implINS2_18CUDAKernelLauncherENS2_36CUDAValueSelectionIntersectionKernelINS2_5MulOpEEElLl8EEEvRNS_6TensorERKS8_SB_RKSt6vectorIlSaIlEERKSt8optionalIS8_ESK_bbENKUlvE1_clEvEUllE_St5arrayIPcLm2EELi4E23TrivialOffsetCalculatorILi1EjESR_NS0_6memory12LoadWithCastILi1EEENSS_13StoreWithCastILi1EEEEEviT_T0_T2_T3_T4_T5_ --------------------------
	.section	.nv.info._ZN2at6native27unrolled_elementwise_kernelIZZNS0_73_GLOBAL__N__c8866d80_35_SparseBinaryOpIntersectionKernel_cu_1520ed90_315342_sparse_binary_op_intersection_kernel_implINS2_18CUDAKernelLauncherENS2_36CUDAValueSelectionIntersectionKernelINS2_5MulOpEEElLl8EEEvRNS_6TensorERKS8_SB_RKSt6vectorIlSaIlEERKSt8optionalIS8_ESK_bbENKUlvE1_clEvEUllE_St5arrayIPcLm2EELi4E23TrivialOffsetCalculatorILi1EjESR_NS0_6memory12LoadWithCastILi1EEENSS_13StoreWithCastILi1EEEEEviT_T0_T2_T3_T4_T5_,"",@"SHT_CUDA_INFO"
	.sectionflags	@""
	.align	4


	//----- nvinfo : EIATTR_CUDA_API_VERSION
	.align		4
        /*0000*/ 	.byte	0x04, 0x37
        /*0002*/ 	.short	(.L_2765 - .L_2764)
.L_2764:
        /*0004*/ 	.word	0x00000082


	//----- nvinfo : EIATTR_SW2861232_WAR
	.align		4
.L_2765:
        /*0008*/ 	.byte	0x01, 0x35
	.zero		2


	//----- nvinfo : EIATTR_PARAM_CBANK
	.align		4
        /*000c*/ 	.byte	0x04, 0x0a
        /*000e*/ 	.short	(.L_2767 - .L_2766)
	.align		4
.L_2766:
        /*0010*/ 	.word	index@(.nv.constant0._ZN2at6native27unrolled_elementwise_kernelIZZNS0_73_GLOBAL__N__c8866d80_35_SparseBinaryOpIntersectionKernel_cu_1520ed90_315342_sparse_binary_op_intersection_kernel_implINS2_18CUDAKernelLauncherENS2_36CUDAValueSelectionIntersectionKernelINS2_5MulOpEEElLl8EEEvRNS_6TensorERKS8_SB_RKSt6vectorIlSaIlEERKSt8optionalIS8_ESK_bbENKUlvE1_clEvEUllE_St5arrayIPcLm2EELi4E23TrivialOffsetCalculatorILi1EjESR_NS0_6memory12LoadWithCastILi1EEENSS_13StoreWithCastILi1EEEEEviT_T0_T2_T3_T4_T5_)
        /*0014*/ 	.short	0x0160
        /*0016*/ 	.short	0x0094


	//----- nvinfo : EIATTR_CBANK_PARAM_SIZE
	.align		4
.L_2767:
        /*0018*/ 	.byte	0x03, 0x19
        /*001a*/ 	.short	0x0094


	//----- nvinfo : EIATTR_KPARAM_INFO
	.align		4
        /*001c*/ 	.byte	0x04, 0x17
        /*001e*/ 	.short	(.L_2769 - .L_2768)
.L_2768:
        /*0020*/ 	.word	0x00000000
        /*0024*/ 	.short	0x0006
        /*0026*/ 	.short	0x008c
        /*0028*/ 	.byte	0x00, 0xf0, 0x21, 0x00


	//----- nvinfo : EIATTR_KPARAM_INFO
	.align		4
.L_2769:
        /*002c*/ 	.byte	0x04, 0x17
        /*002e*/ 	.short	(.L_2771 - .L_2770)
.L_2770:
        /*0030*/ 	.word	0x00000000
        /*0034*/ 	.short	0x0005
        /*0036*/ 	.short	0x0084
        /*0038*/ 	.byte	0x00, 0xf0, 0x21, 0x00


	//----- nvinfo : EIATTR_KPARAM_INFO
	.align		4
.L_2771:
        /*003c*/ 	.byte	0x04, 0x17
        /*003e*/ 	.short	(.L_2773 - .L_2772)
.L_2772:
        /*0040*/ 	.word	0x00000000
        /*0044*/ 	.short	0x0004
        /*0046*/ 	.short	0x0081
        /*0048*/ 	.byte	0x00, 0xf0, 0x05, 0x00


	//----- nvinfo : EIATTR_KPARAM_INFO
	.align		4
.L_2773:
        /*004c*/ 	.byte	0x04, 0x17
        /*004e*/ 	.short	(.L_2775 - .L_2774)
.L_2774:
        /*0050*/ 	.word	0x00000000
        /*0054*/ 	.short	0x0003
        /*0056*/ 	.short	0x0080
        /*0058*/ 	.byte	0x00, 0xf0, 0x05, 0x00


	//----- nvinfo : EIATTR_KPARAM_INFO
	.align		4
.L_2775:
        /*005c*/ 	.byte	0x04, 0x17
        /*005e*/ 	.short	(.L_2777 - .L_2776)
.L_2776:
        /*0060*/ 	.word	0x00000000
        /*0064*/ 	.short	0x0002
        /*0066*/ 	.short	0x0070
        /*0068*/ 	.byte	0x00, 0xf0, 0x41, 0x00


	//----- nvinfo : EIATTR_KPARAM_INFO
	.align		4
.L_2777:
        /*006c*/ 	.byte	0x04, 0x17
        /*006e*/ 	.short	(.L_2779 - .L_2778)
.L_2778:
        /*0070*/ 	.word	0x00000000
        /*0074*/ 	.short	0x0001
        /*0076*/ 	.short	0x0008
        /*0078*/ 	.byte	0x00, 0xf0, 0xa1, 0x01


	//----- nvinfo : EIATTR_KPARAM_INFO
	.align		4
.L_2779:
        /*007c*/ 	.byte	0x04, 0x17
        /*007e*/ 	.short	(.L_2781 - .L_2780)
.L_2780:
        /*0080*/ 	.word	0x00000000
        /*0084*/ 	.short	0x0000
        /*0086*/ 	.short	0x0000
        /*0088*/ 	.byte	0x00, 0xf0, 0x11, 0x00


	//----- nvinfo : EIATTR_MAXREG_COUNT
	.align		4
.L_2781:
        /*008c*/ 	.byte	0x03, 0x1b
        /*008e*/ 	.short	0x00ff


	//----- nvinfo : EIATTR_EXTERNS
	.align		4
        /*0090*/ 	.byte	0x04, 0x0f
        /*0092*/ 	.short	(.L_2783 - .L_2782)


	//   ....[0]....
	.align		4
.L_2782:
        /*0094*/ 	.word	index@(__assertfail)


	//----- nvinfo : EIATTR_MERCURY_ISA_VERSION
	.align		4
.L_2783:
        /*0098*/ 	.byte	0x03, 0x5f
        /*009a*/ 	.short	0x0000


	//----- nvinfo : EIATTR_SYSCALL_OFFSETS
	.align		4
        /*009c*/ 	.byte	0x04, 0x46
        /*009e*/ 	.short	(.L_2785 - .L_2784)


	//   ....[0]....
.L_2784:
        /*00a0*/ 	.word	0x000011a0


	//   ....[1]....
        /*00a4*/ 	.word	0x000020c0


	//   ....[2]....
        /*00a8*/ 	.word	0x00002ff0


	//   ....[3]....
        /*00ac*/ 	.word	0x00003ef0


	//   ....[4]....
        /*00b0*/ 	.word	0x0000a6a0


	//   ....[5]....
        /*00b4*/ 	.word	0x0000b5a0


	//   ....[6]....
        /*00b8*/ 	.word	0x0000c460


	//   ....[7]....
        /*00bc*/ 	.word	0x0000d340


	//----- nvinfo : EIATTR_EXIT_INSTR_OFFSETS
	.align		4
.L_2785:
        /*00c0*/ 	.byte	0x04, 0x1c
        /*00c2*/ 	.short	(.L_2787 - .L_2786)


	//   ....[0]....
.L_2786:
        /*00c4*/ 	.word	0x0000c4e0


	//   ....[1]....
        /*00c8*/ 	.word	0x0000c600


	//   ....[2]....
        /*00cc*/ 	.word	0x0000c620


	//   ....[3]....
        /*00d0*/ 	.word	0x0000c6a0


	//   ....[4]....
        /*00d4*/ 	.word	0x0000c6c0


	//   ....[5]....
        /*00d8*/ 	.word	0x0000c6e0


	//   ....[6]....
        /*00dc*/ 	.word	0x0000c770


	//   ....[7]....
        /*00e0*/ 	.word	0x0000c7b0


	//   ....[8]....
        /*00e4*/ 	.word	0x0000c850


	//   ....[9]....
        /*00e8*/ 	.word	0x0000c8a0


	//   ....[10]....
        /*00ec*/ 	.word	0x0000c8d0


	//   ....[11]....
        /*00f0*/ 	.word	0x0000c9a0


	//   ....[12]....
        /*00f4*/ 	.word	0x0000c9e0


	//   ....[13]....
        /*00f8*/ 	.word	0x0000cb70


	//   ....[14]....
        /*00fc*/ 	.word	0x0000ccd0


	//   ....[15]....
        /*0100*/ 	.word	0x0000cd10


	//   ....[16]....
        /*0104*/ 	.word	0x0000cdb0


	//   ....[17]....
        /*0108*/ 	.word	0x0000cf30


	//   ....[18]....
        /*010c*/ 	.word	0x0000d0b0


	//   ....[19]....
        /*0110*/ 	.word	0x0000d210


	//   ....[20]....
        /*0114*/ 	.word	0x0000d350


	//   ....[21]....
        /*0118*/ 	.word	0x0000d370


	//   ....[22]....
        /*011c*/ 	.word	0x0000d390


	//----- nvinfo : EIATTR_MAX_THREADS
	.align		4
.L_2787:
        /*0120*/ 	.byte	0x04, 0x05
        /*0122*/ 	.short	(.L_2789 - .L_2788)
.L_2788:
        /*0124*/ 	.word	0x00000080
        /*0128*/ 	.word	0x00000001
        /*012c*/ 	.word	0x00000001


	//----- nvinfo : EIATTR_CRS_STACK_SIZE
	.align		4
.L_2789:
        /*0130*/ 	.byte	0x04, 0x1e
        /*0132*/ 	.short	(.L_2791 - .L_2790)
.L_2790:
        /*0134*/ 	.word	0x00000000
.L_2791:


//--------------------- .nv.info._ZN2at6native18elementwise_kernelILi128ELi2EZNS0_22gpu_kernel_impl_nocastIZZNS0_73_GLOBAL__N__c8866d80_35_SparseBinaryOpIntersectionKernel_cu_1520ed90_315342_sparse_binary_op_intersection_kernel_implINS3_18CUDAKernelLauncherENS3_36CUDAValueSelectionIntersectionKernelINS3_5MulOpEEElLl8EEEvRNS_6TensorERKS9_SC_RKSt6vectorIlSaIlEERKSt8optionalIS9_ESL_bbENKUlvE1_clEvEUllE_EEvRNS_18TensorIteratorBaseERKT_EUliE_EEviT1_ --------------------------
	.section	.nv.info._ZN2at6native18elementwise_kernelILi128ELi2EZNS0_22gpu_kernel_impl_nocastIZZNS0_73_GLOBAL__N__c8866d80_35_SparseBinaryOpIntersectionKernel_cu_1520ed90_315342_sparse_binary_op_intersection_kernel_implINS3_18CUDAKernelLauncherENS3_36CUDAValueSelectionIntersectionKernelINS3_5MulOpEEElLl8EEEvRNS_6TensorERKS9_SC_RKSt6vectorIlSaIlEERKSt8optionalIS9_ESL_bbENKUlvE1_clEvEUllE_EEvRNS_18TensorIteratorBaseERKT_EUliE_EEviT1_,"",@"SHT_CUDA_INFO"
	.sectionflags	@""
	.align	4


	//----- nvinfo : EIATTR_CUDA_API_VERSION
	.align		4
        /*0000*/ 	.byte	0x04, 0x37
        /*0002*/ 	.short	(.L_2793 - .L_2792)
.L_2792:
        /*0004*/ 	.word	0x00000082


	//----- nvinfo : EIATTR_SW2861232_WAR
	.align		4
.L_2793:
        /*0008*/ 	.byte	0x01, 0x35
	.zero		2


	//----- nvinfo : EIATTR_PARAM_CBANK
	.align		4
        /*000c*/ 	.byte	0x04, 0x0a
        /*000e*/ 	.short	(.L_2795 - .L_2794)
	.align		4
.L_2794:
        /*0010*/ 	.word	index@(.nv.constant0._ZN2at6native18elementwise_kernelILi128ELi2EZNS0_22gpu_kernel_impl_nocastIZZNS0_73_GLOBAL__N__c8866d80_35_SparseBinaryOpIntersectionKernel_cu_1520ed90_315342_sparse_binary_op_intersection_kernel_implINS3_18CUDAKernelLauncherENS3_36CUDAValueSelectionIntersectionKernelINS3_5MulOpEEElLl8EEEvRNS_6TensorERKS9_SC_RKSt6vectorIlSaIlEERKSt8optionalIS9_ESL_bbENKUlvE1_clEvEUllE_EEvRNS_18TensorIteratorBaseERKT_EUliE_EEviT1_)
        /*0014*/ 	.short	0x0160
        /*0016*/ 	.short	0x0280


	//----- nvinfo : EIATTR_CBANK_PARAM_SIZE
	.align		4
.L_2795:
        /*0018*/ 	.byte	0x03, 0x19
        /*001a*/ 	.short	0x0280


	//----- nvinfo : EIATTR_KPARAM_INFO
	.align		4
        /*001c*/ 	.byte	0x04, 0x17
        /*001e*/ 	.short	(.L_2797 - .L_2796)
.L_2796:
        /*0020*/ 	.word	0x00000000
        /*0024*/ 	.short	0x0001
        /*0026*/ 	.short	0x0008
        /*0028*/ 	.byte	0x00, 0xf0, 0xe1, 0x09


	//----- nvinfo : EIATTR_KPARAM_INFO
	.align		4
.L_2797:
        /*002c*/ 	.byte	0x04, 0x17
        /*002e*/ 	.short	(.L_2799 - .L_2798)
.L_2798:
        /*0030*/ 	.word	0x00000000
        /*0034*/ 	.short	0x0000
        /*0036*/ 	.short	0x0000
        /*0038*/ 	.byte	0x00, 0xf0, 0x11, 0x00


	//----- nvinfo : EIATTR_MAXREG_COUNT
	.align		4
.L_2799:
        /*003c*/ 	.byte	0x03, 0x1b
        /*003e*/ 	.short	0x0080


	//----- nvinfo : EIATTR_MERCURY_ISA_VERSION
	.align		4
        /*0040*/ 	.byte	0x03, 0x5f
        /*0042*/ 	.short	0x0000


	//----- nvinfo : EIATTR_EXIT_INSTR_OFFSETS
	.align		4
        /*0044*/ 	.byte	0x04, 0x1c
        /*0046*/ 	.short	(.L_2801 - .L_2800)


	//   ....[0]....
.L_2800:
        /*0048*/ 	.word	0x00001750


	//   ....[1]....
        /*004c*/ 	.word	0x00002d40


	//----- nvinfo : EIATTR_MAX_THREADS
	.align		4
.L_2801:
        /*0050*/ 	.byte	0x04, 0x05
        /*0052*/ 	.short	(.L_2803 - .L_2802)
.L_2802:
        /*0054*/ 	.word	0x00000080
        /*0058*/ 	.word	0x00000001
        /*005c*/ 	.word	0x00000001


	//----- nvinfo : EIATTR_CRS_STACK_SIZE
	.align		4
.L_2803:
        /*0060*/ 	.byte	0x04, 0x1e
        /*0062*/ 	.short	(.L_2805 - .L_2804)
.L_2804:
        /*0064*/ 	.word	0x00000000
.L_2805:


//--------------------- .nv.info._ZN2at6native27unrolled_elementwise_kernelIZZNS0_73_GLOBAL__N__c8866d80_35_SparseBinaryOpIntersectionKernel_cu_1520ed90_315342_sparse_binary_op_intersection_kernel_implINS2_18CUDAKernelLauncherENS2_36CUDAValueSelectionIntersectionKernelINS2_5MulOpEEElLl8EEEvRNS_6TensorERKS8_SB_RKSt6vectorIlSaIlEERKSt8optionalIS8_ESK_bbENKUlvE1_clEvEUllE_St5arrayIPcLm2EELi4E23TrivialOffsetCalculatorILi1EjESR_NS0_6memory15LoadWithoutCastENSS_16StoreWithoutCastEEEviT_T0_T2_T3_T4_T5_ --------------------------
	.section	.nv.info._ZN2at6native27unrolled_elementwise_kernelIZZNS0_73_GLOBAL__N__c8866d80_35_SparseBinaryOpIntersectionKernel_cu_1520ed90_315342_sparse_binary_op_intersection_kernel_implINS2_18CUDAKernelLauncherENS2_36CUDAValueSelectionIntersectionKernelINS2_5MulOpEEElLl8EEEvRNS_6TensorERKS8_SB_RKSt6vectorIlSaIlEERKSt8optionalIS8_ESK_bbENKUlvE1_clEvEUllE_St5arrayIPcLm2EELi4E23TrivialOffsetCalculatorILi1EjESR_NS0_6memory15LoadWithoutCastENSS_16StoreWithoutCastEEEviT_T0_T2_T3_T4_T5_,"",@"SHT_CUDA_INFO"
	.sectionflags	@""
	.align	4


	//----- nvinfo : EIATTR_CUDA_API_VERSION
	.align		4
        /*0000*/ 	.byte	0x04, 0x37
        /*0002*/ 	.short	(.L_2807 - .L_2806)
.L_2806:
        /*0004*/ 	.word	0x00000082


	//----- nvinfo : EIATTR_SW2861232_WAR
	.align		4
.L_2807:
        /*0008*/ 	.byte	0x01, 0x35
	.zero		2


	//----- nvinfo : EIATTR_PARAM_CBANK
	.align		4
        /*000c*/ 	.byte	0x04, 0x0a
        /*000e*/ 	.short	(.L_2809 - .L_2808)
	.align		4
.L_2808:
        /*0010*/ 	.word	index@(.nv.constant0._ZN2at6native27unrolled_elementwise_kernelIZZNS0_73_GLOBAL__N__c8866d80_35_SparseBinaryOpIntersectionKernel_cu_1520ed90_315342_sparse_binary_op_intersection_kernel_implINS2_18CUDAKernelLauncherENS2_36CUDAValueSelectionIntersectionKernelINS2_5MulOpEEElLl8EEEvRNS_6TensorERKS8_SB_RKSt6vectorIlSaIlEERKSt8optionalIS8_ESK_bbENKUlvE1_clEvEUllE_St5arrayIPcLm2EELi4E23TrivialOffsetCalculatorILi1EjESR_NS0_6memory15LoadWithoutCastENSS_16StoreWithoutCastEEEviT_T0_T2_T3_T4_T5_)
        /*0014*/ 	.short	0x0160
        /*0016*/ 	.short	0x0084


	//----- nvinfo : EIATTR_CBANK_PARAM_SIZE
	.align		4
.L_2809:
        /*0018*/ 	.byte	0x03, 0x19
        /*001a*/ 	.short	0x0084


	//----- nvinfo : EIATTR_KPARAM_INFO
	.align		4
        /*001c*/ 	.byte	0x04, 0x17
        /*001e*/ 	.short	(.L_2811 - .L_2810)
.L_2810:
        /*0020*/ 	.word	0x00000000
        /*0024*/ 	.short	0x0006
        /*0026*/ 	.short	0x0083
        /*0028*/ 	.byte	0x00, 0xf0, 0x05, 0x00


	//----- nvinfo : EIATTR_KPARAM_INFO
	.align		4
.L_2811:
        /*002c*/ 	.byte	0x04, 0x17
        /*002e*/ 	.short	(.L_2813 - .L_2812)
.L_2812:
        /*0030*/ 	.word	0x00000000
        /*0034*/ 	.short	0x0005
        /*0036*/ 	.short	0x0082
        /*0038*/ 	.byte	0x00, 0xf0, 0x05, 0x00


	//----- nvinfo : EIATTR_KPARAM_INFO
	.align		4
.L_2813:
        /*003c*/ 	.byte	0x04, 0x17
        /*003e*/ 	.short	(.L_2815 - .L_2814)
.L_2814:
        /*0040*/ 	.word	0x00000000
        /*0044*/ 	.short	0x0004
        /*0046*/ 	.short	0x0081
        /*0048*/ 	.byte	0x00, 0xf0, 0x05, 0x00


	//----- nvinfo : EIATTR_KPARAM_INFO
	.align		4
.L_2815:
        /*004c*/ 	.byte	0x04, 0x17
        /*004e*/ 	.short	(.L_2817 - .L_2816)
.L_2816:
        /*0050*/ 	.word	0x00000000
        /*0054*/ 	.short	0x0003
        /*0056*/ 	.short	0x0080
        /*0058*/ 	.byte	0x00, 0xf0, 0x05, 0x00


	//----- nvinfo : EIATTR_KPARAM_INFO
	.align		4
.L_2817:
        /*005c*/ 	.byte	0x04, 0x17
        /*005e*/ 	.short	(.L_2819 - .L_2818)
.L_2818:
        /*0060*/ 	.word	0x00000000
        /*0064*/ 	.short	0x0002
        /*0066*/ 	.short	0x0070
        /*0068*/ 	.byte	0x00, 0xf0, 0x41, 0x00


	//----- nvinfo : EIATTR_KPARAM_INFO
	.align		4
.L_2819:
        /*006c*/ 	.byte	0x04, 0x17
        /*006e*/ 	.short	(.L_2821 - .L_2820)
.L_2820:
        /*0070*/ 	.word	0x00000000
        /*0074*/ 	.short	0x0001
        /*0076*/ 	.short	0x0008
        /*0078*/ 	.byte	0x00, 0xf0, 0xa1, 0x01


	//----- nvinfo : EIATTR_KPARAM_INFO
	.align		4
.L_2821:
        /*007c*/ 	.byte	0x04, 0x17
        /*007e*/ 	.short	(.L_2823 - .L_2822)
.L_2822:
        /*0080*/ 	.word	0x00000000
        /*0084*/ 	.short	0x0000
        /*0086*/ 	.short	0x0000
        /*0088*/ 	.byte	0x00, 0xf0, 0x11, 0x00


	//----- nvinfo : EIATTR_MAXREG_COUNT
	.align		4
.L_2823:
        /*008c*/ 	.byte	0x03, 0x1b
        /*008e*/ 	.short	0x00ff


	//----- nvinfo : EIATTR_MERCURY_ISA_VERSION
	.align		4
        /*0090*/ 	.byte	0x03, 0x5f
        /*0092*/ 	.short	0x0000


	//----- nvinfo : EIATTR_EXIT_INSTR_OFFSETS
	.align		4
        /*0094*/ 	.byte	0x04, 0x1c
        /*0096*/ 	.short	(.L_2825 - .L_2824)


	//   ....[0]....
.L_2824:
        /*0098*/ 	.word	0x00005e80


	//   ....[1]....
        /*009c*/ 	.word	0x00005ee0


	//----- nvinfo : EIATTR_MAX_THREADS
	.align		4
.L_2825:
        /*00a0*/ 	.byte	0x04, 0x05
        /*00a2*/ 	.short	(.L_2827 - .L_2826)
.L_2826:
        /*00a4*/ 	.word	0x00000080
        /*00a8*/ 	.word	0x00000001
        /*00ac*/ 	.word	0x00000001


	//----- nvinfo : EIATTR_CRS_STACK_SIZE
	.align		4
.L_2827:
        /*00b0*/ 	.byte	0x04, 0x1e
        /*00b2*/ 	.short	(.L_2829 - .L_2828)
.L_2828:
        /*00b4*/ 	.word	0x00000000
.L_2829:


//--------------------- .nv.info._ZN2at6native29vectorized_elementwise_kernelILi2EZZNS0_73_GLOBAL__N__c8866d80_35_SparseBinaryOpIntersectionKernel_cu_1520ed90_315342_sparse_binary_op_intersection_kernel_implINS2_18CUDAKernelLauncherENS2_36CUDAValueSelectionIntersectionKernelINS2_5MulOpEEElLl8EEEvRNS_6TensorERKS8_SB_RKSt6vectorIlSaIlEERKSt8optionalIS8_ESK_bbENKUlvE1_clEvEUllE_St5arrayIPcLm2EEEEviT0_T1_ --------------------------
	.section	.nv.info._ZN2at6native29vectorized_elementwise_kernelILi2EZZNS0_73_GLOBAL__N__c8866d80_35_SparseBinaryOpIntersectionKernel_cu_1520ed90_315342_sparse_binary_op_intersection_kernel_implINS2_18CUDAKernelLauncherENS2_36CUDAValueSelectionIntersectionKernelINS2_5MulOpEEElLl8EEEvRNS_6TensorERKS8_SB_RKSt6vectorIlSaIlEERKSt8optionalIS8_ESK_bbENKUlvE1_clEvEUllE_St5arrayIPcLm2EEEEviT0_T1_,"",@"SHT_CUDA_INFO"
	.sectionflags	@""
	.align	4


	//----- nvinfo : EIATTR_CUDA_API_VERSION
	.align		4
        /*0000*/ 	.byte	0x04, 0x37
        /*0002*/ 	.short	(.L_2831 - .L_2830)
.L_2830:
        /*0004*/ 	.word	0x00000082


	//----- nvinfo : EIATTR_SW2861232_WAR
	.align		4
.L_2831:
        /*0008*/ 	.byte	0x01, 0x35
	.zero		2


	//----- nvinfo : EIATTR_PARAM_CBANK
	.align		4
        /*000c*/ 	.byte	0x04, 0x0a
        /*000e*/ 	.short	(.L_2833 - .L_2832)
	.align		4
.L_2832:
        /*0010*/ 	.word	index@(.nv.constant0._ZN2at6native29vectorized_elementwise_kernelILi2EZZNS0_73_GLOBAL__N__c8866d80_35_SparseBinaryOpIntersectionKernel_cu_1520ed90_315342_sparse_binary_op_intersection_kernel_implINS2_18CUDAKernelLauncherENS2_36CUDAValueSelectionIntersectionKernelINS2_5MulOpEEElLl8EEEvRNS_6TensorERKS8_SB_RKSt6vectorIlSaIlEERKSt8optionalIS8_ESK_bbENKUlvE1_clEvEUllE_St5arrayIPcLm2EEEEviT0_T1_)
        /*0014*/ 	.short	0x0160
        /*0016*/ 	.short	0x0080


	//----- nvinfo : EIATTR_CBANK_PARAM_SIZE
	.align		4
.L_2833:
        /*0018*/ 	.byte	0x03, 0x19
        /*001a*/ 	.short	0x0080


	//----- nvinfo : EIATTR_KPARAM_INFO
	.align		4
        /*001c*/ 	.byte	0x04, 0x17
        /*001e*/ 	.short	(.L_2835 - .L_2834)
.L_2834:
        /*0020*/ 	.word	0x00000000
        /*0024*/ 	.short	0x0002
        /*0026*/ 	.short	0x0070
        /*0028*/ 	.byte	0x00, 0xf0, 0x41, 0x00


	//----- nvinfo : EIATTR_KPARAM_INFO
	.align		4
.L_2835:
        /*002c*/ 	.byte	0x04, 0x17
        /*002e*/ 	.short	(.L_2837 - .L_2836)
.L_2836:
        /*0030*/ 	.word	0x00000000
        /*0034*/ 	.short	0x0001
        /*0036*/ 	.short	0x0008
        /*0038*/ 	.byte	0x00, 0xf0, 0xa1, 0x01


	//----- nvinfo : EIATTR_KPARAM_INFO
	.align		4
.L_2837:
        /*003c*/ 	.byte	0x04, 0x17
        /*003e*/ 	.short	(.L_2839 - .L_2838)
.L_2838:
        /*0040*/ 	.word	0x00000000
        /*0044*/ 	.short	0x0000
        /*0046*/ 	.short	0x0000
        /*0048*/ 	.byte	0x00, 0xf0, 0x11, 0x00


	//----- nvinfo : EIATTR_MAXREG_COUNT
	.align		4
.L_2839:
        /*004c*/ 	.byte	0x03, 0x1b
        /*004e*/ 	.short	0x00ff


	//----- nvinfo : EIATTR_MERCURY_ISA_VERSION
	.align		4
        /*0050*/ 	.byte	0x03, 0x5f
        /*0052*/ 	.short	0x0000


	//----- nvinfo : EIATTR_EXIT_INSTR_OFFSETS
	.align		4
        /*0054*/ 	.byte	0x04, 0x1c
        /*0056*/ 	.short	(.L_2841 - .L_2840)


	//   ....[0]....
.L_2840:
        /*0058*/ 	.word	0x0000acf0


	//   ....[1]....
        /*005c*/ 	.word	0x00016950


	//   ....[2]....
        /*0060*/ 	.word	0x000169a0


	//----- nvinfo : EIATTR_MAX_THREADS
	.align		4
.L_2841:
        /*0064*/ 	.byte	0x04, 0x05
        /*0066*/ 	.short	(.L_2843 - .L_2842)
.L_2842:
        /*0068*/ 	.word	0x00000080
        /*006c*/ 	.word	0x00000001
        /*0070*/ 	.word	0x00000001


	//----- nvinfo : EIATTR_CRS_STACK_SIZE
	.align		4
.L_2843:
        /*0074*/ 	.byte	0x04, 0x1e
        /*0076*/ 	.short	(.L_2845 - .L_2844)
.L_2844:
        /*0078*/ 	.word	0x00000000
.L_2845:


//--------------------- .nv.info._ZN2at6native29vectorized_elementwise_kernelILi4EZZNS0_73_GLOBAL__N__c8866d80_35_SparseBinaryOpIntersectionKernel_cu_1520ed90_315342_sparse_binary_op_intersection_kernel_implINS2_18CUDAKernelLauncherENS2_36CUDAValueSelectionIntersectionKernelINS2_5MulOpEEElLl8EEEvRNS_6TensorERKS8_SB_RKSt6vectorIlSaIlEERKSt8optionalIS8_ESK_bbENKUlvE1_clEvEUllE_St5arrayIPcLm2EEEEviT0_T1_ --------------------------
	.section	.nv.info._ZN2at6native29vectorized_elementwise_kernelILi4EZZNS0_73_GLOBAL__N__c8866d80_35_SparseBinaryOpIntersectionKernel_cu_1520ed90_315342_sparse_binary_op_intersection_kernel_implINS2_18CUDAKernelLauncherENS2_36CUDAValueSelectionIntersectionKernelINS2_5MulOpEEElLl8EEEvRNS_6TensorERKS8_SB_RKSt6vectorIlSaIlEERKSt8optionalIS8_ESK_bbENKUlvE1_clEvEUllE_St5arrayIPcLm2EEEEviT0_T1_,"",@"SHT_CUDA_INFO"
	.sectionflags	@""
	.align	4


	//----- nvinfo : EIATTR_CUDA_API_VERSION
	.align		4
        /*0000*/ 	.byte	0x04, 0x37
        /*0002*/ 	.short	(.L_2847 - .L_2846)
.L_2846:
        /*0004*/ 	.word	0x00000082


	//----- nvinfo : EIATTR_SW2861232_WAR
	.align		4
.L_2847:
        /*0008*/ 	.byte	0x01, 0x35
	.zero		2


	//----- nvinfo : EIATTR_PARAM_CBANK
	.align		4
        /*000c*/ 	.byte	0x04, 0x0a
        /*000e*/ 	.short	(.L_2849 - .L_2848)
	.align		4
.L_2848:
        /*0010*/ 	.word	index@(.nv.constant0._ZN2at6native29vectorized_elementwise_kernelILi4EZZNS0_73_GLOBAL__N__c8866d80_35_SparseBinaryOpIntersectionKernel_cu_1520ed90_315342_sparse_binary_op_intersection_kernel_implINS2_18CUDAKernelLauncherENS2_36CUDAValueSelectionIntersectionKernelINS2_5MulOpEEElLl8EEEvRNS_6TensorERKS8_SB_RKSt6vectorIlSaIlEERKSt8optionalIS8_ESK_bbENKUlvE1_clEvEUllE_St5arrayIPcLm2EEEEviT0_T1_)
        /*0014*/ 	.short	0x0160
        /*0016*/ 	.short	0x0080


	//----- nvinfo : EIATTR_CBANK_PARAM_SIZE
	.align		4
.L_2849:
        /*0018*/ 	.byte	0x03, 0x19
        /*001a*/ 	.short	0x0080


	//----- nvinfo : EIATTR_KPARAM_INFO
	.align		4
        /*001c*/ 	.byte	0x04, 0x17
        /*001e*/ 	.short	(.L_2851 - .L_2850)
.L_2850:
        /*0020*/ 	.word	0x00000000
        /*0024*/ 	.short	0x0002
        /*0026*/ 	.short	0x0070
        /*0028*/ 	.byte	0x00, 0xf0, 0x41, 0x00


	//----- nvinfo : EIATTR_KPARAM_INFO
	.align		4
.L_2851:
        /*002c*/ 	.byte	0x04, 0x17
        /*002e*/ 	.short	(.L_2853 - .L_2852)
.L_2852:
        /*0030*/ 	.word	0x00000000
        /*0034*/ 	.short	0x0001
        /*0036*/ 	.short	0x0008
        /*0038*/ 	.byte	0x00, 0xf0, 0xa1, 0x01


	//----- nvinfo : EIATTR_KPARAM_INFO
	.align		4
.L_2853:
        /*003c*/ 	.byte	0x04, 0x17
        /*003e*/ 	.short	(.L_2855 - .L_2854)
.L_2854:
        /*0040*/ 	.word	0x00000000
        /*0044*/ 	.short	0x0000
        /*0046*/ 	.short	0x0000
        /*0048*/ 	.byte	0x00, 0xf0, 0x11, 0x00


	//----- nvinfo : EIATTR_MAXREG_COUNT
	.align		4
.L_2855:
        /*004c*/ 	.byte	0x03, 0x1b
        /*004e*/ 	.short	0x00ff


	//----- nvinfo : EIATTR_MERCURY_ISA_VERSION
	.align		4
        /*0050*/ 	.byte	0x03, 0x5f
        /*0052*/ 	.short	0x0000


	//----- nvinfo : EIATTR_EXIT_INSTR_OFFSETS
	.align		4
        /*0054*/ 	.byte	0x04, 0x1c
        /*0056*/ 	.short	(.L_2857 - .L_2856)


	//   ....[0]....
.L_2856:
        /*0058*/ 	.word	0x0000acf0


	//   ....[1]....
        /*005c*/ 	.word	0x00016950


	//   ....[2]....
        /*0060*/ 	.word	0x000169a0


	//----- nvinfo : EIATTR_MAX_THREADS
	.align		4
.L_2857:
        /*0064*/ 	.byte	0x04, 0x05
        /*0066*/ 	.short	(.L_2859 - .L_2858)
.L_2858:
        /*0068*/ 	.word	0x00000080
        /*006c*/ 	.word	0x00000001
        /*0070*/ 	.word	0x00000001


	//----- nvinfo : EIATTR_CRS_STACK_SIZE
	.align		4
.L_2859:
        /*0074*/ 	.byte	0x04, 0x1e
        /*0076*/ 	.short	(.L_2861 - .L_2860)
.L_2860:
        /*0078*/ 	.word	0x00000000
.L_2861:


//--------------------- .nv.info._ZN2at6native29vectorized_elementwise_kernelILi8EZZNS0_73_GLOBAL__N__c8866d80_35_SparseBinaryOpIntersectionKernel_cu_1520ed90_315342_sparse_binary_op_intersection_kernel_implINS2_18CUDAKernelLauncherENS2_36CUDAValueSelectionIntersectionKernelINS2_5MulOpEEElLl8EEEvRNS_6TensorERKS8_SB_RKSt6vectorIlSaIlEERKSt8optionalIS8_ESK_bbENKUlvE1_clEvEUllE_St5arrayIPcLm2EEEEviT0_T1_ --------------------------
	.section	.nv.info._ZN2at6native29vectorized_elementwise_kernelILi8EZZNS0_73_GLOBAL__N__c8866d80_35_SparseBinaryOpIntersectionKernel_cu_1520ed90_315342_sparse_binary_op_intersection_kernel_implINS2_18CUDAKernelLauncherENS2_36CUDAValueSelectionIntersectionKernelINS2_5MulOpEEElLl8EEEvRNS_6TensorERKS8_SB_RKSt6vectorIlSaIlEERKSt8optionalIS8_ESK_bbENKUlvE1_clEvEUllE_St5arrayIPcLm2EEEEviT0_T1_,"",@"SHT_CUDA_INFO"
	.sectionflags	@""
	.align	4


	//----- nvinfo : EIATTR_CUDA_API_VERSION
	.align		4
        /*0000*/ 	.byte	0x04, 0x37
        /*0002*/ 	.short	(.L_2863 - .L_2862)
.L_2862:
        /*0004*/ 	.word	0x00000082


	//----- nvinfo : EIATTR_SW2861232_WAR
	.align		4
.L_2863:
        /*0008*/ 	.byte	0x01, 0x35
	.zero		2


	//----- nvinfo : EIATTR_PARAM_CBANK
	.align		4
        /*000c*/ 	.byte	0x04, 0x0a
        /*000e*/ 	.short	(.L_2865 - .L_2864)
	.align		4
.L_2864:
        /*0010*/ 	.word	index@(.nv.constant0._ZN2at6native29vectorized_elementwise_kernelILi8EZZNS0_73_GLOBAL__N__c8866d80_35_SparseBinaryOpIntersectionKernel_cu_1520ed90_315342_sparse_binary_op_intersection_kernel_implINS2_18CUDAKernelLauncherENS2_36CUDAValueSelectionIntersectionKernelINS2_5MulOpEEElLl8EEEvRNS_6TensorERKS8_SB_RKSt6vectorIlSaIlEERKSt8optionalIS8_ESK_bbENKUlvE1_clEvEUllE_St5arrayIPcLm2EEEEviT0_T1_)
        /*0014*/ 	.short	0x0160
        /*0016*/ 	.short	0x0080


	//----- nvinfo : EIATTR_CBANK_PARAM_SIZE
	.align		4
.L_2865:
        /*0018*/ 	.byte	0x03, 0x19
        /*001a*/ 	.short	0x0080


	//----- nvinfo : EIATTR_KPARAM_INFO
	.align		4
        /*001c*/ 	.byte	0x04, 0x17
        /*001e*/ 	.short	(.L_2867 - .L_2866)
.L_2866:
        /*0020*/ 	.word	0x00000000
        /*0024*/ 	.short	0x0002
        /*0026*/ 	.short	0x0070
        /*0028*/ 	.byte	0x00, 0xf0, 0x41, 0x00


	//----- nvinfo : EIATTR_KPARAM_INFO
	.align		4
.L_2867:
        /*002c*/ 	.byte	0x04, 0x17
        /*002e*/ 	.short	(.L_2869 - .L_2868)
.L_2868:
        /*0030*/ 	.word	0x00000000
        /*0034*/ 	.short	0x0001
        /*0036*/ 	.short	0x0008
        /*0038*/ 	.byte	0x00, 0xf0, 0xa1, 0x01


	//----- nvinfo : EIATTR_KPARAM_INFO
	.align		4
.L_2869:
        /*003c*/ 	.byte	0x04, 0x17
        /*003e*/ 	.short	(.L_2871 - .L_2870)
.L_2870:
        /*0040*/ 	.word	0x00000000
        /*0044*/ 	.short	0x0000
        /*0046*/ 	.short	0x0000
        /*0048*/ 	.byte	0x00, 0xf0, 0x11, 0x00


	//----- nvinfo : EIATTR_MAXREG_COUNT
	.align		4
.L_2871:
        /*004c*/ 	.byte	0x03, 0x1b
        /*004e*/ 	.short	0x00ff


	//----- nvinfo : EIATTR_MERCURY_ISA_VERSION
	.align		4
        /*0050*/ 	.byte	0x03, 0x5f
        /*0052*/ 	.short	0x0000


	//----- nvinfo : EIATTR_EXIT_INSTR_OFFSETS
	.align		4
        /*0054*/ 	.byte	0x04, 0x1c
        /*0056*/ 	.short	(.L_2873 - .L_2872)


	//   ....[0]....
.L_2872:
        /*0058*/ 	.word	0x00000010


	//----- nvinfo : EIATTR_MAX_THREADS
	.align		4
.L_2873:
        /*005c*/ 	.byte	0x04, 0x05
        /*005e*/ 	.short	(.L_2875 - .L_2874)
.L_2874:
        /*0060*/ 	.word	0x00000080
        /*0064*/ 	.word	0x00000001
        /*0068*/ 	.word	0x00000001
.L_2875:


//--------------------- .nv.callgraph             --------------------------
	.section	.nv.callgraph,"",@"SHT_CUDA_CALLGRAPH"
	.align	4
	.sectionentsize	8
	.align		4
        /*0000*/ 	.word	0x00000000
	.align		4
        /*0004*/ 	.word	0xffffffff
	.align		4
        /*0008*/ 	.word	index@(_ZN2at6native18elementwise_kernelILi128ELi4EZNS0_15gpu_kernel_implIZZNS0_73_GLOBAL__N__c8866d80_35_SparseBinaryOpIntersectionKernel_cu_1520ed90_315342_sparse_binary_op_intersection_kernel_implINS3_18CUDAKernelLauncherENS3_36CUDAValueSelectionIntersectionKernelINS3_9LhsProjOpEEElLl0EEEvRNS_6TensorERKS9_SC_RKSt6vectorIlSaIlEERKSt8optionalIS9_ESL_bbENKUlvE3_clEvEUllE_EEvRNS_18TensorIteratorBaseERKT_EUliE_EEviT1_)
	.align		4
        /*000c*/ 	.word	index@(__assertfail)
	.align		4
        /*0010*/ 	.word	index@(_ZN2at6native27unrolled_elementwise_kernelIZZNS0_73_GLOBAL__N__c8866d80_35_SparseBinaryOpIntersectionKernel_cu_1520ed90_315342_sparse_binary_op_intersection_kernel_implINS2_18CUDAKernelLauncherENS2_36CUDAValueSelectionIntersectionKernelINS2_9LhsProjOpEEElLl0EEEvRNS_6TensorERKS8_SB_RKSt6vectorIlSaIlEERKSt8optionalIS8_ESK_bbENKUlvE3_clEvEUllE_St5arrayIPcLm2EELi4E23TrivialOffsetCalculatorILi1EjESR_NS0_6memory12LoadWithCastILi1EEENSS_13StoreWithCastILi1EEEEEviT_T0_T2_T3_T4_T5_)
	.align		4
        /*0014*/ 	.word	index@(__assertfail)
	.align		4
        /*0018*/ 	.word	index@(_ZN2at6native18elementwise_kernelILi128ELi4EZNS0_15gpu_kernel_implIZZNS0_73_GLOBAL__N__c8866d80_35_SparseBinaryOpIntersectionKernel_cu_1520ed90_315342_sparse_binary_op_intersection_kernel_implINS3_18CUDAKernelLauncherENS3_36CUDAValueSelectionIntersectionKernelINS3_9LhsProjOpEEElLl0EEEvRNS_6TensorERKS9_SC_RKSt6vectorIlSaIlEERKSt8optionalIS9_ESL_bbENKUlvE1_clEvEUllE_EEvRNS_18TensorIteratorBaseERKT_EUliE_EEviT1_)
	.align		4
        /*001c*/ 	.word	index@(__assertfail)
	.align		4
        /*0020*/ 	.word	index@(_ZN2at6native27unrolled_elementwise_kernelIZZNS0_73_GLOBAL__N__c8866d80_35_SparseBinaryOpIntersectionKernel_cu_1520ed90_315342_sparse_binary_op_intersection_kernel_implINS2_18CUDAKernelLauncherENS2_36CUDAValueSelectionIntersectionKernelINS2_9LhsProjOpEEElLl0EEEvRNS_6TensorERKS8_SB_RKSt6vectorIlSaIlEERKSt8optionalIS8_ESK_bbENKUlvE1_clEvEUllE_St5arrayIPcLm2EELi4E23TrivialOffsetCalculatorILi1EjESR_NS0_6memory12LoadWithCastILi1EEENSS_13StoreWithCastILi1EEEEEviT_T0_T2_T3_T4_T5_)
	.align		4
        /*0024*/ 	.word	index@(__assertfail)
	.align		4
        /*0028*/ 	.word	index@(_ZN2at6native18elementwise_kernelILi128ELi4EZNS0_15gpu_kernel_implIZZNS0_73_GLOBAL__N__c8866d80_35_SparseBinaryOpIntersectionKernel_cu_1520ed90_315342_sparse_binary_op_intersection_kernel_implINS3_18CUDAKernelLauncherENS3_36CUDAValueSelectionIntersectionKernelINS3_9LhsProjOpEEElLl8EEEvRNS_6TensorERKS9_SC_RKSt6vectorIlSaIlEERKSt8optionalIS9_ESL_bbENKUlvE3_clEvEUllE_EEvRNS_18TensorIteratorBaseERKT_EUliE_EEviT1_)
	.align		4
        /*002c*/ 	.word	index@(__assertfail)
	.align		4
        /*0030*/ 	.word	index@(_ZN2at6native27unrolled_elementwise_kernelIZZNS0_73_GLOBAL__N__c8866d80_35_SparseBinaryOpIntersectionKernel_cu_1520ed90_315342_sparse_binary_op_intersection_kernel_implINS2_18CUDAKernelLauncherENS2_36CUDAValueSelectionIntersectionKernelINS2_9LhsProjOpEEElLl8EEEvRNS_6TensorERKS8_SB_RKSt6vectorIlSaIlEERKSt8optionalIS8_ESK_bbENKUlvE3_clEvEUllE_St5arrayIPcLm2EELi4E23TrivialOffsetCalculatorILi1EjESR_NS0_6memory12LoadWithCastILi1EEENSS_13StoreWithCastILi1EEEEEviT_T0_T2_T3_T4_T5_)
	.align		4
        /*0034*/ 	.word	index@(__assertfail)
	.align		4
        /*0038*/ 	.word	index@(_ZN2at6native18elementwise_kernelILi128ELi4EZNS0_15gpu_kernel_implIZZNS0_73_GLOBAL__N__c8866d80_35_SparseBinaryOpIntersectionKernel_cu_1520ed90_315342_sparse_binary_op_intersection_kernel_implINS3_18CUDAKernelLauncherENS3_36CUDAValueSelectionIntersectionKernelINS3_9LhsProjOpEEElLl8EEEvRNS_6TensorERKS9_SC_RKSt6vectorIlSaIlEERKSt8optionalIS9_ESL_bbENKUlvE1_clEvEUllE_EEvRNS_18TensorIteratorBaseERKT_EUliE_EEviT1_)
	.align		4
        /*003c*/ 	.word	index@(__assertfail)
	.align		4
        /*0040*/ 	.word	index@(_ZN2at6native27unrolled_elementwise_kernelIZZNS0_73_GLOBAL__N__c8866d80_35_SparseBinaryOpIntersectionKernel_cu_1520ed90_315342_sparse_binary_op_intersection_kernel_implINS2_18CUDAKernelLauncherENS2_36CUDAValueSelectionIntersectionKernelINS2_9LhsProjOpEEElLl8EEEvRNS_6TensorERKS8_SB_RKSt6vectorIlSaIlEERKSt8optionalIS8_ESK_bbENKUlvE1_clEvEUllE_St5arrayIPcLm2EELi4E23TrivialOffsetCalculatorILi1EjESR_NS0_6memory12LoadWithCastILi1EEENSS_13StoreWithCastILi1EEEEEviT_T0_T2_T3_T4_T5_)
	.align		4
        /*0044*/ 	.word	index@(__assertfail)
	.align		4
        /*0048*/ 	.word	index@(_ZN2at6native18elementwise_kernelILi128ELi4EZNS0_15gpu_kernel_implIZZNS0_73_GLOBAL__N__c8866d80_35_SparseBinaryOpIntersectionKernel_cu_1520ed90_315342_sparse_binary_op_intersection_kernel_implINS3_18CUDAKernelLauncherENS3_36CUDAValueSelectionIntersectionKernelINS3_9RhsProjOpEEElLl0EEEvRNS_6TensorERKS9_SC_RKSt6vectorIlSaIlEERKSt8optionalIS9_ESL_bbENKUlvE3_clEvEUllE_EEvRNS_18TensorIteratorBaseERKT_EUliE_EEviT1_)
	.align		4
        /*004c*/ 	.word	index@(__assertfail)
	.align		4
        /*0050*/ 	.word	index@(_ZN2at6native27unrolled_elementwise_kernelIZZNS0_73_GLOBAL__N__c8866d80_35_SparseBinaryOpIntersectionKernel_cu_1520ed90_315342_sparse_binary_op_intersection_kernel_implINS2_18CUDAKernelLauncherENS2_36CUDAValueSelectionIntersectionKernelINS2_9RhsProjOpEEElLl0EEEvRNS_6TensorERKS8_SB_RKSt6vectorIlSaIlEERKSt8optionalIS8_ESK_bbENKUlvE3_clEvEUllE_St5arrayIPcLm2EELi4E23TrivialOffsetCalculatorILi1EjESR_NS0_6memory12LoadWithCastILi1EEENSS_13StoreWithCastILi1EEEEEviT_T0_T2_T3_T4_T5_)
	.align		4
        /*0054*/ 	.word	index@(__assertfail)
	.align		4
        /*0058*/ 	.word	index@(_ZN2at6native18elementwise_kernelILi128ELi4EZNS0_15gpu_kernel_implIZZNS0_73_GLOBAL__N__c8866d80_35_SparseBinaryOpIntersectionKernel_cu_1520ed90_315342_sparse_binary_op_intersection_kernel_implINS3_18CUDAKernelLauncherENS3_36CUDAValueSelectionIntersectionKernelINS3_9RhsProjOpEEElLl0EEEvRNS_6TensorERKS9_SC_RKSt6vectorIlSaIlEERKSt8optionalIS9_ESL_bbENKUlvE1_clEvEUllE_EEvRNS_18TensorIteratorBaseERKT_EUliE_EEviT1_)
	.align		4
        /*005c*/ 	.word	index@(__assertfail)
	.align		4
        /*0060*/ 	.word	index@(_ZN2at6native27unrolled_elementwise_kernelIZZNS0_73_GLOBAL__N__c8866d80_35_SparseBinaryOpIntersectionKernel_cu_1520ed90_315342_sparse_binary_op_intersection_kernel_implINS2_18CUDAKernelLauncherENS2_36CUDAValueSelectionIntersectionKernelINS2_9RhsProjOpEEElLl0EEEvRNS_6TensorERKS8_SB_RKSt6vectorIlSaIlEERKSt8optionalIS8_ESK_bbENKUlvE1_clEvEUllE_St5arrayIPcLm2EELi4E23TrivialOffsetCalculatorILi1EjESR_NS0_6memory12LoadWithCastILi1EEENSS_13StoreWithCastILi1EEEEEviT_T0_T2_T3_T4_T5_)
	.align		4
        /*0064*/ 	.word	index@(__assertfail)
	.align		4
        /*0068*/ 	.word	index@(_ZN2at6native18elementwise_kernelILi128ELi4EZNS0_15gpu_kernel_implIZZNS0_73_GLOBAL__N__c8866d80_35_SparseBinaryOpIntersectionKernel_cu_1520ed90_315342_sparse_binary_op_intersection_kernel_implINS3_18CUDAKernelLauncherENS3_36CUDAValueSelectionIntersectionKernelINS3_9RhsProjOpEEElLl8EEEvRNS_6TensorERKS9_SC_RKSt6vectorIlSaIlEERKSt8optionalIS9_ESL_bbENKUlvE3_clEvEUllE_EEvRNS_18TensorIteratorBaseERKT_EUliE_EEviT1_)
	.align		4
        /*006c*/ 	.word	index@(__assertfail)
	.align		4
        /*0070*/ 	.word	index@(_ZN2at6native27unrolled_elementwise_kernelIZZNS0_73_GLOBAL__N__c8866d80_35_SparseBinaryOpIntersectionKernel_cu_1520ed90_315342_sparse_binary_op_intersection_kernel_implINS2_18CUDAKernelLauncherENS2_36CUDAValueSelectionIntersectionKernelINS2_9RhsProjOpEEElLl8EEEvRNS_6TensorERKS8_SB_RKSt6vectorIlSaIlEERKSt8optionalIS8_ESK_bbENKUlvE3_clEvEUllE_St5arrayIPcLm2EELi4E23TrivialOffsetCalculatorILi1EjESR_NS0_6memory12LoadWithCastILi1EEENSS_13StoreWithCastILi1EEEEEviT_T0_T2_T3_T4_T5_)
	.align		4
        /*0074*/ 	.word	index@(__assertfail)
	.align		4
        /*0078*/ 	.word	index@(_ZN2at6native18elementwise_kernelILi128ELi4EZNS0_15gpu_kernel_implIZZNS0_73_GLOBAL__N__c8866d80_35_SparseBinaryOpIntersectionKernel_cu_1520ed90_315342_sparse_binary_op_intersection_kernel_implINS3_18CUDAKernelLauncherENS3_36CUDAValueSelectionIntersectionKernelINS3_9RhsProjOpEEElLl8EEEvRNS_6TensorERKS9_SC_RKSt6vectorIlSaIlEERKSt8optionalIS9_ESL_bbENKUlvE1_clEvEUllE_EEvRNS_18TensorIteratorBaseERKT_EUliE_EEviT1_)
	.align		4
        /*007c*/ 	.word	index@(__assertfail)
	.align		4
        /*0080*/ 	.word	index@(_ZN2at6native27unrolled_elementwise_kernelIZZNS0_73_GLOBAL__N__c8866d80_35_SparseBinaryOpIntersectionKernel_cu_1520ed90_315342_sparse_binary_op_intersection_kernel_implINS2_18CUDAKernelLauncherENS2_36CUDAValueSelectionIntersectionKernelINS2_9RhsProjOpEEElLl8EEEvRNS_6TensorERKS8_SB_RKSt6vectorIlSaIlEERKSt8optionalIS8_ESK_bbENKUlvE1_clEvEUllE_St5arrayIPcLm2EELi4E23TrivialOffsetCalculatorILi1EjESR_NS0_6memory12LoadWithCastILi1EEENSS_13StoreWithCastILi1EEEEEviT_T0_T2_T3_T4_T5_)
	.align		4
        /*0084*/ 	.word	index@(__assertfail)
	.align		4
        /*0088*/ 	.word	index@(_ZN2at6native18elementwise_kernelILi128ELi4EZNS0_15gpu_kernel_implIZZNS0_73_GLOBAL__N__c8866d80_35_SparseBinaryOpIntersectionKernel_cu_1520ed90_315342_sparse_binary_op_intersection_kernel_implINS3_18CUDAKernelLauncherENS3_36CUDAValueSelectionIntersectionKernelINS3_5MulOpEEElLl0EEEvRNS_6TensorERKS9_SC_RKSt6vectorIlSaIlEERKSt8optionalIS9_ESL_bbENKUlvE3_clEvEUllE_EEvRNS_18TensorIteratorBaseERKT_EUliE_EEviT1_)
	.align		4
        /*008c*/ 	.word	index@(__assertfail)
	.align		4
        /*0090*/ 	.word	index@(_ZN2at6native27unrolled_elementwise_kernelIZZNS0_73_GLOBAL__N__c8866d80_35_SparseBinaryOpIntersectionKernel_cu_1520ed90_315342_sparse_binary_op_intersection_kernel_implINS2_18CUDAKernelLauncherENS2_36CUDAValueSelectionIntersectionKernelINS2_5MulOpEEElLl0EEEvRNS_6TensorERKS8_SB_RKSt6vectorIlSaIlEERKSt8optionalIS8_ESK_bbENKUlvE3_clEvEUllE_St5arrayIPcLm2EELi4E23TrivialOffsetCalculatorILi1EjESR_NS0_6memory12LoadWithCastILi1EEENSS_13StoreWithCastILi1EEEEEviT_T0_T2_T3_T4_T5_)
	.align		4
        /*0094*/ 	.word	index@(__assertfail)
	.align		4
        /*0098*/ 	.word	index@(_ZN2at6native18elementwise_kernelILi128ELi4EZNS0_15gpu_kernel_implIZZNS0_73_GLOBAL__N__c8866d80_35_SparseBinaryOpIntersectionKernel_cu_1520ed90_315342_sparse_binary_op_intersection_kernel_implINS3_18CUDAKernelLauncherENS3_36CUDAValueSelectionIntersectionKernelINS3_5MulOpEEElLl0EEEvRNS_6TensorERKS9_SC_RKSt6vectorIlSaIlEERKSt8optionalIS9_ESL_bbENKUlvE1_clEvEUllE_EEvRNS_18TensorIteratorBaseERKT_EUliE_EEviT1_)
	.align		4
        /*009c*/ 	.word	index@(__assertfail)
	.align		4
        /*00a0*/ 	.word	index@(_ZN2at6native27unrolled_elementwise_kernelIZZNS0_73_GLOBAL__N__c8866d80_35_SparseBinaryOpIntersectionKernel_cu_1520ed90_315342_sparse_binary_op_intersection_kernel_implINS2_18CUDAKernelLauncherENS2_36CUDAValueSelectionIntersectionKernelINS2_5MulOpEEElLl0EEEvRNS_6TensorERKS8_SB_RKSt6vectorIlSaIlEERKSt8optionalIS8_ESK_bbENKUlvE1_clEvEUllE_St5arrayIPcLm2EELi4E23TrivialOffsetCalculatorILi1EjESR_NS0_6memory12LoadWithCastILi1EEENSS_13StoreWithCastILi1EEEEEviT_T0_T2_T3_T4_T5_)
	.align		4
        /*00a4*/ 	.word	index@(__assertfail)
	.align		4
        /*00a8*/ 	.word	index@(_ZN2at6native18elementwise_kernelILi128ELi4EZNS0_15gpu_kernel_implIZZNS0_73_GLOBAL__N__c8866d80_35_SparseBinaryOpIntersectionKernel_cu_1520ed90_315342_sparse_binary_op_intersection_kernel_implINS3_18CUDAKernelLauncherENS3_36CUDAValueSelectionIntersectionKernelINS3_5MulOpEEElLl8EEEvRNS_6TensorERKS9_SC_RKSt6vectorIlSaIlEERKSt8optionalIS9_ESL_bbENKUlvE3_clEvEUllE_EEvRNS_18TensorIteratorBaseERKT_EUliE_EEviT1_)
	.align		4
        /*00ac*/ 	.word	index@(__assertfail)
	.align		4
        /*00b0*/ 	.word	index@(_ZN2at6native27unrolled_elementwise_kernelIZZNS0_73_GLOBAL__N__c8866d80_35_SparseBinaryOpIntersectionKernel_cu_1520ed90_315342_sparse_binary_op_intersection_kernel_implINS2_18CUDAKernelLauncherENS2_36CUDAValueSelectionIntersectionKernelINS2_5MulOpEEElLl8EEEvRNS_6TensorERKS8_SB_RKSt6vectorIlSaIlEERKSt8optionalIS8_ESK_bbENKUlvE3_clEvEUllE_St5arrayIPcLm2EELi4E23TrivialOffsetCalculatorILi1EjESR_NS0_6memory12LoadWithCastILi1EEENSS_13StoreWithCastILi1EEEEEviT_T0_T2_T3_T4_T5_)
	.align		4
        /*00b4*/ 	.word	index@(__assertfail)
	.align		4
        /*00b8*/ 	.word	index@(_ZN2at6native18elementwise_kernelILi128ELi4EZNS0_15gpu_kernel_implIZZNS0_73_GLOBAL__N__c8866d80_35_SparseBinaryOpIntersectionKernel_cu_1520ed90_315342_sparse_binary_op_intersection_kernel_implINS3_18CUDAKernelLauncherENS3_36CUDAValueSelectionIntersectionKernelINS3_5MulOpEEElLl8EEEvRNS_6TensorERKS9_SC_RKSt6vectorIlSaIlEERKSt8optionalIS9_ESL_bbENKUlvE1_clEvEUllE_EEvRNS_18TensorIteratorBaseERKT_EUliE_EEviT1_)
	.align		4
        /*00bc*/ 	.word	index@(__assertfail)
	.align		4
        /*00c0*/ 	.word	index@(_ZN2at6native27unrolled_elementwise_kernelIZZNS0_73_GLOBAL__N__c8866d80_35_SparseBinaryOpIntersectionKernel_cu_1520ed90_315342_sparse_binary_op_intersection_kernel_implINS2_18CUDAKernelLauncherENS2_36CUDAValueSelectionIntersectionKernelINS2_5MulOpEEElLl8EEEvRNS_6TensorERKS8_SB_RKSt6vectorIlSaIlEERKSt8optionalIS8_ESK_bbENKUlvE1_clEvEUllE_St5arrayIPcLm2EELi4E23TrivialOffsetCalculatorILi1EjESR_NS0_6memory12LoadWithCastILi1EEENSS_13StoreWithCastILi1EEEEEviT_T0_T2_T3_T4_T5_)
	.align		4
        /*00c4*/ 	.word	index@(__assertfail)
	.align		4
        /*00c8*/ 	.word	0x00000000
	.align		4
        /*00cc*/ 	.word	0xfffffffe
	.align		4
        /*00d0*/ 	.word	0x00000000
	.align		4
        /*00d4*/ 	.word	0xfffffffd
	.align		4
        /*00d8*/ 	.word	0x00000000
	.align		4
        /*00dc*/ 	.word	0xfffffffc


//--------------------- .nv.rel.action            --------------------------
	.section	.nv.rel.action,"",@"SHT_CUDA_RELOCINFO"
	.align	8
	.sectionentsize	8
        /*0000*/ 	.byte	0x73, 0x00, 0x00, 0x00, 0x00, 0x00, 0x00, 0x00, 0x00, 0x00, 0x00, 0x11, 0x25, 0x00, 0x05, 0x36


//--------------------- .nv.constant4             --------------------------
	.section	.nv.constant4,"a",@progbits
	.align	8
	.align		8
.nv.constant4:
        /*0000*/ 	.dword	__unnamed_1
	.align		8
        /*0008*/ 	.dword	__unnamed_2
	.align		8
        /*0010*/ 	.dword	_ZN71_INTERNAL_c8866d80_35_SparseBinaryOpIntersectionKernel_cu_1520ed90_31534cuda3std3__45__cpo5beginE
	.align		8
        /*0018*/ 	.dword	_ZN71_INTERNAL_c8866d80_35_SparseBinaryOpIntersectionKernel_cu_1520ed90_31534cuda3std3__45__cpo3endE
	.align		8
        /*0020*/ 	.dword	_ZN71_INTERNAL_c8866d80_35_SparseBinaryOpIntersectionKernel_cu_1520ed90_31534cuda3std3__45__cpo6cbeginE
	.align		8
        /*0028*/ 	.dword	_ZN71_INTERNAL_c8866d80_35_SparseBinaryOpIntersectionKernel_cu_1520ed90_31534cuda3std3__45__cpo4cendE
	.align		8
        /*0030*/ 	.dword	_ZN71_INTERNAL_c8866d80_35_SparseBinaryOpIntersectionKernel_cu_1520ed90_31534cuda3std3__45__cpo6rbeginE
	.align		8
        /*0038*/ 	.dword	_ZN71_INTERNAL_c8866d80_35_SparseBinaryOpIntersectionKernel_cu_1520ed90_31534cuda3std3__45__cpo4rendE
	.align		8
        /*0040*/ 	.dword	_ZN71_INTERNAL_c8866d80_35_SparseBinaryOpIntersectionKernel_cu_1520ed90_31534cuda3std3__45__cpo7crbeginE
	.align		8
        /*0048*/ 	.dword	_ZN71_INTERNAL_c8866d80_35_SparseBinaryOpIntersectionKernel_cu_1520ed90_31534cuda3std3__45__cpo5crendE
	.align		8
        /*0050*/ 	.dword	_ZN71_INTERNAL_c8866d80_35_SparseBinaryOpIntersectionKernel_cu_1520ed90_31534cuda3std3__473_GLOBAL__N__c8866d80_35_SparseBinaryOpIntersectionKernel_cu_1520ed90_31536ignoreE
	.align		8
        /*0058*/ 	.dword	_ZN71_INTERNAL_c8866d80_35_SparseBinaryOpIntersectionKernel_cu_1520ed90_31534cuda3std3__419piecewise_constructE
	.align		8
        /*0060*/ 	.dword	_ZN71_INTERNAL_c8866d80_35_SparseBinaryOpIntersectionKernel_cu_1520ed90_31534cuda3std3__48in_placeE
	.align		8
        /*0068*/ 	.dword	_ZN71_INTERNAL_c8866d80_35_SparseBinaryOpIntersectionKernel_cu_1520ed90_31534cuda3std3__420unreachable_sentinelE
	.align		8
        /*0070*/ 	.dword	_ZN71_INTERNAL_c8866d80_35_SparseBinaryOpIntersectionKernel_cu_1520ed90_31534cuda3std6ranges3__45__cpo4swapE
	.align		8
        /*0078*/ 	.dword	_ZN71_INTERNAL_c8866d80_35_SparseBinaryOpIntersectionKernel_cu_1520ed90_31534cuda3std6ranges3__45__cpo9iter_moveE
	.align		8
        /*0080*/ 	.dword	_ZN71_INTERNAL_c8866d80_35_SparseBinaryOpIntersectionKernel_cu_1520ed90_31534cuda3std6ranges3__45__cpo5beginE
	.align		8
        /*0088*/ 	.dword	_ZN71_INTERNAL_c8866d80_35_SparseBinaryOpIntersectionKernel_cu_1520ed90_31534cuda3std6ranges3__45__cpo3endE
	.align		8
        /*0090*/ 	.dword	_ZN71_INTERNAL_c8866d80_35_SparseBinaryOpIntersectionKernel_cu_1520ed90_31534cuda3std6ranges3__45__cpo6cbeginE
	.align		8
        /*0098*/ 	.dword	_ZN71_INTERNAL_c8866d80_35_SparseBinaryOpIntersectionKernel_cu_1520ed90_31534cuda3std6ranges3__45__cpo4cendE
	.align		8
        /*00a0*/ 	.dword	_ZN71_INTERNAL_c8866d80_35_SparseBinaryOpIntersectionKernel_cu_1520ed90_31534cuda3std6ranges3__45__cpo7advanceE
	.align		8
        /*00a8*/ 	.dword	_ZN71_INTERNAL_c8866d80_35_SparseBinaryOpIntersectionKernel_cu_1520ed90_31534cuda3std6ranges3__45__cpo9iter_swapE
	.align		8
        /*00b0*/ 	.dword	_ZN71_INTERNAL_c8866d80_35_SparseBinaryOpIntersectionKernel_cu_1520ed90_31534cuda3std6ranges3__45__cpo4nextE
	.align		8
        /*00b8*/ 	.dword	_ZN71_INTERNAL_c8866d80_35_SparseBinaryOpIntersectionKernel_cu_1520ed90_31534cuda3std6ranges3__45__cpo4prevE
	.align		8
        /*00c0*/ 	.dword	_ZN71_INTERNAL_c8866d80_35_SparseBinaryOpIntersectionKernel_cu_1520ed90_31534cuda3std6ranges3__45__cpo4dataE
	.align		8
        /*00c8*/ 	.dword	_ZN71_INTERNAL_c8866d80_35_SparseBinaryOpIntersectionKernel_cu_1520ed90_31534cuda3std6ranges3__45__cpo5cdataE
	.align		8
        /*00d0*/ 	.dword	_ZN71_INTERNAL_c8866d80_35_SparseBinaryOpIntersectionKernel_cu_1520ed90_31534cuda3std6ranges3__45__cpo4sizeE
	.align		8
        /*00d8*/ 	.dword	_ZN71_INTERNAL_c8866d80_35_SparseBinaryOpIntersectionKernel_cu_1520ed90_31534cuda3std6ranges3__45__cpo5ssizeE
	.align		8
        /*00e0*/ 	.dword	_ZN71_INTERNAL_c8866d80_35_SparseBinaryOpIntersectionKernel_cu_1520ed90_31534cuda3std6ranges3__45__cpo8distanceE
	.align		8
        /*00e8*/ 	.dword	_ZN71_INTERNAL_c8866d80_35_SparseBinaryOpIntersectionKernel_cu_1520ed90_31536thrust23THRUST_300001_SM_800_NS6system6detail10sequential3seqE
	.align		8
        /*00f0*/ 	.dword	$str$16
	.align		8
        /*00f8*/ 	.dword	$str$17
	.align		8
        /*0100*/ 	.dword	__assertfail


//--------------------- .nv.constant0._ZN2at6native73_GLOBAL__N__c8866d80_35_SparseBinaryOpIntersectionKernel_cu_1520ed90_315312apply_kernelILi128ELi8EZNS1_29binary_op_intersection_kernelINS1_9LhsProjOpEN3c107complexINS5_4HalfEEElEEvRNS_14TensorIteratorEllRKNS_6TensorEbEUliE_EEviT1_ --------------------------
	.section	.nv.constant0._ZN2at6native73_GLOBAL__N__c8866d80_35_SparseBinaryOpIntersectionKernel_cu_1520ed90_315312apply_kernelILi128ELi8EZNS1_29binary_op_intersection_kernelINS1_9LhsProjOpEN3c107complexINS5_4HalfEEElEEvRNS_14TensorIteratorEllRKNS_6TensorEbEUliE_EEviT1_,"a",@progbits
	.sectionflags	@""
	.align	4
.nv.constant0._ZN2at6native73_GLOBAL__N__c8866d80_35_SparseBinaryOpIntersectionKernel_cu_1520ed90_315312apply_kernelILi128ELi8EZNS1_29binary_op_intersection_kernelINS1_9LhsProjOpEN3c107complexINS5_4HalfEEElEEvRNS_14TensorIteratorEllRKNS_6TensorEbEUliE_EEviT1_:
	.zero		1352


//--------------------- .nv.constant0._ZN2at6native73_GLOBAL__N__c8866d80_35_SparseBinaryOpIntersectionKernel_cu_1520ed90_315312apply_kernelILi128ELi8EZNS1_29binary_op_intersection_kernelINS1_9LhsProjOpEN3c108BFloat16ElEEvRNS_14TensorIteratorEllRKNS_6TensorEbEUliE_EEviT1_ --------------------------
	.section	.nv.constant0._ZN2at6native73_GLOBAL__N__c8866d80_35_SparseBinaryOpIntersectionKernel_cu_1520ed90_315312apply_kernelILi128ELi8EZNS1_29binary_op_intersection_kernelINS1_9LhsProjOpEN3c108BFloat16ElEEvRNS_14TensorIteratorEllRKNS_6TensorEbEUliE_EEviT1_,"a",@progbits
	.sectionflags	@""
	.align	4
.nv.constant0._ZN2at6native73_GLOBAL__N__c8866d80_35_SparseBinaryOpIntersectionKernel_cu_1520ed90_315312apply_kernelILi128ELi8EZNS1_29binary_op_intersection_kernelINS1_9LhsProjOpEN3c108BFloat16ElEEvRNS_14TensorIteratorEllRKNS_6TensorEbEUliE_EEviT1_:
	.zero		1352


//--------------------- .nv.constant0._ZN2at6native73_GLOBAL__N__c8866d80_35_SparseBinaryOpIntersectionKernel_cu_1520ed90_315312apply_kernelILi128ELi8EZNS1_29binary_op_intersection_kernelINS1_9LhsProjOpEN3c104HalfElEEvRNS_14TensorIteratorEllRKNS_6TensorEbEUliE_EEviT1_ --------------------------
	.section	.nv.constant0._ZN2at6native73_GLOBAL__N__c8866d80_35_SparseBinaryOpIntersectionKernel_cu_1520ed90_315312apply_kernelILi128ELi8EZNS1_29binary_op_intersection_kernelINS1_9LhsProjOpEN3c104HalfElEEvRNS_14TensorIteratorEllRKNS_6TensorEbEUliE_EEviT1_,"a",@progbits
	.sectionflags	@""
	.align	4
.nv.constant0._ZN2at6native73_GLOBAL__N__c8866d80_35_SparseBinaryOpIntersectionKernel_cu_1520ed90_315312apply_kernelILi128ELi8EZNS1_29binary_op_intersection_kernelINS1_9LhsProjOpEN3c104HalfElEEvRNS_14TensorIteratorEllRKNS_6TensorEbEUliE_EEviT1_:
	.zero		1352


//--------------------- .nv.constant0._ZN2at6native73_GLOBAL__N__c8866d80_35_SparseBinaryOpIntersectionKernel_cu_1520ed90_315312apply_kernelILi128ELi8EZNS1_29binary_op_intersection_kernelINS1_9LhsProjOpEblEEvRNS_14TensorIteratorEllRKNS_6TensorEbEUliE_EEviT1_ --------------------------
	.section	.nv.constant0._ZN2at6native73_GLOBAL__N__c8866d80_35_SparseBinaryOpIntersectionKernel_cu_1520ed90_315312apply_kernelILi128ELi8EZNS1_29binary_op_intersection_kernelINS1_9LhsProjOpEblEEvRNS_14TensorIteratorEllRKNS_6TensorEbEUliE_EEviT1_,"a",@progbits
	.sectionflags	@""
	.align	4
.nv.constant0._ZN2at6native73_GLOBAL__N__c8866d80_35_SparseBinaryOpIntersectionKernel_cu_1520ed90_315312apply_kernelILi128ELi8EZNS1_29binary_op_intersection_kernelINS1_9LhsProjOpEblEEvRNS_14TensorIteratorEllRKNS_6TensorEbEUliE_EEviT1_:
	.zero		1352


//--------------------- .nv.constant0._ZN2at6native73_GLOBAL__N__c8866d80_35_SparseBinaryOpIntersectionKernel_cu_1520ed90_315312apply_kernelILi128ELi8EZNS1_29binary_op_intersection_kernelINS1_9LhsProjOpEN3c107complexIfEElEEvRNS_14TensorIteratorEllRKNS_6TensorEbEUliE_EEviT1_ --------------------------
	.section	.nv.constant0._ZN2at6native73_GLOBAL__N__c8866d80_35_SparseBinaryOpIntersectionKernel_cu_1520ed90_315312apply_kernelILi128ELi8EZNS1_29binary_op_intersection_kernelINS1_9LhsProjOpEN3c107complexIfEElEEvRNS_14TensorIteratorEllRKNS_6TensorEbEUliE_EEviT1_,"a",@progbits
	.sectionflags	@""
	.align	4
.nv.constant0._ZN2at6native73_GLOBAL__N__c8866d80_35_SparseBinaryOpIntersectionKernel_cu_1520ed90_315312apply_kernelILi128ELi8EZNS1_29binary_op_intersection_kernelINS1_9LhsProjOpEN3c107complexIfEElEEvRNS_14TensorIteratorEllRKNS_6TensorEbEUliE_EEviT1_:
	.zero		1352


//--------------------- .nv.constant0._ZN2at6native73_GLOBAL__N__c8866d80_35_SparseBinaryOpIntersectionKernel_cu_1520ed90_315312apply_kernelILi128ELi8EZNS1_29binary_op_intersection_kernelINS1_9LhsProjOpEN3c107complexIdEElEEvRNS_14TensorIteratorEllRKNS_6TensorEbEUliE_EEviT1_ --------------------------
	.section	.nv.constant0._ZN2at6native73_GLOBAL__N__c8866d80_35_SparseBinaryOpIntersectionKernel_cu_1520ed90_315312apply_kernelILi128ELi8EZNS1_29binary_op_intersection_kernelINS1_9LhsProjOpEN3c107complexIdEElEEvRNS_14TensorIteratorEllRKNS_6TensorEbEUliE_EEviT1_,"a",@progbits
	.sectionflags	@""
	.align	4
.nv.constant0._ZN2at6native73_GLOBAL__N__c8866d80_35_SparseBinaryOpIntersectionKernel_cu_1520ed90_315312apply_kernelILi128ELi8EZNS1_29binary_op_intersection_kernelINS1_9LhsProjOpEN3c107complexIdEElEEvRNS_14TensorIteratorEllRKNS_6TensorEbEUliE_EEviT1_:
	.zero		1352


//--------------------- .nv.constant0._ZN2at6native73_GLOBAL__N__c8866d80_35_SparseBinaryOpIntersectionKernel_cu_1520ed90_315312apply_kernelILi128ELi8EZNS1_29binary_op_intersection_kernelINS1_9LhsProjOpEflEEvRNS_14TensorIteratorEllRKNS_6TensorEbEUliE_EEviT1_ --------------------------
	.section	.nv.constant0._ZN2at6native73_GLOBAL__N__c8866d80_35_SparseBinaryOpIntersectionKernel_cu_1520ed90_315312apply_kernelILi128ELi8EZNS1_29binary_op_intersection_kernelINS1_9LhsProjOpEflEEvRNS_14TensorIteratorEllRKNS_6TensorEbEUliE_EEviT1_,"a",@progbits
	.sectionflags	@""
	.align	4
.nv.constant0._ZN2at6native73_GLOBAL__N__c8866d80_35_SparseBinaryOpIntersectionKernel_cu_1520ed90_315312apply_kernelILi128ELi8EZNS1_29binary_op_intersection_kernelINS1_9LhsProjOpEflEEvRNS_14TensorIteratorEllRKNS_6TensorEbEUliE_EEviT1_:
	.zero		1352


//--------------------- .nv.constant0._ZN2at6native73_GLOBAL__N__c8866d80_35_SparseBinaryOpIntersectionKernel_cu_1520ed90_315312apply_kernelILi128ELi8EZNS1_29binary_op_intersection_kernelINS1_9LhsProjOpEdlEEvRNS_14TensorIteratorEllRKNS_6TensorEbEUliE_EEviT1_ --------------------------
	.section	.nv.constant0._ZN2at6native73_GLOBAL__N__c8866d80_35_SparseBinaryOpIntersectionKernel_cu_1520ed90_315312apply_kernelILi128ELi8EZNS1_29binary_op_intersection_kernelINS1_9LhsProjOpEdlEEvRNS_14TensorIteratorEllRKNS_6TensorEbEUliE_EEviT1_,"a",@progbits
	.sectionflags	@""
	.align	4
.nv.constant0._ZN2at6native73_GLOBAL__N__c8866d80_35_SparseBinaryOpIntersectionKernel_cu_1520ed90_315312apply_kernelILi128ELi8EZNS1_29binary_op_intersection_kernelINS1_9LhsProjOpEdlEEvRNS_14TensorIteratorEllRKNS_6TensorEbEUliE_EEviT1_:
	.zero		1352


//--------------------- .nv.constant0._ZN2at6native73_GLOBAL__N__c8866d80_35_SparseBinaryOpIntersectionKernel_cu_1520ed90_315312apply_kernelILi128ELi8EZNS1_29binary_op_intersection_kernelINS1_9LhsProjOpEslEEvRNS_14TensorIteratorEllRKNS_6TensorEbEUliE_EEviT1_ --------------------------
	.section	.nv.constant0._ZN2at6native73_GLOBAL__N__c8866d80_35_SparseBinaryOpIntersectionKernel_cu_1520ed90_315312apply_kernelILi128ELi8EZNS1_29binary_op_intersection_kernelINS1_9LhsProjOpEslEEvRNS_14TensorIteratorEllRKNS_6TensorEbEUliE_EEviT1_,"a",@progbits
	.sectionflags	@""
	.align	4
.nv.constant0._ZN2at6native73_GLOBAL__N__c8866d80_35_SparseBinaryOpIntersectionKernel_cu_1520ed90_315312apply_kernelILi128ELi8EZNS1_29binary_op_intersection_kernelINS1_9LhsProjOpEslEEvRNS_14TensorIteratorEllRKNS_6TensorEbEUliE_EEviT1_:
	.zero		1352


//--------------------- .nv.constant0._ZN2at6native73_GLOBAL__N__c8866d80_35_SparseBinaryOpIntersectionKernel_cu_1520ed90_315312apply_kernelILi128ELi8EZNS1_29binary_op_intersection_kernelINS1_9LhsProjOpEllEEvRNS_14TensorIteratorEllRKNS_6TensorEbEUliE_EEviT1_ --------------------------
	.section	.nv.constant0._ZN2at6native73_GLOBAL__N__c8866d80_35_SparseBinaryOpIntersectionKernel_cu_1520ed90_315312apply_kernelILi128ELi8EZNS1_29binary_op_intersection_kernelINS1_9LhsProjOpEllEEvRNS_14TensorIteratorEllRKNS_6TensorEbEUliE_EEviT1_,"a",@progbits
	.sectionflags	@""
	.align	4
.nv.constant0._ZN2at6native73_GLOBAL__N__c8866d80_35_SparseBinaryOpIntersectionKernel_cu_1520ed90_315312apply_kernelILi128ELi8EZNS1_29binary_op_intersection_kernelINS1_9LhsProjOpEllEEvRNS_14TensorIteratorEllRKNS_6TensorEbEUliE_EEviT1_:
	.zero		1352


//--------------------- .nv.constant0._ZN2at6native73_GLOBAL__N__c8866d80_35_SparseBinaryOpIntersectionKernel_cu_1520ed90_315312apply_kernelILi128ELi8EZNS1_29binary_op_intersection_kernelINS1_9LhsProjOpEilEEvRNS_14TensorIteratorEllRKNS_6TensorEbEUliE_EEviT1_ --------------------------
	.section	.nv.constant0._ZN2at6native73_GLOBAL__N__c8866d80_35_SparseBinaryOpIntersectionKernel_cu_1520ed90_315312apply_kernelILi128ELi8EZNS1_29binary_op_intersection_kernelINS1_9LhsProjOpEilEEvRNS_14TensorIteratorEllRKNS_6TensorEbEUliE_EEviT1_,"a",@progbits
	.sectionflags	@""
	.align	4
.nv.constant0._ZN2at6native73_GLOBAL__N__c8866d80_35_SparseBinaryOpIntersectionKernel_cu_1520ed90_315312apply_kernelILi128ELi8EZNS1_29binary_op_intersection_kernelINS1_9LhsProjOpEilEEvRNS_14TensorIteratorEllRKNS_6TensorEbEUliE_EEviT1_:
	.zero		1352


//--------------------- .nv.constant0._ZN2at6native73_GLOBAL__N__c8866d80_35_SparseBinaryOpIntersectionKernel_cu_1520ed90_315312apply_kernelILi128ELi8EZNS1_29binary_op_intersection_kernelINS1_9LhsProjOpEalEEvRNS_14TensorIteratorEllRKNS_6TensorEbEUliE_EEviT1_ --------------------------
	.section	.nv.constant0._ZN2at6native73_GLOBAL__N__c8866d80_35_SparseBinaryOpIntersectionKernel_cu_1520ed90_315312apply_kernelILi128ELi8EZNS1_29binary_op_intersection_kernelINS1_9LhsProjOpEalEEvRNS_14TensorIteratorEllRKNS_6TensorEbEUliE_EEviT1_,"a",@progbits
	.sectionflags	@""
	.align	4
.nv.constant0._ZN2at6native73_GLOBAL__N__c8866d80_35_SparseBinaryOpIntersectionKernel_cu_1520ed90_315312apply_kernelILi128ELi8EZNS1_29binary_op_intersection_kernelINS1_9LhsProjOpEalEEvRNS_14TensorIteratorEllRKNS_6TensorEbEUliE_EEviT1_:
	.zero		1352


//--------------------- .nv.constant0._ZN2at6native73_GLOBAL__N__c8866d80_35_SparseBinaryOpIntersectionKernel_cu_1520ed90_315312apply_kernelILi128ELi8EZNS1_29binary_op_intersection_kernelINS1_9LhsProjOpEhlEEvRNS_14TensorIteratorEllRKNS_6TensorEbEUliE_EEviT1_ --------------------------
	.section	.nv.constant0._ZN2at6native73_GLOBAL__N__c8866d80_35_SparseBinaryOpIntersectionKernel_cu_1520ed90_315312apply_kernelILi128ELi8EZNS1_29binary_op_intersection_kernelINS1_9LhsProjOpEhlEEvRNS_14TensorIteratorEllRKNS_6TensorEbEUliE_EEviT1_,"a",@progbits
	.sectionflags	@""
	.align	4
.nv.constant0._ZN2at6native73_GLOBAL__N__c8866d80_35_SparseBinaryOpIntersectionKernel_cu_1520ed90_315312apply_kernelILi128ELi8EZNS1_29binary_op_intersection_kernelINS1_9LhsProjOpEhlEEvRNS_14TensorIteratorEllRKNS_6TensorEbEUliE_EEviT1_:
	.zero		1352


//--------------------- .nv.constant0._ZN2at6native73_GLOBAL__N__c8866d80_35_SparseBinaryOpIntersectionKernel_cu_1520ed90_315312apply_kernelILi128ELi8EZNS1_29binary_op_intersection_kernelINS1_9RhsProjOpEN3c107complexINS5_4HalfEEElEEvRNS_14TensorIteratorEllRKNS_6TensorEbEUliE_EEviT1_ --------------------------
	.section	.nv.constant0._ZN2at6native73_GLOBAL__N__c8866d80_35_SparseBinaryOpIntersectionKernel_cu_1520ed90_315312apply_kernelILi128ELi8EZNS1_29binary_op_intersection_kernelINS1_9RhsProjOpEN3c107complexINS5_4HalfEEElEEvRNS_14TensorIteratorEllRKNS_6TensorEbEUliE_EEviT1_,"a",@progbits
	.sectionflags	@""
	.align	4
.nv.constant0._ZN2at6native73_GLOBAL__N__c8866d80_35_SparseBinaryOpIntersectionKernel_cu_1520ed90_315312apply_kernelILi128ELi8EZNS1_29binary_op_intersection_kernelINS1_9RhsProjOpEN3c107complexINS5_4HalfEEElEEvRNS_14TensorIteratorEllRKNS_6TensorEbEUliE_EEviT1_:
	.zero		1352


//--------------------- .nv.constant0._ZN2at6native73_GLOBAL__N__c8866d80_35_SparseBinaryOpIntersectionKernel_cu_1520ed90_315312apply_kernelILi128ELi8EZNS1_29binary_op_intersection_kernelINS1_9RhsProjOpEN3c108BFloat16ElEEvRNS_14TensorIteratorEllRKNS_6TensorEbEUliE_EEviT1_ --------------------------
	.section	.nv.constant0._ZN2at6native73_GLOBAL__N__c8866d80_35_SparseBinaryOpIntersectionKernel_cu_1520ed90_315312apply_kernelILi128ELi8EZNS1_29binary_op_intersection_kernelINS1_9RhsProjOpEN3c108BFloat16ElEEvRNS_14TensorIteratorEllRKNS_6TensorEbEUliE_EEviT1_,"a",@progbits
	.sectionflags	@""
	.align	4
.nv.constant0._ZN2at6native73_GLOBAL__N__c8866d80_35_SparseBinaryOpIntersectionKernel_cu_1520ed90_315312apply_kernelILi128ELi8EZNS1_29binary_op_intersection_kernelINS1_9RhsProjOpEN3c108BFloat16ElEEvRNS_14TensorIteratorEllRKNS_6TensorEbEUliE_EEviT1_:
	.zero		1352


//--------------------- .nv.constant0._ZN2at6native73_GLOBAL__N__c8866d80_35_SparseBinaryOpIntersectionKernel_cu_1520ed90_315312apply_kernelILi128ELi8EZNS1_29binary_op_intersection_kernelINS1_9RhsProjOpEN3c104HalfElEEvRNS_14TensorIteratorEllRKNS_6TensorEbEUliE_EEviT1_ --------------------------
	.section	.nv.constant0._ZN2at6native73_GLOBAL__N__c8866d80_35_SparseBinaryOpIntersectionKernel_cu_1520ed90_315312apply_kernelILi128ELi8EZNS1_29binary_op_intersection_kernelINS1_9RhsProjOpEN3c104HalfElEEvRNS_14TensorIteratorEllRKNS_6TensorEbEUliE_EEviT1_,"a",@progbits
	.sectionflags	@""
	.align	4
.nv.constant0._ZN2at6native73_GLOBAL__N__c8866d80_35_SparseBinaryOpIntersectionKernel_cu_1520ed90_315312apply_kernelILi128ELi8EZNS1_29binary_op_intersection_kernelINS1_9RhsProjOpEN3c104HalfElEEvRNS_14TensorIteratorEllRKNS_6TensorEbEUliE_EEviT1_:
	.zero		1352


//--------------------- .nv.constant0._ZN2at6native73_GLOBAL__N__c8866d80_35_SparseBinaryOpIntersectionKernel_cu_1520ed90_315312apply_kernelILi128ELi8EZNS1_29binary_op_intersection_kernelINS1_9RhsProjOpEblEEvRNS_14TensorIteratorEllRKNS_6TensorEbEUliE_EEviT1_ --------------------------
	.section	.nv.constant0._ZN2at6native73_GLOBAL__N__c8866d80_35_SparseBinaryOpIntersectionKernel_cu_1520ed90_315312apply_kernelILi128ELi8EZNS1_29binary_op_intersection_kernelINS1_9RhsProjOpEblEEvRNS_14TensorIteratorEllRKNS_6TensorEbEUliE_EEviT1_,"a",@progbits
	.sectionflags	@""
	.align	4
.nv.constant0._ZN2at6native73_GLOBAL__N__c8866d80_35_SparseBinaryOpIntersectionKernel_cu_1520ed90_315312apply_kernelILi128ELi8EZNS1_29binary_op_intersection_kernelINS1_9RhsProjOpEblEEvRNS_14TensorIteratorEllRKNS_6TensorEbEUliE_EEviT1_:
	.zero		1352


//--------------------- .nv.constant0._ZN2at6native73_GLOBAL__N__c8866d80_35_SparseBinaryOpIntersectionKernel_cu_1520ed90_315312apply_kernelILi128ELi8EZNS1_29binary_op_intersection_kernelINS1_9RhsProjOpEN3c107complexIfEElEEvRNS_14TensorIteratorEllRKNS_6TensorEbEUliE_EEviT1_ --------------------------
	.section	.nv.constant0._ZN2at6native73_GLOBAL__N__c8866d80_35_SparseBinaryOpIntersectionKernel_cu_1520ed90_315312apply_kernelILi128ELi8EZNS1_29binary_op_intersection_kernelINS1_9RhsProjOpEN3c107complexIfEElEEvRNS_14TensorIteratorEllRKNS_6TensorEbEUliE_EEviT1_,"a",@progbits
	.sectionflags	@""
	.align	4
.nv.constant0._ZN2at6native73_GLOBAL__N__c8866d80_35_SparseBinaryOpIntersectionKernel_cu_1520ed90_315312apply_kernelILi128ELi8EZNS1_29binary_op_intersection_kernelINS1_9RhsProjOpEN3c107complexIfEElEEvRNS_14TensorIteratorEllRKNS_6TensorEbEUliE_EEviT1_:
	.zero		1352


//--------------------- .nv.constant0._ZN2at6native73_GLOBAL__N__c8866d80_35_SparseBinaryOpIntersectionKernel_cu_1520ed90_315312apply_kernelILi128ELi8EZNS1_29binary_op_intersection_kernelINS1_9RhsProjOpEN3c107complexIdEElEEvRNS_14TensorIteratorEllRKNS_6TensorEbEUliE_EEviT1_ --------------------------
	.section	.nv.constant0._ZN2at6native73_GLOBAL__N__c8866d80_35_SparseBinaryOpIntersectionKernel_cu_1520ed90_315312apply_kernelILi128ELi8EZNS1_29binary_op_intersection_kernelINS1_9RhsProjOpEN3c107complexIdEElEEvRNS_14TensorIteratorEllRKNS_6TensorEbEUliE_EEviT1_,"a",@progbits
	.sectionflags	@""
	.align	4
.nv.constant0._ZN2at6native73_GLOBAL__N__c8866d80_35_SparseBinaryOpIntersectionKernel_cu_1520ed90_315312apply_kernelILi128ELi8EZNS1_29binary_op_intersection_kernelINS1_9RhsProjOpEN3c107complexIdEElEEvRNS_14TensorIteratorEllRKNS_6TensorEbEUliE_EEviT1_:
	.zero		1352


//--------------------- .nv.constant0._ZN2at6native73_GLOBAL__N__c8866d80_35_SparseBinaryOpIntersectionKernel_cu_1520ed90_315312apply_kernelILi128ELi8EZNS1_29binary_op_intersection_kernelINS1_9RhsProjOpEflEEvRNS_14TensorIteratorEllRKNS_6TensorEbEUliE_EEviT1_ --------------------------
	.section	.nv.constant0._ZN2at6native73_GLOBAL__N__c8866d80_35_SparseBinaryOpIntersectionKernel_cu_1520ed90_315312apply_kernelILi128ELi8EZNS1_29binary_op_intersection_kernelINS1_9RhsProjOpEflEEvRNS_14TensorIteratorEllRKNS_6TensorEbEUliE_EEviT1_,"a",@progbits
	.sectionflags	@""
	.align	4
.nv.constant0._ZN2at6native73_GLOBAL__N__c8866d80_35_SparseBinaryOpIntersectionKernel_cu_1520ed90_315312apply_kernelILi128ELi8EZNS1_29binary_op_intersection_kernelINS1_9RhsProjOpEflEEvRNS_14TensorIteratorEllRKNS_6TensorEbEUliE_EEviT1_:
	.zero		1352


//--------------------- .nv.constant0._ZN2at6native73_GLOBAL__N__c8866d80_35_SparseBinaryOpIntersectionKernel_cu_1520ed90_315312apply_kernelILi128ELi8EZNS1_29binary_op_intersection_kernelINS1_9RhsProjOpEdlEEvRNS_14TensorIteratorEllRKNS_6TensorEbEUliE_EEviT1_ --------------------------
	.section	.nv.constant0._ZN2at6native73_GLOBAL__N__c8866d80_35_SparseBinaryOpIntersectionKernel_cu_1520ed90_315312apply_kernelILi128ELi8EZNS1_29binary_op_intersection_kernelINS1_9RhsProjOpEdlEEvRNS_14TensorIteratorEllRKNS_6TensorEbEUliE_EEviT1_,"a",@progbits
	.sectionflags	@""
	.align	4
.nv.constant0._ZN2at6native73_GLOBAL__N__c8866d80_35_SparseBinaryOpIntersectionKernel_cu_1520ed90_315312apply_kernelILi128ELi8EZNS1_29binary_op_intersection_kernelINS1_9RhsProjOpEdlEEvRNS_14TensorIteratorEllRKNS_6TensorEbEUliE_EEviT1_:
	.zero		1352


//--------------------- .nv.constant0._ZN2at6native73_GLOBAL__N__c8866d80_35_SparseBinaryOpIntersectionKernel_cu_1520ed90_315312apply_kernelILi128ELi8EZNS1_29binary_op_intersection_kernelINS1_9RhsProjOpEslEEvRNS_14TensorIteratorEllRKNS_6TensorEbEUliE_EEviT1_ --------------------------
	.section	.nv.constant0._ZN2at6native73_GLOBAL__N__c8866d80_35_SparseBinaryOpIntersectionKernel_cu_1520ed90_315312apply_kernelILi128ELi8EZNS1_29binary_op_intersection_kernelINS1_9RhsProjOpEslEEvRNS_14TensorIteratorEllRKNS_6TensorEbEUliE_EEviT1_,"a",@progbits
	.sectionflags	@""
	.align	4
.nv.constant0._ZN2at6native73_GLOBAL__N__c8866d80_35_SparseBinaryOpIntersectionKernel_cu_1520ed90_315312apply_kernelILi128ELi8EZNS1_29binary_op_intersection_kernelINS1_9RhsProjOpEslEEvRNS_14TensorIteratorEllRKNS_6TensorEbEUliE_EEviT1_:
	.zero		1352


//--------------------- .nv.constant0._ZN2at6native73_GLOBAL__N__c8866d80_35_SparseBinaryOpIntersectionKernel_cu_1520ed90_315312apply_kernelILi128ELi8EZNS1_29binary_op_intersection_kernelINS1_9RhsProjOpEllEEvRNS_14TensorIteratorEllRKNS_6TensorEbEUliE_EEviT1_ --------------------------
	.section	.nv.constant0._ZN2at6native73_GLOBAL__N__c8866d80_35_SparseBinaryOpIntersectionKernel_cu_1520ed90_315312apply_kernelILi128ELi8EZNS1_29binary_op_intersection_kernelINS1_9RhsProjOpEllEEvRNS_14TensorIteratorEllRKNS_6TensorEbEUliE_EEviT1_,"a",@progbits
	.sectionflags	@""
	.align	4
.nv.constant0._ZN2at6native73_GLOBAL__N__c8866d80_35_SparseBinaryOpIntersectionKernel_cu_1520ed90_315312apply_kernelILi128ELi8EZNS1_29binary_op_intersection_kernelINS1_9RhsProjOpEllEEvRNS_14TensorIteratorEllRKNS_6TensorEbEUliE_EEviT1_:
	.zero		1352


//--------------------- .nv.constant0._ZN2at6native73_GLOBAL__N__c8866d80_35_SparseBinaryOpIntersectionKernel_cu_1520ed90_315312apply_kernelILi128ELi8EZNS1_29binary_op_intersection_kernelINS1_9RhsProjOpEilEEvRNS_14TensorIteratorEllRKNS_6TensorEbEUliE_EEviT1_ --------------------------
	.section	.nv.constant0._ZN2at6native73_GLOBAL__N__c8866d80_35_SparseBinaryOpIntersectionKernel_cu_1520ed90_315312apply_kernelILi128ELi8EZNS1_29binary_op_intersection_kernelINS1_9RhsProjOpEilEEvRNS_14TensorIteratorEllRKNS_6TensorEbEUliE_EEviT1_,"a",@progbits
	.sectionflags	@""
	.align	4
.nv.constant0._ZN2at6native73_GLOBAL__N__c8866d80_35_SparseBinaryOpIntersectionKernel_cu_1520ed90_315312apply_kernelILi128ELi8EZNS1_29binary_op_intersection_kernelINS1_9RhsProjOpEilEEvRNS_14TensorIteratorEllRKNS_6TensorEbEUliE_EEviT1_:
	.zero		1352


//--------------------- .nv.constant0._ZN2at6native73_GLOBAL__N__c8866d80_35_SparseBinaryOpIntersectionKernel_cu_1520ed90_315312apply_kernelILi128ELi8EZNS1_29binary_op_intersection_kernelINS1_9RhsProjOpEalEEvRNS_14TensorIteratorEllRKNS_6TensorEbEUliE_EEviT1_ --------------------------
	.section	.nv.constant0._ZN2at6native73_GLOBAL__N__c8866d80_35_SparseBinaryOpIntersectionKernel_cu_1520ed90_315312apply_kernelILi128ELi8EZNS1_29binary_op_intersection_kernelINS1_9RhsProjOpEalEEvRNS_14TensorIteratorEllRKNS_6TensorEbEUliE_EEviT1_,"a",@progbits
	.sectionflags	@""
	.align	4
.nv.constant0._ZN2at6native73_GLOBAL__N__c8866d80_35_SparseBinaryOpIntersectionKernel_cu_1520ed90_315312apply_kernelILi128ELi8EZNS1_29binary_op_intersection_kernelINS1_9RhsProjOpEalEEvRNS_14TensorIteratorEllRKNS_6TensorEbEUliE_EEviT1_:
	.zero		1352


//--------------------- .nv.constant0._ZN2at6native73_GLOBAL__N__c8866d80_35_SparseBinaryOpIntersectionKernel_cu_1520ed90_315312apply_kernelILi128ELi8EZNS1_29binary_op_intersection_kernelINS1_9RhsProjOpEhlEEvRNS_14TensorIteratorEllRKNS_6TensorEbEUliE_EEviT1_ --------------------------
	.section	.nv.constant0._ZN2at6native73_GLOBAL__N__c8866d80_35_SparseBinaryOpIntersectionKernel_cu_1520ed90_315312apply_kernelILi128ELi8EZNS1_29binary_op_intersection_kernelINS1_9RhsProjOpEhlEEvRNS_14TensorIteratorEllRKNS_6TensorEbEUliE_EEviT1_,"a",@progbits
	.sectionflags	@""
	.align	4
.nv.constant0._ZN2at6native73_GLOBAL__N__c8866d80_35_SparseBinaryOpIntersectionKernel_cu_1520ed90_315312apply_kernelILi128ELi8EZNS1_29binary_op_intersection_kernelINS1_9RhsProjOpEhlEEvRNS_14TensorIteratorEllRKNS_6TensorEbEUliE_EEviT1_:
	.zero		1352


//--------------------- .nv.constant0._ZN2at6native73_GLOBAL__N__c8866d80_35_SparseBinaryOpIntersectionKernel_cu_1520ed90_315312apply_kernelILi128ELi8EZNS1_29binary_op_intersection_kernelINS1_5MulOpEN3c107complexINS5_4HalfEEElEEvRNS_14TensorIteratorEllRKNS_6TensorEbEUliE_EEviT1_ --------------------------
	.section	.nv.constant0._ZN2at6native73_GLOBAL__N__c8866d80_35_SparseBinaryOpIntersectionKernel_cu_1520ed90_315312apply_kernelILi128ELi8EZNS1_29binary_op_intersection_kernelINS1_5MulOpEN3c107complexINS5_4HalfEEElEEvRNS_14TensorIteratorEllRKNS_6TensorEbEUliE_EEviT1_,"a",@progbits
	.sectionflags	@""
	.align	4
.nv.constant0._ZN2at6native73_GLOBAL__N__c8866d80_35_SparseBinaryOpIntersectionKernel_cu_1520ed90_315312apply_kernelILi128ELi8EZNS1_29binary_op_intersection_kernelINS1_5MulOpEN3c107complexINS5_4HalfEEElEEvRNS_14TensorIteratorEllRKNS_6TensorEbEUliE_EEviT1_:
	.zero		1352


//--------------------- .nv.constant0._ZN2at6native73_GLOBAL__N__c8866d80_35_SparseBinaryOpIntersectionKernel_cu_1520ed90_315312apply_kernelILi128ELi8EZNS1_29binary_op_intersection_kernelINS1_5MulOpEN3c108BFloat16ElEEvRNS_14TensorIteratorEllRKNS_6TensorEbEUliE_EEviT1_ --------------------------
	.section	.nv.constant0._ZN2at6native73_GLOBAL__N__c8866d80_35_SparseBinaryOpIntersectionKernel_cu_1520ed90_315312apply_kernelILi128ELi8EZNS1_29binary_op_intersection_kernelINS1_5MulOpEN3c108BFloat16ElEEvRNS_14TensorIteratorEllRKNS_6TensorEbEUliE_EEviT1_,"a",@progbits
	.sectionflags	@""
	.align	4
.nv.constant0._ZN2at6native73_GLOBAL__N__c8866d80_35_SparseBinaryOpIntersectionKernel_cu_1520ed90_315312apply_kernelILi128ELi8EZNS1_29binary_op_intersection_kernelINS1_5MulOpEN3c108BFloat16ElEEvRNS_14TensorIteratorEllRKNS_6TensorEbEUliE_EEviT1_:
	.zero		1352


//--------------------- .nv.constant0._ZN2at6native73_GLOBAL__N__c8866d80_35_SparseBinaryOpIntersectionKernel_cu_1520ed90_315312apply_kernelILi128ELi8EZNS1_29binary_op_intersection_kernelINS1_5MulOpEN3c104HalfElEEvRNS_14TensorIteratorEllRKNS_6TensorEbEUliE_EEviT1_ --------------------------
	.section	.nv.constant0._ZN2at6native73_GLOBAL__N__c8866d80_35_SparseBinaryOpIntersectionKernel_cu_1520ed90_315312apply_kernelILi128ELi8EZNS1_29binary_op_intersection_kernelINS1_5MulOpEN3c104HalfElEEvRNS_14TensorIteratorEllRKNS_6TensorEbEUliE_EEviT1_,"a",@progbits
	.sectionflags	@""
	.align	4
.nv.constant0._ZN2at6native73_GLOBAL__N__c8866d80_35_SparseBinaryOpIntersectionKernel_cu_1520ed90_315312apply_kernelILi128ELi8EZNS1_29binary_op_intersection_kernelINS1_5MulOpEN3c104HalfElEEvRNS_14TensorIteratorEllRKNS_6TensorEbEUliE_EEviT1_:
	.zero		1352


//--------------------- .nv.constant0._ZN2at6native73_GLOBAL__N__c8866d80_35_SparseBinaryOpIntersectionKernel_cu_1520ed90_315312apply_kernelILi128ELi8EZNS1_29binary_op_intersection_kernelINS1_5MulOpEblEEvRNS_14TensorIteratorEllRKNS_6TensorEbEUliE_EEviT1_ --------------------------
	.section	.nv.constant0._ZN2at6native73_GLOBAL__N__c8866d80_35_SparseBinaryOpIntersectionKernel_cu_1520ed90_315312apply_kernelILi128ELi8EZNS1_29binary_op_intersection_kernelINS1_5MulOpEblEEvRNS_14TensorIteratorEllRKNS_6TensorEbEUliE_EEviT1_,"a",@progbits
	.sectionflags	@""
	.align	4
.nv.constant0._ZN2at6native73_GLOBAL__N__c8866d80_35_SparseBinaryOpIntersectionKernel_cu_1520ed90_315312apply_kernelILi128ELi8EZNS1_29binary_op_intersection_kernelINS1_5MulOpEblEEvRNS_14TensorIteratorEllRKNS_6TensorEbEUliE_EEviT1_:
	.zero		1352


//--------------------- .nv.constant0._ZN2at6native73_GLOBAL__N__c8866d80_35_SparseBinaryOpIntersectionKernel_cu_1520ed90_315312apply_kernelILi128ELi8EZNS1_29binary_op_intersection_kernelINS1_5MulOpEN3c107complexIfEElEEvRNS_14TensorIteratorEllRKNS_6TensorEbEUliE_EEviT1_ --------------------------
	.section	.nv.constant0._ZN2at6native73_GLOBAL__N__c8866d80_35_SparseBinaryOpIntersectionKernel_cu_1520ed90_315312apply_kernelILi128ELi8EZNS1_29binary_op_intersection_kernelINS1_5MulOpEN3c107complexIfEElEEvRNS_14TensorIteratorEllRKNS_6TensorEbEUliE_EEviT1_,"a",@progbits
	.sectionflags	@""
	.align	4
.nv.constant0._ZN2at6native73_GLOBAL__N__c8866d80_35_SparseBinaryOpIntersectionKernel_cu_1520ed90_315312apply_kernelILi128ELi8EZNS1_29binary_op_intersection_kernelINS1_5MulOpEN3c107complexIfEElEEvRNS_14TensorIteratorEllRKNS_6TensorEbEUliE_EEviT1_:
	.zero		1352


//--------------------- .nv.constant0._ZN2at6native73_GLOBAL__N__c8866d80_35_SparseBinaryOpIntersectionKernel_cu_1520ed90_315312apply_kernelILi128ELi8EZNS1_29binary_op_intersection_kernelINS1_5MulOpEN3c107complexIdEElEEvRNS_14TensorIteratorEllRKNS_6TensorEbEUliE_EEviT1_ --------------------------
	.section	.nv.constant0._ZN2at6native73_GLOBAL__N__c8866d80_35_SparseBinaryOpIntersectionKernel_cu_1520ed90_315312apply_kernelILi128ELi8EZNS1_29binary_op_intersection_kernelINS1_5MulOpEN3c107complexIdEElEEvRNS_14TensorIteratorEllRKNS_6TensorEbEUliE_EEviT1_,"a",@progbits
	.sectionflags	@""
	.align	4
.nv.constant0._ZN2at6native73_GLOBAL__N__c8866d80_35_SparseBinaryOpIntersectionKernel_cu_1520ed90_315312apply_kernelILi128ELi8EZNS1_29binary_op_intersection_kernelINS1_5MulOpEN3c107complexIdEElEEvRNS_14TensorIteratorEllRKNS_6TensorEbEUliE_EEviT1_:
	.zero		1352


//--------------------- .nv.constant0._ZN2at6native73_GLOBAL__N__c8866d80_35_SparseBinaryOpIntersectionKernel_cu_1520ed90_315312apply_kernelILi128ELi8EZNS1_29binary_op_intersection_kernelINS1_5MulOpEflEEvRNS_14TensorIteratorEllRKNS_6TensorEbEUliE_EEviT1_ --------------------------
	.section	.nv.constant0._ZN2at6native73_GLOBAL__N__c8866d80_35_SparseBinaryOpIntersectionKernel_cu_1520ed90_315312apply_kernelILi128ELi8EZNS1_29binary_op_intersection_kernelINS1_5MulOpEflEEvRNS_14TensorIteratorEllRKNS_6TensorEbEUliE_EEviT1_,"a",@progbits
	.sectionflags	@""
	.align	4
.nv.constant0._ZN2at6native73_GLOBAL__N__c8866d80_35_SparseBinaryOpIntersectionKernel_cu_1520ed90_315312apply_kernelILi128ELi8EZNS1_29binary_op_intersection_kernelINS1_5MulOpEflEEvRNS_14TensorIteratorEllRKNS_6TensorEbEUliE_EEviT1_:
	.zero		1352


//--------------------- .nv.constant0._ZN2at6native73_GLOBAL__N__c8866d80_35_SparseBinaryOpIntersectionKernel_cu_1520ed90_315312apply_kernelILi128ELi8EZNS1_29binary_op_intersection_kernelINS1_5MulOpEdlEEvRNS_14TensorIteratorEllRKNS_6TensorEbEUliE_EEviT1_ --------------------------
	.section	.nv.constant0._ZN2at6native73_GLOBAL__N__c8866d80_35_SparseBinaryOpIntersectionKernel_cu_1520ed90_315312apply_kernelILi128ELi8EZNS1_29binary_op_intersection_kernelINS1_5MulOpEdlEEvRNS_14TensorIteratorEllRKNS_6TensorEbEUliE_EEviT1_,"a",@progbits
	.sectionflags	@""
	.align	4
.nv.constant0._ZN2at6native73_GLOBAL__N__c8866d80_35_SparseBinaryOpIntersectionKernel_cu_1520ed90_315312apply_kernelILi128ELi8EZNS1_29binary_op_intersection_kernelINS1_5MulOpEdlEEvRNS_14TensorIteratorEllRKNS_6TensorEbEUliE_EEviT1_:
	.zero		1352


//--------------------- .nv.constant0._ZN2at6native73_GLOBAL__N__c8866d80_35_SparseBinaryOpIntersectionKernel_cu_1520ed90_315312apply_kernelILi128ELi8EZNS1_29binary_op_intersection_kernelINS1_5MulOpEslEEvRNS_14TensorIteratorEllRKNS_6TensorEbEUliE_EEviT1_ --------------------------
	.section	.nv.constant0._ZN2at6native73_GLOBAL__N__c8866d80_35_SparseBinaryOpIntersectionKernel_cu_1520ed90_315312apply_kernelILi128ELi8EZNS1_29binary_op_intersection_kernelINS1_5MulOpEslEEvRNS_14TensorIteratorEllRKNS_6TensorEbEUliE_EEviT1_,"a",@progbits
	.sectionflags	@""
	.align	4
.nv.constant0._ZN2at6native73_GLOBAL__N__c8866d80_35_SparseBinaryOpIntersectionKernel_cu_1520ed90_315312apply_kernelILi128ELi8EZNS1_29binary_op_intersection_kernelINS1_5MulOpEslEEvRNS_14TensorIteratorEllRKNS_6TensorEbEUliE_EEviT1_:
	.zero		1352


//--------------------- .nv.constant0._ZN2at6native73_GLOBAL__N__c8866d80_35_SparseBinaryOpIntersectionKernel_cu_1520ed90_315312apply_kernelILi128ELi8EZNS1_29binary_op_intersection_kernelINS1_5MulOpEllEEvRNS_14TensorIteratorEllRKNS_6TensorEbEUliE_EEviT1_ --------------------------
	.section	.nv.constant0._ZN2at6native73_GLOBAL__N__c8866d80_35_SparseBinaryOpIntersectionKernel_cu_1520ed90_315312apply_kernelILi128ELi8EZNS1_29binary_op_intersection_kernelINS1_5MulOpEllEEvRNS_14TensorIteratorEllRKNS_6TensorEbEUliE_EEviT1_,"a",@progbits
	.sectionflags	@""
	.align	4
.nv.constant0._ZN2at6native73_GLOBAL__N__c8866d80_35_SparseBinaryOpIntersectionKernel_cu_1520ed90_315312apply_kernelILi128ELi8EZNS1_29binary_op_intersection_kernelINS1_5MulOpEllEEvRNS_14TensorIteratorEllRKNS_6TensorEbEUliE_EEviT1_:
	.zero		1352


//--------------------- .nv.constant0._ZN2at6native73_GLOBAL__N__c8866d80_35_SparseBinaryOpIntersectionKernel_cu_1520ed90_315312apply_kernelILi128ELi8EZNS1_29binary_op_intersection_kernelINS1_5MulOpEilEEvRNS_14TensorIteratorEllRKNS_6TensorEbEUliE_EEviT1_ --------------------------
	.section	.nv.constant0._ZN2at6native73_GLOBAL__N__c8866d80_35_SparseBinaryOpIntersectionKernel_cu_1520ed90_315312apply_kernelILi128ELi8EZNS1_29binary_op_intersection_kernelINS1_5MulOpEilEEvRNS_14TensorIteratorEllRKNS_6TensorEbEUliE_EEviT1_,"a",@progbits
	.sectionflags	@""
	.align	4
.nv.constant0._ZN2at6native73_GLOBAL__N__c8866d80_35_SparseBinaryOpIntersectionKernel_cu_1520ed90_315312apply_kernelILi128ELi8EZNS1_29binary_op_intersection_kernelINS1_5MulOpEilEEvRNS_14TensorIteratorEllRKNS_6TensorEbEUliE_EEviT1_:
	.zero		1352


//--------------------- .nv.constant0._ZN2at6native73_GLOBAL__N__c8866d80_35_SparseBinaryOpIntersectionKernel_cu_1520ed90_315312apply_kernelILi128ELi8EZNS1_29binary_op_intersection_kernelINS1_5MulOpEalEEvRNS_14TensorIteratorEllRKNS_6TensorEbEUliE_EEviT1_ --------------------------
	.section	.nv.constant0._ZN2at6native73_GLOBAL__N__c8866d80_35_SparseBinaryOpIntersectionKernel_cu_1520ed90_315312apply_kernelILi128ELi8EZNS1_29binary_op_intersection_kernelINS1_5MulOpEalEEvRNS_14TensorIteratorEllRKNS_6TensorEbEUliE_EEviT1_,"a",@progbits
	.sectionflags	@""
	.align	4
.nv.constant0._ZN2at6native73_GLOBAL__N__c8866d80_35_SparseBinaryOpIntersectionKernel_cu_1520ed90_315312apply_kernelILi128ELi8EZNS1_29binary_op_intersection_kernelINS1_5MulOpEalEEvRNS_14TensorIteratorEllRKNS_6TensorEbEUliE_EEviT1_:
	.zero		1352


//--------------------- .nv.constant0._ZN2at6native73_GLOBAL__N__c8866d80_35_SparseBinaryOpIntersectionKernel_cu_1520ed90_315312apply_kernelILi128ELi8EZNS1_29binary_op_intersection_kernelINS1_5MulOpEhlEEvRNS_14TensorIteratorEllRKNS_6TensorEbEUliE_EEviT1_ --------------------------
	.section	.nv.constant0._ZN2at6native73_GLOBAL__N__c8866d80_35_SparseBinaryOpIntersectionKernel_cu_1520ed90_315312apply_kernelILi128ELi8EZNS1_29binary_op_intersection_kernelINS1_5MulOpEhlEEvRNS_14TensorIteratorEllRKNS_6TensorEbEUliE_EEviT1_,"a",@progbits
	.sectionflags	@""
	.align	4
.nv.constant0._ZN2at6native73_GLOBAL__N__c8866d80_35_SparseBinaryOpIntersectionKernel_cu_1520ed90_315312apply_kernelILi128ELi8EZNS1_29binary_op_intersection_kernelINS1_5MulOpEhlEEvRNS_14TensorIteratorEllRKNS_6TensorEbEUliE_EEviT1_:
	.zero		1352


//--------------------- .nv.constant0._ZN2at6native18elementwise_kernelILi128ELi4EZNS0_15gpu_kernel_implIZZNS0_73_GLOBAL__N__c8866d80_35_SparseBinaryOpIntersectionKernel_cu_1520ed90_315342_sparse_binary_op_intersection_kernel_implINS3_18CUDAKernelLauncherENS3_36CUDAValueSelectionIntersectionKernelINS3_9LhsProjOpEEElLl0EEEvRNS_6TensorERKS9_SC_RKSt6vectorIlSaIlEERKSt8optionalIS9_ESL_bbENKUlvE3_clEvEUllE_EEvRNS_18TensorIteratorBaseERKT_EUliE_EEviT1_ --------------------------
	.section	.nv.constant0._ZN2at6native18elementwise_kernelILi128ELi4EZNS0_15gpu_kernel_implIZZNS0_73_GLOBAL__N__c8866d80_35_SparseBinaryOpIntersectionKernel_cu_1520ed90_315342_sparse_binary_op_intersection_kernel_implINS3_18CUDAKernelLauncherENS3_36CUDAValueSelectionIntersectionKernelINS3_9LhsProjOpEEElLl0EEEvRNS_6TensorERKS9_SC_RKSt6vectorIlSaIlEERKSt8optionalIS9_ESL_bbENKUlvE3_clEvEUllE_EEvRNS_18TensorIteratorBaseERKT_EUliE_EEviT1_,"a",@progbits
	.sectionflags	@""
	.align	4
.nv.constant0._ZN2at6native18elementwise_kernelILi128ELi4EZNS0_15gpu_kernel_implIZZNS0_73_GLOBAL__N__c8866d80_35_SparseBinaryOpIntersectionKernel_cu_1520ed90_315342_sparse_binary_op_intersection_kernel_implINS3_18CUDAKernelLauncherENS3_36CUDAValueSelectionIntersectionKernelINS3_9LhsProjOpEEElLl0EEEvRNS_6TensorERKS9_SC_RKSt6vectorIlSaIlEERKSt8optionalIS9_ESL_bbENKUlvE3_clEvEUllE_EEvRNS_18TensorIteratorBaseERKT_EUliE_EEviT1_:
	.zero		984


//--------------------- .nv.constant0._ZN2at6native27unrolled_elementwise_kernelIZZNS0_73_GLOBAL__N__c8866d80_35_SparseBinaryOpIntersectionKernel_cu_1520ed90_315342_sparse_binary_op_intersection_kernel_implINS2_18CUDAKernelLauncherENS2_36CUDAValueSelectionIntersectionKernelINS2_9LhsProjOpEEElLl0EEEvRNS_6TensorERKS8_SB_RKSt6vectorIlSaIlEERKSt8optionalIS8_ESK_bbENKUlvE3_clEvEUllE_St5arrayIPcLm2EELi4E23TrivialOffsetCalculatorILi1EjESR_NS0_6memory12LoadWithCastILi1EEENSS_13StoreWithCastILi1EEEEEviT_T0_T2_T3_T4_T5_ --------------------------
	.section	.nv.constant0._ZN2at6native27unrolled_elementwise_kernelIZZNS0_73_GLOBAL__N__c8866d80_35_SparseBinaryOpIntersectionKernel_cu_1520ed90_315342_sparse_binary_op_intersection_kernel_implINS2_18CUDAKernelLauncherENS2_36CUDAValueSelectionIntersectionKernelINS2_9LhsProjOpEEElLl0EEEvRNS_6TensorERKS8_SB_RKSt6vectorIlSaIlEERKSt8optionalIS8_ESK_bbENKUlvE3_clEvEUllE_St5arrayIPcLm2EELi4E23TrivialOffsetCalculatorILi1EjESR_NS0_6memory12LoadWithCastILi1EEENSS_13StoreWithCastILi1EEEEEviT_T0_T2_T3_T4_T5_,"a",@progbits
	.sectionflags	@""
	.align	4
.nv.constant0._ZN2at6native27unrolled_elementwise_kernelIZZNS0_73_GLOBAL__N__c8866d80_35_SparseBinaryOpIntersectionKernel_cu_1520ed90_315342_sparse_binary_op_intersection_kernel_implINS2_18CUDAKernelLauncherENS2_36CUDAValueSelectionIntersectionKernelINS2_9LhsProjOpEEElLl0EEEvRNS_6TensorERKS8_SB_RKSt6vectorIlSaIlEERKSt8optionalIS8_ESK_bbENKUlvE3_clEvEUllE_St5arrayIPcLm2EELi4E23TrivialOffsetCalculatorILi1EjESR_NS0_6memory12LoadWithCastILi1EEENSS_13StoreWithCastILi1EEEEEviT_T0_T2_T3_T4_T5_:
	.zero		484


//--------------------- .nv.constant0._ZN2at6native18elementwise_kernelILi128ELi2EZNS0_22gpu_kernel_impl_nocastIZZNS0_73_GLOBAL__N__c8866d80_35_SparseBinaryOpIntersectionKernel_cu_1520ed90_315342_sparse_binary_op_intersection_kernel_implINS3_18CUDAKernelLauncherENS3_36CUDAValueSelectionIntersectionKernelINS3_9LhsProjOpEEElLl0EEEvRNS_6TensorERKS9_SC_RKSt6vectorIlSaIlEERKSt8optionalIS9_ESL_bbENKUlvE3_clEvEUllE_EEvRNS_18TensorIteratorBaseERKT_EUliE_EEviT1_ --------------------------
	.section	.nv.constant0._ZN2at6native18elementwise_kernelILi128ELi2EZNS0_22gpu_kernel_impl_nocastIZZNS0_73_GLOBAL__N__c8866d80_35_SparseBinaryOpIntersectionKernel_cu_1520ed90_315342_sparse_binary_op_intersection_kernel_implINS3_18CUDAKernelLauncherENS3_36CUDAValueSelectionIntersectionKernelINS3_9LhsProjOpEEElLl0EEEvRNS_6TensorERKS9_SC_RKSt6vectorIlSaIlEERKSt8optionalIS9_ESL_bbENKUlvE3_clEvEUllE_EEvRNS_18TensorIteratorBaseERKT_EUliE_EEviT1_,"a",@progbits
	.sectionflags	@""
	.align	4
.nv.constant0._ZN2at6native18elementwise_kernelILi128ELi2EZNS0_22gpu_kernel_impl_nocastIZZNS0_73_GLOBAL__N__c8866d80_35_SparseBinaryOpIntersectionKernel_cu_1520ed90_315342_sparse_binary_op_intersection_kernel_implINS3_18CUDAKernelLauncherENS3_36CUDAValueSelectionIntersectionKernelINS3_9LhsProjOpEEElLl0EEEvRNS_6TensorERKS9_SC_RKSt6vectorIlSaIlEERKSt8optionalIS9_ESL_bbENKUlvE3_clEvEUllE_EEvRNS_18TensorIteratorBaseERKT_EUliE_EEviT1_:
	.zero		976


//--------------------- .nv.constant0._ZN2at6native27unrolled_elementwise_kernelIZZNS0_73_GLOBAL__N__c8866d80_35_SparseBinaryOpIntersectionKernel_cu_1520ed90_315342_sparse_binary_op_intersection_kernel_implINS2_18CUDAKernelLauncherENS2_36CUDAValueSelectionIntersectionKernelINS2_9LhsProjOpEEElLl0EEEvRNS_6TensorERKS8_SB_RKSt6vectorIlSaIlEERKSt8optionalIS8_ESK_bbENKUlvE3_clEvEUllE_St5arrayIPcLm2EELi4E23TrivialOffsetCalculatorILi1EjESR_NS0_6memory15LoadWithoutCastENSS_16StoreWithoutCastEEEviT_T0_T2_T3_T4_T5_ --------------------------
	.section	.nv.constant0._ZN2at6native27unrolled_elementwise_kernelIZZNS0_73_GLOBAL__N__c8866d80_35_SparseBinaryOpIntersectionKernel_cu_1520ed90_315342_sparse_binary_op_intersection_kernel_implINS2_18CUDAKernelLauncherENS2_36CUDAValueSelectionIntersectionKernelINS2_9LhsProjOpEEElLl0EEEvRNS_6TensorERKS8_SB_RKSt6vectorIlSaIlEERKSt8optionalIS8_ESK_bbENKUlvE3_clEvEUllE_St5arrayIPcLm2EELi4E23TrivialOffsetCalculatorILi1EjESR_NS0_6memory15LoadWithoutCastENSS_16StoreWithoutCastEEEviT_T0_T2_T3_T4_T5_,"a",@progbits
	.sectionflags	@""
	.align	4
.nv.constant0._ZN2at6native27unrolled_elementwise_kernelIZZNS0_73_GLOBAL__N__c8866d80_35_SparseBinaryOpIntersectionKernel_cu_1520ed90_315342_sparse_binary_op_intersection_kernel_implINS2_18CUDAKernelLauncherENS2_36CUDAValueSelectionIntersectionKernelINS2_9LhsProjOpEEElLl0EEEvRNS_6TensorERKS8_SB_RKSt6vectorIlSaIlEERKSt8optionalIS8_ESK_bbENKUlvE3_clEvEUllE_St5arrayIPcLm2EELi4E23TrivialOffsetCalculatorILi1EjESR_NS0_6memory15LoadWithoutCastENSS_16StoreWithoutCastEEEviT_T0_T2_T3_T4_T5_:
	.zero		468


//--------------------- .nv.constant2._ZN2at6native29vectorized_elementwise_kernelILi2EZZNS0_73_GLOBAL__N__c8866d80_35_SparseBinaryOpIntersectionKernel_cu_1520ed90_315342_sparse_binary_op_intersection_kernel_implINS2_18CUDAKernelLauncherENS2_36CUDAValueSelectionIntersectionKernelINS2_9LhsProjOpEEElLl0EEEvRNS_6TensorERKS8_SB_RKSt6vectorIlSaIlEERKSt8optionalIS8_ESK_bbENKUlvE3_clEvEUllE_St5arrayIPcLm2EEEEviT0_T1_ --------------------------
	.section	.nv.constant2._ZN2at6native29vectorized_elementwise_kernelILi2EZZNS0_73_GLOBAL__N__c8866d80_35_SparseBinaryOpIntersectionKernel_cu_1520ed90_315342_sparse_binary_op_intersection_kernel_implINS2_18CUDAKernelLauncherENS2_36CUDAValueSelectionIntersectionKernelINS2_9LhsProjOpEEElLl0EEEvRNS_6TensorERKS8_SB_RKSt6vectorIlSaIlEERKSt8optionalIS8_ESK_bbENKUlvE3_clEvEUllE_St5arrayIPcLm2EEEEviT0_T1_,"a",@progbits
	.sectionflags	@""
	.align	4
.nv.constant2._ZN2at6native29vectorized_elementwise_kernelILi2EZZNS0_73_GLOBAL__N__c8866d80_35_SparseBinaryOpIntersectionKernel_cu_1520ed90_315342_sparse_binary_op_intersection_kernel_implINS2_18CUDAKernelLauncherENS2_36CUDAValueSelectionIntersectionKernelINS2_9LhsProjOpEEElLl0EEEvRNS_6TensorERKS8_SB_RKSt6vectorIlSaIlEERKSt8optionalIS8_ESK_bbENKUlvE3_clEvEUllE_St5arrayIPcLm2EEEEviT0_T1_:
        /*0000*/ 	.byte	0xff, 0xff, 0xff, 0xff, 0xff, 0xff, 0xff, 0xff


//--------------------- .nv.constant0._ZN2at6native29vectorized_elementwise_kernelILi2EZZNS0_73_GLOBAL__N__c8866d80_35_SparseBinaryOpIntersectionKernel_cu_1520ed90_315342_sparse_binary_op_intersection_kernel_implINS2_18CUDAKernelLauncherENS2_36CUDAValueSelectionIntersectionKernelINS2_9LhsProjOpEEElLl0EEEvRNS_6TensorERKS8_SB_RKSt6vectorIlSaIlEERKSt8optionalIS8_ESK_bbENKUlvE3_clEvEUllE_St5arrayIPcLm2EEEEviT0_T1_ --------------------------
	.section	.nv.constant0._ZN2at6native29vectorized_elementwise_kernelILi2EZZNS0_73_GLOBAL__N__c8866d80_35_SparseBinaryOpIntersectionKernel_cu_1520ed90_315342_sparse_binary_op_intersection_kernel_implINS2_18CUDAKernelLauncherENS2_36CUDAValueSelectionIntersectionKernelINS2_9LhsProjOpEEElLl0EEEvRNS_6TensorERKS8_SB_RKSt6vectorIlSaIlEERKSt8optionalIS8_ESK_bbENKUlvE3_clEvEUllE_St5arrayIPcLm2EEEEviT0_T1_,"a",@progbits
	.sectionflags	@""
	.align	4
.nv.constant0._ZN2at6native29vectorized_elementwise_kernelILi2EZZNS0_73_GLOBAL__N__c8866d80_35_SparseBinaryOpIntersectionKernel_cu_1520ed90_315342_sparse_binary_op_intersection_kernel_implINS2_18CUDAKernelLauncherENS2_36CUDAValueSelectionIntersectionKernelINS2_9LhsProjOpEEElLl0EEEvRNS_6TensorERKS8_SB_RKSt6vectorIlSaIlEERKSt8optionalIS8_ESK_bbENKUlvE3_clEvEUllE_St5arrayIPcLm2EEEEviT0_T1_:
	.zero		464


//--------------------- .nv.constant2._ZN2at6native29vectorized_elementwise_kernelILi4EZZNS0_73_GLOBAL__N__c8866d80_35_SparseBinaryOpIntersectionKernel_cu_1520ed90_315342_sparse_binary_op_intersection_kernel_implINS2_18CUDAKernelLauncherENS2_36CUDAValueSelectionIntersectionKernelINS2_9LhsProjOpEEElLl0EEEvRNS_6TensorERKS8_SB_RKSt6vectorIlSaIlEERKSt8optionalIS8_ESK_bbENKUlvE3_clEvEUllE_St5arrayIPcLm2EEEEviT0_T1_ --------------------------
	.section	.nv.constant2._ZN2at6native29vectorized_elementwise_kernelILi4EZZNS0_73_GLOBAL__N__c8866d80_35_SparseBinaryOpIntersectionKernel_cu_1520ed90_315342_sparse_binary_op_intersection_kernel_implINS2_18CUDAKernelLauncherENS2_36CUDAValueSelectionIntersectionKernelINS2_9LhsProjOpEEElLl0EEEvRNS_6TensorERKS8_SB_RKSt6vectorIlSaIlEERKSt8optionalIS8_ESK_bbENKUlvE3_clEvEUllE_St5arrayIPcLm2EEEEviT0_T1_,"a",@progbits
	.sectionflags	@""
	.align	4
.nv.constant2._ZN2at6native29vectorized_elementwise_kernelILi4EZZNS0_73_GLOBAL__N__c8866d80_35_SparseBinaryOpIntersectionKernel_cu_1520ed90_315342_sparse_binary_op_intersection_kernel_implINS2_18CUDAKernelLauncherENS2_36CUDAValueSelectionIntersectionKernelINS2_9LhsProjOpEEElLl0EEEvRNS_6TensorERKS8_SB_RKSt6vectorIlSaIlEERKSt8optionalIS8_ESK_bbENKUlvE3_clEvEUllE_St5arrayIPcLm2EEEEviT0_T1_:
        /*0000*/ 	.byte	0xff, 0xff, 0xff, 0xff, 0xff, 0xff, 0xff, 0xff


//--------------------- .nv.constant0._ZN2at6native29vectorized_elementwise_kernelILi4EZZNS0_73_GLOBAL__N__c8866d80_35_SparseBinaryOpIntersectionKernel_cu_1520ed90_315342_sparse_binary_op_intersection_kernel_implINS2_18CUDAKernelLauncherENS2_36CUDAValueSelectionIntersectionKernelINS2_9LhsProjOpEEElLl0EEEvRNS_6TensorERKS8_SB_RKSt6vectorIlSaIlEERKSt8optionalIS8_ESK_bbENKUlvE3_clEvEUllE_St5arrayIPcLm2EEEEviT0_T1_ --------------------------
	.section	.nv.constant0._ZN2at6native29vectorized_elementwise_kernelILi4EZZNS0_73_GLOBAL__N__c8866d80_35_SparseBinaryOpIntersectionKernel_cu_1520ed90_315342_sparse_binary_op_intersection_kernel_implINS2_18CUDAKernelLauncherENS2_36CUDAValueSelectionIntersectionKernelINS2_9LhsProjOpEEElLl0EEEvRNS_6TensorERKS8_SB_RKSt6vectorIlSaIlEERKSt8optionalIS8_ESK_bbENKUlvE3_clEvEUllE_St5arrayIPcLm2EEEEviT0_T1_,"a",@progbits
	.sectionflags	@""
	.align	4
.nv.constant0._ZN2at6native29vectorized_elementwise_kernelILi4EZZNS0_73_GLOBAL__N__c8866d80_35_SparseBinaryOpIntersectionKernel_cu_1520ed90_315342_sparse_binary_op_intersection_kernel_implINS2_18CUDAKernelLauncherENS2_36CUDAValueSelectionIntersectionKernelINS2_9LhsProjOpEEElLl0EEEvRNS_6TensorERKS8_SB_RKSt6vectorIlSaIlEERKSt8optionalIS8_ESK_bbENKUlvE3_clEvEUllE_St5arrayIPcLm2EEEEviT0_T1_:
	.zero		464


//--------------------- .nv.constant0._ZN2at6native29vectorized_elementwise_kernelILi8EZZNS0_73_GLOBAL__N__c8866d80_35_SparseBinaryOpIntersectionKernel_cu_1520ed90_315342_sparse_binary_op_intersection_kernel_implINS2_18CUDAKernelLauncherENS2_36CUDAValueSelectionIntersectionKernelINS2_9LhsProjOpEEElLl0EEEvRNS_6TensorERKS8_SB_RKSt6vectorIlSaIlEERKSt8optionalIS8_ESK_bbENKUlvE3_clEvEUllE_St5arrayIPcLm2EEEEviT0_T1_ --------------------------
	.section	.nv.constant0._ZN2at6native29vectorized_elementwise_kernelILi8EZZNS0_73_GLOBAL__N__c8866d80_35_SparseBinaryOpIntersectionKernel_cu_1520ed90_315342_sparse_binary_op_intersection_kernel_implINS2_18CUDAKernelLauncherENS2_36CUDAValueSelectionIntersectionKernelINS2_9LhsProjOpEEElLl0EEEvRNS_6TensorERKS8_SB_RKSt6vectorIlSaIlEERKSt8optionalIS8_ESK_bbENKUlvE3_clEvEUllE_St5arrayIPcLm2EEEEviT0_T1_,"a",@progbits
	.sectionflags	@""
	.align	4
.nv.constant0._ZN2at6native29vectorized_elementwise_kernelILi8EZZNS0_73_GLOBAL__N__c8866d80_35_SparseBinaryOpIntersectionKernel_cu_1520ed90_315342_sparse_binary_op_intersection_kernel_implINS2_18CUDAKernelLauncherENS2_36CUDAValueSelectionIntersectionKernelINS2_9LhsProjOpEEElLl0EEEvRNS_6TensorERKS8_SB_RKSt6vectorIlSaIlEERKSt8optionalIS8_ESK_bbENKUlvE3_clEvEUllE_St5arrayIPcLm2EEEEviT0_T1_:
	.zero		464


//--------------------- .nv.constant0._ZN2at6native18elementwise_kernelILi128ELi4EZNS0_15gpu_kernel_implIZZNS0_73_GLOBAL__N__c8866d80_35_SparseBinaryOpIntersectionKernel_cu_1520ed90_315342_sparse_binary_op_intersection_kernel_implINS3_18CUDAKernelLauncherENS3_36CUDAValueSelectionIntersectionKernelINS3_9LhsProjOpEEElLl0EEEvRNS_6TensorERKS9_SC_RKSt6vectorIlSaIlEERKSt8optionalIS9_ESL_bbENKUlvE1_clEvEUllE_EEvRNS_18TensorIteratorBaseERKT_EUliE_EEviT1_ --------------------------
	.section	.nv.constant0._ZN2at6native18elementwise_kernelILi128ELi4EZNS0_15gpu_kernel_implIZZNS0_73_GLOBAL__N__c8866d80_35_SparseBinaryOpIntersectionKernel_cu_1520ed90_315342_sparse_binary_op_intersection_kernel_implINS3_18CUDAKernelLauncherENS3_36CUDAValueSelectionIntersectionKernelINS3_9LhsProjOpEEElLl0EEEvRNS_6TensorERKS9_SC_RKSt6vectorIlSaIlEERKSt8optionalIS9_ESL_bbENKUlvE1_clEvEUllE_EEvRNS_18TensorIteratorBaseERKT_EUliE_EEviT1_,"a",@progbits
	.sectionflags	@""
	.align	4
.nv.constant0._ZN2at6native18elementwise_kernelILi128ELi4EZNS0_15gpu_kernel_implIZZNS0_73_GLOBAL__N__c8866d80_35_SparseBinaryOpIntersectionKernel_cu_1520ed90_315342_sparse_binary_op_intersection_kernel_implINS3_18CUDAKernelLauncherENS3_36CUDAValueSelectionIntersectionKernelINS3_9LhsProjOpEEElLl0EEEvRNS_6TensorERKS9_SC_RKSt6vectorIlSaIlEERKSt8optionalIS9_ESL_bbENKUlvE1_clEvEUllE_EEvRNS_18TensorIteratorBaseERKT_EUliE_EEviT1_:
	.zero		944


//--------------------- .nv.constant0._ZN2at6native27unrolled_elementwise_kernelIZZNS0_73_GLOBAL__N__c8866d80_35_SparseBinaryOpIntersectionKernel_cu_1520ed90_315342_sparse_binary_op_intersection_kernel_implINS2_18CUDAKernelLauncherENS2_36CUDAValueSelectionIntersectionKernelINS2_9LhsProjOpEEElLl0EEEvRNS_6TensorERKS8_SB_RKSt6vectorIlSaIlEERKSt8optionalIS8_ESK_bbENKUlvE1_clEvEUllE_St5arrayIPcLm2EELi4E23TrivialOffsetCalculatorILi1EjESR_NS0_6memory12LoadWithCastILi1EEENSS_13StoreWithCastILi1EEEEEviT_T0_T2_T3_T4_T5_ --------------------------
	.section	.nv.constant0._ZN2at6native27unrolled_elementwise_kernelIZZNS0_73_GLOBAL__N__c8866d80_35_SparseBinaryOpIntersectionKernel_cu_1520ed90_315342_sparse_binary_op_intersection_kernel_implINS2_18CUDAKernelLauncherENS2_36CUDAValueSelectionIntersectionKernelINS2_9LhsProjOpEEElLl0EEEvRNS_6TensorERKS8_SB_RKSt6vectorIlSaIlEERKSt8optionalIS8_ESK_bbENKUlvE1_clEvEUllE_St5arrayIPcLm2EELi4E23TrivialOffsetCalculatorILi1EjESR_NS0_6memory12LoadWithCastILi1EEENSS_13StoreWithCastILi1EEEEEviT_T0_T2_T3_T4_T5_,"a",@progbits
	.sectionflags	@""
	.align	4
.nv.constant0._ZN2at6native27unrolled_elementwise_kernelIZZNS0_73_GLOBAL__N__c8866d80_35_SparseBinaryOpIntersectionKernel_cu_1520ed90_315342_sparse_binary_op_intersection_kernel_implINS2_18CUDAKernelLauncherENS2_36CUDAValueSelectionIntersectionKernelINS2_9LhsProjOpEEElLl0EEEvRNS_6TensorERKS8_SB_RKSt6vectorIlSaIlEERKSt8optionalIS8_ESK_bbENKUlvE1_clEvEUllE_St5arrayIPcLm2EELi4E23TrivialOffsetCalculatorILi1EjESR_NS0_6memory12LoadWithCastILi1EEENSS_13StoreWithCastILi1EEEEEviT_T0_T2_T3_T4_T5_:
	.zero		444


//--------------------- .nv.constant0._ZN2at6native18elementwise_kernelILi128ELi2EZNS0_22gpu_kernel_impl_nocastIZZNS0_73_GLOBAL__N__c8866d80_35_SparseBinaryOpIntersectionKernel_cu_1520ed90_315342_sparse_binary_op_intersection_kernel_implINS3_18CUDAKernelLauncherENS3_36CUDAValueSelectionIntersectionKernelINS3_9LhsProjOpEEElLl0EEEvRNS_6TensorERKS9_SC_RKSt6vectorIlSaIlEERKSt8optionalIS9_ESL_bbENKUlvE1_clEvEUllE_EEvRNS_18TensorIteratorBaseERKT_EUliE_EEviT1_ --------------------------
	.section	.nv.constant0._ZN2at6native18elementwise_kernelILi128ELi2EZNS0_22gpu_kernel_impl_nocastIZZNS0_73_GLOBAL__N__c8866d80_35_SparseBinaryOpIntersectionKernel_cu_1520ed90_315342_sparse_binary_op_intersection_kernel_implINS3_18CUDAKernelLauncherENS3_36CUDAValueSelectionIntersectionKernelINS3_9LhsProjOpEEElLl0EEEvRNS_6TensorERKS9_SC_RKSt6vectorIlSaIlEERKSt8optionalIS9_ESL_bbENKUlvE1_clEvEUllE_EEvRNS_18TensorIteratorBaseERKT_EUliE_EEviT1_,"a",@progbits
	.sectionflags	@""
	.align	4
.nv.constant0._ZN2at6native18elementwise_kernelILi128ELi2EZNS0_22gpu_kernel_impl_nocastIZZNS0_73_GLOBAL__N__c8866d80_35_SparseBinaryOpIntersectionKernel_cu_1520ed90_315342_sparse_binary_op_intersection_kernel_implINS3_18CUDAKernelLauncherENS3_36CUDAValueSelectionIntersectionKernelINS3_9LhsProjOpEEElLl0EEEvRNS_6TensorERKS9_SC_RKSt6vectorIlSaIlEERKSt8optionalIS9_ESL_bbENKUlvE1_clEvEUllE_EEvRNS_18TensorIteratorBaseERKT_EUliE_EEviT1_:
	.zero		936


//--------------------- .nv.constant2._ZN2at6native27unrolled_elementwise_kernelIZZNS0_73_GLOBAL__N__c8866d80_35_SparseBinaryOpIntersectionKernel_cu_1520ed90_315342_sparse_binary_op_intersection_kernel_implINS2_18CUDAKernelLauncherENS2_36CUDAValueSelectionIntersectionKernelINS2_9LhsProjOpEEElLl0EEEvRNS_6TensorERKS8_SB_RKSt6vectorIlSaIlEERKSt8optionalIS8_ESK_bbENKUlvE1_clEvEUllE_St5arrayIPcLm2EELi4E23TrivialOffsetCalculatorILi1EjESR_NS0_6memory15LoadWithoutCastENSS_16StoreWithoutCastEEEviT_T0_T2_T3_T4_T5_ --------------------------
	.section	.nv.constant2._ZN2at6native27unrolled_elementwise_kernelIZZNS0_73_GLOBAL__N__c8866d80_35_SparseBinaryOpIntersectionKernel_cu_1520ed90_315342_sparse_binary_op_intersection_kernel_implINS2_18CUDAKernelLauncherENS2_36CUDAValueSelectionIntersectionKernelINS2_9LhsProjOpEEElLl0EEEvRNS_6TensorERKS8_SB_RKSt6vectorIlSaIlEERKSt8optionalIS8_ESK_bbENKUlvE1_clEvEUllE_St5arrayIPcLm2EELi4E23TrivialOffsetCalculatorILi1EjESR_NS0_6memory15LoadWithoutCastENSS_16StoreWithoutCastEEEviT_T0_T2_T3_T4_T5_,"a",@progbits
	.sectionflags	@""
	.align	4
.nv.constant2._ZN2at6native27unrolled_elementwise_kernelIZZNS0_73_GLOBAL__N__c8866d80_35_SparseBinaryOpIntersectionKernel_cu_1520ed90_315342_sparse_binary_op_intersection_kernel_implINS2_18CUDAKernelLauncherENS2_36CUDAValueSelectionIntersectionKernelINS2_9LhsProjOpEEElLl0EEEvRNS_6TensorERKS8_SB_RKSt6vectorIlSaIlEERKSt8optionalIS8_ESK_bbENKUlvE1_clEvEUllE_St5arrayIPcLm2EELi4E23TrivialOffsetCalculatorILi1EjESR_NS0_6memory15LoadWithoutCastENSS_16StoreWithoutCastEEEviT_T0_T2_T3_T4_T5_:
        /*0000*/ 	.byte	0xff, 0xff, 0xff, 0xff, 0xff, 0xff, 0xff, 0xff


//--------------------- .nv.constant0._ZN2at6native27unrolled_elementwise_kernelIZZNS0_73_GLOBAL__N__c8866d80_35_SparseBinaryOpIntersectionKernel_cu_1520ed90_315342_sparse_binary_op_intersection_kernel_implINS2_18CUDAKernelLauncherENS2_36CUDAValueSelectionIntersectionKernelINS2_9LhsProjOpEEElLl0EEEvRNS_6TensorERKS8_SB_RKSt6vectorIlSaIlEERKSt8optionalIS8_ESK_bbENKUlvE1_clEvEUllE_St5arrayIPcLm2EELi4E23TrivialOffsetCalculatorILi1EjESR_NS0_6memory15LoadWithoutCastENSS_16StoreWithoutCastEEEviT_T0_T2_T3_T4_T5_ --------------------------
	.section	.nv.constant0._ZN2at6native27unrolled_elementwise_kernelIZZNS0_73_GLOBAL__N__c8866d80_35_SparseBinaryOpIntersectionKernel_cu_1520ed90_315342_sparse_binary_op_intersection_kernel_implINS2_18CUDAKernelLauncherENS2_36CUDAValueSelectionIntersectionKernelINS2_9LhsProjOpEEElLl0EEEvRNS_6TensorERKS8_SB_RKSt6vectorIlSaIlEERKSt8optionalIS8_ESK_bbENKUlvE1_clEvEUllE_St5arrayIPcLm2EELi4E23TrivialOffsetCalculatorILi1EjESR_NS0_6memory15LoadWithoutCastENSS_16StoreWithoutCastEEEviT_T0_T2_T3_T4_T5_,"a",@progbits
	.sectionflags	@""
	.align	4
.nv.constant0._ZN2at6native27unrolled_elementwise_kernelIZZNS0_73_GLOBAL__N__c8866d80_35_SparseBinaryOpIntersectionKernel_cu_1520ed90_315342_sparse_binary_op_intersection_kernel_implINS2_18CUDAKernelLauncherENS2_36CUDAValueSelectionIntersectionKernelINS2_9LhsProjOpEEElLl0EEEvRNS_6TensorERKS8_SB_RKSt6vectorIlSaIlEERKSt8optionalIS8_ESK_bbENKUlvE1_clEvEUllE_St5arrayIPcLm2EELi4E23TrivialOffsetCalculatorILi1EjESR_NS0_6memory15LoadWithoutCastENSS_16StoreWithoutCastEEEviT_T0_T2_T3_T4_T5_:
	.zero		428


//--------------------- .nv.constant2._ZN2at6native29vectorized_elementwise_kernelILi2EZZNS0_73_GLOBAL__N__c8866d80_35_SparseBinaryOpIntersectionKernel_cu_1520ed90_315342_sparse_binary_op_intersection_kernel_implINS2_18CUDAKernelLauncherENS2_36CUDAValueSelectionIntersectionKernelINS2_9LhsProjOpEEElLl0EEEvRNS_6TensorERKS8_SB_RKSt6vectorIlSaIlEERKSt8optionalIS8_ESK_bbENKUlvE1_clEvEUllE_St5arrayIPcLm2EEEEviT0_T1_ --------------------------
	.section	.nv.constant2._ZN2at6native29vectorized_elementwise_kernelILi2EZZNS0_73_GLOBAL__N__c8866d80_35_SparseBinaryOpIntersectionKernel_cu_1520ed90_315342_sparse_binary_op_intersection_kernel_implINS2_18CUDAKernelLauncherENS2_36CUDAValueSelectionIntersectionKernelINS2_9LhsProjOpEEElLl0EEEvRNS_6TensorERKS8_SB_RKSt6vectorIlSaIlEERKSt8optionalIS8_ESK_bbENKUlvE1_clEvEUllE_St5arrayIPcLm2EEEEviT0_T1_,"a",@progbits
	.sectionflags	@""
	.align	4
.nv.constant2._ZN2at6native29vectorized_elementwise_kernelILi2EZZNS0_73_GLOBAL__N__c8866d80_35_SparseBinaryOpIntersectionKernel_cu_1520ed90_315342_sparse_binary_op_intersection_kernel_implINS2_18CUDAKernelLauncherENS2_36CUDAValueSelectionIntersectionKernelINS2_9LhsProjOpEEElLl0EEEvRNS_6TensorERKS8_SB_RKSt6vectorIlSaIlEERKSt8optionalIS8_ESK_bbENKUlvE1_clEvEUllE_St5arrayIPcLm2EEEEviT0_T1_:
        /*0000*/ 	.byte	0xff, 0xff, 0xff, 0xff, 0xff, 0xff, 0xff, 0xff


//--------------------- .nv.constant0._ZN2at6native29vectorized_elementwise_kernelILi2EZZNS0_73_GLOBAL__N__c8866d80_35_SparseBinaryOpIntersectionKernel_cu_1520ed90_315342_sparse_binary_op_intersection_kernel_implINS2_18CUDAKernelLauncherENS2_36CUDAValueSelectionIntersectionKernelINS2_9LhsProjOpEEElLl0EEEvRNS_6TensorERKS8_SB_RKSt6vectorIlSaIlEERKSt8optionalIS8_ESK_bbENKUlvE1_clEvEUllE_St5arrayIPcLm2EEEEviT0_T1_ --------------------------
	.section	.nv.constant0._ZN2at6native29vectorized_elementwise_kernelILi2EZZNS0_73_GLOBAL__N__c8866d80_35_SparseBinaryOpIntersectionKernel_cu_1520ed90_315342_sparse_binary_op_intersection_kernel_implINS2_18CUDAKernelLauncherENS2_36CUDAValueSelectionIntersectionKernelINS2_9LhsProjOpEEElLl0EEEvRNS_6TensorERKS8_SB_RKSt6vectorIlSaIlEERKSt8optionalIS8_ESK_bbENKUlvE1_clEvEUllE_St5arrayIPcLm2EEEEviT0_T1_,"a",@progbits
	.sectionflags	@""
	.align	4
.nv.constant0._ZN2at6native29vectorized_elementwise_kernelILi2EZZNS0_73_GLOBAL__N__c8866d80_35_SparseBinaryOpIntersectionKernel_cu_1520ed90_315342_sparse_binary_op_intersection_kernel_implINS2_18CUDAKernelLauncherENS2_36CUDAValueSelectionIntersectionKernelINS2_9LhsProjOpEEElLl0EEEvRNS_6TensorERKS8_SB_RKSt6vectorIlSaIlEERKSt8optionalIS8_ESK_bbENKUlvE1_clEvEUllE_St5arrayIPcLm2EEEEviT0_T1_:
	.zero		424


//--------------------- .nv.constant2._ZN2at6native29vectorized_elementwise_kernelILi4EZZNS0_73_GLOBAL__N__c8866d80_35_SparseBinaryOpIntersectionKernel_cu_1520ed90_315342_sparse_binary_op_intersection_kernel_implINS2_18CUDAKernelLauncherENS2_36CUDAValueSelectionIntersectionKernelINS2_9LhsProjOpEEElLl0EEEvRNS_6TensorERKS8_SB_RKSt6vectorIlSaIlEERKSt8optionalIS8_ESK_bbENKUlvE1_clEvEUllE_St5arrayIPcLm2EEEEviT0_T1_ --------------------------
	.section	.nv.constant2._ZN2at6native29vectorized_elementwise_kernelILi4EZZNS0_73_GLOBAL__N__c8866d80_35_SparseBinaryOpIntersectionKernel_cu_1520ed90_315342_sparse_binary_op_intersection_kernel_implINS2_18CUDAKernelLauncherENS2_36CUDAValueSelectionIntersectionKernelINS2_9LhsProjOpEEElLl0EEEvRNS_6TensorERKS8_SB_RKSt6vectorIlSaIlEERKSt8optionalIS8_ESK_bbENKUlvE1_clEvEUllE_St5arrayIPcLm2EEEEviT0_T1_,"a",@progbits
	.sectionflags	@""
	.align	4
.nv.constant2._ZN2at6native29vectorized_elementwise_kernelILi4EZZNS0_73_GLOBAL__N__c8866d80_35_SparseBinaryOpIntersectionKernel_cu_1520ed90_315342_sparse_binary_op_intersection_kernel_implINS2_18CUDAKernelLauncherENS2_36CUDAValueSelectionIntersectionKernelINS2_9LhsProjOpEEElLl0EEEvRNS_6TensorERKS8_SB_RKSt6vectorIlSaIlEERKSt8optionalIS8_ESK_bbENKUlvE1_clEvEUllE_St5arrayIPcLm2EEEEviT0_T1_:
        /*0000*/ 	.byte	0xff, 0xff, 0xff, 0xff, 0xff, 0xff, 0xff, 0xff


//--------------------- .nv.constant0._ZN2at6native29vectorized_elementwise_kernelILi4EZZNS0_73_GLOBAL__N__c8866d80_35_SparseBinaryOpIntersectionKernel_cu_1520ed90_315342_sparse_binary_op_intersection_kernel_implINS2_18CUDAKernelLauncherENS2_36CUDAValueSelectionIntersectionKernelINS2_9LhsProjOpEEElLl0EEEvRNS_6TensorERKS8_SB_RKSt6vectorIlSaIlEERKSt8optionalIS8_ESK_bbENKUlvE1_clEvEUllE_St5arrayIPcLm2EEEEviT0_T1_ --------------------------
	.section	.nv.constant0._ZN2at6native29vectorized_elementwise_kernelILi4EZZNS0_73_GLOBAL__N__c8866d80_35_SparseBinaryOpIntersectionKernel_cu_1520ed90_315342_sparse_binary_op_intersection_kernel_implINS2_18CUDAKernelLauncherENS2_36CUDAValueSelectionIntersectionKernelINS2_9LhsProjOpEEElLl0EEEvRNS_6TensorERKS8_SB_RKSt6vectorIlSaIlEERKSt8optionalIS8_ESK_bbENKUlvE1_clEvEUllE_St5arrayIPcLm2EEEEviT0_T1_,"a",@progbits
	.sectionflags	@""
	.align	4
.nv.constant0._ZN2at6native29vectorized_elementwise_kernelILi4EZZNS0_73_GLOBAL__N__c8866d80_35_SparseBinaryOpIntersectionKernel_cu_1520ed90_315342_sparse_binary_op_intersection_kernel_implINS2_18CUDAKernelLauncherENS2_36CUDAValueSelectionIntersectionKernelINS2_9LhsProjOpEEElLl0EEEvRNS_6TensorERKS8_SB_RKSt6vectorIlSaIlEERKSt8optionalIS8_ESK_bbENKUlvE1_clEvEUllE_St5arrayIPcLm2EEEEviT0_T1_:
	.zero		424


//--------------------- .nv.constant0._ZN2at6native29vectorized_elementwise_kernelILi8EZZNS0_73_GLOBAL__N__c8866d80_35_SparseBinaryOpIntersectionKernel_cu_1520ed90_315342_sparse_binary_op_intersection_kernel_implINS2_18CUDAKernelLauncherENS2_36CUDAValueSelectionIntersectionKernelINS2_9LhsProjOpEEElLl0EEEvRNS_6TensorERKS8_SB_RKSt6vectorIlSaIlEERKSt8optionalIS8_ESK_bbENKUlvE1_clEvEUllE_St5arrayIPcLm2EEEEviT0_T1_ --------------------------
	.section	.nv.constant0._ZN2at6native29vectorized_elementwise_kernelILi8EZZNS0_73_GLOBAL__N__c8866d80_35_SparseBinaryOpIntersectionKernel_cu_1520ed90_315342_sparse_binary_op_intersection_kernel_implINS2_18CUDAKernelLauncherENS2_36CUDAValueSelectionIntersectionKernelINS2_9LhsProjOpEEElLl0EEEvRNS_6TensorERKS8_SB_RKSt6vectorIlSaIlEERKSt8optionalIS8_ESK_bbENKUlvE1_clEvEUllE_St5arrayIPcLm2EEEEviT0_T1_,"a",@progbits
	.sectionflags	@""
	.align	4
.nv.constant0._ZN2at6native29vectorized_elementwise_kernelILi8EZZNS0_73_GLOBAL__N__c8866d80_35_SparseBinaryOpIntersectionKernel_cu_1520ed90_315342_sparse_binary_op_intersection_kernel_implINS2_18CUDAKernelLauncherENS2_36CUDAValueSelectionIntersectionKernelINS2_9LhsProjOpEEElLl0EEEvRNS_6TensorERKS8_SB_RKSt6vectorIlSaIlEERKSt8optionalIS8_ESK_bbENKUlvE1_clEvEUllE_St5arrayIPcLm2EEEEviT0_T1_:
	.zero		424


//--------------------- .nv.constant0._ZN2at6native18elementwise_kernelILi128ELi4EZNS0_15gpu_kernel_implIZZNS0_73_GLOBAL__N__c8866d80_35_SparseBinaryOpIntersectionKernel_cu_1520ed90_315342_sparse_binary_op_intersection_kernel_implINS3_18CUDAKernelLauncherENS3_36CUDAValueSelectionIntersectionKernelINS3_9LhsProjOpEEElLl8EEEvRNS_6TensorERKS9_SC_RKSt6vectorIlSaIlEERKSt8optionalIS9_ESL_bbENKUlvE3_clEvEUllE_EEvRNS_18TensorIteratorBaseERKT_EUliE_EEviT1_ --------------------------
	.section	.nv.constant0._ZN2at6native18elementwise_kernelILi128ELi4EZNS0_15gpu_kernel_implIZZNS0_73_GLOBAL__N__c8866d80_35_SparseBinaryOpIntersectionKernel_cu_1520ed90_315342_sparse_binary_op_intersection_kernel_implINS3_18CUDAKernelLauncherENS3_36CUDAValueSelectionIntersectionKernelINS3_9LhsProjOpEEElLl8EEEvRNS_6TensorERKS9_SC_RKSt6vectorIlSaIlEERKSt8optionalIS9_ESL_bbENKUlvE3_clEvEUllE_EEvRNS_18TensorIteratorBaseERKT_EUliE_EEviT1_,"a",@progbits
	.sectionflags	@""
	.align	4
.nv.constant0._ZN2at6native18elementwise_kernelILi128ELi4EZNS0_15gpu_kernel_implIZZNS0_73_GLOBAL__N__c8866d80_35_SparseBinaryOpIntersectionKernel_cu_1520ed90_315342_sparse_binary_op_intersection_kernel_implINS3_18CUDAKernelLauncherENS3_36CUDAValueSelectionIntersectionKernelINS3_9LhsProjOpEEElLl8EEEvRNS_6TensorERKS9_SC_RKSt6vectorIlSaIlEERKSt8optionalIS9_ESL_bbENKUlvE3_clEvEUllE_EEvRNS_18TensorIteratorBaseERKT_EUliE_EEviT1_:
	.zero		1040


//--------------------- .nv.constant0._ZN2at6native27unrolled_elementwise_kernelIZZNS0_73_GLOBAL__N__c8866d80_35_SparseBinaryOpIntersectionKernel_cu_1520ed90_315342_sparse_binary_op_intersection_kernel_implINS2_18CUDAKernelLauncherENS2_36CUDAValueSelectionIntersectionKernelINS2_9LhsProjOpEEElLl8EEEvRNS_6TensorERKS8_SB_RKSt6vectorIlSaIlEERKSt8optionalIS8_ESK_bbENKUlvE3_clEvEUllE_St5arrayIPcLm2EELi4E23TrivialOffsetCalculatorILi1EjESR_NS0_6memory12LoadWithCastILi1EEENSS_13StoreWithCastILi1EEEEEviT_T0_T2_T3_T4_T5_ --------------------------
	.section	.nv.constant0._ZN2at6native27unrolled_elementwise_kernelIZZNS0_73_GLOBAL__N__c8866d80_35_SparseBinaryOpIntersectionKernel_cu_1520ed90_315342_sparse_binary_op_intersection_kernel_implINS2_18CUDAKernelLauncherENS2_36CUDAValueSelectionIntersectionKernelINS2_9LhsProjOpEEElLl8EEEvRNS_6TensorERKS8_SB_RKSt6vectorIlSaIlEERKSt8optionalIS8_ESK_bbENKUlvE3_clEvEUllE_St5arrayIPcLm2EELi4E23TrivialOffsetCalculatorILi1EjESR_NS0_6memory12LoadWithCastILi1EEENSS_13StoreWithCastILi1EEEEEviT_T0_T2_T3_T4_T5_,"a",@progbits
	.sectionflags	@""
	.align	4
.nv.constant0._ZN2at6native27unrolled_elementwise_kernelIZZNS0_73_GLOBAL__N__c8866d80_35_SparseBinaryOpIntersectionKernel_cu_1520ed90_315342_sparse_binary_op_intersection_kernel_implINS2_18CUDAKernelLauncherENS2_36CUDAValueSelectionIntersectionKernelINS2_9LhsProjOpEEElLl8EEEvRNS_6TensorERKS8_SB_RKSt6vectorIlSaIlEERKSt8optionalIS8_ESK_bbENKUlvE3_clEvEUllE_St5arrayIPcLm2EELi4E23TrivialOffsetCalculatorILi1EjESR_NS0_6memory12LoadWithCastILi1EEENSS_13StoreWithCastILi1EEEEEviT_T0_T2_T3_T4_T5_:
	.zero		540


//--------------------- .nv.constant0._ZN2at6native18elementwise_kernelILi128ELi2EZNS0_22gpu_kernel_impl_nocastIZZNS0_73_GLOBAL__N__c8866d80_35_SparseBinaryOpIntersectionKernel_cu_1520ed90_315342_sparse_binary_op_intersection_kernel_implINS3_18CUDAKernelLauncherENS3_36CUDAValueSelectionIntersectionKernelINS3_9LhsProjOpEEElLl8EEEvRNS_6TensorERKS9_SC_RKSt6vectorIlSaIlEERKSt8optionalIS9_ESL_bbENKUlvE3_clEvEUllE_EEvRNS_18TensorIteratorBaseERKT_EUliE_EEviT1_ --------------------------
	.section	.nv.constant0._ZN2at6native18elementwise_kernelILi128ELi2EZNS0_22gpu_kernel_impl_nocastIZZNS0_73_GLOBAL__N__c8866d80_35_SparseBinaryOpIntersectionKernel_cu_1520ed90_315342_sparse_binary_op_intersection_kernel_implINS3_18CUDAKernelLauncherENS3_36CUDAValueSelectionIntersectionKernelINS3_9LhsProjOpEEElLl8EEEvRNS_6TensorERKS9_SC_RKSt6vectorIlSaIlEERKSt8optionalIS9_ESL_bbENKUlvE3_clEvEUllE_EEvRNS_18TensorIteratorBaseERKT_EUliE_EEviT1_,"a",@progbits
	.sectionflags	@""
	.align	4
.nv.constant0._ZN2at6native18elementwise_kernelILi128ELi2EZNS0_22gpu_kernel_impl_nocastIZZNS0_73_GLOBAL__N__c8866d80_35_SparseBinaryOpIntersectionKernel_cu_1520ed90_315342_sparse_binary_op_intersection_kernel_implINS3_18CUDAKernelLauncherENS3_36CUDAValueSelectionIntersectionKernelINS3_9LhsProjOpEEElLl8EEEvRNS_6TensorERKS9_SC_RKSt6vectorIlSaIlEERKSt8optionalIS9_ESL_bbENKUlvE3_clEvEUllE_EEvRNS_18TensorIteratorBaseERKT_EUliE_EEviT1_:
	.zero		1032


//--------------------- .nv.constant0._ZN2at6native27unrolled_elementwise_kernelIZZNS0_73_GLOBAL__N__c8866d80_35_SparseBinaryOpIntersectionKernel_cu_1520ed90_315342_sparse_binary_op_intersection_kernel_implINS2_18CUDAKernelLauncherENS2_36CUDAValueSelectionIntersectionKernelINS2_9LhsProjOpEEElLl8EEEvRNS_6TensorERKS8_SB_RKSt6vectorIlSaIlEERKSt8optionalIS8_ESK_bbENKUlvE3_clEvEUllE_St5arrayIPcLm2EELi4E23TrivialOffsetCalculatorILi1EjESR_NS0_6memory15LoadWithoutCastENSS_16StoreWithoutCastEEEviT_T0_T2_T3_T4_T5_ --------------------------
	.section	.nv.constant0._ZN2at6native27unrolled_elementwise_kernelIZZNS0_73_GLOBAL__N__c8866d80_35_SparseBinaryOpIntersectionKernel_cu_1520ed90_315342_sparse_binary_op_intersection_kernel_implINS2_18CUDAKernelLauncherENS2_36CUDAValueSelectionIntersectionKernelINS2_9LhsProjOpEEElLl8EEEvRNS_6TensorERKS8_SB_RKSt6vectorIlSaIlEERKSt8optionalIS8_ESK_bbENKUlvE3_clEvEUllE_St5arrayIPcLm2EELi4E23TrivialOffsetCalculatorILi1EjESR_NS0_6memory15LoadWithoutCastENSS_16StoreWithoutCastEEEviT_T0_T2_T3_T4_T5_,"a",@progbits
	.sectionflags	@""
	.align	4
.nv.constant0._ZN2at6native27unrolled_elementwise_kernelIZZNS0_73_GLOBAL__N__c8866d80_35_SparseBinaryOpIntersectionKernel_cu_1520ed90_315342_sparse_binary_op_intersection_kernel_implINS2_18CUDAKernelLauncherENS2_36CUDAValueSelectionIntersectionKernelINS2_9LhsProjOpEEElLl8EEEvRNS_6TensorERKS8_SB_RKSt6vectorIlSaIlEERKSt8optionalIS8_ESK_bbENKUlvE3_clEvEUllE_St5arrayIPcLm2EELi4E23TrivialOffsetCalculatorILi1EjESR_NS0_6memory15LoadWithoutCastENSS_16StoreWithoutCastEEEviT_T0_T2_T3_T4_T5_:
	.zero		524


//--------------------- .nv.constant0._ZN2at6native29vectorized_elementwise_kernelILi2EZZNS0_73_GLOBAL__N__c8866d80_35_SparseBinaryOpIntersectionKernel_cu_1520ed90_315342_sparse_binary_op_intersection_kernel_implINS2_18CUDAKernelLauncherENS2_36CUDAValueSelectionIntersectionKernelINS2_9LhsProjOpEEElLl8EEEvRNS_6TensorERKS8_SB_RKSt6vectorIlSaIlEERKSt8optionalIS8_ESK_bbENKUlvE3_clEvEUllE_St5arrayIPcLm2EEEEviT0_T1_ --------------------------
	.section	.nv.constant0._ZN2at6native29vectorized_elementwise_kernelILi2EZZNS0_73_GLOBAL__N__c8866d80_35_SparseBinaryOpIntersectionKernel_cu_1520ed90_315342_sparse_binary_op_intersection_kernel_implINS2_18CUDAKernelLauncherENS2_36CUDAValueSelectionIntersectionKernelINS2_9LhsProjOpEEElLl8EEEvRNS_6TensorERKS8_SB_RKSt6vectorIlSaIlEERKSt8optionalIS8_ESK_bbENKUlvE3_clEvEUllE_St5arrayIPcLm2EEEEviT0_T1_,"a",@progbits
	.sectionflags	@""
	.align	4
.nv.constant0._ZN2at6native29vectorized_elementwise_kernelILi2EZZNS0_73_GLOBAL__N__c8866d80_35_SparseBinaryOpIntersectionKernel_cu_1520ed90_315342_sparse_binary_op_intersection_kernel_implINS2_18CUDAKernelLauncherENS2_36CUDAValueSelectionIntersectionKernelINS2_9LhsProjOpEEElLl8EEEvRNS_6TensorERKS8_SB_RKSt6vectorIlSaIlEERKSt8optionalIS8_ESK_bbENKUlvE3_clEvEUllE_St5arrayIPcLm2EEEEviT0_T1_:
	.zero		520


//--------------------- .nv.constant0._ZN2at6native29vectorized_elementwise_kernelILi4EZZNS0_73_GLOBAL__N__c8866d80_35_SparseBinaryOpIntersectionKernel_cu_1520ed90_315342_sparse_binary_op_intersection_kernel_implINS2_18CUDAKernelLauncherENS2_36CUDAValueSelectionIntersectionKernelINS2_9LhsProjOpEEElLl8EEEvRNS_6TensorERKS8_SB_RKSt6vectorIlSaIlEERKSt8optionalIS8_ESK_bbENKUlvE3_clEvEUllE_St5arrayIPcLm2EEEEviT0_T1_ --------------------------
	.section	.nv.constant0._ZN2at6native29vectorized_elementwise_kernelILi4EZZNS0_73_GLOBAL__N__c8866d80_35_SparseBinaryOpIntersectionKernel_cu_1520ed90_315342_sparse_binary_op_intersection_kernel_implINS2_18CUDAKernelLauncherENS2_36CUDAValueSelectionIntersectionKernelINS2_9LhsProjOpEEElLl8EEEvRNS_6TensorERKS8_SB_RKSt6vectorIlSaIlEERKSt8optionalIS8_ESK_bbENKUlvE3_clEvEUllE_St5arrayIPcLm2EEEEviT0_T1_,"a",@progbits
	.sectionflags	@""
	.align	4
.nv.constant0._ZN2at6native29vectorized_elementwise_kernelILi4EZZNS0_73_GLOBAL__N__c8866d80_35_SparseBinaryOpIntersectionKernel_cu_1520ed90_315342_sparse_binary_op_intersection_kernel_implINS2_18CUDAKernelLauncherENS2_36CUDAValueSelectionIntersectionKernelINS2_9LhsProjOpEEElLl8EEEvRNS_6TensorERKS8_SB_RKSt6vectorIlSaIlEERKSt8optionalIS8_ESK_bbENKUlvE3_clEvEUllE_St5arrayIPcLm2EEEEviT0_T1_:
	.zero		520


//--------------------- .nv.constant0._ZN2at6native29vectorized_elementwise_kernelILi8EZZNS0_73_GLOBAL__N__c8866d80_35_SparseBinaryOpIntersectionKernel_cu_1520ed90_315342_sparse_binary_op_intersection_kernel_implINS2_18CUDAKernelLauncherENS2_36CUDAValueSelectionIntersectionKernelINS2_9LhsProjOpEEElLl8EEEvRNS_6TensorERKS8_SB_RKSt6vectorIlSaIlEERKSt8optionalIS8_ESK_bbENKUlvE3_clEvEUllE_St5arrayIPcLm2EEEEviT0_T1_ --------------------------
	.section	.nv.constant0._ZN2at6native29vectorized_elementwise_kernelILi8EZZNS0_73_GLOBAL__N__c8866d80_35_SparseBinaryOpIntersectionKernel_cu_1520ed90_315342_sparse_binary_op_intersection_kernel_implINS2_18CUDAKernelLauncherENS2_36CUDAValueSelectionIntersectionKernelINS2_9LhsProjOpEEElLl8EEEvRNS_6TensorERKS8_SB_RKSt6vectorIlSaIlEERKSt8optionalIS8_ESK_bbENKUlvE3_clEvEUllE_St5arrayIPcLm2EEEEviT0_T1_,"a",@progbits
	.sectionflags	@""
	.align	4
.nv.constant0._ZN2at6native29vectorized_elementwise_kernelILi8EZZNS0_73_GLOBAL__N__c8866d80_35_SparseBinaryOpIntersectionKernel_cu_1520ed90_315342_sparse_binary_op_intersection_kernel_implINS2_18CUDAKernelLauncherENS2_36CUDAValueSelectionIntersectionKernelINS2_9LhsProjOpEEElLl8EEEvRNS_6TensorERKS8_SB_RKSt6vectorIlSaIlEERKSt8optionalIS8_ESK_bbENKUlvE3_clEvEUllE_St5arrayIPcLm2EEEEviT0_T1_:
	.zero		520


//--------------------- .nv.constant0._ZN2at6native18elementwise_kernelILi128ELi4EZNS0_15gpu_kernel_implIZZNS0_73_GLOBAL__N__c8866d80_35_SparseBinaryOpIntersectionKernel_cu_1520ed90_315342_sparse_binary_op_intersection_kernel_implINS3_18CUDAKernelLauncherENS3_36CUDAValueSelectionIntersectionKernelINS3_9LhsProjOpEEElLl8EEEvRNS_6TensorERKS9_SC_RKSt6vectorIlSaIlEERKSt8optionalIS9_ESL_bbENKUlvE1_clEvEUllE_EEvRNS_18TensorIteratorBaseERKT_EUliE_EEviT1_ --------------------------
	.section	.nv.constant0._ZN2at6native18elementwise_kernelILi128ELi4EZNS0_15gpu_kernel_implIZZNS0_73_GLOBAL__N__c8866d80_35_SparseBinaryOpIntersectionKernel_cu_1520ed90_315342_sparse_binary_op_intersection_kernel_implINS3_18CUDAKernelLauncherENS3_36CUDAValueSelectionIntersectionKernelINS3_9LhsProjOpEEElLl8EEEvRNS_6TensorERKS9_SC_RKSt6vectorIlSaIlEERKSt8optionalIS9_ESL_bbENKUlvE1_clEvEUllE_EEvRNS_18TensorIteratorBaseERKT_EUliE_EEviT1_,"a",@progbits
	.sectionflags	@""
	.align	4
.nv.constant0._ZN2at6native18elementwise_kernelILi128ELi4EZNS0_15gpu_kernel_implIZZNS0_73_GLOBAL__N__c8866d80_35_SparseBinaryOpIntersectionKernel_cu_1520ed90_315342_sparse_binary_op_intersection_kernel_implINS3_18CUDAKernelLauncherENS3_36CUDAValueSelectionIntersectionKernelINS3_9LhsProjOpEEElLl8EEEvRNS_6TensorERKS9_SC_RKSt6vectorIlSaIlEERKSt8optionalIS9_ESL_bbENKUlvE1_clEvEUllE_EEvRNS_18TensorIteratorBaseERKT_EUliE_EEviT1_:
	.zero		1000


//--------------------- .nv.constant0._ZN2at6native27unrolled_elementwise_kernelIZZNS0_73_GLOBAL__N__c8866d80_35_SparseBinaryOpIntersectionKernel_cu_1520ed90_315342_sparse_binary_op_intersection_kernel_implINS2_18CUDAKernelLauncherENS2_36CUDAValueSelectionIntersectionKernelINS2_9LhsProjOpEEElLl8EEEvRNS_6TensorERKS8_SB_RKSt6vectorIlSaIlEERKSt8optionalIS8_ESK_bbENKUlvE1_clEvEUllE_St5arrayIPcLm2EELi4E23TrivialOffsetCalculatorILi1EjESR_NS0_6memory12LoadWithCastILi1EEENSS_13StoreWithCastILi1EEEEEviT_T0_T2_T3_T4_T5_ --------------------------
	.section	.nv.constant0._ZN2at6native27unrolled_elementwise_kernelIZZNS0_73_GLOBAL__N__c8866d80_35_SparseBinaryOpIntersectionKernel_cu_1520ed90_315342_sparse_binary_op_intersection_kernel_implINS2_18CUDAKernelLauncherENS2_36CUDAValueSelectionIntersectionKernelINS2_9LhsProjOpEEElLl8EEEvRNS_6TensorERKS8_SB_RKSt6vectorIlSaIlEERKSt8optionalIS8_ESK_bbENKUlvE1_clEvEUllE_St5arrayIPcLm2EELi4E23TrivialOffsetCalculatorILi1EjESR_NS0_6memory12LoadWithCastILi1EEENSS_13StoreWithCastILi1EEEEEviT_T0_T2_T3_T4_T5_,"a",@progbits
	.sectionflags	@""
	.align	4
.nv.constant0._ZN2at6native27unrolled_elementwise_kernelIZZNS0_73_GLOBAL__N__c8866d80_35_SparseBinaryOpIntersectionKernel_cu_1520ed90_315342_sparse_binary_op_intersection_kernel_implINS2_18CUDAKernelLauncherENS2_36CUDAValueSelectionIntersectionKernelINS2_9LhsProjOpEEElLl8EEEvRNS_6TensorERKS8_SB_RKSt6vectorIlSaIlEERKSt8optionalIS8_ESK_bbENKUlvE1_clEvEUllE_St5arrayIPcLm2EELi4E23TrivialOffsetCalculatorILi1EjESR_NS0_6memory12LoadWithCastILi1EEENSS_13StoreWithCastILi1EEEEEviT_T0_T2_T3_T4_T5_:
	.zero		500


//--------------------- .nv.constant0._ZN2at6native18elementwise_kernelILi128ELi2EZNS0_22gpu_kernel_impl_nocastIZZNS0_73_GLOBAL__N__c8866d80_35_SparseBinaryOpIntersectionKernel_cu_1520ed90_315342_sparse_binary_op_intersection_kernel_implINS3_18CUDAKernelLauncherENS3_36CUDAValueSelectionIntersectionKernelINS3_9LhsProjOpEEElLl8EEEvRNS_6TensorERKS9_SC_RKSt6vectorIlSaIlEERKSt8optionalIS9_ESL_bbENKUlvE1_clEvEUllE_EEvRNS_18TensorIteratorBaseERKT_EUliE_EEviT1_ --------------------------
	.section	.nv.constant0._ZN2at6native18elementwise_kernelILi128ELi2EZNS0_22gpu_kernel_impl_nocastIZZNS0_73_GLOBAL__N__c8866d80_35_SparseBinaryOpIntersectionKernel_cu_1520ed90_315342_sparse_binary_op_intersection_kernel_implINS3_18CUDAKernelLauncherENS3_36CUDAValueSelectionIntersectionKernelINS3_9LhsProjOpEEElLl8EEEvRNS_6TensorERKS9_SC_RKSt6vectorIlSaIlEERKSt8optionalIS9_ESL_bbENKUlvE1_clEvEUllE_EEvRNS_18TensorIteratorBaseERKT_EUliE_EEviT1_,"a",@progbits
	.sectionflags	@""
	.align	4
.nv.constant0._ZN2at6native18elementwise_kernelILi128ELi2EZNS0_22gpu_kernel_impl_nocastIZZNS0_73_GLOBAL__N__c8866d80_35_SparseBinaryOpIntersectionKernel_cu_1520ed90_315342_sparse_binary_op_intersection_kernel_implINS3_18CUDAKernelLauncherENS3_36CUDAValueSelectionIntersectionKernelINS3_9LhsProjOpEEElLl8EEEvRNS_6TensorERKS9_SC_RKSt6vectorIlSaIlEERKSt8optionalIS9_ESL_bbENKUlvE1_clEvEUllE_EEvRNS_18TensorIteratorBaseERKT_EUliE_EEviT1_:
	.zero		992


//--------------------- .nv.constant0._ZN2at6native27unrolled_elementwise_kernelIZZNS0_73_GLOBAL__N__c8866d80_35_SparseBinaryOpIntersectionKernel_cu_1520ed90_315342_sparse_binary_op_intersection_kernel_implINS2_18CUDAKernelLauncherENS2_36CUDAValueSelectionIntersectionKernelINS2_9LhsProjOpEEElLl8EEEvRNS_6TensorERKS8_SB_RKSt6vectorIlSaIlEERKSt8optionalIS8_ESK_bbENKUlvE1_clEvEUllE_St5arrayIPcLm2EELi4E23TrivialOffsetCalculatorILi1EjESR_NS0_6memory15LoadWithoutCastENSS_16StoreWithoutCastEEEviT_T0_T2_T3_T4_T5_ --------------------------
	.section	.nv.constant0._ZN2at6native27unrolled_elementwise_kernelIZZNS0_73_GLOBAL__N__c8866d80_35_SparseBinaryOpIntersectionKernel_cu_1520ed90_315342_sparse_binary_op_intersection_kernel_implINS2_18CUDAKernelLauncherENS2_36CUDAValueSelectionIntersectionKernelINS2_9LhsProjOpEEElLl8EEEvRNS_6TensorERKS8_SB_RKSt6vectorIlSaIlEERKSt8optionalIS8_ESK_bbENKUlvE1_clEvEUllE_St5arrayIPcLm2EELi4E23TrivialOffsetCalculatorILi1EjESR_NS0_6memory15LoadWithoutCastENSS_16StoreWithoutCastEEEviT_T0_T2_T3_T4_T5_,"a",@progbits
	.sectionflags	@""
	.align	4
.nv.constant0._ZN2at6native27unrolled_elementwise_kernelIZZNS0_73_GLOBAL__N__c8866d80_35_SparseBinaryOpIntersectionKernel_cu_1520ed90_315342_sparse_binary_op_intersection_kernel_implINS2_18CUDAKernelLauncherENS2_36CUDAValueSelectionIntersectionKernelINS2_9LhsProjOpEEElLl8EEEvRNS_6TensorERKS8_SB_RKSt6vectorIlSaIlEERKSt8optionalIS8_ESK_bbENKUlvE1_clEvEUllE_St5arrayIPcLm2EELi4E23TrivialOffsetCalculatorILi1EjESR_NS0_6memory15LoadWithoutCastENSS_16StoreWithoutCastEEEviT_T0_T2_T3_T4_T5_:
	.zero		484


//--------------------- .nv.constant0._ZN2at6native29vectorized_elementwise_kernelILi2EZZNS0_73_GLOBAL__N__c8866d80_35_SparseBinaryOpIntersectionKernel_cu_1520ed90_315342_sparse_binary_op_intersection_kernel_implINS2_18CUDAKernelLauncherENS2_36CUDAValueSelectionIntersectionKernelINS2_9LhsProjOpEEElLl8EEEvRNS_6TensorERKS8_SB_RKSt6vectorIlSaIlEERKSt8optionalIS8_ESK_bbENKUlvE1_clEvEUllE_St5arrayIPcLm2EEEEviT0_T1_ --------------------------
	.section	.nv.constant0._ZN2at6native29vectorized_elementwise_kernelILi2EZZNS0_73_GLOBAL__N__c8866d80_35_SparseBinaryOpIntersectionKernel_cu_1520ed90_315342_sparse_binary_op_intersection_kernel_implINS2_18CUDAKernelLauncherENS2_36CUDAValueSelectionIntersectionKernelINS2_9LhsProjOpEEElLl8EEEvRNS_6TensorERKS8_SB_RKSt6vectorIlSaIlEERKSt8optionalIS8_ESK_bbENKUlvE1_clEvEUllE_St5arrayIPcLm2EEEEviT0_T1_,"a",@progbits
	.sectionflags	@""
	.align	4
.nv.constant0._ZN2at6native29vectorized_elementwise_kernelILi2EZZNS0_73_GLOBAL__N__c8866d80_35_SparseBinaryOpIntersectionKernel_cu_1520ed90_315342_sparse_binary_op_intersection_kernel_implINS2_18CUDAKernelLauncherENS2_36CUDAValueSelectionIntersectionKernelINS2_9LhsProjOpEEElLl8EEEvRNS_6TensorERKS8_SB_RKSt6vectorIlSaIlEERKSt8optionalIS8_ESK_bbENKUlvE1_clEvEUllE_St5arrayIPcLm2EEEEviT0_T1_:
	.zero		480


//--------------------- .nv.constant0._ZN2at6native29vectorized_elementwise_kernelILi4EZZNS0_73_GLOBAL__N__c8866d80_35_SparseBinaryOpIntersectionKernel_cu_1520ed90_315342_sparse_binary_op_intersection_kernel_implINS2_18CUDAKernelLauncherENS2_36CUDAValueSelectionIntersectionKernelINS2_9LhsProjOpEEElLl8EEEvRNS_6TensorERKS8_SB_RKSt6vectorIlSaIlEERKSt8optionalIS8_ESK_bbENKUlvE1_clEvEUllE_St5arrayIPcLm2EEEEviT0_T1_ --------------------------
	.section	.nv.constant0._ZN2at6native29vectorized_elementwise_kernelILi4EZZNS0_73_GLOBAL__N__c8866d80_35_SparseBinaryOpIntersectionKernel_cu_1520ed90_315342_sparse_binary_op_intersection_kernel_implINS2_18CUDAKernelLauncherENS2_36CUDAValueSelectionIntersectionKernelINS2_9LhsProjOpEEElLl8EEEvRNS_6TensorERKS8_SB_RKSt6vectorIlSaIlEERKSt8optionalIS8_ESK_bbENKUlvE1_clEvEUllE_St5arrayIPcLm2EEEEviT0_T1_,"a",@progbits
	.sectionflags	@""
	.align	4
.nv.constant0._ZN2at6native29vectorized_elementwise_kernelILi4EZZNS0_73_GLOBAL__N__c8866d80_35_SparseBinaryOpIntersectionKernel_cu_1520ed90_315342_sparse_binary_op_intersection_kernel_implINS2_18CUDAKernelLauncherENS2_36CUDAValueSelectionIntersectionKernelINS2_9LhsProjOpEEElLl8EEEvRNS_6TensorERKS8_SB_RKSt6vectorIlSaIlEERKSt8optionalIS8_ESK_bbENKUlvE1_clEvEUllE_St5arrayIPcLm2EEEEviT0_T1_:
	.zero		480


//--------------------- .nv.constant0._ZN2at6native29vectorized_elementwise_kernelILi8EZZNS0_73_GLOBAL__N__c8866d80_35_SparseBinaryOpIntersectionKernel_cu_1520ed90_315342_sparse_binary_op_intersection_kernel_implINS2_18CUDAKernelLauncherENS2_36CUDAValueSelectionIntersectionKernelINS2_9LhsProjOpEEElLl8EEEvRNS_6TensorERKS8_SB_RKSt6vectorIlSaIlEERKSt8optionalIS8_ESK_bbENKUlvE1_clEvEUllE_St5arrayIPcLm2EEEEviT0_T1_ --------------------------
	.section	.nv.constant0._ZN2at6native29vectorized_elementwise_kernelILi8EZZNS0_73_GLOBAL__N__c8866d80_35_SparseBinaryOpIntersectionKernel_cu_1520ed90_315342_sparse_binary_op_intersection_kernel_implINS2_18CUDAKernelLauncherENS2_36CUDAValueSelectionIntersectionKernelINS2_9LhsProjOpEEElLl8EEEvRNS_6TensorERKS8_SB_RKSt6vectorIlSaIlEERKSt8optionalIS8_ESK_bbENKUlvE1_clEvEUllE_St5arrayIPcLm2EEEEviT0_T1_,"a",@progbits
	.sectionflags	@""
	.align	4
.nv.constant0._ZN2at6native29vectorized_elementwise_kernelILi8EZZNS0_73_GLOBAL__N__c8866d80_35_SparseBinaryOpIntersectionKernel_cu_1520ed90_315342_sparse_binary_op_intersection_kernel_implINS2_18CUDAKernelLauncherENS2_36CUDAValueSelectionIntersectionKernelINS2_9LhsProjOpEEElLl8EEEvRNS_6TensorERKS8_SB_RKSt6vectorIlSaIlEERKSt8optionalIS8_ESK_bbENKUlvE1_clEvEUllE_St5arrayIPcLm2EEEEviT0_T1_:
	.zero		480


//--------------------- .nv.constant0._ZN2at6native18elementwise_kernelILi128ELi4EZNS0_15gpu_kernel_implIZZNS0_73_GLOBAL__N__c8866d80_35_SparseBinaryOpIntersectionKernel_cu_1520ed90_315342_sparse_binary_op_intersection_kernel_implINS3_18CUDAKernelLauncherENS3_36CUDAValueSelectionIntersectionKernelINS3_9RhsProjOpEEElLl0EEEvRNS_6TensorERKS9_SC_RKSt6vectorIlSaIlEERKSt8optionalIS9_ESL_bbENKUlvE3_clEvEUllE_EEvRNS_18TensorIteratorBaseERKT_EUliE_EEviT1_ --------------------------
	.section	.nv.constant0._ZN2at6native18elementwise_kernelILi128ELi4EZNS0_15gpu_kernel_implIZZNS0_73_GLOBAL__N__c8866d80_35_SparseBinaryOpIntersectionKernel_cu_1520ed90_315342_sparse_binary_op_intersection_kernel_implINS3_18CUDAKernelLauncherENS3_36CUDAValueSelectionIntersectionKernelINS3_9RhsProjOpEEElLl0EEEvRNS_6TensorERKS9_SC_RKSt6vectorIlSaIlEERKSt8optionalIS9_ESL_bbENKUlvE3_clEvEUllE_EEvRNS_18TensorIteratorBaseERKT_EUliE_EEviT1_,"a",@progbits
	.sectionflags	@""
	.align	4
.nv.constant0._ZN2at6native18elementwise_kernelILi128ELi4EZNS0_15gpu_kernel_implIZZNS0_73_GLOBAL__N__c8866d80_35_SparseBinaryOpIntersectionKernel_cu_1520ed90_315342_sparse_binary_op_intersection_kernel_implINS3_18CUDAKernelLauncherENS3_36CUDAValueSelectionIntersectionKernelINS3_9RhsProjOpEEElLl0EEEvRNS_6TensorERKS9_SC_RKSt6vectorIlSaIlEERKSt8optionalIS9_ESL_bbENKUlvE3_clEvEUllE_EEvRNS_18TensorIteratorBaseERKT_EUliE_EEviT1_:
	.zero		984


//--------------------- .nv.constant0._ZN2at6native27unrolled_elementwise_kernelIZZNS0_73_GLOBAL__N__c8866d80_35_SparseBinaryOpIntersectionKernel_cu_1520ed90_315342_sparse_binary_op_intersection_kernel_implINS2_18CUDAKernelLauncherENS2_36CUDAValueSelectionIntersectionKernelINS2_9RhsProjOpEEElLl0EEEvRNS_6TensorERKS8_SB_RKSt6vectorIlSaIlEERKSt8optionalIS8_ESK_bbENKUlvE3_clEvEUllE_St5arrayIPcLm2EELi4E23TrivialOffsetCalculatorILi1EjESR_NS0_6memory12LoadWithCastILi1EEENSS_13StoreWithCastILi1EEEEEviT_T0_T2_T3_T4_T5_ --------------------------
	.section	.nv.constant0._ZN2at6native27unrolled_elementwise_kernelIZZNS0_73_GLOBAL__N__c8866d80_35_SparseBinaryOpIntersectionKernel_cu_1520ed90_315342_sparse_binary_op_intersection_kernel_implINS2_18CUDAKernelLauncherENS2_36CUDAValueSelectionIntersectionKernelINS2_9RhsProjOpEEElLl0EEEvRNS_6TensorERKS8_SB_RKSt6vectorIlSaIlEERKSt8optionalIS8_ESK_bbENKUlvE3_clEvEUllE_St5arrayIPcLm2EELi4E23TrivialOffsetCalculatorILi1EjESR_NS0_6memory12LoadWithCastILi1EEENSS_13StoreWithCastILi1EEEEEviT_T0_T2_T3_T4_T5_,"a",@progbits
	.sectionflags	@""
	.align	4
.nv.constant0._ZN2at6native27unrolled_elementwise_kernelIZZNS0_73_GLOBAL__N__c8866d80_35_SparseBinaryOpIntersectionKernel_cu_1520ed90_315342_sparse_binary_op_intersection_kernel_implINS2_18CUDAKernelLauncherENS2_36CUDAValueSelectionIntersectionKernelINS2_9RhsProjOpEEElLl0EEEvRNS_6TensorERKS8_SB_RKSt6vectorIlSaIlEERKSt8optionalIS8_ESK_bbENKUlvE3_clEvEUllE_St5arrayIPcLm2EELi4E23TrivialOffsetCalculatorILi1EjESR_NS0_6memory12LoadWithCastILi1EEENSS_13StoreWithCastILi1EEEEEviT_T0_T2_T3_T4_T5_:
	.zero		484


//--------------------- .nv.constant0._ZN2at6native18elementwise_kernelILi128ELi2EZNS0_22gpu_kernel_impl_nocastIZZNS0_73_GLOBAL__N__c8866d80_35_SparseBinaryOpIntersectionKernel_cu_1520ed90_315342_sparse_binary_op_intersection_kernel_implINS3_18CUDAKernelLauncherENS3_36CUDAValueSelectionIntersectionKernelINS3_9RhsProjOpEEElLl0EEEvRNS_6TensorERKS9_SC_RKSt6vectorIlSaIlEERKSt8optionalIS9_ESL_bbENKUlvE3_clEvEUllE_EEvRNS_18TensorIteratorBaseERKT_EUliE_EEviT1_ --------------------------
	.section	.nv.constant0._ZN2at6native18elementwise_kernelILi128ELi2EZNS0_22gpu_kernel_impl_nocastIZZNS0_73_GLOBAL__N__c8866d80_35_SparseBinaryOpIntersectionKernel_cu_1520ed90_315342_sparse_binary_op_intersection_kernel_implINS3_18CUDAKernelLauncherENS3_36CUDAValueSelectionIntersectionKernelINS3_9RhsProjOpEEElLl0EEEvRNS_6TensorERKS9_SC_RKSt6vectorIlSaIlEERKSt8optionalIS9_ESL_bbENKUlvE3_clEvEUllE_EEvRNS_18TensorIteratorBaseERKT_EUliE_EEviT1_,"a",@progbits
	.sectionflags	@""
	.align	4
.nv.constant0._ZN2at6native18elementwise_kernelILi128ELi2EZNS0_22gpu_kernel_impl_nocastIZZNS0_73_GLOBAL__N__c8866d80_35_SparseBinaryOpIntersectionKernel_cu_1520ed90_315342_sparse_binary_op_intersection_kernel_implINS3_18CUDAKernelLauncherENS3_36CUDAValueSelectionIntersectionKernelINS3_9RhsProjOpEEElLl0EEEvRNS_6TensorERKS9_SC_RKSt6vectorIlSaIlEERKSt8optionalIS9_ESL_bbENKUlvE3_clEvEUllE_EEvRNS_18TensorIteratorBaseERKT_EUliE_EEviT1_:
	.zero		976


//--------------------- .nv.constant0._ZN2at6native27unrolled_elementwise_kernelIZZNS0_73_GLOBAL__N__c8866d80_35_SparseBinaryOpIntersectionKernel_cu_1520ed90_315342_sparse_binary_op_intersection_kernel_implINS2_18CUDAKernelLauncherENS2_36CUDAValueSelectionIntersectionKernelINS2_9RhsProjOpEEElLl0EEEvRNS_6TensorERKS8_SB_RKSt6vectorIlSaIlEERKSt8optionalIS8_ESK_bbENKUlvE3_clEvEUllE_St5arrayIPcLm2EELi4E23TrivialOffsetCalculatorILi1EjESR_NS0_6memory15LoadWithoutCastENSS_16StoreWithoutCastEEEviT_T0_T2_T3_T4_T5_ --------------------------
	.section	.nv.constant0._ZN2at6native27unrolled_elementwise_kernelIZZNS0_73_GLOBAL__N__c8866d80_35_SparseBinaryOpIntersectionKernel_cu_1520ed90_315342_sparse_binary_op_intersection_kernel_implINS2_18CUDAKernelLauncherENS2_36CUDAValueSelectionIntersectionKernelINS2_9RhsProjOpEEElLl0EEEvRNS_6TensorERKS8_SB_RKSt6vectorIlSaIlEERKSt8optionalIS8_ESK_bbENKUlvE3_clEvEUllE_St5arrayIPcLm2EELi4E23TrivialOffsetCalculatorILi1EjESR_NS0_6memory15LoadWithoutCastENSS_16StoreWithoutCastEEEviT_T0_T2_T3_T4_T5_,"a",@progbits
	.sectionflags	@""
	.align	4
.nv.constant0._ZN2at6native27unrolled_elementwise_kernelIZZNS0_73_GLOBAL__N__c8866d80_35_SparseBinaryOpIntersectionKernel_cu_1520ed90_315342_sparse_binary_op_intersection_kernel_implINS2_18CUDAKernelLauncherENS2_36CUDAValueSelectionIntersectionKernelINS2_9RhsProjOpEEElLl0EEEvRNS_6TensorERKS8_SB_RKSt6vectorIlSaIlEERKSt8optionalIS8_ESK_bbENKUlvE3_clEvEUllE_St5arrayIPcLm2EELi4E23TrivialOffsetCalculatorILi1EjESR_NS0_6memory15LoadWithoutCastENSS_16StoreWithoutCastEEEviT_T0_T2_T3_T4_T5_:
	.zero		468


//--------------------- .nv.constant2._ZN2at6native29vectorized_elementwise_kernelILi2EZZNS0_73_GLOBAL__N__c8866d80_35_SparseBinaryOpIntersectionKernel_cu_1520ed90_315342_sparse_binary_op_intersection_kernel_implINS2_18CUDAKernelLauncherENS2_36CUDAValueSelectionIntersectionKernelINS2_9RhsProjOpEEElLl0EEEvRNS_6TensorERKS8_SB_RKSt6vectorIlSaIlEERKSt8optionalIS8_ESK_bbENKUlvE3_clEvEUllE_St5arrayIPcLm2EEEEviT0_T1_ --------------------------
	.section	.nv.constant2._ZN2at6native29vectorized_elementwise_kernelILi2EZZNS0_73_GLOBAL__N__c8866d80_35_SparseBinaryOpIntersectionKernel_cu_1520ed90_315342_sparse_binary_op_intersection_kernel_implINS2_18CUDAKernelLauncherENS2_36CUDAValueSelectionIntersectionKernelINS2_9RhsProjOpEEElLl0EEEvRNS_6TensorERKS8_SB_RKSt6vectorIlSaIlEERKSt8optionalIS8_ESK_bbENKUlvE3_clEvEUllE_St5arrayIPcLm2EEEEviT0_T1_,"a",@progbits
	.sectionflags	@""
	.align	4
.nv.constant2._ZN2at6native29vectorized_elementwise_kernelILi2EZZNS0_73_GLOBAL__N__c8866d80_35_SparseBinaryOpIntersectionKernel_cu_1520ed90_315342_sparse_binary_op_intersection_kernel_implINS2_18CUDAKernelLauncherENS2_36CUDAValueSelectionIntersectionKernelINS2_9RhsProjOpEEElLl0EEEvRNS_6TensorERKS8_SB_RKSt6vectorIlSaIlEERKSt8optionalIS8_ESK_bbENKUlvE3_clEvEUllE_St5arrayIPcLm2EEEEviT0_T1_:
        /*0000*/ 	.byte	0xff, 0xff, 0xff, 0xff, 0xff, 0xff, 0xff, 0xff


//--------------------- .nv.constant0._ZN2at6native29vectorized_elementwise_kernelILi2EZZNS0_73_GLOBAL__N__c8866d80_35_SparseBinaryOpIntersectionKernel_cu_1520ed90_315342_sparse_binary_op_intersection_kernel_implINS2_18CUDAKernelLauncherENS2_36CUDAValueSelectionIntersectionKernelINS2_9RhsProjOpEEElLl0EEEvRNS_6TensorERKS8_SB_RKSt6vectorIlSaIlEERKSt8optionalIS8_ESK_bbENKUlvE3_clEvEUllE_St5arrayIPcLm2EEEEviT0_T1_ --------------------------
	.section	.nv.constant0._ZN2at6native29vectorized_elementwise_kernelILi2EZZNS0_73_GLOBAL__N__c8866d80_35_SparseBinaryOpIntersectionKernel_cu_1520ed90_315342_sparse_binary_op_intersection_kernel_implINS2_18CUDAKernelLauncherENS2_36CUDAValueSelectionIntersectionKernelINS2_9RhsProjOpEEElLl0EEEvRNS_6TensorERKS8_SB_RKSt6vectorIlSaIlEERKSt8optionalIS8_ESK_bbENKUlvE3_clEvEUllE_St5arrayIPcLm2EEEEviT0_T1_,"a",@progbits
	.sectionflags	@""
	.align	4
.nv.constant0._ZN2at6native29vectorized_elementwise_kernelILi2EZZNS0_73_GLOBAL__N__c8866d80_35_SparseBinaryOpIntersectionKernel_cu_1520ed90_315342_sparse_binary_op_intersection_kernel_implINS2_18CUDAKernelLauncherENS2_36CUDAValueSelectionIntersectionKernelINS2_9RhsProjOpEEElLl0EEEvRNS_6TensorERKS8_SB_RKSt6vectorIlSaIlEERKSt8optionalIS8_ESK_bbENKUlvE3_clEvEUllE_St5arrayIPcLm2EEEEviT0_T1_:
	.zero		464


//--------------------- .nv.constant2._ZN2at6native29vectorized_elementwise_kernelILi4EZZNS0_73_GLOBAL__N__c8866d80_35_SparseBinaryOpIntersectionKernel_cu_1520ed90_315342_sparse_binary_op_intersection_kernel_implINS2_18CUDAKernelLauncherENS2_36CUDAValueSelectionIntersectionKernelINS2_9RhsProjOpEEElLl0EEEvRNS_6TensorERKS8_SB_RKSt6vectorIlSaIlEERKSt8optionalIS8_ESK_bbENKUlvE3_clEvEUllE_St5arrayIPcLm2EEEEviT0_T1_ --------------------------
	.section	.nv.constant2._ZN2at6native29vectorized_elementwise_kernelILi4EZZNS0_73_GLOBAL__N__c8866d80_35_SparseBinaryOpIntersectionKernel_cu_1520ed90_315342_sparse_binary_op_intersection_kernel_implINS2_18CUDAKernelLauncherENS2_36CUDAValueSelectionIntersectionKernelINS2_9RhsProjOpEEElLl0EEEvRNS_6TensorERKS8_SB_RKSt6vectorIlSaIlEERKSt8optionalIS8_ESK_bbENKUlvE3_clEvEUllE_St5arrayIPcLm2EEEEviT0_T1_,"a",@progbits
	.sectionflags	@""
	.align	4
.nv.constant2._ZN2at6native29vectorized_elementwise_kernelILi4EZZNS0_73_GLOBAL__N__c8866d80_35_SparseBinaryOpIntersectionKernel_cu_1520ed90_315342_sparse_binary_op_intersection_kernel_implINS2_18CUDAKernelLauncherENS2_36CUDAValueSelectionIntersectionKernelINS2_9RhsProjOpEEElLl0EEEvRNS_6TensorERKS8_SB_RKSt6vectorIlSaIlEERKSt8optionalIS8_ESK_bbENKUlvE3_clEvEUllE_St5arrayIPcLm2EEEEviT0_T1_:
        /*0000*/ 	.byte	0xff, 0xff, 0xff, 0xff, 0xff, 0xff, 0xff, 0xff


//--------------------- .nv.constant0._ZN2at6native29vectorized_elementwise_kernelILi4EZZNS0_73_GLOBAL__N__c8866d80_35_SparseBinaryOpIntersectionKernel_cu_1520ed90_315342_sparse_binary_op_intersection_kernel_implINS2_18CUDAKernelLauncherENS2_36CUDAValueSelectionIntersectionKernelINS2_9RhsProjOpEEElLl0EEEvRNS_6TensorERKS8_SB_RKSt6vectorIlSaIlEERKSt8optionalIS8_ESK_bbENKUlvE3_clEvEUllE_St5arrayIPcLm2EEEEviT0_T1_ --------------------------
	.section	.nv.constant0._ZN2at6native29vectorized_elementwise_kernelILi4EZZNS0_73_GLOBAL__N__c8866d80_35_SparseBinaryOpIntersectionKernel_cu_1520ed90_315342_sparse_binary_op_intersection_kernel_implINS2_18CUDAKernelLauncherENS2_36CUDAValueSelectionIntersectionKernelINS2_9RhsProjOpEEElLl0EEEvRNS_6TensorERKS8_SB_RKSt6vectorIlSaIlEERKSt8optionalIS8_ESK_bbENKUlvE3_clEvEUllE_St5arrayIPcLm2EEEEviT0_T1_,"a",@progbits
	.sectionflags	@""
	.align	4
.nv.constant0._ZN2at6native29vectorized_elementwise_kernelILi4EZZNS0_73_GLOBAL__N__c8866d80_35_SparseBinaryOpIntersectionKernel_cu_1520ed90_315342_sparse_binary_op_intersection_kernel_implINS2_18CUDAKernelLauncherENS2_36CUDAValueSelectionIntersectionKernelINS2_9RhsProjOpEEElLl0EEEvRNS_6TensorERKS8_SB_RKSt6vectorIlSaIlEERKSt8optionalIS8_ESK_bbENKUlvE3_clEvEUllE_St5arrayIPcLm2EEEEviT0_T1_:
	.zero		464


//--------------------- .nv.constant0._ZN2at6native29vectorized_elementwise_kernelILi8EZZNS0_73_GLOBAL__N__c8866d80_35_SparseBinaryOpIntersectionKernel_cu_1520ed90_315342_sparse_binary_op_intersection_kernel_implINS2_18CUDAKernelLauncherENS2_36CUDAValueSelectionIntersectionKernelINS2_9RhsProjOpEEElLl0EEEvRNS_6TensorERKS8_SB_RKSt6vectorIlSaIlEERKSt8optionalIS8_ESK_bbENKUlvE3_clEvEUllE_St5arrayIPcLm2EEEEviT0_T1_ --------------------------
	.section	.nv.constant0._ZN2at6native29vectorized_elementwise_kernelILi8EZZNS0_73_GLOBAL__N__c8866d80_35_SparseBinaryOpIntersectionKernel_cu_1520ed90_315342_sparse_binary_op_intersection_kernel_implINS2_18CUDAKernelLauncherENS2_36CUDAValueSelectionIntersectionKernelINS2_9RhsProjOpEEElLl0EEEvRNS_6TensorERKS8_SB_RKSt6vectorIlSaIlEERKSt8optionalIS8_ESK_bbENKUlvE3_clEvEUllE_St5arrayIPcLm2EEEEviT0_T1_,"a",@progbits
	.sectionflags	@""
	.align	4
.nv.constant0._ZN2at6native29vectorized_elementwise_kernelILi8EZZNS0_73_GLOBAL__N__c8866d80_35_SparseBinaryOpIntersectionKernel_cu_1520ed90_315342_sparse_binary_op_intersection_kernel_implINS2_18CUDAKernelLauncherENS2_36CUDAValueSelectionIntersectionKernelINS2_9RhsProjOpEEElLl0EEEvRNS_6TensorERKS8_SB_RKSt6vectorIlSaIlEERKSt8optionalIS8_ESK_bbENKUlvE3_clEvEUllE_St5arrayIPcLm2EEEEviT0_T1_:
	.zero		464


//--------------------- .nv.constant0._ZN2at6native18elementwise_kernelILi128ELi4EZNS0_15gpu_kernel_implIZZNS0_73_GLOBAL__N__c8866d80_35_SparseBinaryOpIntersectionKernel_cu_1520ed90_315342_sparse_binary_op_intersection_kernel_implINS3_18CUDAKernelLauncherENS3_36CUDAValueSelectionIntersectionKernelINS3_9RhsProjOpEEElLl0EEEvRNS_6TensorERKS9_SC_RKSt6vectorIlSaIlEERKSt8optionalIS9_ESL_bbENKUlvE1_clEvEUllE_EEvRNS_18TensorIteratorBaseERKT_EUliE_EEviT1_ --------------------------
	.section	.nv.constant0._ZN2at6native18elementwise_kernelILi128ELi4EZNS0_15gpu_kernel_implIZZNS0_73_GLOBAL__N__c8866d80_35_SparseBinaryOpIntersectionKernel_cu_1520ed90_315342_sparse_binary_op_intersection_kernel_implINS3_18CUDAKernelLauncherENS3_36CUDAValueSelectionIntersectionKernelINS3_9RhsProjOpEEElLl0EEEvRNS_6TensorERKS9_SC_RKSt6vectorIlSaIlEERKSt8optionalIS9_ESL_bbENKUlvE1_clEvEUllE_EEvRNS_18TensorIteratorBaseERKT_EUliE_EEviT1_,"a",@progbits
	.sectionflags	@""
	.align	4
.nv.constant0._ZN2at6native18elementwise_kernelILi128ELi4EZNS0_15gpu_kernel_implIZZNS0_73_GLOBAL__N__c8866d80_35_SparseBinaryOpIntersectionKernel_cu_1520ed90_315342_sparse_binary_op_intersection_kernel_implINS3_18CUDAKernelLauncherENS3_36CUDAValueSelectionIntersectionKernelINS3_9RhsProjOpEEElLl0EEEvRNS_6TensorERKS9_SC_RKSt6vectorIlSaIlEERKSt8optionalIS9_ESL_bbENKUlvE1_clEvEUllE_EEvRNS_18TensorIteratorBaseERKT_EUliE_EEviT1_:
	.zero		944


//--------------------- .nv.constant0._ZN2at6native27unrolled_elementwise_kernelIZZNS0_73_GLOBAL__N__c8866d80_35_SparseBinaryOpIntersectionKernel_cu_1520ed90_315342_sparse_binary_op_intersection_kernel_implINS2_18CUDAKernelLauncherENS2_36CUDAValueSelectionIntersectionKernelINS2_9RhsProjOpEEElLl0EEEvRNS_6TensorERKS8_SB_RKSt6vectorIlSaIlEERKSt8optionalIS8_ESK_bbENKUlvE1_clEvEUllE_St5arrayIPcLm2EELi4E23TrivialOffsetCalculatorILi1EjESR_NS0_6memory12LoadWithCastILi1EEENSS_13StoreWithCastILi1EEEEEviT_T0_T2_T3_T4_T5_ --------------------------
	.section	.nv.constant0._ZN2at6native27unrolled_elementwise_kernelIZZNS0_73_GLOBAL__N__c8866d80_35_SparseBinaryOpIntersectionKernel_cu_1520ed90_315342_sparse_binary_op_intersection_kernel_implINS2_18CUDAKernelLauncherENS2_36CUDAValueSelectionIntersectionKernelINS2_9RhsProjOpEEElLl0EEEvRNS_6TensorERKS8_SB_RKSt6vectorIlSaIlEERKSt8optionalIS8_ESK_bbENKUlvE1_clEvEUllE_St5arrayIPcLm2EELi4E23TrivialOffsetCalculatorILi1EjESR_NS0_6memory12LoadWithCastILi1EEENSS_13StoreWithCastILi1EEEEEviT_T0_T2_T3_T4_T5_,"a",@progbits
	.sectionflags	@""
	.align	4
.nv.constant0._ZN2at6native27unrolled_elementwise_kernelIZZNS0_73_GLOBAL__N__c8866d80_35_SparseBinaryOpIntersectionKernel_cu_1520ed90_315342_sparse_binary_op_intersection_kernel_implINS2_18CUDAKernelLauncherENS2_36CUDAValueSelectionIntersectionKernelINS2_9RhsProjOpEEElLl0EEEvRNS_6TensorERKS8_SB_RKSt6vectorIlSaIlEERKSt8optionalIS8_ESK_bbENKUlvE1_clEvEUllE_St5arrayIPcLm2EELi4E23TrivialOffsetCalculatorILi1EjESR_NS0_6memory12LoadWithCastILi1EEENSS_13StoreWithCastILi1EEEEEviT_T0_T2_T3_T4_T5_:
	.zero		444


//--------------------- .nv.constant0._ZN2at6native18elementwise_kernelILi128ELi2EZNS0_22gpu_kernel_impl_nocastIZZNS0_73_GLOBAL__N__c8866d80_35_SparseBinaryOpIntersectionKernel_cu_1520ed90_315342_sparse_binary_op_intersection_kernel_implINS3_18CUDAKernelLauncherENS3_36CUDAValueSelectionIntersectionKernelINS3_9RhsProjOpEEElLl0EEEvRNS_6TensorERKS9_SC_RKSt6vectorIlSaIlEERKSt8optionalIS9_ESL_bbENKUlvE1_clEvEUllE_EEvRNS_18TensorIteratorBaseERKT_EUliE_EEviT1_ --------------------------
	.section	.nv.constant0._ZN2at6native18elementwise_kernelILi128ELi2EZNS0_22gpu_kernel_impl_nocastIZZNS0_73_GLOBAL__N__c8866d80_35_SparseBinaryOpIntersectionKernel_cu_1520ed90_315342_sparse_binary_op_intersection_kernel_implINS3_18CUDAKernelLauncherENS3_36CUDAValueSelectionIntersectionKernelINS3_9RhsProjOpEEElLl0EEEvRNS_6TensorERKS9_SC_RKSt6vectorIlSaIlEERKSt8optionalIS9_ESL_bbENKUlvE1_clEvEUllE_EEvRNS_18TensorIteratorBaseERKT_EUliE_EEviT1_,"a",@progbits
	.sectionflags	@""
	.align	4
.nv.constant0._ZN2at6native18elementwise_kernelILi128ELi2EZNS0_22gpu_kernel_impl_nocastIZZNS0_73_GLOBAL__N__c8866d80_35_SparseBinaryOpIntersectionKernel_cu_1520ed90_315342_sparse_binary_op_intersection_kernel_implINS3_18CUDAKernelLauncherENS3_36CUDAValueSelectionIntersectionKernelINS3_9RhsProjOpEEElLl0EEEvRNS_6TensorERKS9_SC_RKSt6vectorIlSaIlEERKSt8optionalIS9_ESL_bbENKUlvE1_clEvEUllE_EEvRNS_18TensorIteratorBaseERKT_EUliE_EEviT1_:
	.zero		936


//--------------------- .nv.constant2._ZN2at6native27unrolled_elementwise_kernelIZZNS0_73_GLOBAL__N__c8866d80_35_SparseBinaryOpIntersectionKernel_cu_1520ed90_315342_sparse_binary_op_intersection_kernel_implINS2_18CUDAKernelLauncherENS2_36CUDAValueSelectionIntersectionKernelINS2_9RhsProjOpEEElLl0EEEvRNS_6TensorERKS8_SB_RKSt6vectorIlSaIlEERKSt8optionalIS8_ESK_bbENKUlvE1_clEvEUllE_St5arrayIPcLm2EELi4E23TrivialOffsetCalculatorILi1EjESR_NS0_6memory15LoadWithoutCastENSS_16StoreWithoutCastEEEviT_T0_T2_T3_T4_T5_ --------------------------
	.section	.nv.constant2._ZN2at6native27unrolled_elementwise_kernelIZZNS0_73_GLOBAL__N__c8866d80_35_SparseBinaryOpIntersectionKernel_cu_1520ed90_315342_sparse_binary_op_intersection_kernel_implINS2_18CUDAKernelLauncherENS2_36CUDAValueSelectionIntersectionKernelINS2_9RhsProjOpEEElLl0EEEvRNS_6TensorERKS8_SB_RKSt6vectorIlSaIlEERKSt8optionalIS8_ESK_bbENKUlvE1_clEvEUllE_St5arrayIPcLm2EELi4E23TrivialOffsetCalculatorILi1EjESR_NS0_6memory15LoadWithoutCastENSS_16StoreWithoutCastEEEviT_T0_T2_T3_T4_T5_,"a",@progbits
	.sectionflags	@""
	.align	4
.nv.constant2._ZN2at6native27unrolled_elementwise_kernelIZZNS0_73_GLOBAL__N__c8866d80_35_SparseBinaryOpIntersectionKernel_cu_1520ed90_315342_sparse_binary_op_intersection_kernel_implINS2_18CUDAKernelLauncherENS2_36CUDAValueSelectionIntersectionKernelINS2_9RhsProjOpEEElLl0EEEvRNS_6TensorERKS8_SB_RKSt6vectorIlSaIlEERKSt8optionalIS8_ESK_bbENKUlvE1_clEvEUllE_St5arrayIPcLm2EELi4E23TrivialOffsetCalculatorILi1EjESR_NS0_6memory15LoadWithoutCastENSS_16StoreWithoutCastEEEviT_T0_T2_T3_T4_T5_:
        /*0000*/ 	.byte	0xff, 0xff, 0xff, 0xff, 0xff, 0xff, 0xff, 0xff


//--------------------- .nv.constant0._ZN2at6native27unrolled_elementwise_kernelIZZNS0_73_GLOBAL__N__c8866d80_35_SparseBinaryOpIntersectionKernel_cu_1520ed90_315342_sparse_binary_op_intersection_kernel_implINS2_18CUDAKernelLauncherENS2_36CUDAValueSelectionIntersectionKernelINS2_9RhsProjOpEEElLl0EEEvRNS_6TensorERKS8_SB_RKSt6vectorIlSaIlEERKSt8optionalIS8_ESK_bbENKUlvE1_clEvEUllE_St5arrayIPcLm2EELi4E23TrivialOffsetCalculatorILi1EjESR_NS0_6memory15LoadWithoutCastENSS_16StoreWithoutCastEEEviT_T0_T2_T3_T4_T5_ --------------------------
	.section	.nv.constant0._ZN2at6native27unrolled_elementwise_kernelIZZNS0_73_GLOBAL__N__c8866d80_35_SparseBinaryOpIntersectionKernel_cu_1520ed90_315342_sparse_binary_op_intersection_kernel_implINS2_18CUDAKernelLauncherENS2_36CUDAValueSelectionIntersectionKernelINS2_9RhsProjOpEEElLl0EEEvRNS_6TensorERKS8_SB_RKSt6vectorIlSaIlEERKSt8optionalIS8_ESK_bbENKUlvE1_clEvEUllE_St5arrayIPcLm2EELi4E23TrivialOffsetCalculatorILi1EjESR_NS0_6memory15LoadWithoutCastENSS_16StoreWithoutCastEEEviT_T0_T2_T3_T4_T5_,"a",@progbits
	.sectionflags	@""
	.align	4
.nv.constant0._ZN2at6native27unrolled_elementwise_kernelIZZNS0_73_GLOBAL__N__c8866d80_35_SparseBinaryOpIntersectionKernel_cu_1520ed90_315342_sparse_binary_op_intersection_kernel_implINS2_18CUDAKernelLauncherENS2_36CUDAValueSelectionIntersectionKernelINS2_9RhsProjOpEEElLl0EEEvRNS_6TensorERKS8_SB_RKSt6vectorIlSaIlEERKSt8optionalIS8_ESK_bbENKUlvE1_clEvEUllE_St5arrayIPcLm2EELi4E23TrivialOffsetCalculatorILi1EjESR_NS0_6memory15LoadWithoutCastENSS_16StoreWithoutCastEEEviT_T0_T2_T3_T4_T5_:
	.zero		428


//--------------------- .nv.constant2._ZN2at6native29vectorized_elementwise_kernelILi2EZZNS0_73_GLOBAL__N__c8866d80_35_SparseBinaryOpIntersectionKernel_cu_1520ed90_315342_sparse_binary_op_intersection_kernel_implINS2_18CUDAKernelLauncherENS2_36CUDAValueSelectionIntersectionKernelINS2_9RhsProjOpEEElLl0EEEvRNS_6TensorERKS8_SB_RKSt6vectorIlSaIlEERKSt8optionalIS8_ESK_bbENKUlvE1_clEvEUllE_St5arrayIPcLm2EEEEviT0_T1_ --------------------------
	.section	.nv.constant2._ZN2at6native29vectorized_elementwise_kernelILi2EZZNS0_73_GLOBAL__N__c8866d80_35_SparseBinaryOpIntersectionKernel_cu_1520ed90_315342_sparse_binary_op_intersection_kernel_implINS2_18CUDAKernelLauncherENS2_36CUDAValueSelectionIntersectionKernelINS2_9RhsProjOpEEElLl0EEEvRNS_6TensorERKS8_SB_RKSt6vectorIlSaIlEERKSt8optionalIS8_ESK_bbENKUlvE1_clEvEUllE_St5arrayIPcLm2EEEEviT0_T1_,"a",@progbits
	.sectionflags	@""
	.align	4
.nv.constant2._ZN2at6native29vectorized_elementwise_kernelILi2EZZNS0_73_GLOBAL__N__c8866d80_35_SparseBinaryOpIntersectionKernel_cu_1520ed90_315342_sparse_binary_op_intersection_kernel_implINS2_18CUDAKernelLauncherENS2_36CUDAValueSelectionIntersectionKernelINS2_9RhsProjOpEEElLl0EEEvRNS_6TensorERKS8_SB_RKSt6vectorIlSaIlEERKSt8optionalIS8_ESK_bbENKUlvE1_clEvEUllE_St5arrayIPcLm2EEEEviT0_T1_:
        /*0000*/ 	.byte	0xff, 0xff, 0xff, 0xff, 0xff, 0xff, 0xff, 0xff


//--------------------- .nv.constant0._ZN2at6native29vectorized_elementwise_kernelILi2EZZNS0_73_GLOBAL__N__c8866d80_35_SparseBinaryOpIntersectionKernel_cu_1520ed90_315342_sparse_binary_op_intersection_kernel_implINS2_18CUDAKernelLauncherENS2_36CUDAValueSelectionIntersectionKernelINS2_9RhsProjOpEEElLl0EEEvRNS_6TensorERKS8_SB_RKSt6vectorIlSaIlEERKSt8optionalIS8_ESK_bbENKUlvE1_clEvEUllE_St5arrayIPcLm2EEEEviT0_T1_ --------------------------
	.section	.nv.constant0._ZN2at6native29vectorized_elementwise_kernelILi2EZZNS0_73_GLOBAL__N__c8866d80_35_SparseBinaryOpIntersectionKernel_cu_1520ed90_315342_sparse_binary_op_intersection_kernel_implINS2_18CUDAKernelLauncherENS2_36CUDAValueSelectionIntersectionKernelINS2_9RhsProjOpEEElLl0EEEvRNS_6TensorERKS8_SB_RKSt6vectorIlSaIlEERKSt8optionalIS8_ESK_bbENKUlvE1_clEvEUllE_St5arrayIPcLm2EEEEviT0_T1_,"a",@progbits
	.sectionflags	@""
	.align	4
.nv.constant0._ZN2at6native29vectorized_elementwise_kernelILi2EZZNS0_73_GLOBAL__N__c8866d80_35_SparseBinaryOpIntersectionKernel_cu_1520ed90_315342_sparse_binary_op_intersection_kernel_implINS2_18CUDAKernelLauncherENS2_36CUDAValueSelectionIntersectionKernelINS2_9RhsProjOpEEElLl0EEEvRNS_6TensorERKS8_SB_RKSt6vectorIlSaIlEERKSt8optionalIS8_ESK_bbENKUlvE1_clEvEUllE_St5arrayIPcLm2EEEEviT0_T1_:
	.zero		424


//--------------------- .nv.constant2._ZN2at6native29vectorized_elementwise_kernelILi4EZZNS0_73_GLOBAL__N__c8866d80_35_SparseBinaryOpIntersectionKernel_cu_1520ed90_315342_sparse_binary_op_intersection_kernel_implINS2_18CUDAKernelLauncherENS2_36CUDAValueSelectionIntersectionKernelINS2_9RhsProjOpEEElLl0EEEvRNS_6TensorERKS8_SB_RKSt6vectorIlSaIlEERKSt8optionalIS8_ESK_bbENKUlvE1_clEvEUllE_St5arrayIPcLm2EEEEviT0_T1_ --------------------------
	.section	.nv.constant2._ZN2at6native29vectorized_elementwise_kernelILi4EZZNS0_73_GLOBAL__N__c8866d80_35_SparseBinaryOpIntersectionKernel_cu_1520ed90_315342_sparse_binary_op_intersection_kernel_implINS2_18CUDAKernelLauncherENS2_36CUDAValueSelectionIntersectionKernelINS2_9RhsProjOpEEElLl0EEEvRNS_6TensorERKS8_SB_RKSt6vectorIlSaIlEERKSt8optionalIS8_ESK_bbENKUlvE1_clEvEUllE_St5arrayIPcLm2EEEEviT0_T1_,"a",@progbits
	.sectionflags	@""
	.align	4
.nv.constant2._ZN2at6native29vectorized_elementwise_kernelILi4EZZNS0_73_GLOBAL__N__c8866d80_35_SparseBinaryOpIntersectionKernel_cu_1520ed90_315342_sparse_binary_op_intersection_kernel_implINS2_18CUDAKernelLauncherENS2_36CUDAValueSelectionIntersectionKernelINS2_9RhsProjOpEEElLl0EEEvRNS_6TensorERKS8_SB_RKSt6vectorIlSaIlEERKSt8optionalIS8_ESK_bbENKUlvE1_clEvEUllE_St5arrayIPcLm2EEEEviT0_T1_:
        /*0000*/ 	.byte	0xff, 0xff, 0xff, 0xff, 0xff, 0xff, 0xff, 0xff


//--------------------- .nv.constant0._ZN2at6native29vectorized_elementwise_kernelILi4EZZNS0_73_GLOBAL__N__c8866d80_35_SparseBinaryOpIntersectionKernel_cu_1520ed90_315342_sparse_binary_op_intersection_kernel_implINS2_18CUDAKernelLauncherENS2_36CUDAValueSelectionIntersectionKernelINS2_9RhsProjOpEEElLl0EEEvRNS_6TensorERKS8_SB_RKSt6vectorIlSaIlEERKSt8optionalIS8_ESK_bbENKUlvE1_clEvEUllE_St5arrayIPcLm2EEEEviT0_T1_ --------------------------
	.section	.nv.constant0._ZN2at6native29vectorized_elementwise_kernelILi4EZZNS0_73_GLOBAL__N__c8866d80_35_SparseBinaryOpIntersectionKernel_cu_1520ed90_315342_sparse_binary_op_intersection_kernel_implINS2_18CUDAKernelLauncherENS2_36CUDAValueSelectionIntersectionKernelINS2_9RhsProjOpEEElLl0EEEvRNS_6TensorERKS8_SB_RKSt6vectorIlSaIlEERKSt8optionalIS8_ESK_bbENKUlvE1_clEvEUllE_St5arrayIPcLm2EEEEviT0_T1_,"a",@progbits
	.sectionflags	@""
	.align	4
.nv.constant0._ZN2at6native29vectorized_elementwise_kernelILi4EZZNS0_73_GLOBAL__N__c8866d80_35_SparseBinaryOpIntersectionKernel_cu_1520ed90_315342_sparse_binary_op_intersection_kernel_implINS2_18CUDAKernelLauncherENS2_36CUDAValueSelectionIntersectionKernelINS2_9RhsProjOpEEElLl0EEEvRNS_6TensorERKS8_SB_RKSt6vectorIlSaIlEERKSt8optionalIS8_ESK_bbENKUlvE1_clEvEUllE_St5arrayIPcLm2EEEEviT0_T1_:
	.zero		424


//--------------------- .nv.constant0._ZN2at6native29vectorized_elementwise_kernelILi8EZZNS0_73_GLOBAL__N__c8866d80_35_SparseBinaryOpIntersectionKernel_cu_1520ed90_315342_sparse_binary_op_intersection_kernel_implINS2_18CUDAKernelLauncherENS2_36CUDAValueSelectionIntersectionKernelINS2_9RhsProjOpEEElLl0EEEvRNS_6TensorERKS8_SB_RKSt6vectorIlSaIlEERKSt8optionalIS8_ESK_bbENKUlvE1_clEvEUllE_St5arrayIPcLm2EEEEviT0_T1_ --------------------------
	.section	.nv.constant0._ZN2at6native29vectorized_elementwise_kernelILi8EZZNS0_73_GLOBAL__N__c8866d80_35_SparseBinaryOpIntersectionKernel_cu_1520ed90_315342_sparse_binary_op_intersection_kernel_implINS2_18CUDAKernelLauncherENS2_36CUDAValueSelectionIntersectionKernelINS2_9RhsProjOpEEElLl0EEEvRNS_6TensorERKS8_SB_RKSt6vectorIlSaIlEERKSt8optionalIS8_ESK_bbENKUlvE1_clEvEUllE_St5arrayIPcLm2EEEEviT0_T1_,"a",@progbits
	.sectionflags	@""
	.align	4
.nv.constant0._ZN2at6native29vectorized_elementwise_kernelILi8EZZNS0_73_GLOBAL__N__c8866d80_35_SparseBinaryOpIntersectionKernel_cu_1520ed90_315342_sparse_binary_op_intersection_kernel_implINS2_18CUDAKernelLauncherENS2_36CUDAValueSelectionIntersectionKernelINS2_9RhsProjOpEEElLl0EEEvRNS_6TensorERKS8_SB_RKSt6vectorIlSaIlEERKSt8optionalIS8_ESK_bbENKUlvE1_clEvEUllE_St5arrayIPcLm2EEEEviT0_T1_:
	.zero		424


//--------------------- .nv.constant0._ZN2at6native18elementwise_kernelILi128ELi4EZNS0_15gpu_kernel_implIZZNS0_73_GLOBAL__N__c8866d80_35_SparseBinaryOpIntersectionKernel_cu_1520ed90_315342_sparse_binary_op_intersection_kernel_implINS3_18CUDAKernelLauncherENS3_36CUDAValueSelectionIntersectionKernelINS3_9RhsProjOpEEElLl8EEEvRNS_6TensorERKS9_SC_RKSt6vectorIlSaIlEERKSt8optionalIS9_ESL_bbENKUlvE3_clEvEUllE_EEvRNS_18TensorIteratorBaseERKT_EUliE_EEviT1_ --------------------------
	.section	.nv.constant0._ZN2at6native18elementwise_kernelILi128ELi4EZNS0_15gpu_kernel_implIZZNS0_73_GLOBAL__N__c8866d80_35_SparseBinaryOpIntersectionKernel_cu_1520ed90_315342_sparse_binary_op_intersection_kernel_implINS3_18CUDAKernelLauncherENS3_36CUDAValueSelectionIntersectionKernelINS3_9RhsProjOpEEElLl8EEEvRNS_6TensorERKS9_SC_RKSt6vectorIlSaIlEERKSt8optionalIS9_ESL_bbENKUlvE3_clEvEUllE_EEvRNS_18TensorIteratorBaseERKT_EUliE_EEviT1_,"a",@progbits
	.sectionflags	@""
	.align	4
.nv.constant0._ZN2at6native18elementwise_kernelILi128ELi4EZNS0_15gpu_kernel_implIZZNS0_73_GLOBAL__N__c8866d80_35_SparseBinaryOpIntersectionKernel_cu_1520ed90_315342_sparse_binary_op_intersection_kernel_implINS3_18CUDAKernelLauncherENS3_36CUDAValueSelectionIntersectionKernelINS3_9RhsProjOpEEElLl8EEEvRNS_6TensorERKS9_SC_RKSt6vectorIlSaIlEERKSt8optionalIS9_ESL_bbENKUlvE3_clEvEUllE_EEvRNS_18TensorIteratorBaseERKT_EUliE_EEviT1_:
	.zero		1040


//--------------------- .nv.constant0._ZN2at6native27unrolled_elementwise_kernelIZZNS0_73_GLOBAL__N__c8866d80_35_SparseBinaryOpIntersectionKernel_cu_1520ed90_315342_sparse_binary_op_intersection_kernel_implINS2_18CUDAKernelLauncherENS2_36CUDAValueSelectionIntersectionKernelINS2_9RhsProjOpEEElLl8EEEvRNS_6TensorERKS8_SB_RKSt6vectorIlSaIlEERKSt8optionalIS8_ESK_bbENKUlvE3_clEvEUllE_St5arrayIPcLm2EELi4E23TrivialOffsetCalculatorILi1EjESR_NS0_6memory12LoadWithCastILi1EEENSS_13StoreWithCastILi1EEEEEviT_T0_T2_T3_T4_T5_ --------------------------
	.section	.nv.constant0._ZN2at6native27unrolled_elementwise_kernelIZZNS0_73_GLOBAL__N__c8866d80_35_SparseBinaryOpIntersectionKernel_cu_1520ed90_315342_sparse_binary_op_intersection_kernel_implINS2_18CUDAKernelLauncherENS2_36CUDAValueSelectionIntersectionKernelINS2_9RhsProjOpEEElLl8EEEvRNS_6TensorERKS8_SB_RKSt6vectorIlSaIlEERKSt8optionalIS8_ESK_bbENKUlvE3_clEvEUllE_St5arrayIPcLm2EELi4E23TrivialOffsetCalculatorILi1EjESR_NS0_6memory12LoadWithCastILi1EEENSS_13StoreWithCastILi1EEEEEviT_T0_T2_T3_T4_T5_,"a",@progbits
	.sectionflags	@""
	.align	4
.nv.constant0._ZN2at6native27unrolled_elementwise_kernelIZZNS0_73_GLOBAL__N__c8866d80_35_SparseBinaryOpIntersectionKernel_cu_1520ed90_315342_sparse_binary_op_intersection_kernel_implINS2_18CUDAKernelLauncherENS2_36CUDAValueSelectionIntersectionKernelINS2_9RhsProjOpEEElLl8EEEvRNS_6TensorERKS8_SB_RKSt6vectorIlSaIlEERKSt8optionalIS8_ESK_bbENKUlvE3_clEvEUllE_St5arrayIPcLm2EELi4E23TrivialOffsetCalculatorILi1EjESR_NS0_6memory12LoadWithCastILi1EEENSS_13StoreWithCastILi1EEEEEviT_T0_T2_T3_T4_T5_:
	.zero		540


//--------------------- .nv.constant0._ZN2at6native18elementwise_kernelILi128ELi2EZNS0_22gpu_kernel_impl_nocastIZZNS0_73_GLOBAL__N__c8866d80_35_SparseBinaryOpIntersectionKernel_cu_1520ed90_315342_sparse_binary_op_intersection_kernel_implINS3_18CUDAKernelLauncherENS3_36CUDAValueSelectionIntersectionKernelINS3_9RhsProjOpEEElLl8EEEvRNS_6TensorERKS9_SC_RKSt6vectorIlSaIlEERKSt8optionalIS9_ESL_bbENKUlvE3_clEvEUllE_EEvRNS_18TensorIteratorBaseERKT_EUliE_EEviT1_ --------------------------
	.section	.nv.constant0._ZN2at6native18elementwise_kernelILi128ELi2EZNS0_22gpu_kernel_impl_nocastIZZNS0_73_GLOBAL__N__c8866d80_35_SparseBinaryOpIntersectionKernel_cu_1520ed90_315342_sparse_binary_op_intersection_kernel_implINS3_18CUDAKernelLauncherENS3_36CUDAValueSelectionIntersectionKernelINS3_9RhsProjOpEEElLl8EEEvRNS_6TensorERKS9_SC_RKSt6vectorIlSaIlEERKSt8optionalIS9_ESL_bbENKUlvE3_clEvEUllE_EEvRNS_18TensorIteratorBaseERKT_EUliE_EEviT1_,"a",@progbits
	.sectionflags	@""
	.align	4
.nv.constant0._ZN2at6native18elementwise_kernelILi128ELi2EZNS0_22gpu_kernel_impl_nocastIZZNS0_73_GLOBAL__N__c8866d80_35_SparseBinaryOpIntersectionKernel_cu_1520ed90_315342_sparse_binary_op_intersection_kernel_implINS3_18CUDAKernelLauncherENS3_36CUDAValueSelectionIntersectionKernelINS3_9RhsProjOpEEElLl8EEEvRNS_6TensorERKS9_SC_RKSt6vectorIlSaIlEERKSt8optionalIS9_ESL_bbENKUlvE3_clEvEUllE_EEvRNS_18TensorIteratorBaseERKT_EUliE_EEviT1_:
	.zero		1032


//--------------------- .nv.constant0._ZN2at6native27unrolled_elementwise_kernelIZZNS0_73_GLOBAL__N__c8866d80_35_SparseBinaryOpIntersectionKernel_cu_1520ed90_315342_sparse_binary_op_intersection_kernel_implINS2_18CUDAKernelLauncherENS2_36CUDAValueSelectionIntersectionKernelINS2_9RhsProjOpEEElLl8EEEvRNS_6TensorERKS8_SB_RKSt6vectorIlSaIlEERKSt8optionalIS8_ESK_bbENKUlvE3_clEvEUllE_St5arrayIPcLm2EELi4E23TrivialOffsetCalculatorILi1EjESR_NS0_6memory15LoadWithoutCastENSS_16StoreWithoutCastEEEviT_T0_T2_T3_T4_T5_ --------------------------
	.section	.nv.constant0._ZN2at6native27unrolled_elementwise_kernelIZZNS0_73_GLOBAL__N__c8866d80_35_SparseBinaryOpIntersectionKernel_cu_1520ed90_315342_sparse_binary_op_intersection_kernel_implINS2_18CUDAKernelLauncherENS2_36CUDAValueSelectionIntersectionKernelINS2_9RhsProjOpEEElLl8EEEvRNS_6TensorERKS8_SB_RKSt6vectorIlSaIlEERKSt8optionalIS8_ESK_bbENKUlvE3_clEvEUllE_St5arrayIPcLm2EELi4E23TrivialOffsetCalculatorILi1EjESR_NS0_6memory15LoadWithoutCastENSS_16StoreWithoutCastEEEviT_T0_T2_T3_T4_T5_,"a",@progbits
	.sectionflags	@""
	.align	4
.nv.constant0._ZN2at6native27unrolled_elementwise_kernelIZZNS0_73_GLOBAL__N__c8866d80_35_SparseBinaryOpIntersectionKernel_cu_1520ed90_315342_sparse_binary_op_intersection_kernel_implINS2_18CUDAKernelLauncherENS2_36CUDAValueSelectionIntersectionKernelINS2_9RhsProjOpEEElLl8EEEvRNS_6TensorERKS8_SB_RKSt6vectorIlSaIlEERKSt8optionalIS8_ESK_bbENKUlvE3_clEvEUllE_St5arrayIPcLm2EELi4E23TrivialOffsetCalculatorILi1EjESR_NS0_6memory15LoadWithoutCastENSS_16StoreWithoutCastEEEviT_T0_T2_T3_T4_T5_:
	.zero		524


//--------------------- .nv.constant0._ZN2at6native29vectorized_elementwise_kernelILi2EZZNS0_73_GLOBAL__N__c8866d80_35_SparseBinaryOpIntersectionKernel_cu_1520ed90_315342_sparse_binary_op_intersection_kernel_implINS2_18CUDAKernelLauncherENS2_36CUDAValueSelectionIntersectionKernelINS2_9RhsProjOpEEElLl8EEEvRNS_6TensorERKS8_SB_RKSt6vectorIlSaIlEERKSt8optionalIS8_ESK_bbENKUlvE3_clEvEUllE_St5arrayIPcLm2EEEEviT0_T1_ --------------------------
	.section	.nv.constant0._ZN2at6native29vectorized_elementwise_kernelILi2EZZNS0_73_GLOBAL__N__c8866d80_35_SparseBinaryOpIntersectionKernel_cu_1520ed90_315342_sparse_binary_op_intersection_kernel_implINS2_18CUDAKernelLauncherENS2_36CUDAValueSelectionIntersectionKernelINS2_9RhsProjOpEEElLl8EEEvRNS_6TensorERKS8_SB_RKSt6vectorIlSaIlEERKSt8optionalIS8_ESK_bbENKUlvE3_clEvEUllE_St5arrayIPcLm2EEEEviT0_T1_,"a",@progbits
	.sectionflags	@""
	.align	4
.nv.constant0._ZN2at6native29vectorized_elementwise_kernelILi2EZZNS0_73_GLOBAL__N__c8866d80_35_SparseBinaryOpIntersectionKernel_cu_1520ed90_315342_sparse_binary_op_intersection_kernel_implINS2_18CUDAKernelLauncherENS2_36CUDAValueSelectionIntersectionKernelINS2_9RhsProjOpEEElLl8EEEvRNS_6TensorERKS8_SB_RKSt6vectorIlSaIlEERKSt8optionalIS8_ESK_bbENKUlvE3_clEvEUllE_St5arrayIPcLm2EEEEviT0_T1_:
	.zero		520


//--------------------- .nv.constant0._ZN2at6native29vectorized_elementwise_kernelILi4EZZNS0_73_GLOBAL__N__c8866d80_35_SparseBinaryOpIntersectionKernel_cu_1520ed90_315342_sparse_binary_op_intersection_kernel_implINS2_18CUDAKernelLauncherENS2_36CUDAValueSelectionIntersectionKernelINS2_9RhsProjOpEEElLl8EEEvRNS_6TensorERKS8_SB_RKSt6vectorIlSaIlEERKSt8optionalIS8_ESK_bbENKUlvE3_clEvEUllE_St5arrayIPcLm2EEEEviT0_T1_ --------------------------
	.section	.nv.constant0._ZN2at6native29vectorized_elementwise_kernelILi4EZZNS0_73_GLOBAL__N__c8866d80_35_SparseBinaryOpIntersectionKernel_cu_1520ed90_315342_sparse_binary_op_intersection_kernel_implINS2_18CUDAKernelLauncherENS2_36CUDAValueSelectionIntersectionKernelINS2_9RhsProjOpEEElLl8EEEvRNS_6TensorERKS8_SB_RKSt6vectorIlSaIlEERKSt8optionalIS8_ESK_bbENKUlvE3_clEvEUllE_St5arrayIPcLm2EEEEviT0_T1_,"a",@progbits
	.sectionflags	@""
	.align	4
.nv.constant0._ZN2at6native29vectorized_elementwise_kernelILi4EZZNS0_73_GLOBAL__N__c8866d80_35_SparseBinaryOpIntersectionKernel_cu_1520ed90_315342_sparse_binary_op_intersection_kernel_implINS2_18CUDAKernelLauncherENS2_36CUDAValueSelectionIntersectionKernelINS2_9RhsProjOpEEElLl8EEEvRNS_6TensorERKS8_SB_RKSt6vectorIlSaIlEERKSt8optionalIS8_ESK_bbENKUlvE3_clEvEUllE_St5arrayIPcLm2EEEEviT0_T1_:
	.zero		520


//--------------------- .nv.constant0._ZN2at6native29vectorized_elementwise_kernelILi8EZZNS0_73_GLOBAL__N__c8866d80_35_SparseBinaryOpIntersectionKernel_cu_1520ed90_315342_sparse_binary_op_intersection_kernel_implINS2_18CUDAKernelLauncherENS2_36CUDAValueSelectionIntersectionKernelINS2_9RhsProjOpEEElLl8EEEvRNS_6TensorERKS8_SB_RKSt6vectorIlSaIlEERKSt8optionalIS8_ESK_bbENKUlvE3_clEvEUllE_St5arrayIPcLm2EEEEviT0_T1_ --------------------------
	.section	.nv.constant0._ZN2at6native29vectorized_elementwise_kernelILi8EZZNS0_73_GLOBAL__N__c8866d80_35_SparseBinaryOpIntersectionKernel_cu_1520ed90_315342_sparse_binary_op_intersection_kernel_implINS2_18CUDAKernelLauncherENS2_36CUDAValueSelectionIntersectionKernelINS2_9RhsProjOpEEElLl8EEEvRNS_6TensorERKS8_SB_RKSt6vectorIlSaIlEERKSt8optionalIS8_ESK_bbENKUlvE3_clEvEUllE_St5arrayIPcLm2EEEEviT0_T1_,"a",@progbits
	.sectionflags	@""
	.align	4
.nv.constant0._ZN2at6native29vectorized_elementwise_kernelILi8EZZNS0_73_GLOBAL__N__c8866d80_35_SparseBinaryOpIntersectionKernel_cu_1520ed90_315342_sparse_binary_op_intersection_kernel_implINS2_18CUDAKernelLauncherENS2_36CUDAValueSelectionIntersectionKernelINS2_9RhsProjOpEEElLl8EEEvRNS_6TensorERKS8_SB_RKSt6vectorIlSaIlEERKSt8optionalIS8_ESK_bbENKUlvE3_clEvEUllE_St5arrayIPcLm2EEEEviT0_T1_:
	.zero		520


//--------------------- .nv.constant0._ZN2at6native18elementwise_kernelILi128ELi4EZNS0_15gpu_kernel_implIZZNS0_73_GLOBAL__N__c8866d80_35_SparseBinaryOpIntersectionKernel_cu_1520ed90_315342_sparse_binary_op_intersection_kernel_implINS3_18CUDAKernelLauncherENS3_36CUDAValueSelectionIntersectionKernelINS3_9RhsProjOpEEElLl8EEEvRNS_6TensorERKS9_SC_RKSt6vectorIlSaIlEERKSt8optionalIS9_ESL_bbENKUlvE1_clEvEUllE_EEvRNS_18TensorIteratorBaseERKT_EUliE_EEviT1_ --------------------------
	.section	.nv.constant0._ZN2at6native18elementwise_kernelILi128ELi4EZNS0_15gpu_kernel_implIZZNS0_73_GLOBAL__N__c8866d80_35_SparseBinaryOpIntersectionKernel_cu_1520ed90_315342_sparse_binary_op_intersection_kernel_implINS3_18CUDAKernelLauncherENS3_36CUDAValueSelectionIntersectionKernelINS3_9RhsProjOpEEElLl8EEEvRNS_6TensorERKS9_SC_RKSt6vectorIlSaIlEERKSt8optionalIS9_ESL_bbENKUlvE1_clEvEUllE_EEvRNS_18TensorIteratorBaseERKT_EUliE_EEviT1_,"a",@progbits
	.sectionflags	@""
	.align	4
.nv.constant0._ZN2at6native18elementwise_kernelILi128ELi4EZNS0_15gpu_kernel_implIZZNS0_73_GLOBAL__N__c8866d80_35_SparseBinaryOpIntersectionKernel_cu_1520ed90_315342_sparse_binary_op_intersection_kernel_implINS3_18CUDAKernelLauncherENS3_36CUDAValueSelectionIntersectionKernelINS3_9RhsProjOpEEElLl8EEEvRNS_6TensorERKS9_SC_RKSt6vectorIlSaIlEERKSt8optionalIS9_ESL_bbENKUlvE1_clEvEUllE_EEvRNS_18TensorIteratorBaseERKT_EUliE_EEviT1_:
	.zero		1000


//--------------------- .nv.constant0._ZN2at6native27unrolled_elementwise_kernelIZZNS0_73_GLOBAL__N__c8866d80_35_SparseBinaryOpIntersectionKernel_cu_1520ed90_315342_sparse_binary_op_intersection_kernel_implINS2_18CUDAKernelLauncherENS2_36CUDAValueSelectionIntersectionKernelINS2_9RhsProjOpEEElLl8EEEvRNS_6TensorERKS8_SB_RKSt6vectorIlSaIlEERKSt8optionalIS8_ESK_bbENKUlvE1_clEvEUllE_St5arrayIPcLm2EELi4E23TrivialOffsetCalculatorILi1EjESR_NS0_6memory12LoadWithCastILi1EEENSS_13StoreWithCastILi1EEEEEviT_T0_T2_T3_T4_T5_ --------------------------
	.section	.nv.constant0._ZN2at6native27unrolled_elementwise_kernelIZZNS0_73_GLOBAL__N__c8866d80_35_SparseBinaryOpIntersectionKernel_cu_1520ed90_315342_sparse_binary_op_intersection_kernel_implINS2_18CUDAKernelLauncherENS2_36CUDAValueSelectionIntersectionKernelINS2_9RhsProjOpEEElLl8EEEvRNS_6TensorERKS8_SB_RKSt6vectorIlSaIlEERKSt8optionalIS8_ESK_bbENKUlvE1_clEvEUllE_St5arrayIPcLm2EELi4E23TrivialOffsetCalculatorILi1EjESR_NS0_6memory12LoadWithCastILi1EEENSS_13StoreWithCastILi1EEEEEviT_T0_T2_T3_T4_T5_,"a",@progbits
	.sectionflags	@""
	.align	4
.nv.constant0._ZN2at6native27unrolled_elementwise_kernelIZZNS0_73_GLOBAL__N__c8866d80_35_SparseBinaryOpIntersectionKernel_cu_1520ed90_315342_sparse_binary_op_intersection_kernel_implINS2_18CUDAKernelLauncherENS2_36CUDAValueSelectionIntersectionKernelINS2_9RhsProjOpEEElLl8EEEvRNS_6TensorERKS8_SB_RKSt6vectorIlSaIlEERKSt8optionalIS8_ESK_bbENKUlvE1_clEvEUllE_St5arrayIPcLm2EELi4E23TrivialOffsetCalculatorILi1EjESR_NS0_6memory12LoadWithCastILi1EEENSS_13StoreWithCastILi1EEEEEviT_T0_T2_T3_T4_T5_:
	.zero		500


//--------------------- .nv.constant0._ZN2at6native18elementwise_kernelILi128ELi2EZNS0_22gpu_kernel_impl_nocastIZZNS0_73_GLOBAL__N__c8866d80_35_SparseBinaryOpIntersectionKernel_cu_1520ed90_315342_sparse_binary_op_intersection_kernel_implINS3_18CUDAKernelLauncherENS3_36CUDAValueSelectionIntersectionKernelINS3_9RhsProjOpEEElLl8EEEvRNS_6TensorERKS9_SC_RKSt6vectorIlSaIlEERKSt8optionalIS9_ESL_bbENKUlvE1_clEvEUllE_EEvRNS_18TensorIteratorBaseERKT_EUliE_EEviT1_ --------------------------
	.section	.nv.constant0._ZN2at6native18elementwise_kernelILi128ELi2EZNS0_22gpu_kernel_impl_nocastIZZNS0_73_GLOBAL__N__c8866d80_35_SparseBinaryOpIntersectionKernel_cu_1520ed90_315342_sparse_binary_op_intersection_kernel_implINS3_18CUDAKernelLauncherENS3_36CUDAValueSelectionIntersectionKernelINS3_9RhsProjOpEEElLl8EEEvRNS_6TensorERKS9_SC_RKSt6vectorIlSaIlEERKSt8optionalIS9_ESL_bbENKUlvE1_clEvEUllE_EEvRNS_18TensorIteratorBaseERKT_EUliE_EEviT1_,"a",@progbits
	.sectionflags	@""
	.align	4
.nv.constant0._ZN2at6native18elementwise_kernelILi128ELi2EZNS0_22gpu_kernel_impl_nocastIZZNS0_73_GLOBAL__N__c8866d80_35_SparseBinaryOpIntersectionKernel_cu_1520ed90_315342_sparse_binary_op_intersection_kernel_implINS3_18CUDAKernelLauncherENS3_36CUDAValueSelectionIntersectionKernelINS3_9RhsProjOpEEElLl8EEEvRNS_6TensorERKS9_SC_RKSt6vectorIlSaIlEERKSt8optionalIS9_ESL_bbENKUlvE1_clEvEUllE_EEvRNS_18TensorIteratorBaseERKT_EUliE_EEviT1_:
	.zero		992


//--------------------- .nv.constant0._ZN2at6native27unrolled_elementwise_kernelIZZNS0_73_GLOBAL__N__c8866d80_35_SparseBinaryOpIntersectionKernel_cu_1520ed90_315342_sparse_binary_op_intersection_kernel_implINS2_18CUDAKernelLauncherENS2_36CUDAValueSelectionIntersectionKernelINS2_9RhsProjOpEEElLl8EEEvRNS_6TensorERKS8_SB_RKSt6vectorIlSaIlEERKSt8optionalIS8_ESK_bbENKUlvE1_clEvEUllE_St5arrayIPcLm2EELi4E23TrivialOffsetCalculatorILi1EjESR_NS0_6memory15LoadWithoutCastENSS_16StoreWithoutCastEEEviT_T0_T2_T3_T4_T5_ --------------------------
	.section	.nv.constant0._ZN2at6native27unrolled_elementwise_kernelIZZNS0_73_GLOBAL__N__c8866d80_35_SparseBinaryOpIntersectionKernel_cu_1520ed90_315342_sparse_binary_op_intersection_kernel_implINS2_18CUDAKernelLauncherENS2_36CUDAValueSelectionIntersectionKernelINS2_9RhsProjOpEEElLl8EEEvRNS_6TensorERKS8_SB_RKSt6vectorIlSaIlEERKSt8optionalIS8_ESK_bbENKUlvE1_clEvEUllE_St5arrayIPcLm2EELi4E23TrivialOffsetCalculatorILi1EjESR_NS0_6memory15LoadWithoutCastENSS_16StoreWithoutCastEEEviT_T0_T2_T3_T4_T5_,"a",@progbits
	.sectionflags	@""
	.align	4
.nv.constant0._ZN2at6native27unrolled_elementwise_kernelIZZNS0_73_GLOBAL__N__c8866d80_35_SparseBinaryOpIntersectionKernel_cu_1520ed90_315342_sparse_binary_op_intersection_kernel_implINS2_18CUDAKernelLauncherENS2_36CUDAValueSelectionIntersectionKernelINS2_9RhsProjOpEEElLl8EEEvRNS_6TensorERKS8_SB_RKSt6vectorIlSaIlEERKSt8optionalIS8_ESK_bbENKUlvE1_clEvEUllE_St5arrayIPcLm2EELi4E23TrivialOffsetCalculatorILi1EjESR_NS0_6memory15LoadWithoutCastENSS_16StoreWithoutCastEEEviT_T0_T2_T3_T4_T5_:
	.zero		484


//--------------------- .nv.constant0._ZN2at6native29vectorized_elementwise_kernelILi2EZZNS0_73_GLOBAL__N__c8866d80_35_SparseBinaryOpIntersectionKernel_cu_1520ed90_315342_sparse_binary_op_intersection_kernel_implINS2_18CUDAKernelLauncherENS2_36CUDAValueSelectionIntersectionKernelINS2_9RhsProjOpEEElLl8EEEvRNS_6TensorERKS8_SB_RKSt6vectorIlSaIlEERKSt8optionalIS8_ESK_bbENKUlvE1_clEvEUllE_St5arrayIPcLm2EEEEviT0_T1_ --------------------------
	.section	.nv.constant0._ZN2at6native29vectorized_elementwise_kernelILi2EZZNS0_73_GLOBAL__N__c8866d80_35_SparseBinaryOpIntersectionKernel_cu_1520ed90_315342_sparse_binary_op_intersection_kernel_implINS2_18CUDAKernelLauncherENS2_36CUDAValueSelectionIntersectionKernelINS2_9RhsProjOpEEElLl8EEEvRNS_6TensorERKS8_SB_RKSt6vectorIlSaIlEERKSt8optionalIS8_ESK_bbENKUlvE1_clEvEUllE_St5arrayIPcLm2EEEEviT0_T1_,"a",@progbits
	.sectionflags	@""
	.align	4
.nv.constant0._ZN2at6native29vectorized_elementwise_kernelILi2EZZNS0_73_GLOBAL__N__c8866d80_35_SparseBinaryOpIntersectionKernel_cu_1520ed90_315342_sparse_binary_op_intersection_kernel_implINS2_18CUDAKernelLauncherENS2_36CUDAValueSelectionIntersectionKernelINS2_9RhsProjOpEEElLl8EEEvRNS_6TensorERKS8_SB_RKSt6vectorIlSaIlEERKSt8optionalIS8_ESK_bbENKUlvE1_clEvEUllE_St5arrayIPcLm2EEEEviT0_T1_:
	.zero		480


//--------------------- .nv.constant0._ZN2at6native29vectorized_elementwise_kernelILi4EZZNS0_73_GLOBAL__N__c8866d80_35_SparseBinaryOpIntersectionKernel_cu_1520ed90_315342_sparse_binary_op_intersection_kernel_implINS2_18CUDAKernelLauncherENS2_36CUDAValueSelectionIntersectionKernelINS2_9RhsProjOpEEElLl8EEEvRNS_6TensorERKS8_SB_RKSt6vectorIlSaIlEERKSt8optionalIS8_ESK_bbENKUlvE1_clEvEUllE_St5arrayIPcLm2EEEEviT0_T1_ --------------------------
	.section	.nv.constant0._ZN2at6native29vectorized_elementwise_kernelILi4EZZNS0_73_GLOBAL__N__c8866d80_35_SparseBinaryOpIntersectionKernel_cu_1520ed90_315342_sparse_binary_op_intersection_kernel_implINS2_18CUDAKernelLauncherENS2_36CUDAValueSelectionIntersectionKernelINS2_9RhsProjOpEEElLl8EEEvRNS_6TensorERKS8_SB_RKSt6vectorIlSaIlEERKSt8optionalIS8_ESK_bbENKUlvE1_clEvEUllE_St5arrayIPcLm2EEEEviT0_T1_,"a",@progbits
	.sectionflags	@""
	.align	4
.nv.constant0._ZN2at6native29vectorized_elementwise_kernelILi4EZZNS0_73_GLOBAL__N__c8866d80_35_SparseBinaryOpIntersectionKernel_cu_1520ed90_315342_sparse_binary_op_intersection_kernel_implINS2_18CUDAKernelLauncherENS2_36CUDAValueSelectionIntersectionKernelINS2_9RhsProjOpEEElLl8EEEvRNS_6TensorERKS8_SB_RKSt6vectorIlSaIlEERKSt8optionalIS8_ESK_bbENKUlvE1_clEvEUllE_St5arrayIPcLm2EEEEviT0_T1_:
	.zero		480


//--------------------- .nv.constant0._ZN2at6native29vectorized_elementwise_kernelILi8EZZNS0_73_GLOBAL__N__c8866d80_35_SparseBinaryOpIntersectionKernel_cu_1520ed90_315342_sparse_binary_op_intersection_kernel_implINS2_18CUDAKernelLauncherENS2_36CUDAValueSelectionIntersectionKernelINS2_9RhsProjOpEEElLl8EEEvRNS_6TensorERKS8_SB_RKSt6vectorIlSaIlEERKSt8optionalIS8_ESK_bbENKUlvE1_clEvEUllE_St5arrayIPcLm2EEEEviT0_T1_ --------------------------
	.section	.nv.constant0._ZN2at6native29vectorized_elementwise_kernelILi8EZZNS0_73_GLOBAL__N__c8866d80_35_SparseBinaryOpIntersectionKernel_cu_1520ed90_315342_sparse_binary_op_intersection_kernel_implINS2_18CUDAKernelLauncherENS2_36CUDAValueSelectionIntersectionKernelINS2_9RhsProjOpEEElLl8EEEvRNS_6TensorERKS8_SB_RKSt6vectorIlSaIlEERKSt8optionalIS8_ESK_bbENKUlvE1_clEvEUllE_St5arrayIPcLm2EEEEviT0_T1_,"a",@progbits
	.sectionflags	@""
	.align	4
.nv.constant0._ZN2at6native29vectorized_elementwise_kernelILi8EZZNS0_73_GLOBAL__N__c8866d80_35_SparseBinaryOpIntersectionKernel_cu_1520ed90_315342_sparse_binary_op_intersection_kernel_implINS2_18CUDAKernelLauncherENS2_36CUDAValueSelectionIntersectionKernelINS2_9RhsProjOpEEElLl8EEEvRNS_6TensorERKS8_SB_RKSt6vectorIlSaIlEERKSt8optionalIS8_ESK_bbENKUlvE1_clEvEUllE_St5arrayIPcLm2EEEEviT0_T1_:
	.zero		480


//--------------------- .nv.constant0._ZN2at6native18elementwise_kernelILi128ELi4EZNS0_15gpu_kernel_implIZZNS0_73_GLOBAL__N__c8866d80_35_SparseBinaryOpIntersectionKernel_cu_1520ed90_315342_sparse_binary_op_intersection_kernel_implINS3_18CUDAKernelLauncherENS3_36CUDAValueSelectionIntersectionKernelINS3_5MulOpEEElLl0EEEvRNS_6TensorERKS9_SC_RKSt6vectorIlSaIlEERKSt8optionalIS9_ESL_bbENKUlvE3_clEvEUllE_EEvRNS_18TensorIteratorBaseERKT_EUliE_EEviT1_ --------------------------
	.section	.nv.constant0._ZN2at6native18elementwise_kernelILi128ELi4EZNS0_15gpu_kernel_implIZZNS0_73_GLOBAL__N__c8866d80_35_SparseBinaryOpIntersectionKernel_cu_1520ed90_315342_sparse_binary_op_intersection_kernel_implINS3_18CUDAKernelLauncherENS3_36CUDAValueSelectionIntersectionKernelINS3_5MulOpEEElLl0EEEvRNS_6TensorERKS9_SC_RKSt6vectorIlSaIlEERKSt8optionalIS9_ESL_bbENKUlvE3_clEvEUllE_EEvRNS_18TensorIteratorBaseERKT_EUliE_EEviT1_,"a",@progbits
	.sectionflags	@""
	.align	4
.nv.constant0._ZN2at6native18elementwise_kernelILi128ELi4EZNS0_15gpu_kernel_implIZZNS0_73_GLOBAL__N__c8866d80_35_SparseBinaryOpIntersectionKernel_cu_1520ed90_315342_sparse_binary_op_intersection_kernel_implINS3_18CUDAKernelLauncherENS3_36CUDAValueSelectionIntersectionKernelINS3_5MulOpEEElLl0EEEvRNS_6TensorERKS9_SC_RKSt6vectorIlSaIlEERKSt8optionalIS9_ESL_bbENKUlvE3_clEvEUllE_EEvRNS_18TensorIteratorBaseERKT_EUliE_EEviT1_:
	.zero		984


//--------------------- .nv.constant0._ZN2at6native27unrolled_elementwise_kernelIZZNS0_73_GLOBAL__N__c8866d80_35_SparseBinaryOpIntersectionKernel_cu_1520ed90_315342_sparse_binary_op_intersection_kernel_implINS2_18CUDAKernelLauncherENS2_36CUDAValueSelectionIntersectionKernelINS2_5MulOpEEElLl0EEEvRNS_6TensorERKS8_SB_RKSt6vectorIlSaIlEERKSt8optionalIS8_ESK_bbENKUlvE3_clEvEUllE_St5arrayIPcLm2EELi4E23TrivialOffsetCalculatorILi1EjESR_NS0_6memory12LoadWithCastILi1EEENSS_13StoreWithCastILi1EEEEEviT_T0_T2_T3_T4_T5_ --------------------------
	.section	.nv.constant0._ZN2at6native27unrolled_elementwise_kernelIZZNS0_73_GLOBAL__N__c8866d80_35_SparseBinaryOpIntersectionKernel_cu_1520ed90_315342_sparse_binary_op_intersection_kernel_implINS2_18CUDAKernelLauncherENS2_36CUDAValueSelectionIntersectionKernelINS2_5MulOpEEElLl0EEEvRNS_6TensorERKS8_SB_RKSt6vectorIlSaIlEERKSt8optionalIS8_ESK_bbENKUlvE3_clEvEUllE_St5arrayIPcLm2EELi4E23TrivialOffsetCalculatorILi1EjESR_NS0_6memory12LoadWithCastILi1EEENSS_13StoreWithCastILi1EEEEEviT_T0_T2_T3_T4_T5_,"a",@progbits
	.sectionflags	@""
	.align	4
.nv.constant0._ZN2at6native27unrolled_elementwise_kernelIZZNS0_73_GLOBAL__N__c8866d80_35_SparseBinaryOpIntersectionKernel_cu_1520ed90_315342_sparse_binary_op_intersection_kernel_implINS2_18CUDAKernelLauncherENS2_36CUDAValueSelectionIntersectionKernelINS2_5MulOpEEElLl0EEEvRNS_6TensorERKS8_SB_RKSt6vectorIlSaIlEERKSt8optionalIS8_ESK_bbENKUlvE3_clEvEUllE_St5arrayIPcLm2EELi4E23TrivialOffsetCalculatorILi1EjESR_NS0_6memory12LoadWithCastILi1EEENSS_13StoreWithCastILi1EEEEEviT_T0_T2_T3_T4_T5_:
	.zero		484


//--------------------- .nv.constant0._ZN2at6native18elementwise_kernelILi128ELi2EZNS0_22gpu_kernel_impl_nocastIZZNS0_73_GLOBAL__N__c8866d80_35_SparseBinaryOpIntersectionKernel_cu_1520ed90_315342_sparse_binary_op_intersection_kernel_implINS3_18CUDAKernelLauncherENS3_36CUDAValueSelectionIntersectionKernelINS3_5MulOpEEElLl0EEEvRNS_6TensorERKS9_SC_RKSt6vectorIlSaIlEERKSt8optionalIS9_ESL_bbENKUlvE3_clEvEUllE_EEvRNS_18TensorIteratorBaseERKT_EUliE_EEviT1_ --------------------------
	.section	.nv.constant0._ZN2at6native18elementwise_kernelILi128ELi2EZNS0_22gpu_kernel_impl_nocastIZZNS0_73_GLOBAL__N__c8866d80_35_SparseBinaryOpIntersectionKernel_cu_1520ed90_315342_sparse_binary_op_intersection_kernel_implINS3_18CUDAKernelLauncherENS3_36CUDAValueSelectionIntersectionKernelINS3_5MulOpEEElLl0EEEvRNS_6TensorERKS9_SC_RKSt6vectorIlSaIlEERKSt8optionalIS9_ESL_bbENKUlvE3_clEvEUllE_EEvRNS_18TensorIteratorBaseERKT_EUliE_EEviT1_,"a",@progbits
	.sectionflags	@""
	.align	4
.nv.constant0._ZN2at6native18elementwise_kernelILi128ELi2EZNS0_22gpu_kernel_impl_nocastIZZNS0_73_GLOBAL__N__c8866d80_35_SparseBinaryOpIntersectionKernel_cu_1520ed90_315342_sparse_binary_op_intersection_kernel_implINS3_18CUDAKernelLauncherENS3_36CUDAValueSelectionIntersectionKernelINS3_5MulOpEEElLl0EEEvRNS_6TensorERKS9_SC_RKSt6vectorIlSaIlEERKSt8optionalIS9_ESL_bbENKUlvE3_clEvEUllE_EEvRNS_18TensorIteratorBaseERKT_EUliE_EEviT1_:
	.zero		976


//--------------------- .nv.constant0._ZN2at6native27unrolled_elementwise_kernelIZZNS0_73_GLOBAL__N__c8866d80_35_SparseBinaryOpIntersectionKernel_cu_1520ed90_315342_sparse_binary_op_intersection_kernel_implINS2_18CUDAKernelLauncherENS2_36CUDAValueSelectionIntersectionKernelINS2_5MulOpEEElLl0EEEvRNS_6TensorERKS8_SB_RKSt6vectorIlSaIlEERKSt8optionalIS8_ESK_bbENKUlvE3_clEvEUllE_St5arrayIPcLm2EELi4E23TrivialOffsetCalculatorILi1EjESR_NS0_6memory15LoadWithoutCastENSS_16StoreWithoutCastEEEviT_T0_T2_T3_T4_T5_ --------------------------
	.section	.nv.constant0._ZN2at6native27unrolled_elementwise_kernelIZZNS0_73_GLOBAL__N__c8866d80_35_SparseBinaryOpIntersectionKernel_cu_1520ed90_315342_sparse_binary_op_intersection_kernel_implINS2_18CUDAKernelLauncherENS2_36CUDAValueSelectionIntersectionKernelINS2_5MulOpEEElLl0EEEvRNS_6TensorERKS8_SB_RKSt6vectorIlSaIlEERKSt8optionalIS8_ESK_bbENKUlvE3_clEvEUllE_St5arrayIPcLm2EELi4E23TrivialOffsetCalculatorILi1EjESR_NS0_6memory15LoadWithoutCastENSS_16StoreWithoutCastEEEviT_T0_T2_T3_T4_T5_,"a",@progbits
	.sectionflags	@""
	.align	4
.nv.constant0._ZN2at6native27unrolled_elementwise_kernelIZZNS0_73_GLOBAL__N__c8866d80_35_SparseBinaryOpIntersectionKernel_cu_1520ed90_315342_sparse_binary_op_intersection_kernel_implINS2_18CUDAKernelLauncherENS2_36CUDAValueSelectionIntersectionKernelINS2_5MulOpEEElLl0EEEvRNS_6TensorERKS8_SB_RKSt6vectorIlSaIlEERKSt8optionalIS8_ESK_bbENKUlvE3_clEvEUllE_St5arrayIPcLm2EELi4E23TrivialOffsetCalculatorILi1EjESR_NS0_6memory15LoadWithoutCastENSS_16StoreWithoutCastEEEviT_T0_T2_T3_T4_T5_:
	.zero		468


//--------------------- .nv.constant2._ZN2at6native29vectorized_elementwise_kernelILi2EZZNS0_73_GLOBAL__N__c8866d80_35_SparseBinaryOpIntersectionKernel_cu_1520ed90_315342_sparse_binary_op_intersection_kernel_implINS2_18CUDAKernelLauncherENS2_36CUDAValueSelectionIntersectionKernelINS2_5MulOpEEElLl0EEEvRNS_6TensorERKS8_SB_RKSt6vectorIlSaIlEERKSt8optionalIS8_ESK_bbENKUlvE3_clEvEUllE_St5arrayIPcLm2EEEEviT0_T1_ --------------------------
	.section	.nv.constant2._ZN2at6native29vectorized_elementwise_kernelILi2EZZNS0_73_GLOBAL__N__c8866d80_35_SparseBinaryOpIntersectionKernel_cu_1520ed90_315342_sparse_binary_op_intersection_kernel_implINS2_18CUDAKernelLauncherENS2_36CUDAValueSelectionIntersectionKernelINS2_5MulOpEEElLl0EEEvRNS_6TensorERKS8_SB_RKSt6vectorIlSaIlEERKSt8optionalIS8_ESK_bbENKUlvE3_clEvEUllE_St5arrayIPcLm2EEEEviT0_T1_,"a",@progbits
	.sectionflags	@""
	.align	4
.nv.constant2._ZN2at6native29vectorized_elementwise_kernelILi2EZZNS0_73_GLOBAL__N__c8866d80_35_SparseBinaryOpIntersectionKernel_cu_1520ed90_315342_sparse_binary_op_intersection_kernel_implINS2_18CUDAKernelLauncherENS2_36CUDAValueSelectionIntersectionKernelINS2_5MulOpEEElLl0EEEvRNS_6TensorERKS8_SB_RKSt6vectorIlSaIlEERKSt8optionalIS8_ESK_bbENKUlvE3_clEvEUllE_St5arrayIPcLm2EEEEviT0_T1_:
        /*0000*/ 	.byte	0xff, 0xff, 0xff, 0xff, 0xff, 0xff, 0xff, 0xff


//--------------------- .nv.constant0._ZN2at6native29vectorized_elementwise_kernelILi2EZZNS0_73_GLOBAL__N__c8866d80_35_SparseBinaryOpIntersectionKernel_cu_1520ed90_315342_sparse_binary_op_intersection_kernel_implINS2_18CUDAKernelLauncherENS2_36CUDAValueSelectionIntersectionKernelINS2_5MulOpEEElLl0EEEvRNS_6TensorERKS8_SB_RKSt6vectorIlSaIlEERKSt8optionalIS8_ESK_bbENKUlvE3_clEvEUllE_St5arrayIPcLm2EEEEviT0_T1_ --------------------------
	.section	.nv.constant0._ZN2at6native29vectorized_elementwise_kernelILi2EZZNS0_73_GLOBAL__N__c8866d80_35_SparseBinaryOpIntersectionKernel_cu_1520ed90_315342_sparse_binary_op_intersection_kernel_implINS2_18CUDAKernelLauncherENS2_36CUDAValueSelectionIntersectionKernelINS2_5MulOpEEElLl0EEEvRNS_6TensorERKS8_SB_RKSt6vectorIlSaIlEERKSt8optionalIS8_ESK_bbENKUlvE3_clEvEUllE_St5arrayIPcLm2EEEEviT0_T1_,"a",@progbits
	.sectionflags	@""
	.align	4
.nv.constant0._ZN2at6native29vectorized_elementwise_kernelILi2EZZNS0_73_GLOBAL__N__c8866d80_35_SparseBinaryOpIntersectionKernel_cu_1520ed90_315342_sparse_binary_op_intersection_kernel_implINS2_18CUDAKernelLauncherENS2_36CUDAValueSelectionIntersectionKernelINS2_5MulOpEEElLl0EEEvRNS_6TensorERKS8_SB_RKSt6vectorIlSaIlEERKSt8optionalIS8_ESK_bbENKUlvE3_clEvEUllE_St5arrayIPcLm2EEEEviT0_T1_:
	.zero		464


//--------------------- .nv.constant2._ZN2at6native29vectorized_elementwise_kernelILi4EZZNS0_73_GLOBAL__N__c8866d80_35_SparseBinaryOpIntersectionKernel_cu_1520ed90_315342_sparse_binary_op_intersection_kernel_implINS2_18CUDAKernelLauncherENS2_36CUDAValueSelectionIntersectionKernelINS2_5MulOpEEElLl0EEEvRNS_6TensorERKS8_SB_RKSt6vectorIlSaIlEERKSt8optionalIS8_ESK_bbENKUlvE3_clEvEUllE_St5arrayIPcLm2EEEEviT0_T1_ --------------------------
	.section	.nv.constant2._ZN2at6native29vectorized_elementwise_kernelILi4EZZNS0_73_GLOBAL__N__c8866d80_35_SparseBinaryOpIntersectionKernel_cu_1520ed90_315342_sparse_binary_op_intersection_kernel_implINS2_18CUDAKernelLauncherENS2_36CUDAValueSelectionIntersectionKernelINS2_5MulOpEEElLl0EEEvRNS_6TensorERKS8_SB_RKSt6vectorIlSaIlEERKSt8optionalIS8_ESK_bbENKUlvE3_clEvEUllE_St5arrayIPcLm2EEEEviT0_T1_,"a",@progbits
	.sectionflags	@""
	.align	4
.nv.constant2._ZN2at6native29vectorized_elementwise_kernelILi4EZZNS0_73_GLOBAL__N__c8866d80_35_SparseBinaryOpIntersectionKernel_cu_1520ed90_315342_sparse_binary_op_intersection_kernel_implINS2_18CUDAKernelLauncherENS2_36CUDAValueSelectionIntersectionKernelINS2_5MulOpEEElLl0EEEvRNS_6TensorERKS8_SB_RKSt6vectorIlSaIlEERKSt8optionalIS8_ESK_bbENKUlvE3_clEvEUllE_St5arrayIPcLm2EEEEviT0_T1_:
        /*0000*/ 	.byte	0xff, 0xff, 0xff, 0xff, 0xff, 0xff, 0xff, 0xff


//--------------------- .nv.constant0._ZN2at6native29vectorized_elementwise_kernelILi4EZZNS0_73_GLOBAL__N__c8866d80_35_SparseBinaryOpIntersectionKernel_cu_1520ed90_315342_sparse_binary_op_intersection_kernel_implINS2_18CUDAKernelLauncherENS2_36CUDAValueSelectionIntersectionKernelINS2_5MulOpEEElLl0EEEvRNS_6TensorERKS8_SB_RKSt6vectorIlSaIlEERKSt8optionalIS8_ESK_bbENKUlvE3_clEvEUllE_St5arrayIPcLm2EEEEviT0_T1_ --------------------------
	.section	.nv.constant0._ZN2at6native29vectorized_elementwise_kernelILi4EZZNS0_73_GLOBAL__N__c8866d80_35_SparseBinaryOpIntersectionKernel_cu_1520ed90_315342_sparse_binary_op_intersection_kernel_implINS2_18CUDAKernelLauncherENS2_36CUDAValueSelectionIntersectionKernelINS2_5MulOpEEElLl0EEEvRNS_6TensorERKS8_SB_RKSt6vectorIlSaIlEERKSt8optionalIS8_ESK_bbENKUlvE3_clEvEUllE_St5arrayIPcLm2EEEEviT0_T1_,"a",@progbits
	.sectionflags	@""
	.align	4
.nv.constant0._ZN2at6native29vectorized_elementwise_kernelILi4EZZNS0_73_GLOBAL__N__c8866d80_35_SparseBinaryOpIntersectionKernel_cu_1520ed90_315342_sparse_binary_op_intersection_kernel_implINS2_18CUDAKernelLauncherENS2_36CUDAValueSelectionIntersectionKernelINS2_5MulOpEEElLl0EEEvRNS_6TensorERKS8_SB_RKSt6vectorIlSaIlEERKSt8optionalIS8_ESK_bbENKUlvE3_clEvEUllE_St5arrayIPcLm2EEEEviT0_T1_:
	.zero		464


//--------------------- .nv.constant0._ZN2at6native29vectorized_elementwise_kernelILi8EZZNS0_73_GLOBAL__N__c8866d80_35_SparseBinaryOpIntersectionKernel_cu_1520ed90_315342_sparse_binary_op_intersection_kernel_implINS2_18CUDAKernelLauncherENS2_36CUDAValueSelectionIntersectionKernelINS2_5MulOpEEElLl0EEEvRNS_6TensorERKS8_SB_RKSt6vectorIlSaIlEERKSt8optionalIS8_ESK_bbENKUlvE3_clEvEUllE_St5arrayIPcLm2EEEEviT0_T1_ --------------------------
	.section	.nv.constant0._ZN2at6native29vectorized_elementwise_kernelILi8EZZNS0_73_GLOBAL__N__c8866d80_35_SparseBinaryOpIntersectionKernel_cu_1520ed90_315342_sparse_binary_op_intersection_kernel_implINS2_18CUDAKernelLauncherENS2_36CUDAValueSelectionIntersectionKernelINS2_5MulOpEEElLl0EEEvRNS_6TensorERKS8_SB_RKSt6vectorIlSaIlEERKSt8optionalIS8_ESK_bbENKUlvE3_clEvEUllE_St5arrayIPcLm2EEEEviT0_T1_,"a",@progbits
	.sectionflags	@""
	.align	4
.nv.constant0._ZN2at6native29vectorized_elementwise_kernelILi8EZZNS0_73_GLOBAL__N__c8866d80_35_SparseBinaryOpIntersectionKernel_cu_1520ed90_315342_sparse_binary_op_intersection_kernel_implINS2_18CUDAKernelLauncherENS2_36CUDAValueSelectionIntersectionKernelINS2_5MulOpEEElLl0EEEvRNS_6TensorERKS8_SB_RKSt6vectorIlSaIlEERKSt8optionalIS8_ESK_bbENKUlvE3_clEvEUllE_St5arrayIPcLm2EEEEviT0_T1_:
	.zero		464


//--------------------- .nv.constant0._ZN2at6native18elementwise_kernelILi128ELi4EZNS0_15gpu_kernel_implIZZNS0_73_GLOBAL__N__c8866d80_35_SparseBinaryOpIntersectionKernel_cu_1520ed90_315342_sparse_binary_op_intersection_kernel_implINS3_18CUDAKernelLauncherENS3_36CUDAValueSelectionIntersectionKernelINS3_5MulOpEEElLl0EEEvRNS_6TensorERKS9_SC_RKSt6vectorIlSaIlEERKSt8optionalIS9_ESL_bbENKUlvE1_clEvEUllE_EEvRNS_18TensorIteratorBaseERKT_EUliE_EEviT1_ --------------------------
	.section	.nv.constant0._ZN2at6native18elementwise_kernelILi128ELi4EZNS0_15gpu_kernel_implIZZNS0_73_GLOBAL__N__c8866d80_35_SparseBinaryOpIntersectionKernel_cu_1520ed90_315342_sparse_binary_op_intersection_kernel_implINS3_18CUDAKernelLauncherENS3_36CUDAValueSelectionIntersectionKernelINS3_5MulOpEEElLl0EEEvRNS_6TensorERKS9_SC_RKSt6vectorIlSaIlEERKSt8optionalIS9_ESL_bbENKUlvE1_clEvEUllE_EEvRNS_18TensorIteratorBaseERKT_EUliE_EEviT1_,"a",@progbits
	.sectionflags	@""
	.align	4
.nv.constant0._ZN2at6native18elementwise_kernelILi128ELi4EZNS0_15gpu_kernel_implIZZNS0_73_GLOBAL__N__c8866d80_35_SparseBinaryOpIntersectionKernel_cu_1520ed90_315342_sparse_binary_op_intersection_kernel_implINS3_18CUDAKernelLauncherENS3_36CUDAValueSelectionIntersectionKernelINS3_5MulOpEEElLl0EEEvRNS_6TensorERKS9_SC_RKSt6vectorIlSaIlEERKSt8optionalIS9_ESL_bbENKUlvE1_clEvEUllE_EEvRNS_18TensorIteratorBaseERKT_EUliE_EEviT1_:
	.zero		944


//--------------------- .nv.constant0._ZN2at6native27unrolled_elementwise_kernelIZZNS0_73_GLOBAL__N__c8866d80_35_SparseBinaryOpIntersectionKernel_cu_1520ed90_315342_sparse_binary_op_intersection_kernel_implINS2_18CUDAKernelLauncherENS2_36CUDAValueSelectionIntersectionKernelINS2_5MulOpEEElLl0EEEvRNS_6TensorERKS8_SB_RKSt6vectorIlSaIlEERKSt8optionalIS8_ESK_bbENKUlvE1_clEvEUllE_St5arrayIPcLm2EELi4E23TrivialOffsetCalculatorILi1EjESR_NS0_6memory12LoadWithCastILi1EEENSS_13StoreWithCastILi1EEEEEviT_T0_T2_T3_T4_T5_ --------------------------
	.section	.nv.constant0._ZN2at6native27unrolled_elementwise_kernelIZZNS0_73_GLOBAL__N__c8866d80_35_SparseBinaryOpIntersectionKernel_cu_1520ed90_315342_sparse_binary_op_intersection_kernel_implINS2_18CUDAKernelLauncherENS2_36CUDAValueSelectionIntersectionKernelINS2_5MulOpEEElLl0EEEvRNS_6TensorERKS8_SB_RKSt6vectorIlSaIlEERKSt8optionalIS8_ESK_bbENKUlvE1_clEvEUllE_St5arrayIPcLm2EELi4E23TrivialOffsetCalculatorILi1EjESR_NS0_6memory12LoadWithCastILi1EEENSS_13StoreWithCastILi1EEEEEviT_T0_T2_T3_T4_T5_,"a",@progbits
	.sectionflags	@""
	.align	4
.nv.constant0._ZN2at6native27unrolled_elementwise_kernelIZZNS0_73_GLOBAL__N__c8866d80_35_SparseBinaryOpIntersectionKernel_cu_1520ed90_315342_sparse_binary_op_intersection_kernel_implINS2_18CUDAKernelLauncherENS2_36CUDAValueSelectionIntersectionKernelINS2_5MulOpEEElLl0EEEvRNS_6TensorERKS8_SB_RKSt6vectorIlSaIlEERKSt8optionalIS8_ESK_bbENKUlvE1_clEvEUllE_St5arrayIPcLm2EELi4E23TrivialOffsetCalculatorILi1EjESR_NS0_6memory12LoadWithCastILi1EEENSS_13StoreWithCastILi1EEEEEviT_T0_T2_T3_T4_T5_:
	.zero		444


//--------------------- .nv.constant0._ZN2at6native18elementwise_kernelILi128ELi2EZNS0_22gpu_kernel_impl_nocastIZZNS0_73_GLOBAL__N__c8866d80_35_SparseBinaryOpIntersectionKernel_cu_1520ed90_315342_sparse_binary_op_intersection_kernel_implINS3_18CUDAKernelLauncherENS3_36CUDAValueSelectionIntersectionKernelINS3_5MulOpEEElLl0EEEvRNS_6TensorERKS9_SC_RKSt6vectorIlSaIlEERKSt8optionalIS9_ESL_bbENKUlvE1_clEvEUllE_EEvRNS_18TensorIteratorBaseERKT_EUliE_EEviT1_ --------------------------
	.section	.nv.constant0._ZN2at6native18elementwise_kernelILi128ELi2EZNS0_22gpu_kernel_impl_nocastIZZNS0_73_GLOBAL__N__c8866d80_35_SparseBinaryOpIntersectionKernel_cu_1520ed90_315342_sparse_binary_op_intersection_kernel_implINS3_18CUDAKernelLauncherENS3_36CUDAValueSelectionIntersectionKernelINS3_5MulOpEEElLl0EEEvRNS_6TensorERKS9_SC_RKSt6vectorIlSaIlEERKSt8optionalIS9_ESL_bbENKUlvE1_clEvEUllE_EEvRNS_18TensorIteratorBaseERKT_EUliE_EEviT1_,"a",@progbits
	.sectionflags	@""
	.align	4
.nv.constant0._ZN2at6native18elementwise_kernelILi128ELi2EZNS0_22gpu_kernel_impl_nocastIZZNS0_73_GLOBAL__N__c8866d80_35_SparseBinaryOpIntersectionKernel_cu_1520ed90_315342_sparse_binary_op_intersection_kernel_implINS3_18CUDAKernelLauncherENS3_36CUDAValueSelectionIntersectionKernelINS3_5MulOpEEElLl0EEEvRNS_6TensorERKS9_SC_RKSt6vectorIlSaIlEERKSt8optionalIS9_ESL_bbENKUlvE1_clEvEUllE_EEvRNS_18TensorIteratorBaseERKT_EUliE_EEviT1_:
	.zero		936


//--------------------- .nv.constant2._ZN2at6native27unrolled_elementwise_kernelIZZNS0_73_GLOBAL__N__c8866d80_35_SparseBinaryOpIntersectionKernel_cu_1520ed90_315342_sparse_binary_op_intersection_kernel_implINS2_18CUDAKernelLauncherENS2_36CUDAValueSelectionIntersectionKernelINS2_5MulOpEEElLl0EEEvRNS_6TensorERKS8_SB_RKSt6vectorIlSaIlEERKSt8optionalIS8_ESK_bbENKUlvE1_clEvEUllE_St5arrayIPcLm2EELi4E23TrivialOffsetCalculatorILi1EjESR_NS0_6memory15LoadWithoutCastENSS_16StoreWithoutCastEEEviT_T0_T2_T3_T4_T5_ --------------------------
	.section	.nv.constant2._ZN2at6native27unrolled_elementwise_kernelIZZNS0_73_GLOBAL__N__c8866d80_35_SparseBinaryOpIntersectionKernel_cu_1520ed90_315342_sparse_binary_op_intersection_kernel_implINS2_18CUDAKernelLauncherENS2_36CUDAValueSelectionIntersectionKernelINS2_5MulOpEEElLl0EEEvRNS_6TensorERKS8_SB_RKSt6vectorIlSaIlEERKSt8optionalIS8_ESK_bbENKUlvE1_clEvEUllE_St5arrayIPcLm2EELi4E23TrivialOffsetCalculatorILi1EjESR_NS0_6memory15LoadWithoutCastENSS_16StoreWithoutCastEEEviT_T0_T2_T3_T4_T5_,"a",@progbits
	.sectionflags	@""
	.align	4
.nv.constant2._ZN2at6native27unrolled_elementwise_kernelIZZNS0_73_GLOBAL__N__c8866d80_35_SparseBinaryOpIntersectionKernel_cu_1520ed90_315342_sparse_binary_op_intersection_kernel_implINS2_18CUDAKernelLauncherENS2_36CUDAValueSelectionIntersectionKernelINS2_5MulOpEEElLl0EEEvRNS_6TensorERKS8_SB_RKSt6vectorIlSaIlEERKSt8optionalIS8_ESK_bbENKUlvE1_clEvEUllE_St5arrayIPcLm2EELi4E23TrivialOffsetCalculatorILi1EjESR_NS0_6memory15LoadWithoutCastENSS_16StoreWithoutCastEEEviT_T0_T2_T3_T4_T5_:
        /*0000*/ 	.byte	0xff, 0xff, 0xff, 0xff, 0xff, 0xff, 0xff, 0xff


//--------------------- .nv.constant0._ZN2at6native27unrolled_elementwise_kernelIZZNS0_73_GLOBAL__N__c8866d80_35_SparseBinaryOpIntersectionKernel_cu_1520ed90_315342_sparse_binary_op_intersection_kernel_implINS2_18CUDAKernelLauncherENS2_36CUDAValueSelectionIntersectionKernelINS2_5MulOpEEElLl0EEEvRNS_6TensorERKS8_SB_RKSt6vectorIlSaIlEERKSt8optionalIS8_ESK_bbENKUlvE1_clEvEUllE_St5arrayIPcLm2EELi4E23TrivialOffsetCalculatorILi1EjESR_NS0_6memory15LoadWithoutCastENSS_16StoreWithoutCastEEEviT_T0_T2_T3_T4_T5_ --------------------------
	.section	.nv.constant0._ZN2at6native27unrolled_elementwise_kernelIZZNS0_73_GLOBAL__N__c8866d80_35_SparseBinaryOpIntersectionKernel_cu_1520ed90_315342_sparse_binary_op_intersection_kernel_implINS2_18CUDAKernelLauncherENS2_36CUDAValueSelectionIntersectionKernelINS2_5MulOpEEElLl0EEEvRNS_6TensorERKS8_SB_RKSt6vectorIlSaIlEERKSt8optionalIS8_ESK_bbENKUlvE1_clEvEUllE_St5arrayIPcLm2EELi4E23TrivialOffsetCalculatorILi1EjESR_NS0_6memory15LoadWithoutCastENSS_16StoreWithoutCastEEEviT_T0_T2_T3_T4_T5_,"a",@progbits
	.sectionflags	@""
	.align	4
.nv.constant0._ZN2at6native27unrolled_elementwise_kernelIZZNS0_73_GLOBAL__N__c8866d80_35_SparseBinaryOpIntersectionKernel_cu_1520ed90_315342_sparse_binary_op_intersection_kernel_implINS2_18CUDAKernelLauncherENS2_36CUDAValueSelectionIntersectionKernelINS2_5MulOpEEElLl0EEEvRNS_6TensorERKS8_SB_RKSt6vectorIlSaIlEERKSt8optionalIS8_ESK_bbENKUlvE1_clEvEUllE_St5arrayIPcLm2EELi4E23TrivialOffsetCalculatorILi1EjESR_NS0_6memory15LoadWithoutCastENSS_16StoreWithoutCastEEEviT_T0_T2_T3_T4_T5_:
	.zero		428


//--------------------- .nv.constant2._ZN2at6native29vectorized_elementwise_kernelILi2EZZNS0_73_GLOBAL__N__c8866d80_35_SparseBinaryOpIntersectionKernel_cu_1520ed90_315342_sparse_binary_op_intersection_kernel_implINS2_18CUDAKernelLauncherENS2_36CUDAValueSelectionIntersectionKernelINS2_5MulOpEEElLl0EEEvRNS_6TensorERKS8_SB_RKSt6vectorIlSaIlEERKSt8optionalIS8_ESK_bbENKUlvE1_clEvEUllE_St5arrayIPcLm2EEEEviT0_T1_ --------------------------
	.section	.nv.constant2._ZN2at6native29vectorized_elementwise_kernelILi2EZZNS0_73_GLOBAL__N__c8866d80_35_SparseBinaryOpIntersectionKernel_cu_1520ed90_315342_sparse_binary_op_intersection_kernel_implINS2_18CUDAKernelLauncherENS2_36CUDAValueSelectionIntersectionKernelINS2_5MulOpEEElLl0EEEvRNS_6TensorERKS8_SB_RKSt6vectorIlSaIlEERKSt8optionalIS8_ESK_bbENKUlvE1_clEvEUllE_St5arrayIPcLm2EEEEviT0_T1_,"a",@progbits
	.sectionflags	@""
	.align	4
.nv.constant2._ZN2at6native29vectorized_elementwise_kernelILi2EZZNS0_73_GLOBAL__N__c8866d80_35_SparseBinaryOpIntersectionKernel_cu_1520ed90_315342_sparse_binary_op_intersection_kernel_implINS2_18CUDAKernelLauncherENS2_36CUDAValueSelectionIntersectionKernelINS2_5MulOpEEElLl0EEEvRNS_6TensorERKS8_SB_RKSt6vectorIlSaIlEERKSt8optionalIS8_ESK_bbENKUlvE1_clEvEUllE_St5arrayIPcLm2EEEEviT0_T1_:
        /*0000*/ 	.byte	0xff, 0xff, 0xff, 0xff, 0xff, 0xff, 0xff, 0xff


//--------------------- .nv.constant0._ZN2at6native29vectorized_elementwise_kernelILi2EZZNS0_73_GLOBAL__N__c8866d80_35_SparseBinaryOpIntersectionKernel_cu_1520ed90_315342_sparse_binary_op_intersection_kernel_implINS2_18CUDAKernelLauncherENS2_36CUDAValueSelectionIntersectionKernelINS2_5MulOpEEElLl0EEEvRNS_6TensorERKS8_SB_RKSt6vectorIlSaIlEERKSt8optionalIS8_ESK_bbENKUlvE1_clEvEUllE_St5arrayIPcLm2EEEEviT0_T1_ --------------------------
	.section	.nv.constant0._ZN2at6native29vectorized_elementwise_kernelILi2EZZNS0_73_GLOBAL__N__c8866d80_35_SparseBinaryOpIntersectionKernel_cu_1520ed90_315342_sparse_binary_op_intersection_kernel_implINS2_18CUDAKernelLauncherENS2_36CUDAValueSelectionIntersectionKernelINS2_5MulOpEEElLl0EEEvRNS_6TensorERKS8_SB_RKSt6vectorIlSaIlEERKSt8optionalIS8_ESK_bbENKUlvE1_clEvEUllE_St5arrayIPcLm2EEEEviT0_T1_,"a",@progbits
	.sectionflags	@""
	.align	4
.nv.constant0._ZN2at6native29vectorized_elementwise_kernelILi2EZZNS0_73_GLOBAL__N__c8866d80_35_SparseBinaryOpIntersectionKernel_cu_1520ed90_315342_sparse_binary_op_intersection_kernel_implINS2_18CUDAKernelLauncherENS2_36CUDAValueSelectionIntersectionKernelINS2_5MulOpEEElLl0EEEvRNS_6TensorERKS8_SB_RKSt6vectorIlSaIlEERKSt8optionalIS8_ESK_bbENKUlvE1_clEvEUllE_St5arrayIPcLm2EEEEviT0_T1_:
	.zero		424


//--------------------- .nv.constant2._ZN2at6native29vectorized_elementwise_kernelILi4EZZNS0_73_GLOBAL__N__c8866d80_35_SparseBinaryOpIntersectionKernel_cu_1520ed90_315342_sparse_binary_op_intersection_kernel_implINS2_18CUDAKernelLauncherENS2_36CUDAValueSelectionIntersectionKernelINS2_5MulOpEEElLl0EEEvRNS_6TensorERKS8_SB_RKSt6vectorIlSaIlEERKSt8optionalIS8_ESK_bbENKUlvE1_clEvEUllE_St5arrayIPcLm2EEEEviT0_T1_ --------------------------
	.section	.nv.constant2._ZN2at6native29vectorized_elementwise_kernelILi4EZZNS0_73_GLOBAL__N__c8866d80_35_SparseBinaryOpIntersectionKernel_cu_1520ed90_315342_sparse_binary_op_intersection_kernel_implINS2_18CUDAKernelLauncherENS2_36CUDAValueSelectionIntersectionKernelINS2_5MulOpEEElLl0EEEvRNS_6TensorERKS8_SB_RKSt6vectorIlSaIlEERKSt8optionalIS8_ESK_bbENKUlvE1_clEvEUllE_St5arrayIPcLm2EEEEviT0_T1_,"a",@progbits
	.sectionflags	@""
	.align	4
.nv.constant2._ZN2at6native29vectorized_elementwise_kernelILi4EZZNS0_73_GLOBAL__N__c8866d80_35_SparseBinaryOpIntersectionKernel_cu_1520ed90_315342_sparse_binary_op_intersection_kernel_implINS2_18CUDAKernelLauncherENS2_36CUDAValueSelectionIntersectionKernelINS2_5MulOpEEElLl0EEEvRNS_6TensorERKS8_SB_RKSt6vectorIlSaIlEERKSt8optionalIS8_ESK_bbENKUlvE1_clEvEUllE_St5arrayIPcLm2EEEEviT0_T1_:
        /*0000*/ 	.byte	0xff, 0xff, 0xff, 0xff, 0xff, 0xff, 0xff, 0xff


//--------------------- .nv.constant0._ZN2at6native29vectorized_elementwise_kernelILi4EZZNS0_73_GLOBAL__N__c8866d80_35_SparseBinaryOpIntersectionKernel_cu_1520ed90_315342_sparse_binary_op_intersection_kernel_implINS2_18CUDAKernelLauncherENS2_36CUDAValueSelectionIntersectionKernelINS2_5MulOpEEElLl0EEEvRNS_6TensorERKS8_SB_RKSt6vectorIlSaIlEERKSt8optionalIS8_ESK_bbENKUlvE1_clEvEUllE_St5arrayIPcLm2EEEEviT0_T1_ --------------------------
	.section	.nv.constant0._ZN2at6native29vectorized_elementwise_kernelILi4EZZNS0_73_GLOBAL__N__c8866d80_35_SparseBinaryOpIntersectionKernel_cu_1520ed90_315342_sparse_binary_op_intersection_kernel_implINS2_18CUDAKernelLauncherENS2_36CUDAValueSelectionIntersectionKernelINS2_5MulOpEEElLl0EEEvRNS_6TensorERKS8_SB_RKSt6vectorIlSaIlEERKSt8optionalIS8_ESK_bbENKUlvE1_clEvEUllE_St5arrayIPcLm2EEEEviT0_T1_,"a",@progbits
	.sectionflags	@""
	.align	4
.nv.constant0._ZN2at6native29vectorized_elementwise_kernelILi4EZZNS0_73_GLOBAL__N__c8866d80_35_SparseBinaryOpIntersectionKernel_cu_1520ed90_315342_sparse_binary_op_intersection_kernel_implINS2_18CUDAKernelLauncherENS2_36CUDAValueSelectionIntersectionKernelINS2_5MulOpEEElLl0EEEvRNS_6TensorERKS8_SB_RKSt6vectorIlSaIlEERKSt8optionalIS8_ESK_bbENKUlvE1_clEvEUllE_St5arrayIPcLm2EEEEviT0_T1_:
	.zero		424


//--------------------- .nv.constant0._ZN2at6native29vectorized_elementwise_kernelILi8EZZNS0_73_GLOBAL__N__c8866d80_35_SparseBinaryOpIntersectionKernel_cu_1520ed90_315342_sparse_binary_op_intersection_kernel_implINS2_18CUDAKernelLauncherENS2_36CUDAValueSelectionIntersectionKernelINS2_5MulOpEEElLl0EEEvRNS_6TensorERKS8_SB_RKSt6vectorIlSaIlEERKSt8optionalIS8_ESK_bbENKUlvE1_clEvEUllE_St5arrayIPcLm2EEEEviT0_T1_ --------------------------
	.section	.nv.constant0._ZN2at6native29vectorized_elementwise_kernelILi8EZZNS0_73_GLOBAL__N__c8866d80_35_SparseBinaryOpIntersectionKernel_cu_1520ed90_315342_sparse_binary_op_intersection_kernel_implINS2_18CUDAKernelLauncherENS2_36CUDAValueSelectionIntersectionKernelINS2_5MulOpEEElLl0EEEvRNS_6TensorERKS8_SB_RKSt6vectorIlSaIlEERKSt8optionalIS8_ESK_bbENKUlvE1_clEvEUllE_St5arrayIPcLm2EEEEviT0_T1_,"a",@progbits
	.sectionflags	@""
	.align	4
.nv.constant0._ZN2at6native29vectorized_elementwise_kernelILi8EZZNS0_73_GLOBAL__N__c8866d80_35_SparseBinaryOpIntersectionKernel_cu_1520ed90_315342_sparse_binary_op_intersection_kernel_implINS2_18CUDAKernelLauncherENS2_36CUDAValueSelectionIntersectionKernelINS2_5MulOpEEElLl0EEEvRNS_6TensorERKS8_SB_RKSt6vectorIlSaIlEERKSt8optionalIS8_ESK_bbENKUlvE1_clEvEUllE_St5arrayIPcLm2EEEEviT0_T1_:
	.zero		424


//--------------------- .nv.constant0._ZN2at6native18elementwise_kernelILi128ELi4EZNS0_15gpu_kernel_implIZZNS0_73_GLOBAL__N__c8866d80_35_SparseBinaryOpIntersectionKernel_cu_1520ed90_315342_sparse_binary_op_intersection_kernel_implINS3_18CUDAKernelLauncherENS3_36CUDAValueSelectionIntersectionKernelINS3_5MulOpEEElLl8EEEvRNS_6TensorERKS9_SC_RKSt6vectorIlSaIlEERKSt8optionalIS9_ESL_bbENKUlvE3_clEvEUllE_EEvRNS_18TensorIteratorBaseERKT_EUliE_EEviT1_ --------------------------
	.section	.nv.constant0._ZN2at6native18elementwise_kernelILi128ELi4EZNS0_15gpu_kernel_implIZZNS0_73_GLOBAL__N__c8866d80_35_SparseBinaryOpIntersectionKernel_cu_1520ed90_315342_sparse_binary_op_intersection_kernel_implINS3_18CUDAKernelLauncherENS3_36CUDAValueSelectionIntersectionKernelINS3_5MulOpEEElLl8EEEvRNS_6TensorERKS9_SC_RKSt6vectorIlSaIlEERKSt8optionalIS9_ESL_bbENKUlvE3_clEvEUllE_EEvRNS_18TensorIteratorBaseERKT_EUliE_EEviT1_,"a",@progbits
	.sectionflags	@""
	.align	4
.nv.constant0._ZN2at6native18elementwise_kernelILi128ELi4EZNS0_15gpu_kernel_implIZZNS0_73_GLOBAL__N__c8866d80_35_SparseBinaryOpIntersectionKernel_cu_1520ed90_315342_sparse_binary_op_intersection_kernel_implINS3_18CUDAKernelLauncherENS3_36CUDAValueSelectionIntersectionKernelINS3_5MulOpEEElLl8EEEvRNS_6TensorERKS9_SC_RKSt6vectorIlSaIlEERKSt8optionalIS9_ESL_bbENKUlvE3_clEvEUllE_EEvRNS_18TensorIteratorBaseERKT_EUliE_EEviT1_:
	.zero		1040


//--------------------- .nv.constant0._ZN2at6native27unrolled_elementwise_kernelIZZNS0_73_GLOBAL__N__c8866d80_35_SparseBinaryOpIntersectionKernel_cu_1520ed90_315342_sparse_binary_op_intersection_kernel_implINS2_18CUDAKernelLauncherENS2_36CUDAValueSelectionIntersectionKernelINS2_5MulOpEEElLl8EEEvRNS_6TensorERKS8_SB_RKSt6vectorIlSaIlEERKSt8optionalIS8_ESK_bbENKUlvE3_clEvEUllE_St5arrayIPcLm2EELi4E23TrivialOffsetCalculatorILi1EjESR_NS0_6memory12LoadWithCastILi1EEENSS_13StoreWithCastILi1EEEEEviT_T0_T2_T3_T4_T5_ --------------------------
	.section	.nv.constant0._ZN2at6native27unrolled_elementwise_kernelIZZNS0_73_GLOBAL__N__c8866d80_35_SparseBinaryOpIntersectionKernel_cu_1520ed90_315342_sparse_binary_op_intersection_kernel_implINS2_18CUDAKernelLauncherENS2_36CUDAValueSelectionIntersectionKernelINS2_5MulOpEEElLl8EEEvRNS_6TensorERKS8_SB_RKSt6vectorIlSaIlEERKSt8optionalIS8_ESK_bbENKUlvE3_clEvEUllE_St5arrayIPcLm2EELi4E23TrivialOffsetCalculatorILi1EjESR_NS0_6memory12LoadWithCastILi1EEENSS_13StoreWithCastILi1EEEEEviT_T0_T2_T3_T4_T5_,"a",@progbits
	.sectionflags	@""
	.align	4
.nv.constant0._ZN2at6native27unrolled_elementwise_kernelIZZNS0_73_GLOBAL__N__c8866d80_35_SparseBinaryOpIntersectionKernel_cu_1520ed90_315342_sparse_binary_op_intersection_kernel_implINS2_18CUDAKernelLauncherENS2_36CUDAValueSelectionIntersectionKernelINS2_5MulOpEEElLl8EEEvRNS_6TensorERKS8_SB_RKSt6vectorIlSaIlEERKSt8optionalIS8_ESK_bbENKUlvE3_clEvEUllE_St5arrayIPcLm2EELi4E23TrivialOffsetCalculatorILi1EjESR_NS0_6memory12LoadWithCastILi1EEENSS_13StoreWithCastILi1EEEEEviT_T0_T2_T3_T4_T5_:
	.zero		540


//--------------------- .nv.constant0._ZN2at6native18elementwise_kernelILi128ELi2EZNS0_22gpu_kernel_impl_nocastIZZNS0_73_GLOBAL__N__c8866d80_35_SparseBinaryOpIntersectionKernel_cu_1520ed90_315342_sparse_binary_op_intersection_kernel_implINS3_18CUDAKernelLauncherENS3_36CUDAValueSelectionIntersectionKernelINS3_5MulOpEEElLl8EEEvRNS_6TensorERKS9_SC_RKSt6vectorIlSaIlEERKSt8optionalIS9_ESL_bbENKUlvE3_clEvEUllE_EEvRNS_18TensorIteratorBaseERKT_EUliE_EEviT1_ --------------------------
	.section	.nv.constant0._ZN2at6native18elementwise_kernelILi128ELi2EZNS0_22gpu_kernel_impl_nocastIZZNS0_73_GLOBAL__N__c8866d80_35_SparseBinaryOpIntersectionKernel_cu_1520ed90_315342_sparse_binary_op_intersection_kernel_implINS3_18CUDAKernelLauncherENS3_36CUDAValueSelectionIntersectionKernelINS3_5MulOpEEElLl8EEEvRNS_6TensorERKS9_SC_RKSt6vectorIlSaIlEERKSt8optionalIS9_ESL_bbENKUlvE3_clEvEUllE_EEvRNS_18TensorIteratorBaseERKT_EUliE_EEviT1_,"a",@progbits
	.sectionflags	@""
	.align	4
.nv.constant0._ZN2at6native18elementwise_kernelILi128ELi2EZNS0_22gpu_kernel_impl_nocastIZZNS0_73_GLOBAL__N__c8866d80_35_SparseBinaryOpIntersectionKernel_cu_1520ed90_315342_sparse_binary_op_intersection_kernel_implINS3_18CUDAKernelLauncherENS3_36CUDAValueSelectionIntersectionKernelINS3_5MulOpEEElLl8EEEvRNS_6TensorERKS9_SC_RKSt6vectorIlSaIlEERKSt8optionalIS9_ESL_bbENKUlvE3_clEvEUllE_EEvRNS_18TensorIteratorBaseERKT_EUliE_EEviT1_:
	.zero		1032


//--------------------- .nv.constant0._ZN2at6native27unrolled_elementwise_kernelIZZNS0_73_GLOBAL__N__c8866d80_35_SparseBinaryOpIntersectionKernel_cu_1520ed90_315342_sparse_binary_op_intersection_kernel_implINS2_18CUDAKernelLauncherENS2_36CUDAValueSelectionIntersectionKernelINS2_5MulOpEEElLl8EEEvRNS_6TensorERKS8_SB_RKSt6vectorIlSaIlEERKSt8optionalIS8_ESK_bbENKUlvE3_clEvEUllE_St5arrayIPcLm2EELi4E23TrivialOffsetCalculatorILi1EjESR_NS0_6memory15LoadWithoutCastENSS_16StoreWithoutCastEEEviT_T0_T2_T3_T4_T5_ --------------------------
	.section	.nv.constant0._ZN2at6native27unrolled_elementwise_kernelIZZNS0_73_GLOBAL__N__c8866d80_35_SparseBinaryOpIntersectionKernel_cu_1520ed90_315342_sparse_binary_op_intersection_kernel_implINS2_18CUDAKernelLauncherENS2_36CUDAValueSelectionIntersectionKernelINS2_5MulOpEEElLl8EEEvRNS_6TensorERKS8_SB_RKSt6vectorIlSaIlEERKSt8optionalIS8_ESK_bbENKUlvE3_clEvEUllE_St5arrayIPcLm2EELi4E23TrivialOffsetCalculatorILi1EjESR_NS0_6memory15LoadWithoutCastENSS_16StoreWithoutCastEEEviT_T0_T2_T3_T4_T5_,"a",@progbits
	.sectionflags	@""
	.align	4
.nv.constant0._ZN2at6native27unrolled_elementwise_kernelIZZNS0_73_GLOBAL__N__c8866d80_35_SparseBinaryOpIntersectionKernel_cu_1520ed90_315342_sparse_binary_op_intersection_kernel_implINS2_18CUDAKernelLauncherENS2_36CUDAValueSelectionIntersectionKernelINS2_5MulOpEEElLl8EEEvRNS_6TensorERKS8_SB_RKSt6vectorIlSaIlEERKSt8optionalIS8_ESK_bbENKUlvE3_clEvEUllE_St5arrayIPcLm2EELi4E23TrivialOffsetCalculatorILi1EjESR_NS0_6memory15LoadWithoutCastENSS_16StoreWithoutCastEEEviT_T0_T2_T3_T4_T5_:
	.zero		524


//--------------------- .nv.constant0._ZN2at6native29vectorized_elementwise_kernelILi2EZZNS0_73_GLOBAL__N__c8866d80_35_SparseBinaryOpIntersectionKernel_cu_1520ed90_315342_sparse_binary_op_intersection_kernel_implINS2_18CUDAKernelLauncherENS2_36CUDAValueSelectionIntersectionKernelINS2_5MulOpEEElLl8EEEvRNS_6TensorERKS8_SB_RKSt6vectorIlSaIlEERKSt8optionalIS8_ESK_bbENKUlvE3_clEvEUllE_St5arrayIPcLm2EEEEviT0_T1_ --------------------------
	.section	.nv.constant0._ZN2at6native29vectorized_elementwise_kernelILi2EZZNS0_73_GLOBAL__N__c8866d80_35_SparseBinaryOpIntersectionKernel_cu_1520ed90_315342_sparse_binary_op_intersection_kernel_implINS2_18CUDAKernelLauncherENS2_36CUDAValueSelectionIntersectionKernelINS2_5MulOpEEElLl8EEEvRNS_6TensorERKS8_SB_RKSt6vectorIlSaIlEERKSt8optionalIS8_ESK_bbENKUlvE3_clEvEUllE_St5arrayIPcLm2EEEEviT0_T1_,"a",@progbits
	.sectionflags	@""
	.align	4
.nv.constant0._ZN2at6native29vectorized_elementwise_kernelILi2EZZNS0_73_GLOBAL__N__c8866d80_35_SparseBinaryOpIntersectionKernel_cu_1520ed90_315342_sparse_binary_op_intersection_kernel_implINS2_18CUDAKernelLauncherENS2_36CUDAValueSelectionIntersectionKernelINS2_5MulOpEEElLl8EEEvRNS_6TensorERKS8_SB_RKSt6vectorIlSaIlEERKSt8optionalIS8_ESK_bbENKUlvE3_clEvEUllE_St5arrayIPcLm2EEEEviT0_T1_:
	.zero		520


//--------------------- .nv.constant0._ZN2at6native29vectorized_elementwise_kernelILi4EZZNS0_73_GLOBAL__N__c8866d80_35_SparseBinaryOpIntersectionKernel_cu_1520ed90_315342_sparse_binary_op_intersection_kernel_implINS2_18CUDAKernelLauncherENS2_36CUDAValueSelectionIntersectionKernelINS2_5MulOpEEElLl8EEEvRNS_6TensorERKS8_SB_RKSt6vectorIlSaIlEERKSt8optionalIS8_ESK_bbENKUlvE3_clEvEUllE_St5arrayIPcLm2EEEEviT0_T1_ --------------------------
	.section	.nv.constant0._ZN2at6native29vectorized_elementwise_kernelILi4EZZNS0_73_GLOBAL__N__c8866d80_35_SparseBinaryOpIntersectionKernel_cu_1520ed90_315342_sparse_binary_op_intersection_kernel_implINS2_18CUDAKernelLauncherENS2_36CUDAValueSelectionIntersectionKernelINS2_5MulOpEEElLl8EEEvRNS_6TensorERKS8_SB_RKSt6vectorIlSaIlEERKSt8optionalIS8_ESK_bbENKUlvE3_clEvEUllE_St5arrayIPcLm2EEEEviT0_T1_,"a",@progbits
	.sectionflags	@""
	.align	4
.nv.constant0._ZN2at6native29vectorized_elementwise_kernelILi4EZZNS0_73_GLOBAL__N__c8866d80_35_SparseBinaryOpIntersectionKernel_cu_1520ed90_315342_sparse_binary_op_intersection_kernel_implINS2_18CUDAKernelLauncherENS2_36CUDAValueSelectionIntersectionKernelINS2_5MulOpEEElLl8EEEvRNS_6TensorERKS8_SB_RKSt6vectorIlSaIlEERKSt8optionalIS8_ESK_bbENKUlvE3_clEvEUllE_St5arrayIPcLm2EEEEviT0_T1_:
	.zero		520


//--------------------- .nv.constant0._ZN2at6native29vectorized_elementwise_kernelILi8EZZNS0_73_GLOBAL__N__c8866d80_35_SparseBinaryOpIntersectionKernel_cu_1520ed90_315342_sparse_binary_op_intersection_kernel_implINS2_18CUDAKernelLauncherENS2_36CUDAValueSelectionIntersectionKernelINS2_5MulOpEEElLl8EEEvRNS_6TensorERKS8_SB_RKSt6vectorIlSaIlEERKSt8optionalIS8_ESK_bbENKUlvE3_clEvEUllE_St5arrayIPcLm2EEEEviT0_T1_ --------------------------
	.section	.nv.constant0._ZN2at6native29vectorized_elementwise_kernelILi8EZZNS0_73_GLOBAL__N__c8866d80_35_SparseBinaryOpIntersectionKernel_cu_1520ed90_315342_sparse_binary_op_intersection_kernel_implINS2_18CUDAKernelLauncherENS2_36CUDAValueSelectionIntersectionKernelINS2_5MulOpEEElLl8EEEvRNS_6TensorERKS8_SB_RKSt6vectorIlSaIlEERKSt8optionalIS8_ESK_bbENKUlvE3_clEvEUllE_St5arrayIPcLm2EEEEviT0_T1_,"a",@progbits
	.sectionflags	@""
	.align	4
.nv.constant0._ZN2at6native29vectorized_elementwise_kernelILi8EZZNS0_73_GLOBAL__N__c8866d80_35_SparseBinaryOpIntersectionKernel_cu_1520ed90_315342_sparse_binary_op_intersection_kernel_implINS2_18CUDAKernelLauncherENS2_36CUDAValueSelectionIntersectionKernelINS2_5MulOpEEElLl8EEEvRNS_6TensorERKS8_SB_RKSt6vectorIlSaIlEERKSt8optionalIS8_ESK_bbENKUlvE3_clEvEUllE_St5arrayIPcLm2EEEEviT0_T1_:
	.zero		520


//--------------------- .nv.constant0._ZN2at6native18elementwise_kernelILi128ELi4EZNS0_15gpu_kernel_implIZZNS0_73_GLOBAL__N__c8866d80_35_SparseBinaryOpIntersectionKernel_cu_1520ed90_315342_sparse_binary_op_intersection_kernel_implINS3_18CUDAKernelLauncherENS3_36CUDAValueSelectionIntersectionKernelINS3_5MulOpEEElLl8EEEvRNS_6TensorERKS9_SC_RKSt6vectorIlSaIlEERKSt8optionalIS9_ESL_bbENKUlvE1_clEvEUllE_EEvRNS_18TensorIteratorBaseERKT_EUliE_EEviT1_ --------------------------
	.section	.nv.constant0._ZN2at6native18elementwise_kernelILi128ELi4EZNS0_15gpu_kernel_implIZZNS0_73_GLOBAL__N__c8866d80_35_SparseBinaryOpIntersectionKernel_cu_1520ed90_315342_sparse_binary_op_intersection_kernel_implINS3_18CUDAKernelLauncherENS3_36CUDAValueSelectionIntersectionKernelINS3_5MulOpEEElLl8EEEvRNS_6TensorERKS9_SC_RKSt6vectorIlSaIlEERKSt8optionalIS9_ESL_bbENKUlvE1_clEvEUllE_EEvRNS_18TensorIteratorBaseERKT_EUliE_EEviT1_,"a",@progbits
	.sectionflags	@""
	.align	4
.nv.constant0._ZN2at6native18elementwise_kernelILi128ELi4EZNS0_15gpu_kernel_implIZZNS0_73_GLOBAL__N__c8866d80_35_SparseBinaryOpIntersectionKernel_cu_1520ed90_315342_sparse_binary_op_intersection_kernel_implINS3_18CUDAKernelLauncherENS3_36CUDAValueSelectionIntersectionKernelINS3_5MulOpEEElLl8EEEvRNS_6TensorERKS9_SC_RKSt6vectorIlSaIlEERKSt8optionalIS9_ESL_bbENKUlvE1_clEvEUllE_EEvRNS_18TensorIteratorBaseERKT_EUliE_EEviT1_:
	.zero		1000


//--------------------- .nv.constant0._ZN2at6native27unrolled_elementwise_kernelIZZNS0_73_GLOBAL__N__c8866d80_35_SparseBinaryOpIntersectionKernel_cu_1520ed90_315342_sparse_binary_op_intersection_kernel_implINS2_18CUDAKernelLauncherENS2_36CUDAValueSelectionIntersectionKernelINS2_5MulOpEEElLl8EEEvRNS_6TensorERKS8_SB_RKSt6vectorIlSaIlEERKSt8optionalIS8_ESK_bbENKUlvE1_clEvEUllE_St5arrayIPcLm2EELi4E23TrivialOffsetCalculatorILi1EjESR_NS0_6memory12LoadWithCastILi1EEENSS_13StoreWithCastILi1EEEEEviT_T0_T2_T3_T4_T5_ --------------------------
	.section	.nv.constant0._ZN2at6native27unrolled_elementwise_kernelIZZNS0_73_GLOBAL__N__c8866d80_35_SparseBinaryOpIntersectionKernel_cu_1520ed90_315342_sparse_binary_op_intersection_kernel_implINS2_18CUDAKernelLauncherENS2_36CUDAValueSelectionIntersectionKernelINS2_5MulOpEEElLl8EEEvRNS_6TensorERKS8_SB_RKSt6vectorIlSaIlEERKSt8optionalIS8_ESK_bbENKUlvE1_clEvEUllE_St5arrayIPcLm2EELi4E23TrivialOffsetCalculatorILi1EjESR_NS0_6memory12LoadWithCastILi1EEENSS_13StoreWithCastILi1EEEEEviT_T0_T2_T3_T4_T5_,"a",@progbits
	.sectionflags	@""
	.align	4
.nv.constant0._ZN2at6native27unrolled_elementwise_kernelIZZNS0_73_GLOBAL__N__c8866d80_35_SparseBinaryOpIntersectionKernel_cu_1520ed90_315342_sparse_binary_op_intersection_kernel_implINS2_18CUDAKernelLauncherENS2_36CUDAValueSelectionIntersectionKernelINS2_5MulOpEEElLl8EEEvRNS_6TensorERKS8_SB_RKSt6vectorIlSaIlEERKSt8optionalIS8_ESK_bbENKUlvE1_clEvEUllE_St5arrayIPcLm2EELi4E23TrivialOffsetCalculatorILi1EjESR_NS0_6memory12LoadWithCastILi1EEENSS_13StoreWithCastILi1EEEEEviT_T0_T2_T3_T4_T5_:
	.zero		500


//--------------------- .nv.constant0._ZN2at6native18elementwise_kernelILi128ELi2EZNS0_22gpu_kernel_impl_nocastIZZNS0_73_GLOBAL__N__c8866d80_35_SparseBinaryOpIntersectionKernel_cu_1520ed90_315342_sparse_binary_op_intersection_kernel_implINS3_18CUDAKernelLauncherENS3_36CUDAValueSelectionIntersectionKernelINS3_5MulOpEEElLl8EEEvRNS_6TensorERKS9_SC_RKSt6vectorIlSaIlEERKSt8optionalIS9_ESL_bbENKUlvE1_clEvEUllE_EEvRNS_18TensorIteratorBaseERKT_EUliE_EEviT1_ --------------------------
	.section	.nv.constant0._ZN2at6native18elementwise_kernelILi128ELi2EZNS0_22gpu_kernel_impl_nocastIZZNS0_73_GLOBAL__N__c8866d80_35_SparseBinaryOpIntersectionKernel_cu_1520ed90_315342_sparse_binary_op_intersection_kernel_implINS3_18CUDAKernelLauncherENS3_36CUDAValueSelectionIntersectionKernelINS3_5MulOpEEElLl8EEEvRNS_6TensorERKS9_SC_RKSt6vectorIlSaIlEERKSt8optionalIS9_ESL_bbENKUlvE1_clEvEUllE_EEvRNS_18TensorIteratorBaseERKT_EUliE_EEviT1_,"a",@progbits
	.sectionflags	@""
	.align	4
.nv.constant0._ZN2at6native18elementwise_kernelILi128ELi2EZNS0_22gpu_kernel_impl_nocastIZZNS0_73_GLOBAL__N__c8866d80_35_SparseBinaryOpIntersectionKernel_cu_1520ed90_315342_sparse_binary_op_intersection_kernel_implINS3_18CUDAKernelLauncherENS3_36CUDAValueSelectionIntersectionKernelINS3_5MulOpEEElLl8EEEvRNS_6TensorERKS9_SC_RKSt6vectorIlSaIlEERKSt8optionalIS9_ESL_bbENKUlvE1_clEvEUllE_EEvRNS_18TensorIteratorBaseERKT_EUliE_EEviT1_:
	.zero		992


//--------------------- .nv.constant0._ZN2at6native27unrolled_elementwise_kernelIZZNS0_73_GLOBAL__N__c8866d80_35_SparseBinaryOpIntersectionKernel_cu_1520ed90_315342_sparse_binary_op_intersection_kernel_implINS2_18CUDAKernelLauncherENS2_36CUDAValueSelectionIntersectionKernelINS2_5MulOpEEElLl8EEEvRNS_6TensorERKS8_SB_RKSt6vectorIlSaIlEERKSt8optionalIS8_ESK_bbENKUlvE1_clEvEUllE_St5arrayIPcLm2EELi4E23TrivialOffsetCalculatorILi1EjESR_NS0_6memory15LoadWithoutCastENSS_16StoreWithoutCastEEEviT_T0_T2_T3_T4_T5_ --------------------------
	.section	.nv.constant0._ZN2at6native27unrolled_elementwise_kernelIZZNS0_73_GLOBAL__N__c8866d80_35_SparseBinaryOpIntersectionKernel_cu_1520ed90_315342_sparse_binary_op_intersection_kernel_implINS2_18CUDAKernelLauncherENS2_36CUDAValueSelectionIntersectionKernelINS2_5MulOpEEElLl8EEEvRNS_6TensorERKS8_SB_RKSt6vectorIlSaIlEERKSt8optionalIS8_ESK_bbENKUlvE1_clEvEUllE_St5arrayIPcLm2EELi4E23TrivialOffsetCalculatorILi1EjESR_NS0_6memory15LoadWithoutCastENSS_16StoreWithoutCastEEEviT_T0_T2_T3_T4_T5_,"a",@progbits
	.sectionflags	@""
	.align	4
.nv.constant0._ZN2at6native27unrolled_elementwise_kernelIZZNS0_73_GLOBAL__N__c8866d80_35_SparseBinaryOpIntersectionKernel_cu_1520ed90_315342_sparse_binary_op_intersection_kernel_implINS2_18CUDAKernelLauncherENS2_36CUDAValueSelectionIntersectionKernelINS2_5MulOpEEElLl8EEEvRNS_6TensorERKS8_SB_RKSt6vectorIlSaIlEERKSt8optionalIS8_ESK_bbENKUlvE1_clEvEUllE_St5arrayIPcLm2EELi4E23TrivialOffsetCalculatorILi1EjESR_NS0_6memory15LoadWithoutCastENSS_16StoreWithoutCastEEEviT_T0_T2_T3_T4_T5_:
	.zero		484


//--------------------- .nv.constant0._ZN2at6native29vectorized_elementwise_kernelILi2EZZNS0_73_GLOBAL__N__c8866d80_35_SparseBinaryOpIntersectionKernel_cu_1520ed90_315342_sparse_binary_op_intersection_kernel_implINS2_18CUDAKernelLauncherENS2_36CUDAValueSelectionIntersectionKernelINS2_5MulOpEEElLl8EEEvRNS_6TensorERKS8_SB_RKSt6vectorIlSaIlEERKSt8optionalIS8_ESK_bbENKUlvE1_clEvEUllE_St5arrayIPcLm2EEEEviT0_T1_ --------------------------
	.section	.nv.constant0._ZN2at6native29vectorized_elementwise_kernelILi2EZZNS0_73_GLOBAL__N__c8866d80_35_SparseBinaryOpIntersectionKernel_cu_1520ed90_315342_sparse_binary_op_intersection_kernel_implINS2_18CUDAKernelLauncherENS2_36CUDAValueSelectionIntersectionKernelINS2_5MulOpEEElLl8EEEvRNS_6TensorERKS8_SB_RKSt6vectorIlSaIlEERKSt8optionalIS8_ESK_bbENKUlvE1_clEvEUllE_St5arrayIPcLm2EEEEviT0_T1_,"a",@progbits
	.sectionflags	@""
	.align	4
.nv.constant0._ZN2at6native29vectorized_elementwise_kernelILi2EZZNS0_73_GLOBAL__N__c8866d80_35_SparseBinaryOpIntersectionKernel_cu_1520ed90_315342_sparse_binary_op_intersection_kernel_implINS2_18CUDAKernelLauncherENS2_36CUDAValueSelectionIntersectionKernelINS2_5MulOpEEElLl8EEEvRNS_6TensorERKS8_SB_RKSt6vectorIlSaIlEERKSt8optionalIS8_ESK_bbENKUlvE1_clEvEUllE_St5arrayIPcLm2EEEEviT0_T1_:
	.zero		480


//--------------------- .nv.constant0._ZN2at6native29vectorized_elementwise_kernelILi4EZZNS0_73_GLOBAL__N__c8866d80_35_SparseBinaryOpIntersectionKernel_cu_1520ed90_315342_sparse_binary_op_intersection_kernel_implINS2_18CUDAKernelLauncherENS2_36CUDAValueSelectionIntersectionKernelINS2_5MulOpEEElLl8EEEvRNS_6TensorERKS8_SB_RKSt6vectorIlSaIlEERKSt8optionalIS8_ESK_bbENKUlvE1_clEvEUllE_St5arrayIPcLm2EEEEviT0_T1_ --------------------------
	.section	.nv.constant0._ZN2at6native29vectorized_elementwise_kernelILi4EZZNS0_73_GLOBAL__N__c8866d80_35_SparseBinaryOpIntersectionKernel_cu_1520ed90_315342_sparse_binary_op_intersection_kernel_implINS2_18CUDAKernelLauncherENS2_36CUDAValueSelectionIntersectionKernelINS2_5MulOpEEElLl8EEEvRNS_6TensorERKS8_SB_RKSt6vectorIlSaIlEERKSt8optionalIS8_ESK_bbENKUlvE1_clEvEUllE_St5arrayIPcLm2EEEEviT0_T1_,"a",@progbits
	.sectionflags	@""
	.align	4
.nv.constant0._ZN2at6native29vectorized_elementwise_kernelILi4EZZNS0_73_GLOBAL__N__c8866d80_35_SparseBinaryOpIntersectionKernel_cu_1520ed90_315342_sparse_binary_op_intersection_kernel_implINS2_18CUDAKernelLauncherENS2_36CUDAValueSelectionIntersectionKernelINS2_5MulOpEEElLl8EEEvRNS_6TensorERKS8_SB_RKSt6vectorIlSaIlEERKSt8optionalIS8_ESK_bbENKUlvE1_clEvEUllE_St5arrayIPcLm2EEEEviT0_T1_:
	.zero		480


//--------------------- .nv.constant0._ZN2at6native29vectorized_elementwise_kernelILi8EZZNS0_73_GLOBAL__N__c8866d80_35_SparseBinaryOpIntersectionKernel_cu_1520ed90_315342_sparse_binary_op_intersection_kernel_implINS2_18CUDAKernelLauncherENS2_36CUDAValueSelectionIntersectionKernelINS2_5MulOpEEElLl8EEEvRNS_6TensorERKS8_SB_RKSt6vectorIlSaIlEERKSt8optionalIS8_ESK_bbENKUlvE1_clEvEUllE_St5arrayIPcLm2EEEEviT0_T1_ --------------------------
	.section	.nv.constant0._ZN2at6native29vectorized_elementwise_kernelILi8EZZNS0_73_GLOBAL__N__c8866d80_35_SparseBinaryOpIntersectionKernel_cu_1520ed90_315342_sparse_binary_op_intersection_kernel_implINS2_18CUDAKernelLauncherENS2_36CUDAValueSelectionIntersectionKernelINS2_5MulOpEEElLl8EEEvRNS_6TensorERKS8_SB_RKSt6vectorIlSaIlEERKSt8optionalIS8_ESK_bbENKUlvE1_clEvEUllE_St5arrayIPcLm2EEEEviT0_T1_,"a",@progbits
	.sectionflags	@""
	.align	4
.nv.constant0._ZN2at6native29vectorized_elementwise_kernelILi8EZZNS0_73_GLOBAL__N__c8866d80_35_SparseBinaryOpIntersectionKernel_cu_1520ed90_315342_sparse_binary_op_intersection_kernel_implINS2_18CUDAKernelLauncherENS2_36CUDAValueSelectionIntersectionKernelINS2_5MulOpEEElLl8EEEvRNS_6TensorERKS8_SB_RKSt6vectorIlSaIlEERKSt8optionalIS8_ESK_bbENKUlvE1_clEvEUllE_St5arrayIPcLm2EEEEviT0_T1_:
	.zero		480


//--------------------- .text._ZN2at6native73_GLOBAL__N__c8866d80_35_SparseBinaryOpIntersectionKernel_cu_1520ed90_315312apply_kernelILi128ELi8EZNS1_29binary_op_intersection_kernelINS1_9LhsProjOpEN3c107complexINS5_4HalfEEElEEvRNS_14TensorIteratorEllRKNS_6TensorEbEUliE_EEviT1_ --------------------------
	.section	.text._ZN2at6native73_GLOBAL__N__c8866d80_35_SparseBinaryOpIntersectionKernel_cu_1520ed90_315312apply_kernelILi128ELi8EZNS1_29binary_op_intersection_kernelINS1_9LhsProjOpEN3c107complexINS5_4HalfEEElEEvRNS_14TensorIteratorEllRKNS_6TensorEbEUliE_EEviT1_,"ax",@progbits
	.sectioninfo	@"SHI_REGISTERS=20"
	.align	128
.text._ZN2at6native73_GLOBAL__N__c8866d80_35_SparseBinaryOpIntersectionKernel_cu_1520ed90_315312apply_kernelILi128ELi8EZNS1_29binary_op_intersection_kernelINS1_9LhsProjOpEN3c107complexINS5_4HalfEEElEEvRNS_14TensorIteratorEllRKNS_6TensorEbEUliE_EEviT1_:
        .type           _ZN2at6native73_GLOBAL__N__c8866d80_35_SparseBinaryOpIntersectionKernel_cu_1520ed90_315312apply_kernelILi128ELi8EZNS1_29binary_op_intersection_kernelINS1_9LhsProjOpEN3c107complexINS5_4HalfEEElEEvRNS_14TensorIteratorEllRKNS_6TensorEbEUliE_EEviT1_,@function
        .size           _ZN2at6native73_GLOBAL__N__c8866d80_35_SparseBinaryOpIntersectionKernel_cu_1520ed90_315312apply_kernelILi128ELi8EZNS1_29binary_op_intersection_kernelINS1_9LhsProjOpEN3c107complexINS5_4HalfEEElEEvRNS_14TensorIteratorEllRKNS_6TensorEbEUliE_EEviT1_,(.L_x_16231 - _ZN2at6native73_GLOBAL__N__c8866d80_35_SparseBinaryOpIntersectionKernel_cu_1520ed90_315312apply_kernelILi128ELi8EZNS1_29binary_op_intersection_kernelINS1_9LhsProjOpEN3c107complexINS5_4HalfEEElEEvRNS_14TensorIteratorEllRKNS_6TensorEbEUliE_EEviT1_)
        .other          _ZN2at6native73_GLOBAL__N__c8866d80_35_SparseBinaryOpIntersectionKernel_cu_1520ed90_315312apply_kernelILi128ELi8EZNS1_29binary_op_intersection_kernelINS1_9LhsProjOpEN3c107complexINS5_4HalfEEElEEvRNS_14TensorIteratorEllRKNS_6TensorEbEUliE_EEviT1_,@"STO_CUDA_ENTRY STV_DEFAULT"
_ZN2at6native73_GLOBAL__N__c8866d80_35_SparseBinaryOpIntersectionKernel_cu_1520ed90_315312apply_kernelILi128ELi8EZNS1_29binary_op_intersection_kernelINS1_9LhsProjOpEN3c107complexINS5_4HalfEEElEEvRNS_14TensorIteratorEllRKNS_6TensorEbEUliE_EEviT1_:
[----:B------:R-:W-:Y:S02]  /*0000*/  MOV R1, c[0x0][0x28] ;  /* 0x00000a0000017a02 */ /* 0x000fe40000000f00 */
[----:B------:R-:W0:Y:S01]  /*0010*/  S2R R3, SR_CTAID.X ;  /* 0x0000000000037919 */ /* 0x000e220000002500 */
[----:B------:R-:W-:Y:S01]  /*0020*/  ULDC.64 UR4, c[0x0][0x118] ;  /* 0x0000460000047ab9 */ /* 0x000fe20000000a00 */
[----:B------:R-:W-:Y:S02]  /*0030*/  BSSY B0, `(.L_x_0) ;  /* 0x00001b9000007945 */ /* 0x000fe40003800000 */
[----:B------:R-:W0:Y:S02]  /*0040*/  S2R R0, SR_TID.X ;  /* 0x0000000000007919 */ /* 0x000e240000002100 */
[----:B0-----:R-:W-:-:S04]  /*0050*/  LEA R3, R3, R0, 0xa ;  /* 0x0000000003037211 */ /* 0x001fc800078e50ff */
[----:B------:R-:W-:-:S13]  /*0060*/  ISETP.GE.AND P0, PT, R3, c[0x0][0x160], PT ;  /* 0x0000580003007a0c */ /* 0x000fda0003f06270 */
[----:B------:R-:W-:Y:S05]  /*0070*/  @P0 BRA `(.L_x_1) ;  /* 0x00001b4000000947 */ /* 0x000fea0003800000 */
[----:B------:R-:W-:Y:S01]  /*0080*/  ISETP.NE.AND P0, PT, RZ, c[0x0][0x168], PT ;  /* 0x00005a00ff007a0c */ /* 0x000fe20003f05270 */
[----:B------:R-:W-:Y:S01]  /*0090*/  HFMA2.MMA R2, -RZ, RZ, 0, 0 ;  /* 0x00000000ff027435 */ /* 0x000fe200000001ff */
[----:B------:R-:W-:Y:S01]  /*00a0*/  CS2R R4, SRZ ;  /* 0x0000000000047805 */ /* 0x000fe2000001ff00 */
[----:B------:R-:W-:-:S10]  /*00b0*/  MOV R0, RZ ;  /* 0x000000ff00007202 */ /* 0x000fd40000000f00 */
[----:B------:R-:W-:Y:S05]  /*00c0*/  @!P0 BRA `(.L_x_2) ;  /* 0x0000116000008947 */ /* 0x000fea0003800000 */
[----:B------:R-:W-:Y:S02]  /*00d0*/  MOV R4, RZ ;  /* 0x000000ff00047202 */ /* 0x000fe40000000f00 */
[----:B------:R-:W-:Y:S02]  /*00e0*/  MOV R5, R3 ;  /* 0x0000000300057202 */ /* 0x000fe40000000f00 */
[----:B------:R-:W-:-:S03]  /*00f0*/  MOV R10, c[0x0][0x168] ;  /* 0x00005a00000a7a02 */ /* 0x000fc60000000f00 */
[----:B------:R-:W-:Y:S01]  /*0100*/  IMAD.HI.U32 R8, R3, c[0x0][0x170], R4 ;  /* 0x00005c0003087a27 */ /* 0x000fe200078e0004 */
[----:B------:R-:W-:-:S04]  /*0110*/  ISETP.NE.AND P0, PT, R10, 0x1, PT ;  /* 0x000000010a00780c */ /* 0x000fc80003f05270 */
[----:B------:R-:W-:-:S04]  /*0120*/  SHF.R.U32.HI R9, RZ, c[0x0][0x174], R8 ;  /* 0x00005d00ff097a19 */ /* 0x000fc80000011608 */
[----:B------:R-:W-:-:S05]  /*0130*/  IADD3 R0, -R9, RZ, RZ ;  /* 0x000000ff09007210 */ /* 0x000fca0007ffe1ff */
[----:B------:R-:W-:-:S04]  /*0140*/  IMAD R11, R0, c[0x0][0x16c], R3 ;  /* 0x00005b00000b7a24 */ /* 0x000fc800078e0203 */
[C---:B------:R-:W-:Y:S02]  /*0150*/  IMAD R0, R11.reuse, c[0x0][0x298], RZ ;  /* 0x0000a6000b007a24 */ /* 0x040fe400078e02ff */
[C---:B------:R-:W-:Y:S02]  /*0160*/  IMAD R2, R11.reuse, c[0x0][0x29c], RZ ;  /* 0x0000a7000b027a24 */ /* 0x040fe400078e02ff */
[C---:B------:R-:W-:Y:S02]  /*0170*/  IMAD R4, R11.reuse, c[0x0][0x2a0], RZ ;  /* 0x0000a8000b047a24 */ /* 0x040fe400078e02ff */
[----:B------:R-:W-:Y:S01]  /*0180*/  IMAD R5, R11, c[0x0][0x2ac], RZ ;  /* 0x0000ab000b057a24 */ /* 0x000fe200078e02ff */
[----:B------:R-:W-:Y:S05]  /*0190*/  @!P0 BRA `(.L_x_2) ;  /* 0x0000109000008947 */ /* 0x000fea0003800000 */
[----:B------:R-:W-:Y:S01]  /*01a0*/  HFMA2.MMA R8, -RZ, RZ, 0, 0 ;  /* 0x00000000ff087435 */ /* 0x000fe200000001ff */
[----:B------:R-:W-:-:S09]  /*01b0*/  ISETP.NE.AND P0, PT, R10, 0x2, PT ;  /* 0x000000020a00780c */ /* 0x000fd20003f05270 */
[----:B------:R-:W-:-:S05]  /*01c0*/  IMAD.HI.U32 R6, R9, c[0x0][0x17c], R8 ;  /* 0x00005f0009067a27 */ /* 0x000fca00078e0008 */
[----:B------:R-:W-:-:S04]  /*01d0*/  SHF.R.U32.HI R7, RZ, c[0x0][0x180], R6 ;  /* 0x00006000ff077a19 */ /* 0x000fc80000011606 */
[----:B------:R-:W-:-:S05]  /*01e0*/  IADD3 R8, -R7, RZ, RZ ;  /* 0x000000ff07087210 */ /* 0x000fca0007ffe1ff */
[----:B------:R-:W-:-:S04]  /*01f0*/  IMAD R8, R8, c[0x0][0x178], R9 ;  /* 0x00005e0008087a24 */ /* 0x000fc800078e0209 */
[C---:B------:R-:W-:Y:S02]  /*0200*/  IMAD R0, R8.reuse, c[0x0][0x2b0], RZ ;  /* 0x0000ac0008007a24 */ /* 0x040fe400078e02ff */
[C---:B------:R-:W-:Y:S02]  /*0210*/  IMAD R2, R8.reuse, c[0x0][0x2b4], RZ ;  /* 0x0000ad0008027a24 */ /* 0x040fe400078e02ff */
[C---:B------:R-:W-:Y:S02]  /*0220*/  IMAD R4, R8.reuse, c[0x0][0x2b8], RZ ;  /* 0x0000ae0008047a24 */ /* 0x040fe400078e02ff */
[----:B------:R-:W-:Y:S02]  /*0230*/  IMAD R5, R8, c[0x0][0x2c4], RZ ;  /* 0x0000b10008057a24 */ /* 0x000fe400078e02ff */
[C---:B------:R-:W-:Y:S02]  /*0240*/  IMAD R0, R11.reuse, c[0x0][0x298], R0 ;  /* 0x0000a6000b007a24 */ /* 0x040fe400078e0200 */
[----:B------:R-:W-:-:S02]  /*0250*/  IMAD R2, R11, c[0x0][0x29c], R2 ;  /* 0x0000a7000b027a24 */ /* 0x000fc400078e0202 */
[C---:B------:R-:W-:Y:S02]  /*0260*/  IMAD R4, R11.reuse, c[0x0][0x2a0], R4 ;  /* 0x0000a8000b047a24 */ /* 0x040fe400078e0204 */
[----:B------:R-:W-:Y:S01]  /*0270*/  IMAD R5, R11, c[0x0][0x2ac], R5 ;  /* 0x0000ab000b057a24 */ /* 0x000fe200078e0205 */
[----:B------:R-:W-:Y:S05]  /*0280*/  @!P0 BRA `(.L_x_2) ;  /* 0x00000fa000008947 */ /* 0x000fea0003800000 */
[----:B------:R-:W-:Y:S02]  /*0290*/  MOV R6, RZ ;  /* 0x000000ff00067202 */ /* 0x000fe40000000f00 */
[----:B------:R-:W-:-:S03]  /*02a0*/  ISETP.NE.AND P0, PT, R10, 0x3, PT ;  /* 0x000000030a00780c */ /* 0x000fc60003f05270 */
[----:B------:R-:W-:-:S05]  /*02b0*/  IMAD.HI.U32 R8, R7, c[0x0][0x188], R6 ;  /* 0x0000620007087a27 */ /* 0x000fca00078e0006 */
[----:B------:R-:W-:-:S04]  /*02c0*/  SHF.R.U32.HI R9, RZ, c[0x0][0x18c], R8 ;  /* 0x00006300ff097a19 */ /* 0x000fc80000011608 */
[----:B------:R-:W-:-:S05]  /*02d0*/  IADD3 R6, -R9, RZ, RZ ;  /* 0x000000ff09067210 */ /* 0x000fca0007ffe1ff */
[----:B------:R-:W-:-:S04]  /*02e0*/  IMAD R7, R6, c[0x0][0x184], R7 ;  /* 0x0000610006077a24 */ /* 0x000fc800078e0207 */
[C---:B------:R-:W-:Y:S02]  /*02f0*/  IMAD R0, R7.reuse, c[0x0][0x2c8], R0 ;  /* 0x0000b20007007a24 */ /* 0x040fe400078e0200 */
[C---:B------:R-:W-:Y:S02]  /*0300*/  IMAD R2, R7.reuse, c[0x0][0x2cc], R2 ;  /* 0x0000b30007027a24 */ /* 0x040fe400078e0202 */
        /* <DEDUP_REMOVED lines=14> */
[----:B------:R-:W-:Y:S01]  /*03f0*/  HFMA2.MMA R6, -RZ, RZ, 0, 0 ;  /* 0x00000000ff067435 */ /* 0x000fe200000001ff */
[----:B------:R-:W-:-:S09]  /*0400*/  ISETP.NE.AND P0, PT, R10, 0x5, PT ;  /* 0x000000050a00780c */ /* 0x000fd20003f05270 */
        /* <DEDUP_REMOVED lines=207> */
[----:B------:R-:W-:Y:S02]  /*1100*/  ISETP.NE.AND P0, PT, R10, 0x18, PT ;  /* 0x000000180a00780c */ /* 0x000fe40003f05270 */
[----:B------:R-:W-:-:S05]  /*1110*/  MOV R6, RZ ;  /* 0x000000ff00067202 */ /* 0x000fca0000000f00 */
[----:B------:R-:W-:-:S05]  /*1120*/  IMAD.HI.U32 R8, R7, c[0x0][0x284], R6 ;  /* 0x0000a10007087a27 */ /* 0x000fca00078e0006 */
[----:B------:R-:W-:Y:S02]  /*1130*/  SHF.R.U32.HI R9, RZ, c[0x0][0x288], R8 ;  /* 0x0000a200ff097a19 */ /* 0x000fe40000011608 */
[----:B------:R-:W-:Y:S02]  /*1140*/  @P0 MOV R8, RZ ;  /* 0x000000ff00080202 */ /* 0x000fe40000000f00 */
[----:B------:R-:W-:-:S03]  /*1150*/  IADD3 R11, -R9, RZ, RZ ;  /* 0x000000ff090b7210 */ /* 0x000fc60007ffe1ff */
[----:B------:R-:W-:-:S04]  /*1160*/  @P0 IMAD.HI.U32 R6, R9, c[0x0][0x290], R8 ;  /* 0x0000a40009060a27 */ /* 0x000fc800078e0008 */
[----:B------:R-:W-:Y:S01]  /*1170*/  IMAD R7, R11, c[0x0][0x280], R7 ;  /* 0x0000a0000b077a24 */ /* 0x000fe200078e0207 */
[----:B------:R-:W-:-:S03]  /*1180*/  @P0 SHF.R.U32.HI R6, RZ, c[0x0][0x294], R6 ;  /* 0x0000a500ff060a19 */ /* 0x000fc60000011606 */
[C---:B------:R-:W-:Y:S01]  /*1190*/  IMAD R0, R7.reuse, c[0x0][0x4c0], R0 ;  /* 0x0001300007007a24 */ /* 0x040fe200078e0200 */
[----:B------:R-:W-:Y:S01]  /*11a0*/  @P0 IADD3 R8, -R6, RZ, RZ ;  /* 0x000000ff06080210 */ /* 0x000fe20007ffe1ff */
[C---:B------:R-:W-:Y:S02]  /*11b0*/  IMAD R2, R7.reuse, c[0x0][0x4c4], R2 ;  /* 0x0001310007027a24 */ /* 0x040fe400078e0202 */
[C---:B------:R-:W-:Y:S02]  /*11c0*/  IMAD R4, R7.reuse, c[0x0][0x4c8], R4 ;  /* 0x0001320007047a24 */ /* 0x040fe400078e0204 */
[----:B------:R-:W-:Y:S02]  /*11d0*/  @P0 IMAD R9, R8, c[0x0][0x28c], R9 ;  /* 0x0000a30008090a24 */ /* 0x000fe400078e0209 */
[----:B------:R-:W-:Y:S02]  /*11e0*/  IMAD R5, R7, c[0x0][0x4d4], R5 ;  /* 0x0001350007057a24 */ /* 0x000fe400078e0205 */
[----:B------:R-:W-:-:S02]  /*11f0*/  @P0 IMAD R0, R9, c[0x0][0x4d8], R0 ;  /* 0x0001360009000a24 */ /* 0x000fc400078e0200 */
[C---:B------:R-:W-:Y:S02]  /*1200*/  @P0 IMAD R2, R9.reuse, c[0x0][0x4dc], R2 ;  /* 0x0001370009020a24 */ /* 0x040fe400078e0202 */
[C---:B------:R-:W-:Y:S02]  /*1210*/  @P0 IMAD R4, R9.reuse, c[0x0][0x4e0], R4 ;  /* 0x0001380009040a24 */ /* 0x040fe400078e0204 */
[----:B------:R-:W-:-:S05]  /*1220*/  @P0 IMAD R5, R9, c[0x0][0x4ec], R5 ;  /* 0x00013b0009050a24 */ /* 0x000fca00078e0205 */
.L_x_2:
[----:B------:R-:W-:Y:S02]  /*1230*/  IADD3 R8, P1, R5, c[0x0][0x518], RZ ;  /* 0x0001460005087a10 */ /* 0x000fe40007f3e0ff */
[----:B------:R-:W-:Y:S02]  /*1240*/  IADD3 R6, P0, R4, c[0x0][0x500], RZ ;  /* 0x0001400004067a10 */ /* 0x000fe40007f1e0ff */
[----:B------:R-:W-:Y:S02]  /*1250*/  IADD3.X R9, RZ, c[0x0][0x51c], RZ, P1, !PT ;  /* 0x00014700ff097a10 */ /* 0x000fe40000ffe4ff */
[----:B------:R-:W-:-:S03]  /*1260*/  IADD3.X R7, RZ, c[0x0][0x504], RZ, P0, !PT ;  /* 0x00014100ff077a10 */ /* 0x000fc600007fe4ff */
[----:B------:R0:W2:Y:S04]  /*1270*/  LDG.E.64.CONSTANT R4, [R8.64] ;  /* 0x0000000408047981 */ /* 0x0000a8000c1e9b00 */
[----:B------:R-:W3:Y:S01]  /*1280*/  LDG.E.64.CONSTANT R6, [R6.64] ;  /* 0x0000000406067981 */ /* 0x000ee2000c1e9b00 */
[----:B------:R-:W-:Y:S01]  /*1290*/  ULDC.U8 UR6, c[0x0][0x530] ;  /* 0x00014c0000067ab9 */ /* 0x000fe20000000000 */
[----:B------:R-:W-:Y:S01]  /*12a0*/  BSSY B1, `(.L_x_3) ;  /* 0x000008e000017945 */ /* 0x000fe20003800000 */
[----:B------:R-:W-:Y:S02]  /*12b0*/  ISETP.NE.AND P0, PT, RZ, UR6, PT ;  /* 0x00000006ff007c0c */ /* 0x000fe4000bf05270 */
[----:B0-----:R-:W-:Y:S02]  /*12c0*/  MOV R9, RZ ;  /* 0x000000ff00097202 */ /* 0x001fe40000000f00 */
[----:B--2---:R-:W-:-:S04]  /*12d0*/  ISETP.GT.U32.AND P1, PT, R4, RZ, PT ;  /* 0x000000ff0400720c */ /* 0x004fc80003f24070 */
[----:B------:R-:W-:Y:S01]  /*12e0*/  ISETP.GT.AND.EX P0, PT, R5, RZ, !P0, P1 ;  /* 0x000000ff0500720c */ /* 0x000fe20004704310 */
[----:B---3--:R-:W-:Y:S01]  /*12f0*/  IMAD R11, R7, c[0x0][0x520], RZ ;  /* 0x00014800070b7a24 */ /* 0x008fe200078e02ff */
[----:B------:R-:W-:Y:S02]  /*1300*/  IADD3 R13, P1, R2, c[0x0][0x4f8], RZ ;  /* 0x00013e00020d7a10 */ /* 0x000fe40007f3e0ff */
[----:B------:R-:W-:Y:S01]  /*1310*/  SEL R17, R4, 0x1, !P0 ;  /* 0x0000000104117807 */ /* 0x000fe20004000000 */
[C---:B------:R-:W-:Y:S01]  /*1320*/  IMAD R15, R6.reuse, c[0x0][0x524], R11 ;  /* 0x00014900060f7a24 */ /* 0x040fe200078e020b */
[----:B------:R-:W-:Y:S01]  /*1330*/  SEL R12, R5, RZ, !P0 ;  /* 0x000000ff050c7207 */ /* 0x000fe20004000000 */
[----:B------:R-:W-:Y:S01]  /*1340*/  IMAD.WIDE.U32 R10, R6, c[0x0][0x520], RZ ;  /* 0x00014800060a7a25 */ /* 0x000fe200078e00ff */
[----:B------:R-:W-:Y:S02]  /*1350*/  ISETP.GE.U32.AND P0, PT, R17, 0x1, PT ;  /* 0x000000011100780c */ /* 0x000fe40003f06070 */
[----:B------:R-:W-:-:S02]  /*1360*/  IADD3 R4, P2, R0, c[0x0][0x4f0], RZ ;  /* 0x00013c0000047a10 */ /* 0x000fc40007f5e0ff */
[----:B------:R-:W-:Y:S02]  /*1370*/  ISETP.GE.AND.EX P0, PT, R12, RZ, PT, P0 ;  /* 0x000000ff0c00720c */ /* 0x000fe40003f06300 */
[----:B------:R-:W-:Y:S02]  /*1380*/  IADD3.X R0, RZ, c[0x0][0x4fc], RZ, P1, !PT ;  /* 0x00013f00ff007a10 */ /* 0x000fe40000ffe4ff */
[C---:B------:R-:W-:Y:S02]  /*1390*/  LEA R6, P1, R10.reuse, R13, 0x2 ;  /* 0x0000000d0a067211 */ /* 0x040fe400078210ff */
[----:B------:R-:W-:Y:S02]  /*13a0*/  IADD3 R5, R11, R15, RZ ;  /* 0x0000000f0b057210 */ /* 0x000fe40007ffe0ff */
[----:B------:R-:W-:Y:S02]  /*13b0*/  MOV R11, RZ ;  /* 0x000000ff000b7202 */ /* 0x000fe40000000f00 */
[----:B------:R-:W-:-:S02]  /*13c0*/  LEA.HI.X R7, R10, R0, R5, 0x2, P1 ;  /* 0x000000000a077211 */ /* 0x000fc400008f1405 */
[----:B------:R-:W-:Y:S01]  /*13d0*/  IADD3.X R5, RZ, c[0x0][0x4f4], RZ, P2, !PT ;  /* 0x00013d00ff057a10 */ /* 0x000fe200017fe4ff */
[----:B------:R-:W-:Y:S05]  /*13e0*/  @!P0 BRA `(.L_x_4) ;  /* 0x0000079000008947 */ /* 0x000fea0003800000 */
[----:B------:R-:W2:Y:S04]  /*13f0*/  LDG.E.U16.CONSTANT R2, [R6.64] ;  /* 0x0000000406027981 */ /* 0x000ea8000c1e9500 */
[----:B------:R-:W3:Y:S01]  /*1400*/  LDG.E.U16.CONSTANT R8, [R6.64+0x2] ;  /* 0x0000020406087981 */ /* 0x000ee2000c1e9500 */
[----:B------:R-:W-:Y:S01]  /*1410*/  IADD3 R0, P1, R17, -0x1, RZ ;  /* 0xffffffff11007810 */ /* 0x000fe20007f3e0ff */
[----:B------:R-:W-:Y:S01]  /*1420*/  BSSY B2, `(.L_x_5) ;  /* 0x0000067000027945 */ /* 0x000fe20003800000 */
[----:B------:R-:W-:Y:S01]  /*1430*/  HFMA2.MMA R9, -RZ, RZ, 0, 0 ;  /* 0x00000000ff097435 */ /* 0x000fe200000001ff */
[----:B------:R-:W-:Y:S02]  /*1440*/  MOV R11, RZ ;  /* 0x000000ff000b7202 */ /* 0x000fe40000000f00 */
[----:B------:R-:W-:-:S02]  /*1450*/  ISETP.GE.U32.AND P0, PT, R0, 0x3, PT ;  /* 0x000000030000780c */ /* 0x000fc40003f06070 */
[----:B------:R-:W-:-:S04]  /*1460*/  IADD3.X R0, R12, -0x1, RZ, P1, !PT ;  /* 0xffffffff0c007810 */ /* 0x000fc80000ffe4ff */
[----:B------:R-:W-:Y:S02]  /*1470*/  ISETP.GE.U32.AND.EX P0, PT, R0, RZ, PT, P0 ;  /* 0x000000ff0000720c */ /* 0x000fe40003f06100 */
[----:B------:R-:W-:Y:S01]  /*1480*/  LOP3.LUT R0, R17, 0x3, RZ, 0xc0, !PT ;  /* 0x0000000311007812 */ /* 0x000fe200078ec0ff */
[----:B--2---:R-:W-:Y:S02]  /*1490*/  HADD2.F32 R2, -RZ, R2.H0_H0 ;  /* 0x20000002ff027230 */ /* 0x004fe40000004100 */
[----:B---3--:R-:W-:-:S08]  /*14a0*/  HADD2.F32 R8, -RZ, R8.H0_H0 ;  /* 0x20000008ff087230 */ /* 0x008fd00000004100 */
[----:B------:R-:W-:Y:S05]  /*14b0*/  @!P0 BRA `(.L_x_6) ;  /* 0x000005d000008947 */ /* 0x000fea0003800000 */
[----:B------:R-:W-:Y:S01]  /*14c0*/  IADD3 R7, P0, -R0, R17, RZ ;  /* 0x0000001100077210 */ /* 0x000fe20007f1e1ff */
[----:B------:R-:W-:Y:S01]  /*14d0*/  BSSY B3, `(.L_x_7) ;  /* 0x000004e000037945 */ /* 0x000fe20003800000 */
[----:B------:R-:W-:Y:S02]  /*14e0*/  MOV R11, RZ ;  /* 0x000000ff000b7202 */ /* 0x000fe40000000f00 */
[----:B------:R-:W-:Y:S02]  /*14f0*/  IADD3.X R6, R12, -0x1, RZ, P0, !PT ;  /* 0xffffffff0c067810 */ /* 0x000fe400007fe4ff */
[----:B------:R-:W-:-:S04]  /*1500*/  ISETP.GT.U32.AND P0, PT, R7, RZ, PT ;  /* 0x000000ff0700720c */ /* 0x000fc80003f04070 */
[----:B------:R-:W-:-:S13]  /*1510*/  ISETP.GT.AND.EX P0, PT, R6, RZ, PT, P0 ;  /* 0x000000ff0600720c */ /* 0x000fda0003f04300 */
[----:B------:R-:W-:Y:S05]  /*1520*/  @!P0 BRA `(.L_x_8) ;  /* 0x0000048000008947 */ /* 0x000fea0003800000 */
[----:B------:R-:W-:Y:S01]  /*1530*/  ISETP.GT.U32.AND P1, PT, R7, 0xc, PT ;  /* 0x0000000c0700780c */ /* 0x000fe20003f24070 */
[----:B------:R-:W-:Y:S01]  /*1540*/  BSSY B4, `(.L_x_9) ;  /* 0x000002a000047945 */ /* 0x000fe20003800000 */
[----:B------:R-:W-:Y:S02]  /*1550*/  PLOP3.LUT P0, PT, PT, PT, PT, 0x80, 0x0 ;  /* 0x000000000000781c */ /* 0x000fe40003f0f070 */
[----:B------:R-:W-:-:S13]  /*1560*/  ISETP.GT.AND.EX P1, PT, R6, RZ, PT, P1 ;  /* 0x000000ff0600720c */ /* 0x000fda0003f24310 */
[----:B------:R-:W-:Y:S05]  /*1570*/  @!P1 BRA `(.L_x_10) ;  /* 0x0000026000009947 */ /* 0x000fea0003800000 */
[----:B------:R-:W-:Y:S02]  /*1580*/  PLOP3.LUT P0, PT, PT, PT, PT, 0x8, 0x0 ;  /* 0x000000000000781c */ /* 0x000fe40003f0e170 */
.L_x_11:
[----:B------:R-:W-:Y:S01]  /*1590*/  FADD.FTZ R9, R2, R9 ;  /* 0x0000000902097221 */ /* 0x000fe20000010000 */
[----:B------:R-:W-:Y:S01]  /*15a0*/  IADD3 R7, P1, R7, -0x10, RZ ;  /* 0xfffffff007077810 */ /* 0x000fe20007f3e0ff */
[----:B------:R-:W-:Y:S02]  /*15b0*/  FADD.FTZ R11, R8, R11 ;  /* 0x0000000b080b7221 */ /* 0x000fe40000010000 */
[----:B------:R-:W-:Y:S01]  /*15c0*/  FADD.FTZ R9, R2, R9 ;  /* 0x0000000902097221 */ /* 0x000fe20000010000 */
[----:B------:R-:W-:Y:S01]  /*15d0*/  IADD3.X R6, R6, -0x1, RZ, P1, !PT ;  /* 0xffffffff06067810 */ /* 0x000fe20000ffe4ff */
[----:B------:R-:W-:Y:S01]  /*15e0*/  FADD.FTZ R11, R8, R11 ;  /* 0x0000000b080b7221 */ /* 0x000fe20000010000 */
[----:B------:R-:W-:Y:S01]  /*15f0*/  ISETP.GT.U32.AND P1, PT, R7, 0xc, PT ;  /* 0x0000000c0700780c */ /* 0x000fe20003f24070 */
[----:B------:R-:W-:Y:S02]  /*1600*/  FADD.FTZ R9, R2, R9 ;  /* 0x0000000902097221 */ /* 0x000fe40000010000 */
[----:B------:R-:W-:Y:S01]  /*1610*/  FADD.FTZ R11, R8, R11 ;  /* 0x0000000b080b7221 */ /* 0x000fe20000010000 */
[----:B------:R-:W-:Y:S01]  /*1620*/  ISETP.GT.AND.EX P1, PT, R6, RZ, PT, P1 ;  /* 0x000000ff0600720c */ /* 0x000fe20003f24310 */
[----:B------:R-:W-:-:S02]  /*1630*/  FADD.FTZ R9, R2, R9 ;  /* 0x0000000902097221 */ /* 0x000fc40000010000 */
[----:B------:R-:W-:Y:S02]  /*1640*/  FADD.FTZ R11, R8, R11 ;  /* 0x0000000b080b7221 */ /* 0x000fe40000010000 */
[----:B------:R-:W-:Y:S02]  /*1650*/  FADD.FTZ R9, R2, R9 ;  /* 0x0000000902097221 */ /* 0x000fe40000010000 */
[----:B------:R-:W-:Y:S02]  /*1660*/  FADD.FTZ R11, R8, R11 ;  /* 0x0000000b080b7221 */ /* 0x000fe40000010000 */
[----:B------:R-:W-:Y:S02]  /*1670*/  FADD.FTZ R9, R2, R9 ;  /* 0x0000000902097221 */ /* 0x000fe40000010000 */
[----:B------:R-:W-:Y:S02]  /*1680*/  FADD.FTZ R11, R8, R11 ;  /* 0x0000000b080b7221 */ /* 0x000fe40000010000 */
        /* <DEDUP_REMOVED lines=19> */
[----:B------:R-:W-:Y:S01]  /*17c0*/  FADD.FTZ R11, R8, R11 ;  /* 0x0000000b080b7221 */ /* 0x000fe20000010000 */
[----:B------:R-:W-:Y:S05]  /*17d0*/  @P1 BRA `(.L_x_11) ;  /* 0xfffffdb000001947 */ /* 0x000fea000383ffff */
.L_x_10:
[----:B------:R-:W-:Y:S05]  /*17e0*/  BSYNC B4 ;  /* 0x0000000000047941 */ /* 0x000fea0003800000 */
.L_x_9:
[----:B------:R-:W-:Y:S01]  /*17f0*/  ISETP.GT.U32.AND P1, PT, R7, 0x4, PT ;  /* 0x000000040700780c */ /* 0x000fe20003f24070 */
[----:B------:R-:W-:Y:S03]  /*1800*/  BSSY B4, `(.L_x_12) ;  /* 0x0000016000047945 */ /* 0x000fe60003800000 */
[----:B------:R-:W-:-:S13]  /*1810*/  ISETP.GT.AND.EX P1, PT, R6, RZ, PT, P1 ;  /* 0x000000ff0600720c */ /* 0x000fda0003f24310 */
[----:B------:R-:W-:Y:S05]  /*1820*/  @!P1 BRA `(.L_x_13) ;  /* 0x0000013000009947 */ /* 0x000fea0003800000 */
[----:B------:R-:W-:Y:S01]  /*1830*/  FADD.FTZ R9, R2, R9 ;  /* 0x0000000902097221 */ /* 0x000fe20000010000 */
[----:B------:R-:W-:Y:S01]  /*1840*/  IADD3 R7, P1, R7, -0x8, RZ ;  /* 0xfffffff807077810 */ /* 0x000fe20007f3e0ff */
[----:B------:R-:W-:Y:S01]  /*1850*/  FADD.FTZ R11, R8, R11 ;  /* 0x0000000b080b7221 */ /* 0x000fe20000010000 */
[----:B------:R-:W-:Y:S01]  /*1860*/  PLOP3.LUT P0, PT, PT, PT, PT, 0x8, 0x0 ;  /* 0x000000000000781c */ /* 0x000fe20003f0e170 */
[----:B------:R-:W-:Y:S01]  /*1870*/  FADD.FTZ R9, R2, R9 ;  /* 0x0000000902097221 */ /* 0x000fe20000010000 */
[----:B------:R-:W-:Y:S01]  /*1880*/  IADD3.X R6, R6, -0x1, RZ, P1, !PT ;  /* 0xffffffff06067810 */ /* 0x000fe20000ffe4ff */
        /* <DEDUP_REMOVED lines=13> */
.L_x_13:
[----:B------:R-:W-:Y:S05]  /*1960*/  BSYNC B4 ;  /* 0x0000000000047941 */ /* 0x000fea0003800000 */
.L_x_12:
[----:B------:R-:W-:-:S04]  /*1970*/  ISETP.NE.U32.AND P1, PT, R7, RZ, PT ;  /* 0x000000ff0700720c */ /* 0x000fc80003f25070 */
[----:B------:R-:W-:-:S13]  /*1980*/  ISETP.NE.OR.EX P0, PT, R6, RZ, P0, P1 ;  /* 0x000000ff0600720c */ /* 0x000fda0000705710 */
[----:B------:R-:W-:Y:S01]  /*1990*/  @!P0 BREAK B3 ;  /* 0x0000000000038942 */ /* 0x000fe20003800000 */
[----:B------:R-:W-:Y:S05]  /*19a0*/  @!P0 BRA `(.L_x_6) ;  /* 0x000000e000008947 */ /* 0x000fea0003800000 */
.L_x_8:
[----:B------:R-:W-:Y:S05]  /*19b0*/  BSYNC B3 ;  /* 0x0000000000037941 */ /* 0x000fea0003800000 */
.L_x_7:
[----:B------:R-:W-:Y:S01]  /*19c0*/  IADD3 R7, P0, R7, -0x4, RZ ;  /* 0xfffffffc07077810 */ /* 0x000fe20007f1e0ff */
[----:B------:R-:W-:Y:S02]  /*19d0*/  FADD.FTZ R9, R2, R9 ;  /* 0x0000000902097221 */ /* 0x000fe40000010000 */
[----:B------:R-:W-:Y:S01]  /*19e0*/  FADD.FTZ R11, R8, R11 ;  /* 0x0000000b080b7221 */ /* 0x000fe20000010000 */
[----:B------:R-:W-:Y:S01]  /*19f0*/  IADD3.X R6, R6, -0x1, RZ, P0, !PT ;  /* 0xffffffff06067810 */ /* 0x000fe200007fe4ff */
[----:B------:R-:W-:Y:S01]  /*1a00*/  FADD.FTZ R9, R2, R9 ;  /* 0x0000000902097221 */ /* 0x000fe20000010000 */
[----:B------:R-:W-:Y:S01]  /*1a10*/  ISETP.NE.U32.AND P0, PT, R7, RZ, PT ;  /* 0x000000ff0700720c */ /* 0x000fe20003f05070 */
[----:B------:R-:W-:Y:S02]  /*1a20*/  FADD.FTZ R11, R8, R11 ;  /* 0x0000000b080b7221 */ /* 0x000fe40000010000 */
[----:B------:R-:W-:Y:S01]  /*1a30*/  FADD.FTZ R9, R2, R9 ;  /* 0x0000000902097221 */ /* 0x000fe20000010000 */
[----:B------:R-:W-:Y:S01]  /*1a40*/  ISETP.NE.AND.EX P0, PT, R6, RZ, PT, P0 ;  /* 0x000000ff0600720c */ /* 0x000fe20003f05300 */
[----:B------:R-:W-:-:S02]  /*1a50*/  FADD.FTZ R11, R8, R11 ;  /* 0x0000000b080b7221 */ /* 0x000fc40000010000 */
[----:B------:R-:W-:Y:S02]  /*1a60*/  FADD.FTZ R9, R2, R9 ;  /* 0x0000000902097221 */ /* 0x000fe40000010000 */
[----:B------:R-:W-:-:S08]  /*1a70*/  FADD.FTZ R11, R8, R11 ;  /* 0x0000000b080b7221 */ /* 0x000fd00000010000 */
[----:B------:R-:W-:Y:S05]  /*1a80*/  @P0 BRA `(.L_x_7) ;  /* 0xffffff3000000947 */ /* 0x000fea000383ffff */
.L_x_6:
[----:B------:R-:W-:Y:S05]  /*1a90*/  BSYNC B2 ;  /* 0x0000000000027941 */ /* 0x000fea0003800000 */
.L_x_5:
[----:B------:R-:W-:-:S04]  /*1aa0*/  ISETP.NE.U32.AND P0, PT, R0, RZ, PT ;  /* 0x000000ff0000720c */ /* 0x000fc80003f05070 */
[----:B------:R-:W-:-:S13]  /*1ab0*/  ISETP.NE.AND.EX P0, PT, RZ, RZ, PT, P0 ;  /* 0x000000ffff00720c */ /* 0x000fda0003f05300 */
[----:B------:R-:W-:Y:S05]  /*1ac0*/  @!P0 BRA `(.L_x_4) ;  /* 0x000000b000008947 */ /* 0x000fea0003800000 */
[----:B------:R-:W-:Y:S01]  /*1ad0*/  ISETP.NE.U32.AND P0, PT, R0, 0x1, PT ;  /* 0x000000010000780c */ /* 0x000fe20003f05070 */
[----:B------:R-:W-:Y:S02]  /*1ae0*/  FADD.FTZ R9, R2, R9 ;  /* 0x0000000902097221 */ /* 0x000fe40000010000 */
[----:B------:R-:W-:Y:S01]  /*1af0*/  FADD.FTZ R11, R8, R11 ;  /* 0x0000000b080b7221 */ /* 0x000fe20000010000 */
[----:B------:R-:W-:-:S13]  /*1b00*/  ISETP.NE.AND.EX P0, PT, RZ, RZ, PT, P0 ;  /* 0x000000ffff00720c */ /* 0x000fda0003f05300 */
[----:B------:R-:W-:Y:S05]  /*1b10*/  @!P0 BRA `(.L_x_4) ;  /* 0x0000006000008947 */ /* 0x000fea0003800000 */
[----:B------:R-:W-:Y:S01]  /*1b20*/  ISETP.NE.U32.AND P0, PT, R0, 0x2, PT ;  /* 0x000000020000780c */ /* 0x000fe20003f05070 */
[----:B------:R-:W-:Y:S02]  /*1b30*/  FADD.FTZ R9, R2, R9 ;  /* 0x0000000902097221 */ /* 0x000fe40000010000 */
[----:B------:R-:W-:Y:S01]  /*1b40*/  FADD.FTZ R11, R8, R11 ;  /* 0x0000000b080b7221 */ /* 0x000fe20000010000 */
[----:B------:R-:W-:-:S13]  /*1b50*/  ISETP.NE.AND.EX P0, PT, RZ, RZ, PT, P0 ;  /* 0x000000ffff00720c */ /* 0x000fda0003f05300 */
[----:B------:R-:W-:Y:S02]  /*1b60*/  @P0 FADD.FTZ R9, R2, R9 ;  /* 0x0000000902090221 */ /* 0x000fe40000010000 */
[----:B------:R-:W-:Y:S02]  /*1b70*/  @P0 FADD.FTZ R11, R8, R11 ;  /* 0x0000000b080b0221 */ /* 0x000fe40000010000 */
.L_x_4:
[----:B------:R-:W-:Y:S05]  /*1b80*/  BSYNC B1 ;  /* 0x0000000000017941 */ /* 0x000fea0003800000 */
.L_x_3:
[----:B------:R-:W-:Y:S02]  /*1b90*/  F2FP.PACK_AB R9, R11, R9 ;  /* 0x000000090b09723e */ /* 0x000fe400000000ff */
[----:B------:R-:W-:-:S03]  /*1ba0*/  IADD3 R3, R3, 0x80, RZ ;  /* 0x0000008003037810 */ /* 0x000fc60007ffe0ff */
[----:B------:R0:W-:Y:S04]  /*1bb0*/  STG.E [R4.64], R9 ;  /* 0x0000000904007986 */ /* 0x0001e8000c101904 */
.L_x_1:
[----:B------:R-:W-:Y:S05]  /*1bc0*/  BSYNC B0 ;  /* 0x0000000000007941 */ /* 0x000fea0003800000 */
.L_x_0:
[----:B------:R-:W-:Y:S01]  /*1bd0*/  WARPSYNC 0xffffffff ;  /* 0xffffffff00007948 */ /* 0x000fe20003800000 */
[----:B------:R-:W-:Y:S01]  /*1be0*/  ISETP.GE.AND P0, PT, R3, c[0x0][0x160], PT ;  /* 0x0000580003007a0c */ /* 0x000fe20003f06270 */
[----:B------:R-:W-:Y:S01]  /*1bf0*/  BSSY B1, `(.L_x_14) ;  /* 0x0000a2a000017945 */ /* 0x000fe20003800000 */
[----:B------:R-:W-:Y:S11]  /*1c00*/  BSSY B0, `(.L_x_15) ;  /* 0x0000879000007945 */ /* 0x000ff60003800000 */
[----:B------:R-:W-:Y:S05]  /*1c10*/  @P0 BRA `(.L_x_16) ;  /* 0x0000360000000947 */ /* 0x000fea0003800000 */
[----:B------:R-:W-:Y:S01]  /*1c20*/  ISETP.NE.AND P0, PT, RZ, c[0x0][0x168], PT ;  /* 0x00005a00ff007a0c */ /* 0x000fe20003f05270 */
[----:B------:R-:W-:Y:S01]  /*1c30*/  HFMA2.MMA R2, -RZ, RZ, 0, 0 ;  /* 0x00000000ff027435 */ /* 0x000fe200000001ff */
[----:B0-----:R-:W-:Y:S01]  /*1c40*/  CS2R R4, SRZ ;  /* 0x0000000000047805 */ /* 0x001fe2000001ff00 */
[----:B------:R-:W-:-:S10]  /*1c50*/  MOV R0, RZ ;  /* 0x000000ff00007202 */ /* 0x000fd40000000f00 */
[----:B------:R-:W-:Y:S05]  /*1c60*/  @!P0 BRA `(.L_x_17) ;  /* 0x0000111000008947 */ /* 0x000fea0003800000 */
[----:B------:R-:W-:Y:S02]  /*1c70*/  MOV R2, RZ ;  /* 0x000000ff00027202 */ /* 0x000fe40000000f00 */
        /* <DEDUP_REMOVED lines=272> */
.L_x_17:
        /* <DEDUP_REMOVED lines=54> */
.L_x_26:
        /* <DEDUP_REMOVED lines=37> */
.L_x_25:
[----:B------:R-:W-:Y:S05]  /*3330*/  BSYNC B5 ;  /* 0x0000000000057941 */ /* 0x000fea0003800000 */
.L_x_24:
        /* <DEDUP_REMOVED lines=23> */
.L_x_28:
[----:B------:R-:W-:Y:S05]  /*34b0*/  BSYNC B5 ;  /* 0x0000000000057941 */ /* 0x000fea0003800000 */
.L_x_27:
[----:B------:R-:W-:-:S04]  /*34c0*/  ISETP.NE.U32.AND P1, PT, R7, RZ, PT ;  /* 0x000000ff0700720c */ /* 0x000fc80003f25070 */
[----:B------:R-:W-:-:S13]  /*34d0*/  ISETP.NE.OR.EX P0, PT, R6, RZ, P0, P1 ;  /* 0x000000ff0600720c */ /* 0x000fda0000705710 */
[----:B------:R-:W-:Y:S01]  /*34e0*/  @!P0 BREAK B2 ;  /* 0x0000000000028942 */ /* 0x000fe20003800000 */
[----:B------:R-:W-:Y:S05]  /*34f0*/  @!P0 BRA `(.L_x_21) ;  /* 0x000000e000008947 */ /* 0x000fea0003800000 */
.L_x_23:
[----:B------:R-:W-:Y:S05]  /*3500*/  BSYNC B2 ;  /* 0x0000000000027941 */ /* 0x000fea0003800000 */
.L_x_22:
        /* <DEDUP_REMOVED lines=13> */
.L_x_21:
[----:B------:R-:W-:Y:S05]  /*35e0*/  BSYNC B3 ;  /* 0x0000000000037941 */ /* 0x000fea0003800000 */
.L_x_20:
        /* <DEDUP_REMOVED lines=14> */
.L_x_19:
[----:B------:R-:W-:Y:S05]  /*36d0*/  BSYNC B4 ;  /* 0x0000000000047941 */ /* 0x000fea0003800000 */
.L_x_18:
[----:B------:R-:W-:Y:S02]  /*36e0*/  F2FP.PACK_AB R9, R11, R9 ;  /* 0x000000090b09723e */ /* 0x000fe400000000ff */
[----:B------:R-:W-:-:S03]  /*36f0*/  IADD3 R3, R3, 0x80, RZ ;  /* 0x0000008003037810 */ /* 0x000fc60007ffe0ff */
[----:B------:R0:W-:Y:S01]  /*3700*/  STG.E [R4.64], R9 ;  /* 0x0000000904007986 */ /* 0x0001e2000c101904 */
[----:B------:R-:W-:-:S13]  /*3710*/  ISETP.GE.AND P0, PT, R3, c[0x0][0x160], PT ;  /* 0x0000580003007a0c */ /* 0x000fda0003f06270 */
[----:B------:R-:W-:Y:S05]  /*3720*/  @P0 BRA `(.L_x_29) ;  /* 0x0000360000000947 */ /* 0x000fea0003800000 */
[----:B0-----:R-:W-:Y:S01]  /*3730*/  ISETP.NE.AND P0, PT, RZ, c[0x0][0x168], PT ;  /* 0x00005a00ff007a0c */ /* 0x001fe20003f05270 */
[----:B------:R-:W-:Y:S01]  /*3740*/  HFMA2.MMA R2, -RZ, RZ, 0, 0 ;  /* 0x00000000ff027435 */ /* 0x000fe200000001ff */
[----:B------:R-:W-:Y:S01]  /*3750*/  CS2R R4, SRZ ;  /* 0x0000000000047805 */ /* 0x000fe2000001ff00 */
        /* <DEDUP_REMOVED lines=275> */
.L_x_30:
        /* <DEDUP_REMOVED lines=54> */
.L_x_39:
        /* <DEDUP_REMOVED lines=37> */
.L_x_38:
[----:B------:R-:W-:Y:S05]  /*4e40*/  BSYNC B5 ;  /* 0x0000000000057941 */ /* 0x000fea0003800000 */
.L_x_37:
        /* <DEDUP_REMOVED lines=23> */
.L_x_41:
[----:B------:R-:W-:Y:S05]  /*4fc0*/  BSYNC B5 ;  /* 0x0000000000057941 */ /* 0x000fea0003800000 */
.L_x_40:
[----:B------:R-:W-:-:S04]  /*4fd0*/  ISETP.NE.U32.AND P1, PT, R7, RZ, PT ;  /* 0x000000ff0700720c */ /* 0x000fc80003f25070 */
[----:B------:R-:W-:-:S13]  /*4fe0*/  ISETP.NE.OR.EX P0, PT, R6, RZ, P0, P1 ;  /* 0x000000ff0600720c */ /* 0x000fda0000705710 */
[----:B------:R-:W-:Y:S01]  /*4ff0*/  @!P0 BREAK B2 ;  /* 0x0000000000028942 */ /* 0x000fe20003800000 */
[----:B------:R-:W-:Y:S05]  /*5000*/  @!P0 BRA `(.L_x_34) ;  /* 0x000000e000008947 */ /* 0x000fea0003800000 */
.L_x_36:
[----:B------:R-:W-:Y:S05]  /*5010*/  BSYNC B2 ;  /* 0x0000000000027941 */ /* 0x000fea0003800000 */
.L_x_35:
        /* <DEDUP_REMOVED lines=13> */
.L_x_34:
[----:B------:R-:W-:Y:S05]  /*50f0*/  BSYNC B3 ;  /* 0x0000000000037941 */ /* 0x000fea0003800000 */
.L_x_33:
        /* <DEDUP_REMOVED lines=14> */
.L_x_32:
[----:B------:R-:W-:Y:S05]  /*51e0*/  BSYNC B4 ;  /* 0x0000000000047941 */ /* 0x000fea0003800000 */
.L_x_31:
[----:B------:R-:W-:Y:S02]  /*51f0*/  F2FP.PACK_AB R9, R11, R9 ;  /* 0x000000090b09723e */ /* 0x000fe400000000ff */
[----:B------:R-:W-:-:S03]  /*5200*/  IADD3 R3, R3, 0x80, RZ ;  /* 0x0000008003037810 */ /* 0x000fc60007ffe0ff */
[----:B------:R0:W-:Y:S04]  /*5210*/  STG.E [R4.64], R9 ;  /* 0x0000000904007986 */ /* 0x0001e8000c101904 */
.L_x_16:
[----:B------:R-:W-:-:S13]  /*5220*/  ISETP.GE.AND P0, PT, R3, c[0x0][0x160], PT ;  /* 0x0000580003007a0c */ /* 0x000fda0003f06270 */
        /* <DEDUP_REMOVED lines=279> */
.L_x_43:
        /* <DEDUP_REMOVED lines=54> */
.L_x_52:
        /* <DEDUP_REMOVED lines=37> */
.L_x_51:
[----:B------:R-:W-:Y:S05]  /*6950*/  BSYNC B5 ;  /* 0x0000000000057941 */ /* 0x000fea0003800000 */
.L_x_50:
        /* <DEDUP_REMOVED lines=23> */
.L_x_54:
[----:B------:R-:W-:Y:S05]  /*6ad0*/  BSYNC B5 ;  /* 0x0000000000057941 */ /* 0x000fea0003800000 */
.L_x_53:
[----:B------:R-:W-:-:S04]  /*6ae0*/  ISETP.NE.U32.AND P1, PT, R7, RZ, PT ;  /* 0x000000ff0700720c */ /* 0x000fc80003f25070 */
[----:B------:R-:W-:-:S13]  /*6af0*/  ISETP.NE.OR.EX P0, PT, R6, RZ, P0, P1 ;  /* 0x000000ff0600720c */ /* 0x000fda0000705710 */
[----:B------:R-:W-:Y:S01]  /*6b00*/  @!P0 BREAK B2 ;  /* 0x0000000000028942 */ /* 0x000fe20003800000 */
[----:B------:R-:W-:Y:S05]  /*6b10*/  @!P0 BRA `(.L_x_47) ;  /* 0x000000e000008947 */ /* 0x000fea0003800000 */
.L_x_49:
[----:B------:R-:W-:Y:S05]  /*6b20*/  BSYNC B2 ;  /* 0x0000000000027941 */ /* 0x000fea0003800000 */
.L_x_48:
        /* <DEDUP_REMOVED lines=13> */
.L_x_47:
[----:B------:R-:W-:Y:S05]  /*6c00*/  BSYNC B3 ;  /* 0x0000000000037941 */ /* 0x000fea0003800000 */
.L_x_46:
        /* <DEDUP_REMOVED lines=14> */
.L_x_45:
[----:B------:R-:W-:Y:S05]  /*6cf0*/  BSYNC B4 ;  /* 0x0000000000047941 */ /* 0x000fea0003800000 */
.L_x_44:
[----:B------:R-:W-:Y:S02]  /*6d00*/  F2FP.PACK_AB R9, R11, R9 ;  /* 0x000000090b09723e */ /* 0x000fe400000000ff */
[----:B------:R-:W-:-:S03]  /*6d10*/  IADD3 R3, R3, 0x80, RZ ;  /* 0x0000008003037810 */ /* 0x000fc60007ffe0ff */
[----:B------:R0:W-:Y:S04]  /*6d20*/  STG.E [R4.64], R9 ;  /* 0x0000000904007986 */ /* 0x0001e8000c101904 */
.L_x_29:
[----:B0-----:R-:W-:-:S13]  /*6d30*/  ISETP.GE.AND P0, PT, R3, c[0x0][0x160], PT ;  /* 0x0000580003007a0c */ /* 0x001fda0003f06270 */
[----:B------:R-:W-:Y:S05]  /*6d40*/  @P0 BRA `(.L_x_55) ;  /* 0x0000361000000947 */ /* 0x000fea0003800000 */
[----:B------:R-:W-:Y:S01]  /*6d50*/  ISETP.NE.AND P0, PT, RZ, c[0x0][0x168], PT ;  /* 0x00005a00ff007a0c */ /* 0x000fe20003f05270 */
        /* <DEDUP_REMOVED lines=277> */
.L_x_56:
        /* <DEDUP_REMOVED lines=54> */
.L_x_65:
        /* <DEDUP_REMOVED lines=37> */
.L_x_64:
[----:B------:R-:W-:Y:S05]  /*8460*/  BSYNC B5 ;  /* 0x0000000000057941 */ /* 0x000fea0003800000 */
.L_x_63:
        /* <DEDUP_REMOVED lines=23> */
.L_x_67:
[----:B------:R-:W-:Y:S05]  /*85e0*/  BSYNC B5 ;  /* 0x0000000000057941 */ /* 0x000fea0003800000 */
.L_x_66:
[----:B------:R-:W-:-:S04]  /*85f0*/  ISETP.NE.U32.AND P1, PT, R7, RZ, PT ;  /* 0x000000ff0700720c */ /* 0x000fc80003f25070 */
[----:B------:R-:W-:-:S13]  /*8600*/  ISETP.NE.OR.EX P0, PT, R6, RZ, P0, P1 ;  /* 0x000000ff0600720c */ /* 0x000fda0000705710 */
[----:B------:R-:W-:Y:S01]  /*8610*/  @!P0 BREAK B2 ;  /* 0x0000000000028942 */ /* 0x000fe20003800000 */
[----:B------:R-:W-:Y:S05]  /*8620*/  @!P0 BRA `(.L_x_60) ;  /* 0x000000e000008947 */ /* 0x000fea0003800000 */
.L_x_62:
[----:B------:R-:W-:Y:S05]  /*8630*/  BSYNC B2 ;  /* 0x0000000000027941 */ /* 0x000fea0003800000 */
.L_x_61:
        /* <DEDUP_REMOVED lines=13> */
.L_x_60:
[----:B------:R-:W-:Y:S05]  /*8710*/  BSYNC B3 ;  /* 0x0000000000037941 */ /* 0x000fea0003800000 */
.L_x_59:
        /* <DEDUP_REMOVED lines=14> */
.L_x_58:
[----:B------:R-:W-:Y:S05]  /*8800*/  BSYNC B4 ;  /* 0x0000000000047941 */ /* 0x000fea0003800000 */
.L_x_57:
[----:B------:R-:W-:Y:S02]  /*8810*/  F2FP.PACK_AB R9, R11, R9 ;  /* 0x000000090b09723e */ /* 0x000fe400000000ff */
[----:B------:R-:W-:-:S03]  /*8820*/  IADD3 R3, R3, 0x80, RZ ;  /* 0x0000008003037810 */ /* 0x000fc60007ffe0ff */
[----:B------:R0:W-:Y:S04]  /*8830*/  STG.E [R4.64], R9 ;  /* 0x0000000904007986 */ /* 0x0001e8000c101904 */
.L_x_42:
[----:B------:R-:W-:-:S13]  /*8840*/  ISETP.GE.AND P0, PT, R3, c[0x0][0x160], PT ;  /* 0x0000580003007a0c */ /* 0x000fda0003f06270 */
[----:B------:R-:W-:Y:S01]  /*8850*/  @P0 BREAK B0 ;  /* 0x0000000000000942 */ /* 0x000fe20003800000 */
        /* <DEDUP_REMOVED lines=279> */
.L_x_69:
        /* <DEDUP_REMOVED lines=54> */
.L_x_78:
        /* <DEDUP_REMOVED lines=37> */
.L_x_77:
[----:B------:R-:W-:Y:S05]  /*9f80*/  BSYNC B5 ;  /* 0x0000000000057941 */ /* 0x000fea0003800000 */
.L_x_76:
        /* <DEDUP_REMOVED lines=23> */
.L_x_80:
[----:B------:R-:W-:Y:S05]  /*a100*/  BSYNC B5 ;  /* 0x0000000000057941 */ /* 0x000fea0003800000 */
.L_x_79:
[----:B------:R-:W-:-:S04]  /*a110*/  ISETP.NE.U32.AND P1, PT, R7, RZ, PT ;  /* 0x000000ff0700720c */ /* 0x000fc80003f25070 */
[----:B------:R-:W-:-:S13]  /*a120*/  ISETP.NE.OR.EX P0, PT, R6, RZ, P0, P1 ;  /* 0x000000ff0600720c */ /* 0x000fda0000705710 */
[----:B------:R-:W-:Y:S01]  /*a130*/  @!P0 BREAK B2 ;  /* 0x0000000000028942 */ /* 0x000fe20003800000 */
[----:B------:R-:W-:Y:S05]  /*a140*/  @!P0 BRA `(.L_x_73) ;  /* 0x000000e000008947 */ /* 0x000fea0003800000 */
.L_x_75:
[----:B------:R-:W-:Y:S05]  /*a150*/  BSYNC B2 ;  /* 0x0000000000027941 */ /* 0x000fea0003800000 */
.L_x_74:
        /* <DEDUP_REMOVED lines=13> */
.L_x_73:
[----:B------:R-:W-:Y:S05]  /*a230*/  BSYNC B3 ;  /* 0x0000000000037941 */ /* 0x000fea0003800000 */
.L_x_72:
        /* <DEDUP_REMOVED lines=14> */
.L_x_71:
[----:B------:R-:W-:Y:S05]  /*a320*/  BSYNC B4 ;  /* 0x0000000000047941 */ /* 0x000fea0003800000 */
.L_x_70:
[----:B------:R-:W-:Y:S02]  /*a330*/  F2FP.PACK_AB R9, R11, R9 ;  /* 0x000000090b09723e */ /* 0x000fe400000000ff */
[----:B------:R-:W-:-:S03]  /*a340*/  IADD3 R3, R3, 0x80, RZ ;  /* 0x0000008003037810 */ /* 0x000fc60007ffe0ff */
[----:B------:R0:W-:Y:S04]  /*a350*/  STG.E [R4.64], R9 ;  /* 0x0000000904007986 */ /* 0x0001e8000c101904 */
.L_x_55:
[----:B------:R-:W-:-:S13]  /*a360*/  ISETP.GE.AND P0, PT, R3, c[0x0][0x160], PT ;  /* 0x0000580003007a0c */ /* 0x000fda0003f06270 */
[----:B------:R-:W-:Y:S01]  /*a370*/  @P0 BREAK B0 ;  /* 0x0000000000000942 */ /* 0x000fe20003800000 */
[----:B------:R-:W-:Y:S05]  /*a380*/  @P0 BRA `(.L_x_68) ;  /* 0x00001b0000000947 */ /* 0x000fea0003800000 */
[----:B------:R-:W-:Y:S05]  /*a390*/  BSYNC B0 ;  /* 0x0000000000007941 */ /* 0x000fea0003800000 */
.L_x_15:
        /* <DEDUP_REMOVED lines=278> */
.L_x_81:
        /* <DEDUP_REMOVED lines=54> */
.L_x_90:
        /* <DEDUP_REMOVED lines=37> */
.L_x_89:
[----:B------:R-:W-:Y:S05]  /*bab0*/  BSYNC B5 ;  /* 0x0000000000057941 */ /* 0x000fea0003800000 */
.L_x_88:
        /* <DEDUP_REMOVED lines=23> */
.L_x_92:
[----:B------:R-:W-:Y:S05]  /*bc30*/  BSYNC B5 ;  /* 0x0000000000057941 */ /* 0x000fea0003800000 */
.L_x_91:
[----:B------:R-:W-:-:S04]  /*bc40*/  ISETP.NE.U32.AND P1, PT, R7, RZ, PT ;  /* 0x000000ff0700720c */ /* 0x000fc80003f25070 */
[----:B------:R-:W-:-:S13]  /*bc50*/  ISETP.NE.OR.EX P0, PT, R6, RZ, P0, P1 ;  /* 0x000000ff0600720c */ /* 0x000fda0000705710 */
[----:B------:R-:W-:Y:S01]  /*bc60*/  @!P0 BREAK B2 ;  /* 0x0000000000028942 */ /* 0x000fe20003800000 */
[----:B------:R-:W-:Y:S05]  /*bc70*/  @!P0 BRA `(.L_x_85) ;  /* 0x000000e000008947 */ /* 0x000fea0003800000 */
.L_x_87:
[----:B------:R-:W-:Y:S05]  /*bc80*/  BSYNC B2 ;  /* 0x0000000000027941 */ /* 0x000fea0003800000 */
.L_x_86:
        /* <DEDUP_REMOVED lines=13> */
.L_x_85:
[----:B------:R-:W-:Y:S05]  /*bd60*/  BSYNC B3 ;  /* 0x0000000000037941 */ /* 0x000fea0003800000 */
.L_x_84:
        /* <DEDUP_REMOVED lines=14> */
.L_x_83:
[----:B------:R-:W-:Y:S05]  /*be50*/  BSYNC B4 ;  /* 0x0000000000047941 */ /* 0x000fea0003800000 */
.L_x_82:
[----:B------:R-:W-:Y:S02]  /*be60*/  F2FP.PACK_AB R9, R11, R9 ;  /* 0x000000090b09723e */ /* 0x000fe400000000ff */
[----:B------:R-:W-:-:S03]  /*be70*/  IADD3 R3, R3, 0x80, RZ ;  /* 0x0000008003037810 */ /* 0x000fc60007ffe0ff */
[----:B------:R0:W-:Y:S04]  /*be80*/  STG.E [R4.64], R9 ;  /* 0x0000000904007986 */ /* 0x0001e8000c101904 */
.L_x_68:
[----:B------:R-:W-:Y:S05]  /*be90*/  BSYNC B1 ;  /* 0x0000000000017941 */ /* 0x000fea0003800000 */
.L_x_14:
[----:B------:R-:W-:Y:S01]  /*bea0*/  WARPSYNC 0xffffffff ;  /* 0xffffffff00007948 */ /* 0x000fe20003800000 */
[----:B------:R-:W-:-:S13]  /*beb0*/  ISETP.GE.AND P0, PT, R3, c[0x0][0x160], PT ;  /* 0x0000580003007a0c */ /* 0x000fda0003f06270 */
[----:B------:R-:W-:Y:S05]  /*bec0*/  @P0 EXIT ;  /* 0x000000000000094d */ /* 0x000fea0003800000 */
        /* <DEDUP_REMOVED lines=268> */
[----:B------:R-:W-:Y:S01]  /*cf90*/  IMAD R0, R7, c[0x0][0x4c0], R0 ;  /* 0x0001300007007a24 */ /* 0x000fe200078e0200 */
[----:B------:R-:W-:Y:S01]  /*cfa0*/  @P0 IADD3 R3, -R3, RZ, RZ ;  /* 0x000000ff03030210 */ /* 0x000fe20007ffe1ff */
[C---:B------:R-:W-:Y:S02]  /*cfb0*/  IMAD R2, R7.reuse, c[0x0][0x4c4], R2 ;  /* 0x0001310007027a24 */ /* 0x040fe400078e0202 */
[----:B------:R-:W-:Y:S02]  /*cfc0*/  IMAD R4, R7, c[0x0][0x4c8], R4 ;  /* 0x0001320007047a24 */ /* 0x000fe400078e0204 */
[----:B------:R-:W-:Y:S02]  /*cfd0*/  @P0 IMAD R9, R3, c[0x0][0x28c], R9 ;  /* 0x0000a30003090a24 */ /* 0x000fe400078e0209 */
[----:B------:R-:W-:Y:S02]  /*cfe0*/  IMAD R5, R7, c[0x0][0x4d4], R5 ;  /* 0x0001350007057a24 */ /* 0x000fe400078e0205 */
[----:B------:R-:W-:-:S02]  /*cff0*/  @P0 IMAD R0, R9, c[0x0][0x4d8], R0 ;  /* 0x0001360009000a24 */ /* 0x000fc400078e0200 */
[C---:B------:R-:W-:Y:S02]  /*d000*/  @P0 IMAD R2, R9.reuse, c[0x0][0x4dc], R2 ;  /* 0x0001370009020a24 */ /* 0x040fe400078e0202 */
[C---:B------:R-:W-:Y:S02]  /*d010*/  @P0 IMAD R4, R9.reuse, c[0x0][0x4e0], R4 ;  /* 0x0001380009040a24 */ /* 0x040fe400078e0204 */
[----:B------:R-:W-:-:S05]  /*d020*/  @P0 IMAD R5, R9, c[0x0][0x4ec], R5 ;  /* 0x00013b0009050a24 */ /* 0x000fca00078e0205 */
.L_x_93:
[----:B------:R-:W-:Y:S02]  /*d030*/  IADD3 R8, P1, R5, c[0x0][0x518], RZ ;  /* 0x0001460005087a10 */ /* 0x000fe40007f3e0ff */
[----:B------:R-:W-:Y:S02]  /*d040*/  IADD3 R6, P0, R4, c[0x0][0x500], RZ ;  /* 0x0001400004067a10 */ /* 0x000fe40007f1e0ff */
[----:B------:R-:W-:Y:S02]  /*d050*/  IADD3.X R9, RZ, c[0x0][0x51c], RZ, P1, !PT ;  /* 0x00014700ff097a10 */ /* 0x000fe40000ffe4ff */
[----:B------:R-:W-:-:S03]  /*d060*/  IADD3.X R7, RZ, c[0x0][0x504], RZ, P0, !PT ;  /* 0x00014100ff077a10 */ /* 0x000fc600007fe4ff */
[----:B------:R-:W2:Y:S04]  /*d070*/  LDG.E.64.CONSTANT R4, [R8.64] ;  /* 0x0000000408047981 */ /* 0x000ea8000c1e9b00 */
[----:B------:R-:W3:Y:S01]  /*d080*/  LDG.E.64.CONSTANT R6, [R6.64] ;  /* 0x0000000406067981 */ /* 0x000ee2000c1e9b00 */
[----:B------:R-:W-:Y:S01]  /*d090*/  ULDC.U8 UR6, c[0x0][0x530] ;  /* 0x00014c0000067ab9 */ /* 0x000fe20000000000 */
[----:B------:R-:W-:Y:S01]  /*d0a0*/  BSSY B1, `(.L_x_94) ;  /* 0x000008c000017945 */ /* 0x000fe20003800000 */
[----:B------:R-:W-:Y:S02]  /*d0b0*/  ISETP.NE.AND P1, PT, RZ, UR6, PT ;  /* 0x00000006ff007c0c */ /* 0x000fe4000bf25270 */
        /* <DEDUP_REMOVED lines=12> */
[----:B------:R-:W-:Y:S02]  /*d180*/  LEA R8, P1, R10, R3, 0x2 ;  /* 0x000000030a087211 */ /* 0x000fe400078210ff */
[----:B------:R-:W-:-:S04]  /*d190*/  IADD3 R3, R11, R13, RZ ;  /* 0x0000000d0b037210 */ /* 0x000fc80007ffe0ff */
[----:B------:R-:W-:Y:S02]  /*d1a0*/  LEA.HI.X R9, R10, R0, R3, 0x2, P1 ;  /* 0x000000000a097211 */ /* 0x000fe400008f1403 */
[----:B------:R-:W-:Y:S01]  /*d1b0*/  CS2R R10, SRZ ;  /* 0x00000000000a7805 */ /* 0x000fe2000001ff00 */
[----:B------:R-:W-:Y:S01]  /*d1c0*/  IADD3.X R3, RZ, c[0x0][0x4f4], RZ, P2, !PT ;  /* 0x00013d00ff037a10 */ /* 0x000fe200017fe4ff */
[----:B------:R-:W-:Y:S05]  /*d1d0*/  @!P0 BRA `(.L_x_95) ;  /* 0x0000078000008947 */ /* 0x000fea0003800000 */
[----:B------:R-:W2:Y:S04]  /*d1e0*/  LDG.E.U16.CONSTANT R4, [R8.64] ;  /* 0x0000000408047981 */ /* 0x000ea8000c1e9500 */
[----:B------:R-:W3:Y:S01]  /*d1f0*/  LDG.E.U16.CONSTANT R7, [R8.64+0x2] ;  /* 0x0000020408077981 */ /* 0x000ee2000c1e9500 */
[----:B------:R-:W-:Y:S01]  /*d200*/  IADD3 R0, P1, R15, -0x1, RZ ;  /* 0xffffffff0f007810 */ /* 0x000fe20007f3e0ff */
[----:B------:R-:W-:Y:S01]  /*d210*/  BSSY B2, `(.L_x_96) ;  /* 0x0000066000027945 */ /* 0x000fe20003800000 */
[----:B------:R-:W-:-:S02]  /*d220*/  CS2R R10, SRZ ;  /* 0x00000000000a7805 */ /* 0x000fc4000001ff00 */
[----:B------:R-:W-:Y:S02]  /*d230*/  ISETP.GE.U32.AND P0, PT, R0, 0x3, PT ;  /* 0x000000030000780c */ /* 0x000fe40003f06070 */
        /* <DEDUP_REMOVED lines=19> */
.L_x_102:
[----:B------:R-:W-:Y:S01]  /*d370*/  FADD.FTZ R11, R4, R11 ;  /* 0x0000000b040b7221 */ /* 0x000fe20000010000 */
[----:B------:R-:W-:Y:S01]  /*d380*/  IADD3 R6, P1, R6, -0x10, RZ ;  /* 0xfffffff006067810 */ /* 0x000fe20007f3e0ff */
[----:B------:R-:W-:Y:S02]  /*d390*/  FADD.FTZ R10, R7, R10 ;  /* 0x0000000a070a7221 */ /* 0x000fe40000010000 */
[----:B------:R-:W-:Y:S01]  /*d3a0*/  FADD.FTZ R11, R4, R11 ;  /* 0x0000000b040b7221 */ /* 0x000fe20000010000 */
[----:B------:R-:W-:Y:S01]  /*d3b0*/  IADD3.X R5, R5, -0x1, RZ, P1, !PT ;  /* 0xffffffff05057810 */ /* 0x000fe20000ffe4ff */
[C---:B------:R-:W-:Y:S01]  /*d3c0*/  FADD.FTZ R10, R7.reuse, R10 ;  /* 0x0000000a070a7221 */ /* 0x040fe20000010000 */
[----:B------:R-:W-:Y:S01]  /*d3d0*/  ISETP.GT.U32.AND P1, PT, R6, 0xc, PT ;  /* 0x0000000c0600780c */ /* 0x000fe20003f24070 */
[C---:B------:R-:W-:Y:S02]  /*d3e0*/  FADD.FTZ R11, R4.reuse, R11 ;  /* 0x0000000b040b7221 */ /* 0x040fe40000010000 */
[----:B------:R-:W-:Y:S01]  /*d3f0*/  FADD.FTZ R10, R7, R10 ;  /* 0x0000000a070a7221 */ /* 0x000fe20000010000 */
[----:B------:R-:W-:Y:S01]  /*d400*/  ISETP.GT.AND.EX P1, PT, R5, RZ, PT, P1 ;  /* 0x000000ff0500720c */ /* 0x000fe20003f24310 */
[----:B------:R-:W-:-:S02]  /*d410*/  FADD.FTZ R11, R4, R11 ;  /* 0x0000000b040b7221 */ /* 0x000fc40000010000 */
[C---:B------:R-:W-:Y:S02]  /*d420*/  FADD.FTZ R10, R7.reuse, R10 ;  /* 0x0000000a070a7221 */ /* 0x040fe40000010000 */
[C---:B------:R-:W-:Y:S02]  /*d430*/  FADD.FTZ R11, R4.reuse, R11 ;  /* 0x0000000b040b7221 */ /* 0x040fe40000010000 */
[C---:B------:R-:W-:Y:S02]  /*d440*/  FADD.FTZ R10, R7.reuse, R10 ;  /* 0x0000000a070a7221 */ /* 0x040fe40000010000 */
[C---:B------:R-:W-:Y:S02]  /*d450*/  FADD.FTZ R11, R4.reuse, R11 ;  /* 0x0000000b040b7221 */ /* 0x040fe40000010000 */
[----:B------:R-:W-:Y:S02]  /*d460*/  FADD.FTZ R10, R7, R10 ;  /* 0x0000000a070a7221 */ /* 0x000fe40000010000 */
        /* <DEDUP_REMOVED lines=19> */
[----:B------:R-:W-:Y:S01]  /*d5a0*/  FADD.FTZ R10, R7, R10 ;  /* 0x0000000a070a7221 */ /* 0x000fe20000010000 */
[----:B------:R-:W-:Y:S05]  /*d5b0*/  @P1 BRA `(.L_x_102) ;  /* 0xfffffdb000001947 */ /* 0x000fea000383ffff */
.L_x_101:
[----:B------:R-:W-:Y:S05]  /*d5c0*/  BSYNC B4 ;  /* 0x0000000000047941 */ /* 0x000fea0003800000 */
.L_x_100:
        /* <DEDUP_REMOVED lines=8> */
[C---:B------:R-:W-:Y:S01]  /*d650*/  FADD.FTZ R11, R4.reuse, R11 ;  /* 0x0000000b040b7221 */ /* 0x040fe20000010000 */
[----:B------:R-:W-:Y:S01]  /*d660*/  IADD3.X R5, R5, -0x1, RZ, P1, !PT ;  /* 0xffffffff05057810 */ /* 0x000fe20000ffe4ff */
        /* <DEDUP_REMOVED lines=11> */
[----:B------:R-:W-:Y:S02]  /*d720*/  FADD.FTZ R11, R4, R11 ;  /* 0x0000000b040b7221 */ /* 0x000fe40000010000 */
[----:B------:R-:W-:Y:S02]  /*d730*/  FADD.FTZ R10, R7, R10 ;  /* 0x0000000a070a7221 */ /* 0x000fe40000010000 */
.L_x_104:
[----:B------:R-:W-:Y:S05]  /*d740*/  BSYNC B4 ;  /* 0x0000000000047941 */ /* 0x000fea0003800000 */
.L_x_103:
[----:B------:R-:W-:-:S04]  /*d750*/  ISETP.NE.U32.AND P1, PT, R6, RZ, PT ;  /* 0x000000ff0600720c */ /* 0x000fc80003f25070 */
[----:B------:R-:W-:-:S13]  /*d760*/  ISETP.NE.OR.EX P0, PT, R5, RZ, P0, P1 ;  /* 0x000000ff0500720c */ /* 0x000fda0000705710 */
[----:B------:R-:W-:Y:S01]  /*d770*/  @!P0 BREAK B3 ;  /* 0x0000000000038942 */ /* 0x000fe20003800000 */
[----:B------:R-:W-:Y:S05]  /*d780*/  @!P0 BRA `(.L_x_97) ;  /* 0x000000e000008947 */ /* 0x000fea0003800000 */
.L_x_99:
[----:B------:R-:W-:Y:S05]  /*d790*/  BSYNC B3 ;  /* 0x0000000000037941 */ /* 0x000fea0003800000 */
.L_x_98:
[----:B------:R-:W-:Y:S01]  /*d7a0*/  IADD3 R6, P0, R6, -0x4, RZ ;  /* 0xfffffffc06067810 */ /* 0x000fe20007f1e0ff */
[C---:B------:R-:W-:Y:S02]  /*d7b0*/  FADD.FTZ R11, R4.reuse, R11 ;  /* 0x0000000b040b7221 */ /* 0x040fe40000010000 */
        /* <DEDUP_REMOVED lines=11> */
.L_x_97:
[----:B------:R-:W-:Y:S05]  /*d870*/  BSYNC B2 ;  /* 0x0000000000027941 */ /* 0x000fea0003800000 */
.L_x_96:
        /* <DEDUP_REMOVED lines=14> */
.L_x_95:
[----:B------:R-:W-:Y:S05]  /*d960*/  BSYNC B1 ;  /* 0x0000000000017941 */ /* 0x000fea0003800000 */
.L_x_94:
[----:B------:R-:W-:Y:S01]  /*d970*/  WARPSYNC 0xffffffff ;  /* 0xffffffff00007948 */ /* 0x000fe20003800000 */
[----:B------:R-:W-:-:S05]  /*d980*/  F2FP.PACK_AB R11, R10, R11 ;  /* 0x0000000b0a0b723e */ /* 0x000fca00000000ff */
[----:B------:R-:W-:Y:S01]  /*d990*/  STG.E [R2.64], R11 ;  /* 0x0000000b02007986 */ /* 0x000fe2000c101904 */
[----:B------:R-:W-:Y:S05]  /*d9a0*/  EXIT ;  /* 0x000000000000794d */ /* 0x000fea0003800000 */
.L_x_105:
[----:B------:R-:W-:-:S00]  /*d9b0*/  BRA `(.L_x_105) ;  /* 0xfffffff000007947 */ /* 0x000fc0000383ffff */
[----:B------:R-:W-:-:S00]  /*d9c0*/  NOP ;  /* 0x0000000000007918 */ /* 0x000fc00000000000 */
        /* <DEDUP_REMOVED lines=11> */
.L_x_16231:


//--------------------- .text._ZN2at6native73_GLOBAL__N__c8866d80_35_SparseBinaryOpIntersectionKernel_cu_1520ed90_315312apply_kernelILi128ELi8EZNS1_29binary_op_intersection_kernelINS1_9LhsProjOpEN3c108BFloat16ElEEvRNS_14TensorIteratorEllRKNS_6TensorEbEUliE_EEviT1_ --------------------------
	.section	.text._ZN2at6native73_GLOBAL__N__c8866d80_35_SparseBinaryOpIntersectionKernel_cu_1520ed90_315312apply_kernelILi128ELi8EZNS1_29binary_op_intersection_kernelINS1_9LhsProjOpEN3c108BFloat16ElEEvRNS_14TensorIteratorEllRKNS_6TensorEbEUliE_EEviT1_,"ax",@progbits
	.sectioninfo	@"SHI_REGISTERS=16"
	.align	128
.text._ZN2at6native73_GLOBAL__N__c8866d80_35_SparseBinaryOpIntersectionKernel_cu_1520ed90_315312apply_kernelILi128ELi8EZNS1_29binary_op_intersection_kernelINS1_9LhsProjOpEN3c108BFloat16ElEEvRNS_14TensorIteratorEllRKNS_6TensorEbEUliE_EEviT1_:
        .type           _ZN2at6native73_GLOBAL__N__c8866d80_35_SparseBinaryOpIntersectionKernel_cu_1520ed90_315312apply_kernelILi128ELi8EZNS1_29binary_op_intersection_kernelINS1_9LhsProjOpEN3c108BFloat16ElEEvRNS_14TensorIteratorEllRKNS_6TensorEbEUliE_EEviT1_,@function
        .size           _ZN2at6native73_GLOBAL__N__c8866d80_35_SparseBinaryOpIntersectionKernel_cu_1520ed90_315312apply_kernelILi128ELi8EZNS1_29binary_op_intersection_kernelINS1_9LhsProjOpEN3c108BFloat16ElEEvRNS_14TensorIteratorEllRKNS_6TensorEbEUliE_EEviT1_,(.L_x_16232 - _ZN2at6native73_GLOBAL__N__c8866d80_35_SparseBinaryOpIntersectionKernel_cu_1520ed90_315312apply_kernelILi128ELi8EZNS1_29binary_op_intersection_kernelINS1_9LhsProjOpEN3c108BFloat16ElEEvRNS_14TensorIteratorEllRKNS_6TensorEbEUliE_EEviT1_)
        .other          _ZN2at6native73_GLOBAL__N__c8866d80_35_SparseBinaryOpIntersectionKernel_cu_1520ed90_315312apply_kernelILi128ELi8EZNS1_29binary_op_intersection_kernelINS1_9LhsProjOpEN3c108BFloat16ElEEvRNS_14TensorIteratorEllRKNS_6TensorEbEUliE_EEviT1_,@"STO_CUDA_ENTRY STV_DEFAULT"
_ZN2at6native73_GLOBAL__N__c8866d80_35_SparseBinaryOpIntersectionKernel_cu_1520ed90_315312apply_kernelILi128ELi8EZNS1_29binary_op_intersection_kernelINS1_9LhsProjOpEN3c108BFloat16ElEEvRNS_14TensorIteratorEllRKNS_6TensorEbEUliE_EEviT1_:
        /* <DEDUP_REMOVED lines=290> */
[----:B------:R-:W-:-:S03]  /*1220*/  @P0 IMAD R4, R9, c[0x0][0x4ec], R4 ;  /* 0x00013b0009040a24 */ /* 0x000fc600078e0204 */
.L_x_108:
[----:B------:R-:W-:-:S04]  /*1230*/  IADD3 R6, P0, R5, c[0x0][0x500], RZ ;  /* 0x0001400005067a10 */ /* 0x000fc80007f1e0ff */
[----:B------:R-:W-:-:S06]  /*1240*/  IADD3.X R7, RZ, c[0x0][0x504], RZ, P0, !PT ;  /* 0x00014100ff077a10 */ /* 0x000fcc00007fe4ff */
[----:B------:R-:W2:Y:S01]  /*1250*/  LDG.E.64.CONSTANT R6, [R6.64] ;  /* 0x0000000406067981 */ /* 0x000ea2000c1e9b00 */
[----:B------:R-:W-:-:S04]  /*1260*/  IADD3 R4, P0, R4, c[0x0][0x518], RZ ;  /* 0x0001460004047a10 */ /* 0x000fc80007f1e0ff */
[----:B------:R-:W-:-:S06]  /*1270*/  IADD3.X R5, RZ, c[0x0][0x51c], RZ, P0, !PT ;  /* 0x00014700ff057a10 */ /* 0x000fcc00007fe4ff */
[----:B------:R-:W3:Y:S01]  /*1280*/  LDG.E.64.CONSTANT R4, [R4.64] ;  /* 0x0000000404047981 */ /* 0x000ee2000c1e9b00 */
[----:B------:R-:W-:-:S04]  /*1290*/  IADD3 R11, P0, R2, c[0x0][0x4f8], RZ ;  /* 0x00013e00020b7a10 */ /* 0x000fc80007f1e0ff */
[----:B------:R-:W-:Y:S01]  /*12a0*/  IADD3.X R2, RZ, c[0x0][0x4fc], RZ, P0, !PT ;  /* 0x00013f00ff027a10 */ /* 0x000fe200007fe4ff */
[----:B--2---:R-:W-:Y:S02]  /*12b0*/  IMAD R13, R7, c[0x0][0x520], RZ ;  /* 0x00014800070d7a24 */ /* 0x004fe400078e02ff */
[----:B------:R-:W-:-:S04]  /*12c0*/  IMAD.WIDE.U32 R8, R6, c[0x0][0x520], RZ ;  /* 0x0001480006087a25 */ /* 0x000fc800078e00ff */
[----:B------:R-:W-:Y:S01]  /*12d0*/  IMAD R13, R6, c[0x0][0x524], R13 ;  /* 0x00014900060d7a24 */ /* 0x000fe200078e020d */
[----:B------:R-:W-:-:S04]  /*12e0*/  LEA R10, P0, R8, R11, 0x1 ;  /* 0x0000000b080a7211 */ /* 0x000fc800078008ff */
[----:B------:R-:W-:-:S04]  /*12f0*/  IADD3 R9, R9, R13, RZ ;  /* 0x0000000d09097210 */ /* 0x000fc80007ffe0ff */
[----:B------:R-:W-:-:S05]  /*1300*/  LEA.HI.X R11, R8, R2, R9, 0x1, P0 ;  /* 0x00000002080b7211 */ /* 0x000fca00000f0c09 */
[----:B------:R-:W2:Y:S01]  /*1310*/  LDG.E.U16.CONSTANT R2, [R10.64] ;  /* 0x000000040a027981 */ /* 0x000ea2000c1e9500 */
[----:B------:R-:W-:Y:S01]  /*1320*/  ULDC.U8 UR6, c[0x0][0x530] ;  /* 0x00014c0000067ab9 */ /* 0x000fe20000000000 */
[----:B---3--:R-:W-:Y:S01]  /*1330*/  ISETP.GT.U32.AND P1, PT, R4, RZ, PT ;  /* 0x000000ff0400720c */ /* 0x008fe20003f24070 */
[----:B------:R-:W-:Y:S01]  /*1340*/  BSSY B1, `(.L_x_109) ;  /* 0x0000063000017945 */ /* 0x000fe20003800000 */
[----:B------:R-:W-:Y:S02]  /*1350*/  ISETP.NE.AND P0, PT, RZ, UR6, PT ;  /* 0x00000006ff007c0c */ /* 0x000fe4000bf05270 */
[----:B------:R-:W-:Y:S02]  /*1360*/  MOV R9, RZ ;  /* 0x000000ff00097202 */ /* 0x000fe40000000f00 */
[----:B------:R-:W-:-:S04]  /*1370*/  ISETP.GT.AND.EX P0, PT, R5, RZ, !P0, P1 ;  /* 0x000000ff0500720c */ /* 0x000fc80004704310 */
[----:B------:R-:W-:Y:S02]  /*1380*/  SEL R7, R4, 0x1, !P0 ;  /* 0x0000000104077807 */ /* 0x000fe40004000000 */
[----:B------:R-:W-:Y:S02]  /*1390*/  SEL R8, R5, RZ, !P0 ;  /* 0x000000ff05087207 */ /* 0x000fe40004000000 */
[----:B------:R-:W-:Y:S02]  /*13a0*/  ISETP.GE.U32.AND P0, PT, R7, 0x1, PT ;  /* 0x000000010700780c */ /* 0x000fe40003f06070 */
[----:B------:R-:W-:Y:S02]  /*13b0*/  IADD3 R4, P1, R0, c[0x0][0x4f0], RZ ;  /* 0x00013c0000047a10 */ /* 0x000fe40007f3e0ff */
[----:B------:R-:W-:Y:S02]  /*13c0*/  ISETP.GE.AND.EX P0, PT, R8, RZ, PT, P0 ;  /* 0x000000ff0800720c */ /* 0x000fe40003f06300 */
[----:B------:R-:W-:-:S02]  /*13d0*/  IADD3.X R5, RZ, c[0x0][0x4f4], RZ, P1, !PT ;  /* 0x00013d00ff057a10 */ /* 0x000fc40000ffe4ff */
[----:B--2---:R-:W-:-:S09]  /*13e0*/  PRMT R2, RZ, 0x5410, R2 ;  /* 0x00005410ff027816 */ /* 0x004fd20000000002 */
[----:B------:R-:W-:Y:S05]  /*13f0*/  @!P0 BRA `(.L_x_110) ;  /* 0x0000057000008947 */ /* 0x000fea0003800000 */
[C---:B------:R-:W-:Y:S01]  /*1400*/  IADD3 R0, P1, R7.reuse, -0x1, RZ ;  /* 0xffffffff07007810 */ /* 0x040fe20007f3e0ff */
[----:B------:R-:W-:Y:S01]  /*1410*/  BSSY B2, `(.L_x_111) ;  /* 0x0000048000027945 */ /* 0x000fe20003800000 */
[----:B------:R-:W-:Y:S02]  /*1420*/  LOP3.LUT R6, R7, 0x3, RZ, 0xc0, !PT ;  /* 0x0000000307067812 */ /* 0x000fe400078ec0ff */
[----:B------:R-:W-:Y:S02]  /*1430*/  ISETP.GE.U32.AND P0, PT, R0, 0x3, PT ;  /* 0x000000030000780c */ /* 0x000fe40003f06070 */
[----:B------:R-:W-:Y:S02]  /*1440*/  IADD3.X R0, R8, -0x1, RZ, P1, !PT ;  /* 0xffffffff08007810 */ /* 0x000fe40000ffe4ff */
[----:B------:R-:W-:Y:S02]  /*1450*/  MOV R9, RZ ;  /* 0x000000ff00097202 */ /* 0x000fe40000000f00 */
[----:B------:R-:W-:-:S13]  /*1460*/  ISETP.GE.U32.AND.EX P0, PT, R0, RZ, PT, P0 ;  /* 0x000000ff0000720c */ /* 0x000fda0003f06100 */
[----:B------:R-:W-:Y:S05]  /*1470*/  @!P0 BRA `(.L_x_112) ;  /* 0x0000041000008947 */ /* 0x000fea0003800000 */
[----:B------:R-:W-:Y:S01]  /*1480*/  IADD3 R7, P0, R6, -R7, RZ ;  /* 0x8000000706077210 */ /* 0x000fe20007f1e0ff */
[----:B------:R-:W-:-:S03]  /*1490*/  HFMA2.MMA R9, -RZ, RZ, 0, 0 ;  /* 0x00000000ff097435 */ /* 0x000fc600000001ff */
[----:B------:R-:W-:-:S04]  /*14a0*/  IADD3.X R0, RZ, ~R8, RZ, P0, !PT ;  /* 0x80000008ff007210 */ /* 0x000fc800007fe4ff */
[----:B------:R-:W-:-:S13]  /*14b0*/  ISETP.GE.AND P0, PT, R0, RZ, PT ;  /* 0x000000ff0000720c */ /* 0x000fda0003f06270 */
[----:B------:R-:W-:Y:S05]  /*14c0*/  @P0 BRA `(.L_x_113) ;  /* 0x0000033000000947 */ /* 0x000fea0003800000 */
[----:B------:R-:W-:Y:S01]  /*14d0*/  IADD3 R8, P0, RZ, -R7, RZ ;  /* 0x80000007ff087210 */ /* 0x000fe20007f1e0ff */
[----:B------:R-:W-:Y:S03]  /*14e0*/  BSSY B3, `(.L_x_114) ;  /* 0x000001c000037945 */ /* 0x000fe60003800000 */
[----:B------:R-:W-:Y:S02]  /*14f0*/  ISETP.GT.U32.AND P1, PT, R8, 0xc, PT ;  /* 0x0000000c0800780c */ /* 0x000fe40003f24070 */
[----:B------:R-:W-:Y:S02]  /*1500*/  IADD3.X R8, RZ, ~R0, RZ, P0, !PT ;  /* 0x80000000ff087210 */ /* 0x000fe400007fe4ff */
[----:B------:R-:W-:Y:S02]  /*1510*/  PLOP3.LUT P0, PT, PT, PT, PT, 0x80, 0x0 ;  /* 0x000000000000781c */ /* 0x000fe40003f0f070 */
[----:B------:R-:W-:-:S13]  /*1520*/  ISETP.GT.AND.EX P1, PT, R8, RZ, PT, P1 ;  /* 0x000000ff0800720c */ /* 0x000fda0003f24310 */
[----:B------:R-:W-:Y:S05]  /*1530*/  @!P1 BRA `(.L_x_115) ;  /* 0x0000016000009947 */ /* 0x000fea0003800000 */
[----:B------:R-:W-:Y:S02]  /*1540*/  PLOP3.LUT P0, PT, PT, PT, PT, 0x8, 0x0 ;  /* 0x000000000000781c */ /* 0x000fe40003f0e170 */
.L_x_116:
[----:B------:R-:W-:Y:S01]  /*1550*/  FADD.FTZ R9, R2, R9 ;  /* 0x0000000902097221 */ /* 0x000fe20000010000 */
[----:B------:R-:W-:-:S03]  /*1560*/  IADD3 R7, P1, R7, 0x10, RZ ;  /* 0x0000001007077810 */ /* 0x000fc60007f3e0ff */
[C---:B------:R-:W-:Y:S01]  /*1570*/  FADD.FTZ R9, R2.reuse, R9 ;  /* 0x0000000902097221 */ /* 0x040fe20000010000 */
[----:B------:R-:W-:Y:S02]  /*1580*/  IADD3.X R0, RZ, R0, RZ, P1, !PT ;  /* 0x00000000ff007210 */ /* 0x000fe40000ffe4ff */
[----:B------:R-:W-:Y:S01]  /*1590*/  ISETP.GE.U32.AND P1, PT, R7, -0xc, PT ;  /* 0xfffffff40700780c */ /* 0x000fe20003f26070 */
[----:B------:R-:W-:-:S03]  /*15a0*/  FADD.FTZ R9, R2, R9 ;  /* 0x0000000902097221 */ /* 0x000fc60000010000 */
[----:B------:R-:W-:Y:S01]  /*15b0*/  ISETP.GE.AND.EX P1, PT, R0, -0x1, PT, P1 ;  /* 0xffffffff0000780c */ /* 0x000fe20003f26310 */
[----:B------:R-:W-:-:S04]  /*15c0*/  FADD.FTZ R9, R2, R9 ;  /* 0x0000000902097221 */ /* 0x000fc80000010000 */
        /* <DEDUP_REMOVED lines=11> */
[----:B------:R-:W-:Y:S01]  /*1680*/  FADD.FTZ R9, R2, R9 ;  /* 0x0000000902097221 */ /* 0x000fe20000010000 */
[----:B------:R-:W-:Y:S05]  /*1690*/  @!P1 BRA `(.L_x_116) ;  /* 0xfffffeb000009947 */ /* 0x000fea000383ffff */
.L_x_115:
[----:B------:R-:W-:Y:S05]  /*16a0*/  BSYNC B3 ;  /* 0x0000000000037941 */ /* 0x000fea0003800000 */
.L_x_114:
[----:B------:R-:W-:Y:S01]  /*16b0*/  IADD3 R8, P2, RZ, -R7, RZ ;  /* 0x80000007ff087210 */ /* 0x000fe20007f5e0ff */
[----:B------:R-:W-:Y:S03]  /*16c0*/  BSSY B3, `(.L_x_117) ;  /* 0x0000010000037945 */ /* 0x000fe60003800000 */
[----:B------:R-:W-:Y:S02]  /*16d0*/  ISETP.GT.U32.AND P1, PT, R8, 0x4, PT ;  /* 0x000000040800780c */ /* 0x000fe40003f24070 */
[----:B------:R-:W-:-:S04]  /*16e0*/  IADD3.X R8, RZ, ~R0, RZ, P2, !PT ;  /* 0x80000000ff087210 */ /* 0x000fc800017fe4ff */
[----:B------:R-:W-:-:S13]  /*16f0*/  ISETP.GT.AND.EX P1, PT, R8, RZ, PT, P1 ;  /* 0x000000ff0800720c */ /* 0x000fda0003f24310 */
[----:B------:R-:W-:Y:S05]  /*1700*/  @!P1 BRA `(.L_x_118) ;  /* 0x000000b000009947 */ /* 0x000fea0003800000 */
[C---:B------:R-:W-:Y:S01]  /*1710*/  FADD.FTZ R9, R2.reuse, R9 ;  /* 0x0000000902097221 */ /* 0x040fe20000010000 */
[----:B------:R-:W-:Y:S02]  /*1720*/  IADD3 R7, P1, R7, 0x8, RZ ;  /* 0x0000000807077810 */ /* 0x000fe40007f3e0ff */
[----:B------:R-:W-:Y:S01]  /*1730*/  PLOP3.LUT P0, PT, PT, PT, PT, 0x8, 0x0 ;  /* 0x000000000000781c */ /* 0x000fe20003f0e170 */
[----:B------:R-:W-:Y:S01]  /*1740*/  FADD.FTZ R9, R2, R9 ;  /* 0x0000000902097221 */ /* 0x000fe20000010000 */
[----:B------:R-:W-:-:S03]  /*1750*/  IADD3.X R0, RZ, R0, RZ, P1, !PT ;  /* 0x00000000ff007210 */ /* 0x000fc60000ffe4ff */
[----:B------:R-:W-:-:S04]  /*1760*/  FADD.FTZ R9, R2, R9 ;  /* 0x0000000902097221 */ /* 0x000fc80000010000 */
[----:B------:R-:W-:-:S04]  /*1770*/  FADD.FTZ R9, R2, R9 ;  /* 0x0000000902097221 */ /* 0x000fc80000010000 */
[----:B------:R-:W-:-:S04]  /*1780*/  FADD.FTZ R9, R2, R9 ;  /* 0x0000000902097221 */ /* 0x000fc80000010000 */
[----:B------:R-:W-:-:S04]  /*1790*/  FADD.FTZ R9, R2, R9 ;  /* 0x0000000902097221 */ /* 0x000fc80000010000 */
[----:B------:R-:W-:-:S04]  /*17a0*/  FADD.FTZ R9, R2, R9 ;  /* 0x0000000902097221 */ /* 0x000fc80000010000 */
[----:B------:R-:W-:Y:S02]  /*17b0*/  FADD.FTZ R9, R2, R9 ;  /* 0x0000000902097221 */ /* 0x000fe40000010000 */
.L_x_118:
[----:B------:R-:W-:Y:S05]  /*17c0*/  BSYNC B3 ;  /* 0x0000000000037941 */ /* 0x000fea0003800000 */
.L_x_117:
[----:B------:R-:W-:-:S04]  /*17d0*/  ISETP.NE.U32.AND P1, PT, R7, RZ, PT ;  /* 0x000000ff0700720c */ /* 0x000fc80003f25070 */
[----:B------:R-:W-:-:S13]  /*17e0*/  ISETP.NE.OR.EX P0, PT, R0, RZ, P0, P1 ;  /* 0x000000ff0000720c */ /* 0x000fda0000705710 */
[----:B------:R-:W-:Y:S05]  /*17f0*/  @!P0 BRA `(.L_x_112) ;  /* 0x0000009000008947 */ /* 0x000fea0003800000 */
.L_x_113:
[----:B------:R-:W-:Y:S01]  /*1800*/  IADD3 R7, P0, R7, 0x4, RZ ;  /* 0x0000000407077810 */ /* 0x000fe20007f1e0ff */
[----:B------:R-:W-:-:S03]  /*1810*/  FADD.FTZ R9, R2, R9 ;  /* 0x0000000902097221 */ /* 0x000fc60000010000 */
[----:B------:R-:W-:Y:S01]  /*1820*/  IADD3.X R0, RZ, R0, RZ, P0, !PT ;  /* 0x00000000ff007210 */ /* 0x000fe200007fe4ff */
[----:B------:R-:W-:Y:S01]  /*1830*/  FADD.FTZ R9, R2, R9 ;  /* 0x0000000902097221 */ /* 0x000fe20000010000 */
[----:B------:R-:W-:-:S03]  /*1840*/  ISETP.NE.U32.AND P0, PT, R7, RZ, PT ;  /* 0x000000ff0700720c */ /* 0x000fc60003f05070 */
[----:B------:R-:W-:Y:S01]  /*1850*/  FADD.FTZ R9, R2, R9 ;  /* 0x0000000902097221 */ /* 0x000fe20000010000 */
[----:B------:R-:W-:-:S03]  /*1860*/  ISETP.NE.AND.EX P0, PT, R0, RZ, PT, P0 ;  /* 0x000000ff0000720c */ /* 0x000fc60003f05300 */
[----:B------:R-:W-:-:S10]  /*1870*/  FADD.FTZ R9, R2, R9 ;  /* 0x0000000902097221 */ /* 0x000fd40000010000 */
[----:B------:R-:W-:Y:S05]  /*1880*/  @P0 BRA `(.L_x_113) ;  /* 0xffffff7000000947 */ /* 0x000fea000383ffff */
.L_x_112:
[----:B------:R-:W-:Y:S05]  /*1890*/  BSYNC B2 ;  /* 0x0000000000027941 */ /* 0x000fea0003800000 */
.L_x_111:
[----:B------:R-:W-:-:S04]  /*18a0*/  ISETP.NE.U32.AND P0, PT, R6, RZ, PT ;  /* 0x000000ff0600720c */ /* 0x000fc80003f05070 */
[----:B------:R-:W-:-:S13]  /*18b0*/  ISETP.NE.AND.EX P0, PT, RZ, RZ, PT, P0 ;  /* 0x000000ffff00720c */ /* 0x000fda0003f05300 */
[----:B------:R-:W-:Y:S05]  /*18c0*/  @!P0 BRA `(.L_x_110) ;  /* 0x000000a000008947 */ /* 0x000fea0003800000 */
[----:B------:R-:W-:Y:S01]  /*18d0*/  ISETP.NE.U32.AND P0, PT, R6, 0x1, PT ;  /* 0x000000010600780c */ /* 0x000fe20003f05070 */
[----:B------:R-:W-:Y:S01]  /*18e0*/  FADD.FTZ R9, R2, R9 ;  /* 0x0000000902097221 */ /* 0x000fe20000010000 */
[----:B------:R-:W-:Y:S02]  /*18f0*/  PLOP3.LUT P2, PT, PT, PT, PT, 0x8, 0x0 ;  /* 0x000000000000781c */ /* 0x000fe40003f4e170 */
[----:B------:R-:W-:-:S13]  /*1900*/  ISETP.NE.AND.EX P0, PT, RZ, RZ, PT, P0 ;  /* 0x000000ffff00720c */ /* 0x000fda0003f05300 */
[----:B------:R-:W-:Y:S01]  /*1910*/  @P0 ISETP.NE.U32.AND P1, PT, R6, 0x2, PT ;  /* 0x000000020600080c */ /* 0x000fe20003f25070 */
[----:B------:R-:W-:-:S03]  /*1920*/  @P0 FADD.FTZ R7, R2, R9 ;  /* 0x0000000902070221 */ /* 0x000fc60000010000 */
[----:B------:R-:W-:-:S04]  /*1930*/  @P0 ISETP.NE.AND.EX P1, PT, RZ, RZ, PT, P1 ;  /* 0x000000ffff00020c */ /* 0x000fc80003f25310 */
[----:B------:R-:W-:-:S13]  /*1940*/  @P0 PLOP3.LUT P2, PT, P1, PT, PT, 0x80, 0x0 ;  /* 0x000000000000081c */ /* 0x000fda0000f4f070 */
[----:B------:R-:W-:-:S05]  /*1950*/  @P2 FADD.FTZ R7, R2, R7 ;  /* 0x0000000702072221 */ /* 0x000fca0000010000 */
[----:B------:R-:W-:Y:S02]  /*1960*/  @P0 MOV R9, R7 ;  /* 0x0000000700090202 */ /* 0x000fe40000000f00 */
.L_x_110:
[----:B------:R-:W-:Y:S05]  /*1970*/  BSYNC B1 ;  /* 0x0000000000017941 */ /* 0x000fea0003800000 */
.L_x_109:
[----:B------:R-:W-:Y:S02]  /*1980*/  F2FP.BF16.PACK_AB R9, RZ, R9 ;  /* 0x00000009ff09723e */ /* 0x000fe400000010ff */
[----:B------:R-:W-:-:S03]  /*1990*/  IADD3 R3, R3, 0x80, RZ ;  /* 0x0000008003037810 */ /* 0x000fc60007ffe0ff */
[----:B------:R0:W-:Y:S04]  /*19a0*/  STG.E.U16 [R4.64], R9 ;  /* 0x0000000904007986 */ /* 0x0001e8000c101504 */
.L_x_107:
[----:B------:R-:W-:Y:S05]  /*19b0*/  BSYNC B0 ;  /* 0x0000000000007941 */ /* 0x000fea0003800000 */
.L_x_106:
        /* <DEDUP_REMOVED lines=282> */
.L_x_122:
        /* <DEDUP_REMOVED lines=50> */
.L_x_130:
        /* <DEDUP_REMOVED lines=21> */
.L_x_129:
[----:B------:R-:W-:Y:S05]  /*2fd0*/  BSYNC B4 ;  /* 0x0000000000047941 */ /* 0x000fea0003800000 */
.L_x_128:
        /* <DEDUP_REMOVED lines=17> */
.L_x_132:
[----:B------:R-:W-:Y:S05]  /*30f0*/  BSYNC B4 ;  /* 0x0000000000047941 */ /* 0x000fea0003800000 */
.L_x_131:
[----:B------:R-:W-:-:S04]  /*3100*/  ISETP.NE.U32.AND P1, PT, R7, RZ, PT ;  /* 0x000000ff0700720c */ /* 0x000fc80003f25070 */
[----:B------:R-:W-:-:S13]  /*3110*/  ISETP.NE.OR.EX P0, PT, R0, RZ, P0, P1 ;  /* 0x000000ff0000720c */ /* 0x000fda0000705710 */
[----:B------:R-:W-:Y:S05]  /*3120*/  @!P0 BRA `(.L_x_126) ;  /* 0x0000009000008947 */ /* 0x000fea0003800000 */
.L_x_127:
        /* <DEDUP_REMOVED lines=9> */
.L_x_126:
[----:B------:R-:W-:Y:S05]  /*31c0*/  BSYNC B2 ;  /* 0x0000000000027941 */ /* 0x000fea0003800000 */
.L_x_125:
        /* <DEDUP_REMOVED lines=13> */
.L_x_124:
[----:B------:R-:W-:Y:S05]  /*32a0*/  BSYNC B3 ;  /* 0x0000000000037941 */ /* 0x000fea0003800000 */
.L_x_123:
[----:B------:R-:W-:Y:S02]  /*32b0*/  F2FP.BF16.PACK_AB R9, RZ, R9 ;  /* 0x00000009ff09723e */ /* 0x000fe400000010ff */
[----:B------:R-:W-:-:S03]  /*32c0*/  IADD3 R3, R3, 0x80, RZ ;  /* 0x0000008003037810 */ /* 0x000fc60007ffe0ff */
[----:B------:R0:W-:Y:S01]  /*32d0*/  STG.E.U16 [R4.64], R9 ;  /* 0x0000000904007986 */ /* 0x0001e2000c101504 */
        /* <DEDUP_REMOVED lines=280> */
.L_x_134:
        /* <DEDUP_REMOVED lines=50> */
.L_x_142:
        /* <DEDUP_REMOVED lines=21> */
.L_x_141:
[----:B------:R-:W-:Y:S05]  /*48d0*/  BSYNC B4 ;  /* 0x0000000000047941 */ /* 0x000fea0003800000 */
.L_x_140:
        /* <DEDUP_REMOVED lines=17> */
.L_x_144:
[----:B------:R-:W-:Y:S05]  /*49f0*/  BSYNC B4 ;  /* 0x0000000000047941 */ /* 0x000fea0003800000 */
.L_x_143:
[----:B------:R-:W-:-:S04]  /*4a00*/  ISETP.NE.U32.AND P1, PT, R7, RZ, PT ;  /* 0x000000ff0700720c */ /* 0x000fc80003f25070 */
[----:B------:R-:W-:-:S13]  /*4a10*/  ISETP.NE.OR.EX P0, PT, R0, RZ, P0, P1 ;  /* 0x000000ff0000720c */ /* 0x000fda0000705710 */
[----:B------:R-:W-:Y:S05]  /*4a20*/  @!P0 BRA `(.L_x_138) ;  /* 0x0000009000008947 */ /* 0x000fea0003800000 */
.L_x_139:
        /* <DEDUP_REMOVED lines=9> */
.L_x_138:
[----:B------:R-:W-:Y:S05]  /*4ac0*/  BSYNC B2 ;  /* 0x0000000000027941 */ /* 0x000fea0003800000 */
.L_x_137:
        /* <DEDUP_REMOVED lines=13> */
.L_x_136:
[----:B------:R-:W-:Y:S05]  /*4ba0*/  BSYNC B3 ;  /* 0x0000000000037941 */ /* 0x000fea0003800000 */
.L_x_135:
[----:B------:R-:W-:Y:S02]  /*4bb0*/  F2FP.BF16.PACK_AB R9, RZ, R9 ;  /* 0x00000009ff09723e */ /* 0x000fe400000010ff */
[----:B------:R-:W-:-:S03]  /*4bc0*/  IADD3 R3, R3, 0x80, RZ ;  /* 0x0000008003037810 */ /* 0x000fc60007ffe0ff */
[----:B------:R0:W-:Y:S04]  /*4bd0*/  STG.E.U16 [R4.64], R9 ;  /* 0x0000000904007986 */ /* 0x0001e8000c101504 */
.L_x_121:
        /* <DEDUP_REMOVED lines=280> */
.L_x_146:
        /* <DEDUP_REMOVED lines=50> */
.L_x_154:
        /* <DEDUP_REMOVED lines=21> */
.L_x_153:
[----:B------:R-:W-:Y:S05]  /*61d0*/  BSYNC B4 ;  /* 0x0000000000047941 */ /* 0x000fea0003800000 */
.L_x_152:
        /* <DEDUP_REMOVED lines=17> */
.L_x_156:
[----:B------:R-:W-:Y:S05]  /*62f0*/  BSYNC B4 ;  /* 0x0000000000047941 */ /* 0x000fea0003800000 */
.L_x_155:
[----:B------:R-:W-:-:S04]  /*6300*/  ISETP.NE.U32.AND P1, PT, R7, RZ, PT ;  /* 0x000000ff0700720c */ /* 0x000fc80003f25070 */
[----:B------:R-:W-:-:S13]  /*6310*/  ISETP.NE.OR.EX P0, PT, R0, RZ, P0, P1 ;  /* 0x000000ff0000720c */ /* 0x000fda0000705710 */
[----:B------:R-:W-:Y:S05]  /*6320*/  @!P0 BRA `(.L_x_150) ;  /* 0x0000009000008947 */ /* 0x000fea0003800000 */
.L_x_151:
        /* <DEDUP_REMOVED lines=9> */
.L_x_150:
[----:B------:R-:W-:Y:S05]  /*63c0*/  BSYNC B2 ;  /* 0x0000000000027941 */ /* 0x000fea0003800000 */
.L_x_149:
        /* <DEDUP_REMOVED lines=13> */
.L_x_148:
[----:B------:R-:W-:Y:S05]  /*64a0*/  BSYNC B3 ;  /* 0x0000000000037941 */ /* 0x000fea0003800000 */
.L_x_147:
[----:B------:R-:W-:Y:S02]  /*64b0*/  F2FP.BF16.PACK_AB R9, RZ, R9 ;  /* 0x00000009ff09723e */ /* 0x000fe400000010ff */
[----:B------:R-:W-:-:S03]  /*64c0*/  IADD3 R3, R3, 0x80, RZ ;  /* 0x0000008003037810 */ /* 0x000fc60007ffe0ff */
[----:B------:R0:W-:Y:S04]  /*64d0*/  STG.E.U16 [R4.64], R9 ;  /* 0x0000000904007986 */ /* 0x0001e8000c101504 */
.L_x_133:
        /* <DEDUP_REMOVED lines=280> */
.L_x_158:
        /* <DEDUP_REMOVED lines=50> */
.L_x_166:
        /* <DEDUP_REMOVED lines=21> */
.L_x_165:
[----:B------:R-:W-:Y:S05]  /*7ad0*/  BSYNC B4 ;  /* 0x0000000000047941 */ /* 0x000fea0003800000 */
.L_x_164:
        /* <DEDUP_REMOVED lines=17> */
.L_x_168:
[----:B------:R-:W-:Y:S05]  /*7bf0*/  BSYNC B4 ;  /* 0x0000000000047941 */ /* 0x000fea0003800000 */
.L_x_167:
[----:B------:R-:W-:-:S04]  /*7c00*/  ISETP.NE.U32.AND P1, PT, R7, RZ, PT ;  /* 0x000000ff0700720c */ /* 0x000fc80003f25070 */
[----:B------:R-:W-:-:S13]  /*7c10*/  ISETP.NE.OR.EX P0, PT, R0, RZ, P0, P1 ;  /* 0x000000ff0000720c */ /* 0x000fda0000705710 */
[----:B------:R-:W-:Y:S05]  /*7c20*/  @!P0 BRA `(.L_x_162) ;  /* 0x0000009000008947 */ /* 0x000fea0003800000 */
.L_x_163:
        /* <DEDUP_REMOVED lines=9> */
.L_x_162:
[----:B------:R-:W-:Y:S05]  /*7cc0*/  BSYNC B2 ;  /* 0x0000000000027941 */ /* 0x000fea0003800000 */
.L_x_161:
        /* <DEDUP_REMOVED lines=13> */
.L_x_160:
[----:B------:R-:W-:Y:S05]  /*7da0*/  BSYNC B3 ;  /* 0x0000000000037941 */ /* 0x000fea0003800000 */
.L_x_159:
[----:B------:R-:W-:Y:S02]  /*7db0*/  F2FP.BF16.PACK_AB R9, RZ, R9 ;  /* 0x00000009ff09723e */ /* 0x000fe400000010ff */
[----:B------:R-:W-:-:S03]  /*7dc0*/  IADD3 R3, R3, 0x80, RZ ;  /* 0x0000008003037810 */ /* 0x000fc60007ffe0ff */
[----:B------:R0:W-:Y:S04]  /*7dd0*/  STG.E.U16 [R4.64], R9 ;  /* 0x0000000904007986 */ /* 0x0001e8000c101504 */
.L_x_145:
        /* <DEDUP_REMOVED lines=281> */
.L_x_170:
        /* <DEDUP_REMOVED lines=50> */
.L_x_178:
        /* <DEDUP_REMOVED lines=21> */
.L_x_177:
[----:B------:R-:W-:Y:S05]  /*93e0*/  BSYNC B4 ;  /* 0x0000000000047941 */ /* 0x000fea0003800000 */
.L_x_176:
        /* <DEDUP_REMOVED lines=17> */
.L_x_180:
[----:B------:R-:W-:Y:S05]  /*9500*/  BSYNC B4 ;  /* 0x0000000000047941 */ /* 0x000fea0003800000 */
.L_x_179:
[----:B------:R-:W-:-:S04]  /*9510*/  ISETP.NE.U32.AND P1, PT, R7, RZ, PT ;  /* 0x000000ff0700720c */ /* 0x000fc80003f25070 */
[----:B------:R-:W-:-:S13]  /*9520*/  ISETP.NE.OR.EX P0, PT, R0, RZ, P0, P1 ;  /* 0x000000ff0000720c */ /* 0x000fda0000705710 */
[----:B------:R-:W-:Y:S05]  /*9530*/  @!P0 BRA `(.L_x_174) ;  /* 0x0000009000008947 */ /* 0x000fea0003800000 */
.L_x_175:
        /* <DEDUP_REMOVED lines=9> */
.L_x_174:
[----:B------:R-:W-:Y:S05]  /*95d0*/  BSYNC B2 ;  /* 0x0000000000027941 */ /* 0x000fea0003800000 */
.L_x_173:
        /* <DEDUP_REMOVED lines=13> */
.L_x_172:
[----:B------:R-:W-:Y:S05]  /*96b0*/  BSYNC B3 ;  /* 0x0000000000037941 */ /* 0x000fea0003800000 */
.L_x_171:
[----:B------:R-:W-:Y:S02]  /*96c0*/  F2FP.BF16.PACK_AB R9, RZ, R9 ;  /* 0x00000009ff09723e */ /* 0x000fe400000010ff */
[----:B------:R-:W-:-:S03]  /*96d0*/  IADD3 R3, R3, 0x80, RZ ;  /* 0x0000008003037810 */ /* 0x000fc60007ffe0ff */
[----:B------:R0:W-:Y:S04]  /*96e0*/  STG.E.U16 [R4.64], R9 ;  /* 0x0000000904007986 */ /* 0x0001e8000c101504 */
.L_x_157:
[----:B------:R-:W-:-:S13]  /*96f0*/  ISETP.GE.AND P0, PT, R3, c[0x0][0x160], PT ;  /* 0x0000580003007a0c */ /* 0x000fda0003f06270 */
[----:B------:R-:W-:Y:S01]  /*9700*/  @P0 BREAK B0 ;  /* 0x0000000000000942 */ /* 0x000fe20003800000 */
[----:B------:R-:W-:Y:S05]  /*9710*/  @P0 BRA `(.L_x_169) ;  /* 0x000018f000000947 */ /* 0x000fea0003800000 */
[----:B------:R-:W-:Y:S05]  /*9720*/  BSYNC B0 ;  /* 0x0000000000007941 */ /* 0x000fea0003800000 */
.L_x_120:
        /* <DEDUP_REMOVED lines=278> */
.L_x_181:
        /* <DEDUP_REMOVED lines=50> */
.L_x_189:
        /* <DEDUP_REMOVED lines=21> */
.L_x_188:
[----:B------:R-:W-:Y:S05]  /*ad00*/  BSYNC B4 ;  /* 0x0000000000047941 */ /* 0x000fea0003800000 */
.L_x_187:
        /* <DEDUP_REMOVED lines=17> */
.L_x_191:
[----:B------:R-:W-:Y:S05]  /*ae20*/  BSYNC B4 ;  /* 0x0000000000047941 */ /* 0x000fea0003800000 */
.L_x_190:
[----:B------:R-:W-:-:S04]  /*ae30*/  ISETP.NE.U32.AND P1, PT, R7, RZ, PT ;  /* 0x000000ff0700720c */ /* 0x000fc80003f25070 */
[----:B------:R-:W-:-:S13]  /*ae40*/  ISETP.NE.OR.EX P0, PT, R0, RZ, P0, P1 ;  /* 0x000000ff0000720c */ /* 0x000fda0000705710 */
[----:B------:R-:W-:Y:S05]  /*ae50*/  @!P0 BRA `(.L_x_185) ;  /* 0x0000009000008947 */ /* 0x000fea0003800000 */
.L_x_186:
        /* <DEDUP_REMOVED lines=9> */
.L_x_185:
[----:B------:R-:W-:Y:S05]  /*aef0*/  BSYNC B2 ;  /* 0x0000000000027941 */ /* 0x000fea0003800000 */
.L_x_184:
        /* <DEDUP_REMOVED lines=13> */
.L_x_183:
[----:B------:R-:W-:Y:S05]  /*afd0*/  BSYNC B3 ;  /* 0x0000000000037941 */ /* 0x000fea0003800000 */
.L_x_182:
[----:B------:R-:W-:Y:S02]  /*afe0*/  F2FP.BF16.PACK_AB R9, RZ, R9 ;  /* 0x00000009ff09723e */ /* 0x000fe400000010ff */
[----:B------:R-:W-:-:S03]  /*aff0*/  IADD3 R3, R3, 0x80, RZ ;  /* 0x0000008003037810 */ /* 0x000fc60007ffe0ff */
[----:B------:R0:W-:Y:S04]  /*b000*/  STG.E.U16 [R4.64], R9 ;  /* 0x0000000904007986 */ /* 0x0001e8000c101504 */
.L_x_169:
[----:B------:R-:W-:Y:S05]  /*b010*/  BSYNC B1 ;  /* 0x0000000000017941 */ /* 0x000fea0003800000 */
.L_x_119:
        /* <DEDUP_REMOVED lines=280> */
[----:B------:R-:W-:-:S03]  /*c1a0*/  @P0 IMAD R4, R9, c[0x0][0x4ec], R4 ;  /* 0x00013b0009040a24 */ /* 0x000fc600078e0204 */
.L_x_192:
        /* <DEDUP_REMOVED lines=20> */
[----:B------:R-:W-:Y:S02]  /*c2f0*/  ISETP.GT.AND.EX P0, PT, R5, RZ, !P1, P0 ;  /* 0x000000ff0500720c */ /* 0x000fe40004f04300 */
[----:B------:R-:W-:-:S02]  /*c300*/  IADD3 R2, P1, R0, c[0x0][0x4f0], RZ ;  /* 0x00013c0000027a10 */ /* 0x000fc40007f3e0ff */
[----:B------:R-:W-:Y:S02]  /*c310*/  SEL R11, R4, 0x1, !P0 ;  /* 0x00000001040b7807 */ /* 0x000fe40004000000 */
[----:B------:R-:W-:Y:S02]  /*c320*/  SEL R6, R5, RZ, !P0 ;  /* 0x000000ff05067207 */ /* 0x000fe40004000000 */
[----:B------:R-:W-:Y:S02]  /*c330*/  ISETP.GE.U32.AND P0, PT, R11, 0x1, PT ;  /* 0x000000010b00780c */ /* 0x000fe40003f06070 */
[----:B------:R-:W-:Y:S02]  /*c340*/  IADD3.X R3, RZ, c[0x0][0x4f4], RZ, P1, !PT ;  /* 0x00013d00ff037a10 */ /* 0x000fe40000ffe4ff */
[----:B------:R-:W-:Y:S02]  /*c350*/  ISETP.GE.AND.EX P0, PT, R6, RZ, PT, P0 ;  /* 0x000000ff0600720c */ /* 0x000fe40003f06300 */
[----:B--2---:R-:W-:-:S11]  /*c360*/  PRMT R0, RZ, 0x5410, R8 ;  /* 0x00005410ff007816 */ /* 0x004fd60000000008 */
[----:B------:R-:W-:Y:S05]  /*c370*/  @!P0 BRA `(.L_x_194) ;  /* 0x0000057000008947 */ /* 0x000fea0003800000 */
[----:B------:R-:W-:Y:S01]  /*c380*/  IADD3 R4, P1, R11, -0x1, RZ ;  /* 0xffffffff0b047810 */ /* 0x000fe20007f3e0ff */
[----:B------:R-:W-:Y:S01]  /*c390*/  BSSY B2, `(.L_x_195) ;  /* 0x0000048000027945 */ /* 0x000fe20003800000 */
[----:B------:R-:W-:Y:S02]  /*c3a0*/  MOV R7, RZ ;  /* 0x000000ff00077202 */ /* 0x000fe40000000f00 */
[----:B------:R-:W-:Y:S02]  /*c3b0*/  ISETP.GE.U32.AND P0, PT, R4, 0x3, PT ;  /* 0x000000030400780c */ /* 0x000fe40003f06070 */
[----:B------:R-:W-:-:S04]  /*c3c0*/  IADD3.X R4, R6, -0x1, RZ, P1, !PT ;  /* 0xffffffff06047810 */ /* 0x000fc80000ffe4ff */
[----:B------:R-:W-:Y:S02]  /*c3d0*/  ISETP.GE.U32.AND.EX P0, PT, R4, RZ, PT, P0 ;  /* 0x000000ff0400720c */ /* 0x000fe40003f06100 */
[----:B------:R-:W-:-:S11]  /*c3e0*/  LOP3.LUT R4, R11, 0x3, RZ, 0xc0, !PT ;  /* 0x000000030b047812 */ /* 0x000fd600078ec0ff */
        /* <DEDUP_REMOVED lines=14> */
.L_x_200:
        /* <DEDUP_REMOVED lines=21> */
.L_x_199:
[----:B------:R-:W-:Y:S05]  /*c620*/  BSYNC B3 ;  /* 0x0000000000037941 */ /* 0x000fea0003800000 */
.L_x_198:
        /* <DEDUP_REMOVED lines=17> */
.L_x_202:
[----:B------:R-:W-:Y:S05]  /*c740*/  BSYNC B3 ;  /* 0x0000000000037941 */ /* 0x000fea0003800000 */
.L_x_201:
[----:B------:R-:W-:-:S04]  /*c750*/  ISETP.NE.U32.AND P1, PT, R5, RZ, PT ;  /* 0x000000ff0500720c */ /* 0x000fc80003f25070 */
[----:B------:R-:W-:-:S13]  /*c760*/  ISETP.NE.OR.EX P0, PT, R6, RZ, P0, P1 ;  /* 0x000000ff0600720c */ /* 0x000fda0000705710 */
[----:B------:R-:W-:Y:S05]  /*c770*/  @!P0 BRA `(.L_x_196) ;  /* 0x0000009000008947 */ /* 0x000fea0003800000 */
.L_x_197:
        /* <DEDUP_REMOVED lines=9> */
.L_x_196:
[----:B------:R-:W-:Y:S05]  /*c810*/  BSYNC B2 ;  /* 0x0000000000027941 */ /* 0x000fea0003800000 */
.L_x_195:
        /* <DEDUP_REMOVED lines=13> */
.L_x_194:
[----:B------:R-:W-:Y:S05]  /*c8f0*/  BSYNC B1 ;  /* 0x0000000000017941 */ /* 0x000fea0003800000 */
.L_x_193:
[----:B------:R-:W-:-:S05]  /*c900*/  F2FP.BF16.PACK_AB R7, RZ, R7 ;  /* 0x00000007ff07723e */ /* 0x000fca00000010ff */
[----:B------:R-:W-:Y:S01]  /*c910*/  STG.E.U16 [R2.64], R7 ;  /* 0x0000000702007986 */ /* 0x000fe2000c101504 */
[----:B------:R-:W-:Y:S05]  /*c920*/  EXIT ;  /* 0x000000000000794d */ /* 0x000fea0003800000 */
.L_x_203:
        /* <DEDUP_REMOVED lines=13> */
.L_x_16232:


//--------------------- .text._ZN2at6native73_GLOBAL__N__c8866d80_35_SparseBinaryOpIntersectionKernel_cu_1520ed90_315312apply_kernelILi128ELi8EZNS1_29binary_op_intersection_kernelINS1_9LhsProjOpEN3c104HalfElEEvRNS_14TensorIteratorEllRKNS_6TensorEbEUliE_EEviT1_ --------------------------
	.section	.text._ZN2at6native73_GLOBAL__N__c8866d80_35_SparseBinaryOpIntersectionKernel_cu_1520ed90_315312apply_kernelILi128ELi8EZNS1_29binary_op_intersection_kernelINS1_9LhsProjOpEN3c104HalfElEEvRNS_14TensorIteratorEllRKNS_6TensorEbEUliE_EEviT1_,"ax",@progbits
	.sectioninfo	@"SHI_REGISTERS=20"
	.align	128
.text._ZN2at6native73_GLOBAL__N__c8866d80_35_SparseBinaryOpIntersectionKernel_cu_1520ed90_315312apply_kernelILi128ELi8EZNS1_29binary_op_intersection_kernelINS1_9LhsProjOpEN3c104HalfElEEvRNS_14TensorIteratorEllRKNS_6TensorEbEUliE_EEviT1_:
        .type           _ZN2at6native73_GLOBAL__N__c8866d80_35_SparseBinaryOpIntersectionKernel_cu_1520ed90_315312apply_kernelILi128ELi8EZNS1_29binary_op_intersection_kernelINS1_9LhsProjOpEN3c104HalfElEEvRNS_14TensorIteratorEllRKNS_6TensorEbEUliE_EEviT1_,@function
        .size           _ZN2at6native73_GLOBAL__N__c8866d80_35_SparseBinaryOpIntersectionKernel_cu_1520ed90_315312apply_kernelILi128ELi8EZNS1_29binary_op_intersection_kernelINS1_9LhsProjOpEN3c104HalfElEEvRNS_14TensorIteratorEllRKNS_6TensorEbEUliE_EEviT1_,(.L_x_16233 - _ZN2at6native73_GLOBAL__N__c8866d80_35_SparseBinaryOpIntersectionKernel_cu_1520ed90_315312apply_kernelILi128ELi8EZNS1_29binary_op_intersection_kernelINS1_9LhsProjOpEN3c104HalfElEEvRNS_14TensorIteratorEllRKNS_6TensorEbEUliE_EEviT1_)
        .other          _ZN2at6native73_GLOBAL__N__c8866d80_35_SparseBinaryOpIntersectionKernel_cu_1520ed90_315312apply_kernelILi128ELi8EZNS1_29binary_op_intersection_kernelINS1_9LhsProjOpEN3c104HalfElEEvRNS_14TensorIteratorEllRKNS_6TensorEbEUliE_EEviT1_,@"STO_CUDA_ENTRY STV_DEFAULT"
_ZN2at6native73_GLOBAL__N__c8866d80_35_SparseBinaryOpIntersectionKernel_cu_1520ed90_315312apply_kernelILi128ELi8EZNS1_29binary_op_intersection_kernelINS1_9LhsProjOpEN3c104HalfElEEvRNS_14TensorIteratorEllRKNS_6TensorEbEUliE_EEviT1_:
        /* <DEDUP_REMOVED lines=291> */
.L_x_206:
        /* <DEDUP_REMOVED lines=27> */
[----:B------:R-:W2:Y:S01]  /*13e0*/  LDG.E.U16.CONSTANT R6, [R8.64] ;  /* 0x0000000408067981 */ /* 0x000ea2000c1e9500 */
[----:B------:R-:W-:Y:S01]  /*13f0*/  IADD3 R0, P1, R17, -0x1, RZ ;  /* 0xffffffff11007810 */ /* 0x000fe20007f3e0ff */
[----:B------:R-:W-:Y:S01]  /*1400*/  BSSY B2, `(.L_x_209) ;  /* 0x0000049000027945 */ /* 0x000fe20003800000 */
[----:B------:R-:W-:Y:S02]  /*1410*/  MOV R11, RZ ;  /* 0x000000ff000b7202 */ /* 0x000fe40000000f00 */
[----:B------:R-:W-:Y:S02]  /*1420*/  ISETP.GE.U32.AND P0, PT, R0, 0x3, PT ;  /* 0x000000030000780c */ /* 0x000fe40003f06070 */
[----:B------:R-:W-:-:S04]  /*1430*/  IADD3.X R0, R2, -0x1, RZ, P1, !PT ;  /* 0xffffffff02007810 */ /* 0x000fc80000ffe4ff */
[----:B------:R-:W-:Y:S02]  /*1440*/  ISETP.GE.U32.AND.EX P0, PT, R0, RZ, PT, P0 ;  /* 0x000000ff0000720c */ /* 0x000fe40003f06100 */
[----:B------:R-:W-:Y:S01]  /*1450*/  LOP3.LUT R0, R17, 0x3, RZ, 0xc0, !PT ;  /* 0x0000000311007812 */ /* 0x000fe200078ec0ff */
[----:B--2---:R-:W-:-:S10]  /*1460*/  HADD2.F32 R6, -RZ, R6.H0_H0 ;  /* 0x20000006ff067230 */ /* 0x004fd40000004100 */
        /* <DEDUP_REMOVED lines=14> */
.L_x_214:
        /* <DEDUP_REMOVED lines=21> */
.L_x_213:
[----:B------:R-:W-:Y:S05]  /*16a0*/  BSYNC B3 ;  /* 0x0000000000037941 */ /* 0x000fea0003800000 */
.L_x_212:
        /* <DEDUP_REMOVED lines=17> */
.L_x_216:
[----:B------:R-:W-:Y:S05]  /*17c0*/  BSYNC B3 ;  /* 0x0000000000037941 */ /* 0x000fea0003800000 */
.L_x_215:
[----:B------:R-:W-:-:S04]  /*17d0*/  ISETP.NE.U32.AND P1, PT, R7, RZ, PT ;  /* 0x000000ff0700720c */ /* 0x000fc80003f25070 */
[----:B------:R-:W-:-:S13]  /*17e0*/  ISETP.NE.OR.EX P0, PT, R2, RZ, P0, P1 ;  /* 0x000000ff0200720c */ /* 0x000fda0000705710 */
[----:B------:R-:W-:Y:S05]  /*17f0*/  @!P0 BRA `(.L_x_210) ;  /* 0x0000009000008947 */ /* 0x000fea0003800000 */
.L_x_211:
        /* <DEDUP_REMOVED lines=9> */
.L_x_210:
[----:B------:R-:W-:Y:S05]  /*1890*/  BSYNC B2 ;  /* 0x0000000000027941 */ /* 0x000fea0003800000 */
.L_x_209:
        /* <DEDUP_REMOVED lines=13> */
.L_x_208:
[----:B------:R-:W-:Y:S05]  /*1970*/  BSYNC B1 ;  /* 0x0000000000017941 */ /* 0x000fea0003800000 */
.L_x_207:
[----:B------:R-:W-:Y:S02]  /*1980*/  F2FP.PACK_AB R11, RZ, R11 ;  /* 0x0000000bff0b723e */ /* 0x000fe400000000ff */
[----:B------:R-:W-:-:S03]  /*1990*/  IADD3 R3, R3, 0x80, RZ ;  /* 0x0000008003037810 */ /* 0x000fc60007ffe0ff */
[----:B------:R0:W-:Y:S04]  /*19a0*/  STG.E.U16 [R4.64], R11 ;  /* 0x0000000b04007986 */ /* 0x0001e8000c101504 */
.L_x_205:
[----:B------:R-:W-:Y:S05]  /*19b0*/  BSYNC B0 ;  /* 0x0000000000007941 */ /* 0x000fea0003800000 */
.L_x_204:
        /* <DEDUP_REMOVED lines=282> */
.L_x_220:
        /* <DEDUP_REMOVED lines=50> */
.L_x_228:
        /* <DEDUP_REMOVED lines=21> */
.L_x_227:
[----:B------:R-:W-:Y:S05]  /*2fd0*/  BSYNC B4 ;  /* 0x0000000000047941 */ /* 0x000fea0003800000 */
.L_x_226:
        /* <DEDUP_REMOVED lines=17> */
.L_x_230:
[----:B------:R-:W-:Y:S05]  /*30f0*/  BSYNC B4 ;  /* 0x0000000000047941 */ /* 0x000fea0003800000 */
.L_x_229:
[----:B------:R-:W-:-:S04]  /*3100*/  ISETP.NE.U32.AND P1, PT, R7, RZ, PT ;  /* 0x000000ff0700720c */ /* 0x000fc80003f25070 */
[----:B------:R-:W-:-:S13]  /*3110*/  ISETP.NE.OR.EX P0, PT, R2, RZ, P0, P1 ;  /* 0x000000ff0200720c */ /* 0x000fda0000705710 */
[----:B------:R-:W-:Y:S05]  /*3120*/  @!P0 BRA `(.L_x_224) ;  /* 0x0000009000008947 */ /* 0x000fea0003800000 */
.L_x_225:
        /* <DEDUP_REMOVED lines=9> */
.L_x_224:
[----:B------:R-:W-:Y:S05]  /*31c0*/  BSYNC B2 ;  /* 0x0000000000027941 */ /* 0x000fea0003800000 */
.L_x_223:
        /* <DEDUP_REMOVED lines=13> */
.L_x_222:
[----:B------:R-:W-:Y:S05]  /*32a0*/  BSYNC B3 ;  /* 0x0000000000037941 */ /* 0x000fea0003800000 */
.L_x_221:
[----:B------:R-:W-:Y:S02]  /*32b0*/  F2FP.PACK_AB R11, RZ, R11 ;  /* 0x0000000bff0b723e */ /* 0x000fe400000000ff */
        /* <DEDUP_REMOVED lines=282> */
.L_x_232:
        /* <DEDUP_REMOVED lines=50> */
.L_x_240:
        /* <DEDUP_REMOVED lines=21> */
.L_x_239:
[----:B------:R-:W-:Y:S05]  /*48d0*/  BSYNC B4 ;  /* 0x0000000000047941 */ /* 0x000fea0003800000 */
.L_x_238:
        /* <DEDUP_REMOVED lines=17> */
.L_x_242:
[----:B------:R-:W-:Y:S05]  /*49f0*/  BSYNC B4 ;  /* 0x0000000000047941 */ /* 0x000fea0003800000 */
.L_x_241:
[----:B------:R-:W-:-:S04]  /*4a00*/  ISETP.NE.U32.AND P1, PT, R7, RZ, PT ;  /* 0x000000ff0700720c */ /* 0x000fc80003f25070 */
[----:B------:R-:W-:-:S13]  /*4a10*/  ISETP.NE.OR.EX P0, PT, R2, RZ, P0, P1 ;  /* 0x000000ff0200720c */ /* 0x000fda0000705710 */
[----:B------:R-:W-:Y:S05]  /*4a20*/  @!P0 BRA `(.L_x_236) ;  /* 0x0000009000008947 */ /* 0x000fea0003800000 */
.L_x_237:
        /* <DEDUP_REMOVED lines=9> */
.L_x_236:
[----:B------:R-:W-:Y:S05]  /*4ac0*/  BSYNC B2 ;  /* 0x0000000000027941 */ /* 0x000fea0003800000 */
.L_x_235:
        /* <DEDUP_REMOVED lines=13> */
.L_x_234:
[----:B------:R-:W-:Y:S05]  /*4ba0*/  BSYNC B3 ;  /* 0x0000000000037941 */ /* 0x000fea0003800000 */
.L_x_233:
[----:B------:R-:W-:Y:S02]  /*4bb0*/  F2FP.PACK_AB R11, RZ, R11 ;  /* 0x0000000bff0b723e */ /* 0x000fe400000000ff */
[----:B------:R-:W-:-:S03]  /*4bc0*/  IADD3 R3, R3, 0x80, RZ ;  /* 0x0000008003037810 */ /* 0x000fc60007ffe0ff */
[----:B------:R0:W-:Y:S04]  /*4bd0*/  STG.E.U16 [R4.64], R11 ;  /* 0x0000000b04007986 */ /* 0x0001e8000c101504 */
.L_x_219:
        /* <DEDUP_REMOVED lines=280> */
.L_x_244:
        /* <DEDUP_REMOVED lines=50> */
.L_x_252:
        /* <DEDUP_REMOVED lines=21> */
.L_x_251:
[----:B------:R-:W-:Y:S05]  /*61d0*/  BSYNC B4 ;  /* 0x0000000000047941 */ /* 0x000fea0003800000 */
.L_x_250:
        /* <DEDUP_REMOVED lines=17> */
.L_x_254:
[----:B------:R-:W-:Y:S05]  /*62f0*/  BSYNC B4 ;  /* 0x0000000000047941 */ /* 0x000fea0003800000 */
.L_x_253:
[----:B------:R-:W-:-:S04]  /*6300*/  ISETP.NE.U32.AND P1, PT, R7, RZ, PT ;  /* 0x000000ff0700720c */ /* 0x000fc80003f25070 */
[----:B------:R-:W-:-:S13]  /*6310*/  ISETP.NE.OR.EX P0, PT, R2, RZ, P0, P1 ;  /* 0x000000ff0200720c */ /* 0x000fda0000705710 */
[----:B------:R-:W-:Y:S05]  /*6320*/  @!P0 BRA `(.L_x_248) ;  /* 0x0000009000008947 */ /* 0x000fea0003800000 */
.L_x_249:
        /* <DEDUP_REMOVED lines=9> */
.L_x_248:
[----:B------:R-:W-:Y:S05]  /*63c0*/  BSYNC B2 ;  /* 0x0000000000027941 */ /* 0x000fea0003800000 */
.L_x_247:
        /* <DEDUP_REMOVED lines=13> */
.L_x_246:
[----:B------:R-:W-:Y:S05]  /*64a0*/  BSYNC B3 ;  /* 0x0000000000037941 */ /* 0x000fea0003800000 */
.L_x_245:
[----:B------:R-:W-:Y:S02]  /*64b0*/  F2FP.PACK_AB R11, RZ, R11 ;  /* 0x0000000bff0b723e */ /* 0x000fe400000000ff */
[----:B------:R-:W-:-:S03]  /*64c0*/  IADD3 R3, R3, 0x80, RZ ;  /* 0x0000008003037810 */ /* 0x000fc60007ffe0ff */
[----:B------:R0:W-:Y:S04]  /*64d0*/  STG.E.U16 [R4.64], R11 ;  /* 0x0000000b04007986 */ /* 0x0001e8000c101504 */
.L_x_231:
        /* <DEDUP_REMOVED lines=280> */
.L_x_256:
        /* <DEDUP_REMOVED lines=50> */
.L_x_264:
        /* <DEDUP_REMOVED lines=21> */
.L_x_263:
[----:B------:R-:W-:Y:S05]  /*7ad0*/  BSYNC B4 ;  /* 0x0000000000047941 */ /* 0x000fea0003800000 */
.L_x_262:
        /* <DEDUP_REMOVED lines=17> */
.L_x_266:
[----:B------:R-:W-:Y:S05]  /*7bf0*/  BSYNC B4 ;  /* 0x0000000000047941 */ /* 0x000fea0003800000 */
.L_x_265:
[----:B------:R-:W-:-:S04]  /*7c00*/  ISETP.NE.U32.AND P1, PT, R7, RZ, PT ;  /* 0x000000ff0700720c */ /* 0x000fc80003f25070 */
[----:B------:R-:W-:-:S13]  /*7c10*/  ISETP.NE.OR.EX P0, PT, R2, RZ, P0, P1 ;  /* 0x000000ff0200720c */ /* 0x000fda0000705710 */
[----:B------:R-:W-:Y:S05]  /*7c20*/  @!P0 BRA `(.L_x_260) ;  /* 0x0000009000008947 */ /* 0x000fea0003800000 */
.L_x_261:
        /* <DEDUP_REMOVED lines=9> */
.L_x_260:
[----:B------:R-:W-:Y:S05]  /*7cc0*/  BSYNC B2 ;  /* 0x0000000000027941 */ /* 0x000fea0003800000 */
.L_x_259:
        /* <DEDUP_REMOVED lines=13> */
.L_x_258:
[----:B------:R-:W-:Y:S05]  /*7da0*/  BSYNC B3 ;  /* 0x0000000000037941 */ /* 0x000fea0003800000 */
.L_x_257:
[----:B------:R-:W-:Y:S02]  /*7db0*/  F2FP.PACK_AB R11, RZ, R11 ;  /* 0x0000000bff0b723e */ /* 0x000fe400000000ff */
[----:B------:R-:W-:-:S03]  /*7dc0*/  IADD3 R3, R3, 0x80, RZ ;  /* 0x0000008003037810 */ /* 0x000fc60007ffe0ff */
[----:B------:R0:W-:Y:S04]  /*7dd0*/  STG.E.U16 [R4.64], R11 ;  /* 0x0000000b04007986 */ /* 0x0001e8000c101504 */
.L_x_243:
        /* <DEDUP_REMOVED lines=281> */
.L_x_268:
        /* <DEDUP_REMOVED lines=50> */
.L_x_276:
        /* <DEDUP_REMOVED lines=21> */
.L_x_275:
[----:B------:R-:W-:Y:S05]  /*93e0*/  BSYNC B4 ;  /* 0x0000000000047941 */ /* 0x000fea0003800000 */
.L_x_274:
        /* <DEDUP_REMOVED lines=17> */
.L_x_278:
[----:B------:R-:W-:Y:S05]  /*9500*/  BSYNC B4 ;  /* 0x0000000000047941 */ /* 0x000fea0003800000 */
.L_x_277:
[----:B------:R-:W-:-:S04]  /*9510*/  ISETP.NE.U32.AND P1, PT, R7, RZ, PT ;  /* 0x000000ff0700720c */ /* 0x000fc80003f25070 */
[----:B------:R-:W-:-:S13]  /*9520*/  ISETP.NE.OR.EX P0, PT, R2, RZ, P0, P1 ;  /* 0x000000ff0200720c */ /* 0x000fda0000705710 */
[----:B------:R-:W-:Y:S05]  /*9530*/  @!P0 BRA `(.L_x_272) ;  /* 0x0000009000008947 */ /* 0x000fea0003800000 */
.L_x_273:
        /* <DEDUP_REMOVED lines=9> */
.L_x_272:
[----:B------:R-:W-:Y:S05]  /*95d0*/  BSYNC B2 ;  /* 0x0000000000027941 */ /* 0x000fea0003800000 */
.L_x_271:
        /* <DEDUP_REMOVED lines=13> */
.L_x_270:
[----:B------:R-:W-:Y:S05]  /*96b0*/  BSYNC B3 ;  /* 0x0000000000037941 */ /* 0x000fea0003800000 */
.L_x_269:
[----:B------:R-:W-:Y:S02]  /*96c0*/  F2FP.PACK_AB R11, RZ, R11 ;  /* 0x0000000bff0b723e */ /* 0x000fe400000000ff */
[----:B------:R-:W-:-:S03]  /*96d0*/  IADD3 R3, R3, 0x80, RZ ;  /* 0x0000008003037810 */ /* 0x000fc60007ffe0ff */
[----:B------:R0:W-:Y:S04]  /*96e0*/  STG.E.U16 [R4.64], R11 ;  /* 0x0000000b04007986 */ /* 0x0001e8000c101504 */
.L_x_255:
[----:B------:R-:W-:-:S13]  /*96f0*/  ISETP.GE.AND P0, PT, R3, c[0x0][0x160], PT ;  /* 0x0000580003007a0c */ /* 0x000fda0003f06270 */
[----:B------:R-:W-:Y:S01]  /*9700*/  @P0 BREAK B0 ;  /* 0x0000000000000942 */ /* 0x000fe20003800000 */
[----:B------:R-:W-:Y:S05]  /*9710*/  @P0 BRA `(.L_x_267) ;  /* 0x000018f000000947 */ /* 0x000fea0003800000 */
[----:B------:R-:W-:Y:S05]  /*9720*/  BSYNC B0 ;  /* 0x0000000000007941 */ /* 0x000fea0003800000 */
.L_x_218:
        /* <DEDUP_REMOVED lines=278> */
.L_x_279:
        /* <DEDUP_REMOVED lines=50> */
.L_x_287:
        /* <DEDUP_REMOVED lines=21> */
.L_x_286:
[----:B------:R-:W-:Y:S05]  /*ad00*/  BSYNC B4 ;  /* 0x0000000000047941 */ /* 0x000fea0003800000 */
.L_x_285:
        /* <DEDUP_REMOVED lines=17> */
.L_x_289:
[----:B------:R-:W-:Y:S05]  /*ae20*/  BSYNC B4 ;  /* 0x0000000000047941 */ /* 0x000fea0003800000 */
.L_x_288:
[----:B------:R-:W-:-:S04]  /*ae30*/  ISETP.NE.U32.AND P1, PT, R7, RZ, PT ;  /* 0x000000ff0700720c */ /* 0x000fc80003f25070 */
[----:B------:R-:W-:-:S13]  /*ae40*/  ISETP.NE.OR.EX P0, PT, R2, RZ, P0, P1 ;  /* 0x000000ff0200720c */ /* 0x000fda0000705710 */
[----:B------:R-:W-:Y:S05]  /*ae50*/  @!P0 BRA `(.L_x_283) ;  /* 0x0000009000008947 */ /* 0x000fea0003800000 */
.L_x_284:
        /* <DEDUP_REMOVED lines=9> */
.L_x_283:
[----:B------:R-:W-:Y:S05]  /*aef0*/  BSYNC B2 ;  /* 0x0000000000027941 */ /* 0x000fea0003800000 */
.L_x_282:
        /* <DEDUP_REMOVED lines=13> */
.L_x_281:
[----:B------:R-:W-:Y:S05]  /*afd0*/  BSYNC B3 ;  /* 0x0000000000037941 */ /* 0x000fea0003800000 */
.L_x_280:
[----:B------:R-:W-:Y:S02]  /*afe0*/  F2FP.PACK_AB R11, RZ, R11 ;  /* 0x0000000bff0b723e */ /* 0x000fe400000000ff */
[----:B------:R-:W-:-:S03]  /*aff0*/  IADD3 R3, R3, 0x80, RZ ;  /* 0x0000008003037810 */ /* 0x000fc60007ffe0ff */
[----:B------:R0:W-:Y:S04]  /*b000*/  STG.E.U16 [R4.64], R11 ;  /* 0x0000000b04007986 */ /* 0x0001e8000c101504 */
.L_x_267:
[----:B------:R-:W-:Y:S05]  /*b010*/  BSYNC B1 ;  /* 0x0000000000017941 */ /* 0x000fea0003800000 */
.L_x_217:
        /* <DEDUP_REMOVED lines=281> */
.L_x_290:
        /* <DEDUP_REMOVED lines=50> */
.L_x_298:
        /* <DEDUP_REMOVED lines=21> */
.L_x_297:
[----:B------:R-:W-:Y:S05]  /*c620*/  BSYNC B3 ;  /* 0x0000000000037941 */ /* 0x000fea0003800000 */
.L_x_296:
        /* <DEDUP_REMOVED lines=17> */
.L_x_300:
[----:B------:R-:W-:Y:S05]  /*c740*/  BSYNC B3 ;  /* 0x0000000000037941 */ /* 0x000fea0003800000 */
.L_x_299:
[----:B------:R-:W-:-:S04]  /*c750*/  ISETP.NE.U32.AND P1, PT, R5, RZ, PT ;  /* 0x000000ff0500720c */ /* 0x000fc80003f25070 */
[----:B------:R-:W-:-:S13]  /*c760*/  ISETP.NE.OR.EX P0, PT, R6, RZ, P0, P1 ;  /* 0x000000ff0600720c */ /* 0x000fda0000705710 */
[----:B------:R-:W-:Y:S05]  /*c770*/  @!P0 BRA `(.L_x_294) ;  /* 0x0000009000008947 */ /* 0x000fea0003800000 */
.L_x_295:
        /* <DEDUP_REMOVED lines=9> */
.L_x_294:
[----:B------:R-:W-:Y:S05]  /*c810*/  BSYNC B2 ;  /* 0x0000000000027941 */ /* 0x000fea0003800000 */
.L_x_293:
        /* <DEDUP_REMOVED lines=13> */
.L_x_292:
[----:B------:R-:W-:Y:S05]  /*c8f0*/  BSYNC B1 ;  /* 0x0000000000017941 */ /* 0x000fea0003800000 */
.L_x_291:
[----:B------:R-:W-:-:S05]  /*c900*/  F2FP.PACK_AB R9, RZ, R9 ;  /* 0x00000009ff09723e */ /* 0x000fca00000000ff */
[----:B------:R-:W-:Y:S01]  /*c910*/  STG.E.U16 [R2.64], R9 ;  /* 0x0000000902007986 */ /* 0x000fe2000c101504 */
[----:B------:R-:W-:Y:S05]  /*c920*/  EXIT ;  /* 0x000000000000794d */ /* 0x000fea0003800000 */
.L_x_301:
        /* <DEDUP_REMOVED lines=13> */
.L_x_16233:


//--------------------- .text._ZN2at6native73_GLOBAL__N__c8866d80_35_SparseBinaryOpIntersectionKernel_cu_1520ed90_315312apply_kernelILi128ELi8EZNS1_29binary_op_intersection_kernelINS1_9LhsProjOpEblEEvRNS_14TensorIteratorEllRKNS_6TensorEbEUliE_EEviT1_ --------------------------
	.section	.text._ZN2at6native73_GLOBAL__N__c8866d80_35_SparseBinaryOpIntersectionKernel_cu_1520ed90_315312apply_kernelILi128ELi8EZNS1_29binary_op_intersection_kernelINS1_9LhsProjOpEblEEvRNS_14TensorIteratorEllRKNS_6TensorEbEUliE_EEviT1_,"ax",@progbits
	.sectioninfo	@"SHI_REGISTERS=16"
	.align	128
.text._ZN2at6native73_GLOBAL__N__c8866d80_35_SparseBinaryOpIntersectionKernel_cu_1520ed90_315312apply_kernelILi128ELi8EZNS1_29binary_op_intersection_kernelINS1_9LhsProjOpEblEEvRNS_14TensorIteratorEllRKNS_6TensorEbEUliE_EEviT1_:
        .type           _ZN2at6native73_GLOBAL__N__c8866d80_35_SparseBinaryOpIntersectionKernel_cu_1520ed90_315312apply_kernelILi128ELi8EZNS1_29binary_op_intersection_kernelINS1_9LhsProjOpEblEEvRNS_14TensorIteratorEllRKNS_6TensorEbEUliE_EEviT1_,@function
        .size           _ZN2at6native73_GLOBAL__N__c8866d80_35_SparseBinaryOpIntersectionKernel_cu_1520ed90_315312apply_kernelILi128ELi8EZNS1_29binary_op_intersection_kernelINS1_9LhsProjOpEblEEvRNS_14TensorIteratorEllRKNS_6TensorEbEUliE_EEviT1_,(.L_x_16234 - _ZN2at6native73_GLOBAL__N__c8866d80_35_SparseBinaryOpIntersectionKernel_cu_1520ed90_315312apply_kernelILi128ELi8EZNS1_29binary_op_intersection_kernelINS1_9LhsProjOpEblEEvRNS_14TensorIteratorEllRKNS_6TensorEbEUliE_EEviT1_)
        .other          _ZN2at6native73_GLOBAL__N__c8866d80_35_SparseBinaryOpIntersectionKernel_cu_1520ed90_315312apply_kernelILi128ELi8EZNS1_29binary_op_intersection_kernelINS1_9LhsProjOpEblEEvRNS_14TensorIteratorEllRKNS_6TensorEbEUliE_EEviT1_,@"STO_CUDA_ENTRY STV_DEFAULT"
_ZN2at6native73_GLOBAL__N__c8866d80_35_SparseBinaryOpIntersectionKernel_cu_1520ed90_315312apply_kernelILi128ELi8EZNS1_29binary_op_intersection_kernelINS1_9LhsProjOpEblEEvRNS_14TensorIteratorEllRKNS_6TensorEbEUliE_EEviT1_:
[----:B------:R-:W-:Y:S02]  /*0000*/  IMAD.MOV.U32 R1, RZ, RZ, c[0x0][0x28] ;  /* 0x00000a00ff017624 */ /* 0x000fe400078e00ff */
[----:B------:R-:W0:Y:S01]  /*0010*/  S2R R3, SR_CTAID.X ;  /* 0x0000000000037919 */ /* 0x000e220000002500 */
[----:B------:R-:W-:Y:S01]  /*0020*/  ULDC.64 UR4, c[0x0][0x118] ;  /* 0x0000460000047ab9 */ /* 0x000fe20000000a00 */
[----:B------:R-:W-:Y:S02]  /*0030*/  BSSY B2, `(.L_x_302) ;  /* 0x00001bc000027945 */ /* 0x000fe40003800000 */
[----:B------:R-:W0:Y:S02]  /*0040*/  S2R R0, SR_TID.X ;  /* 0x0000000000007919 */ /* 0x000e240000002100 */
[----:B0-----:R-:W-:-:S05]  /*0050*/  IMAD R3, R3, 0x400, R0 ;  /* 0x0000040003037824 */ /* 0x001fca00078e0200 */
[----:B------:R-:W-:-:S13]  /*0060*/  ISETP.GE.AND P0, PT, R3, c[0x0][0x160], PT ;  /* 0x0000580003007a0c */ /* 0x000fda0003f06270 */
[----:B------:R-:W-:Y:S05]  /*0070*/  @P0 BRA `(.L_x_303) ;  /* 0x00001b7000000947 */ /* 0x000fea0003800000 */
[----:B------:R-:W-:Y:S01]  /*0080*/  ISETP.NE.AND P0, PT, RZ, c[0x0][0x168], PT ;  /* 0x00005a00ff007a0c */ /* 0x000fe20003f05270 */
[----:B------:R-:W-:Y:S01]  /*0090*/  HFMA2.MMA R0, -RZ, RZ, 0, 0 ;  /* 0x00000000ff007435 */ /* 0x000fe200000001ff */
[----:B------:R-:W-:Y:S01]  /*00a0*/  IMAD.MOV.U32 R6, RZ, RZ, RZ ;  /* 0x000000ffff067224 */ /* 0x000fe200078e00ff */
[----:B------:R-:W-:Y:S01]  /*00b0*/  CS2R R4, SRZ ;  /* 0x0000000000047805 */ /* 0x000fe2000001ff00 */
[----:B------:R-:W-:-:S09]  /*00c0*/  IMAD.MOV.U32 R2, RZ, RZ, RZ ;  /* 0x000000ffff027224 */ /* 0x000fd200078e00ff */
[----:B------:R-:W-:Y:S05]  /*00d0*/  @!P0 BRA `(.L_x_304) ;  /* 0x0000116000008947 */ /* 0x000fea0003800000 */
[----:B------:R-:W-:Y:S01]  /*00e0*/  MOV R4, RZ ;  /* 0x000000ff00047202 */ /* 0x000fe20000000f00 */
[----:B------:R-:W-:Y:S01]  /*00f0*/  IMAD.MOV.U32 R5, RZ, RZ, R3 ;  /* 0x000000ffff057224 */ /* 0x000fe200078e0003 */
[----:B------:R-:W-:-:S03]  /*0100*/  MOV R7, c[0x0][0x168] ;  /* 0x00005a0000077a02 */ /* 0x000fc60000000f00 */
[----:B------:R-:W-:Y:S01]  /*0110*/  IMAD.HI.U32 R10, R3, c[0x0][0x170], R4 ;  /* 0x00005c00030a7a27 */ /* 0x000fe200078e0004 */
[----:B------:R-:W-:-:S04]  /*0120*/  ISETP.NE.AND P0, PT, R7, 0x1, PT ;  /* 0x000000010700780c */ /* 0x000fc80003f05270 */
[----:B------:R-:W-:-:S05]  /*0130*/  SHF.R.U32.HI R11, RZ, c[0x0][0x174], R10 ;  /* 0x00005d00ff0b7a19 */ /* 0x000fca000001160a */
[----:B------:R-:W-:-:S04]  /*0140*/  IMAD.MOV R2, RZ, RZ, -R11 ;  /* 0x000000ffff027224 */ /* 0x000fc800078e0a0b */
[----:B------:R-:W-:-:S04]  /*0150*/  IMAD R13, R2, c[0x0][0x16c], R3 ;  /* 0x00005b00020d7a24 */ /* 0x000fc800078e0203 */
[C---:B------:R-:W-:Y:S02]  /*0160*/  IMAD R2, R13.reuse, c[0x0][0x298], RZ ;  /* 0x0000a6000d027a24 */ /* 0x040fe400078e02ff */
[C---:B------:R-:W-:Y:S02]  /*0170*/  IMAD R4, R13.reuse, c[0x0][0x29c], RZ ;  /* 0x0000a7000d047a24 */ /* 0x040fe400078e02ff */
[C---:B------:R-:W-:Y:S02]  /*0180*/  IMAD R5, R13.reuse, c[0x0][0x2a0], RZ ;  /* 0x0000a8000d057a24 */ /* 0x040fe400078e02ff */
[----:B------:R-:W-:Y:S01]  /*0190*/  IMAD R6, R13, c[0x0][0x2ac], RZ ;  /* 0x0000ab000d067a24 */ /* 0x000fe200078e02ff */
[----:B------:R-:W-:Y:S05]  /*01a0*/  @!P0 BRA `(.L_x_304) ;  /* 0x0000109000008947 */ /* 0x000fea0003800000 */
[----:B------:R-:W-:Y:S01]  /*01b0*/  IMAD.MOV.U32 R10, RZ, RZ, RZ ;  /* 0x000000ffff0a7224 */ /* 0x000fe200078e00ff */
[----:B------:R-:W-:-:S03]  /*01c0*/  ISETP.NE.AND P0, PT, R7, 0x2, PT ;  /* 0x000000020700780c */ /* 0x000fc60003f05270 */
[----:B------:R-:W-:-:S05]  /*01d0*/  IMAD.HI.U32 R8, R11, c[0x0][0x17c], R10 ;  /* 0x00005f000b087a27 */ /* 0x000fca00078e000a */
[----:B------:R-:W-:-:S05]  /*01e0*/  SHF.R.U32.HI R9, RZ, c[0x0][0x180], R8 ;  /* 0x00006000ff097a19 */ /* 0x000fca0000011608 */
[----:B------:R-:W-:-:S04]  /*01f0*/  IMAD.MOV R10, RZ, RZ, -R9 ;  /* 0x000000ffff0a7224 */ /* 0x000fc800078e0a09 */
        /* <DEDUP_REMOVED lines=13> */
[----:B------:R-:W-:-:S05]  /*02d0*/  SHF.R.U32.HI R11, RZ, c[0x0][0x18c], R10 ;  /* 0x00006300ff0b7a19 */ /* 0x000fca000001160a */
[----:B------:R-:W-:-:S04]  /*02e0*/  IMAD.MOV R8, RZ, RZ, -R11 ;  /* 0x000000ffff087224 */ /* 0x000fc800078e0a0b */
[----:B------:R-:W-:-:S04]  /*02f0*/  IMAD R9, R8, c[0x0][0x184], R9 ;  /* 0x0000610008097a24 */ /* 0x000fc800078e0209 */
[C---:B------:R-:W-:Y:S02]  /*0300*/  IMAD R2, R9.reuse, c[0x0][0x2c8], R2 ;  /* 0x0000b20009027a24 */ /* 0x040fe400078e0202 */
[C---:B------:R-:W-:Y:S02]  /*0310*/  IMAD R4, R9.reuse, c[0x0][0x2cc], R4 ;  /* 0x0000b30009047a24 */ /* 0x040fe400078e0204 */
[C---:B------:R-:W-:Y:S02]  /*0320*/  IMAD R5, R9.reuse, c[0x0][0x2d0], R5 ;  /* 0x0000b40009057a24 */ /* 0x040fe400078e0205 */
[----:B------:R-:W-:Y:S01]  /*0330*/  IMAD R6, R9, c[0x0][0x2dc], R6 ;  /* 0x0000b70009067a24 */ /* 0x000fe200078e0206 */
[----:B------:R-:W-:Y:S05]  /*0340*/  @!P0 BRA `(.L_x_304) ;  /* 0x00000ef000008947 */ /* 0x000fea0003800000 */
[----:B------:R-:W-:Y:S01]  /*0350*/  IMAD.MOV.U32 R10, RZ, RZ, RZ ;  /* 0x000000ffff0a7224 */ /* 0x000fe200078e00ff */
        /* <DEDUP_REMOVED lines=222> */
[----:B------:R-:W-:Y:S01]  /*1140*/  SHF.R.U32.HI R11, RZ, c[0x0][0x288], R10 ;  /* 0x0000a200ff0b7a19 */ /* 0x000fe2000001160a */
[----:B------:R-:W-:-:S04]  /*1150*/  @P0 IMAD.MOV.U32 R10, RZ, RZ, RZ ;  /* 0x000000ffff0a0224 */ /* 0x000fc800078e00ff */
[----:B------:R-:W-:-:S04]  /*1160*/  @P0 IMAD.HI.U32 R7, R11, c[0x0][0x290], R10 ;  /* 0x0000a4000b070a27 */ /* 0x000fc800078e000a */
[----:B------:R-:W-:Y:S01]  /*1170*/  IMAD.MOV R8, RZ, RZ, -R11 ;  /* 0x000000ffff087224 */ /* 0x000fe200078e0a0b */
[----:B------:R-:W-:-:S03]  /*1180*/  @P0 SHF.R.U32.HI R7, RZ, c[0x0][0x294], R7 ;  /* 0x0000a500ff070a19 */ /* 0x000fc60000011607 */
[----:B------:R-:W-:Y:S01]  /*1190*/  IMAD R9, R8, c[0x0][0x280], R9 ;  /* 0x0000a00008097a24 */ /* 0x000fe200078e0209 */
[----:B------:R-:W-:-:S03]  /*11a0*/  @P0 IADD3 R7, -R7, RZ, RZ ;  /* 0x000000ff07070210 */ /* 0x000fc60007ffe1ff */
[----:B------:R-:W-:Y:S02]  /*11b0*/  IMAD R2, R9, c[0x0][0x4c0], R2 ;  /* 0x0001300009027a24 */ /* 0x000fe400078e0202 */
[----:B------:R-:W-:Y:S02]  /*11c0*/  @P0 IMAD R11, R7, c[0x0][0x28c], R11 ;  /* 0x0000a300070b0a24 */ /* 0x000fe400078e020b */
[C---:B------:R-:W-:Y:S02]  /*11d0*/  IMAD R4, R9.reuse, c[0x0][0x4c4], R4 ;  /* 0x0001310009047a24 */ /* 0x040fe400078e0204 */
[C---:B------:R-:W-:Y:S02]  /*11e0*/  IMAD R5, R9.reuse, c[0x0][0x4c8], R5 ;  /* 0x0001320009057a24 */ /* 0x040fe400078e0205 */
[----:B------:R-:W-:Y:S02]  /*11f0*/  IMAD R6, R9, c[0x0][0x4d4], R6 ;  /* 0x0001350009067a24 */ /* 0x000fe400078e0206 */
[----:B------:R-:W-:-:S02]  /*1200*/  @P0 IMAD R2, R11, c[0x0][0x4d8], R2 ;  /* 0x000136000b020a24 */ /* 0x000fc400078e0202 */
[C---:B------:R-:W-:Y:S02]  /*1210*/  @P0 IMAD R4, R11.reuse, c[0x0][0x4dc], R4 ;  /* 0x000137000b040a24 */ /* 0x040fe400078e0204 */
[C---:B------:R-:W-:Y:S02]  /*1220*/  @P0 IMAD R5, R11.reuse, c[0x0][0x4e0], R5 ;  /* 0x000138000b050a24 */ /* 0x040fe400078e0205 */
[----:B------:R-:W-:-:S05]  /*1230*/  @P0 IMAD R6, R11, c[0x0][0x4ec], R6 ;  /* 0x00013b000b060a24 */ /* 0x000fca00078e0206 */
.L_x_304:
[----:B------:R-:W-:-:S05]  /*1240*/  IADD3 R8, P0, R6, c[0x0][0x518], RZ ;  /* 0x0001460006087a10 */ /* 0x000fca0007f1e0ff */
[----:B------:R-:W-:Y:S01]  /*1250*/  IMAD.X R9, RZ, RZ, c[0x0][0x51c], P0 ;  /* 0x00014700ff097624 */ /* 0x000fe200000e06ff */
[----:B------:R-:W-:-:S05]  /*1260*/  IADD3 R6, P0, R5, c[0x0][0x500], RZ ;  /* 0x0001400005067a10 */ /* 0x000fca0007f1e0ff */
[----:B------:R-:W2:Y:S01]  /*1270*/  LDG.E.64.CONSTANT R8, [R8.64] ;  /* 0x0000000408087981 */ /* 0x000ea2000c1e9b00 */
[----:B------:R-:W-:-:S06]  /*1280*/  IMAD.X R7, RZ, RZ, c[0x0][0x504], P0 ;  /* 0x00014100ff077624 */ /* 0x000fcc00000e06ff */
[----:B------:R-:W3:Y:S01]  /*1290*/  LDG.E.64.CONSTANT R6, [R6.64] ;  /* 0x0000000406067981 */ /* 0x000ee2000c1e9b00 */
[----:B------:R-:W-:Y:S01]  /*12a0*/  ULDC.U8 UR6, c[0x0][0x530] ;  /* 0x00014c0000067ab9 */ /* 0x000fe20000000000 */
[----:B------:R-:W-:Y:S01]  /*12b0*/  MOV R5, RZ ;  /* 0x000000ff00057202 */ /* 0x000fe20000000f00 */
[----:B------:R-:W-:Y:S01]  /*12c0*/  BSSY B1, `(.L_x_305) ;  /* 0x0000090000017945 */ /* 0x000fe20003800000 */
[----:B------:R-:W-:Y:S02]  /*12d0*/  ISETP.NE.AND P0, PT, RZ, UR6, PT ;  /* 0x00000006ff007c0c */ /* 0x000fe4000bf05270 */
[----:B--2---:R-:W-:-:S04]  /*12e0*/  ISETP.GT.U32.AND P1, PT, R8, RZ, PT ;  /* 0x000000ff0800720c */ /* 0x004fc80003f24070 */
[----:B------:R-:W-:Y:S01]  /*12f0*/  ISETP.GT.AND.EX P0, PT, R9, RZ, !P0, P1 ;  /* 0x000000ff0900720c */ /* 0x000fe20004704310 */
[----:B---3--:R-:W-:-:S03]  /*1300*/  IMAD.WIDE.U32 R10, R6, c[0x0][0x520], R4 ;  /* 0x00014800060a7a25 */ /* 0x008fc600078e0004 */
[----:B------:R-:W-:Y:S02]  /*1310*/  SEL R13, R8, 0x1, !P0 ;  /* 0x00000001080d7807 */ /* 0x000fe40004000000 */
[----:B------:R-:W-:Y:S01]  /*1320*/  SEL R12, R9, RZ, !P0 ;  /* 0x000000ff090c7207 */ /* 0x000fe20004000000 */
[----:B------:R-:W-:Y:S01]  /*1330*/  IMAD R5, R7, c[0x0][0x520], RZ ;  /* 0x0001480007057a24 */ /* 0x000fe200078e02ff */
[----:B------:R-:W-:Y:S02]  /*1340*/  ISETP.GE.U32.AND P0, PT, R13, 0x1, PT ;  /* 0x000000010d00780c */ /* 0x000fe40003f06070 */
[----:B------:R-:W-:Y:S01]  /*1350*/  IADD3 R4, P1, R2, c[0x0][0x4f0], RZ ;  /* 0x00013c0002047a10 */ /* 0x000fe20007f3e0ff */
[----:B------:R-:W-:Y:S01]  /*1360*/  IMAD R7, R6, c[0x0][0x524], R5 ;  /* 0x0001490006077a24 */ /* 0x000fe200078e0205 */
[----:B------:R-:W-:Y:S02]  /*1370*/  ISETP.GE.AND.EX P0, PT, R12, RZ, PT, P0 ;  /* 0x000000ff0c00720c */ /* 0x000fe40003f06300 */
[----:B------:R-:W-:Y:S01]  /*1380*/  IADD3 R8, P2, R10, c[0x0][0x4f8], RZ ;  /* 0x00013e000a087a10 */ /* 0x000fe20007f5e0ff */
[----:B------:R-:W-:-:S03]  /*1390*/  IMAD.X R5, RZ, RZ, c[0x0][0x4f4], P1 ;  /* 0x00013d00ff057624 */ /* 0x000fc600008e06ff */
[----:B------:R-:W-:-:S07]  /*13a0*/  IADD3.X R9, R11, c[0x0][0x4fc], R7, P2, !PT ;  /* 0x00013f000b097a10 */ /* 0x000fce00017fe407 */
[----:B------:R-:W-:Y:S05]  /*13b0*/  @!P0 BRA `(.L_x_306) ;  /* 0x0000080000008947 */ /* 0x000fea0003800000 */
[----:B------:R-:W2:Y:S01]  /*13c0*/  LDG.E.U8.CONSTANT R8, [R8.64] ;  /* 0x0000000408087981 */ /* 0x000ea2000c1e9100 */
[C---:B------:R-:W-:Y:S01]  /*13d0*/  IADD3 R0, P1, R13.reuse, -0x1, RZ ;  /* 0xffffffff0d007810 */ /* 0x040fe20007f3e0ff */
[----:B------:R-:W-:Y:S01]  /*13e0*/  BSSY B0, `(.L_x_307) ;  /* 0x000006d000007945 */ /* 0x000fe20003800000 */
[----:B------:R-:W-:Y:S01]  /*13f0*/  LOP3.LUT R6, R13, 0x3, RZ, 0xc0, !PT ;  /* 0x000000030d067812 */ /* 0x000fe200078ec0ff */
[----:B------:R-:W-:Y:S01]  /*1400*/  IMAD.MOV.U32 R11, RZ, RZ, RZ ;  /* 0x000000ffff0b7224 */ /* 0x000fe200078e00ff */
[----:B------:R-:W-:Y:S02]  /*1410*/  ISETP.GE.U32.AND P0, PT, R0, 0x3, PT ;  /* 0x000000030000780c */ /* 0x000fe40003f06070 */
[----:B------:R-:W-:-:S04]  /*1420*/  IADD3.X R0, R12, -0x1, RZ, P1, !PT ;  /* 0xffffffff0c007810 */ /* 0x000fc80000ffe4ff */
[----:B------:R-:W-:Y:S02]  /*1430*/  ISETP.GE.U32.AND.EX P0, PT, R0, RZ, PT, P0 ;  /* 0x000000ff0000720c */ /* 0x000fe40003f06100 */
[----:B--2---:R-:W-:-:S04]  /*1440*/  ISETP.NE.AND P1, PT, R8, RZ, PT ;  /* 0x000000ff0800720c */ /* 0x004fc80003f25270 */
[----:B------:R-:W-:-:S07]  /*1450*/  SEL R0, RZ, 0xffffffff, !P1 ;  /* 0xffffffffff007807 */ /* 0x000fce0004800000 */
[----:B------:R-:W-:Y:S05]  /*1460*/  @!P0 BRA `(.L_x_308) ;  /* 0x0000064000008947 */ /* 0x000fea0003800000 */
[----:B------:R-:W-:Y:S01]  /*1470*/  IADD3 R2, P0, R6, -R13, RZ ;  /* 0x8000000d06027210 */ /* 0x000fe20007f1e0ff */
[----:B------:R-:W-:Y:S01]  /*1480*/  BSSY B3, `(.L_x_309) ;  /* 0x0000053000037945 */ /* 0x000fe20003800000 */
[----:B------:R-:W-:Y:S02]  /*1490*/  IMAD.MOV.U32 R11, RZ, RZ, RZ ;  /* 0x000000ffff0b7224 */ /* 0x000fe400078e00ff */
[----:B------:R-:W-:-:S04]  /*14a0*/  IADD3.X R7, RZ, ~R12, RZ, P0, !PT ;  /* 0x8000000cff077210 */ /* 0x000fc800007fe4ff */
[----:B------:R-:W-:-:S13]  /*14b0*/  ISETP.GE.AND P0, PT, R7, RZ, PT ;  /* 0x000000ff0700720c */ /* 0x000fda0003f06270 */
[----:B------:R-:W-:Y:S05]  /*14c0*/  @P0 BRA `(.L_x_310) ;  /* 0x000004e000000947 */ /* 0x000fea0003800000 */
[----:B------:R-:W-:Y:S01]  /*14d0*/  IADD3 R8, P0, RZ, -R2, RZ ;  /* 0x80000002ff087210 */ /* 0x000fe20007f1e0ff */
[----:B------:R-:W-:Y:S03]  /*14e0*/  BSSY B4, `(.L_x_311) ;  /* 0x000002e000047945 */ /* 0x000fe60003800000 */
[----:B------:R-:W-:Y:S01]  /*14f0*/  ISETP.GT.U32.AND P1, PT, R8, 0xc, PT ;  /* 0x0000000c0800780c */ /* 0x000fe20003f24070 */
[----:B------:R-:W-:Y:S01]  /*1500*/  IMAD.X R8, RZ, RZ, ~R7, P0 ;  /* 0x000000ffff087224 */ /* 0x000fe200000e0e07 */
[----:B------:R-:W-:-:S04]  /*1510*/  PLOP3.LUT P0, PT, PT, PT, PT, 0x80, 0x0 ;  /* 0x000000000000781c */ /* 0x000fc80003f0f070 */
[----:B------:R-:W-:-:S13]  /*1520*/  ISETP.GT.AND.EX P1, PT, R8, RZ, PT, P1 ;  /* 0x000000ff0800720c */ /* 0x000fda0003f24310 */
[----:B------:R-:W-:Y:S05]  /*1530*/  @!P1 BRA `(.L_x_312) ;  /* 0x0000028000009947 */ /* 0x000fea0003800000 */
[----:B------:R-:W-:Y:S01]  /*1540*/  BSSY B5, `(.L_x_312) ;  /* 0x0000027000057945 */ /* 0x000fe20003800000 */
[----:B------:R-:W-:Y:S02]  /*1550*/  PLOP3.LUT P0, PT, PT, PT, PT, 0x8, 0x0 ;  /* 0x000000000000781c */ /* 0x000fe40003f0e170 */
.L_x_313:
[-C--:B------:R-:W-:Y:S02]  /*1560*/  ISETP.NE.AND P1, PT, R11, R0.reuse, PT ;  /* 0x000000000b00720c */ /* 0x080fe40003f25270 */
[----:B------:R-:W-:Y:S02]  /*1570*/  IADD3 R2, P2, R2, 0x10, RZ ;  /* 0x0000001002027810 */ /* 0x000fe40007f5e0ff */
[----:B------:R-:W-:Y:S02]  /*1580*/  SEL R9, RZ, 0x1, !P1 ;  /* 0x00000001ff097807 */ /* 0x000fe40004800000 */
[----:B------:R-:W-:Y:S02]  /*1590*/  IADD3.X R7, RZ, R7, RZ, P2, !PT ;  /* 0x00000007ff077210 */ /* 0x000fe400017fe4ff */
[----:B------:R-:W-:Y:S02]  /*15a0*/  ISETP.NE.AND P1, PT, R9, R0, PT ;  /* 0x000000000900720c */ /* 0x000fe40003f25270 */
[----:B------:R-:W-:-:S02]  /*15b0*/  ISETP.GE.U32.AND P2, PT, R2, -0xc, PT ;  /* 0xfffffff40200780c */ /* 0x000fc40003f46070 */
[----:B------:R-:W-:Y:S02]  /*15c0*/  SEL R9, RZ, 0x1, !P1 ;  /* 0x00000001ff097807 */ /* 0x000fe40004800000 */
[----:B------:R-:W-:Y:S02]  /*15d0*/  ISETP.GE.AND.EX P2, PT, R7, -0x1, PT, P2 ;  /* 0xffffffff0700780c */ /* 0x000fe40003f46320 */
[----:B------:R-:W-:-:S04]  /*15e0*/  ISETP.NE.AND P1, PT, R9, R0, PT ;  /* 0x000000000900720c */ /* 0x000fc80003f25270 */
[----:B------:R-:W-:-:S04]  /*15f0*/  SEL R9, RZ, 0x1, !P1 ;  /* 0x00000001ff097807 */ /* 0x000fc80004800000 */
        /* <DEDUP_REMOVED lines=25> */
[----:B------:R-:W-:Y:S01]  /*1790*/  SEL R11, RZ, 0x1, !P1 ;  /* 0x00000001ff0b7807 */ /* 0x000fe20004800000 */
[----:B------:R-:W-:Y:S05]  /*17a0*/  @!P2 BRA `(.L_x_313) ;  /* 0xfffffdb00000a947 */ /* 0x000fea000383ffff */
[----:B------:R-:W-:Y:S05]  /*17b0*/  BSYNC B5 ;  /* 0x0000000000057941 */ /* 0x000fea0003800000 */
.L_x_312:
[----:B------:R-:W-:Y:S05]  /*17c0*/  BSYNC B4 ;  /* 0x0000000000047941 */ /* 0x000fea0003800000 */
.L_x_311:
[----:B------:R-:W-:Y:S01]  /*17d0*/  IADD3 R8, P3, RZ, -R2, RZ ;  /* 0x80000002ff087210 */ /* 0x000fe20007f7e0ff */
[----:B------:R-:W-:Y:S03]  /*17e0*/  BSSY B4, `(.L_x_314) ;  /* 0x0000018000047945 */ /* 0x000fe60003800000 */
[----:B------:R-:W-:Y:S01]  /*17f0*/  ISETP.GT.U32.AND P2, PT, R8, 0x4, PT ;  /* 0x000000040800780c */ /* 0x000fe20003f44070 */
[----:B------:R-:W-:-:S05]  /*1800*/  IMAD.X R8, RZ, RZ, ~R7, P3 ;  /* 0x000000ffff087224 */ /* 0x000fca00018e0e07 */
[----:B------:R-:W-:-:S13]  /*1810*/  ISETP.GT.AND.EX P2, PT, R8, RZ, PT, P2 ;  /* 0x000000ff0800720c */ /* 0x000fda0003f44320 */
[----:B------:R-:W-:Y:S05]  /*1820*/  @!P2 BRA `(.L_x_315) ;  /* 0x000001300000a947 */ /* 0x000fea0003800000 */
[----:B------:R-:W-:Y:S02]  /*1830*/  ISETP.NE.AND P0, PT, R11, R0, PT ;  /* 0x000000000b00720c */ /* 0x000fe40003f05270 */
[----:B------:R-:W-:Y:S02]  /*1840*/  IADD3 R2, P2, R2, 0x8, RZ ;  /* 0x0000000802027810 */ /* 0x000fe40007f5e0ff */
[----:B------:R-:W-:-:S03]  /*1850*/  SEL R9, RZ, 0x1, !P0 ;  /* 0x00000001ff097807 */ /* 0x000fc60004000000 */
[----:B------:R-:W-:Y:S01]  /*1860*/  IMAD.X R7, RZ, RZ, R7, P2 ;  /* 0x000000ffff077224 */ /* 0x000fe200010e0607 */
        /* <DEDUP_REMOVED lines=11> */
[----:B------:R-:W-:Y:S02]  /*1920*/  SEL R9, RZ, 0x1, !P0 ;  /* 0x00000001ff097807 */ /* 0x000fe40004000000 */
[----:B------:R-:W-:Y:S02]  /*1930*/  PLOP3.LUT P0, PT, PT, PT, PT, 0x8, 0x0 ;  /* 0x000000000000781c */ /* 0x000fe40003f0e170 */
[----:B------:R-:W-:-:S04]  /*1940*/  ISETP.NE.AND P1, PT, R9, R0, PT ;  /* 0x000000000900720c */ /* 0x000fc80003f25270 */
[----:B------:R-:W-:-:S04]  /*1950*/  SEL R11, RZ, 0x1, !P1 ;  /* 0x00000001ff0b7807 */ /* 0x000fc80004800000 */
.L_x_315:
[----:B------:R-:W-:Y:S05]  /*1960*/  BSYNC B4 ;  /* 0x0000000000047941 */ /* 0x000fea0003800000 */
.L_x_314:
[----:B------:R-:W-:-:S04]  /*1970*/  ISETP.NE.U32.AND P2, PT, R2, RZ, PT ;  /* 0x000000ff0200720c */ /* 0x000fc80003f45070 */
[----:B------:R-:W-:-:S13]  /*1980*/  ISETP.NE.OR.EX P0, PT, R7, RZ, P0, P2 ;  /* 0x000000ff0700720c */ /* 0x000fda0000705720 */
[----:B------:R-:W-:Y:S01]  /*1990*/  @!P0 BREAK B3 ;  /* 0x0000000000038942 */ /* 0x000fe20003800000 */
[----:B------:R-:W-:Y:S05]  /*19a0*/  @!P0 BRA `(.L_x_308) ;  /* 0x0000010000008947 */ /* 0x000fea0003800000 */
.L_x_310:
[----:B------:R-:W-:Y:S05]  /*19b0*/  BSYNC B3 ;  /* 0x0000000000037941 */ /* 0x000fea0003800000 */
.L_x_309:
[----:B------:R-:W-:Y:S02]  /*19c0*/  BSSY B3, `(.L_x_308) ;  /* 0x000000e000037945 */ /* 0x000fe40003800000 */
.L_x_316:
[----:B------:R-:W-:-:S04]  /*19d0*/  ISETP.NE.AND P0, PT, R11, R0, PT ;  /* 0x000000000b00720c */ /* 0x000fc80003f05270 */
[----:B------:R-:W-:-:S04]  /*19e0*/  SEL R9, RZ, 0x1, !P0 ;  /* 0x00000001ff097807 */ /* 0x000fc80004000000 */
[----:B------:R-:W-:-:S04]  /*19f0*/  ISETP.NE.AND P0, PT, R9, R0, PT ;  /* 0x000000000900720c */ /* 0x000fc80003f05270 */
[----:B------:R-:W-:Y:S02]  /*1a00*/  SEL R9, RZ, 0x1, !P0 ;  /* 0x00000001ff097807 */ /* 0x000fe40004000000 */
[----:B------:R-:W-:Y:S02]  /*1a10*/  IADD3 R2, P0, R2, 0x4, RZ ;  /* 0x0000000402027810 */ /* 0x000fe40007f1e0ff */
[----:B------:R-:W-:Y:S02]  /*1a20*/  ISETP.NE.AND P1, PT, R9, R0, PT ;  /* 0x000000000900720c */ /* 0x000fe40003f25270 */
[----:B------:R-:W-:Y:S02]  /*1a30*/  IADD3.X R7, RZ, R7, RZ, P0, !PT ;  /* 0x00000007ff077210 */ /* 0x000fe400007fe4ff */
[----:B------:R-:W-:Y:S02]  /*1a40*/  ISETP.NE.U32.AND P0, PT, R2, RZ, PT ;  /* 0x000000ff0200720c */ /* 0x000fe40003f05070 */
[----:B------:R-:W-:-:S02]  /*1a50*/  SEL R9, RZ, 0x1, !P1 ;  /* 0x00000001ff097807 */ /* 0x000fc40004800000 */
[----:B------:R-:W-:Y:S02]  /*1a60*/  ISETP.NE.AND.EX P0, PT, R7, RZ, PT, P0 ;  /* 0x000000ff0700720c */ /* 0x000fe40003f05300 */
[----:B------:R-:W-:-:S04]  /*1a70*/  ISETP.NE.AND P1, PT, R9, R0, PT ;  /* 0x000000000900720c */ /* 0x000fc80003f25270 */
[----:B------:R-:W-:-:S07]  /*1a80*/  SEL R11, RZ, 0x1, !P1 ;  /* 0x00000001ff0b7807 */ /* 0x000fce0004800000 */
[----:B------:R-:W-:Y:S05]  /*1a90*/  @P0 BRA `(.L_x_316) ;  /* 0xffffff3000000947 */ /* 0x000fea000383ffff */
[----:B------:R-:W-:Y:S05]  /*1aa0*/  BSYNC B3 ;  /* 0x0000000000037941 */ /* 0x000fea0003800000 */
.L_x_308:
[----:B------:R-:W-:Y:S05]  /*1ab0*/  BSYNC B0 ;  /* 0x0000000000007941 */ /* 0x000fea0003800000 */
.L_x_307:
[----:B------:R-:W-:Y:S01]  /*1ac0*/  ISETP.NE.U32.AND P0, PT, R6, RZ, PT ;  /* 0x000000ff0600720c */ /* 0x000fe20003f05070 */
[----:B------:R-:W-:Y:S03]  /*1ad0*/  BSSY B0, `(.L_x_317) ;  /* 0x000000d000007945 */ /* 0x000fe60003800000 */
[----:B------:R-:W-:-:S13]  /*1ae0*/  ISETP.NE.AND.EX P0, PT, RZ, RZ, PT, P0 ;  /* 0x000000ffff00720c */ /* 0x000fda0003f05300 */
[----:B------:R-:W-:Y:S05]  /*1af0*/  @!P0 BRA `(.L_x_318) ;  /* 0x000000a000008947 */ /* 0x000fea0003800000 */
[----:B------:R-:W-:Y:S02]  /*1b00*/  ISETP.NE.U32.AND P0, PT, R6, 0x1, PT ;  /* 0x000000010600780c */ /* 0x000fe40003f05070 */
[----:B------:R-:W-:Y:S02]  /*1b10*/  ISETP.NE.AND P1, PT, R11, R0, PT ;  /* 0x000000000b00720c */ /* 0x000fe40003f25270 */
[----:B------:R-:W-:-:S13]  /*1b20*/  ISETP.NE.AND.EX P0, PT, RZ, RZ, PT, P0 ;  /* 0x000000ffff00720c */ /* 0x000fda0003f05300 */
[----:B------:R-:W-:Y:S05]  /*1b30*/  @!P0 BRA `(.L_x_318) ;  /* 0x0000006000008947 */ /* 0x000fea0003800000 */
[----:B------:R-:W-:Y:S02]  /*1b40*/  ISETP.NE.U32.AND P0, PT, R6, 0x2, PT ;  /* 0x000000020600780c */ /* 0x000fe40003f05070 */
[----:B------:R-:W-:Y:S02]  /*1b50*/  SEL R7, RZ, 0x1, !P1 ;  /* 0x00000001ff077807 */ /* 0x000fe40004800000 */
[----:B------:R-:W-:Y:S02]  /*1b60*/  ISETP.NE.AND.EX P0, PT, RZ, RZ, PT, P0 ;  /* 0x000000ffff00720c */ /* 0x000fe40003f05300 */
[----:B------:R-:W-:-:S11]  /*1b70*/  ISETP.NE.AND P1, PT, R7, R0, PT ;  /* 0x000000000700720c */ /* 0x000fd60003f25270 */
[----:B------:R-:W-:-:S04]  /*1b80*/  @P0 SEL R7, RZ, 0x1, !P1 ;  /* 0x00000001ff070807 */ /* 0x000fc80004800000 */
[----:B------:R-:W-:-:S08]  /*1b90*/  @P0 ISETP.NE.AND P1, PT, R7, R0, PT ;  /* 0x000000000700020c */ /* 0x000fd00003f25270 */
.L_x_318:
[----:B------:R-:W-:Y:S05]  /*1ba0*/  BSYNC B0 ;  /* 0x0000000000007941 */ /* 0x000fea0003800000 */
.L_x_317:
[----:B------:R-:W-:Y:S02]  /*1bb0*/  SEL R0, RZ, 0x1, !P1 ;  /* 0x00000001ff007807 */ /* 0x000fe40004800000 */
.L_x_306:
[----:B------:R-:W-:Y:S05]  /*1bc0*/  BSYNC B1 ;  /* 0x0000000000017941 */ /* 0x000fea0003800000 */
.L_x_305:
[----:B------:R0:W-:Y:S01]  /*1bd0*/  STG.E.U8 [R4.64], R0 ;  /* 0x0000000004007986 */ /* 0x0001e2000c101104 */
[----:B------:R-:W-:-:S03]  /*1be0*/  IADD3 R3, R3, 0x80, RZ ;  /* 0x0000008003037810 */ /* 0x000fc60007ffe0ff */
.L_x_303:
[----:B------:R-:W-:Y:S05]  /*1bf0*/  BSYNC B2 ;  /* 0x0000000000027941 */ /* 0x000fea0003800000 */
.L_x_302:
[----:B------:R-:W-:Y:S01]  /*1c00*/  WARPSYNC 0xffffffff ;  /* 0xffffffff00007948 */ /* 0x000fe20003800000 */
[----:B------:R-:W-:Y:S01]  /*1c10*/  ISETP.GE.AND P0, PT, R3, c[0x0][0x160], PT ;  /* 0x0000580003007a0c */ /* 0x000fe20003f06270 */
[----:B------:R-:W-:Y:S01]  /*1c20*/  BSSY B1, `(.L_x_319) ;  /* 0x0000a3c000017945 */ /* 0x000fe20003800000 */
[----:B------:R-:W-:Y:S11]  /*1c30*/  BSSY B0, `(.L_x_320) ;  /* 0x0000888000007945 */ /* 0x000ff60003800000 */
[----:B------:R-:W-:Y:S05]  /*1c40*/  @P0 BRA `(.L_x_321) ;  /* 0x0000366000000947 */ /* 0x000fea0003800000 */
[----:B------:R-:W-:Y:S01]  /*1c50*/  ISETP.NE.AND P0, PT, RZ, c[0x0][0x168], PT ;  /* 0x00005a00ff007a0c */ /* 0x000fe20003f05270 */
[----:B------:R-:W-:Y:S01]  /*1c60*/  HFMA2.MMA R2, -RZ, RZ, 0, 0 ;  /* 0x00000000ff027435 */ /* 0x000fe200000001ff */
[----:B0-----:R-:W-:Y:S01]  /*1c70*/  IMAD.MOV.U32 R0, RZ, RZ, RZ ;  /* 0x000000ffff007224 */ /* 0x001fe200078e00ff */
[----:B------:R-:W-:Y:S01]  /*1c80*/  CS2R R4, SRZ ;  /* 0x0000000000047805 */ /* 0x000fe2000001ff00 */
[----:B------:R-:W-:-:S09]  /*1c90*/  IMAD.MOV.U32 R6, RZ, RZ, RZ ;  /* 0x000000ffff067224 */ /* 0x000fd200078e00ff */
[----:B------:R-:W-:Y:S05]  /*1ca0*/  @!P0 BRA `(.L_x_322) ;  /* 0x0000111000008947 */ /* 0x000fea0003800000 */
[----:B------:R-:W-:Y:S01]  /*1cb0*/  IMAD.MOV.U32 R2, RZ, RZ, RZ ;  /* 0x000000ffff027224 */ /* 0x000fe200078e00ff */
        /* <DEDUP_REMOVED lines=272> */
.L_x_322:
        /* <DEDUP_REMOVED lines=27> */
[----:B------:R-:W-:Y:S02]  /*2f70*/  LOP3.LUT R6, R13, 0x3, RZ, 0xc0, !PT ;  /* 0x000000030d067812 */ /* 0x000fe400078ec0ff */
[----:B------:R-:W-:Y:S02]  /*2f80*/  ISETP.GE.U32.AND P0, PT, R0, 0x3, PT ;  /* 0x000000030000780c */ /* 0x000fe40003f06070 */
[----:B------:R-:W-:Y:S02]  /*2f90*/  IADD3.X R0, R12, -0x1, RZ, P1, !PT ;  /* 0xffffffff0c007810 */ /* 0x000fe40000ffe4ff */
[----:B------:R-:W-:Y:S02]  /*2fa0*/  MOV R11, RZ ;  /* 0x000000ff000b7202 */ /* 0x000fe40000000f00 */
[----:B------:R-:W-:-:S02]  /*2fb0*/  ISETP.GE.U32.AND.EX P0, PT, R0, RZ, PT, P0 ;  /* 0x000000ff0000720c */ /* 0x000fc40003f06100 */
[----:B--2---:R-:W-:-:S04]  /*2fc0*/  ISETP.NE.AND P1, PT, R8, RZ, PT ;  /* 0x000000ff0800720c */ /* 0x004fc80003f25270 */
[----:B------:R-:W-:-:S07]  /*2fd0*/  SEL R0, RZ, 0xffffffff, !P1 ;  /* 0xffffffffff007807 */ /* 0x000fce0004800000 */
[----:B------:R-:W-:Y:S05]  /*2fe0*/  @!P0 BRA `(.L_x_326) ;  /* 0x0000064000008947 */ /* 0x000fea0003800000 */
[----:B------:R-:W-:Y:S01]  /*2ff0*/  IADD3 R2, P0, R6, -R13, RZ ;  /* 0x8000000d06027210 */ /* 0x000fe20007f1e0ff */
[----:B------:R-:W-:Y:S01]  /*3000*/  BSSY B2, `(.L_x_327) ;  /* 0x0000053000027945 */ /* 0x000fe20003800000 */
[----:B------:R-:W-:-:S03]  /*3010*/  HFMA2.MMA R11, -RZ, RZ, 0, 0 ;  /* 0x00000000ff0b7435 */ /* 0x000fc600000001ff */
[----:B------:R-:W-:-:S05]  /*3020*/  IMAD.X R7, RZ, RZ, ~R12, P0 ;  /* 0x000000ffff077224 */ /* 0x000fca00000e0e0c */
        /* <DEDUP_REMOVED lines=11> */
.L_x_331:
        /* <DEDUP_REMOVED lines=38> */
.L_x_330:
[----:B------:R-:W-:Y:S05]  /*3340*/  BSYNC B5 ;  /* 0x0000000000057941 */ /* 0x000fea0003800000 */
.L_x_329:
[----:B------:R-:W-:Y:S01]  /*3350*/  IADD3 R8, P3, RZ, -R2, RZ ;  /* 0x80000002ff087210 */ /* 0x000fe20007f7e0ff */
[----:B------:R-:W-:Y:S03]  /*3360*/  BSSY B5, `(.L_x_332) ;  /* 0x0000018000057945 */ /* 0x000fe60003800000 */
[----:B------:R-:W-:Y:S01]  /*3370*/  ISETP.GT.U32.AND P2, PT, R8, 0x4, PT ;  /* 0x000000040800780c */ /* 0x000fe20003f44070 */
[----:B------:R-:W-:-:S05]  /*3380*/  IMAD.X R8, RZ, RZ, ~R7, P3 ;  /* 0x000000ffff087224 */ /* 0x000fca00018e0e07 */
[----:B------:R-:W-:-:S13]  /*3390*/  ISETP.GT.AND.EX P2, PT, R8, RZ, PT, P2 ;  /* 0x000000ff0800720c */ /* 0x000fda0003f44320 */
[----:B------:R-:W-:Y:S05]  /*33a0*/  @!P2 BRA `(.L_x_333) ;  /* 0x000001300000a947 */ /* 0x000fea0003800000 */
[-C--:B------:R-:W-:Y:S02]  /*33b0*/  ISETP.NE.AND P0, PT, R11, R0.reuse, PT ;  /* 0x000000000b00720c */ /* 0x080fe40003f05270 */
[----:B------:R-:W-:Y:S02]  /*33c0*/  IADD3 R2, P2, R2, 0x8, RZ ;  /* 0x0000000802027810 */ /* 0x000fe40007f5e0ff */
[----:B------:R-:W-:Y:S02]  /*33d0*/  SEL R9, RZ, 0x1, !P0 ;  /* 0x00000001ff097807 */ /* 0x000fe40004000000 */
[----:B------:R-:W-:Y:S02]  /*33e0*/  IADD3.X R7, RZ, R7, RZ, P2, !PT ;  /* 0x00000007ff077210 */ /* 0x000fe400017fe4ff */
        /* <DEDUP_REMOVED lines=15> */
.L_x_333:
[----:B------:R-:W-:Y:S05]  /*34e0*/  BSYNC B5 ;  /* 0x0000000000057941 */ /* 0x000fea0003800000 */
.L_x_332:
[----:B------:R-:W-:-:S04]  /*34f0*/  ISETP.NE.U32.AND P2, PT, R2, RZ, PT ;  /* 0x000000ff0200720c */ /* 0x000fc80003f45070 */
[----:B------:R-:W-:-:S13]  /*3500*/  ISETP.NE.OR.EX P0, PT, R7, RZ, P0, P2 ;  /* 0x000000ff0700720c */ /* 0x000fda0000705720 */
[----:B------:R-:W-:Y:S01]  /*3510*/  @!P0 BREAK B2 ;  /* 0x0000000000028942 */ /* 0x000fe20003800000 */
[----:B------:R-:W-:Y:S05]  /*3520*/  @!P0 BRA `(.L_x_326) ;  /* 0x0000010000008947 */ /* 0x000fea0003800000 */
.L_x_328:
[----:B------:R-:W-:Y:S05]  /*3530*/  BSYNC B2 ;  /* 0x0000000000027941 */ /* 0x000fea0003800000 */
.L_x_327:
[----:B------:R-:W-:Y:S02]  /*3540*/  BSSY B2, `(.L_x_326) ;  /* 0x000000e000027945 */ /* 0x000fe40003800000 */
.L_x_334:
[----:B------:R-:W-:-:S04]  /*3550*/  ISETP.NE.AND P0, PT, R11, R0, PT ;  /* 0x000000000b00720c */ /* 0x000fc80003f05270 */
[----:B------:R-:W-:-:S04]  /*3560*/  SEL R9, RZ, 0x1, !P0 ;  /* 0x00000001ff097807 */ /* 0x000fc80004000000 */
[----:B------:R-:W-:-:S04]  /*3570*/  ISETP.NE.AND P0, PT, R9, R0, PT ;  /* 0x000000000900720c */ /* 0x000fc80003f05270 */
[----:B------:R-:W-:Y:S02]  /*3580*/  SEL R9, RZ, 0x1, !P0 ;  /* 0x00000001ff097807 */ /* 0x000fe40004000000 */
[----:B------:R-:W-:Y:S02]  /*3590*/  IADD3 R2, P0, R2, 0x4, RZ ;  /* 0x0000000402027810 */ /* 0x000fe40007f1e0ff */
[----:B------:R-:W-:-:S03]  /*35a0*/  ISETP.NE.AND P1, PT, R9, R0, PT ;  /* 0x000000000900720c */ /* 0x000fc60003f25270 */
[----:B------:R-:W-:Y:S01]  /*35b0*/  IMAD.X R7, RZ, RZ, R7, P0 ;  /* 0x000000ffff077224 */ /* 0x000fe200000e0607 */
[----:B------:R-:W-:Y:S02]  /*35c0*/  ISETP.NE.U32.AND P0, PT, R2, RZ, PT ;  /* 0x000000ff0200720c */ /* 0x000fe40003f05070 */
[----:B------:R-:W-:Y:S02]  /*35d0*/  SEL R9, RZ, 0x1, !P1 ;  /* 0x00000001ff097807 */ /* 0x000fe40004800000 */
[----:B------:R-:W-:Y:S02]  /*35e0*/  ISETP.NE.AND.EX P0, PT, R7, RZ, PT, P0 ;  /* 0x000000ff0700720c */ /* 0x000fe40003f05300 */
[----:B------:R-:W-:-:S04]  /*35f0*/  ISETP.NE.AND P1, PT, R9, R0, PT ;  /* 0x000000000900720c */ /* 0x000fc80003f25270 */
[----:B------:R-:W-:-:S07]  /*3600*/  SEL R11, RZ, 0x1, !P1 ;  /* 0x00000001ff0b7807 */ /* 0x000fce0004800000 */
[----:B------:R-:W-:Y:S05]  /*3610*/  @P0 BRA `(.L_x_334) ;  /* 0xffffff3000000947 */ /* 0x000fea000383ffff */
[----:B------:R-:W-:Y:S05]  /*3620*/  BSYNC B2 ;  /* 0x0000000000027941 */ /* 0x000fea0003800000 */
.L_x_326:
[----:B------:R-:W-:Y:S05]  /*3630*/  BSYNC B3 ;  /* 0x0000000000037941 */ /* 0x000fea0003800000 */
.L_x_325:
        /* <DEDUP_REMOVED lines=14> */
.L_x_336:
[----:B------:R-:W-:Y:S05]  /*3720*/  BSYNC B2 ;  /* 0x0000000000027941 */ /* 0x000fea0003800000 */
.L_x_335:
[----:B------:R-:W-:Y:S02]  /*3730*/  SEL R0, RZ, 0x1, !P1 ;  /* 0x00000001ff007807 */ /* 0x000fe40004800000 */
.L_x_324:
[----:B------:R-:W-:Y:S05]  /*3740*/  BSYNC B4 ;  /* 0x0000000000047941 */ /* 0x000fea0003800000 */
.L_x_323:
[----:B------:R0:W-:Y:S01]  /*3750*/  STG.E.U8 [R4.64], R0 ;  /* 0x0000000004007986 */ /* 0x0001e2000c101104 */
[----:B------:R-:W-:-:S04]  /*3760*/  IADD3 R3, R3, 0x80, RZ ;  /* 0x0000008003037810 */ /* 0x000fc80007ffe0ff */
[----:B------:R-:W-:-:S13]  /*3770*/  ISETP.GE.AND P0, PT, R3, c[0x0][0x160], PT ;  /* 0x0000580003007a0c */ /* 0x000fda0003f06270 */
[----:B------:R-:W-:Y:S05]  /*3780*/  @P0 BRA `(.L_x_337) ;  /* 0x0000366000000947 */ /* 0x000fea0003800000 */
[----:B0-----:R-:W-:Y:S01]  /*3790*/  ISETP.NE.AND P0, PT, RZ, c[0x0][0x168], PT ;  /* 0x00005a00ff007a0c */ /* 0x001fe20003f05270 */
[----:B------:R-:W-:Y:S01]  /*37a0*/  HFMA2.MMA R0, -RZ, RZ, 0, 0 ;  /* 0x00000000ff007435 */ /* 0x000fe200000001ff */
[----:B------:R-:W-:Y:S01]  /*37b0*/  IMAD.MOV.U32 R6, RZ, RZ, RZ ;  /* 0x000000ffff067224 */ /* 0x000fe200078e00ff */
[----:B------:R-:W-:Y:S01]  /*37c0*/  CS2R R4, SRZ ;  /* 0x0000000000047805 */ /* 0x000fe2000001ff00 */
[----:B------:R-:W-:-:S09]  /*37d0*/  MOV R2, RZ ;  /* 0x000000ff00027202 */ /* 0x000fd20000000f00 */
[----:B------:R-:W-:Y:S05]  /*37e0*/  @!P0 BRA `(.L_x_338) ;  /* 0x0000111000008947 */ /* 0x000fea0003800000 */
[----:B------:R-:W-:Y:S02]  /*37f0*/  IMAD.MOV.U32 R2, RZ, RZ, RZ ;  /* 0x000000ffff027224 */ /* 0x000fe400078e00ff */
[----:B------:R-:W-:Y:S02]  /*3800*/  IMAD.MOV.U32 R7, RZ, RZ, c[0x0][0x168] ;  /* 0x00005a00ff077624 */ /* 0x000fe400078e00ff */
[----:B------:R-:W-:-:S03]  /*3810*/  IMAD.HI.U32 R8, R3, c[0x0][0x170], R2 ;  /* 0x00005c0003087a27 */ /* 0x000fc600078e0002 */
[----:B------:R-:W-:Y:S02]  /*3820*/  ISETP.NE.AND P0, PT, R7, 0x1, PT ;  /* 0x000000010700780c */ /* 0x000fe40003f05270 */
        /* <DEDUP_REMOVED lines=253> */
[----:B------:R-:W-:Y:S01]  /*4800*/  SHF.R.U32.HI R11, RZ, c[0x0][0x288], R10 ;  /* 0x0000a200ff0b7a19 */ /* 0x000fe2000001160a */
[----:B------:R-:W-:-:S03]  /*4810*/  @P0 IMAD.MOV.U32 R10, RZ, RZ, RZ ;  /* 0x000000ffff0a0224 */ /* 0x000fc600078e00ff */
[C---:B------:R-:W-:Y:S01]  /*4820*/  IADD3 R8, -R11.reuse, RZ, RZ ;  /* 0x000000ff0b087210 */ /* 0x040fe20007ffe1ff */
[----:B------:R-:W-:-:S04]  /*4830*/  @P0 IMAD.HI.U32 R7, R11, c[0x0][0x290], R10 ;  /* 0x0000a4000b070a27 */ /* 0x000fc800078e000a */
[----:B------:R-:W-:Y:S01]  /*4840*/  IMAD R9, R8, c[0x0][0x280], R9 ;  /* 0x0000a00008097a24 */ /* 0x000fe200078e0209 */
[----:B------:R-:W-:-:S03]  /*4850*/  @P0 SHF.R.U32.HI R7, RZ, c[0x0][0x294], R7 ;  /* 0x0000a500ff070a19 */ /* 0x000fc60000011607 */
[C---:B------:R-:W-:Y:S02]  /*4860*/  IMAD R2, R9.reuse, c[0x0][0x4c0], R2 ;  /* 0x0001300009027a24 */ /* 0x040fe400078e0202 */
[----:B------:R-:W-:Y:S02]  /*4870*/  @P0 IMAD.MOV R7, RZ, RZ, -R7 ;  /* 0x000000ffff070224 */ /* 0x000fe400078e0a07 */
[----:B------:R-:W-:Y:S02]  /*4880*/  IMAD R4, R9, c[0x0][0x4c4], R4 ;  /* 0x0001310009047a24 */ /* 0x000fe400078e0204 */
[----:B------:R-:W-:Y:S02]  /*4890*/  @P0 IMAD R11, R7, c[0x0][0x28c], R11 ;  /* 0x0000a300070b0a24 */ /* 0x000fe400078e020b */
[C---:B------:R-:W-:Y:S02]  /*48a0*/  IMAD R5, R9.reuse, c[0x0][0x4c8], R5 ;  /* 0x0001320009057a24 */ /* 0x040fe400078e0205 */
[----:B------:R-:W-:-:S02]  /*48b0*/  IMAD R6, R9, c[0x0][0x4d4], R6 ;  /* 0x0001350009067a24 */ /* 0x000fc400078e0206 */
[C---:B------:R-:W-:Y:S02]  /*48c0*/  @P0 IMAD R2, R11.reuse, c[0x0][0x4d8], R2 ;  /* 0x000136000b020a24 */ /* 0x040fe400078e0202 */
[C---:B------:R-:W-:Y:S02]  /*48d0*/  @P0 IMAD R4, R11.reuse, c[0x0][0x4dc], R4 ;  /* 0x000137000b040a24 */ /* 0x040fe400078e0204 */
[C---:B------:R-:W-:Y:S02]  /*48e0*/  @P0 IMAD R5, R11.reuse, c[0x0][0x4e0], R5 ;  /* 0x000138000b050a24 */ /* 0x040fe400078e0205 */
[----:B------:R-:W-:-:S05]  /*48f0*/  @P0 IMAD R6, R11, c[0x0][0x4ec], R6 ;  /* 0x00013b000b060a24 */ /* 0x000fca00078e0206 */
.L_x_338:
[----:B------:R-:W-:-:S04]  /*4900*/  IADD3 R8, P0, R6, c[0x0][0x518], RZ ;  /* 0x0001460006087a10 */ /* 0x000fc80007f1e0ff */
[----:B------:R-:W-:Y:S02]  /*4910*/  IADD3.X R9, RZ, c[0x0][0x51c], RZ, P0, !PT ;  /* 0x00014700ff097a10 */ /* 0x000fe400007fe4ff */
[----:B------:R-:W-:-:S04]  /*4920*/  IADD3 R6, P0, R5, c[0x0][0x500], RZ ;  /* 0x0001400005067a10 */ /* 0x000fc80007f1e0ff */
        /* <DEDUP_REMOVED lines=47> */
.L_x_347:
        /* <DEDUP_REMOVED lines=38> */
.L_x_346:
[----:B------:R-:W-:Y:S05]  /*4e80*/  BSYNC B5 ;  /* 0x0000000000057941 */ /* 0x000fea0003800000 */
.L_x_345:
        /* <DEDUP_REMOVED lines=25> */
.L_x_349:
[----:B------:R-:W-:Y:S05]  /*5020*/  BSYNC B5 ;  /* 0x0000000000057941 */ /* 0x000fea0003800000 */
.L_x_348:
[----:B------:R-:W-:-:S04]  /*5030*/  ISETP.NE.U32.AND P2, PT, R2, RZ, PT ;  /* 0x000000ff0200720c */ /* 0x000fc80003f45070 */
[----:B------:R-:W-:-:S13]  /*5040*/  ISETP.NE.OR.EX P0, PT, R7, RZ, P0, P2 ;  /* 0x000000ff0700720c */ /* 0x000fda0000705720 */
[----:B------:R-:W-:Y:S01]  /*5050*/  @!P0 BREAK B2 ;  /* 0x0000000000028942 */ /* 0x000fe20003800000 */
[----:B------:R-:W-:Y:S05]  /*5060*/  @!P0 BRA `(.L_x_342) ;  /* 0x0000010000008947 */ /* 0x000fea0003800000 */
.L_x_344:
[----:B------:R-:W-:Y:S05]  /*5070*/  BSYNC B2 ;  /* 0x0000000000027941 */ /* 0x000fea0003800000 */
.L_x_343:
[----:B------:R-:W-:Y:S02]  /*5080*/  BSSY B2, `(.L_x_342) ;  /* 0x000000e000027945 */ /* 0x000fe40003800000 */
.L_x_350:
        /* <DEDUP_REMOVED lines=14> */
.L_x_342:
[----:B------:R-:W-:Y:S05]  /*5170*/  BSYNC B3 ;  /* 0x0000000000037941 */ /* 0x000fea0003800000 */
.L_x_341:
        /* <DEDUP_REMOVED lines=14> */
.L_x_352:
[----:B------:R-:W-:Y:S05]  /*5260*/  BSYNC B2 ;  /* 0x0000000000027941 */ /* 0x000fea0003800000 */
.L_x_351:
[----:B------:R-:W-:Y:S02]  /*5270*/  SEL R0, RZ, 0x1, !P1 ;  /* 0x00000001ff007807 */ /* 0x000fe40004800000 */
.L_x_340:
[----:B------:R-:W-:Y:S05]  /*5280*/  BSYNC B4 ;  /* 0x0000000000047941 */ /* 0x000fea0003800000 */
.L_x_339:
[----:B------:R0:W-:Y:S01]  /*5290*/  STG.E.U8 [R4.64], R0 ;  /* 0x0000000004007986 */ /* 0x0001e2000c101104 */
[----:B------:R-:W-:-:S04]  /*52a0*/  IADD3 R3, R3, 0x80, RZ ;  /* 0x0000008003037810 */ /* 0x000fc80007ffe0ff */
.L_x_321:
[----:B------:R-:W-:-:S13]  /*52b0*/  ISETP.GE.AND P0, PT, R3, c[0x0][0x160], PT ;  /* 0x0000580003007a0c */ /* 0x000fda0003f06270 */
[----:B------:R-:W-:Y:S05]  /*52c0*/  @P0 BRA `(.L_x_353) ;  /* 0x0000366000000947 */ /* 0x000fea0003800000 */
[----:B------:R-:W-:Y:S01]  /*52d0*/  ISETP.NE.AND P0, PT, RZ, c[0x0][0x168], PT ;  /* 0x00005a00ff007a0c */ /* 0x000fe20003f05270 */
[----:B0-----:R-:W-:Y:S01]  /*52e0*/  HFMA2.MMA R0, -RZ, RZ, 0, 0 ;  /* 0x00000000ff007435 */ /* 0x001fe200000001ff */
        /* <DEDUP_REMOVED lines=277> */
.L_x_354:
        /* <DEDUP_REMOVED lines=50> */
.L_x_363:
        /* <DEDUP_REMOVED lines=38> */
.L_x_362:
[----:B------:R-:W-:Y:S05]  /*69c0*/  BSYNC B5 ;  /* 0x0000000000057941 */ /* 0x000fea0003800000 */
.L_x_361:
        /* <DEDUP_REMOVED lines=25> */
.L_x_365:
[----:B------:R-:W-:Y:S05]  /*6b60*/  BSYNC B5 ;  /* 0x0000000000057941 */ /* 0x000fea0003800000 */
.L_x_364:
[----:B------:R-:W-:-:S04]  /*6b70*/  ISETP.NE.U32.AND P2, PT, R2, RZ, PT ;  /* 0x000000ff0200720c */ /* 0x000fc80003f45070 */
[----:B------:R-:W-:-:S13]  /*6b80*/  ISETP.NE.OR.EX P0, PT, R7, RZ, P0, P2 ;  /* 0x000000ff0700720c */ /* 0x000fda0000705720 */
[----:B------:R-:W-:Y:S01]  /*6b90*/  @!P0 BREAK B2 ;  /* 0x0000000000028942 */ /* 0x000fe20003800000 */
[----:B------:R-:W-:Y:S05]  /*6ba0*/  @!P0 BRA `(.L_x_358) ;  /* 0x0000010000008947 */ /* 0x000fea0003800000 */
.L_x_360:
[----:B------:R-:W-:Y:S05]  /*6bb0*/  BSYNC B2 ;  /* 0x0000000000027941 */ /* 0x000fea0003800000 */
.L_x_359:
[----:B------:R-:W-:Y:S02]  /*6bc0*/  BSSY B2, `(.L_x_358) ;  /* 0x000000e000027945 */ /* 0x000fe40003800000 */
.L_x_366:
        /* <DEDUP_REMOVED lines=14> */
.L_x_358:
[----:B------:R-:W-:Y:S05]  /*6cb0*/  BSYNC B3 ;  /* 0x0000000000037941 */ /* 0x000fea0003800000 */
.L_x_357:
        /* <DEDUP_REMOVED lines=14> */
.L_x_368:
[----:B------:R-:W-:Y:S05]  /*6da0*/  BSYNC B2 ;  /* 0x0000000000027941 */ /* 0x000fea0003800000 */
.L_x_367:
[----:B------:R-:W-:Y:S02]  /*6db0*/  SEL R0, RZ, 0x1, !P1 ;  /* 0x00000001ff007807 */ /* 0x000fe40004800000 */
.L_x_356:
[----:B------:R-:W-:Y:S05]  /*6dc0*/  BSYNC B4 ;  /* 0x0000000000047941 */ /* 0x000fea0003800000 */
.L_x_355:
[----:B------:R0:W-:Y:S01]  /*6dd0*/  STG.E.U8 [R4.64], R0 ;  /* 0x0000000004007986 */ /* 0x0001e2000c101104 */
[----:B------:R-:W-:-:S04]  /*6de0*/  IADD3 R3, R3, 0x80, RZ ;  /* 0x0000008003037810 */ /* 0x000fc80007ffe0ff */
.L_x_337:
[----:B0-----:R-:W-:-:S13]  /*6df0*/  ISETP.GE.AND P0, PT, R3, c[0x0][0x160], PT ;  /* 0x0000580003007a0c */ /* 0x001fda0003f06270 */
[----:B------:R-:W-:Y:S05]  /*6e00*/  @P0 BRA `(.L_x_369) ;  /* 0x0000367000000947 */ /* 0x000fea0003800000 */
[----:B------:R-:W-:Y:S01]  /*6e10*/  ISETP.NE.AND P0, PT, RZ, c[0x0][0x168], PT ;  /* 0x00005a00ff007a0c */ /* 0x000fe20003f05270 */
        /* <DEDUP_REMOVED lines=278> */
.L_x_370:
        /* <DEDUP_REMOVED lines=50> */
.L_x_379:
        /* <DEDUP_REMOVED lines=38> */
.L_x_378:
[----:B------:R-:W-:Y:S05]  /*8500*/  BSYNC B5 ;  /* 0x0000000000057941 */ /* 0x000fea0003800000 */
.L_x_377:
        /* <DEDUP_REMOVED lines=25> */
.L_x_381:
[----:B------:R-:W-:Y:S05]  /*86a0*/  BSYNC B5 ;  /* 0x0000000000057941 */ /* 0x000fea0003800000 */
.L_x_380:
[----:B------:R-:W-:-:S04]  /*86b0*/  ISETP.NE.U32.AND P2, PT, R2, RZ, PT ;  /* 0x000000ff0200720c */ /* 0x000fc80003f45070 */
[----:B------:R-:W-:-:S13]  /*86c0*/  ISETP.NE.OR.EX P0, PT, R7, RZ, P0, P2 ;  /* 0x000000ff0700720c */ /* 0x000fda0000705720 */
[----:B------:R-:W-:Y:S01]  /*86d0*/  @!P0 BREAK B2 ;  /* 0x0000000000028942 */ /* 0x000fe20003800000 */
[----:B------:R-:W-:Y:S05]  /*86e0*/  @!P0 BRA `(.L_x_374) ;  /* 0x0000010000008947 */ /* 0x000fea0003800000 */
.L_x_376:
[----:B------:R-:W-:Y:S05]  /*86f0*/  BSYNC B2 ;  /* 0x0000000000027941 */ /* 0x000fea0003800000 */
.L_x_375:
[----:B------:R-:W-:Y:S02]  /*8700*/  BSSY B2, `(.L_x_374) ;  /* 0x000000e000027945 */ /* 0x000fe40003800000 */
.L_x_382:
        /* <DEDUP_REMOVED lines=14> */
.L_x_374:
[----:B------:R-:W-:Y:S05]  /*87f0*/  BSYNC B3 ;  /* 0x0000000000037941 */ /* 0x000fea0003800000 */
.L_x_373:
        /* <DEDUP_REMOVED lines=14> */
.L_x_384:
[----:B------:R-:W-:Y:S05]  /*88e0*/  BSYNC B2 ;  /* 0x0000000000027941 */ /* 0x000fea0003800000 */
.L_x_383:
[----:B------:R-:W-:Y:S02]  /*88f0*/  SEL R0, RZ, 0x1, !P1 ;  /* 0x00000001ff007807 */ /* 0x000fe40004800000 */
.L_x_372:
[----:B------:R-:W-:Y:S05]  /*8900*/  BSYNC B4 ;  /* 0x0000000000047941 */ /* 0x000fea0003800000 */
.L_x_371:
[----:B------:R0:W-:Y:S01]  /*8910*/  STG.E.U8 [R4.64], R0 ;  /* 0x0000000004007986 */ /* 0x0001e2000c101104 */
[----:B------:R-:W-:-:S04]  /*8920*/  IADD3 R3, R3, 0x80, RZ ;  /* 0x0000008003037810 */ /* 0x000fc80007ffe0ff */
.L_x_353:
[----:B------:R-:W-:-:S13]  /*8930*/  ISETP.GE.AND P0, PT, R3, c[0x0][0x160], PT ;  /* 0x0000580003007a0c */ /* 0x000fda0003f06270 */
[----:B------:R-:W-:Y:S01]  /*8940*/  @P0 BREAK B0 ;  /* 0x0000000000000942 */ /* 0x000fe20003800000 */
        /* <DEDUP_REMOVED lines=280> */
.L_x_386:
        /* <DEDUP_REMOVED lines=50> */
.L_x_395:
        /* <DEDUP_REMOVED lines=38> */
.L_x_394:
[----:B------:R-:W-:Y:S05]  /*a050*/  BSYNC B5 ;  /* 0x0000000000057941 */ /* 0x000fea0003800000 */
.L_x_393:
        /* <DEDUP_REMOVED lines=25> */
.L_x_397:
[----:B------:R-:W-:Y:S05]  /*a1f0*/  BSYNC B5 ;  /* 0x0000000000057941 */ /* 0x000fea0003800000 */
.L_x_396:
[----:B------:R-:W-:-:S04]  /*a200*/  ISETP.NE.U32.AND P2, PT, R2, RZ, PT ;  /* 0x000000ff0200720c */ /* 0x000fc80003f45070 */
[----:B------:R-:W-:-:S13]  /*a210*/  ISETP.NE.OR.EX P0, PT, R7, RZ, P0, P2 ;  /* 0x000000ff0700720c */ /* 0x000fda0000705720 */
[----:B------:R-:W-:Y:S01]  /*a220*/  @!P0 BREAK B2 ;  /* 0x0000000000028942 */ /* 0x000fe20003800000 */
[----:B------:R-:W-:Y:S05]  /*a230*/  @!P0 BRA `(.L_x_390) ;  /* 0x0000010000008947 */ /* 0x000fea0003800000 */
.L_x_392:
[----:B------:R-:W-:Y:S05]  /*a240*/  BSYNC B2 ;  /* 0x0000000000027941 */ /* 0x000fea0003800000 */
.L_x_391:
[----:B------:R-:W-:Y:S02]  /*a250*/  BSSY B2, `(.L_x_390) ;  /* 0x000000e000027945 */ /* 0x000fe40003800000 */
.L_x_398:
        /* <DEDUP_REMOVED lines=14> */
.L_x_390:
[----:B------:R-:W-:Y:S05]  /*a340*/  BSYNC B3 ;  /* 0x0000000000037941 */ /* 0x000fea0003800000 */
.L_x_389:
        /* <DEDUP_REMOVED lines=14> */
.L_x_400:
[----:B------:R-:W-:Y:S05]  /*a430*/  BSYNC B2 ;  /* 0x0000000000027941 */ /* 0x000fea0003800000 */
.L_x_399:
[----:B------:R-:W-:Y:S02]  /*a440*/  SEL R0, RZ, 0x1, !P1 ;  /* 0x00000001ff007807 */ /* 0x000fe40004800000 */
.L_x_388:
[----:B------:R-:W-:Y:S05]  /*a450*/  BSYNC B4 ;  /* 0x0000000000047941 */ /* 0x000fea0003800000 */
.L_x_387:
[----:B------:R0:W-:Y:S01]  /*a460*/  STG.E.U8 [R4.64], R0 ;  /* 0x0000000004007986 */ /* 0x0001e2000c101104 */
[----:B------:R-:W-:-:S04]  /*a470*/  IADD3 R3, R3, 0x80, RZ ;  /* 0x0000008003037810 */ /* 0x000fc80007ffe0ff */
.L_x_369:
[----:B------:R-:W-:-:S13]  /*a480*/  ISETP.GE.AND P0, PT, R3, c[0x0][0x160], PT ;  /* 0x0000580003007a0c */ /* 0x000fda0003f06270 */
[----:B------:R-:W-:Y:S01]  /*a490*/  @P0 BREAK B0 ;  /* 0x0000000000000942 */ /* 0x000fe20003800000 */
[----:B------:R-:W-:Y:S05]  /*a4a0*/  @P0 BRA `(.L_x_385) ;  /* 0x00001b3000000947 */ /* 0x000fea0003800000 */
[----:B------:R-:W-:Y:S05]  /*a4b0*/  BSYNC B0 ;  /* 0x0000000000007941 */ /* 0x000fea0003800000 */
.L_x_320:
        /* <DEDUP_REMOVED lines=279> */
.L_x_401:
        /* <DEDUP_REMOVED lines=50> */
.L_x_410:
        /* <DEDUP_REMOVED lines=38> */
.L_x_409:
[----:B------:R-:W-:Y:S05]  /*bbb0*/  BSYNC B5 ;  /* 0x0000000000057941 */ /* 0x000fea0003800000 */
.L_x_408:
        /* <DEDUP_REMOVED lines=25> */
.L_x_412:
[----:B------:R-:W-:Y:S05]  /*bd50*/  BSYNC B5 ;  /* 0x0000000000057941 */ /* 0x000fea0003800000 */
.L_x_411:
[----:B------:R-:W-:-:S04]  /*bd60*/  ISETP.NE.U32.AND P2, PT, R2, RZ, PT ;  /* 0x000000ff0200720c */ /* 0x000fc80003f45070 */
[----:B------:R-:W-:-:S13]  /*bd70*/  ISETP.NE.OR.EX P0, PT, R7, RZ, P0, P2 ;  /* 0x000000ff0700720c */ /* 0x000fda0000705720 */
[----:B------:R-:W-:Y:S01]  /*bd80*/  @!P0 BREAK B2 ;  /* 0x0000000000028942 */ /* 0x000fe20003800000 */
[----:B------:R-:W-:Y:S05]  /*bd90*/  @!P0 BRA `(.L_x_405) ;  /* 0x0000010000008947 */ /* 0x000fea0003800000 */
.L_x_407:
[----:B------:R-:W-:Y:S05]  /*bda0*/  BSYNC B2 ;  /* 0x0000000000027941 */ /* 0x000fea0003800000 */
.L_x_406:
[----:B------:R-:W-:Y:S02]  /*bdb0*/  BSSY B2, `(.L_x_405) ;  /* 0x000000e000027945 */ /* 0x000fe40003800000 */
.L_x_413:
        /* <DEDUP_REMOVED lines=14> */
.L_x_405:
[----:B------:R-:W-:Y:S05]  /*bea0*/  BSYNC B3 ;  /* 0x0000000000037941 */ /* 0x000fea0003800000 */
.L_x_404:
        /* <DEDUP_REMOVED lines=14> */
.L_x_415:
[----:B------:R-:W-:Y:S05]  /*bf90*/  BSYNC B2 ;  /* 0x0000000000027941 */ /* 0x000fea0003800000 */
.L_x_414:
[----:B------:R-:W-:Y:S02]  /*bfa0*/  SEL R0, RZ, 0x1, !P1 ;  /* 0x00000001ff007807 */ /* 0x000fe40004800000 */
.L_x_403:
[----:B------:R-:W-:Y:S05]  /*bfb0*/  BSYNC B4 ;  /* 0x0000000000047941 */ /* 0x000fea0003800000 */
.L_x_402:
[----:B------:R0:W-:Y:S01]  /*bfc0*/  STG.E.U8 [R4.64], R0 ;  /* 0x0000000004007986 */ /* 0x0001e2000c101104 */
[----:B------:R-:W-:-:S03]  /*bfd0*/  IADD3 R3, R3, 0x80, RZ ;  /* 0x0000008003037810 */ /* 0x000fc60007ffe0ff */
.L_x_385:
[----:B------:R-:W-:Y:S05]  /*bfe0*/  BSYNC B1 ;  /* 0x0000000000017941 */ /* 0x000fea0003800000 */
.L_x_319:
[----:B------:R-:W-:Y:S01]  /*bff0*/  WARPSYNC 0xffffffff ;  /* 0xffffffff00007948 */ /* 0x000fe20003800000 */
[----:B------:R-:W-:-:S13]  /*c000*/  ISETP.GE.AND P0, PT, R3, c[0x0][0x160], PT ;  /* 0x0000580003007a0c */ /* 0x000fda0003f06270 */
[----:B------:R-:W-:Y:S05]  /*c010*/  @P0 EXIT ;  /* 0x000000000000094d */ /* 0x000fea0003800000 */
[----:B------:R-:W-:Y:S01]  /*c020*/  ISETP.NE.AND P0, PT, RZ, c[0x0][0x168], PT ;  /* 0x00005a00ff007a0c */ /* 0x000fe20003f05270 */
[----:B------:R-:W-:Y:S01]  /*c030*/  HFMA2.MMA R2, -RZ, RZ, 0, 0 ;  /* 0x00000000ff027435 */ /* 0x000fe200000001ff */
[----:B0-----:R-:W-:Y:S01]  /*c040*/  CS2R R4, SRZ ;  /* 0x0000000000047805 */ /* 0x001fe2000001ff00 */
[----:B------:R-:W-:-:S10]  /*c050*/  IMAD.MOV.U32 R0, RZ, RZ, RZ ;  /* 0x000000ffff007224 */ /* 0x000fd400078e00ff */
[----:B------:R-:W-:Y:S05]  /*c060*/  @!P0 BRA `(.L_x_416) ;  /* 0x0000111000008947 */ /* 0x000fea0003800000 */
[----:B------:R-:W-:Y:S02]  /*c070*/  MOV R2, RZ ;  /* 0x000000ff00027202 */ /* 0x000fe40000000f00 */
        /* <DEDUP_REMOVED lines=253> */
[----:B------:R-:W-:Y:S01]  /*d050*/  ISETP.NE.AND P0, PT, R10, 0x18, PT ;  /* 0x000000180a00780c */ /* 0x000fe20003f05270 */
[----:B------:R-:W-:-:S04]  /*d060*/  IMAD.MOV.U32 R6, RZ, RZ, RZ ;  /* 0x000000ffff067224 */ /* 0x000fc800078e00ff */
[----:B------:R-:W-:-:S05]  /*d070*/  IMAD.HI.U32 R8, R7, c[0x0][0x284], R6 ;  /* 0x0000a10007087a27 */ /* 0x000fca00078e0006 */
[----:B------:R-:W-:-:S03]  /*d080*/  SHF.R.U32.HI R9, RZ, c[0x0][0x288], R8 ;  /* 0x0000a200ff097a19 */ /* 0x000fc60000011608 */
[----:B------:R-:W-:Y:S02]  /*d090*/  @P0 MOV R8, RZ ;  /* 0x000000ff00080202 */ /* 0x000fe40000000f00 */
[----:B------:R-:W-:-:S03]  /*d0a0*/  IMAD.MOV R6, RZ, RZ, -R9 ;  /* 0x000000ffff067224 */ /* 0x000fc600078e0a09 */
        /* <DEDUP_REMOVED lines=13> */
.L_x_416:
[----:B------:R-:W-:Y:S02]  /*d180*/  IADD3 R6, P1, R5, c[0x0][0x518], RZ ;  /* 0x0001460005067a10 */ /* 0x000fe40007f3e0ff */
[----:B------:R-:W-:-:S03]  /*d190*/  IADD3 R4, P0, R4, c[0x0][0x500], RZ ;  /* 0x0001400004047a10 */ /* 0x000fc60007f1e0ff */
[----:B------:R-:W-:Y:S01]  /*d1a0*/  IMAD.X R7, RZ, RZ, c[0x0][0x51c], P1 ;  /* 0x00014700ff077624 */ /* 0x000fe200008e06ff */
[----:B------:R-:W-:-:S05]  /*d1b0*/  IADD3.X R5, RZ, c[0x0][0x504], RZ, P0, !PT ;  /* 0x00014100ff057a10 */ /* 0x000fca00007fe4ff */
[----:B------:R-:W2:Y:S04]  /*d1c0*/  LDG.E.64.CONSTANT R6, [R6.64] ;  /* 0x0000000406067981 */ /* 0x000ea8000c1e9b00 */
[----:B------:R-:W3:Y:S01]  /*d1d0*/  LDG.E.64.CONSTANT R4, [R4.64] ;  /* 0x0000000404047981 */ /* 0x000ee2000c1e9b00 */
[----:B------:R-:W-:Y:S01]  /*d1e0*/  ULDC.U8 UR6, c[0x0][0x530] ;  /* 0x00014c0000067ab9 */ /* 0x000fe20000000000 */
[----:B------:R-:W-:Y:S01]  /*d1f0*/  IMAD.MOV.U32 R3, RZ, RZ, RZ ;  /* 0x000000ffff037224 */ /* 0x000fe200078e00ff */
[----:B------:R-:W-:Y:S01]  /*d200*/  ISETP.NE.AND P1, PT, RZ, UR6, PT ;  /* 0x00000006ff007c0c */ /* 0x000fe2000bf25270 */
[----:B------:R-:W-:Y:S01]  /*d210*/  BSSY B2, `(.L_x_417) ;  /* 0x000008d000027945 */ /* 0x000fe20003800000 */
[----:B--2---:R-:W-:-:S04]  /*d220*/  ISETP.GT.U32.AND P0, PT, R6, RZ, PT ;  /* 0x000000ff0600720c */ /* 0x004fc80003f04070 */
[----:B------:R-:W-:Y:S01]  /*d230*/  ISETP.GT.AND.EX P0, PT, R7, RZ, !P1, P0 ;  /* 0x000000ff0700720c */ /* 0x000fe20004f04300 */
[----:B---3--:R-:W-:Y:S01]  /*d240*/  IMAD R11, R5, c[0x0][0x520], RZ ;  /* 0x00014800050b7a24 */ /* 0x008fe200078e02ff */
[----:B------:R-:W-:Y:S01]  /*d250*/  PLOP3.LUT P1, PT, PT, PT, PT, 0x8, 0x0 ;  /* 0x000000000000781c */ /* 0x000fe20003f2e170 */
[----:B------:R-:W-:Y:S01]  /*d260*/  IMAD.WIDE.U32 R8, R4, c[0x0][0x520], R2 ;  /* 0x0001480004087a25 */ /* 0x000fe200078e0002 */
[----:B------:R-:W-:Y:S02]  /*d270*/  SEL R13, R6, 0x1, !P0 ;  /* 0x00000001060d7807 */ /* 0x000fe40004000000 */
[----:B------:R-:W-:Y:S01]  /*d280*/  SEL R10, R7, RZ, !P0 ;  /* 0x000000ff070a7207 */ /* 0x000fe20004000000 */
[----:B------:R-:W-:Y:S01]  /*d290*/  IMAD R11, R4, c[0x0][0x524], R11 ;  /* 0x00014900040b7a24 */ /* 0x000fe200078e020b */
[----:B------:R-:W-:Y:S02]  /*d2a0*/  ISETP.GE.U32.AND P0, PT, R13, 0x1, PT ;  /* 0x000000010d00780c */ /* 0x000fe40003f06070 */
[----:B------:R-:W-:-:S02]  /*d2b0*/  IADD3 R2, P2, R0, c[0x0][0x4f0], RZ ;  /* 0x00013c0000027a10 */ /* 0x000fc40007f5e0ff */
[----:B------:R-:W-:Y:S02]  /*d2c0*/  ISETP.GE.AND.EX P0, PT, R10, RZ, PT, P0 ;  /* 0x000000ff0a00720c */ /* 0x000fe40003f06300 */
[----:B------:R-:W-:Y:S02]  /*d2d0*/  IADD3 R6, P3, R8, c[0x0][0x4f8], RZ ;  /* 0x00013e0008067a10 */ /* 0x000fe40007f7e0ff */
[----:B------:R-:W-:Y:S02]  /*d2e0*/  IADD3.X R3, RZ, c[0x0][0x4f4], RZ, P2, !PT ;  /* 0x00013d00ff037a10 */ /* 0x000fe400017fe4ff */
        /* <DEDUP_REMOVED lines=26> */
[----:B------:R-:W-:Y:S01]  /*d490*/  BSSY B5, `(.L_x_424) ;  /* 0x0000027000057945 */ /* 0x000fe20003800000 */
[----:B------:R-:W-:Y:S02]  /*d4a0*/  PLOP3.LUT P0, PT, PT, PT, PT, 0x8, 0x0 ;  /* 0x000000000000781c */ /* 0x000fe40003f0e170 */
.L_x_425:
[----:B------:R-:W-:Y:S02]  /*d4b0*/  ISETP.NE.AND P1, PT, R9, R0, PT ;  /* 0x000000000900720c */ /* 0x000fe40003f25270 */
[----:B------:R-:W-:Y:S02]  /*d4c0*/  IADD3 R5, P2, R5, 0x10, RZ ;  /* 0x0000001005057810 */ /* 0x000fe40007f5e0ff */
[----:B------:R-:W-:-:S03]  /*d4d0*/  SEL R7, RZ, 0x1, !P1 ;  /* 0x00000001ff077807 */ /* 0x000fc60004800000 */
[----:B------:R-:W-:Y:S01]  /*d4e0*/  IMAD.X R6, RZ, RZ, R6, P2 ;  /* 0x000000ffff067224 */ /* 0x000fe200010e0606 */
[-C--:B------:R-:W-:Y:S02]  /*d4f0*/  ISETP.NE.AND P1, PT, R7, R0.reuse, PT ;  /* 0x000000000700720c */ /* 0x080fe40003f25270 */
[----:B------:R-:W-:Y:S02]  /*d500*/  ISETP.GE.U32.AND P2, PT, R5, -0xc, PT ;  /* 0xfffffff40500780c */ /* 0x000fe40003f46070 */
        /* <DEDUP_REMOVED lines=32> */
.L_x_424:
[----:B------:R-:W-:Y:S05]  /*d710*/  BSYNC B4 ;  /* 0x0000000000047941 */ /* 0x000fea0003800000 */
.L_x_423:
[----:B------:R-:W-:Y:S01]  /*d720*/  IADD3 R7, P3, RZ, -R5, RZ ;  /* 0x80000005ff077210 */ /* 0x000fe20007f7e0ff */
[----:B------:R-:W-:Y:S03]  /*d730*/  BSSY B4, `(.L_x_426) ;  /* 0x0000018000047945 */ /* 0x000fe60003800000 */
[----:B------:R-:W-:Y:S02]  /*d740*/  ISETP.GT.U32.AND P2, PT, R7, 0x4, PT ;  /* 0x000000040700780c */ /* 0x000fe40003f44070 */
[----:B------:R-:W-:-:S04]  /*d750*/  IADD3.X R7, RZ, ~R6, RZ, P3, !PT ;  /* 0x80000006ff077210 */ /* 0x000fc80001ffe4ff */
        /* <DEDUP_REMOVED lines=21> */
.L_x_427:
[----:B------:R-:W-:Y:S05]  /*d8b0*/  BSYNC B4 ;  /* 0x0000000000047941 */ /* 0x000fea0003800000 */
.L_x_426:
[----:B------:R-:W-:-:S04]  /*d8c0*/  ISETP.NE.U32.AND P2, PT, R5, RZ, PT ;  /* 0x000000ff0500720c */ /* 0x000fc80003f45070 */
[----:B------:R-:W-:-:S13]  /*d8d0*/  ISETP.NE.OR.EX P0, PT, R6, RZ, P0, P2 ;  /* 0x000000ff0600720c */ /* 0x000fda0000705720 */
[----:B------:R-:W-:Y:S01]  /*d8e0*/  @!P0 BREAK B3 ;  /* 0x0000000000038942 */ /* 0x000fe20003800000 */
[----:B------:R-:W-:Y:S05]  /*d8f0*/  @!P0 BRA `(.L_x_420) ;  /* 0x0000010000008947 */ /* 0x000fea0003800000 */
.L_x_422:
[----:B------:R-:W-:Y:S05]  /*d900*/  BSYNC B3 ;  /* 0x0000000000037941 */ /* 0x000fea0003800000 */
.L_x_421:
[----:B------:R-:W-:Y:S02]  /*d910*/  BSSY B3, `(.L_x_420) ;  /* 0x000000e000037945 */ /* 0x000fe40003800000 */
.L_x_428:
        /* <DEDUP_REMOVED lines=14> */
.L_x_420:
[----:B------:R-:W-:Y:S05]  /*da00*/  BSYNC B1 ;  /* 0x0000000000017941 */ /* 0x000fea0003800000 */
.L_x_419:
[----:B------:R-:W-:-:S04]  /*da10*/  ISETP.NE.U32.AND P0, PT, R4, RZ, PT ;  /* 0x000000ff0400720c */ /* 0x000fc80003f05070 */
        /* <DEDUP_REMOVED lines=12> */
.L_x_418:
[----:B------:R-:W-:Y:S05]  /*dae0*/  BSYNC B2 ;  /* 0x0000000000027941 */ /* 0x000fea0003800000 */
.L_x_417:
[----:B------:R-:W-:Y:S01]  /*daf0*/  WARPSYNC 0xffffffff ;  /* 0xffffffff00007948 */ /* 0x000fe20003800000 */
[----:B------:R-:W-:-:S05]  /*db00*/  SEL R5, RZ, 0x1, !P1 ;  /* 0x00000001ff057807 */ /* 0x000fca0004800000 */
[----:B------:R-:W-:Y:S01]  /*db10*/  STG.E.U8 [R2.64], R5 ;  /* 0x0000000502007986 */ /* 0x000fe2000c101104 */
[----:B------:R-:W-:Y:S05]  /*db20*/  EXIT ;  /* 0x000000000000794d */ /* 0x000fea0003800000 */
.L_x_429:
        /* <DEDUP_REMOVED lines=13> */
.L_x_16234:


//--------------------- .text._ZN2at6native73_GLOBAL__N__c8866d80_35_SparseBinaryOpIntersectionKernel_cu_1520ed90_315312apply_kernelILi128ELi8EZNS1_29binary_op_intersection_kernelINS1_9LhsProjOpEN3c107complexIfEElEEvRNS_14TensorIteratorEllRKNS_6TensorEbEUliE_EEviT1_ --------------------------
	.section	.text._ZN2at6native73_GLOBAL__N__c8866d80_35_SparseBinaryOpIntersectionKernel_cu_1520ed90_315312apply_kernelILi128ELi8EZNS1_29binary_op_intersection_kernelINS1_9LhsProjOpEN3c107complexIfEElEEvRNS_14TensorIteratorEllRKNS_6TensorEbEUliE_EEviT1_,"ax",@progbits
	.sectioninfo	@"SHI_REGISTERS=18"
	.align	128
.text._ZN2at6native73_GLOBAL__N__c8866d80_35_SparseBinaryOpIntersectionKernel_cu_1520ed90_315312apply_kernelILi128ELi8EZNS1_29binary_op_intersection_kernelINS1_9LhsProjOpEN3c107complexIfEElEEvRNS_14TensorIteratorEllRKNS_6TensorEbEUliE_EEviT1_:
        .type           _ZN2at6native73_GLOBAL__N__c8866d80_35_SparseBinaryOpIntersectionKernel_cu_1520ed90_315312apply_kernelILi128ELi8EZNS1_29binary_op_intersection_kernelINS1_9LhsProjOpEN3c107complexIfEElEEvRNS_14TensorIteratorEllRKNS_6TensorEbEUliE_EEviT1_,@function
        .size           _ZN2at6native73_GLOBAL__N__c8866d80_35_SparseBinaryOpIntersectionKernel_cu_1520ed90_315312apply_kernelILi128ELi8EZNS1_29binary_op_intersection_kernelINS1_9LhsProjOpEN3c107complexIfEElEEvRNS_14TensorIteratorEllRKNS_6TensorEbEUliE_EEviT1_,(.L_x_16235 - _ZN2at6native73_GLOBAL__N__c8866d80_35_SparseBinaryOpIntersectionKernel_cu_1520ed90_315312apply_kernelILi128ELi8EZNS1_29binary_op_intersection_kernelINS1_9LhsProjOpEN3c107complexIfEElEEvRNS_14TensorIteratorEllRKNS_6TensorEbEUliE_EEviT1_)
        .other          _ZN2at6native73_GLOBAL__N__c8866d80_35_SparseBinaryOpIntersectionKernel_cu_1520ed90_315312apply_kernelILi128ELi8EZNS1_29binary_op_intersection_kernelINS1_9LhsProjOpEN3c107complexIfEElEEvRNS_14TensorIteratorEllRKNS_6TensorEbEUliE_EEviT1_,@"STO_CUDA_ENTRY STV_DEFAULT"
_ZN2at6native73_GLOBAL__N__c8866d80_35_SparseBinaryOpIntersectionKernel_cu_1520ed90_315312apply_kernelILi128ELi8EZNS1_29binary_op_intersection_kernelINS1_9LhsProjOpEN3c107complexIfEElEEvRNS_14TensorIteratorEllRKNS_6TensorEbEUliE_EEviT1_:
        /* <DEDUP_REMOVED lines=291> */
.L_x_432:
[----:B------:R-:W-:Y:S02]  /*1230*/  IADD3 R6, P1, R5, c[0x0][0x518], RZ ;  /* 0x0001460005067a10 */ /* 0x000fe40007f3e0ff */
[----:B------:R-:W-:Y:S02]  /*1240*/  IADD3 R4, P0, R4, c[0x0][0x500], RZ ;  /* 0x0001400004047a10 */ /* 0x000fe40007f1e0ff */
[----:B------:R-:W-:Y:S02]  /*1250*/  IADD3.X R7, RZ, c[0x0][0x51c], RZ, P1, !PT ;  /* 0x00014700ff077a10 */ /* 0x000fe40000ffe4ff */
[----:B------:R-:W-:-:S04]  /*1260*/  IADD3.X R5, RZ, c[0x0][0x504], RZ, P0, !PT ;  /* 0x00014100ff057a10 */ /* 0x000fc800007fe4ff */
        /* <DEDUP_REMOVED lines=18> */
[----:B------:R-:W-:Y:S01]  /*1390*/  IADD3 R5, R9, R13, RZ ;  /* 0x0000000d09057210 */ /* 0x000fe20007ffe0ff */
[----:B------:R-:W-:-:S03]  /*13a0*/  CS2R R10, SRZ ;  /* 0x00000000000a7805 */ /* 0x000fc6000001ff00 */
[----:B------:R-:W-:Y:S02]  /*13b0*/  LEA.HI.X R7, R8, R0, R5, 0x3, P1 ;  /* 0x0000000008077211 */ /* 0x000fe400008f1c05 */
[----:B------:R-:W-:Y:S01]  /*13c0*/  IADD3.X R5, RZ, c[0x0][0x4f4], RZ, P2, !PT ;  /* 0x00013d00ff057a10 */ /* 0x000fe200017fe4ff */
[----:B------:R-:W-:Y:S05]  /*13d0*/  @!P0 BRA `(.L_x_434) ;  /* 0x0000075000008947 */ /* 0x000fea0003800000 */
[----:B------:R-:W5:Y:S01]  /*13e0*/  LDG.E.64.CONSTANT R6, [R6.64] ;  /* 0x0000000406067981 */ /* 0x000f62000c1e9b00 */
[C---:B------:R-:W-:Y:S01]  /*13f0*/  IADD3 R0, P1, R15.reuse, -0x1, RZ ;  /* 0xffffffff0f007810 */ /* 0x040fe20007f3e0ff */
[----:B------:R-:W-:Y:S01]  /*1400*/  BSSY B2, `(.L_x_435) ;  /* 0x0000064000027945 */ /* 0x000fe20003800000 */
[----:B------:R-:W-:Y:S01]  /*1410*/  LOP3.LUT R8, R15, 0x3, RZ, 0xc0, !PT ;  /* 0x000000030f087812 */ /* 0x000fe200078ec0ff */
[----:B------:R-:W-:Y:S01]  /*1420*/  CS2R R10, SRZ ;  /* 0x00000000000a7805 */ /* 0x000fe2000001ff00 */
[----:B------:R-:W-:Y:S02]  /*1430*/  ISETP.GE.U32.AND P0, PT, R0, 0x3, PT ;  /* 0x000000030000780c */ /* 0x000fe40003f06070 */
[----:B------:R-:W-:-:S04]  /*1440*/  IADD3.X R0, R12, -0x1, RZ, P1, !PT ;  /* 0xffffffff0c007810 */ /* 0x000fc80000ffe4ff */
[----:B------:R-:W-:-:S13]  /*1450*/  ISETP.GE.U32.AND.EX P0, PT, R0, RZ, PT, P0 ;  /* 0x000000ff0000720c */ /* 0x000fda0003f06100 */
        /* <DEDUP_REMOVED lines=14> */
.L_x_441:
[----:B-----5:R-:W-:Y:S01]  /*1540*/  FADD.FTZ R9, R6, R10 ;  /* 0x0000000a06097221 */ /* 0x020fe20000010000 */
[----:B------:R-:W-:Y:S01]  /*1550*/  IADD3 R2, P1, R2, -0x10, RZ ;  /* 0xfffffff002027810 */ /* 0x000fe20007f3e0ff */
[C---:B------:R-:W-:Y:S02]  /*1560*/  FADD.FTZ R10, R7.reuse, R11 ;  /* 0x0000000b070a7221 */ /* 0x040fe40000010000 */
[----:B------:R-:W-:Y:S01]  /*1570*/  FADD.FTZ R9, R6, R9 ;  /* 0x0000000906097221 */ /* 0x000fe20000010000 */
[----:B------:R-:W-:Y:S01]  /*1580*/  IADD3.X R0, R0, -0x1, RZ, P1, !PT ;  /* 0xffffffff00007810 */ /* 0x000fe20000ffe4ff */
[C---:B------:R-:W-:Y:S01]  /*1590*/  FADD.FTZ R10, R7.reuse, R10 ;  /* 0x0000000a070a7221 */ /* 0x040fe20000010000 */
[----:B------:R-:W-:Y:S01]  /*15a0*/  ISETP.GT.U32.AND P1, PT, R2, 0xc, PT ;  /* 0x0000000c0200780c */ /* 0x000fe20003f24070 */
[----:B------:R-:W-:Y:S02]  /*15b0*/  FADD.FTZ R9, R6, R9 ;  /* 0x0000000906097221 */ /* 0x000fe40000010000 */
        /* <DEDUP_REMOVED lines=29> */
.L_x_440:
[----:B------:R-:W-:Y:S05]  /*1790*/  BSYNC B4 ;  /* 0x0000000000047941 */ /* 0x000fea0003800000 */
.L_x_439:
[----:B------:R-:W-:Y:S01]  /*17a0*/  ISETP.GT.U32.AND P1, PT, R2, 0x4, PT ;  /* 0x000000040200780c */ /* 0x000fe20003f24070 */
[----:B------:R-:W-:Y:S03]  /*17b0*/  BSSY B4, `(.L_x_442) ;  /* 0x0000016000047945 */ /* 0x000fe60003800000 */
[----:B------:R-:W-:-:S13]  /*17c0*/  ISETP.GT.AND.EX P1, PT, R0, RZ, PT, P1 ;  /* 0x000000ff0000720c */ /* 0x000fda0003f24310 */
[----:B------:R-:W-:Y:S05]  /*17d0*/  @!P1 BRA `(.L_x_443) ;  /* 0x0000013000009947 */ /* 0x000fea0003800000 */
[----:B-----5:R-:W-:Y:S01]  /*17e0*/  FADD.FTZ R9, R6, R10 ;  /* 0x0000000a06097221 */ /* 0x020fe20000010000 */
[----:B------:R-:W-:Y:S01]  /*17f0*/  IADD3 R2, P1, R2, -0x8, RZ ;  /* 0xfffffff802027810 */ /* 0x000fe20007f3e0ff */
[C---:B------:R-:W-:Y:S01]  /*1800*/  FADD.FTZ R10, R7.reuse, R11 ;  /* 0x0000000b070a7221 */ /* 0x040fe20000010000 */
[----:B------:R-:W-:Y:S01]  /*1810*/  PLOP3.LUT P0, PT, PT, PT, PT, 0x8, 0x0 ;  /* 0x000000000000781c */ /* 0x000fe20003f0e170 */
[----:B------:R-:W-:Y:S01]  /*1820*/  FADD.FTZ R9, R6, R9 ;  /* 0x0000000906097221 */ /* 0x000fe20000010000 */
        /* <DEDUP_REMOVED lines=14> */
.L_x_443:
[----:B------:R-:W-:Y:S05]  /*1910*/  BSYNC B4 ;  /* 0x0000000000047941 */ /* 0x000fea0003800000 */
.L_x_442:
[----:B------:R-:W-:-:S04]  /*1920*/  ISETP.NE.U32.AND P1, PT, R2, RZ, PT ;  /* 0x000000ff0200720c */ /* 0x000fc80003f25070 */
[----:B------:R-:W-:-:S13]  /*1930*/  ISETP.NE.OR.EX P0, PT, R0, RZ, P0, P1 ;  /* 0x000000ff0000720c */ /* 0x000fda0000705710 */
[----:B------:R-:W-:Y:S01]  /*1940*/  @!P0 BREAK B3 ;  /* 0x0000000000038942 */ /* 0x000fe20003800000 */
[----:B------:R-:W-:Y:S05]  /*1950*/  @!P0 BRA `(.L_x_436) ;  /* 0x000000e000008947 */ /* 0x000fea0003800000 */
.L_x_438:
[----:B------:R-:W-:Y:S05]  /*1960*/  BSYNC B3 ;  /* 0x0000000000037941 */ /* 0x000fea0003800000 */
.L_x_437:
[----:B------:R-:W-:Y:S01]  /*1970*/  IADD3 R2, P0, R2, -0x4, RZ ;  /* 0xfffffffc02027810 */ /* 0x000fe20007f1e0ff */
[----:B-----5:R-:W-:Y:S02]  /*1980*/  FADD.FTZ R9, R6, R10 ;  /* 0x0000000a06097221 */ /* 0x020fe40000010000 */
[C---:B------:R-:W-:Y:S01]  /*1990*/  FADD.FTZ R10, R7.reuse, R11 ;  /* 0x0000000b070a7221 */ /* 0x040fe20000010000 */
[----:B------:R-:W-:Y:S01]  /*19a0*/  IADD3.X R0, R0, -0x1, RZ, P0, !PT ;  /* 0xffffffff00007810 */ /* 0x000fe200007fe4ff */
[----:B------:R-:W-:Y:S01]  /*19b0*/  FADD.FTZ R9, R6, R9 ;  /* 0x0000000906097221 */ /* 0x000fe20000010000 */
[----:B------:R-:W-:Y:S01]  /*19c0*/  ISETP.NE.U32.AND P0, PT, R2, RZ, PT ;  /* 0x000000ff0200720c */ /* 0x000fe20003f05070 */
[C---:B------:R-:W-:Y:S02]  /*19d0*/  FADD.FTZ R10, R7.reuse, R10 ;  /* 0x0000000a070a7221 */ /* 0x040fe40000010000 */
[----:B------:R-:W-:Y:S01]  /*19e0*/  FADD.FTZ R9, R6, R9 ;  /* 0x0000000906097221 */ /* 0x000fe20000010000 */
[----:B------:R-:W-:Y:S01]  /*19f0*/  ISETP.NE.AND.EX P0, PT, R0, RZ, PT, P0 ;  /* 0x000000ff0000720c */ /* 0x000fe20003f05300 */
[----:B------:R-:W-:-:S02]  /*1a00*/  FADD.FTZ R12, R7, R10 ;  /* 0x0000000a070c7221 */ /* 0x000fc40000010000 */
[----:B------:R-:W-:Y:S02]  /*1a10*/  FADD.FTZ R10, R6, R9 ;  /* 0x00000009060a7221 */ /* 0x000fe40000010000 */
[----:B------:R-:W-:-:S08]  /*1a20*/  FADD.FTZ R11, R7, R12 ;  /* 0x0000000c070b7221 */ /* 0x000fd00000010000 */
[----:B------:R-:W-:Y:S05]  /*1a30*/  @P0 BRA `(.L_x_437) ;  /* 0xffffff3000000947 */ /* 0x000fea000383ffff */
.L_x_436:
[----:B------:R-:W-:Y:S05]  /*1a40*/  BSYNC B2 ;  /* 0x0000000000027941 */ /* 0x000fea0003800000 */
.L_x_435:
[----:B------:R-:W-:-:S04]  /*1a50*/  ISETP.NE.U32.AND P0, PT, R8, RZ, PT ;  /* 0x000000ff0800720c */ /* 0x000fc80003f05070 */
[----:B------:R-:W-:-:S13]  /*1a60*/  ISETP.NE.AND.EX P0, PT, RZ, RZ, PT, P0 ;  /* 0x000000ffff00720c */ /* 0x000fda0003f05300 */
[----:B------:R-:W-:Y:S05]  /*1a70*/  @!P0 BRA `(.L_x_434) ;  /* 0x000000b000008947 */ /* 0x000fea0003800000 */
[----:B------:R-:W-:Y:S01]  /*1a80*/  ISETP.NE.U32.AND P0, PT, R8, 0x1, PT ;  /* 0x000000010800780c */ /* 0x000fe20003f05070 */
[----:B-----5:R-:W-:Y:S02]  /*1a90*/  FADD.FTZ R10, R6, R10 ;  /* 0x0000000a060a7221 */ /* 0x020fe40000010000 */
        /* <DEDUP_REMOVED lines=9> */
.L_x_434:
[----:B------:R-:W-:Y:S05]  /*1b30*/  BSYNC B1 ;  /* 0x0000000000017941 */ /* 0x000fea0003800000 */
.L_x_433:
[----:B------:R0:W-:Y:S01]  /*1b40*/  STG.E.64 [R4.64], R10 ;  /* 0x0000000a04007986 */ /* 0x0001e2000c101b04 */
[----:B------:R-:W-:-:S03]  /*1b50*/  IADD3 R3, R3, 0x80, RZ ;  /* 0x0000008003037810 */ /* 0x000fc60007ffe0ff */
.L_x_431:
[----:B------:R-:W-:Y:S05]  /*1b60*/  BSYNC B0 ;  /* 0x0000000000007941 */ /* 0x000fea0003800000 */
.L_x_430:
        /* <DEDUP_REMOVED lines=12> */
[----:B-----5:R-:W-:Y:S01]  /*1c30*/  IMAD.HI.U32 R6, R3, c[0x0][0x170], R2 ;  /* 0x00005c0003067a27 */ /* 0x020fe200078e0002 */
        /* <DEDUP_REMOVED lines=270> */
.L_x_447:
[----:B-----5:R-:W-:Y:S02]  /*2d20*/  IADD3 R6, P1, R5, c[0x0][0x518], RZ ;  /* 0x0001460005067a10 */ /* 0x020fe40007f3e0ff */
        /* <DEDUP_REMOVED lines=48> */
.L_x_456:
        /* <DEDUP_REMOVED lines=37> */
.L_x_455:
[----:B------:R-:W-:Y:S05]  /*3280*/  BSYNC B5 ;  /* 0x0000000000057941 */ /* 0x000fea0003800000 */
.L_x_454:
        /* <DEDUP_REMOVED lines=23> */
.L_x_458:
[----:B------:R-:W-:Y:S05]  /*3400*/  BSYNC B5 ;  /* 0x0000000000057941 */ /* 0x000fea0003800000 */
.L_x_457:
[----:B------:R-:W-:-:S04]  /*3410*/  ISETP.NE.U32.AND P1, PT, R2, RZ, PT ;  /* 0x000000ff0200720c */ /* 0x000fc80003f25070 */
[----:B------:R-:W-:-:S13]  /*3420*/  ISETP.NE.OR.EX P0, PT, R0, RZ, P0, P1 ;  /* 0x000000ff0000720c */ /* 0x000fda0000705710 */
[----:B------:R-:W-:Y:S01]  /*3430*/  @!P0 BREAK B2 ;  /* 0x0000000000028942 */ /* 0x000fe20003800000 */
[----:B------:R-:W-:Y:S05]  /*3440*/  @!P0 BRA `(.L_x_451) ;  /* 0x000000e000008947 */ /* 0x000fea0003800000 */
.L_x_453:
[----:B------:R-:W-:Y:S05]  /*3450*/  BSYNC B2 ;  /* 0x0000000000027941 */ /* 0x000fea0003800000 */
.L_x_452:
        /* <DEDUP_REMOVED lines=13> */
.L_x_451:
[----:B------:R-:W-:Y:S05]  /*3530*/  BSYNC B3 ;  /* 0x0000000000037941 */ /* 0x000fea0003800000 */
.L_x_450:
        /* <DEDUP_REMOVED lines=14> */
.L_x_449:
[----:B------:R-:W-:Y:S05]  /*3620*/  BSYNC B4 ;  /* 0x0000000000047941 */ /* 0x000fea0003800000 */
.L_x_448:
[----:B------:R0:W-:Y:S01]  /*3630*/  STG.E.64 [R4.64], R10 ;  /* 0x0000000a04007986 */ /* 0x0001e2000c101b04 */
[----:B------:R-:W-:-:S04]  /*3640*/  IADD3 R3, R3, 0x80, RZ ;  /* 0x0000008003037810 */ /* 0x000fc80007ffe0ff */
        /* <DEDUP_REMOVED lines=280> */
.L_x_460:
        /* <DEDUP_REMOVED lines=49> */
.L_x_469:
        /* <DEDUP_REMOVED lines=37> */
.L_x_468:
[----:B------:R-:W-:Y:S05]  /*4d30*/  BSYNC B5 ;  /* 0x0000000000057941 */ /* 0x000fea0003800000 */
.L_x_467:
        /* <DEDUP_REMOVED lines=23> */
.L_x_471:
[----:B------:R-:W-:Y:S05]  /*4eb0*/  BSYNC B5 ;  /* 0x0000000000057941 */ /* 0x000fea0003800000 */
.L_x_470:
[----:B------:R-:W-:-:S04]  /*4ec0*/  ISETP.NE.U32.AND P1, PT, R2, RZ, PT ;  /* 0x000000ff0200720c */ /* 0x000fc80003f25070 */
[----:B------:R-:W-:-:S13]  /*4ed0*/  ISETP.NE.OR.EX P0, PT, R0, RZ, P0, P1 ;  /* 0x000000ff0000720c */ /* 0x000fda0000705710 */
[----:B------:R-:W-:Y:S01]  /*4ee0*/  @!P0 BREAK B2 ;  /* 0x0000000000028942 */ /* 0x000fe20003800000 */
[----:B------:R-:W-:Y:S05]  /*4ef0*/  @!P0 BRA `(.L_x_464) ;  /* 0x000000e000008947 */ /* 0x000fea0003800000 */
.L_x_466:
[----:B------:R-:W-:Y:S05]  /*4f00*/  BSYNC B2 ;  /* 0x0000000000027941 */ /* 0x000fea0003800000 */
.L_x_465:
        /* <DEDUP_REMOVED lines=13> */
.L_x_464:
[----:B------:R-:W-:Y:S05]  /*4fe0*/  BSYNC B3 ;  /* 0x0000000000037941 */ /* 0x000fea0003800000 */
.L_x_463:
        /* <DEDUP_REMOVED lines=14> */
.L_x_462:
[----:B------:R-:W-:Y:S05]  /*50d0*/  BSYNC B4 ;  /* 0x0000000000047941 */ /* 0x000fea0003800000 */
.L_x_461:
[----:B------:R0:W-:Y:S01]  /*50e0*/  STG.E.64 [R4.64], R10 ;  /* 0x0000000a04007986 */ /* 0x0001e2000c101b04 */
[----:B------:R-:W-:-:S04]  /*50f0*/  IADD3 R3, R3, 0x80, RZ ;  /* 0x0000008003037810 */ /* 0x000fc80007ffe0ff */
.L_x_446:
        /* <DEDUP_REMOVED lines=280> */
.L_x_473:
        /* <DEDUP_REMOVED lines=49> */
.L_x_482:
        /* <DEDUP_REMOVED lines=37> */
.L_x_481:
[----:B------:R-:W-:Y:S05]  /*67e0*/  BSYNC B5 ;  /* 0x0000000000057941 */ /* 0x000fea0003800000 */
.L_x_480:
        /* <DEDUP_REMOVED lines=23> */
.L_x_484:
[----:B------:R-:W-:Y:S05]  /*6960*/  BSYNC B5 ;  /* 0x0000000000057941 */ /* 0x000fea0003800000 */
.L_x_483:
[----:B------:R-:W-:-:S04]  /*6970*/  ISETP.NE.U32.AND P1, PT, R2, RZ, PT ;  /* 0x000000ff0200720c */ /* 0x000fc80003f25070 */
[----:B------:R-:W-:-:S13]  /*6980*/  ISETP.NE.OR.EX P0, PT, R0, RZ, P0, P1 ;  /* 0x000000ff0000720c */ /* 0x000fda0000705710 */
[----:B------:R-:W-:Y:S01]  /*6990*/  @!P0 BREAK B2 ;  /* 0x0000000000028942 */ /* 0x000fe20003800000 */
[----:B------:R-:W-:Y:S05]  /*69a0*/  @!P0 BRA `(.L_x_477) ;  /* 0x000000e000008947 */ /* 0x000fea0003800000 */
.L_x_479:
[----:B------:R-:W-:Y:S05]  /*69b0*/  BSYNC B2 ;  /* 0x0000000000027941 */ /* 0x000fea0003800000 */
.L_x_478:
        /* <DEDUP_REMOVED lines=13> */
.L_x_477:
[----:B------:R-:W-:Y:S05]  /*6a90*/  BSYNC B3 ;  /* 0x0000000000037941 */ /* 0x000fea0003800000 */
.L_x_476:
        /* <DEDUP_REMOVED lines=14> */
.L_x_475:
[----:B------:R-:W-:Y:S05]  /*6b80*/  BSYNC B4 ;  /* 0x0000000000047941 */ /* 0x000fea0003800000 */
.L_x_474:
[----:B------:R0:W-:Y:S01]  /*6b90*/  STG.E.64 [R4.64], R10 ;  /* 0x0000000a04007986 */ /* 0x0001e2000c101b04 */
[----:B------:R-:W-:-:S04]  /*6ba0*/  IADD3 R3, R3, 0x80, RZ ;  /* 0x0000008003037810 */ /* 0x000fc80007ffe0ff */
.L_x_459:
        /* <DEDUP_REMOVED lines=280> */
.L_x_486:
        /* <DEDUP_REMOVED lines=49> */
.L_x_495:
        /* <DEDUP_REMOVED lines=37> */
.L_x_494:
[----:B------:R-:W-:Y:S05]  /*8290*/  BSYNC B5 ;  /* 0x0000000000057941 */ /* 0x000fea0003800000 */
.L_x_493:
        /* <DEDUP_REMOVED lines=23> */
.L_x_497:
[----:B------:R-:W-:Y:S05]  /*8410*/  BSYNC B5 ;  /* 0x0000000000057941 */ /* 0x000fea0003800000 */
.L_x_496:
[----:B------:R-:W-:-:S04]  /*8420*/  ISETP.NE.U32.AND P1, PT, R2, RZ, PT ;  /* 0x000000ff0200720c */ /* 0x000fc80003f25070 */
[----:B------:R-:W-:-:S13]  /*8430*/  ISETP.NE.OR.EX P0, PT, R0, RZ, P0, P1 ;  /* 0x000000ff0000720c */ /* 0x000fda0000705710 */
[----:B------:R-:W-:Y:S01]  /*8440*/  @!P0 BREAK B2 ;  /* 0x0000000000028942 */ /* 0x000fe20003800000 */
[----:B------:R-:W-:Y:S05]  /*8450*/  @!P0 BRA `(.L_x_490) ;  /* 0x000000e000008947 */ /* 0x000fea0003800000 */
.L_x_492:
[----:B------:R-:W-:Y:S05]  /*8460*/  BSYNC B2 ;  /* 0x0000000000027941 */ /* 0x000fea0003800000 */
.L_x_491:
        /* <DEDUP_REMOVED lines=13> */
.L_x_490:
[----:B------:R-:W-:Y:S05]  /*8540*/  BSYNC B3 ;  /* 0x0000000000037941 */ /* 0x000fea0003800000 */
.L_x_489:
        /* <DEDUP_REMOVED lines=14> */
.L_x_488:
[----:B------:R-:W-:Y:S05]  /*8630*/  BSYNC B4 ;  /* 0x0000000000047941 */ /* 0x000fea0003800000 */
.L_x_487:
[----:B------:R0:W-:Y:S01]  /*8640*/  STG.E.64 [R4.64], R10 ;  /* 0x0000000a04007986 */ /* 0x0001e2000c101b04 */
[----:B------:R-:W-:-:S04]  /*8650*/  IADD3 R3, R3, 0x80, RZ ;  /* 0x0000008003037810 */ /* 0x000fc80007ffe0ff */
.L_x_472:
        /* <DEDUP_REMOVED lines=281> */
.L_x_499:
        /* <DEDUP_REMOVED lines=49> */
.L_x_508:
        /* <DEDUP_REMOVED lines=37> */
.L_x_507:
[----:B------:R-:W-:Y:S05]  /*9d50*/  BSYNC B5 ;  /* 0x0000000000057941 */ /* 0x000fea0003800000 */
.L_x_506:
        /* <DEDUP_REMOVED lines=23> */
.L_x_510:
[----:B------:R-:W-:Y:S05]  /*9ed0*/  BSYNC B5 ;  /* 0x0000000000057941 */ /* 0x000fea0003800000 */
.L_x_509:
[----:B------:R-:W-:-:S04]  /*9ee0*/  ISETP.NE.U32.AND P1, PT, R2, RZ, PT ;  /* 0x000000ff0200720c */ /* 0x000fc80003f25070 */
[----:B------:R-:W-:-:S13]  /*9ef0*/  ISETP.NE.OR.EX P0, PT, R0, RZ, P0, P1 ;  /* 0x000000ff0000720c */ /* 0x000fda0000705710 */
[----:B------:R-:W-:Y:S01]  /*9f00*/  @!P0 BREAK B2 ;  /* 0x0000000000028942 */ /* 0x000fe20003800000 */
[----:B------:R-:W-:Y:S05]  /*9f10*/  @!P0 BRA `(.L_x_503) ;  /* 0x000000e000008947 */ /* 0x000fea0003800000 */
.L_x_505:
[----:B------:R-:W-:Y:S05]  /*9f20*/  BSYNC B2 ;  /* 0x0000000000027941 */ /* 0x000fea0003800000 */
.L_x_504:
        /* <DEDUP_REMOVED lines=13> */
.L_x_503:
[----:B------:R-:W-:Y:S05]  /*a000*/  BSYNC B3 ;  /* 0x0000000000037941 */ /* 0x000fea0003800000 */
.L_x_502:
        /* <DEDUP_REMOVED lines=14> */
.L_x_501:
[----:B------:R-:W-:Y:S05]  /*a0f0*/  BSYNC B4 ;  /* 0x0000000000047941 */ /* 0x000fea0003800000 */
.L_x_500:
[----:B------:R0:W-:Y:S01]  /*a100*/  STG.E.64 [R4.64], R10 ;  /* 0x0000000a04007986 */ /* 0x0001e2000c101b04 */
[----:B------:R-:W-:-:S04]  /*a110*/  IADD3 R3, R3, 0x80, RZ ;  /* 0x0000008003037810 */ /* 0x000fc80007ffe0ff */
.L_x_485:
[----:B------:R-:W-:-:S13]  /*a120*/  ISETP.GE.AND P0, PT, R3, c[0x0][0x160], PT ;  /* 0x0000580003007a0c */ /* 0x000fda0003f06270 */
[----:B------:R-:W-:Y:S01]  /*a130*/  @P0 BREAK B0 ;  /* 0x0000000000000942 */ /* 0x000fe20003800000 */
[----:B------:R-:W-:Y:S05]  /*a140*/  @P0 BRA `(.L_x_498) ;  /* 0x00001aa000000947 */ /* 0x000fea0003800000 */
[----:B------:R-:W-:Y:S05]  /*a150*/  BSYNC B0 ;  /* 0x0000000000007941 */ /* 0x000fea0003800000 */
.L_x_445:
        /* <DEDUP_REMOVED lines=278> */
.L_x_511:
        /* <DEDUP_REMOVED lines=49> */
.L_x_520:
        /* <DEDUP_REMOVED lines=37> */
.L_x_519:
[----:B------:R-:W-:Y:S05]  /*b820*/  BSYNC B5 ;  /* 0x0000000000057941 */ /* 0x000fea0003800000 */
.L_x_518:
        /* <DEDUP_REMOVED lines=23> */
.L_x_522:
[----:B------:R-:W-:Y:S05]  /*b9a0*/  BSYNC B5 ;  /* 0x0000000000057941 */ /* 0x000fea0003800000 */
.L_x_521:
[----:B------:R-:W-:-:S04]  /*b9b0*/  ISETP.NE.U32.AND P1, PT, R2, RZ, PT ;  /* 0x000000ff0200720c */ /* 0x000fc80003f25070 */
[----:B------:R-:W-:-:S13]  /*b9c0*/  ISETP.NE.OR.EX P0, PT, R0, RZ, P0, P1 ;  /* 0x000000ff0000720c */ /* 0x000fda0000705710 */
[----:B------:R-:W-:Y:S01]  /*b9d0*/  @!P0 BREAK B2 ;  /* 0x0000000000028942 */ /* 0x000fe20003800000 */
[----:B------:R-:W-:Y:S05]  /*b9e0*/  @!P0 BRA `(.L_x_515) ;  /* 0x000000e000008947 */ /* 0x000fea0003800000 */
.L_x_517:
[----:B------:R-:W-:Y:S05]  /*b9f0*/  BSYNC B2 ;  /* 0x0000000000027941 */ /* 0x000fea0003800000 */
.L_x_516:
        /* <DEDUP_REMOVED lines=13> */
.L_x_515:
[----:B------:R-:W-:Y:S05]  /*bad0*/  BSYNC B3 ;  /* 0x0000000000037941 */ /* 0x000fea0003800000 */
.L_x_514:
        /* <DEDUP_REMOVED lines=14> */
.L_x_513:
[----:B------:R-:W-:Y:S05]  /*bbc0*/  BSYNC B4 ;  /* 0x0000000000047941 */ /* 0x000fea0003800000 */
.L_x_512:
[----:B------:R0:W-:Y:S01]  /*bbd0*/  STG.E.64 [R4.64], R10 ;  /* 0x0000000a04007986 */ /* 0x0001e2000c101b04 */
[----:B------:R-:W-:-:S03]  /*bbe0*/  IADD3 R3, R3, 0x80, RZ ;  /* 0x0000008003037810 */ /* 0x000fc60007ffe0ff */
.L_x_498:
[----:B------:R-:W-:Y:S05]  /*bbf0*/  BSYNC B1 ;  /* 0x0000000000017941 */ /* 0x000fea0003800000 */
.L_x_444:
        /* <DEDUP_REMOVED lines=281> */
.L_x_523:
        /* <DEDUP_REMOVED lines=49> */
.L_x_532:
        /* <DEDUP_REMOVED lines=37> */
.L_x_531:
[----:B------:R-:W-:Y:S05]  /*d2f0*/  BSYNC B4 ;  /* 0x0000000000047941 */ /* 0x000fea0003800000 */
.L_x_530:
        /* <DEDUP_REMOVED lines=23> */
.L_x_534:
[----:B------:R-:W-:Y:S05]  /*d470*/  BSYNC B4 ;  /* 0x0000000000047941 */ /* 0x000fea0003800000 */
.L_x_533:
[----:B------:R-:W-:-:S04]  /*d480*/  ISETP.NE.U32.AND P1, PT, R6, RZ, PT ;  /* 0x000000ff0600720c */ /* 0x000fc80003f25070 */
[----:B------:R-:W-:-:S13]  /*d490*/  ISETP.NE.OR.EX P0, PT, R0, RZ, P0, P1 ;  /* 0x000000ff0000720c */ /* 0x000fda0000705710 */
[----:B------:R-:W-:Y:S01]  /*d4a0*/  @!P0 BREAK B3 ;  /* 0x0000000000038942 */ /* 0x000fe20003800000 */
[----:B------:R-:W-:Y:S05]  /*d4b0*/  @!P0 BRA `(.L_x_527) ;  /* 0x000000e000008947 */ /* 0x000fea0003800000 */
.L_x_529:
[----:B------:R-:W-:Y:S05]  /*d4c0*/  BSYNC B3 ;  /* 0x0000000000037941 */ /* 0x000fea0003800000 */
.L_x_528:
        /* <DEDUP_REMOVED lines=13> */
.L_x_527:
[----:B------:R-:W-:Y:S05]  /*d5a0*/  BSYNC B2 ;  /* 0x0000000000027941 */ /* 0x000fea0003800000 */
.L_x_526:
        /* <DEDUP_REMOVED lines=14> */
.L_x_525:
[----:B------:R-:W-:Y:S05]  /*d690*/  BSYNC B1 ;  /* 0x0000000000017941 */ /* 0x000fea0003800000 */
.L_x_524:
[----:B------:R-:W-:Y:S01]  /*d6a0*/  WARPSYNC 0xffffffff ;  /* 0xffffffff00007948 */ /* 0x000fe20003800000 */
[----:B------:R-:W-:Y:S01]  /*d6b0*/  STG.E.64 [R2.64], R8 ;  /* 0x0000000802007986 */ /* 0x000fe2000c101b04 */
[----:B------:R-:W-:Y:S05]  /*d6c0*/  EXIT ;  /* 0x000000000000794d */ /* 0x000fea0003800000 */
.L_x_535:
        /* <DEDUP_REMOVED lines=11> */
.L_x_16235:


//--------------------- .text._ZN2at6native73_GLOBAL__N__c8866d80_35_SparseBinaryOpIntersectionKernel_cu_1520ed90_315312apply_kernelILi128ELi8EZNS1_29binary_op_intersection_kernelINS1_9LhsProjOpEN3c107complexIdEElEEvRNS_14TensorIteratorEllRKNS_6TensorEbEUliE_EEviT1_ --------------------------
	.section	.text._ZN2at6native73_GLOBAL__N__c8866d80_35_SparseBinaryOpIntersectionKernel_cu_1520ed90_315312apply_kernelILi128ELi8EZNS1_29binary_op_intersection_kernelINS1_9LhsProjOpEN3c107complexIdEElEEvRNS_14TensorIteratorEllRKNS_6TensorEbEUliE_EEviT1_,"ax",@progbits
	.sectioninfo	@"SHI_REGISTERS=19"
	.align	128
.text._ZN2at6native73_GLOBAL__N__c8866d80_35_SparseBinaryOpIntersectionKernel_cu_1520ed90_315312apply_kernelILi128ELi8EZNS1_29binary_op_intersection_kernelINS1_9LhsProjOpEN3c107complexIdEElEEvRNS_14TensorIteratorEllRKNS_6TensorEbEUliE_EEviT1_:
        .type           _ZN2at6native73_GLOBAL__N__c8866d80_35_SparseBinaryOpIntersectionKernel_cu_1520ed90_315312apply_kernelILi128ELi8EZNS1_29binary_op_intersection_kernelINS1_9LhsProjOpEN3c107complexIdEElEEvRNS_14TensorIteratorEllRKNS_6TensorEbEUliE_EEviT1_,@function
        .size           _ZN2at6native73_GLOBAL__N__c8866d80_35_SparseBinaryOpIntersectionKernel_cu_1520ed90_315312apply_kernelILi128ELi8EZNS1_29binary_op_intersection_kernelINS1_9LhsProjOpEN3c107complexIdEElEEvRNS_14TensorIteratorEllRKNS_6TensorEbEUliE_EEviT1_,(.L_x_16236 - _ZN2at6native73_GLOBAL__N__c8866d80_35_SparseBinaryOpIntersectionKernel_cu_1520ed90_315312apply_kernelILi128ELi8EZNS1_29binary_op_intersection_kernelINS1_9LhsProjOpEN3c107complexIdEElEEvRNS_14TensorIteratorEllRKNS_6TensorEbEUliE_EEviT1_)
        .other          _ZN2at6native73_GLOBAL__N__c8866d80_35_SparseBinaryOpIntersectionKernel_cu_1520ed90_315312apply_kernelILi128ELi8EZNS1_29binary_op_intersection_kernelINS1_9LhsProjOpEN3c107complexIdEElEEvRNS_14TensorIteratorEllRKNS_6TensorEbEUliE_EEviT1_,@"STO_CUDA_ENTRY STV_DEFAULT"
_ZN2at6native73_GLOBAL__N__c8866d80_35_SparseBinaryOpIntersectionKernel_cu_1520ed90_315312apply_kernelILi128ELi8EZNS1_29binary_op_intersection_kernelINS1_9LhsProjOpEN3c107complexIdEElEEvRNS_14TensorIteratorEllRKNS_6TensorEbEUliE_EEviT1_:
        /* <DEDUP_REMOVED lines=10> */
[----:B------:R-:W-:Y:S01]  /*00a0*/  MOV R2, RZ ;  /* 0x000000ff00027202 */ /* 0x000fe20000000f00 */
[----:B------:R-:W-:Y:S01]  /*00b0*/  HFMA2.MMA R0, -RZ, RZ, 0, 0 ;  /* 0x00000000ff007435 */ /* 0x000fe200000001ff */
[----:B------:R-:W-:-:S09]  /*00c0*/  MOV R12, RZ ;  /* 0x000000ff000c7202 */ /* 0x000fd20000000f00 */
[----:B------:R-:W-:Y:S05]  /*00d0*/  @!P0 BRA `(.L_x_538) ;  /* 0x0000116000008947 */ /* 0x000fea0003800000 */
[----:B------:R-:W-:Y:S02]  /*00e0*/  MOV R4, RZ ;  /* 0x000000ff00047202 */ /* 0x000fe40000000f00 */
[----:B------:R-:W-:-:S05]  /*00f0*/  MOV R5, R3 ;  /* 0x0000000300057202 */ /* 0x000fca0000000f00 */
[----:B------:R-:W-:Y:S01]  /*0100*/  IMAD.HI.U32 R8, R3, c[0x0][0x170], R4 ;  /* 0x00005c0003087a27 */ /* 0x000fe200078e0004 */
[----:B------:R-:W-:-:S04]  /*0110*/  MOV R5, c[0x0][0x168] ;  /* 0x00005a0000057a02 */ /* 0x000fc80000000f00 */
        /* <DEDUP_REMOVED lines=274> */
.L_x_538:
[----:B------:R-:W-:Y:S02]  /*1240*/  IADD3 R6, P1, R4, c[0x0][0x518], RZ ;  /* 0x0001460004067a10 */ /* 0x000fe40007f3e0ff */
[----:B------:R-:W-:Y:S02]  /*1250*/  IADD3 R4, P0, R2, c[0x0][0x500], RZ ;  /* 0x0001400002047a10 */ /* 0x000fe40007f1e0ff */
[----:B------:R-:W-:Y:S02]  /*1260*/  IADD3.X R7, RZ, c[0x0][0x51c], RZ, P1, !PT ;  /* 0x00014700ff077a10 */ /* 0x000fe40000ffe4ff */
[----:B------:R-:W-:-:S04]  /*1270*/  IADD3.X R5, RZ, c[0x0][0x504], RZ, P0, !PT ;  /* 0x00014100ff057a10 */ /* 0x000fc800007fe4ff */
[----:B------:R-:W2:Y:S04]  /*1280*/  LDG.E.64.CONSTANT R6, [R6.64] ;  /* 0x0000000406067981 */ /* 0x000ea8000c1e9b00 */
[----:B------:R-:W3:Y:S01]  /*1290*/  LDG.E.64.CONSTANT R4, [R4.64] ;  /* 0x0000000404047981 */ /* 0x000ee2000c1e9b00 */
[----:B------:R-:W-:Y:S01]  /*12a0*/  ULDC.U8 UR6, c[0x0][0x530] ;  /* 0x00014c0000067ab9 */ /* 0x000fe20000000000 */
[----:B------:R-:W-:Y:S01]  /*12b0*/  IADD3 R12, P2, R12, c[0x0][0x4f0], RZ ;  /* 0x00013c000c0c7a10 */ /* 0x000fe20007f5e0ff */
        /* <DEDUP_REMOVED lines=11> */
[----:B------:R-:W-:Y:S01]  /*1370*/  IADD3.X R0, RZ, c[0x0][0x4fc], RZ, P1, !PT ;  /* 0x00013f00ff007a10 */ /* 0x000fe20000ffe4ff */
[----:B------:R-:W-:Y:S01]  /*1380*/  IMAD.IADD R5, R9, 0x1, R13 ;  /* 0x0000000109057824 */ /* 0x000fe200078e020d */
[----:B------:R-:W-:-:S02]  /*1390*/  ISETP.GE.AND.EX P0, PT, R16, RZ, PT, P0 ;  /* 0x000000ff1000720c */ /* 0x000fc40003f06300 */
[C---:B------:R-:W-:Y:S02]  /*13a0*/  LEA R4, P1, R8.reuse, R11, 0x4 ;  /* 0x0000000b08047211 */ /* 0x040fe400078220ff */
[----:B------:R-:W-:Y:S01]  /*13b0*/  CS2R R10, SRZ ;  /* 0x00000000000a7805 */ /* 0x000fe2000001ff00 */
[----:B------:R-:W-:Y:S02]  /*13c0*/  IADD3.X R13, RZ, c[0x0][0x4f4], RZ, P2, !PT ;  /* 0x00013d00ff0d7a10 */ /* 0x000fe400017fe4ff */
[----:B------:R-:W-:Y:S02]  /*13d0*/  LEA.HI.X R5, R8, R0, R5, 0x4, P1 ;  /* 0x0000000008057211 */ /* 0x000fe400008f2405 */
[----:B------:R-:W-:-:S04]  /*13e0*/  CS2R R8, SRZ ;  /* 0x0000000000087805 */ /* 0x000fc8000001ff00 */
[----:B------:R-:W-:Y:S05]  /*13f0*/  @!P0 BRA `(.L_x_540) ;  /* 0x0000076000008947 */ /* 0x000fea0003800000 */
[----:B------:R-:W5:Y:S01]  /*1400*/  LDG.E.128.CONSTANT R4, [R4.64] ;  /* 0x0000000404047981 */ /* 0x000f62000c1e9d00 */
[C---:B------:R-:W-:Y:S01]  /*1410*/  IADD3 R0, P1, R15.reuse, -0x1, RZ ;  /* 0xffffffff0f007810 */ /* 0x040fe20007f3e0ff */
[----:B------:R-:W-:Y:S01]  /*1420*/  BSSY B2, `(.L_x_541) ;  /* 0x0000065000027945 */ /* 0x000fe20003800000 */
[----:B------:R-:W-:Y:S01]  /*1430*/  LOP3.LUT R14, R15, 0x3, RZ, 0xc0, !PT ;  /* 0x000000030f0e7812 */ /* 0x000fe200078ec0ff */
[----:B------:R-:W-:Y:S01]  /*1440*/  CS2R R10, SRZ ;  /* 0x00000000000a7805 */ /* 0x000fe2000001ff00 */
[----:B------:R-:W-:Y:S01]  /*1450*/  ISETP.GE.U32.AND P0, PT, R0, 0x3, PT ;  /* 0x000000030000780c */ /* 0x000fe20003f06070 */
[----:B------:R-:W-:Y:S01]  /*1460*/  CS2R R8, SRZ ;  /* 0x0000000000087805 */ /* 0x000fe2000001ff00 */
[----:B------:R-:W-:-:S04]  /*1470*/  IADD3.X R0, R16, -0x1, RZ, P1, !PT ;  /* 0xffffffff10007810 */ /* 0x000fc80000ffe4ff */
[----:B------:R-:W-:-:S13]  /*1480*/  ISETP.GE.U32.AND.EX P0, PT, R0, RZ, PT, P0 ;  /* 0x000000ff0000720c */ /* 0x000fda0003f06100 */
[----:B------:R-:W-:Y:S05]  /*1490*/  @!P0 BRA `(.L_x_542) ;  /* 0x000005d000008947 */ /* 0x000fea0003800000 */
[----:B------:R-:W-:Y:S01]  /*14a0*/  IADD3 R2, P0, -R14, R15, RZ ;  /* 0x0000000f0e027210 */ /* 0x000fe20007f1e1ff */
[----:B------:R-:W-:Y:S01]  /*14b0*/  BSSY B3, `(.L_x_543) ;  /* 0x000004e000037945 */ /* 0x000fe20003800000 */
[----:B------:R-:W-:Y:S02]  /*14c0*/  CS2R R10, SRZ ;  /* 0x00000000000a7805 */ /* 0x000fe4000001ff00 */
        /* <DEDUP_REMOVED lines=10> */
.L_x_547:
[----:B0----5:R-:W0:Y:S01]  /*1570*/  DADD R8, R4, R8 ;  /* 0x0000000004087229 */ /* 0x021e220000000008 */
[----:B------:R-:W-:-:S03]  /*1580*/  IADD3 R2, P1, R2, -0x10, RZ ;  /* 0xfffffff002027810 */ /* 0x000fc60007f3e0ff */
[----:B-1----:R-:W1:Y:S01]  /*1590*/  DADD R10, R6, R10 ;  /* 0x00000000060a7229 */ /* 0x002e62000000000a */
[----:B------:R-:W-:Y:S02]  /*15a0*/  IADD3.X R0, R0, -0x1, RZ, P1, !PT ;  /* 0xffffffff00007810 */ /* 0x000fe40000ffe4ff */
[----:B------:R-:W-:Y:S01]  /*15b0*/  ISETP.GT.U32.AND P1, PT, R2, 0xc, PT ;  /* 0x0000000c0200780c */ /* 0x000fe20003f24070 */
[----:B0-----:R-:W0:-:S03]  /*15c0*/  DADD R8, R4, R8 ;  /* 0x0000000004087229 */ /* 0x001e060000000008 */
[----:B------:R-:W-:Y:S01]  /*15d0*/  ISETP.GT.AND.EX P1, PT, R0, RZ, PT, P1 ;  /* 0x000000ff0000720c */ /* 0x000fe20003f24310 */
[----:B-1----:R-:W1:-:S04]  /*15e0*/  DADD R10, R6, R10 ;  /* 0x00000000060a7229 */ /* 0x002e48000000000a */
[----:B0-----:R-:W0:-:S04]  /*15f0*/  DADD R8, R4, R8 ;  /* 0x0000000004087229 */ /* 0x001e080000000008 */
        /* <DEDUP_REMOVED lines=25> */
[----:B0-----:R0:W2:-:S04]  /*1790*/  DADD R8, R4, R8 ;  /* 0x0000000004087229 */ /* 0x0010880000000008 */
[----:B-1----:R0:W1:Y:S01]  /*17a0*/  DADD R10, R6, R10 ;  /* 0x00000000060a7229 */ /* 0x002062000000000a */
[----:B--2---:R-:W-:Y:S05]  /*17b0*/  @P1 BRA `(.L_x_547) ;  /* 0xfffffdb000001947 */ /* 0x004fea000383ffff */
.L_x_546:
[----:B------:R-:W-:Y:S05]  /*17c0*/  BSYNC B4 ;  /* 0x0000000000047941 */ /* 0x000fea0003800000 */
.L_x_545:
[----:B------:R-:W-:Y:S01]  /*17d0*/  ISETP.GT.U32.AND P1, PT, R2, 0x4, PT ;  /* 0x000000040200780c */ /* 0x000fe20003f24070 */
[----:B------:R-:W-:Y:S03]  /*17e0*/  BSSY B4, `(.L_x_548) ;  /* 0x0000016000047945 */ /* 0x000fe60003800000 */
[----:B------:R-:W-:-:S13]  /*17f0*/  ISETP.GT.AND.EX P1, PT, R0, RZ, PT, P1 ;  /* 0x000000ff0000720c */ /* 0x000fda0003f24310 */
[----:B------:R-:W-:Y:S05]  /*1800*/  @!P1 BRA `(.L_x_549) ;  /* 0x0000013000009947 */ /* 0x000fea0003800000 */
[----:B-----5:R-:W2:Y:S01]  /*1810*/  DADD R8, R4, R8 ;  /* 0x0000000004087229 */ /* 0x020ea20000000008 */
[----:B------:R-:W-:Y:S02]  /*1820*/  IADD3 R2, P1, R2, -0x8, RZ ;  /* 0xfffffff802027810 */ /* 0x000fe40007f3e0ff */
[----:B------:R-:W-:Y:S01]  /*1830*/  PLOP3.LUT P0, PT, PT, PT, PT, 0x8, 0x0 ;  /* 0x000000000000781c */ /* 0x000fe20003f0e170 */
[----:B-1----:R-:W1:Y:S01]  /*1840*/  DADD R10, R6, R10 ;  /* 0x00000000060a7229 */ /* 0x002e62000000000a */
[----:B------:R-:W-:-:S03]  /*1850*/  IADD3.X R0, R0, -0x1, RZ, P1, !PT ;  /* 0xffffffff00007810 */ /* 0x000fc60000ffe4ff */
[----:B--2---:R-:W2:-:S04]  /*1860*/  DADD R8, R4, R8 ;  /* 0x0000000004087229 */ /* 0x004e880000000008 */
[----:B-1----:R-:W1:-:S04]  /*1870*/  DADD R10, R6, R10 ;  /* 0x00000000060a7229 */ /* 0x002e48000000000a */
        /* <DEDUP_REMOVED lines=10> */
[----:B--2---:R2:W3:-:S04]  /*1920*/  DADD R8, R4, R8 ;  /* 0x0000000004087229 */ /* 0x0044c80000000008 */
[----:B-1----:R2:W1:-:S06]  /*1930*/  DADD R10, R6, R10 ;  /* 0x00000000060a7229 */ /* 0x00244c000000000a */
.L_x_549:
[----:B---3--:R-:W-:Y:S05]  /*1940*/  BSYNC B4 ;  /* 0x0000000000047941 */ /* 0x008fea0003800000 */
.L_x_548:
[----:B------:R-:W-:-:S04]  /*1950*/  ISETP.NE.U32.AND P1, PT, R2, RZ, PT ;  /* 0x000000ff0200720c */ /* 0x000fc80003f25070 */
[----:B------:R-:W-:-:S13]  /*1960*/  ISETP.NE.OR.EX P0, PT, R0, RZ, P0, P1 ;  /* 0x000000ff0000720c */ /* 0x000fda0000705710 */
[----:B------:R-:W-:Y:S01]  /*1970*/  @!P0 BREAK B3 ;  /* 0x0000000000038942 */ /* 0x000fe20003800000 */
[----:B------:R-:W-:Y:S05]  /*1980*/  @!P0 BRA `(.L_x_542) ;  /* 0x000000e000008947 */ /* 0x000fea0003800000 */
.L_x_544:
[----:B------:R-:W-:Y:S05]  /*1990*/  BSYNC B3 ;  /* 0x0000000000037941 */ /* 0x000fea0003800000 */
.L_x_543:
[----:B------:R-:W-:Y:S01]  /*19a0*/  IADD3 R2, P0, R2, -0x4, RZ ;  /* 0xfffffffc02027810 */ /* 0x000fe20007f1e0ff */
[----:B---3-5:R-:W3:-:S03]  /*19b0*/  DADD R8, R4, R8 ;  /* 0x0000000004087229 */ /* 0x028ec60000000008 */
[----:B------:R-:W-:Y:S01]  /*19c0*/  IADD3.X R0, R0, -0x1, RZ, P0, !PT ;  /* 0xffffffff00007810 */ /* 0x000fe200007fe4ff */
[----:B-1----:R-:W1:Y:S01]  /*19d0*/  DADD R10, R6, R10 ;  /* 0x00000000060a7229 */ /* 0x002e62000000000a */
[----:B------:R-:W-:-:S03]  /*19e0*/  ISETP.NE.U32.AND P0, PT, R2, RZ, PT ;  /* 0x000000ff0200720c */ /* 0x000fc60003f05070 */
[----:B---3--:R-:W3:Y:S01]  /*19f0*/  DADD R8, R4, R8 ;  /* 0x0000000004087229 */ /* 0x008ee20000000008 */
[----:B------:R-:W-:-:S03]  /*1a00*/  ISETP.NE.AND.EX P0, PT, R0, RZ, PT, P0 ;  /* 0x000000ff0000720c */ /* 0x000fc60003f05300 */
[----:B-1----:R-:W1:-:S04]  /*1a10*/  DADD R10, R6, R10 ;  /* 0x00000000060a7229 */ /* 0x002e48000000000a */
[----:B---3--:R-:W3:-:S04]  /*1a20*/  DADD R8, R4, R8 ;  /* 0x0000000004087229 */ /* 0x008ec80000000008 */
[----:B-1----:R-:W1:-:S04]  /*1a30*/  DADD R10, R6, R10 ;  /* 0x00000000060a7229 */ /* 0x002e48000000000a */
[----:B---3--:R3:W4:-:S04]  /*1a40*/  DADD R8, R4, R8 ;  /* 0x0000000004087229 */ /* 0x0087080000000008 */
[----:B-1----:R3:W1:Y:S01]  /*1a50*/  DADD R10, R6, R10 ;  /* 0x00000000060a7229 */ /* 0x002662000000000a */
[----:B----4-:R-:W-:Y:S05]  /*1a60*/  @P0 BRA `(.L_x_543) ;  /* 0xffffff3000000947 */ /* 0x010fea000383ffff */
.L_x_542:
[----:B------:R-:W-:Y:S05]  /*1a70*/  BSYNC B2 ;  /* 0x0000000000027941 */ /* 0x000fea0003800000 */
.L_x_541:
[----:B------:R-:W-:-:S04]  /*1a80*/  ISETP.NE.U32.AND P0, PT, R14, RZ, PT ;  /* 0x000000ff0e00720c */ /* 0x000fc80003f05070 */
[----:B------:R-:W-:-:S13]  /*1a90*/  ISETP.NE.AND.EX P0, PT, RZ, RZ, PT, P0 ;  /* 0x000000ffff00720c */ /* 0x000fda0003f05300 */
[----:B------:R-:W-:Y:S05]  /*1aa0*/  @!P0 BRA `(.L_x_540) ;  /* 0x000000b000008947 */ /* 0x000fea0003800000 */
[----:B------:R-:W-:Y:S01]  /*1ab0*/  ISETP.NE.U32.AND P0, PT, R14, 0x1, PT ;  /* 0x000000010e00780c */ /* 0x000fe20003f05070 */
[----:B-----5:R4:W0:-:S03]  /*1ac0*/  DADD R8, R4, R8 ;  /* 0x0000000004087229 */ /* 0x0208060000000008 */
[----:B------:R-:W-:Y:S01]  /*1ad0*/  ISETP.NE.AND.EX P0, PT, RZ, RZ, PT, P0 ;  /* 0x000000ffff00720c */ /* 0x000fe20003f05300 */
[----:B-1----:R4:W1:-:S12]  /*1ae0*/  DADD R10, R6, R10 ;  /* 0x00000000060a7229 */ /* 0x002858000000000a */
[----:B------:R-:W-:Y:S05]  /*1af0*/  @!P0 BRA `(.L_x_540) ;  /* 0x0000006000008947 */ /* 0x000fea0003800000 */
[----:B01--4-:R-:W-:Y:S01]  /*1b00*/  ISETP.NE.U32.AND P0, PT, R14, 0x2, PT ;  /* 0x000000020e00780c */ /* 0x013fe20003f05070 */
[----:B------:R-:W0:-:S03]  /*1b10*/  DADD R8, R4, R8 ;  /* 0x0000000004087229 */ /* 0x000e060000000008 */
[----:B------:R-:W-:Y:S01]  /*1b20*/  ISETP.NE.AND.EX P0, PT, RZ, RZ, PT, P0 ;  /* 0x000000ffff00720c */ /* 0x000fe20003f05300 */
[----:B------:R-:W1:-:S12]  /*1b30*/  DADD R10, R6, R10 ;  /* 0x00000000060a7229 */ /* 0x000e58000000000a */
[----:B0-----:R0:W4:-:S04]  /*1b40*/  @P0 DADD R8, R4, R8 ;  /* 0x0000000004080229 */ /* 0x0011080000000008 */
[----:B-1----:R0:W1:-:S06]  /*1b50*/  @P0 DADD R10, R6, R10 ;  /* 0x00000000060a0229 */ /* 0x00204c000000000a */
.L_x_540:
[----:B01--4-:R-:W-:Y:S05]  /*1b60*/  BSYNC B1 ;  /* 0x0000000000017941 */ /* 0x013fea0003800000 */
.L_x_539:
[----:B------:R0:W-:Y:S01]  /*1b70*/  STG.E.128 [R12.64], R8 ;  /* 0x000000080c007986 */ /* 0x0001e2000c101d04 */
[----:B------:R-:W-:-:S03]  /*1b80*/  IADD3 R3, R3, 0x80, RZ ;  /* 0x0000008003037810 */ /* 0x000fc60007ffe0ff */
.L_x_537:
[----:B------:R-:W-:Y:S05]  /*1b90*/  BSYNC B0 ;  /* 0x0000000000007941 */ /* 0x000fea0003800000 */
.L_x_536:
[----:B------:R-:W-:Y:S01]  /*1ba0*/  WARPSYNC 0xffffffff ;  /* 0xffffffff00007948 */ /* 0x000fe20003800000 */
[----:B------:R-:W-:Y:S01]  /*1bb0*/  ISETP.GE.AND P0, PT, R3, c[0x0][0x160], PT ;  /* 0x0000580003007a0c */ /* 0x000fe20003f06270 */
[----:B------:R-:W-:Y:S01]  /*1bc0*/  BSSY B1, `(.L_x_550) ;  /* 0x0000a18000017945 */ /* 0x000fe20003800000 */
[----:B------:R-:W-:Y:S11]  /*1bd0*/  BSSY B0, `(.L_x_551) ;  /* 0x000086a000007945 */ /* 0x000ff60003800000 */
[----:B------:R-:W-:Y:S05]  /*1be0*/  @P0 BRA `(.L_x_552) ;  /* 0x000035a000000947 */ /* 0x000fea0003800000 */
[----:B------:R-:W-:Y:S01]  /*1bf0*/  ISETP.NE.AND P0, PT, RZ, c[0x0][0x168], PT ;  /* 0x00005a00ff007a0c */ /* 0x000fe20003f05270 */
[----:B------:R-:W-:Y:S01]  /*1c00*/  HFMA2.MMA R2, -RZ, RZ, 0, 0 ;  /* 0x00000000ff027435 */ /* 0x000fe200000001ff */
[----:B--23-5:R-:W-:Y:S01]  /*1c10*/  MOV R4, RZ ;  /* 0x000000ff00047202 */ /* 0x02cfe20000000f00 */
[----:B0-----:R-:W-:Y:S01]  /*1c20*/  HFMA2.MMA R12, -RZ, RZ, 0, 0 ;  /* 0x00000000ff0c7435 */ /* 0x001fe200000001ff */
[----:B------:R-:W-:-:S09]  /*1c30*/  MOV R0, RZ ;  /* 0x000000ff00007202 */ /* 0x000fd20000000f00 */
        /* <DEDUP_REMOVED lines=274> */
.L_x_553:
        /* <DEDUP_REMOVED lines=19> */
[----:B------:R-:W-:-:S02]  /*2e90*/  IADD3.X R0, RZ, c[0x0][0x4fc], RZ, P1, !PT ;  /* 0x00013f00ff007a10 */ /* 0x000fc40000ffe4ff */
[----:B------:R-:W-:Y:S02]  /*2ea0*/  ISETP.GE.AND.EX P0, PT, R16, RZ, PT, P0 ;  /* 0x000000ff1000720c */ /* 0x000fe40003f06300 */
[C---:B------:R-:W-:Y:S02]  /*2eb0*/  LEA R4, P1, R8.reuse, R11, 0x4 ;  /* 0x0000000b08047211 */ /* 0x040fe400078220ff */
[----:B------:R-:W-:Y:S01]  /*2ec0*/  IADD3 R5, R9, R13, RZ ;  /* 0x0000000d09057210 */ /* 0x000fe20007ffe0ff */
[----:B------:R-:W-:Y:S01]  /*2ed0*/  CS2R R10, SRZ ;  /* 0x00000000000a7805 */ /* 0x000fe2000001ff00 */
[----:B------:R-:W-:Y:S02]  /*2ee0*/  IADD3.X R13, RZ, c[0x0][0x4f4], RZ, P2, !PT ;  /* 0x00013d00ff0d7a10 */ /* 0x000fe400017fe4ff */
[----:B------:R-:W-:Y:S02]  /*2ef0*/  LEA.HI.X R5, R8, R0, R5, 0x4, P1 ;  /* 0x0000000008057211 */ /* 0x000fe400008f2405 */
[----:B------:R-:W-:-:S03]  /*2f00*/  CS2R R8, SRZ ;  /* 0x0000000000087805 */ /* 0x000fc6000001ff00 */
        /* <DEDUP_REMOVED lines=24> */
.L_x_562:
        /* <DEDUP_REMOVED lines=37> */
.L_x_561:
[----:B------:R-:W-:Y:S05]  /*32e0*/  BSYNC B5 ;  /* 0x0000000000057941 */ /* 0x000fea0003800000 */
.L_x_560:
        /* <DEDUP_REMOVED lines=23> */
.L_x_564:
[----:B---3--:R-:W-:Y:S05]  /*3460*/  BSYNC B5 ;  /* 0x0000000000057941 */ /* 0x008fea0003800000 */
.L_x_563:
[----:B------:R-:W-:-:S04]  /*3470*/  ISETP.NE.U32.AND P1, PT, R2, RZ, PT ;  /* 0x000000ff0200720c */ /* 0x000fc80003f25070 */
[----:B------:R-:W-:-:S13]  /*3480*/  ISETP.NE.OR.EX P0, PT, R0, RZ, P0, P1 ;  /* 0x000000ff0000720c */ /* 0x000fda0000705710 */
[----:B------:R-:W-:Y:S01]  /*3490*/  @!P0 BREAK B2 ;  /* 0x0000000000028942 */ /* 0x000fe20003800000 */
[----:B------:R-:W-:Y:S05]  /*34a0*/  @!P0 BRA `(.L_x_557) ;  /* 0x000000e000008947 */ /* 0x000fea0003800000 */
.L_x_559:
[----:B------:R-:W-:Y:S05]  /*34b0*/  BSYNC B2 ;  /* 0x0000000000027941 */ /* 0x000fea0003800000 */
.L_x_558:
        /* <DEDUP_REMOVED lines=13> */
.L_x_557:
[----:B------:R-:W-:Y:S05]  /*3590*/  BSYNC B3 ;  /* 0x0000000000037941 */ /* 0x000fea0003800000 */
.L_x_556:
        /* <DEDUP_REMOVED lines=14> */
.L_x_555:
[----:B01--4-:R-:W-:Y:S05]  /*3680*/  BSYNC B4 ;  /* 0x0000000000047941 */ /* 0x013fea0003800000 */
.L_x_554:
[----:B------:R0:W-:Y:S01]  /*3690*/  STG.E.128 [R12.64], R8 ;  /* 0x000000080c007986 */ /* 0x0001e2000c101d04 */
[----:B------:R-:W-:-:S04]  /*36a0*/  IADD3 R3, R3, 0x80, RZ ;  /* 0x0000008003037810 */ /* 0x000fc80007ffe0ff */
[----:B------:R-:W-:-:S13]  /*36b0*/  ISETP.GE.AND P0, PT, R3, c[0x0][0x160], PT ;  /* 0x0000580003007a0c */ /* 0x000fda0003f06270 */
[----:B------:R-:W-:Y:S05]  /*36c0*/  @P0 BRA `(.L_x_565) ;  /* 0x000035a000000947 */ /* 0x000fea0003800000 */
[----:B0-----:R-:W-:Y:S01]  /*36d0*/  ISETP.NE.AND P0, PT, RZ, c[0x0][0x168], PT ;  /* 0x00005a00ff007a0c */ /* 0x001fe20003f05270 */
[----:B------:R-:W-:Y:S01]  /*36e0*/  HFMA2.MMA R0, -RZ, RZ, 0, 0 ;  /* 0x00000000ff007435 */ /* 0x000fe200000001ff */
[----:B--23-5:R-:W-:Y:S01]  /*36f0*/  MOV R4, RZ ;  /* 0x000000ff00047202 */ /* 0x02cfe20000000f00 */
[----:B------:R-:W-:Y:S01]  /*3700*/  IMAD.MOV.U32 R2, RZ, RZ, RZ ;  /* 0x000000ffff027224 */ /* 0x000fe200078e00ff */
        /* <DEDUP_REMOVED lines=275> */
.L_x_566:
        /* <DEDUP_REMOVED lines=51> */
.L_x_575:
        /* <DEDUP_REMOVED lines=37> */
.L_x_574:
[----:B------:R-:W-:Y:S05]  /*4dc0*/  BSYNC B5 ;  /* 0x0000000000057941 */ /* 0x000fea0003800000 */
.L_x_573:
        /* <DEDUP_REMOVED lines=23> */
.L_x_577:
[----:B---3--:R-:W-:Y:S05]  /*4f40*/  BSYNC B5 ;  /* 0x0000000000057941 */ /* 0x008fea0003800000 */
.L_x_576:
[----:B------:R-:W-:-:S04]  /*4f50*/  ISETP.NE.U32.AND P1, PT, R2, RZ, PT ;  /* 0x000000ff0200720c */ /* 0x000fc80003f25070 */
[----:B------:R-:W-:-:S13]  /*4f60*/  ISETP.NE.OR.EX P0, PT, R0, RZ, P0, P1 ;  /* 0x000000ff0000720c */ /* 0x000fda0000705710 */
[----:B------:R-:W-:Y:S01]  /*4f70*/  @!P0 BREAK B2 ;  /* 0x0000000000028942 */ /* 0x000fe20003800000 */
[----:B------:R-:W-:Y:S05]  /*4f80*/  @!P0 BRA `(.L_x_570) ;  /* 0x000000e000008947 */ /* 0x000fea0003800000 */
.L_x_572:
[----:B------:R-:W-:Y:S05]  /*4f90*/  BSYNC B2 ;  /* 0x0000000000027941 */ /* 0x000fea0003800000 */
.L_x_571:
        /* <DEDUP_REMOVED lines=13> */
.L_x_570:
[----:B------:R-:W-:Y:S05]  /*5070*/  BSYNC B3 ;  /* 0x0000000000037941 */ /* 0x000fea0003800000 */
.L_x_569:
        /* <DEDUP_REMOVED lines=14> */
.L_x_568:
[----:B01--4-:R-:W-:Y:S05]  /*5160*/  BSYNC B4 ;  /* 0x0000000000047941 */ /* 0x013fea0003800000 */
.L_x_567:
[----:B------:R0:W-:Y:S01]  /*5170*/  STG.E.128 [R12.64], R8 ;  /* 0x000000080c007986 */ /* 0x0001e2000c101d04 */
[----:B------:R-:W-:-:S04]  /*5180*/  IADD3 R3, R3, 0x80, RZ ;  /* 0x0000008003037810 */ /* 0x000fc80007ffe0ff */
.L_x_552:
[----:B------:R-:W-:-:S13]  /*5190*/  ISETP.GE.AND P0, PT, R3, c[0x0][0x160], PT ;  /* 0x0000580003007a0c */ /* 0x000fda0003f06270 */
[----:B------:R-:W-:Y:S05]  /*51a0*/  @P0 BRA `(.L_x_578) ;  /* 0x000035a000000947 */ /* 0x000fea0003800000 */
[----:B------:R-:W-:Y:S01]  /*51b0*/  ISETP.NE.AND P0, PT, RZ, c[0x0][0x168], PT ;  /* 0x00005a00ff007a0c */ /* 0x000fe20003f05270 */
[----:B------:R-:W-:Y:S01]  /*51c0*/  HFMA2.MMA R2, -RZ, RZ, 0, 0 ;  /* 0x00000000ff027435 */ /* 0x000fe200000001ff */
[----:B--23-5:R-:W-:Y:S01]  /*51d0*/  MOV R4, RZ ;  /* 0x000000ff00047202 */ /* 0x02cfe20000000f00 */
[----:B0-----:R-:W-:Y:S01]  /*51e0*/  HFMA2.MMA R12, -RZ, RZ, 0, 0 ;  /* 0x00000000ff0c7435 */ /* 0x001fe200000001ff */
[----:B------:R-:W-:-:S09]  /*51f0*/  MOV R0, RZ ;  /* 0x000000ff00007202 */ /* 0x000fd20000000f00 */
[----:B------:R-:W-:Y:S05]  /*5200*/  @!P0 BRA `(.L_x_579) ;  /* 0x0000111000008947 */ /* 0x000fea0003800000 */
[----:B------:R-:W-:Y:S01]  /*5210*/  IMAD.MOV.U32 R2, RZ, RZ, RZ ;  /* 0x000000ffff027224 */ /* 0x000fe200078e00ff */
        /* <DEDUP_REMOVED lines=272> */
.L_x_579:
        /* <DEDUP_REMOVED lines=51> */
.L_x_588:
        /* <DEDUP_REMOVED lines=37> */
.L_x_587:
[----:B------:R-:W-:Y:S05]  /*68a0*/  BSYNC B5 ;  /* 0x0000000000057941 */ /* 0x000fea0003800000 */
.L_x_586:
        /* <DEDUP_REMOVED lines=23> */
.L_x_590:
[----:B---3--:R-:W-:Y:S05]  /*6a20*/  BSYNC B5 ;  /* 0x0000000000057941 */ /* 0x008fea0003800000 */
.L_x_589:
[----:B------:R-:W-:-:S04]  /*6a30*/  ISETP.NE.U32.AND P1, PT, R2, RZ, PT ;  /* 0x000000ff0200720c */ /* 0x000fc80003f25070 */
[----:B------:R-:W-:-:S13]  /*6a40*/  ISETP.NE.OR.EX P0, PT, R0, RZ, P0, P1 ;  /* 0x000000ff0000720c */ /* 0x000fda0000705710 */
[----:B------:R-:W-:Y:S01]  /*6a50*/  @!P0 BREAK B2 ;  /* 0x0000000000028942 */ /* 0x000fe20003800000 */
[----:B------:R-:W-:Y:S05]  /*6a60*/  @!P0 BRA `(.L_x_583) ;  /* 0x000000e000008947 */ /* 0x000fea0003800000 */
.L_x_585:
[----:B------:R-:W-:Y:S05]  /*6a70*/  BSYNC B2 ;  /* 0x0000000000027941 */ /* 0x000fea0003800000 */
.L_x_584:
        /* <DEDUP_REMOVED lines=13> */
.L_x_583:
[----:B------:R-:W-:Y:S05]  /*6b50*/  BSYNC B3 ;  /* 0x0000000000037941 */ /* 0x000fea0003800000 */
.L_x_582:
        /* <DEDUP_REMOVED lines=14> */
.L_x_581:
[----:B01--4-:R-:W-:Y:S05]  /*6c40*/  BSYNC B4 ;  /* 0x0000000000047941 */ /* 0x013fea0003800000 */
.L_x_580:
[----:B------:R0:W-:Y:S01]  /*6c50*/  STG.E.128 [R12.64], R8 ;  /* 0x000000080c007986 */ /* 0x0001e2000c101d04 */
[----:B------:R-:W-:-:S04]  /*6c60*/  IADD3 R3, R3, 0x80, RZ ;  /* 0x0000008003037810 */ /* 0x000fc80007ffe0ff */
.L_x_565:
[----:B0-----:R-:W-:-:S13]  /*6c70*/  ISETP.GE.AND P0, PT, R3, c[0x0][0x160], PT ;  /* 0x0000580003007a0c */ /* 0x001fda0003f06270 */
[----:B------:R-:W-:Y:S05]  /*6c80*/  @P0 BRA `(.L_x_591) ;  /* 0x000035b000000947 */ /* 0x000fea0003800000 */
[----:B------:R-:W-:Y:S01]  /*6c90*/  ISETP.NE.AND P0, PT, RZ, c[0x0][0x168], PT ;  /* 0x00005a00ff007a0c */ /* 0x000fe20003f05270 */
[----:B------:R-:W-:Y:S01]  /*6ca0*/  HFMA2.MMA R2, -RZ, RZ, 0, 0 ;  /* 0x00000000ff027435 */ /* 0x000fe200000001ff */
[----:B--23-5:R-:W-:Y:S01]  /*6cb0*/  MOV R4, RZ ;  /* 0x000000ff00047202 */ /* 0x02cfe20000000f00 */
[----:B------:R-:W-:Y:S01]  /*6cc0*/  HFMA2.MMA R12, -RZ, RZ, 0, 0 ;  /* 0x00000000ff0c7435 */ /* 0x000fe200000001ff */
        /* <DEDUP_REMOVED lines=275> */
.L_x_592:
        /* <DEDUP_REMOVED lines=51> */
.L_x_601:
        /* <DEDUP_REMOVED lines=37> */
.L_x_600:
[----:B------:R-:W-:Y:S05]  /*8380*/  BSYNC B5 ;  /* 0x0000000000057941 */ /* 0x000fea0003800000 */
.L_x_599:
        /* <DEDUP_REMOVED lines=23> */
.L_x_603:
[----:B---3--:R-:W-:Y:S05]  /*8500*/  BSYNC B5 ;  /* 0x0000000000057941 */ /* 0x008fea0003800000 */
.L_x_602:
[----:B------:R-:W-:-:S04]  /*8510*/  ISETP.NE.U32.AND P1, PT, R2, RZ, PT ;  /* 0x000000ff0200720c */ /* 0x000fc80003f25070 */
[----:B------:R-:W-:-:S13]  /*8520*/  ISETP.NE.OR.EX P0, PT, R0, RZ, P0, P1 ;  /* 0x000000ff0000720c */ /* 0x000fda0000705710 */
[----:B------:R-:W-:Y:S01]  /*8530*/  @!P0 BREAK B2 ;  /* 0x0000000000028942 */ /* 0x000fe20003800000 */
[----:B------:R-:W-:Y:S05]  /*8540*/  @!P0 BRA `(.L_x_596) ;  /* 0x000000e000008947 */ /* 0x000fea0003800000 */
.L_x_598:
[----:B------:R-:W-:Y:S05]  /*8550*/  BSYNC B2 ;  /* 0x0000000000027941 */ /* 0x000fea0003800000 */
.L_x_597:
        /* <DEDUP_REMOVED lines=13> */
.L_x_596:
[----:B------:R-:W-:Y:S05]  /*8630*/  BSYNC B3 ;  /* 0x0000000000037941 */ /* 0x000fea0003800000 */
.L_x_595:
        /* <DEDUP_REMOVED lines=14> */
.L_x_594:
[----:B01--4-:R-:W-:Y:S05]  /*8720*/  BSYNC B4 ;  /* 0x0000000000047941 */ /* 0x013fea0003800000 */
.L_x_593:
[----:B------:R0:W-:Y:S01]  /*8730*/  STG.E.128 [R12.64], R8 ;  /* 0x000000080c007986 */ /* 0x0001e2000c101d04 */
[----:B------:R-:W-:-:S04]  /*8740*/  IADD3 R3, R3, 0x80, RZ ;  /* 0x0000008003037810 */ /* 0x000fc80007ffe0ff */
.L_x_578:
[----:B------:R-:W-:-:S13]  /*8750*/  ISETP.GE.AND P0, PT, R3, c[0x0][0x160], PT ;  /* 0x0000580003007a0c */ /* 0x000fda0003f06270 */
[----:B------:R-:W-:Y:S01]  /*8760*/  @P0 BREAK B0 ;  /* 0x0000000000000942 */ /* 0x000fe20003800000 */
        /* <DEDUP_REMOVED lines=280> */
.L_x_605:
        /* <DEDUP_REMOVED lines=51> */
.L_x_614:
        /* <DEDUP_REMOVED lines=37> */
.L_x_613:
[----:B------:R-:W-:Y:S05]  /*9e70*/  BSYNC B5 ;  /* 0x0000000000057941 */ /* 0x000fea0003800000 */
.L_x_612:
        /* <DEDUP_REMOVED lines=23> */
.L_x_616:
[----:B---3--:R-:W-:Y:S05]  /*9ff0*/  BSYNC B5 ;  /* 0x0000000000057941 */ /* 0x008fea0003800000 */
.L_x_615:
[----:B------:R-:W-:-:S04]  /*a000*/  ISETP.NE.U32.AND P1, PT, R2, RZ, PT ;  /* 0x000000ff0200720c */ /* 0x000fc80003f25070 */
[----:B------:R-:W-:-:S13]  /*a010*/  ISETP.NE.OR.EX P0, PT, R0, RZ, P0, P1 ;  /* 0x000000ff0000720c */ /* 0x000fda0000705710 */
[----:B------:R-:W-:Y:S01]  /*a020*/  @!P0 BREAK B2 ;  /* 0x0000000000028942 */ /* 0x000fe20003800000 */
[----:B------:R-:W-:Y:S05]  /*a030*/  @!P0 BRA `(.L_x_609) ;  /* 0x000000e000008947 */ /* 0x000fea0003800000 */
.L_x_611:
[----:B------:R-:W-:Y:S05]  /*a040*/  BSYNC B2 ;  /* 0x0000000000027941 */ /* 0x000fea0003800000 */
.L_x_610:
        /* <DEDUP_REMOVED lines=13> */
.L_x_609:
[----:B------:R-:W-:Y:S05]  /*a120*/  BSYNC B3 ;  /* 0x0000000000037941 */ /* 0x000fea0003800000 */
.L_x_608:
        /* <DEDUP_REMOVED lines=14> */
.L_x_607:
[----:B01--4-:R-:W-:Y:S05]  /*a210*/  BSYNC B4 ;  /* 0x0000000000047941 */ /* 0x013fea0003800000 */
.L_x_606:
[----:B------:R0:W-:Y:S01]  /*a220*/  STG.E.128 [R12.64], R8 ;  /* 0x000000080c007986 */ /* 0x0001e2000c101d04 */
[----:B------:R-:W-:-:S04]  /*a230*/  IADD3 R3, R3, 0x80, RZ ;  /* 0x0000008003037810 */ /* 0x000fc80007ffe0ff */
.L_x_591:
[----:B------:R-:W-:-:S13]  /*a240*/  ISETP.GE.AND P0, PT, R3, c[0x0][0x160], PT ;  /* 0x0000580003007a0c */ /* 0x000fda0003f06270 */
[----:B------:R-:W-:Y:S01]  /*a250*/  @P0 BREAK B0 ;  /* 0x0000000000000942 */ /* 0x000fe20003800000 */
[----:B------:R-:W-:Y:S05]  /*a260*/  @P0 BRA `(.L_x_604) ;  /* 0x00001ad000000947 */ /* 0x000fea0003800000 */
[----:B------:R-:W-:Y:S05]  /*a270*/  BSYNC B0 ;  /* 0x0000000000007941 */ /* 0x000fea0003800000 */
.L_x_551:
        /* <DEDUP_REMOVED lines=279> */
.L_x_617:
[----:B------:R-:W-:Y:S02]  /*b3f0*/  IADD3 R6, P1, R4, c[0x0][0x518], RZ ;  /* 0x0001460004067a10 */ /* 0x000fe40007f3e0ff */
[----:B------:R-:W-:-:S03]  /*b400*/  IADD3 R4, P0, R2, c[0x0][0x500], RZ ;  /* 0x0001400002047a10 */ /* 0x000fc60007f1e0ff */
[----:B------:R-:W-:Y:S01]  /*b410*/  IMAD.X R7, RZ, RZ, c[0x0][0x51c], P1 ;  /* 0x00014700ff077624 */ /* 0x000fe200008e06ff */
[----:B------:R-:W-:-:S05]  /*b420*/  IADD3.X R5, RZ, c[0x0][0x504], RZ, P0, !PT ;  /* 0x00014100ff057a10 */ /* 0x000fca00007fe4ff */
        /* <DEDUP_REMOVED lines=47> */
.L_x_626:
        /* <DEDUP_REMOVED lines=37> */
.L_x_625:
[----:B------:R-:W-:Y:S05]  /*b970*/  BSYNC B5 ;  /* 0x0000000000057941 */ /* 0x000fea0003800000 */
.L_x_624:
        /* <DEDUP_REMOVED lines=23> */
.L_x_628:
[----:B---3--:R-:W-:Y:S05]  /*baf0*/  BSYNC B5 ;  /* 0x0000000000057941 */ /* 0x008fea0003800000 */
.L_x_627:
[----:B------:R-:W-:-:S04]  /*bb00*/  ISETP.NE.U32.AND P1, PT, R2, RZ, PT ;  /* 0x000000ff0200720c */ /* 0x000fc80003f25070 */
[----:B------:R-:W-:-:S13]  /*bb10*/  ISETP.NE.OR.EX P0, PT, R0, RZ, P0, P1 ;  /* 0x000000ff0000720c */ /* 0x000fda0000705710 */
[----:B------:R-:W-:Y:S01]  /*bb20*/  @!P0 BREAK B2 ;  /* 0x0000000000028942 */ /* 0x000fe20003800000 */
[----:B------:R-:W-:Y:S05]  /*bb30*/  @!P0 BRA `(.L_x_621) ;  /* 0x000000e000008947 */ /* 0x000fea0003800000 */
.L_x_623:
[----:B------:R-:W-:Y:S05]  /*bb40*/  BSYNC B2 ;  /* 0x0000000000027941 */ /* 0x000fea0003800000 */
.L_x_622:
        /* <DEDUP_REMOVED lines=13> */
.L_x_621:
[----:B------:R-:W-:Y:S05]  /*bc20*/  BSYNC B3 ;  /* 0x0000000000037941 */ /* 0x000fea0003800000 */
.L_x_620:
        /* <DEDUP_REMOVED lines=14> */
.L_x_619:
[----:B01--4-:R-:W-:Y:S05]  /*bd10*/  BSYNC B4 ;  /* 0x0000000000047941 */ /* 0x013fea0003800000 */
.L_x_618:
[----:B------:R0:W-:Y:S01]  /*bd20*/  STG.E.128 [R12.64], R8 ;  /* 0x000000080c007986 */ /* 0x0001e2000c101d04 */
[----:B------:R-:W-:-:S03]  /*bd30*/  IADD3 R3, R3, 0x80, RZ ;  /* 0x0000008003037810 */ /* 0x000fc60007ffe0ff */
.L_x_604:
[----:B------:R-:W-:Y:S05]  /*bd40*/  BSYNC B1 ;  /* 0x0000000000017941 */ /* 0x000fea0003800000 */
.L_x_550:
[----:B------:R-:W-:Y:S01]  /*bd50*/  WARPSYNC 0xffffffff ;  /* 0xffffffff00007948 */ /* 0x000fe20003800000 */
[----:B------:R-:W-:-:S13]  /*bd60*/  ISETP.GE.AND P0, PT, R3, c[0x0][0x160], PT ;  /* 0x0000580003007a0c */ /* 0x000fda0003f06270 */
[----:B------:R-:W-:Y:S05]  /*bd70*/  @P0 EXIT ;  /* 0x000000000000094d */ /* 0x000fea0003800000 */
[----:B------:R-:W-:Y:S01]  /*bd80*/  ISETP.NE.AND P0, PT, RZ, c[0x0][0x168], PT ;  /* 0x00005a00ff007a0c */ /* 0x000fe20003f05270 */
[----:B------:R-:W-:Y:S01]  /*bd90*/  HFMA2.MMA R2, -RZ, RZ, 0, 0 ;  /* 0x00000000ff027435 */ /* 0x000fe200000001ff */
[----:B--23-5:R-:W-:Y:S01]  /*bda0*/  CS2R R4, SRZ ;  /* 0x0000000000047805 */ /* 0x02cfe2000001ff00 */
[----:B------:R-:W-:-:S10]  /*bdb0*/  MOV R0, RZ ;  /* 0x000000ff00007202 */ /* 0x000fd40000000f00 */
[----:B------:R-:W-:Y:S05]  /*bdc0*/  @!P0 BRA `(.L_x_629) ;  /* 0x0000111000008947 */ /* 0x000fea0003800000 */
[----:B------:R-:W-:Y:S02]  /*bdd0*/  MOV R2, RZ ;  /* 0x000000ff00027202 */ /* 0x000fe40000000f00 */
[----:B0-----:R-:W-:-:S03]  /*bde0*/  MOV R10, c[0x0][0x168] ;  /* 0x00005a00000a7a02 */ /* 0x001fc60000000f00 */
        /* <DEDUP_REMOVED lines=271> */
.L_x_629:
        /* <DEDUP_REMOVED lines=12> */
[----:B0--3--:R-:W-:Y:S01]  /*cfa0*/  IMAD R9, R5, c[0x0][0x520], RZ ;  /* 0x0001480005097a24 */ /* 0x009fe200078e02ff */
        /* <DEDUP_REMOVED lines=9> */
[----:B------:R-:W-:Y:S02]  /*d040*/  IADD3 R3, R9, R11, RZ ;  /* 0x0000000b09037210 */ /* 0x000fe40007ffe0ff */
[----:B------:R-:W-:Y:S02]  /*d050*/  CS2R R10, SRZ ;  /* 0x00000000000a7805 */ /* 0x000fe4000001ff00 */
[----:B------:R-:W-:Y:S02]  /*d060*/  LEA.HI.X R5, R8, R0, R3, 0x4, P1 ;  /* 0x0000000008057211 */ /* 0x000fe400008f2403 */
[----:B------:R-:W-:Y:S01]  /*d070*/  CS2R R8, SRZ ;  /* 0x0000000000087805 */ /* 0x000fe2000001ff00 */
[----:B------:R-:W-:-:S02]  /*d080*/  IADD3.X R3, RZ, c[0x0][0x4f4], RZ, P2, !PT ;  /* 0x00013d00ff037a10 */ /* 0x000fc400017fe4ff */
        /* <DEDUP_REMOVED lines=24> */
.L_x_638:
        /* <DEDUP_REMOVED lines=37> */
.L_x_637:
[----:B------:R-:W-:Y:S05]  /*d460*/  BSYNC B4 ;  /* 0x0000000000047941 */ /* 0x000fea0003800000 */
.L_x_636:
        /* <DEDUP_REMOVED lines=23> */
.L_x_640:
[----:B---3--:R-:W-:Y:S05]  /*d5e0*/  BSYNC B4 ;  /* 0x0000000000047941 */ /* 0x008fea0003800000 */
.L_x_639:
[----:B------:R-:W-:-:S04]  /*d5f0*/  ISETP.NE.U32.AND P1, PT, R12, RZ, PT ;  /* 0x000000ff0c00720c */ /* 0x000fc80003f25070 */
[----:B------:R-:W-:-:S13]  /*d600*/  ISETP.NE.OR.EX P0, PT, R0, RZ, P0, P1 ;  /* 0x000000ff0000720c */ /* 0x000fda0000705710 */
[----:B------:R-:W-:Y:S01]  /*d610*/  @!P0 BREAK B3 ;  /* 0x0000000000038942 */ /* 0x000fe20003800000 */
[----:B------:R-:W-:Y:S05]  /*d620*/  @!P0 BRA `(.L_x_633) ;  /* 0x000000e000008947 */ /* 0x000fea0003800000 */
.L_x_635:
[----:B------:R-:W-:Y:S05]  /*d630*/  BSYNC B3 ;  /* 0x0000000000037941 */ /* 0x000fea0003800000 */
.L_x_634:
        /* <DEDUP_REMOVED lines=13> */
.L_x_633:
[----:B------:R-:W-:Y:S05]  /*d710*/  BSYNC B2 ;  /* 0x0000000000027941 */ /* 0x000fea0003800000 */
.L_x_632:
        /* <DEDUP_REMOVED lines=14> */
.L_x_631:
[----:B01--4-:R-:W-:Y:S05]  /*d800*/  BSYNC B1 ;  /* 0x0000000000017941 */ /* 0x013fea0003800000 */
.L_x_630:
[----:B------:R-:W-:Y:S01]  /*d810*/  WARPSYNC 0xffffffff ;  /* 0xffffffff00007948 */ /* 0x000fe20003800000 */
[----:B------:R-:W-:Y:S01]  /*d820*/  STG.E.128 [R2.64], R8 ;  /* 0x0000000802007986 */ /* 0x000fe2000c101d04 */
[----:B------:R-:W-:Y:S05]  /*d830*/  EXIT ;  /* 0x000000000000794d */ /* 0x000fea0003800000 */
.L_x_641:
        /* <DEDUP_REMOVED lines=12> */
.L_x_16236:


//--------------------- .text._ZN2at6native73_GLOBAL__N__c8866d80_35_SparseBinaryOpIntersectionKernel_cu_1520ed90_315312apply_kernelILi128ELi8EZNS1_29binary_op_intersection_kernelINS1_9LhsProjOpEflEEvRNS_14TensorIteratorEllRKNS_6TensorEbEUliE_EEviT1_ --------------------------
	.section	.text._ZN2at6native73_GLOBAL__N__c8866d80_35_SparseBinaryOpIntersectionKernel_cu_1520ed90_315312apply_kernelILi128ELi8EZNS1_29binary_op_intersection_kernelINS1_9LhsProjOpEflEEvRNS_14TensorIteratorEllRKNS_6TensorEbEUliE_EEviT1_,"ax",@progbits
	.sectioninfo	@"SHI_REGISTERS=18"
	.align	128
.text._ZN2at6native73_GLOBAL__N__c8866d80_35_SparseBinaryOpIntersectionKernel_cu_1520ed90_315312apply_kernelILi128ELi8EZNS1_29binary_op_intersection_kernelINS1_9LhsProjOpEflEEvRNS_14TensorIteratorEllRKNS_6TensorEbEUliE_EEviT1_:
        .type           _ZN2at6native73_GLOBAL__N__c8866d80_35_SparseBinaryOpIntersectionKernel_cu_1520ed90_315312apply_kernelILi128ELi8EZNS1_29binary_op_intersection_kernelINS1_9LhsProjOpEflEEvRNS_14TensorIteratorEllRKNS_6TensorEbEUliE_EEviT1_,@function
        .size           _ZN2at6native73_GLOBAL__N__c8866d80_35_SparseBinaryOpIntersectionKernel_cu_1520ed90_315312apply_kernelILi128ELi8EZNS1_29binary_op_intersection_kernelINS1_9LhsProjOpEflEEvRNS_14TensorIteratorEllRKNS_6TensorEbEUliE_EEviT1_,(.L_x_16237 - _ZN2at6native73_GLOBAL__N__c8866d80_35_SparseBinaryOpIntersectionKernel_cu_1520ed90_315312apply_kernelILi128ELi8EZNS1_29binary_op_intersection_kernelINS1_9LhsProjOpEflEEvRNS_14TensorIteratorEllRKNS_6TensorEbEUliE_EEviT1_)
        .other          _ZN2at6native73_GLOBAL__N__c8866d80_35_SparseBinaryOpIntersectionKernel_cu_1520ed90_315312apply_kernelILi128ELi8EZNS1_29binary_op_intersection_kernelINS1_9LhsProjOpEflEEvRNS_14TensorIteratorEllRKNS_6TensorEbEUliE_EEviT1_,@"STO_CUDA_ENTRY STV_DEFAULT"
_ZN2at6native73_GLOBAL__N__c8866d80_35_SparseBinaryOpIntersectionKernel_cu_1520ed90_315312apply_kernelILi128ELi8EZNS1_29binary_op_intersection_kernelINS1_9LhsProjOpEflEEvRNS_14TensorIteratorEllRKNS_6TensorEbEUliE_EEviT1_:
        /* <DEDUP_REMOVED lines=291> */
.L_x_644:
        /* <DEDUP_REMOVED lines=27> */
[----:B------:R0:W5:Y:S01]  /*13e0*/  LDG.E.CONSTANT R2, [R10.64] ;  /* 0x000000040a027981 */ /* 0x000162000c1e9900 */
[C---:B------:R-:W-:Y:S01]  /*13f0*/  IADD3 R0, P1, R15.reuse, -0x1, RZ ;  /* 0xffffffff0f007810 */ /* 0x040fe20007f3e0ff */
[----:B------:R-:W-:Y:S01]  /*1400*/  BSSY B2, `(.L_x_647) ;  /* 0x0000048000027945 */ /* 0x000fe20003800000 */
[----:B------:R-:W-:Y:S02]  /*1410*/  LOP3.LUT R6, R15, 0x3, RZ, 0xc0, !PT ;  /* 0x000000030f067812 */ /* 0x000fe400078ec0ff */
[----:B------:R-:W-:Y:S02]  /*1420*/  ISETP.GE.U32.AND P0, PT, R0, 0x3, PT ;  /* 0x000000030000780c */ /* 0x000fe40003f06070 */
[----:B------:R-:W-:Y:S02]  /*1430*/  IADD3.X R0, R12, -0x1, RZ, P1, !PT ;  /* 0xffffffff0c007810 */ /* 0x000fe40000ffe4ff */
[----:B------:R-:W-:-:S02]  /*1440*/  MOV R9, RZ ;  /* 0x000000ff00097202 */ /* 0x000fc40000000f00 */
[----:B------:R-:W-:-:S13]  /*1450*/  ISETP.GE.U32.AND.EX P0, PT, R0, RZ, PT, P0 ;  /* 0x000000ff0000720c */ /* 0x000fda0003f06100 */
[----:B------:R-:W-:Y:S05]  /*1460*/  @!P0 BRA `(.L_x_648) ;  /* 0x0000041000008947 */ /* 0x000fea0003800000 */
[----:B0-----:R-:W-:Y:S01]  /*1470*/  IADD3 R7, P0, R6, -R15, RZ ;  /* 0x8000000f06077210 */ /* 0x001fe20007f1e0ff */
        /* <DEDUP_REMOVED lines=12> */
.L_x_652:
[----:B-----5:R-:W-:Y:S01]  /*1540*/  FADD.FTZ R9, R2, R9 ;  /* 0x0000000902097221 */ /* 0x020fe20000010000 */
        /* <DEDUP_REMOVED lines=20> */
.L_x_651:
[----:B------:R-:W-:Y:S05]  /*1690*/  BSYNC B3 ;  /* 0x0000000000037941 */ /* 0x000fea0003800000 */
.L_x_650:
[----:B------:R-:W-:Y:S01]  /*16a0*/  IADD3 R8, P2, RZ, -R7, RZ ;  /* 0x80000007ff087210 */ /* 0x000fe20007f5e0ff */
[----:B------:R-:W-:Y:S03]  /*16b0*/  BSSY B3, `(.L_x_653) ;  /* 0x0000010000037945 */ /* 0x000fe60003800000 */
[----:B------:R-:W-:Y:S02]  /*16c0*/  ISETP.GT.U32.AND P1, PT, R8, 0x4, PT ;  /* 0x000000040800780c */ /* 0x000fe40003f24070 */
[----:B------:R-:W-:-:S04]  /*16d0*/  IADD3.X R8, RZ, ~R0, RZ, P2, !PT ;  /* 0x80000000ff087210 */ /* 0x000fc800017fe4ff */
[----:B------:R-:W-:-:S13]  /*16e0*/  ISETP.GT.AND.EX P1, PT, R8, RZ, PT, P1 ;  /* 0x000000ff0800720c */ /* 0x000fda0003f24310 */
[----:B------:R-:W-:Y:S05]  /*16f0*/  @!P1 BRA `(.L_x_654) ;  /* 0x000000b000009947 */ /* 0x000fea0003800000 */
[C---:B-----5:R-:W-:Y:S01]  /*1700*/  FADD.FTZ R9, R2.reuse, R9 ;  /* 0x0000000902097221 */ /* 0x060fe20000010000 */
        /* <DEDUP_REMOVED lines=10> */
.L_x_654:
[----:B------:R-:W-:Y:S05]  /*17b0*/  BSYNC B3 ;  /* 0x0000000000037941 */ /* 0x000fea0003800000 */
.L_x_653:
[----:B------:R-:W-:-:S04]  /*17c0*/  ISETP.NE.U32.AND P1, PT, R7, RZ, PT ;  /* 0x000000ff0700720c */ /* 0x000fc80003f25070 */
[----:B------:R-:W-:-:S13]  /*17d0*/  ISETP.NE.OR.EX P0, PT, R0, RZ, P0, P1 ;  /* 0x000000ff0000720c */ /* 0x000fda0000705710 */
[----:B------:R-:W-:Y:S05]  /*17e0*/  @!P0 BRA `(.L_x_648) ;  /* 0x0000009000008947 */ /* 0x000fea0003800000 */
.L_x_649:
[----:B------:R-:W-:Y:S01]  /*17f0*/  IADD3 R7, P0, R7, 0x4, RZ ;  /* 0x0000000407077810 */ /* 0x000fe20007f1e0ff */
[----:B-----5:R-:W-:-:S03]  /*1800*/  FADD.FTZ R9, R2, R9 ;  /* 0x0000000902097221 */ /* 0x020fc60000010000 */
[----:B------:R-:W-:Y:S01]  /*1810*/  IADD3.X R0, RZ, R0, RZ, P0, !PT ;  /* 0x00000000ff007210 */ /* 0x000fe200007fe4ff */
[----:B------:R-:W-:Y:S01]  /*1820*/  FADD.FTZ R9, R2, R9 ;  /* 0x0000000902097221 */ /* 0x000fe20000010000 */
[----:B------:R-:W-:-:S03]  /*1830*/  ISETP.NE.U32.AND P0, PT, R7, RZ, PT ;  /* 0x000000ff0700720c */ /* 0x000fc60003f05070 */
[----:B------:R-:W-:Y:S01]  /*1840*/  FADD.FTZ R9, R2, R9 ;  /* 0x0000000902097221 */ /* 0x000fe20000010000 */
[----:B------:R-:W-:-:S03]  /*1850*/  ISETP.NE.AND.EX P0, PT, R0, RZ, PT, P0 ;  /* 0x000000ff0000720c */ /* 0x000fc60003f05300 */
[----:B------:R-:W-:-:S10]  /*1860*/  FADD.FTZ R9, R2, R9 ;  /* 0x0000000902097221 */ /* 0x000fd40000010000 */
[----:B------:R-:W-:Y:S05]  /*1870*/  @P0 BRA `(.L_x_649) ;  /* 0xffffff7000000947 */ /* 0x000fea000383ffff */
.L_x_648:
[----:B0-----:R-:W-:Y:S05]  /*1880*/  BSYNC B2 ;  /* 0x0000000000027941 */ /* 0x001fea0003800000 */
.L_x_647:
[----:B------:R-:W-:-:S04]  /*1890*/  ISETP.NE.U32.AND P0, PT, R6, RZ, PT ;  /* 0x000000ff0600720c */ /* 0x000fc80003f05070 */
[----:B------:R-:W-:-:S13]  /*18a0*/  ISETP.NE.AND.EX P0, PT, RZ, RZ, PT, P0 ;  /* 0x000000ffff00720c */ /* 0x000fda0003f05300 */
[----:B------:R-:W-:Y:S05]  /*18b0*/  @!P0 BRA `(.L_x_646) ;  /* 0x000000a000008947 */ /* 0x000fea0003800000 */
[----:B------:R-:W-:Y:S01]  /*18c0*/  ISETP.NE.U32.AND P0, PT, R6, 0x1, PT ;  /* 0x000000010600780c */ /* 0x000fe20003f05070 */
[----:B-----5:R-:W-:Y:S01]  /*18d0*/  FADD.FTZ R9, R2, R9 ;  /* 0x0000000902097221 */ /* 0x020fe20000010000 */
        /* <DEDUP_REMOVED lines=8> */
.L_x_646:
[----:B------:R-:W-:Y:S05]  /*1960*/  BSYNC B1 ;  /* 0x0000000000017941 */ /* 0x000fea0003800000 */
.L_x_645:
[----:B------:R0:W-:Y:S01]  /*1970*/  STG.E [R4.64], R9 ;  /* 0x0000000904007986 */ /* 0x0001e2000c101904 */
[----:B------:R-:W-:-:S03]  /*1980*/  IADD3 R3, R3, 0x80, RZ ;  /* 0x0000008003037810 */ /* 0x000fc60007ffe0ff */
.L_x_643:
[----:B------:R-:W-:Y:S05]  /*1990*/  BSYNC B0 ;  /* 0x0000000000007941 */ /* 0x000fea0003800000 */
.L_x_642:
[----:B------:R-:W-:Y:S01]  /*19a0*/  ISETP.GE.AND P0, PT, R3, c[0x0][0x160], PT ;  /* 0x0000580003007a0c */ /* 0x000fe20003f06270 */
[----:B------:R-:W-:Y:S01]  /*19b0*/  BSSY B1, `(.L_x_655) ;  /* 0x0000958000017945 */ /* 0x000fe20003800000 */
[----:B------:R-:W-:Y:S11]  /*19c0*/  BSSY B0, `(.L_x_656) ;  /* 0x00007ca000007945 */ /* 0x000ff60003800000 */
[----:B------:R-:W-:Y:S05]  /*19d0*/  @P0 BRA `(.L_x_657) ;  /* 0x000031a000000947 */ /* 0x000fea0003800000 */
[----:B------:R-:W-:Y:S01]  /*19e0*/  ISETP.NE.AND P0, PT, RZ, c[0x0][0x168], PT ;  /* 0x00005a00ff007a0c */ /* 0x000fe20003f05270 */
[----:B-----5:R-:W-:Y:S01]  /*19f0*/  HFMA2.MMA R2, -RZ, RZ, 0, 0 ;  /* 0x00000000ff027435 */ /* 0x020fe200000001ff */
        /* <DEDUP_REMOVED lines=276> */
.L_x_658:
        /* <DEDUP_REMOVED lines=49> */
.L_x_666:
        /* <DEDUP_REMOVED lines=21> */
.L_x_665:
[----:B------:R-:W-:Y:S05]  /*2fa0*/  BSYNC B4 ;  /* 0x0000000000047941 */ /* 0x000fea0003800000 */
.L_x_664:
        /* <DEDUP_REMOVED lines=17> */
.L_x_668:
[----:B------:R-:W-:Y:S05]  /*30c0*/  BSYNC B4 ;  /* 0x0000000000047941 */ /* 0x000fea0003800000 */
.L_x_667:
[----:B------:R-:W-:-:S04]  /*30d0*/  ISETP.NE.U32.AND P1, PT, R7, RZ, PT ;  /* 0x000000ff0700720c */ /* 0x000fc80003f25070 */
[----:B------:R-:W-:-:S13]  /*30e0*/  ISETP.NE.OR.EX P0, PT, R0, RZ, P0, P1 ;  /* 0x000000ff0000720c */ /* 0x000fda0000705710 */
[----:B------:R-:W-:Y:S05]  /*30f0*/  @!P0 BRA `(.L_x_662) ;  /* 0x0000009000008947 */ /* 0x000fea0003800000 */
.L_x_663:
        /* <DEDUP_REMOVED lines=9> */
.L_x_662:
[----:B0-----:R-:W-:Y:S05]  /*3190*/  BSYNC B2 ;  /* 0x0000000000027941 */ /* 0x001fea0003800000 */
.L_x_661:
        /* <DEDUP_REMOVED lines=13> */
.L_x_660:
[----:B------:R-:W-:Y:S05]  /*3270*/  BSYNC B3 ;  /* 0x0000000000037941 */ /* 0x000fea0003800000 */
.L_x_659:
[----:B------:R0:W-:Y:S01]  /*3280*/  STG.E [R4.64], R9 ;  /* 0x0000000904007986 */ /* 0x0001e2000c101904 */
[----:B------:R-:W-:-:S04]  /*3290*/  IADD3 R3, R3, 0x80, RZ ;  /* 0x0000008003037810 */ /* 0x000fc80007ffe0ff */
[----:B------:R-:W-:-:S13]  /*32a0*/  ISETP.GE.AND P0, PT, R3, c[0x0][0x160], PT ;  /* 0x0000580003007a0c */ /* 0x000fda0003f06270 */
[----:B------:R-:W-:Y:S05]  /*32b0*/  @P0 BRA `(.L_x_669) ;  /* 0x000031a000000947 */ /* 0x000fea0003800000 */
[----:B0-----:R-:W-:Y:S01]  /*32c0*/  ISETP.NE.AND P0, PT, RZ, c[0x0][0x168], PT ;  /* 0x00005a00ff007a0c */ /* 0x001fe20003f05270 */
[----:B-----5:R-:W-:Y:S01]  /*32d0*/  HFMA2.MMA R2, -RZ, RZ, 0, 0 ;  /* 0x00000000ff027435 */ /* 0x020fe200000001ff */
        /* <DEDUP_REMOVED lines=276> */
.L_x_670:
        /* <DEDUP_REMOVED lines=49> */
.L_x_678:
        /* <DEDUP_REMOVED lines=21> */
.L_x_677:
[----:B------:R-:W-:Y:S05]  /*4880*/  BSYNC B4 ;  /* 0x0000000000047941 */ /* 0x000fea0003800000 */
.L_x_676:
        /* <DEDUP_REMOVED lines=17> */
.L_x_680:
[----:B------:R-:W-:Y:S05]  /*49a0*/  BSYNC B4 ;  /* 0x0000000000047941 */ /* 0x000fea0003800000 */
.L_x_679:
[----:B------:R-:W-:-:S04]  /*49b0*/  ISETP.NE.U32.AND P1, PT, R7, RZ, PT ;  /* 0x000000ff0700720c */ /* 0x000fc80003f25070 */
[----:B------:R-:W-:-:S13]  /*49c0*/  ISETP.NE.OR.EX P0, PT, R0, RZ, P0, P1 ;  /* 0x000000ff0000720c */ /* 0x000fda0000705710 */
[----:B------:R-:W-:Y:S05]  /*49d0*/  @!P0 BRA `(.L_x_674) ;  /* 0x0000009000008947 */ /* 0x000fea0003800000 */
.L_x_675:
        /* <DEDUP_REMOVED lines=9> */
.L_x_674:
[----:B0-----:R-:W-:Y:S05]  /*4a70*/  BSYNC B2 ;  /* 0x0000000000027941 */ /* 0x001fea0003800000 */
.L_x_673:
        /* <DEDUP_REMOVED lines=13> */
.L_x_672:
[----:B------:R-:W-:Y:S05]  /*4b50*/  BSYNC B3 ;  /* 0x0000000000037941 */ /* 0x000fea0003800000 */
.L_x_671:
[----:B------:R0:W-:Y:S01]  /*4b60*/  STG.E [R4.64], R9 ;  /* 0x0000000904007986 */ /* 0x0001e2000c101904 */
[----:B------:R-:W-:-:S04]  /*4b70*/  IADD3 R3, R3, 0x80, RZ ;  /* 0x0000008003037810 */ /* 0x000fc80007ffe0ff */
.L_x_657:
[----:B------:R-:W-:-:S13]  /*4b80*/  ISETP.GE.AND P0, PT, R3, c[0x0][0x160], PT ;  /* 0x0000580003007a0c */ /* 0x000fda0003f06270 */
        /* <DEDUP_REMOVED lines=279> */
.L_x_682:
        /* <DEDUP_REMOVED lines=49> */
.L_x_690:
        /* <DEDUP_REMOVED lines=21> */
.L_x_689:
[----:B------:R-:W-:Y:S05]  /*6160*/  BSYNC B4 ;  /* 0x0000000000047941 */ /* 0x000fea0003800000 */
.L_x_688:
        /* <DEDUP_REMOVED lines=17> */
.L_x_692:
[----:B------:R-:W-:Y:S05]  /*6280*/  BSYNC B4 ;  /* 0x0000000000047941 */ /* 0x000fea0003800000 */
.L_x_691:
[----:B------:R-:W-:-:S04]  /*6290*/  ISETP.NE.U32.AND P1, PT, R7, RZ, PT ;  /* 0x000000ff0700720c */ /* 0x000fc80003f25070 */
[----:B------:R-:W-:-:S13]  /*62a0*/  ISETP.NE.OR.EX P0, PT, R0, RZ, P0, P1 ;  /* 0x000000ff0000720c */ /* 0x000fda0000705710 */
[----:B------:R-:W-:Y:S05]  /*62b0*/  @!P0 BRA `(.L_x_686) ;  /* 0x0000009000008947 */ /* 0x000fea0003800000 */
.L_x_687:
        /* <DEDUP_REMOVED lines=9> */
.L_x_686:
[----:B0-----:R-:W-:Y:S05]  /*6350*/  BSYNC B2 ;  /* 0x0000000000027941 */ /* 0x001fea0003800000 */
.L_x_685:
        /* <DEDUP_REMOVED lines=13> */
.L_x_684:
[----:B------:R-:W-:Y:S05]  /*6430*/  BSYNC B3 ;  /* 0x0000000000037941 */ /* 0x000fea0003800000 */
.L_x_683:
[----:B------:R0:W-:Y:S01]  /*6440*/  STG.E [R4.64], R9 ;  /* 0x0000000904007986 */ /* 0x0001e2000c101904 */
[----:B------:R-:W-:-:S04]  /*6450*/  IADD3 R3, R3, 0x80, RZ ;  /* 0x0000008003037810 */ /* 0x000fc80007ffe0ff */
.L_x_669:
[----:B0-----:R-:W-:-:S13]  /*6460*/  ISETP.GE.AND P0, PT, R3, c[0x0][0x160], PT ;  /* 0x0000580003007a0c */ /* 0x001fda0003f06270 */
[----:B------:R-:W-:Y:S05]  /*6470*/  @P0 BRA `(.L_x_693) ;  /* 0x000031b000000947 */ /* 0x000fea0003800000 */
[----:B------:R-:W-:Y:S01]  /*6480*/  ISETP.NE.AND P0, PT, RZ, c[0x0][0x168], PT ;  /* 0x00005a00ff007a0c */ /* 0x000fe20003f05270 */
        /* <DEDUP_REMOVED lines=277> */
.L_x_694:
        /* <DEDUP_REMOVED lines=49> */
.L_x_702:
        /* <DEDUP_REMOVED lines=21> */
.L_x_701:
[----:B------:R-:W-:Y:S05]  /*7a40*/  BSYNC B4 ;  /* 0x0000000000047941 */ /* 0x000fea0003800000 */
.L_x_700:
        /* <DEDUP_REMOVED lines=17> */
.L_x_704:
[----:B------:R-:W-:Y:S05]  /*7b60*/  BSYNC B4 ;  /* 0x0000000000047941 */ /* 0x000fea0003800000 */
.L_x_703:
[----:B------:R-:W-:-:S04]  /*7b70*/  ISETP.NE.U32.AND P1, PT, R7, RZ, PT ;  /* 0x000000ff0700720c */ /* 0x000fc80003f25070 */
[----:B------:R-:W-:-:S13]  /*7b80*/  ISETP.NE.OR.EX P0, PT, R0, RZ, P0, P1 ;  /* 0x000000ff0000720c */ /* 0x000fda0000705710 */
[----:B------:R-:W-:Y:S05]  /*7b90*/  @!P0 BRA `(.L_x_698) ;  /* 0x0000009000008947 */ /* 0x000fea0003800000 */
.L_x_699:
        /* <DEDUP_REMOVED lines=9> */
.L_x_698:
[----:B0-----:R-:W-:Y:S05]  /*7c30*/  BSYNC B2 ;  /* 0x0000000000027941 */ /* 0x001fea0003800000 */
.L_x_697:
        /* <DEDUP_REMOVED lines=13> */
.L_x_696:
[----:B------:R-:W-:Y:S05]  /*7d10*/  BSYNC B3 ;  /* 0x0000000000037941 */ /* 0x000fea0003800000 */
.L_x_695:
[----:B------:R0:W-:Y:S01]  /*7d20*/  STG.E [R4.64], R9 ;  /* 0x0000000904007986 */ /* 0x0001e2000c101904 */
[----:B------:R-:W-:-:S04]  /*7d30*/  IADD3 R3, R3, 0x80, RZ ;  /* 0x0000008003037810 */ /* 0x000fc80007ffe0ff */
.L_x_681:
[----:B------:R-:W-:-:S13]  /*7d40*/  ISETP.GE.AND P0, PT, R3, c[0x0][0x160], PT ;  /* 0x0000580003007a0c */ /* 0x000fda0003f06270 */
[----:B------:R-:W-:Y:S01]  /*7d50*/  @P0 BREAK B0 ;  /* 0x0000000000000942 */ /* 0x000fe20003800000 */
        /* <DEDUP_REMOVED lines=279> */
.L_x_706:
        /* <DEDUP_REMOVED lines=49> */
.L_x_714:
        /* <DEDUP_REMOVED lines=21> */
.L_x_713:
[----:B------:R-:W-:Y:S05]  /*9330*/  BSYNC B4 ;  /* 0x0000000000047941 */ /* 0x000fea0003800000 */
.L_x_712:
        /* <DEDUP_REMOVED lines=17> */
.L_x_716:
[----:B------:R-:W-:Y:S05]  /*9450*/  BSYNC B4 ;  /* 0x0000000000047941 */ /* 0x000fea0003800000 */
.L_x_715:
[----:B------:R-:W-:-:S04]  /*9460*/  ISETP.NE.U32.AND P1, PT, R7, RZ, PT ;  /* 0x000000ff0700720c */ /* 0x000fc80003f25070 */
[----:B------:R-:W-:-:S13]  /*9470*/  ISETP.NE.OR.EX P0, PT, R0, RZ, P0, P1 ;  /* 0x000000ff0000720c */ /* 0x000fda0000705710 */
[----:B------:R-:W-:Y:S05]  /*9480*/  @!P0 BRA `(.L_x_710) ;  /* 0x0000009000008947 */ /* 0x000fea0003800000 */
.L_x_711:
        /* <DEDUP_REMOVED lines=9> */
.L_x_710:
[----:B0-----:R-:W-:Y:S05]  /*9520*/  BSYNC B2 ;  /* 0x0000000000027941 */ /* 0x001fea0003800000 */
.L_x_709:
        /* <DEDUP_REMOVED lines=13> */
.L_x_708:
[----:B------:R-:W-:Y:S05]  /*9600*/  BSYNC B3 ;  /* 0x0000000000037941 */ /* 0x000fea0003800000 */
.L_x_707:
[----:B------:R0:W-:Y:S01]  /*9610*/  STG.E [R4.64], R9 ;  /* 0x0000000904007986 */ /* 0x0001e2000c101904 */
[----:B------:R-:W-:-:S04]  /*9620*/  IADD3 R3, R3, 0x80, RZ ;  /* 0x0000008003037810 */ /* 0x000fc80007ffe0ff */
.L_x_693:
[----:B------:R-:W-:-:S13]  /*9630*/  ISETP.GE.AND P0, PT, R3, c[0x0][0x160], PT ;  /* 0x0000580003007a0c */ /* 0x000fda0003f06270 */
[----:B------:R-:W-:Y:S01]  /*9640*/  @P0 BREAK B0 ;  /* 0x0000000000000942 */ /* 0x000fe20003800000 */
[----:B------:R-:W-:Y:S05]  /*9650*/  @P0 BRA `(.L_x_705) ;  /* 0x000018d000000947 */ /* 0x000fea0003800000 */
[----:B------:R-:W-:Y:S05]  /*9660*/  BSYNC B0 ;  /* 0x0000000000007941 */ /* 0x000fea0003800000 */
.L_x_656:
        /* <DEDUP_REMOVED lines=278> */
.L_x_717:
        /* <DEDUP_REMOVED lines=49> */
.L_x_725:
        /* <DEDUP_REMOVED lines=21> */
.L_x_724:
[----:B------:R-:W-:Y:S05]  /*ac30*/  BSYNC B4 ;  /* 0x0000000000047941 */ /* 0x000fea0003800000 */
.L_x_723:
        /* <DEDUP_REMOVED lines=17> */
.L_x_727:
[----:B------:R-:W-:Y:S05]  /*ad50*/  BSYNC B4 ;  /* 0x0000000000047941 */ /* 0x000fea0003800000 */
.L_x_726:
[----:B------:R-:W-:-:S04]  /*ad60*/  ISETP.NE.U32.AND P1, PT, R7, RZ, PT ;  /* 0x000000ff0700720c */ /* 0x000fc80003f25070 */
[----:B------:R-:W-:-:S13]  /*ad70*/  ISETP.NE.OR.EX P0, PT, R0, RZ, P0, P1 ;  /* 0x000000ff0000720c */ /* 0x000fda0000705710 */
[----:B------:R-:W-:Y:S05]  /*ad80*/  @!P0 BRA `(.L_x_721) ;  /* 0x0000009000008947 */ /* 0x000fea0003800000 */
.L_x_722:
        /* <DEDUP_REMOVED lines=9> */
.L_x_721:
[----:B0-----:R-:W-:Y:S05]  /*ae20*/  BSYNC B2 ;  /* 0x0000000000027941 */ /* 0x001fea0003800000 */
.L_x_720:
        /* <DEDUP_REMOVED lines=13> */
.L_x_719:
[----:B------:R-:W-:Y:S05]  /*af00*/  BSYNC B3 ;  /* 0x0000000000037941 */ /* 0x000fea0003800000 */
.L_x_718:
[----:B------:R0:W-:Y:S01]  /*af10*/  STG.E [R4.64], R9 ;  /* 0x0000000904007986 */ /* 0x0001e2000c101904 */
[----:B------:R-:W-:-:S03]  /*af20*/  IADD3 R3, R3, 0x80, RZ ;  /* 0x0000008003037810 */ /* 0x000fc60007ffe0ff */
.L_x_705:
[----:B------:R-:W-:Y:S05]  /*af30*/  BSYNC B1 ;  /* 0x0000000000017941 */ /* 0x000fea0003800000 */
.L_x_655:
[----:B------:R-:W-:Y:S01]  /*af40*/  WARPSYNC 0xffffffff ;  /* 0xffffffff00007948 */ /* 0x000fe20003800000 */
[----:B------:R-:W-:-:S13]  /*af50*/  ISETP.GE.AND P0, PT, R3, c[0x0][0x160], PT ;  /* 0x0000580003007a0c */ /* 0x000fda0003f06270 */
[----:B------:R-:W-:Y:S05]  /*af60*/  @P0 EXIT ;  /* 0x000000000000094d */ /* 0x000fea0003800000 */
        /* <DEDUP_REMOVED lines=278> */
.L_x_728:
        /* <DEDUP_REMOVED lines=49> */
.L_x_736:
        /* <DEDUP_REMOVED lines=21> */
.L_x_735:
[----:B------:R-:W-:Y:S05]  /*c530*/  BSYNC B3 ;  /* 0x0000000000037941 */ /* 0x000fea0003800000 */
.L_x_734:
        /* <DEDUP_REMOVED lines=17> */
.L_x_738:
[----:B------:R-:W-:Y:S05]  /*c650*/  BSYNC B3 ;  /* 0x0000000000037941 */ /* 0x000fea0003800000 */
.L_x_737:
[----:B------:R-:W-:-:S04]  /*c660*/  ISETP.NE.U32.AND P1, PT, R5, RZ, PT ;  /* 0x000000ff0500720c */ /* 0x000fc80003f25070 */
[----:B------:R-:W-:-:S13]  /*c670*/  ISETP.NE.OR.EX P0, PT, R6, RZ, P0, P1 ;  /* 0x000000ff0600720c */ /* 0x000fda0000705710 */
[----:B------:R-:W-:Y:S05]  /*c680*/  @!P0 BRA `(.L_x_732) ;  /* 0x0000009000008947 */ /* 0x000fea0003800000 */
.L_x_733:
        /* <DEDUP_REMOVED lines=9> */
.L_x_732:
[----:B0-----:R-:W-:Y:S05]  /*c720*/  BSYNC B2 ;  /* 0x0000000000027941 */ /* 0x001fea0003800000 */
.L_x_731:
        /* <DEDUP_REMOVED lines=13> */
.L_x_730:
[----:B------:R-:W-:Y:S05]  /*c800*/  BSYNC B1 ;  /* 0x0000000000017941 */ /* 0x000fea0003800000 */
.L_x_729:
[----:B------:R-:W-:Y:S01]  /*c810*/  STG.E [R2.64], R9 ;  /* 0x0000000902007986 */ /* 0x000fe2000c101904 */
[----:B------:R-:W-:Y:S05]  /*c820*/  EXIT ;  /* 0x000000000000794d */ /* 0x000fea0003800000 */
.L_x_739:
        /* <DEDUP_REMOVED lines=13> */
.L_x_16237:


//--------------------- .text._ZN2at6native73_GLOBAL__N__c8866d80_35_SparseBinaryOpIntersectionKernel_cu_1520ed90_315312apply_kernelILi128ELi8EZNS1_29binary_op_intersection_kernelINS1_9LhsProjOpEdlEEvRNS_14TensorIteratorEllRKNS_6TensorEbEUliE_EEviT1_ --------------------------
	.section	.text._ZN2at6native73_GLOBAL__N__c8866d80_35_SparseBinaryOpIntersectionKernel_cu_1520ed90_315312apply_kernelILi128ELi8EZNS1_29binary_op_intersection_kernelINS1_9LhsProjOpEdlEEvRNS_14TensorIteratorEllRKNS_6TensorEbEUliE_EEviT1_,"ax",@progbits
	.sectioninfo	@"SHI_REGISTERS=18"
	.align	128
.text._ZN2at6native73_GLOBAL__N__c8866d80_35_SparseBinaryOpIntersectionKernel_cu_1520ed90_315312apply_kernelILi128ELi8EZNS1_29binary_op_intersection_kernelINS1_9LhsProjOpEdlEEvRNS_14TensorIteratorEllRKNS_6TensorEbEUliE_EEviT1_:
        .type           _ZN2at6native73_GLOBAL__N__c8866d80_35_SparseBinaryOpIntersectionKernel_cu_1520ed90_315312apply_kernelILi128ELi8EZNS1_29binary_op_intersection_kernelINS1_9LhsProjOpEdlEEvRNS_14TensorIteratorEllRKNS_6TensorEbEUliE_EEviT1_,@function
        .size           _ZN2at6native73_GLOBAL__N__c8866d80_35_SparseBinaryOpIntersectionKernel_cu_1520ed90_315312apply_kernelILi128ELi8EZNS1_29binary_op_intersection_kernelINS1_9LhsProjOpEdlEEvRNS_14TensorIteratorEllRKNS_6TensorEbEUliE_EEviT1_,(.L_x_16238 - _ZN2at6native73_GLOBAL__N__c8866d80_35_SparseBinaryOpIntersectionKernel_cu_1520ed90_315312apply_kernelILi128ELi8EZNS1_29binary_op_intersection_kernelINS1_9LhsProjOpEdlEEvRNS_14TensorIteratorEllRKNS_6TensorEbEUliE_EEviT1_)
        .other          _ZN2at6native73_GLOBAL__N__c8866d80_35_SparseBinaryOpIntersectionKernel_cu_1520ed90_315312apply_kernelILi128ELi8EZNS1_29binary_op_intersection_kernelINS1_9LhsProjOpEdlEEvRNS_14TensorIteratorEllRKNS_6TensorEbEUliE_EEviT1_,@"STO_CUDA_ENTRY STV_DEFAULT"
_ZN2at6native73_GLOBAL__N__c8866d80_35_SparseBinaryOpIntersectionKernel_cu_1520ed90_315312apply_kernelILi128ELi8EZNS1_29binary_op_intersection_kernelINS1_9LhsProjOpEdlEEvRNS_14TensorIteratorEllRKNS_6TensorEbEUliE_EEviT1_:
        /* <DEDUP_REMOVED lines=281> */
[C---:B------:R-:W-:Y:S02]  /*1190*/  IMAD R4, R7.reuse, c[0x0][0x4c0], R4 ;  /* 0x0001300007047a24 */ /* 0x040fe400078e0204 */
[----:B------:R-:W-:Y:S02]  /*11a0*/  @P0 IMAD.MOV R8, RZ, RZ, -R6 ;  /* 0x000000ffff080224 */ /* 0x000fe400078e0a06 */
[C---:B------:R-:W-:Y:S02]  /*11b0*/  IMAD R0, R7.reuse, c[0x0][0x4c4], R0 ;  /* 0x0001310007007a24 */ /* 0x040fe400078e0200 */
[----:B------:R-:W-:Y:S02]  /*11c0*/  @P0 IMAD R9, R8, c[0x0][0x28c], R9 ;  /* 0x0000a30008090a24 */ /* 0x000fe400078e0209 */
[C---:B------:R-:W-:Y:S02]  /*11d0*/  IMAD R2, R7.reuse, c[0x0][0x4c8], R2 ;  /* 0x0001320007027a24 */ /* 0x040fe400078e0202 */
[----:B------:R-:W-:-:S02]  /*11e0*/  IMAD R5, R7, c[0x0][0x4d4], R5 ;  /* 0x0001350007057a24 */ /* 0x000fc400078e0205 */
[C---:B------:R-:W-:Y:S02]  /*11f0*/  @P0 IMAD R4, R9.reuse, c[0x0][0x4d8], R4 ;  /* 0x0001360009040a24 */ /* 0x040fe400078e0204 */
[C---:B------:R-:W-:Y:S02]  /*1200*/  @P0 IMAD R0, R9.reuse, c[0x0][0x4dc], R0 ;  /* 0x0001370009000a24 */ /* 0x040fe400078e0200 */
[C---:B------:R-:W-:Y:S02]  /*1210*/  @P0 IMAD R2, R9.reuse, c[0x0][0x4e0], R2 ;  /* 0x0001380009020a24 */ /* 0x040fe400078e0202 */
[----:B------:R-:W-:-:S05]  /*1220*/  @P0 IMAD R5, R9, c[0x0][0x4ec], R5 ;  /* 0x00013b0009050a24 */ /* 0x000fca00078e0205 */
.L_x_742:
[----:B------:R-:W-:Y:S02]  /*1230*/  IADD3 R8, P1, R5, c[0x0][0x518], RZ ;  /* 0x0001460005087a10 */ /* 0x000fe40007f3e0ff */
[----:B------:R-:W-:Y:S02]  /*1240*/  IADD3 R6, P0, R2, c[0x0][0x500], RZ ;  /* 0x0001400002067a10 */ /* 0x000fe40007f1e0ff */
[----:B------:R-:W-:-:S02]  /*1250*/  IADD3.X R9, RZ, c[0x0][0x51c], RZ, P1, !PT ;  /* 0x00014700ff097a10 */ /* 0x000fc40000ffe4ff */
        /* <DEDUP_REMOVED lines=18> */
[----:B------:R-:W-:Y:S02]  /*1380*/  LEA R6, P1, R10, R5, 0x3 ;  /* 0x000000050a067211 */ /* 0x000fe400078218ff */
[----:B------:R-:W-:-:S04]  /*1390*/  IADD3 R5, R11, R13, RZ ;  /* 0x0000000d0b057210 */ /* 0x000fc80007ffe0ff */
[----:B------:R-:W-:Y:S02]  /*13a0*/  LEA.HI.X R7, R10, R0, R5, 0x3, P1 ;  /* 0x000000000a077211 */ /* 0x000fe400008f1c05 */
[----:B------:R-:W-:Y:S01]  /*13b0*/  CS2R R10, SRZ ;  /* 0x00000000000a7805 */ /* 0x000fe2000001ff00 */
[----:B------:R-:W-:Y:S02]  /*13c0*/  IADD3.X R5, RZ, c[0x0][0x4f4], RZ, P2, !PT ;  /* 0x00013d00ff057a10 */ /* 0x000fe400017fe4ff */
[----:B------:R-:W-:Y:S05]  /*13d0*/  @!P0 BRA `(.L_x_744) ;  /* 0x0000057000008947 */ /* 0x000fea0003800000 */
[----:B------:R-:W5:Y:S01]  /*13e0*/  LDG.E.64.CONSTANT R6, [R6.64] ;  /* 0x0000000406067981 */ /* 0x000f62000c1e9b00 */
[C---:B------:R-:W-:Y:S01]  /*13f0*/  IADD3 R0, P1, R15.reuse, -0x1, RZ ;  /* 0xffffffff0f007810 */ /* 0x040fe20007f3e0ff */
[----:B------:R-:W-:Y:S01]  /*1400*/  BSSY B2, `(.L_x_745) ;  /* 0x0000048000027945 */ /* 0x000fe20003800000 */
[----:B------:R-:W-:Y:S01]  /*1410*/  LOP3.LUT R2, R15, 0x3, RZ, 0xc0, !PT ;  /* 0x000000030f027812 */ /* 0x000fe200078ec0ff */
[----:B------:R-:W-:Y:S01]  /*1420*/  CS2R R10, SRZ ;  /* 0x00000000000a7805 */ /* 0x000fe2000001ff00 */
[----:B------:R-:W-:-:S02]  /*1430*/  ISETP.GE.U32.AND P0, PT, R0, 0x3, PT ;  /* 0x000000030000780c */ /* 0x000fc40003f06070 */
[----:B------:R-:W-:-:S04]  /*1440*/  IADD3.X R0, R9, -0x1, RZ, P1, !PT ;  /* 0xffffffff09007810 */ /* 0x000fc80000ffe4ff */
[----:B------:R-:W-:-:S13]  /*1450*/  ISETP.GE.U32.AND.EX P0, PT, R0, RZ, PT, P0 ;  /* 0x000000ff0000720c */ /* 0x000fda0003f06100 */
[----:B------:R-:W-:Y:S05]  /*1460*/  @!P0 BRA `(.L_x_746) ;  /* 0x0000041000008947 */ /* 0x000fea0003800000 */
[----:B------:R-:W-:Y:S01]  /*1470*/  IADD3 R8, P0, R2, -R15, RZ ;  /* 0x8000000f02087210 */ /* 0x000fe20007f1e0ff */
[----:B------:R-:W-:-:S03]  /*1480*/  CS2R R10, SRZ ;  /* 0x00000000000a7805 */ /* 0x000fc6000001ff00 */
        /* <DEDUP_REMOVED lines=11> */
.L_x_750:
[----:B01---5:R-:W0:Y:S01]  /*1540*/  DADD R10, R6, R10 ;  /* 0x00000000060a7229 */ /* 0x023e22000000000a */
[----:B------:R-:W-:-:S04]  /*1550*/  IADD3 R8, P1, R8, 0x10, RZ ;  /* 0x0000001008087810 */ /* 0x000fc80007f3e0ff */
[----:B------:R-:W-:Y:S01]  /*1560*/  IADD3.X R0, RZ, R0, RZ, P1, !PT ;  /* 0x00000000ff007210 */ /* 0x000fe20000ffe4ff */
[----:B0-----:R-:W0:Y:S01]  /*1570*/  DADD R10, R6, R10 ;  /* 0x00000000060a7229 */ /* 0x001e22000000000a */
[----:B------:R-:W-:-:S04]  /*1580*/  ISETP.GE.U32.AND P1, PT, R8, -0xc, PT ;  /* 0xfffffff40800780c */ /* 0x000fc80003f26070 */
[----:B------:R-:W-:Y:S01]  /*1590*/  ISETP.GE.AND.EX P1, PT, R0, -0x1, PT, P1 ;  /* 0xffffffff0000780c */ /* 0x000fe20003f26310 */
[----:B0-----:R-:W0:-:S06]  /*15a0*/  DADD R10, R6, R10 ;  /* 0x00000000060a7229 */ /* 0x001e0c000000000a */
        /* <DEDUP_REMOVED lines=12> */
[----:B0-----:R0:W1:Y:S01]  /*1670*/  DADD R10, R6, R10 ;  /* 0x00000000060a7229 */ /* 0x001062000000000a */
[----:B------:R-:W-:Y:S05]  /*1680*/  @!P1 BRA `(.L_x_750) ;  /* 0xfffffeb000009947 */ /* 0x000fea000383ffff */
.L_x_749:
[----:B------:R-:W-:Y:S05]  /*1690*/  BSYNC B3 ;  /* 0x0000000000037941 */ /* 0x000fea0003800000 */
.L_x_748:
[----:B------:R-:W-:Y:S01]  /*16a0*/  IADD3 R9, P2, RZ, -R8, RZ ;  /* 0x80000008ff097210 */ /* 0x000fe20007f5e0ff */
[----:B------:R-:W-:Y:S03]  /*16b0*/  BSSY B3, `(.L_x_751) ;  /* 0x0000010000037945 */ /* 0x000fe60003800000 */
[----:B------:R-:W-:Y:S02]  /*16c0*/  ISETP.GT.U32.AND P1, PT, R9, 0x4, PT ;  /* 0x000000040900780c */ /* 0x000fe40003f24070 */
[----:B------:R-:W-:-:S04]  /*16d0*/  IADD3.X R9, RZ, ~R0, RZ, P2, !PT ;  /* 0x80000000ff097210 */ /* 0x000fc800017fe4ff */
[----:B------:R-:W-:-:S13]  /*16e0*/  ISETP.GT.AND.EX P1, PT, R9, RZ, PT, P1 ;  /* 0x000000ff0900720c */ /* 0x000fda0003f24310 */
[----:B------:R-:W-:Y:S05]  /*16f0*/  @!P1 BRA `(.L_x_752) ;  /* 0x000000b000009947 */ /* 0x000fea0003800000 */
[C---:B-1---5:R-:W1:Y:S01]  /*1700*/  DADD R10, R6.reuse, R10 ;  /* 0x00000000060a7229 */ /* 0x062e62000000000a */
[----:B------:R-:W-:Y:S02]  /*1710*/  IADD3 R8, P1, R8, 0x8, RZ ;  /* 0x0000000808087810 */ /* 0x000fe40007f3e0ff */
[----:B------:R-:W-:Y:S02]  /*1720*/  PLOP3.LUT P0, PT, PT, PT, PT, 0x8, 0x0 ;  /* 0x000000000000781c */ /* 0x000fe40003f0e170 */
[----:B------:R-:W-:Y:S01]  /*1730*/  IADD3.X R0, RZ, R0, RZ, P1, !PT ;  /* 0x00000000ff007210 */ /* 0x000fe20000ffe4ff */
[----:B-1----:R-:W1:-:S06]  /*1740*/  DADD R10, R6, R10 ;  /* 0x00000000060a7229 */ /* 0x002e4c000000000a */
[----:B-1----:R-:W1:-:S06]  /*1750*/  DADD R10, R6, R10 ;  /* 0x00000000060a7229 */ /* 0x002e4c000000000a */
[----:B-1----:R-:W1:-:S06]  /*1760*/  DADD R10, R6, R10 ;  /* 0x00000000060a7229 */ /* 0x002e4c000000000a */
[----:B-1----:R-:W1:-:S06]  /*1770*/  DADD R10, R6, R10 ;  /* 0x00000000060a7229 */ /* 0x002e4c000000000a */
[----:B-1----:R-:W1:-:S06]  /*1780*/  DADD R10, R6, R10 ;  /* 0x00000000060a7229 */ /* 0x002e4c000000000a */
[----:B-1----:R-:W1:-:S06]  /*1790*/  DADD R10, R6, R10 ;  /* 0x00000000060a7229 */ /* 0x002e4c000000000a */
[----:B-1----:R1:W2:-:S06]  /*17a0*/  DADD R10, R6, R10 ;  /* 0x00000000060a7229 */ /* 0x00228c000000000a */
.L_x_752:
[----:B------:R-:W-:Y:S05]  /*17b0*/  BSYNC B3 ;  /* 0x0000000000037941 */ /* 0x000fea0003800000 */
.L_x_751:
[----:B------:R-:W-:-:S04]  /*17c0*/  ISETP.NE.U32.AND P1, PT, R8, RZ, PT ;  /* 0x000000ff0800720c */ /* 0x000fc80003f25070 */
[----:B------:R-:W-:-:S13]  /*17d0*/  ISETP.NE.OR.EX P0, PT, R0, RZ, P0, P1 ;  /* 0x000000ff0000720c */ /* 0x000fda0000705710 */
[----:B------:R-:W-:Y:S05]  /*17e0*/  @!P0 BRA `(.L_x_746) ;  /* 0x0000009000008947 */ /* 0x000fea0003800000 */
.L_x_747:
[----:B------:R-:W-:Y:S01]  /*17f0*/  IADD3 R8, P0, R8, 0x4, RZ ;  /* 0x0000000408087810 */ /* 0x000fe20007f1e0ff */
[----:B-12--5:R-:W1:-:S03]  /*1800*/  DADD R10, R6, R10 ;  /* 0x00000000060a7229 */ /* 0x026e46000000000a */
[----:B------:R-:W-:Y:S02]  /*1810*/  IADD3.X R0, RZ, R0, RZ, P0, !PT ;  /* 0x00000000ff007210 */ /* 0x000fe400007fe4ff */
[----:B------:R-:W-:Y:S01]  /*1820*/  ISETP.NE.U32.AND P0, PT, R8, RZ, PT ;  /* 0x000000ff0800720c */ /* 0x000fe20003f05070 */
[----:B-1----:R-:W1:-:S03]  /*1830*/  DADD R10, R6, R10 ;  /* 0x00000000060a7229 */ /* 0x002e46000000000a */
[----:B------:R-:W-:-:S03]  /*1840*/  ISETP.NE.AND.EX P0, PT, R0, RZ, PT, P0 ;  /* 0x000000ff0000720c */ /* 0x000fc60003f05300 */
[----:B-1----:R-:W1:-:S06]  /*1850*/  DADD R10, R6, R10 ;  /* 0x00000000060a7229 */ /* 0x002e4c000000000a */
[----:B-1----:R1:W2:-:S04]  /*1860*/  DADD R10, R6, R10 ;  /* 0x00000000060a7229 */ /* 0x002288000000000a */
[----:B012---:R-:W-:Y:S05]  /*1870*/  @P0 BRA `(.L_x_747) ;  /* 0xffffff7000000947 */ /* 0x007fea000383ffff */
.L_x_746:
[----:B------:R-:W-:Y:S05]  /*1880*/  BSYNC B2 ;  /* 0x0000000000027941 */ /* 0x000fea0003800000 */
.L_x_745:
[----:B------:R-:W-:-:S04]  /*1890*/  ISETP.NE.U32.AND P0, PT, R2, RZ, PT ;  /* 0x000000ff0200720c */ /* 0x000fc80003f05070 */
[----:B------:R-:W-:-:S13]  /*18a0*/  ISETP.NE.AND.EX P0, PT, RZ, RZ, PT, P0 ;  /* 0x000000ffff00720c */ /* 0x000fda0003f05300 */
[----:B------:R-:W-:Y:S05]  /*18b0*/  @!P0 BRA `(.L_x_744) ;  /* 0x0000009000008947 */ /* 0x000fea0003800000 */
[----:B------:R-:W-:Y:S01]  /*18c0*/  ISETP.NE.U32.AND P0, PT, R2, 0x1, PT ;  /* 0x000000010200780c */ /* 0x000fe20003f05070 */
[----:B-12--5:R-:W1:-:S03]  /*18d0*/  DADD R10, R6, R10 ;  /* 0x00000000060a7229 */ /* 0x026e46000000000a */
[----:B------:R-:W-:-:S13]  /*18e0*/  ISETP.NE.AND.EX P0, PT, RZ, RZ, PT, P0 ;  /* 0x000000ffff00720c */ /* 0x000fda0003f05300 */
[----:B-1----:R-:W1:Y:S01]  /*18f0*/  @P0 DADD R8, R6, R10 ;  /* 0x0000000006080229 */ /* 0x002e62000000000a */
[----:B------:R-:W-:-:S04]  /*1900*/  @P0 ISETP.NE.U32.AND P1, PT, R2, 0x2, PT ;  /* 0x000000020200080c */ /* 0x000fc80003f25070 */
[----:B------:R-:W-:Y:S01]  /*1910*/  @P0 ISETP.NE.AND.EX P1, PT, RZ, RZ, PT, P1 ;  /* 0x000000ffff00020c */ /* 0x000fe20003f25310 */
[----:B01----:R-:W0:-:S10]  /*1920*/  @P0 DADD R6, R6, R8 ;  /* 0x0000000006060229 */ /* 0x003e140000000008 */
[----:B0-----:R-:W-:Y:S02]  /*1930*/  @P0 FSEL R10, R8, R6, !P1 ;  /* 0x00000006080a0208 */ /* 0x001fe40004800000 */
[----:B------:R-:W-:Y:S02]  /*1940*/  @P0 FSEL R11, R9, R7, !P1 ;  /* 0x00000007090b0208 */ /* 0x000fe40004800000 */
.L_x_744:
[----:B------:R-:W-:Y:S05]  /*1950*/  BSYNC B1 ;  /* 0x0000000000017941 */ /* 0x000fea0003800000 */
.L_x_743:
[----:B-12---:R1:W-:Y:S01]  /*1960*/  STG.E.64 [R4.64], R10 ;  /* 0x0000000a04007986 */ /* 0x0063e2000c101b04 */
[----:B------:R-:W-:-:S03]  /*1970*/  IADD3 R3, R3, 0x80, RZ ;  /* 0x0000008003037810 */ /* 0x000fc60007ffe0ff */
.L_x_741:
[----:B------:R-:W-:Y:S05]  /*1980*/  BSYNC B0 ;  /* 0x0000000000007941 */ /* 0x000fea0003800000 */
.L_x_740:
[----:B------:R-:W-:Y:S01]  /*1990*/  ISETP.GE.AND P0, PT, R3, c[0x0][0x160], PT ;  /* 0x0000580003007a0c */ /* 0x000fe20003f06270 */
[----:B------:R-:W-:Y:S01]  /*19a0*/  BSSY B1, `(.L_x_753) ;  /* 0x0000952000017945 */ /* 0x000fe20003800000 */
[----:B------:R-:W-:Y:S11]  /*19b0*/  BSSY B0, `(.L_x_754) ;  /* 0x00007c5000007945 */ /* 0x000ff60003800000 */
[----:B------:R-:W-:Y:S05]  /*19c0*/  @P0 BRA `(.L_x_755) ;  /* 0x0000318000000947 */ /* 0x000fea0003800000 */
[----:B------:R-:W-:Y:S01]  /*19d0*/  ISETP.NE.AND P0, PT, RZ, c[0x0][0x168], PT ;  /* 0x00005a00ff007a0c */ /* 0x000fe20003f05270 */
[----:B------:R-:W-:Y:S01]  /*19e0*/  HFMA2.MMA R0, -RZ, RZ, 0, 0 ;  /* 0x00000000ff007435 */ /* 0x000fe200000001ff */
[----:B-1----:R-:W-:Y:S01]  /*19f0*/  CS2R R4, SRZ ;  /* 0x0000000000047805 */ /* 0x002fe2000001ff00 */
[----:B------:R-:W-:-:S10]  /*1a00*/  MOV R2, RZ ;  /* 0x000000ff00027202 */ /* 0x000fd40000000f00 */
[----:B------:R-:W-:Y:S05]  /*1a10*/  @!P0 BRA `(.L_x_756) ;  /* 0x0000111000008947 */ /* 0x000fea0003800000 */
[----:B------:R-:W-:Y:S01]  /*1a20*/  IMAD.MOV.U32 R2, RZ, RZ, RZ ;  /* 0x000000ffff027224 */ /* 0x000fe200078e00ff */
[----:B------:R-:W-:-:S03]  /*1a30*/  MOV R10, c[0x0][0x168] ;  /* 0x00005a00000a7a02 */ /* 0x000fc60000000f00 */
[----:B0----5:R-:W-:Y:S01]  /*1a40*/  IMAD.HI.U32 R6, R3, c[0x0][0x170], R2 ;  /* 0x00005c0003067a27 */ /* 0x021fe200078e0002 */
        /* <DEDUP_REMOVED lines=270> */
.L_x_756:
[----:B------:R-:W-:Y:S02]  /*2b30*/  IADD3 R8, P1, R5, c[0x0][0x518], RZ ;  /* 0x0001460005087a10 */ /* 0x000fe40007f3e0ff */
[----:B0----5:R-:W-:Y:S02]  /*2b40*/  IADD3 R6, P0, R2, c[0x0][0x500], RZ ;  /* 0x0001400002067a10 */ /* 0x021fe40007f1e0ff */
        /* <DEDUP_REMOVED lines=35> */
[----:B------:R-:W-:-:S04]  /*2d80*/  CS2R R10, SRZ ;  /* 0x00000000000a7805 */ /* 0x000fc8000001ff00 */
[----:B------:R-:W-:-:S05]  /*2d90*/  IMAD.X R0, RZ, RZ, ~R9, P0 ;  /* 0x000000ffff007224 */ /* 0x000fca00000e0e09 */
        /* <DEDUP_REMOVED lines=10> */
.L_x_764:
        /* <DEDUP_REMOVED lines=21> */
.L_x_763:
[----:B------:R-:W-:Y:S05]  /*2f90*/  BSYNC B4 ;  /* 0x0000000000047941 */ /* 0x000fea0003800000 */
.L_x_762:
        /* <DEDUP_REMOVED lines=17> */
.L_x_766:
[----:B------:R-:W-:Y:S05]  /*30b0*/  BSYNC B4 ;  /* 0x0000000000047941 */ /* 0x000fea0003800000 */
.L_x_765:
[----:B------:R-:W-:-:S04]  /*30c0*/  ISETP.NE.U32.AND P1, PT, R8, RZ, PT ;  /* 0x000000ff0800720c */ /* 0x000fc80003f25070 */
[----:B------:R-:W-:-:S13]  /*30d0*/  ISETP.NE.OR.EX P0, PT, R0, RZ, P0, P1 ;  /* 0x000000ff0000720c */ /* 0x000fda0000705710 */
[----:B------:R-:W-:Y:S05]  /*30e0*/  @!P0 BRA `(.L_x_760) ;  /* 0x0000009000008947 */ /* 0x000fea0003800000 */
.L_x_761:
        /* <DEDUP_REMOVED lines=9> */
.L_x_760:
[----:B------:R-:W-:Y:S05]  /*3180*/  BSYNC B2 ;  /* 0x0000000000027941 */ /* 0x000fea0003800000 */
.L_x_759:
        /* <DEDUP_REMOVED lines=12> */
.L_x_758:
[----:B------:R-:W-:Y:S05]  /*3250*/  BSYNC B3 ;  /* 0x0000000000037941 */ /* 0x000fea0003800000 */
.L_x_757:
[----:B-12---:R1:W-:Y:S01]  /*3260*/  STG.E.64 [R4.64], R10 ;  /* 0x0000000a04007986 */ /* 0x0063e2000c101b04 */
[----:B------:R-:W-:-:S04]  /*3270*/  IADD3 R3, R3, 0x80, RZ ;  /* 0x0000008003037810 */ /* 0x000fc80007ffe0ff */
[----:B------:R-:W-:-:S13]  /*3280*/  ISETP.GE.AND P0, PT, R3, c[0x0][0x160], PT ;  /* 0x0000580003007a0c */ /* 0x000fda0003f06270 */
[----:B------:R-:W-:Y:S05]  /*3290*/  @P0 BRA `(.L_x_767) ;  /* 0x0000318000000947 */ /* 0x000fea0003800000 */
[----:B-1----:R-:W-:Y:S01]  /*32a0*/  ISETP.NE.AND P0, PT, RZ, c[0x0][0x168], PT ;  /* 0x00005a00ff007a0c */ /* 0x002fe20003f05270 */
[----:B------:R-:W-:Y:S01]  /*32b0*/  HFMA2.MMA R0, -RZ, RZ, 0, 0 ;  /* 0x00000000ff007435 */ /* 0x000fe200000001ff */
[----:B------:R-:W-:Y:S01]  /*32c0*/  CS2R R4, SRZ ;  /* 0x0000000000047805 */ /* 0x000fe2000001ff00 */
[----:B------:R-:W-:-:S10]  /*32d0*/  MOV R2, RZ ;  /* 0x000000ff00027202 */ /* 0x000fd40000000f00 */
[----:B------:R-:W-:Y:S05]  /*32e0*/  @!P0 BRA `(.L_x_768) ;  /* 0x0000111000008947 */ /* 0x000fea0003800000 */
[----:B------:R-:W-:Y:S02]  /*32f0*/  MOV R2, RZ ;  /* 0x000000ff00027202 */ /* 0x000fe40000000f00 */
        /* <DEDUP_REMOVED lines=257> */
[----:B------:R-:W-:-:S03]  /*4310*/  @P0 IMAD.MOV.U32 R8, RZ, RZ, RZ ;  /* 0x000000ffff080224 */ /* 0x000fc600078e00ff */
[C---:B------:R-:W-:Y:S01]  /*4320*/  IADD3 R11, -R9.reuse, RZ, RZ ;  /* 0x000000ff090b7210 */ /* 0x040fe20007ffe1ff */
        /* <DEDUP_REMOVED lines=13> */
.L_x_768:
        /* <DEDUP_REMOVED lines=49> */
.L_x_776:
        /* <DEDUP_REMOVED lines=21> */
.L_x_775:
[----:B------:R-:W-:Y:S05]  /*4860*/  BSYNC B4 ;  /* 0x0000000000047941 */ /* 0x000fea0003800000 */
.L_x_774:
        /* <DEDUP_REMOVED lines=17> */
.L_x_778:
[----:B------:R-:W-:Y:S05]  /*4980*/  BSYNC B4 ;  /* 0x0000000000047941 */ /* 0x000fea0003800000 */
.L_x_777:
[----:B------:R-:W-:-:S04]  /*4990*/  ISETP.NE.U32.AND P1, PT, R8, RZ, PT ;  /* 0x000000ff0800720c */ /* 0x000fc80003f25070 */
[----:B------:R-:W-:-:S13]  /*49a0*/  ISETP.NE.OR.EX P0, PT, R0, RZ, P0, P1 ;  /* 0x000000ff0000720c */ /* 0x000fda0000705710 */
[----:B------:R-:W-:Y:S05]  /*49b0*/  @!P0 BRA `(.L_x_772) ;  /* 0x0000009000008947 */ /* 0x000fea0003800000 */
.L_x_773:
        /* <DEDUP_REMOVED lines=9> */
.L_x_772:
[----:B------:R-:W-:Y:S05]  /*4a50*/  BSYNC B2 ;  /* 0x0000000000027941 */ /* 0x000fea0003800000 */
.L_x_771:
        /* <DEDUP_REMOVED lines=12> */
.L_x_770:
[----:B------:R-:W-:Y:S05]  /*4b20*/  BSYNC B3 ;  /* 0x0000000000037941 */ /* 0x000fea0003800000 */
.L_x_769:
[----:B-12---:R1:W-:Y:S01]  /*4b30*/  STG.E.64 [R4.64], R10 ;  /* 0x0000000a04007986 */ /* 0x0063e2000c101b04 */
[----:B------:R-:W-:-:S04]  /*4b40*/  IADD3 R3, R3, 0x80, RZ ;  /* 0x0000008003037810 */ /* 0x000fc80007ffe0ff */
.L_x_755:
[----:B------:R-:W-:-:S13]  /*4b50*/  ISETP.GE.AND P0, PT, R3, c[0x0][0x160], PT ;  /* 0x0000580003007a0c */ /* 0x000fda0003f06270 */
[----:B------:R-:W-:Y:S05]  /*4b60*/  @P0 BRA `(.L_x_779) ;  /* 0x0000318000000947 */ /* 0x000fea0003800000 */
[----:B------:R-:W-:Y:S01]  /*4b70*/  ISETP.NE.AND P0, PT, RZ, c[0x0][0x168], PT ;  /* 0x00005a00ff007a0c */ /* 0x000fe20003f05270 */
[----:B-1----:R-:W-:Y:S01]  /*4b80*/  CS2R R4, SRZ ;  /* 0x0000000000047805 */ /* 0x002fe2000001ff00 */
[----:B------:R-:W-:Y:S01]  /*4b90*/  IMAD.MOV.U32 R2, RZ, RZ, RZ ;  /* 0x000000ffff027224 */ /* 0x000fe200078e00ff */
[----:B------:R-:W-:-:S10]  /*4ba0*/  MOV R0, RZ ;  /* 0x000000ff00007202 */ /* 0x000fd40000000f00 */
[----:B------:R-:W-:Y:S05]  /*4bb0*/  @!P0 BRA `(.L_x_780) ;  /* 0x0000111000008947 */ /* 0x000fea0003800000 */
[----:B------:R-:W-:Y:S01]  /*4bc0*/  HFMA2.MMA R2, -RZ, RZ, 0, 0 ;  /* 0x00000000ff027435 */ /* 0x000fe200000001ff */
[----:B------:R-:W-:-:S04]  /*4bd0*/  MOV R10, c[0x0][0x168] ;  /* 0x00005a00000a7a02 */ /* 0x000fc80000000f00 */
[----:B------:R-:W-:-:S05]  /*4be0*/  ISETP.NE.AND P0, PT, R10, 0x1, PT ;  /* 0x000000010a00780c */ /* 0x000fca0003f05270 */
[----:B0----5:R-:W-:-:S05]  /*4bf0*/  IMAD.HI.U32 R6, R3, c[0x0][0x170], R2 ;  /* 0x00005c0003067a27 */ /* 0x021fca00078e0002 */
        /* <DEDUP_REMOVED lines=269> */
.L_x_780:
        /* <DEDUP_REMOVED lines=21> */
[----:B------:R-:W-:Y:S01]  /*5e20*/  LEA R6, P1, R10, R5, 0x3 ;  /* 0x000000050a067211 */ /* 0x000fe200078218ff */
[----:B------:R-:W-:-:S05]  /*5e30*/  IMAD.IADD R5, R11, 0x1, R13 ;  /* 0x000000010b057824 */ /* 0x000fca00078e020d */
        /* <DEDUP_REMOVED lines=26> */
.L_x_788:
        /* <DEDUP_REMOVED lines=21> */
.L_x_787:
[----:B------:R-:W-:Y:S05]  /*6130*/  BSYNC B4 ;  /* 0x0000000000047941 */ /* 0x000fea0003800000 */
.L_x_786:
        /* <DEDUP_REMOVED lines=17> */
.L_x_790:
[----:B------:R-:W-:Y:S05]  /*6250*/  BSYNC B4 ;  /* 0x0000000000047941 */ /* 0x000fea0003800000 */
.L_x_789:
[----:B------:R-:W-:-:S04]  /*6260*/  ISETP.NE.U32.AND P1, PT, R8, RZ, PT ;  /* 0x000000ff0800720c */ /* 0x000fc80003f25070 */
[----:B------:R-:W-:-:S13]  /*6270*/  ISETP.NE.OR.EX P0, PT, R0, RZ, P0, P1 ;  /* 0x000000ff0000720c */ /* 0x000fda0000705710 */
[----:B------:R-:W-:Y:S05]  /*6280*/  @!P0 BRA `(.L_x_784) ;  /* 0x0000009000008947 */ /* 0x000fea0003800000 */
.L_x_785:
        /* <DEDUP_REMOVED lines=9> */
.L_x_784:
[----:B------:R-:W-:Y:S05]  /*6320*/  BSYNC B2 ;  /* 0x0000000000027941 */ /* 0x000fea0003800000 */
.L_x_783:
        /* <DEDUP_REMOVED lines=12> */
.L_x_782:
[----:B------:R-:W-:Y:S05]  /*63f0*/  BSYNC B3 ;  /* 0x0000000000037941 */ /* 0x000fea0003800000 */
.L_x_781:
[----:B-12---:R1:W-:Y:S01]  /*6400*/  STG.E.64 [R4.64], R10 ;  /* 0x0000000a04007986 */ /* 0x0063e2000c101b04 */
[----:B------:R-:W-:-:S04]  /*6410*/  IADD3 R3, R3, 0x80, RZ ;  /* 0x0000008003037810 */ /* 0x000fc80007ffe0ff */
.L_x_767:
[----:B-1----:R-:W-:-:S13]  /*6420*/  ISETP.GE.AND P0, PT, R3, c[0x0][0x160], PT ;  /* 0x0000580003007a0c */ /* 0x002fda0003f06270 */
        /* <DEDUP_REMOVED lines=279> */
.L_x_792:
        /* <DEDUP_REMOVED lines=49> */
.L_x_800:
        /* <DEDUP_REMOVED lines=21> */
.L_x_799:
[----:B------:R-:W-:Y:S05]  /*7a00*/  BSYNC B4 ;  /* 0x0000000000047941 */ /* 0x000fea0003800000 */
.L_x_798:
[----:B------:R-:W-:Y:S01]  /*7a10*/  IADD3 R9, P2, RZ, -R8, RZ ;  /* 0x80000008ff097210 */ /* 0x000fe20007f5e0ff */
[----:B------:R-:W-:Y:S03]  /*7a20*/  BSSY B4, `(.L_x_801) ;  /* 0x0000010000047945 */ /* 0x000fe60003800000 */
[----:B------:R-:W-:Y:S02]  /*7a30*/  ISETP.GT.U32.AND P1, PT, R9, 0x4, PT ;  /* 0x000000040900780c */ /* 0x000fe40003f24070 */
[----:B------:R-:W-:-:S04]  /*7a40*/  IADD3.X R9, RZ, ~R0, RZ, P2, !PT ;  /* 0x80000000ff097210 */ /* 0x000fc800017fe4ff */
[----:B------:R-:W-:-:S13]  /*7a50*/  ISETP.GT.AND.EX P1, PT, R9, RZ, PT, P1 ;  /* 0x000000ff0900720c */ /* 0x000fda0003f24310 */
[----:B------:R-:W-:Y:S05]  /*7a60*/  @!P1 BRA `(.L_x_802) ;  /* 0x000000b000009947 */ /* 0x000fea0003800000 */
[----:B-1---5:R-:W1:Y:S01]  /*7a70*/  DADD R10, R6, R10 ;  /* 0x00000000060a7229 */ /* 0x022e62000000000a */
[----:B------:R-:W-:Y:S02]  /*7a80*/  IADD3 R8, P1, R8, 0x8, RZ ;  /* 0x0000000808087810 */ /* 0x000fe40007f3e0ff */
[----:B------:R-:W-:-:S03]  /*7a90*/  PLOP3.LUT P0, PT, PT, PT, PT, 0x8, 0x0 ;  /* 0x000000000000781c */ /* 0x000fc60003f0e170 */
[----:B-1----:R-:W1:Y:S01]  /*7aa0*/  DADD R10, R6, R10 ;  /* 0x00000000060a7229 */ /* 0x002e62000000000a */
[----:B------:R-:W-:-:S05]  /*7ab0*/  IMAD.X R0, RZ, RZ, R0, P1 ;  /* 0x000000ffff007224 */ /* 0x000fca00008e0600 */
[----:B-1----:R-:W1:-:S06]  /*7ac0*/  DADD R10, R6, R10 ;  /* 0x00000000060a7229 */ /* 0x002e4c000000000a */
[----:B-1----:R-:W1:-:S06]  /*7ad0*/  DADD R10, R6, R10 ;  /* 0x00000000060a7229 */ /* 0x002e4c000000000a */
[----:B-1----:R-:W1:-:S06]  /*7ae0*/  DADD R10, R6, R10 ;  /* 0x00000000060a7229 */ /* 0x002e4c000000000a */
[----:B-1----:R-:W1:-:S06]  /*7af0*/  DADD R10, R6, R10 ;  /* 0x00000000060a7229 */ /* 0x002e4c000000000a */
[----:B-1----:R-:W1:-:S06]  /*7b00*/  DADD R10, R6, R10 ;  /* 0x00000000060a7229 */ /* 0x002e4c000000000a */
[----:B-1----:R1:W2:-:S06]  /*7b10*/  DADD R10, R6, R10 ;  /* 0x00000000060a7229 */ /* 0x00228c000000000a */
.L_x_802:
[----:B------:R-:W-:Y:S05]  /*7b20*/  BSYNC B4 ;  /* 0x0000000000047941 */ /* 0x000fea0003800000 */
.L_x_801:
[----:B------:R-:W-:-:S04]  /*7b30*/  ISETP.NE.U32.AND P1, PT, R8, RZ, PT ;  /* 0x000000ff0800720c */ /* 0x000fc80003f25070 */
[----:B------:R-:W-:-:S13]  /*7b40*/  ISETP.NE.OR.EX P0, PT, R0, RZ, P0, P1 ;  /* 0x000000ff0000720c */ /* 0x000fda0000705710 */
[----:B------:R-:W-:Y:S05]  /*7b50*/  @!P0 BRA `(.L_x_796) ;  /* 0x0000009000008947 */ /* 0x000fea0003800000 */
.L_x_797:
        /* <DEDUP_REMOVED lines=9> */
.L_x_796:
[----:B------:R-:W-:Y:S05]  /*7bf0*/  BSYNC B2 ;  /* 0x0000000000027941 */ /* 0x000fea0003800000 */
.L_x_795:
        /* <DEDUP_REMOVED lines=12> */
.L_x_794:
[----:B------:R-:W-:Y:S05]  /*7cc0*/  BSYNC B3 ;  /* 0x0000000000037941 */ /* 0x000fea0003800000 */
.L_x_793:
[----:B-12---:R1:W-:Y:S01]  /*7cd0*/  STG.E.64 [R4.64], R10 ;  /* 0x0000000a04007986 */ /* 0x0063e2000c101b04 */
[----:B------:R-:W-:-:S04]  /*7ce0*/  IADD3 R3, R3, 0x80, RZ ;  /* 0x0000008003037810 */ /* 0x000fc80007ffe0ff */
.L_x_779:
[----:B------:R-:W-:-:S13]  /*7cf0*/  ISETP.GE.AND P0, PT, R3, c[0x0][0x160], PT ;  /* 0x0000580003007a0c */ /* 0x000fda0003f06270 */
[----:B------:R-:W-:Y:S01]  /*7d00*/  @P0 BREAK B0 ;  /* 0x0000000000000942 */ /* 0x000fe20003800000 */
[----:B------:R-:W-:Y:S05]  /*7d10*/  @P0 BRA `(.L_x_803) ;  /* 0x000031a000000947 */ /* 0x000fea0003800000 */
[----:B------:R-:W-:Y:S01]  /*7d20*/  ISETP.NE.AND P0, PT, RZ, c[0x0][0x168], PT ;  /* 0x00005a00ff007a0c */ /* 0x000fe20003f05270 */
[----:B------:R-:W-:Y:S01]  /*7d30*/  HFMA2.MMA R0, -RZ, RZ, 0, 0 ;  /* 0x00000000ff007435 */ /* 0x000fe200000001ff */
[----:B-1----:R-:W-:Y:S01]  /*7d40*/  CS2R R4, SRZ ;  /* 0x0000000000047805 */ /* 0x002fe2000001ff00 */
        /* <DEDUP_REMOVED lines=275> */
.L_x_804:
        /* <DEDUP_REMOVED lines=23> */
[----:B------:R-:W-:Y:S01]  /*8ff0*/  LEA.HI.X R7, R10, R0, R5, 0x3, P1 ;  /* 0x000000000a077211 */ /* 0x000fe200008f1c05 */
[----:B------:R-:W-:Y:S01]  /*9000*/  IMAD.X R5, RZ, RZ, c[0x0][0x4f4], P2 ;  /* 0x00013d00ff057624 */ /* 0x000fe200010e06ff */
[----:B------:R-:W-:-:S03]  /*9010*/  CS2R R10, SRZ ;  /* 0x00000000000a7805 */ /* 0x000fc6000001ff00 */
        /* <DEDUP_REMOVED lines=23> */
.L_x_812:
        /* <DEDUP_REMOVED lines=21> */
.L_x_811:
[----:B------:R-:W-:Y:S05]  /*92e0*/  BSYNC B4 ;  /* 0x0000000000047941 */ /* 0x000fea0003800000 */
.L_x_810:
        /* <DEDUP_REMOVED lines=17> */
.L_x_814:
[----:B------:R-:W-:Y:S05]  /*9400*/  BSYNC B4 ;  /* 0x0000000000047941 */ /* 0x000fea0003800000 */
.L_x_813:
[----:B------:R-:W-:-:S04]  /*9410*/  ISETP.NE.U32.AND P1, PT, R8, RZ, PT ;  /* 0x000000ff0800720c */ /* 0x000fc80003f25070 */
[----:B------:R-:W-:-:S13]  /*9420*/  ISETP.NE.OR.EX P0, PT, R0, RZ, P0, P1 ;  /* 0x000000ff0000720c */ /* 0x000fda0000705710 */
[----:B------:R-:W-:Y:S05]  /*9430*/  @!P0 BRA `(.L_x_808) ;  /* 0x0000009000008947 */ /* 0x000fea0003800000 */
.L_x_809:
        /* <DEDUP_REMOVED lines=9> */
.L_x_808:
[----:B------:R-:W-:Y:S05]  /*94d0*/  BSYNC B2 ;  /* 0x0000000000027941 */ /* 0x000fea0003800000 */
.L_x_807:
        /* <DEDUP_REMOVED lines=12> */
.L_x_806:
[----:B------:R-:W-:Y:S05]  /*95a0*/  BSYNC B3 ;  /* 0x0000000000037941 */ /* 0x000fea0003800000 */
.L_x_805:
[----:B-12---:R1:W-:Y:S01]  /*95b0*/  STG.E.64 [R4.64], R10 ;  /* 0x0000000a04007986 */ /* 0x0063e2000c101b04 */
[----:B------:R-:W-:-:S04]  /*95c0*/  IADD3 R3, R3, 0x80, RZ ;  /* 0x0000008003037810 */ /* 0x000fc80007ffe0ff */
.L_x_791:
[----:B------:R-:W-:-:S13]  /*95d0*/  ISETP.GE.AND P0, PT, R3, c[0x0][0x160], PT ;  /* 0x0000580003007a0c */ /* 0x000fda0003f06270 */
[----:B------:R-:W-:Y:S01]  /*95e0*/  @P0 BREAK B0 ;  /* 0x0000000000000942 */ /* 0x000fe20003800000 */
[----:B------:R-:W-:Y:S05]  /*95f0*/  @P0 BRA `(.L_x_803) ;  /* 0x000018c000000947 */ /* 0x000fea0003800000 */
[----:B------:R-:W-:Y:S05]  /*9600*/  BSYNC B0 ;  /* 0x0000000000007941 */ /* 0x000fea0003800000 */
.L_x_754:
        /* <DEDUP_REMOVED lines=278> */
.L_x_815:
[----:B------:R-:W-:Y:S02]  /*a770*/  IADD3 R8, P1, R5, c[0x0][0x518], RZ ;  /* 0x0001460005087a10 */ /* 0x000fe40007f3e0ff */
[----:B0----5:R-:W-:-:S03]  /*a780*/  IADD3 R6, P0, R2, c[0x0][0x500], RZ ;  /* 0x0001400002067a10 */ /* 0x021fc60007f1e0ff */
        /* <DEDUP_REMOVED lines=47> */
.L_x_823:
        /* <DEDUP_REMOVED lines=21> */
.L_x_822:
[----:B------:R-:W-:Y:S05]  /*abd0*/  BSYNC B4 ;  /* 0x0000000000047941 */ /* 0x000fea0003800000 */
.L_x_821:
        /* <DEDUP_REMOVED lines=17> */
.L_x_825:
[----:B------:R-:W-:Y:S05]  /*acf0*/  BSYNC B4 ;  /* 0x0000000000047941 */ /* 0x000fea0003800000 */
.L_x_824:
[----:B------:R-:W-:-:S04]  /*ad00*/  ISETP.NE.U32.AND P1, PT, R8, RZ, PT ;  /* 0x000000ff0800720c */ /* 0x000fc80003f25070 */
[----:B------:R-:W-:-:S13]  /*ad10*/  ISETP.NE.OR.EX P0, PT, R0, RZ, P0, P1 ;  /* 0x000000ff0000720c */ /* 0x000fda0000705710 */
[----:B------:R-:W-:Y:S05]  /*ad20*/  @!P0 BRA `(.L_x_819) ;  /* 0x0000009000008947 */ /* 0x000fea0003800000 */
.L_x_820:
        /* <DEDUP_REMOVED lines=9> */
.L_x_819:
[----:B------:R-:W-:Y:S05]  /*adc0*/  BSYNC B2 ;  /* 0x0000000000027941 */ /* 0x000fea0003800000 */
.L_x_818:
        /* <DEDUP_REMOVED lines=12> */
.L_x_817:
[----:B------:R-:W-:Y:S05]  /*ae90*/  BSYNC B3 ;  /* 0x0000000000037941 */ /* 0x000fea0003800000 */
.L_x_816:
[----:B-12---:R1:W-:Y:S01]  /*aea0*/  STG.E.64 [R4.64], R10 ;  /* 0x0000000a04007986 */ /* 0x0063e2000c101b04 */
[----:B------:R-:W-:-:S03]  /*aeb0*/  IADD3 R3, R3, 0x80, RZ ;  /* 0x0000008003037810 */ /* 0x000fc60007ffe0ff */
.L_x_803:
[----:B------:R-:W-:Y:S05]  /*aec0*/  BSYNC B1 ;  /* 0x0000000000017941 */ /* 0x000fea0003800000 */
.L_x_753:
[----:B------:R-:W-:Y:S01]  /*aed0*/  WARPSYNC 0xffffffff ;  /* 0xffffffff00007948 */ /* 0x000fe20003800000 */
[----:B------:R-:W-:-:S13]  /*aee0*/  ISETP.GE.AND P0, PT, R3, c[0x0][0x160], PT ;  /* 0x0000580003007a0c */ /* 0x000fda0003f06270 */
[----:B------:R-:W-:Y:S05]  /*aef0*/  @P0 EXIT ;  /* 0x000000000000094d */ /* 0x000fea0003800000 */
[----:B------:R-:W-:Y:S01]  /*af00*/  ISETP.NE.AND P0, PT, RZ, c[0x0][0x168], PT ;  /* 0x00005a00ff007a0c */ /* 0x000fe20003f05270 */
[----:B------:R-:W-:Y:S01]  /*af10*/  HFMA2.MMA R2, -RZ, RZ, 0, 0 ;  /* 0x00000000ff027435 */ /* 0x000fe200000001ff */
[----:B-1----:R-:W-:Y:S01]  /*af20*/  CS2R R4, SRZ ;  /* 0x0000000000047805 */ /* 0x002fe2000001ff00 */
[----:B------:R-:W-:-:S10]  /*af30*/  MOV R0, RZ ;  /* 0x000000ff00007202 */ /* 0x000fd40000000f00 */
[----:B------:R-:W-:Y:S05]  /*af40*/  @!P0 BRA `(.L_x_826) ;  /* 0x0000111000008947 */ /* 0x000fea0003800000 */
[----:B------:R-:W-:Y:S01]  /*af50*/  MOV R2, RZ ;  /* 0x000000ff00027202 */ /* 0x000fe20000000f00 */
[----:B------:R-:W-:-:S04]  /*af60*/  IMAD.MOV.U32 R10, RZ, RZ, c[0x0][0x168] ;  /* 0x00005a00ff0a7624 */ /* 0x000fc800078e00ff */
        /* <DEDUP_REMOVED lines=271> */
.L_x_826:
[----:B0----5:R-:W-:Y:S02]  /*c060*/  IADD3 R6, P1, R5, c[0x0][0x518], RZ ;  /* 0x0001460005067a10 */ /* 0x021fe40007f3e0ff */
        /* <DEDUP_REMOVED lines=48> */
.L_x_834:
        /* <DEDUP_REMOVED lines=21> */
.L_x_833:
[----:B------:R-:W-:Y:S05]  /*c4c0*/  BSYNC B3 ;  /* 0x0000000000037941 */ /* 0x000fea0003800000 */
.L_x_832:
        /* <DEDUP_REMOVED lines=17> */
.L_x_836:
[----:B------:R-:W-:Y:S05]  /*c5e0*/  BSYNC B3 ;  /* 0x0000000000037941 */ /* 0x000fea0003800000 */
.L_x_835:
[----:B------:R-:W-:-:S04]  /*c5f0*/  ISETP.NE.U32.AND P1, PT, R7, RZ, PT ;  /* 0x000000ff0700720c */ /* 0x000fc80003f25070 */
[----:B------:R-:W-:-:S13]  /*c600*/  ISETP.NE.OR.EX P0, PT, R0, RZ, P0, P1 ;  /* 0x000000ff0000720c */ /* 0x000fda0000705710 */
[----:B------:R-:W-:Y:S05]  /*c610*/  @!P0 BRA `(.L_x_830) ;  /* 0x0000009000008947 */ /* 0x000fea0003800000 */
.L_x_831:
        /* <DEDUP_REMOVED lines=9> */
.L_x_830:
[----:B------:R-:W-:Y:S05]  /*c6b0*/  BSYNC B2 ;  /* 0x0000000000027941 */ /* 0x000fea0003800000 */
.L_x_829:
        /* <DEDUP_REMOVED lines=12> */
.L_x_828:
[----:B------:R-:W-:Y:S05]  /*c780*/  BSYNC B1 ;  /* 0x0000000000017941 */ /* 0x000fea0003800000 */
.L_x_827:
[----:B-12---:R-:W-:Y:S01]  /*c790*/  STG.E.64 [R2.64], R8 ;  /* 0x0000000802007986 */ /* 0x006fe2000c101b04 */
[----:B------:R-:W-:Y:S05]  /*c7a0*/  EXIT ;  /* 0x000000000000794d */ /* 0x000fea0003800000 */
.L_x_837:
        /* <DEDUP_REMOVED lines=13> */
.L_x_16238:


//--------------------- .text._ZN2at6native73_GLOBAL__N__c8866d80_35_SparseBinaryOpIntersectionKernel_cu_1520ed90_315312apply_kernelILi128ELi8EZNS1_29binary_op_intersection_kernelINS1_9LhsProjOpEslEEvRNS_14TensorIteratorEllRKNS_6TensorEbEUliE_EEviT1_ --------------------------
	.section	.text._ZN2at6native73_GLOBAL__N__c8866d80_35_SparseBinaryOpIntersectionKernel_cu_1520ed90_315312apply_kernelILi128ELi8EZNS1_29binary_op_intersection_kernelINS1_9LhsProjOpEslEEvRNS_14TensorIteratorEllRKNS_6TensorEbEUliE_EEviT1_,"ax",@progbits
	.sectioninfo	@"SHI_REGISTERS=16"
	.align	128
.text._ZN2at6native73_GLOBAL__N__c8866d80_35_SparseBinaryOpIntersectionKernel_cu_1520ed90_315312apply_kernelILi128ELi8EZNS1_29binary_op_intersection_kernelINS1_9LhsProjOpEslEEvRNS_14TensorIteratorEllRKNS_6TensorEbEUliE_EEviT1_:
        .type           _ZN2at6native73_GLOBAL__N__c8866d80_35_SparseBinaryOpIntersectionKernel_cu_1520ed90_315312apply_kernelILi128ELi8EZNS1_29binary_op_intersection_kernelINS1_9LhsProjOpEslEEvRNS_14TensorIteratorEllRKNS_6TensorEbEUliE_EEviT1_,@function
        .size           _ZN2at6native73_GLOBAL__N__c8866d80_35_SparseBinaryOpIntersectionKernel_cu_1520ed90_315312apply_kernelILi128ELi8EZNS1_29binary_op_intersection_kernelINS1_9LhsProjOpEslEEvRNS_14TensorIteratorEllRKNS_6TensorEbEUliE_EEviT1_,(.L_x_16239 - _ZN2at6native73_GLOBAL__N__c8866d80_35_SparseBinaryOpIntersectionKernel_cu_1520ed90_315312apply_kernelILi128ELi8EZNS1_29binary_op_intersection_kernelINS1_9LhsProjOpEslEEvRNS_14TensorIteratorEllRKNS_6TensorEbEUliE_EEviT1_)
        .other          _ZN2at6native73_GLOBAL__N__c8866d80_35_SparseBinaryOpIntersectionKernel_cu_1520ed90_315312apply_kernelILi128ELi8EZNS1_29binary_op_intersection_kernelINS1_9LhsProjOpEslEEvRNS_14TensorIteratorEllRKNS_6TensorEbEUliE_EEviT1_,@"STO_CUDA_ENTRY STV_DEFAULT"
_ZN2at6native73_GLOBAL__N__c8866d80_35_SparseBinaryOpIntersectionKernel_cu_1520ed90_315312apply_kernelILi128ELi8EZNS1_29binary_op_intersection_kernelINS1_9LhsProjOpEslEEvRNS_14TensorIteratorEllRKNS_6TensorEbEUliE_EEviT1_:
        /* <DEDUP_REMOVED lines=11> */
[----:B------:R-:W-:-:S10]  /*00b0*/  IMAD.MOV.U32 R0, RZ, RZ, RZ ;  /* 0x000000ffff007224 */ /* 0x000fd400078e00ff */
[----:B------:R-:W-:Y:S05]  /*00c0*/  @!P0 BRA `(.L_x_840) ;  /* 0x0000116000008947 */ /* 0x000fea0003800000 */
[----:B------:R-:W-:Y:S01]  /*00d0*/  MOV R4, RZ ;  /* 0x000000ff00047202 */ /* 0x000fe20000000f00 */
[----:B------:R-:W-:Y:S01]  /*00e0*/  IMAD.MOV.U32 R10, RZ, RZ, c[0x0][0x168] ;  /* 0x00005a00ff0a7624 */ /* 0x000fe200078e00ff */
[----:B------:R-:W-:-:S04]  /*00f0*/  MOV R5, R3 ;  /* 0x0000000300057202 */ /* 0x000fc80000000f00 */
[----:B------:R-:W-:Y:S01]  /*0100*/  ISETP.NE.AND P0, PT, R10, 0x1, PT ;  /* 0x000000010a00780c */ /* 0x000fe20003f05270 */
[----:B------:R-:W-:-:S05]  /*0110*/  IMAD.HI.U32 R8, R3, c[0x0][0x170], R4 ;  /* 0x00005c0003087a27 */ /* 0x000fca00078e0004 */
        /* <DEDUP_REMOVED lines=273> */
.L_x_840:
[----:B------:R-:W-:Y:S02]  /*1230*/  IADD3 R6, P1, R5, c[0x0][0x518], RZ ;  /* 0x0001460005067a10 */ /* 0x000fe40007f3e0ff */
[----:B------:R-:W-:Y:S02]  /*1240*/  IADD3 R4, P0, R4, c[0x0][0x500], RZ ;  /* 0x0001400004047a10 */ /* 0x000fe40007f1e0ff */
[----:B------:R-:W-:-:S03]  /*1250*/  IADD3.X R7, RZ, c[0x0][0x51c], RZ, P1, !PT ;  /* 0x00014700ff077a10 */ /* 0x000fc60000ffe4ff */
[----:B------:R-:W-:-:S03]  /*1260*/  IMAD.X R5, RZ, RZ, c[0x0][0x504], P0 ;  /* 0x00014100ff057624 */ /* 0x000fc600000e06ff */
        /* <DEDUP_REMOVED lines=8> */
[----:B---3--:R-:W-:-:S03]  /*12f0*/  IMAD R9, R5, c[0x0][0x520], RZ ;  /* 0x0001480005097a24 */ /* 0x008fc600078e02ff */
[----:B------:R-:W-:Y:S01]  /*1300*/  SEL R2, R6, 0x1, !P0 ;  /* 0x0000000106027807 */ /* 0x000fe20004000000 */
[C---:B------:R-:W-:Y:S01]  /*1310*/  IMAD R13, R4.reuse, c[0x0][0x524], R9 ;  /* 0x00014900040d7a24 */ /* 0x040fe200078e0209 */
[----:B------:R-:W-:Y:S01]  /*1320*/  SEL R10, R7, RZ, !P0 ;  /* 0x000000ff070a7207 */ /* 0x000fe20004000000 */
[----:B------:R-:W-:Y:S01]  /*1330*/  IMAD.WIDE.U32 R8, R4, c[0x0][0x520], RZ ;  /* 0x0001480004087a25 */ /* 0x000fe200078e00ff */
[----:B------:R-:W-:Y:S02]  /*1340*/  ISETP.GE.U32.AND P0, PT, R2, 0x1, PT ;  /* 0x000000010200780c */ /* 0x000fe40003f06070 */
[----:B------:R-:W-:Y:S02]  /*1350*/  IADD3 R4, P1, R0, c[0x0][0x4f0], RZ ;  /* 0x00013c0000047a10 */ /* 0x000fe40007f3e0ff */
[----:B------:R-:W-:Y:S02]  /*1360*/  ISETP.GE.AND.EX P0, PT, R10, RZ, PT, P0 ;  /* 0x000000ff0a00720c */ /* 0x000fe40003f06300 */
[----:B------:R-:W-:-:S02]  /*1370*/  IADD3.X R0, RZ, c[0x0][0x4fc], RZ, P2, !PT ;  /* 0x00013f00ff007a10 */ /* 0x000fc400017fe4ff */
[C---:B------:R-:W-:Y:S02]  /*1380*/  LEA R6, P2, R8.reuse, R11, 0x1 ;  /* 0x0000000b08067211 */ /* 0x040fe400078408ff */
[----:B------:R-:W-:Y:S02]  /*1390*/  IADD3 R5, R9, R13, RZ ;  /* 0x0000000d09057210 */ /* 0x000fe40007ffe0ff */
[----:B------:R-:W-:Y:S02]  /*13a0*/  MOV R9, RZ ;  /* 0x000000ff00097202 */ /* 0x000fe40000000f00 */
[----:B------:R-:W-:Y:S02]  /*13b0*/  LEA.HI.X R7, R8, R0, R5, 0x1, P2 ;  /* 0x0000000008077211 */ /* 0x000fe400010f0c05 */
[----:B------:R-:W-:Y:S01]  /*13c0*/  IADD3.X R5, RZ, c[0x0][0x4f4], RZ, P1, !PT ;  /* 0x00013d00ff057a10 */ /* 0x000fe20000ffe4ff */
[----:B------:R-:W-:Y:S05]  /*13d0*/  @!P0 BRA `(.L_x_842) ;  /* 0x0000045000008947 */ /* 0x000fea0003800000 */
[----:B------:R-:W2:Y:S01]  /*13e0*/  LDG.E.U16.CONSTANT R6, [R6.64] ;  /* 0x0000000406067981 */ /* 0x000ea2000c1e9500 */
[C---:B------:R-:W-:Y:S01]  /*13f0*/  IADD3 R0, P1, R2.reuse, -0x1, RZ ;  /* 0xffffffff02007810 */ /* 0x040fe20007f3e0ff */
[----:B------:R-:W-:Y:S01]  /*1400*/  BSSY B2, `(.L_x_843) ;  /* 0x0000038000027945 */ /* 0x000fe20003800000 */
[----:B------:R-:W-:Y:S01]  /*1410*/  LOP3.LUT R13, R2, 0x3, RZ, 0xc0, !PT ;  /* 0x00000003020d7812 */ /* 0x000fe200078ec0ff */
[----:B------:R-:W-:Y:S01]  /*1420*/  IMAD.MOV.U32 R9, RZ, RZ, RZ ;  /* 0x000000ffff097224 */ /* 0x000fe200078e00ff */
[----:B------:R-:W-:-:S02]  /*1430*/  ISETP.GE.U32.AND P0, PT, R0, 0x3, PT ;  /* 0x000000030000780c */ /* 0x000fc40003f06070 */
[----:B------:R-:W-:-:S04]  /*1440*/  IADD3.X R0, R10, -0x1, RZ, P1, !PT ;  /* 0xffffffff0a007810 */ /* 0x000fc80000ffe4ff */
[----:B------:R-:W-:Y:S02]  /*1450*/  ISETP.GE.U32.AND.EX P0, PT, R0, RZ, PT, P0 ;  /* 0x000000ff0000720c */ /* 0x000fe40003f06100 */
[----:B--2---:R-:W-:-:S11]  /*1460*/  PRMT R11, R6, 0x9910, RZ ;  /* 0x00009910060b7816 */ /* 0x004fd600000000ff */
        /* <DEDUP_REMOVED lines=14> */
.L_x_848:
[C-C-:B------:R-:W-:Y:S02]  /*1550*/  IADD3 R0, R11.reuse, R9, R11.reuse ;  /* 0x000000090b007210 */ /* 0x140fe40007ffe00b */
[----:B------:R-:W-:Y:S02]  /*1560*/  IADD3 R2, P1, R2, 0x10, RZ ;  /* 0x0000001002027810 */ /* 0x000fe40007f3e0ff */
[C-C-:B------:R-:W-:Y:S02]  /*1570*/  IADD3 R0, R11.reuse, R0, R11.reuse ;  /* 0x000000000b007210 */ /* 0x140fe40007ffe00b */
[----:B------:R-:W-:Y:S02]  /*1580*/  IADD3.X R6, RZ, R6, RZ, P1, !PT ;  /* 0x00000006ff067210 */ /* 0x000fe40000ffe4ff */
[----:B------:R-:W-:Y:S02]  /*1590*/  IADD3 R0, R11, R0, R11 ;  /* 0x000000000b007210 */ /* 0x000fe40007ffe00b */
[----:B------:R-:W-:-:S02]  /*15a0*/  ISETP.GE.U32.AND P1, PT, R2, -0xc, PT ;  /* 0xfffffff40200780c */ /* 0x000fc40003f26070 */
[C-C-:B------:R-:W-:Y:S02]  /*15b0*/  IADD3 R0, R11.reuse, R0, R11.reuse ;  /* 0x000000000b007210 */ /* 0x140fe40007ffe00b */
[----:B------:R-:W-:Y:S02]  /*15c0*/  ISETP.GE.AND.EX P1, PT, R6, -0x1, PT, P1 ;  /* 0xffffffff0600780c */ /* 0x000fe40003f26310 */
[----:B------:R-:W-:-:S04]  /*15d0*/  IADD3 R0, R11, R0, R11 ;  /* 0x000000000b007210 */ /* 0x000fc80007ffe00b */
[----:B------:R-:W-:-:S04]  /*15e0*/  IADD3 R0, R11, R0, R11 ;  /* 0x000000000b007210 */ /* 0x000fc80007ffe00b */
[----:B------:R-:W-:-:S04]  /*15f0*/  IADD3 R0, R11, R0, R11 ;  /* 0x000000000b007210 */ /* 0x000fc80007ffe00b */
[----:B------:R-:W-:Y:S01]  /*1600*/  IADD3 R9, R11, R0, R11 ;  /* 0x000000000b097210 */ /* 0x000fe20007ffe00b */
[----:B------:R-:W-:Y:S05]  /*1610*/  @!P1 BRA `(.L_x_848) ;  /* 0xffffff3000009947 */ /* 0x000fea000383ffff */
.L_x_847:
[----:B------:R-:W-:Y:S05]  /*1620*/  BSYNC B3 ;  /* 0x0000000000037941 */ /* 0x000fea0003800000 */
.L_x_846:
[----:B------:R-:W-:-:S04]  /*1630*/  IADD3 R0, P2, RZ, -R2, RZ ;  /* 0x80000002ff007210 */ /* 0x000fc80007f5e0ff */
[----:B------:R-:W-:Y:S01]  /*1640*/  ISETP.GT.U32.AND P1, PT, R0, 0x4, PT ;  /* 0x000000040000780c */ /* 0x000fe20003f24070 */
[----:B------:R-:W-:-:S05]  /*1650*/  IMAD.X R0, RZ, RZ, ~R6, P2 ;  /* 0x000000ffff007224 */ /* 0x000fca00010e0e06 */
[----:B------:R-:W-:-:S13]  /*1660*/  ISETP.GT.AND.EX P1, PT, R0, RZ, PT, P1 ;  /* 0x000000ff0000720c */ /* 0x000fda0003f24310 */
[----:B------:R-:W-:Y:S02]  /*1670*/  @P1 PLOP3.LUT P0, PT, PT, PT, PT, 0x8, 0x0 ;  /* 0x000000000000181c */ /* 0x000fe40003f0e170 */
[----:B------:R-:W-:Y:S02]  /*1680*/  @P1 IADD3 R2, P3, R2, 0x8, RZ ;  /* 0x0000000802021810 */ /* 0x000fe40007f7e0ff */
[C-C-:B------:R-:W-:Y:S02]  /*1690*/  @P1 IADD3 R0, R11.reuse, R9, R11.reuse ;  /* 0x000000090b001210 */ /* 0x140fe40007ffe00b */
[----:B------:R-:W-:Y:S02]  /*16a0*/  ISETP.NE.U32.AND P2, PT, R2, RZ, PT ;  /* 0x000000ff0200720c */ /* 0x000fe40003f45070 */
[----:B------:R-:W-:Y:S02]  /*16b0*/  @P1 IADD3.X R6, RZ, R6, RZ, P3, !PT ;  /* 0x00000006ff061210 */ /* 0x000fe40001ffe4ff */
[----:B------:R-:W-:-:S03]  /*16c0*/  @P1 IADD3 R0, R11, R0, R11 ;  /* 0x000000000b001210 */ /* 0x000fc60007ffe00b */
[----:B------:R-:W-:Y:S02]  /*16d0*/  ISETP.NE.OR.EX P0, PT, R6, RZ, P0, P2 ;  /* 0x000000ff0600720c */ /* 0x000fe40000705720 */
[----:B------:R-:W-:-:S04]  /*16e0*/  @P1 IADD3 R0, R11, R0, R11 ;  /* 0x000000000b001210 */ /* 0x000fc80007ffe00b */
[----:B------:R-:W-:-:S07]  /*16f0*/  @P1 IADD3 R9, R11, R0, R11 ;  /* 0x000000000b091210 */ /* 0x000fce0007ffe00b */
[----:B------:R-:W-:Y:S05]  /*1700*/  @!P0 BRA `(.L_x_844) ;  /* 0x0000007000008947 */ /* 0x000fea0003800000 */
.L_x_845:
[----:B------:R-:W-:Y:S02]  /*1710*/  IADD3 R2, P0, R2, 0x4, RZ ;  /* 0x0000000402027810 */ /* 0x000fe40007f1e0ff */
[C-C-:B------:R-:W-:Y:S02]  /*1720*/  IADD3 R0, R11.reuse, R9, R11.reuse ;  /* 0x000000090b007210 */ /* 0x140fe40007ffe00b */
[----:B------:R-:W-:Y:S02]  /*1730*/  IADD3.X R6, RZ, R6, RZ, P0, !PT ;  /* 0x00000006ff067210 */ /* 0x000fe400007fe4ff */
[----:B------:R-:W-:Y:S02]  /*1740*/  ISETP.NE.U32.AND P0, PT, R2, RZ, PT ;  /* 0x000000ff0200720c */ /* 0x000fe40003f05070 */
[----:B------:R-:W-:Y:S02]  /*1750*/  IADD3 R9, R11, R0, R11 ;  /* 0x000000000b097210 */ /* 0x000fe40007ffe00b */
[----:B------:R-:W-:-:S13]  /*1760*/  ISETP.NE.AND.EX P0, PT, R6, RZ, PT, P0 ;  /* 0x000000ff0600720c */ /* 0x000fda0003f05300 */
[----:B------:R-:W-:Y:S05]  /*1770*/  @P0 BRA `(.L_x_845) ;  /* 0xffffff9000000947 */ /* 0x000fea000383ffff */
.L_x_844:
[----:B------:R-:W-:Y:S05]  /*1780*/  BSYNC B2 ;  /* 0x0000000000027941 */ /* 0x000fea0003800000 */
.L_x_843:
[----:B------:R-:W-:-:S04]  /*1790*/  ISETP.NE.U32.AND P0, PT, R13, RZ, PT ;  /* 0x000000ff0d00720c */ /* 0x000fc80003f05070 */
[----:B------:R-:W-:-:S13]  /*17a0*/  ISETP.NE.AND.EX P0, PT, RZ, RZ, PT, P0 ;  /* 0x000000ffff00720c */ /* 0x000fda0003f05300 */
[----:B------:R-:W-:Y:S05]  /*17b0*/  @!P0 BRA `(.L_x_842) ;  /* 0x0000007000008947 */ /* 0x000fea0003800000 */
[----:B------:R-:W-:Y:S02]  /*17c0*/  ISETP.NE.U32.AND P0, PT, R13, 0x1, PT ;  /* 0x000000010d00780c */ /* 0x000fe40003f05070 */
[----:B------:R-:W-:Y:S02]  /*17d0*/  IADD3 R9, R11, R9, RZ ;  /* 0x000000090b097210 */ /* 0x000fe40007ffe0ff */
[----:B------:R-:W-:-:S13]  /*17e0*/  ISETP.NE.AND.EX P0, PT, RZ, RZ, PT, P0 ;  /* 0x000000ffff00720c */ /* 0x000fda0003f05300 */
[----:B------:R-:W-:-:S04]  /*17f0*/  @P0 ISETP.NE.U32.AND P1, PT, R13, 0x2, PT ;  /* 0x000000020d00080c */ /* 0x000fc80003f25070 */
[----:B------:R-:W-:-:S04]  /*1800*/  @P0 ISETP.NE.AND.EX P1, PT, RZ, RZ, PT, P1 ;  /* 0x000000ffff00020c */ /* 0x000fc80003f25310 */
[----:B------:R-:W-:-:S04]  /*1810*/  @P0 SEL R0, R11, RZ, P1 ;  /* 0x000000ff0b000207 */ /* 0x000fc80000800000 */
[----:B------:R-:W-:Y:S02]  /*1820*/  @P0 IADD3 R9, R0, R9, R11 ;  /* 0x0000000900090210 */ /* 0x000fe40007ffe00b */
.L_x_842:
[----:B------:R-:W-:Y:S05]  /*1830*/  BSYNC B1 ;  /* 0x0000000000017941 */ /* 0x000fea0003800000 */
.L_x_841:
[----:B------:R0:W-:Y:S01]  /*1840*/  STG.E.U16 [R4.64], R9 ;  /* 0x0000000904007986 */ /* 0x0001e2000c101504 */
[----:B------:R-:W-:-:S03]  /*1850*/  IADD3 R3, R3, 0x80, RZ ;  /* 0x0000008003037810 */ /* 0x000fc60007ffe0ff */
.L_x_839:
[----:B------:R-:W-:Y:S05]  /*1860*/  BSYNC B0 ;  /* 0x0000000000007941 */ /* 0x000fea0003800000 */
.L_x_838:
[----:B------:R-:W-:Y:S01]  /*1870*/  ISETP.GE.AND P0, PT, R3, c[0x0][0x160], PT ;  /* 0x0000580003007a0c */ /* 0x000fe20003f06270 */
[----:B------:R-:W-:Y:S01]  /*1880*/  BSSY B1, `(.L_x_849) ;  /* 0x00008e6000017945 */ /* 0x000fe20003800000 */
[----:B------:R-:W-:Y:S11]  /*1890*/  BSSY B0, `(.L_x_850) ;  /* 0x000076b000007945 */ /* 0x000ff60003800000 */
[----:B------:R-:W-:Y:S05]  /*18a0*/  @P0 BRA `(.L_x_851) ;  /* 0x00002f4000000947 */ /* 0x000fea0003800000 */
        /* <DEDUP_REMOVED lines=263> */
[----:B------:R-:W-:-:S03]  /*2920*/  @P0 MOV R8, RZ ;  /* 0x000000ff00080202 */ /* 0x000fc60000000f00 */
[--C-:B------:R-:W-:Y:S02]  /*2930*/  IMAD.MOV R11, RZ, RZ, -R9.reuse ;  /* 0x000000ffff0b7224 */ /* 0x100fe400078e0a09 */
        /* <DEDUP_REMOVED lines=13> */
.L_x_852:
        /* <DEDUP_REMOVED lines=18> */
[----:B------:R-:W-:Y:S01]  /*2b30*/  IADD3 R4, P1, R0, c[0x0][0x4f0], RZ ;  /* 0x00013c0000047a10 */ /* 0x000fe20007f3e0ff */
[----:B------:R-:W-:Y:S01]  /*2b40*/  IMAD.IADD R5, R9, 0x1, R13 ;  /* 0x0000000109057824 */ /* 0x000fe200078e020d */
[----:B------:R-:W-:Y:S02]  /*2b50*/  ISETP.GE.AND.EX P0, PT, R10, RZ, PT, P0 ;  /* 0x000000ff0a00720c */ /* 0x000fe40003f06300 */
[----:B------:R-:W-:-:S02]  /*2b60*/  IADD3.X R0, RZ, c[0x0][0x4fc], RZ, P2, !PT ;  /* 0x00013f00ff007a10 */ /* 0x000fc400017fe4ff */
[C---:B------:R-:W-:Y:S02]  /*2b70*/  LEA R6, P2, R8.reuse, R11, 0x1 ;  /* 0x0000000b08067211 */ /* 0x040fe400078408ff */
[----:B------:R-:W-:Y:S02]  /*2b80*/  MOV R9, RZ ;  /* 0x000000ff00097202 */ /* 0x000fe40000000f00 */
[----:B------:R-:W-:Y:S02]  /*2b90*/  LEA.HI.X R7, R8, R0, R5, 0x1, P2 ;  /* 0x0000000008077211 */ /* 0x000fe400010f0c05 */
[----:B------:R-:W-:-:S03]  /*2ba0*/  IADD3.X R5, RZ, c[0x0][0x4f4], RZ, P1, !PT ;  /* 0x00013d00ff057a10 */ /* 0x000fc60000ffe4ff */
[----:B------:R-:W-:Y:S05]  /*2bb0*/  @!P0 BRA `(.L_x_854) ;  /* 0x0000045000008947 */ /* 0x000fea0003800000 */
[----:B------:R-:W2:Y:S01]  /*2bc0*/  LDG.E.U16.CONSTANT R6, [R6.64] ;  /* 0x0000000406067981 */ /* 0x000ea2000c1e9500 */
[C---:B------:R-:W-:Y:S01]  /*2bd0*/  IADD3 R0, P1, R2.reuse, -0x1, RZ ;  /* 0xffffffff02007810 */ /* 0x040fe20007f3e0ff */
[----:B------:R-:W-:Y:S01]  /*2be0*/  BSSY B3, `(.L_x_855) ;  /* 0x0000038000037945 */ /* 0x000fe20003800000 */
[----:B------:R-:W-:Y:S01]  /*2bf0*/  HFMA2.MMA R9, -RZ, RZ, 0, 0 ;  /* 0x00000000ff097435 */ /* 0x000fe200000001ff */
[----:B------:R-:W-:Y:S02]  /*2c00*/  LOP3.LUT R13, R2, 0x3, RZ, 0xc0, !PT ;  /* 0x00000003020d7812 */ /* 0x000fe400078ec0ff */
[----:B------:R-:W-:Y:S02]  /*2c10*/  ISETP.GE.U32.AND P0, PT, R0, 0x3, PT ;  /* 0x000000030000780c */ /* 0x000fe40003f06070 */
[----:B------:R-:W-:-:S04]  /*2c20*/  IADD3.X R0, R10, -0x1, RZ, P1, !PT ;  /* 0xffffffff0a007810 */ /* 0x000fc80000ffe4ff */
[----:B------:R-:W-:Y:S02]  /*2c30*/  ISETP.GE.U32.AND.EX P0, PT, R0, RZ, PT, P0 ;  /* 0x000000ff0000720c */ /* 0x000fe40003f06100 */
[----:B--2---:R-:W-:-:S11]  /*2c40*/  PRMT R11, R6, 0x9910, RZ ;  /* 0x00009910060b7816 */ /* 0x004fd600000000ff */
[----:B------:R-:W-:Y:S05]  /*2c50*/  @!P0 BRA `(.L_x_856) ;  /* 0x0000030000008947 */ /* 0x000fea0003800000 */
[----:B------:R-:W-:Y:S01]  /*2c60*/  IADD3 R2, P0, R13, -R2, RZ ;  /* 0x800000020d027210 */ /* 0x000fe20007f1e0ff */
[----:B------:R-:W-:-:S03]  /*2c70*/  IMAD.MOV.U32 R9, RZ, RZ, RZ ;  /* 0x000000ffff097224 */ /* 0x000fc600078e00ff */
        /* <DEDUP_REMOVED lines=11> */
.L_x_860:
        /* <DEDUP_REMOVED lines=13> */
.L_x_859:
[----:B------:R-:W-:Y:S05]  /*2e00*/  BSYNC B4 ;  /* 0x0000000000047941 */ /* 0x000fea0003800000 */
.L_x_858:
[----:B------:R-:W-:-:S04]  /*2e10*/  IADD3 R0, P2, RZ, -R2, RZ ;  /* 0x80000002ff007210 */ /* 0x000fc80007f5e0ff */
[----:B------:R-:W-:Y:S02]  /*2e20*/  ISETP.GT.U32.AND P1, PT, R0, 0x4, PT ;  /* 0x000000040000780c */ /* 0x000fe40003f24070 */
[----:B------:R-:W-:-:S04]  /*2e30*/  IADD3.X R0, RZ, ~R6, RZ, P2, !PT ;  /* 0x80000006ff007210 */ /* 0x000fc800017fe4ff */
        /* <DEDUP_REMOVED lines=11> */
.L_x_857:
[----:B------:R-:W-:Y:S02]  /*2ef0*/  IADD3 R2, P0, R2, 0x4, RZ ;  /* 0x0000000402027810 */ /* 0x000fe40007f1e0ff */
[----:B------:R-:W-:-:S03]  /*2f00*/  IADD3 R0, R11, R9, R11 ;  /* 0x000000090b007210 */ /* 0x000fc60007ffe00b */
[----:B------:R-:W-:Y:S01]  /*2f10*/  IMAD.X R6, RZ, RZ, R6, P0 ;  /* 0x000000ffff067224 */ /* 0x000fe200000e0606 */
[----:B------:R-:W-:Y:S02]  /*2f20*/  ISETP.NE.U32.AND P0, PT, R2, RZ, PT ;  /* 0x000000ff0200720c */ /* 0x000fe40003f05070 */
[----:B------:R-:W-:Y:S02]  /*2f30*/  IADD3 R9, R11, R0, R11 ;  /* 0x000000000b097210 */ /* 0x000fe40007ffe00b */
[----:B------:R-:W-:-:S13]  /*2f40*/  ISETP.NE.AND.EX P0, PT, R6, RZ, PT, P0 ;  /* 0x000000ff0600720c */ /* 0x000fda0003f05300 */
[----:B------:R-:W-:Y:S05]  /*2f50*/  @P0 BRA `(.L_x_857) ;  /* 0xffffff9000000947 */ /* 0x000fea000383ffff */
.L_x_856:
[----:B------:R-:W-:Y:S05]  /*2f60*/  BSYNC B3 ;  /* 0x0000000000037941 */ /* 0x000fea0003800000 */
.L_x_855:
        /* <DEDUP_REMOVED lines=10> */
.L_x_854:
[----:B------:R-:W-:Y:S05]  /*3010*/  BSYNC B2 ;  /* 0x0000000000027941 */ /* 0x000fea0003800000 */
.L_x_853:
[----:B------:R0:W-:Y:S01]  /*3020*/  STG.E.U16 [R4.64], R9 ;  /* 0x0000000904007986 */ /* 0x0001e2000c101504 */
        /* <DEDUP_REMOVED lines=281> */
.L_x_862:
        /* <DEDUP_REMOVED lines=24> */
[----:B------:R-:W-:Y:S01]  /*4340*/  LEA.HI.X R7, R8, R0, R5, 0x1, P2 ;  /* 0x0000000008077211 */ /* 0x000fe200010f0c05 */
[----:B------:R-:W-:Y:S02]  /*4350*/  IMAD.X R5, RZ, RZ, c[0x0][0x4f4], P1 ;  /* 0x00013d00ff057624 */ /* 0x000fe400008e06ff */
[----:B------:R-:W-:Y:S05]  /*4360*/  @!P0 BRA `(.L_x_864) ;  /* 0x0000045000008947 */ /* 0x000fea0003800000 */
[----:B------:R-:W2:Y:S01]  /*4370*/  LDG.E.U16.CONSTANT R6, [R6.64] ;  /* 0x0000000406067981 */ /* 0x000ea2000c1e9500 */
[C---:B------:R-:W-:Y:S01]  /*4380*/  IADD3 R0, P1, R2.reuse, -0x1, RZ ;  /* 0xffffffff02007810 */ /* 0x040fe20007f3e0ff */
[----:B------:R-:W-:Y:S01]  /*4390*/  BSSY B3, `(.L_x_865) ;  /* 0x0000038000037945 */ /* 0x000fe20003800000 */
[----:B------:R-:W-:Y:S01]  /*43a0*/  HFMA2.MMA R9, -RZ, RZ, 0, 0 ;  /* 0x00000000ff097435 */ /* 0x000fe200000001ff */
[----:B------:R-:W-:-:S02]  /*43b0*/  LOP3.LUT R13, R2, 0x3, RZ, 0xc0, !PT ;  /* 0x00000003020d7812 */ /* 0x000fc400078ec0ff */
[----:B------:R-:W-:Y:S02]  /*43c0*/  ISETP.GE.U32.AND P0, PT, R0, 0x3, PT ;  /* 0x000000030000780c */ /* 0x000fe40003f06070 */
[----:B------:R-:W-:-:S04]  /*43d0*/  IADD3.X R0, R10, -0x1, RZ, P1, !PT ;  /* 0xffffffff0a007810 */ /* 0x000fc80000ffe4ff */
[----:B------:R-:W-:Y:S02]  /*43e0*/  ISETP.GE.U32.AND.EX P0, PT, R0, RZ, PT, P0 ;  /* 0x000000ff0000720c */ /* 0x000fe40003f06100 */
[----:B--2---:R-:W-:-:S11]  /*43f0*/  PRMT R11, R6, 0x9910, RZ ;  /* 0x00009910060b7816 */ /* 0x004fd600000000ff */
[----:B------:R-:W-:Y:S05]  /*4400*/  @!P0 BRA `(.L_x_866) ;  /* 0x0000030000008947 */ /* 0x000fea0003800000 */
[----:B------:R-:W-:Y:S02]  /*4410*/  IADD3 R2, P0, R13, -R2, RZ ;  /* 0x800000020d027210 */ /* 0x000fe40007f1e0ff */
[----:B------:R-:W-:Y:S02]  /*4420*/  MOV R9, RZ ;  /* 0x000000ff00097202 */ /* 0x000fe40000000f00 */
        /* <DEDUP_REMOVED lines=11> */
.L_x_870:
[C-C-:B------:R-:W-:Y:S02]  /*44e0*/  IADD3 R0, R11.reuse, R9, R11.reuse ;  /* 0x000000090b007210 */ /* 0x140fe40007ffe00b */
[----:B------:R-:W-:Y:S02]  /*44f0*/  IADD3 R2, P1, R2, 0x10, RZ ;  /* 0x0000001002027810 */ /* 0x000fe40007f3e0ff */
[----:B------:R-:W-:-:S03]  /*4500*/  IADD3 R0, R11, R0, R11 ;  /* 0x000000000b007210 */ /* 0x000fc60007ffe00b */
[----:B------:R-:W-:Y:S01]  /*4510*/  IMAD.X R6, RZ, RZ, R6, P1 ;  /* 0x000000ffff067224 */ /* 0x000fe200008e0606 */
[C-C-:B------:R-:W-:Y:S02]  /*4520*/  IADD3 R0, R11.reuse, R0, R11.reuse ;  /* 0x000000000b007210 */ /* 0x140fe40007ffe00b */
[----:B------:R-:W-:Y:S02]  /*4530*/  ISETP.GE.U32.AND P1, PT, R2, -0xc, PT ;  /* 0xfffffff40200780c */ /* 0x000fe40003f26070 */
[C-C-:B------:R-:W-:Y:S02]  /*4540*/  IADD3 R0, R11.reuse, R0, R11.reuse ;  /* 0x000000000b007210 */ /* 0x140fe40007ffe00b */
[----:B------:R-:W-:Y:S02]  /*4550*/  ISETP.GE.AND.EX P1, PT, R6, -0x1, PT, P1 ;  /* 0xffffffff0600780c */ /* 0x000fe40003f26310 */
[----:B------:R-:W-:-:S04]  /*4560*/  IADD3 R0, R11, R0, R11 ;  /* 0x000000000b007210 */ /* 0x000fc80007ffe00b */
[----:B------:R-:W-:-:S04]  /*4570*/  IADD3 R0, R11, R0, R11 ;  /* 0x000000000b007210 */ /* 0x000fc80007ffe00b */
[----:B------:R-:W-:-:S04]  /*4580*/  IADD3 R0, R11, R0, R11 ;  /* 0x000000000b007210 */ /* 0x000fc80007ffe00b */
[----:B------:R-:W-:Y:S01]  /*4590*/  IADD3 R9, R11, R0, R11 ;  /* 0x000000000b097210 */ /* 0x000fe20007ffe00b */
[----:B------:R-:W-:Y:S05]  /*45a0*/  @!P1 BRA `(.L_x_870) ;  /* 0xffffff3000009947 */ /* 0x000fea000383ffff */
.L_x_869:
[----:B------:R-:W-:Y:S05]  /*45b0*/  BSYNC B4 ;  /* 0x0000000000047941 */ /* 0x000fea0003800000 */
.L_x_868:
        /* <DEDUP_REMOVED lines=14> */
.L_x_867:
[----:B------:R-:W-:Y:S02]  /*46a0*/  IADD3 R2, P0, R2, 0x4, RZ ;  /* 0x0000000402027810 */ /* 0x000fe40007f1e0ff */
[C-C-:B------:R-:W-:Y:S02]  /*46b0*/  IADD3 R0, R11.reuse, R9, R11.reuse ;  /* 0x000000090b007210 */ /* 0x140fe40007ffe00b */
[----:B------:R-:W-:Y:S02]  /*46c0*/  IADD3.X R6, RZ, R6, RZ, P0, !PT ;  /* 0x00000006ff067210 */ /* 0x000fe400007fe4ff */
[----:B------:R-:W-:Y:S02]  /*46d0*/  ISETP.NE.U32.AND P0, PT, R2, RZ, PT ;  /* 0x000000ff0200720c */ /* 0x000fe40003f05070 */
[----:B------:R-:W-:Y:S02]  /*46e0*/  IADD3 R9, R11, R0, R11 ;  /* 0x000000000b097210 */ /* 0x000fe40007ffe00b */
[----:B------:R-:W-:-:S13]  /*46f0*/  ISETP.NE.AND.EX P0, PT, R6, RZ, PT, P0 ;  /* 0x000000ff0600720c */ /* 0x000fda0003f05300 */
[----:B------:R-:W-:Y:S05]  /*4700*/  @P0 BRA `(.L_x_867) ;  /* 0xffffff9000000947 */ /* 0x000fea000383ffff */
.L_x_866:
[----:B------:R-:W-:Y:S05]  /*4710*/  BSYNC B3 ;  /* 0x0000000000037941 */ /* 0x000fea0003800000 */
.L_x_865:
        /* <DEDUP_REMOVED lines=10> */
.L_x_864:
[----:B------:R-:W-:Y:S05]  /*47c0*/  BSYNC B2 ;  /* 0x0000000000027941 */ /* 0x000fea0003800000 */
.L_x_863:
[----:B------:R0:W-:Y:S01]  /*47d0*/  STG.E.U16 [R4.64], R9 ;  /* 0x0000000904007986 */ /* 0x0001e2000c101504 */
[----:B------:R-:W-:-:S04]  /*47e0*/  IADD3 R3, R3, 0x80, RZ ;  /* 0x0000008003037810 */ /* 0x000fc80007ffe0ff */
.L_x_851:
[----:B------:R-:W-:-:S13]  /*47f0*/  ISETP.GE.AND P0, PT, R3, c[0x0][0x160], PT ;  /* 0x0000580003007a0c */ /* 0x000fda0003f06270 */
        /* <DEDUP_REMOVED lines=279> */
.L_x_872:
        /* <DEDUP_REMOVED lines=19> */
[----:B------:R-:W-:Y:S01]  /*5aa0*/  IMAD.X R0, RZ, RZ, c[0x0][0x4fc], P2 ;  /* 0x00013f00ff007624 */ /* 0x000fe200010e06ff */
[----:B------:R-:W-:Y:S02]  /*5ab0*/  ISETP.GE.AND.EX P0, PT, R10, RZ, PT, P0 ;  /* 0x000000ff0a00720c */ /* 0x000fe40003f06300 */
[----:B------:R-:W-:-:S02]  /*5ac0*/  LEA R6, P2, R8, R11, 0x1 ;  /* 0x0000000b08067211 */ /* 0x000fc400078408ff */
[----:B------:R-:W-:Y:S02]  /*5ad0*/  IADD3 R5, R9, R13, RZ ;  /* 0x0000000d09057210 */ /* 0x000fe40007ffe0ff */
[----:B------:R-:W-:Y:S02]  /*5ae0*/  MOV R9, RZ ;  /* 0x000000ff00097202 */ /* 0x000fe40000000f00 */
[----:B------:R-:W-:Y:S02]  /*5af0*/  LEA.HI.X R7, R8, R0, R5, 0x1, P2 ;  /* 0x0000000008077211 */ /* 0x000fe400010f0c05 */
[----:B------:R-:W-:-:S03]  /*5b00*/  IADD3.X R5, RZ, c[0x0][0x4f4], RZ, P1, !PT ;  /* 0x00013d00ff057a10 */ /* 0x000fc60000ffe4ff */
[----:B------:R-:W-:Y:S05]  /*5b10*/  @!P0 BRA `(.L_x_874) ;  /* 0x0000045000008947 */ /* 0x000fea0003800000 */
[----:B------:R-:W2:Y:S01]  /*5b20*/  LDG.E.U16.CONSTANT R6, [R6.64] ;  /* 0x0000000406067981 */ /* 0x000ea2000c1e9500 */
[C---:B------:R-:W-:Y:S01]  /*5b30*/  IADD3 R0, P1, R2.reuse, -0x1, RZ ;  /* 0xffffffff02007810 */ /* 0x040fe20007f3e0ff */
[----:B------:R-:W-:Y:S01]  /*5b40*/  BSSY B3, `(.L_x_875) ;  /* 0x0000038000037945 */ /* 0x000fe20003800000 */
[----:B------:R-:W-:Y:S02]  /*5b50*/  LOP3.LUT R13, R2, 0x3, RZ, 0xc0, !PT ;  /* 0x00000003020d7812 */ /* 0x000fe400078ec0ff */
[----:B------:R-:W-:Y:S02]  /*5b60*/  ISETP.GE.U32.AND P0, PT, R0, 0x3, PT ;  /* 0x000000030000780c */ /* 0x000fe40003f06070 */
[----:B------:R-:W-:Y:S02]  /*5b70*/  IADD3.X R0, R10, -0x1, RZ, P1, !PT ;  /* 0xffffffff0a007810 */ /* 0x000fe40000ffe4ff */
[----:B------:R-:W-:Y:S02]  /*5b80*/  MOV R9, RZ ;  /* 0x000000ff00097202 */ /* 0x000fe40000000f00 */
[----:B------:R-:W-:-:S02]  /*5b90*/  ISETP.GE.U32.AND.EX P0, PT, R0, RZ, PT, P0 ;  /* 0x000000ff0000720c */ /* 0x000fc40003f06100 */
[----:B--2---:R-:W-:-:S11]  /*5ba0*/  PRMT R11, R6, 0x9910, RZ ;  /* 0x00009910060b7816 */ /* 0x004fd600000000ff */
[----:B------:R-:W-:Y:S05]  /*5bb0*/  @!P0 BRA `(.L_x_876) ;  /* 0x0000030000008947 */ /* 0x000fea0003800000 */
[----:B------:R-:W-:Y:S01]  /*5bc0*/  IADD3 R2, P0, R13, -R2, RZ ;  /* 0x800000020d027210 */ /* 0x000fe20007f1e0ff */
[----:B------:R-:W-:-:S04]  /*5bd0*/  HFMA2.MMA R9, -RZ, RZ, 0, 0 ;  /* 0x00000000ff097435 */ /* 0x000fc800000001ff */
        /* <DEDUP_REMOVED lines=11> */
.L_x_880:
        /* <DEDUP_REMOVED lines=13> */
.L_x_879:
[----:B------:R-:W-:Y:S05]  /*5d60*/  BSYNC B4 ;  /* 0x0000000000047941 */ /* 0x000fea0003800000 */
.L_x_878:
[----:B------:R-:W-:-:S04]  /*5d70*/  IADD3 R0, P2, RZ, -R2, RZ ;  /* 0x80000002ff007210 */ /* 0x000fc80007f5e0ff */
[----:B------:R-:W-:Y:S02]  /*5d80*/  ISETP.GT.U32.AND P1, PT, R0, 0x4, PT ;  /* 0x000000040000780c */ /* 0x000fe40003f24070 */
[----:B------:R-:W-:-:S04]  /*5d90*/  IADD3.X R0, RZ, ~R6, RZ, P2, !PT ;  /* 0x80000006ff007210 */ /* 0x000fc800017fe4ff */
[----:B------:R-:W-:-:S13]  /*5da0*/  ISETP.GT.AND.EX P1, PT, R0, RZ, PT, P1 ;  /* 0x000000ff0000720c */ /* 0x000fda0003f24310 */
[----:B------:R-:W-:Y:S02]  /*5db0*/  @P1 PLOP3.LUT P0, PT, PT, PT, PT, 0x8, 0x0 ;  /* 0x000000000000181c */ /* 0x000fe40003f0e170 */
[----:B------:R-:W-:Y:S02]  /*5dc0*/  @P1 IADD3 R2, P3, R2, 0x8, RZ ;  /* 0x0000000802021810 */ /* 0x000fe40007f7e0ff */
[C-C-:B------:R-:W-:Y:S02]  /*5dd0*/  @P1 IADD3 R0, R11.reuse, R9, R11.reuse ;  /* 0x000000090b001210 */ /* 0x140fe40007ffe00b */
[----:B------:R-:W-:Y:S01]  /*5de0*/  ISETP.NE.U32.AND P2, PT, R2, RZ, PT ;  /* 0x000000ff0200720c */ /* 0x000fe20003f45070 */
[----:B------:R-:W-:Y:S01]  /*5df0*/  @P1 IMAD.X R6, RZ, RZ, R6, P3 ;  /* 0x000000ffff061224 */ /* 0x000fe200018e0606 */
[----:B------:R-:W-:-:S04]  /*5e00*/  @P1 IADD3 R0, R11, R0, R11 ;  /* 0x000000000b001210 */ /* 0x000fc80007ffe00b */
[C-C-:B------:R-:W-:Y:S02]  /*5e10*/  @P1 IADD3 R0, R11.reuse, R0, R11.reuse ;  /* 0x000000000b001210 */ /* 0x140fe40007ffe00b */
[----:B------:R-:W-:Y:S02]  /*5e20*/  ISETP.NE.OR.EX P0, PT, R6, RZ, P0, P2 ;  /* 0x000000ff0600720c */ /* 0x000fe40000705720 */
[----:B------:R-:W-:-:S11]  /*5e30*/  @P1 IADD3 R9, R11, R0, R11 ;  /* 0x000000000b091210 */ /* 0x000fd60007ffe00b */
[----:B------:R-:W-:Y:S05]  /*5e40*/  @!P0 BRA `(.L_x_876) ;  /* 0x0000007000008947 */ /* 0x000fea0003800000 */
.L_x_877:
[----:B------:R-:W-:Y:S02]  /*5e50*/  IADD3 R2, P0, R2, 0x4, RZ ;  /* 0x0000000402027810 */ /* 0x000fe40007f1e0ff */
[C-C-:B------:R-:W-:Y:S02]  /*5e60*/  IADD3 R0, R11.reuse, R9, R11.reuse ;  /* 0x000000090b007210 */ /* 0x140fe40007ffe00b */
[----:B------:R-:W-:Y:S02]  /*5e70*/  IADD3.X R6, RZ, R6, RZ, P0, !PT ;  /* 0x00000006ff067210 */ /* 0x000fe400007fe4ff */
[----:B------:R-:W-:Y:S02]  /*5e80*/  ISETP.NE.U32.AND P0, PT, R2, RZ, PT ;  /* 0x000000ff0200720c */ /* 0x000fe40003f05070 */
[----:B------:R-:W-:Y:S02]  /*5e90*/  IADD3 R9, R11, R0, R11 ;  /* 0x000000000b097210 */ /* 0x000fe40007ffe00b */
[----:B------:R-:W-:-:S13]  /*5ea0*/  ISETP.NE.AND.EX P0, PT, R6, RZ, PT, P0 ;  /* 0x000000ff0600720c */ /* 0x000fda0003f05300 */
[----:B------:R-:W-:Y:S05]  /*5eb0*/  @P0 BRA `(.L_x_877) ;  /* 0xffffff9000000947 */ /* 0x000fea000383ffff */
.L_x_876:
[----:B------:R-:W-:Y:S05]  /*5ec0*/  BSYNC B3 ;  /* 0x0000000000037941 */ /* 0x000fea0003800000 */
.L_x_875:
        /* <DEDUP_REMOVED lines=10> */
.L_x_874:
[----:B------:R-:W-:Y:S05]  /*5f70*/  BSYNC B2 ;  /* 0x0000000000027941 */ /* 0x000fea0003800000 */
.L_x_873:
[----:B------:R0:W-:Y:S01]  /*5f80*/  STG.E.U16 [R4.64], R9 ;  /* 0x0000000904007986 */ /* 0x0001e2000c101504 */
[----:B------:R-:W-:-:S04]  /*5f90*/  IADD3 R3, R3, 0x80, RZ ;  /* 0x0000008003037810 */ /* 0x000fc80007ffe0ff */
.L_x_861:
[----:B0-----:R-:W-:-:S13]  /*5fa0*/  ISETP.GE.AND P0, PT, R3, c[0x0][0x160], PT ;  /* 0x0000580003007a0c */ /* 0x001fda0003f06270 */
[----:B------:R-:W-:Y:S05]  /*5fb0*/  @P0 BRA `(.L_x_881) ;  /* 0x00002f5000000947 */ /* 0x000fea0003800000 */
[----:B------:R-:W-:Y:S01]  /*5fc0*/  ISETP.NE.AND P0, PT, RZ, c[0x0][0x168], PT ;  /* 0x00005a00ff007a0c */ /* 0x000fe20003f05270 */
[----:B------:R-:W-:Y:S01]  /*5fd0*/  HFMA2.MMA R2, -RZ, RZ, 0, 0 ;  /* 0x00000000ff027435 */ /* 0x000fe200000001ff */
[----:B------:R-:W-:Y:S01]  /*5fe0*/  CS2R R4, SRZ ;  /* 0x0000000000047805 */ /* 0x000fe2000001ff00 */
[----:B------:R-:W-:-:S10]  /*5ff0*/  MOV R0, RZ ;  /* 0x000000ff00007202 */ /* 0x000fd40000000f00 */
        /* <DEDUP_REMOVED lines=274> */
.L_x_882:
        /* <DEDUP_REMOVED lines=21> */
[----:B------:R-:W-:Y:S02]  /*7270*/  LEA R6, P2, R8, R11, 0x1 ;  /* 0x0000000b08067211 */ /* 0x000fe400078408ff */
[----:B------:R-:W-:Y:S01]  /*7280*/  IADD3 R5, R9, R13, RZ ;  /* 0x0000000d09057210 */ /* 0x000fe20007ffe0ff */
[----:B------:R-:W-:-:S03]  /*7290*/  IMAD.MOV.U32 R9, RZ, RZ, RZ ;  /* 0x000000ffff097224 */ /* 0x000fc600078e00ff */
[----:B------:R-:W-:Y:S02]  /*72a0*/  LEA.HI.X R7, R8, R0, R5, 0x1, P2 ;  /* 0x0000000008077211 */ /* 0x000fe400010f0c05 */
[----:B------:R-:W-:Y:S01]  /*72b0*/  IADD3.X R5, RZ, c[0x0][0x4f4], RZ, P1, !PT ;  /* 0x00013d00ff057a10 */ /* 0x000fe20000ffe4ff */
        /* <DEDUP_REMOVED lines=23> */
[----:B------:R-:W-:Y:S02]  /*7430*/  PLOP3.LUT P0, PT, PT, PT, PT, 0x8, 0x0 ;  /* 0x000000000000781c */ /* 0x000fe40003f0e170 */
.L_x_890:
        /* <DEDUP_REMOVED lines=13> */
.L_x_889:
[----:B------:R-:W-:Y:S05]  /*7510*/  BSYNC B4 ;  /* 0x0000000000047941 */ /* 0x000fea0003800000 */
.L_x_888:
        /* <DEDUP_REMOVED lines=14> */
.L_x_887:
[----:B------:R-:W-:Y:S02]  /*7600*/  IADD3 R2, P0, R2, 0x4, RZ ;  /* 0x0000000402027810 */ /* 0x000fe40007f1e0ff */
[C-C-:B------:R-:W-:Y:S02]  /*7610*/  IADD3 R0, R11.reuse, R9, R11.reuse ;  /* 0x000000090b007210 */ /* 0x140fe40007ffe00b */
[----:B------:R-:W-:Y:S02]  /*7620*/  IADD3.X R6, RZ, R6, RZ, P0, !PT ;  /* 0x00000006ff067210 */ /* 0x000fe400007fe4ff */
[----:B------:R-:W-:Y:S02]  /*7630*/  ISETP.NE.U32.AND P0, PT, R2, RZ, PT ;  /* 0x000000ff0200720c */ /* 0x000fe40003f05070 */
[----:B------:R-:W-:Y:S02]  /*7640*/  IADD3 R9, R11, R0, R11 ;  /* 0x000000000b097210 */ /* 0x000fe40007ffe00b */
[----:B------:R-:W-:-:S13]  /*7650*/  ISETP.NE.AND.EX P0, PT, R6, RZ, PT, P0 ;  /* 0x000000ff0600720c */ /* 0x000fda0003f05300 */
[----:B------:R-:W-:Y:S05]  /*7660*/  @P0 BRA `(.L_x_887) ;  /* 0xffffff9000000947 */ /* 0x000fea000383ffff */
.L_x_886:
[----:B------:R-:W-:Y:S05]  /*7670*/  BSYNC B3 ;  /* 0x0000000000037941 */ /* 0x000fea0003800000 */
.L_x_885:
[----:B------:R-:W-:-:S04]  /*7680*/  ISETP.NE.U32.AND P0, PT, R13, RZ, PT ;  /* 0x000000ff0d00720c */ /* 0x000fc80003f05070 */
[----:B------:R-:W-:-:S13]  /*7690*/  ISETP.NE.AND.EX P0, PT, RZ, RZ, PT, P0 ;  /* 0x000000ffff00720c */ /* 0x000fda0003f05300 */
[----:B------:R-:W-:Y:S05]  /*76a0*/  @!P0 BRA `(.L_x_884) ;  /* 0x0000007000008947 */ /* 0x000fea0003800000 */
[----:B------:R-:W-:Y:S01]  /*76b0*/  ISETP.NE.U32.AND P0, PT, R13, 0x1, PT ;  /* 0x000000010d00780c */ /* 0x000fe20003f05070 */
[----:B------:R-:W-:-:S03]  /*76c0*/  IMAD.IADD R9, R11, 0x1, R9 ;  /* 0x000000010b097824 */ /* 0x000fc600078e0209 */
[----:B------:R-:W-:-:S13]  /*76d0*/  ISETP.NE.AND.EX P0, PT, RZ, RZ, PT, P0 ;  /* 0x000000ffff00720c */ /* 0x000fda0003f05300 */
[----:B------:R-:W-:-:S04]  /*76e0*/  @P0 ISETP.NE.U32.AND P1, PT, R13, 0x2, PT ;  /* 0x000000020d00080c */ /* 0x000fc80003f25070 */
[----:B------:R-:W-:-:S04]  /*76f0*/  @P0 ISETP.NE.AND.EX P1, PT, RZ, RZ, PT, P1 ;  /* 0x000000ffff00020c */ /* 0x000fc80003f25310 */
[----:B------:R-:W-:-:S04]  /*7700*/  @P0 SEL R0, R11, RZ, P1 ;  /* 0x000000ff0b000207 */ /* 0x000fc80000800000 */
[----:B------:R-:W-:Y:S02]  /*7710*/  @P0 IADD3 R9, R0, R9, R11 ;  /* 0x0000000900090210 */ /* 0x000fe40007ffe00b */
.L_x_884:
[----:B------:R-:W-:Y:S05]  /*7720*/  BSYNC B2 ;  /* 0x0000000000027941 */ /* 0x000fea0003800000 */
.L_x_883:
[----:B------:R0:W-:Y:S01]  /*7730*/  STG.E.U16 [R4.64], R9 ;  /* 0x0000000904007986 */ /* 0x0001e2000c101504 */
[----:B------:R-:W-:-:S04]  /*7740*/  IADD3 R3, R3, 0x80, RZ ;  /* 0x0000008003037810 */ /* 0x000fc80007ffe0ff */
.L_x_871:
        /* <DEDUP_REMOVED lines=8> */
[----:B------:R-:W-:Y:S01]  /*77d0*/  MOV R2, RZ ;  /* 0x000000ff00027202 */ /* 0x000fe20000000f00 */
[----:B------:R-:W-:-:S04]  /*77e0*/  IMAD.MOV.U32 R10, RZ, RZ, c[0x0][0x168] ;  /* 0x00005a00ff0a7624 */ /* 0x000fc800078e00ff */
        /* <DEDUP_REMOVED lines=271> */
.L_x_892:
        /* <DEDUP_REMOVED lines=50> */
.L_x_900:
        /* <DEDUP_REMOVED lines=13> */
.L_x_899:
[----:B------:R-:W-:Y:S05]  /*8cd0*/  BSYNC B4 ;  /* 0x0000000000047941 */ /* 0x000fea0003800000 */
.L_x_898:
        /* <DEDUP_REMOVED lines=14> */
.L_x_897:
[----:B------:R-:W-:Y:S02]  /*8dc0*/  IADD3 R2, P0, R2, 0x4, RZ ;  /* 0x0000000402027810 */ /* 0x000fe40007f1e0ff */
[C-C-:B------:R-:W-:Y:S02]  /*8dd0*/  IADD3 R0, R11.reuse, R9, R11.reuse ;  /* 0x000000090b007210 */ /* 0x140fe40007ffe00b */
[----:B------:R-:W-:Y:S02]  /*8de0*/  IADD3.X R6, RZ, R6, RZ, P0, !PT ;  /* 0x00000006ff067210 */ /* 0x000fe400007fe4ff */
[----:B------:R-:W-:Y:S02]  /*8df0*/  ISETP.NE.U32.AND P0, PT, R2, RZ, PT ;  /* 0x000000ff0200720c */ /* 0x000fe40003f05070 */
[----:B------:R-:W-:Y:S02]  /*8e00*/  IADD3 R9, R11, R0, R11 ;  /* 0x000000000b097210 */ /* 0x000fe40007ffe00b */
[----:B------:R-:W-:-:S13]  /*8e10*/  ISETP.NE.AND.EX P0, PT, R6, RZ, PT, P0 ;  /* 0x000000ff0600720c */ /* 0x000fda0003f05300 */
[----:B------:R-:W-:Y:S05]  /*8e20*/  @P0 BRA `(.L_x_897) ;  /* 0xffffff9000000947 */ /* 0x000fea000383ffff */
.L_x_896:
[----:B------:R-:W-:Y:S05]  /*8e30*/  BSYNC B3 ;  /* 0x0000000000037941 */ /* 0x000fea0003800000 */
.L_x_895:
        /* <DEDUP_REMOVED lines=10> */
.L_x_894:
[----:B------:R-:W-:Y:S05]  /*8ee0*/  BSYNC B2 ;  /* 0x0000000000027941 */ /* 0x000fea0003800000 */
.L_x_893:
[----:B------:R0:W-:Y:S01]  /*8ef0*/  STG.E.U16 [R4.64], R9 ;  /* 0x0000000904007986 */ /* 0x0001e2000c101504 */
[----:B------:R-:W-:-:S04]  /*8f00*/  IADD3 R3, R3, 0x80, RZ ;  /* 0x0000008003037810 */ /* 0x000fc80007ffe0ff */
.L_x_881:
[----:B------:R-:W-:-:S13]  /*8f10*/  ISETP.GE.AND P0, PT, R3, c[0x0][0x160], PT ;  /* 0x0000580003007a0c */ /* 0x000fda0003f06270 */
[----:B------:R-:W-:Y:S01]  /*8f20*/  @P0 BREAK B0 ;  /* 0x0000000000000942 */ /* 0x000fe20003800000 */
[----:B------:R-:W-:Y:S05]  /*8f30*/  @P0 BRA `(.L_x_891) ;  /* 0x000017a000000947 */ /* 0x000fea0003800000 */
[----:B------:R-:W-:Y:S05]  /*8f40*/  BSYNC B0 ;  /* 0x0000000000007941 */ /* 0x000fea0003800000 */
.L_x_850:
        /* <DEDUP_REMOVED lines=278> */
.L_x_901:
        /* <DEDUP_REMOVED lines=50> */
.L_x_909:
        /* <DEDUP_REMOVED lines=13> */
.L_x_908:
[----:B------:R-:W-:Y:S05]  /*a4a0*/  BSYNC B4 ;  /* 0x0000000000047941 */ /* 0x000fea0003800000 */
.L_x_907:
        /* <DEDUP_REMOVED lines=14> */
.L_x_906:
[----:B------:R-:W-:Y:S02]  /*a590*/  IADD3 R2, P0, R2, 0x4, RZ ;  /* 0x0000000402027810 */ /* 0x000fe40007f1e0ff */
[----:B------:R-:W-:-:S03]  /*a5a0*/  IADD3 R0, R11, R9, R11 ;  /* 0x000000090b007210 */ /* 0x000fc60007ffe00b */
[----:B------:R-:W-:Y:S01]  /*a5b0*/  IMAD.X R6, RZ, RZ, R6, P0 ;  /* 0x000000ffff067224 */ /* 0x000fe200000e0606 */
[----:B------:R-:W-:Y:S02]  /*a5c0*/  ISETP.NE.U32.AND P0, PT, R2, RZ, PT ;  /* 0x000000ff0200720c */ /* 0x000fe40003f05070 */
[----:B------:R-:W-:Y:S02]  /*a5d0*/  IADD3 R9, R11, R0, R11 ;  /* 0x000000000b097210 */ /* 0x000fe40007ffe00b */
[----:B------:R-:W-:-:S13]  /*a5e0*/  ISETP.NE.AND.EX P0, PT, R6, RZ, PT, P0 ;  /* 0x000000ff0600720c */ /* 0x000fda0003f05300 */
[----:B------:R-:W-:Y:S05]  /*a5f0*/  @P0 BRA `(.L_x_906) ;  /* 0xffffff9000000947 */ /* 0x000fea000383ffff */
.L_x_905:
[----:B------:R-:W-:Y:S05]  /*a600*/  BSYNC B3 ;  /* 0x0000000000037941 */ /* 0x000fea0003800000 */
.L_x_904:
        /* <DEDUP_REMOVED lines=10> */
.L_x_903:
[----:B------:R-:W-:Y:S05]  /*a6b0*/  BSYNC B2 ;  /* 0x0000000000027941 */ /* 0x000fea0003800000 */
.L_x_902:
[----:B------:R0:W-:Y:S01]  /*a6c0*/  STG.E.U16 [R4.64], R9 ;  /* 0x0000000904007986 */ /* 0x0001e2000c101504 */
[----:B------:R-:W-:-:S03]  /*a6d0*/  IADD3 R3, R3, 0x80, RZ ;  /* 0x0000008003037810 */ /* 0x000fc60007ffe0ff */
.L_x_891:
[----:B------:R-:W-:Y:S05]  /*a6e0*/  BSYNC B1 ;  /* 0x0000000000017941 */ /* 0x000fea0003800000 */
.L_x_849:
        /* <DEDUP_REMOVED lines=281> */
.L_x_910:
        /* <DEDUP_REMOVED lines=23> */
[----:B------:R-:W-:Y:S02]  /*b9f0*/  MOV R7, RZ ;  /* 0x000000ff00077202 */ /* 0x000fe40000000f00 */
[----:B------:R-:W-:Y:S01]  /*ba00*/  LEA.HI.X R5, R8, R0, R3, 0x1, P2 ;  /* 0x0000000008057211 */ /* 0x000fe200010f0c03 */
[----:B------:R-:W-:-:S04]  /*ba10*/  IMAD.X R3, RZ, RZ, c[0x0][0x4f4], P1 ;  /* 0x00013d00ff037624 */ /* 0x000fc800008e06ff */
        /* <DEDUP_REMOVED lines=24> */
.L_x_918:
[C-C-:B------:R-:W-:Y:S02]  /*bba0*/  IADD3 R0, R9.reuse, R7, R9.reuse ;  /* 0x0000000709007210 */ /* 0x140fe40007ffe009 */
[----:B------:R-:W-:Y:S02]  /*bbb0*/  IADD3 R4, P1, R4, 0x10, RZ ;  /* 0x0000001004047810 */ /* 0x000fe40007f3e0ff */
[----:B------:R-:W-:-:S03]  /*bbc0*/  IADD3 R0, R9, R0, R9 ;  /* 0x0000000009007210 */ /* 0x000fc60007ffe009 */
[----:B------:R-:W-:Y:S01]  /*bbd0*/  IMAD.X R5, RZ, RZ, R5, P1 ;  /* 0x000000ffff057224 */ /* 0x000fe200008e0605 */
[C-C-:B------:R-:W-:Y:S02]  /*bbe0*/  IADD3 R0, R9.reuse, R0, R9.reuse ;  /* 0x0000000009007210 */ /* 0x140fe40007ffe009 */
[----:B------:R-:W-:Y:S02]  /*bbf0*/  ISETP.GE.U32.AND P1, PT, R4, -0xc, PT ;  /* 0xfffffff40400780c */ /* 0x000fe40003f26070 */
[--C-:B------:R-:W-:Y:S02]  /*bc00*/  IADD3 R0, R9, R0, R9.reuse ;  /* 0x0000000009007210 */ /* 0x100fe40007ffe009 */
[----:B------:R-:W-:Y:S02]  /*bc10*/  ISETP.GE.AND.EX P1, PT, R5, -0x1, PT, P1 ;  /* 0xffffffff0500780c */ /* 0x000fe40003f26310 */
[----:B------:R-:W-:-:S04]  /*bc20*/  IADD3 R0, R9, R0, R9 ;  /* 0x0000000009007210 */ /* 0x000fc80007ffe009 */
[----:B------:R-:W-:-:S04]  /*bc30*/  IADD3 R0, R9, R0, R9 ;  /* 0x0000000009007210 */ /* 0x000fc80007ffe009 */
[----:B------:R-:W-:-:S04]  /*bc40*/  IADD3 R0, R9, R0, R9 ;  /* 0x0000000009007210 */ /* 0x000fc80007ffe009 */
[----:B------:R-:W-:Y:S01]  /*bc50*/  IADD3 R7, R9, R0, R9 ;  /* 0x0000000009077210 */ /* 0x000fe20007ffe009 */
[----:B------:R-:W-:Y:S05]  /*bc60*/  @!P1 BRA `(.L_x_918) ;  /* 0xffffff3000009947 */ /* 0x000fea000383ffff */
.L_x_917:
[----:B------:R-:W-:Y:S05]  /*bc70*/  BSYNC B3 ;  /* 0x0000000000037941 */ /* 0x000fea0003800000 */
.L_x_916:
        /* <DEDUP_REMOVED lines=14> */
.L_x_915:
[----:B------:R-:W-:Y:S02]  /*bd60*/  IADD3 R4, P0, R4, 0x4, RZ ;  /* 0x0000000404047810 */ /* 0x000fe40007f1e0ff */
[C-C-:B------:R-:W-:Y:S02]  /*bd70*/  IADD3 R0, R9.reuse, R7, R9.reuse ;  /* 0x0000000709007210 */ /* 0x140fe40007ffe009 */
[----:B------:R-:W-:Y:S02]  /*bd80*/  IADD3.X R5, RZ, R5, RZ, P0, !PT ;  /* 0x00000005ff057210 */ /* 0x000fe400007fe4ff */
[----:B------:R-:W-:Y:S02]  /*bd90*/  ISETP.NE.U32.AND P0, PT, R4, RZ, PT ;  /* 0x000000ff0400720c */ /* 0x000fe40003f05070 */
[----:B------:R-:W-:Y:S02]  /*bda0*/  IADD3 R7, R9, R0, R9 ;  /* 0x0000000009077210 */ /* 0x000fe40007ffe009 */
[----:B------:R-:W-:-:S13]  /*bdb0*/  ISETP.NE.AND.EX P0, PT, R5, RZ, PT, P0 ;  /* 0x000000ff0500720c */ /* 0x000fda0003f05300 */
[----:B------:R-:W-:Y:S05]  /*bdc0*/  @P0 BRA `(.L_x_915) ;  /* 0xffffff9000000947 */ /* 0x000fea000383ffff */
.L_x_914:
[----:B------:R-:W-:Y:S05]  /*bdd0*/  BSYNC B2 ;  /* 0x0000000000027941 */ /* 0x000fea0003800000 */
.L_x_913:
        /* <DEDUP_REMOVED lines=10> */
.L_x_912:
[----:B------:R-:W-:Y:S05]  /*be80*/  BSYNC B1 ;  /* 0x0000000000017941 */ /* 0x000fea0003800000 */
.L_x_911:
[----:B------:R-:W-:Y:S01]  /*be90*/  STG.E.U16 [R2.64], R7 ;  /* 0x0000000702007986 */ /* 0x000fe2000c101504 */
[----:B------:R-:W-:Y:S05]  /*bea0*/  EXIT ;  /* 0x000000000000794d */ /* 0x000fea0003800000 */
.L_x_919:
        /* <DEDUP_REMOVED lines=13> */
.L_x_16239:


//--------------------- .text._ZN2at6native73_GLOBAL__N__c8866d80_35_SparseBinaryOpIntersectionKernel_cu_1520ed90_315312apply_kernelILi128ELi8EZNS1_29binary_op_intersection_kernelINS1_9LhsProjOpEllEEvRNS_14TensorIteratorEllRKNS_6TensorEbEUliE_EEviT1_ --------------------------
	.section	.text._ZN2at6native73_GLOBAL__N__c8866d80_35_SparseBinaryOpIntersectionKernel_cu_1520ed90_315312apply_kernelILi128ELi8EZNS1_29binary_op_intersection_kernelINS1_9LhsProjOpEllEEvRNS_14TensorIteratorEllRKNS_6TensorEbEUliE_EEviT1_,"ax",@progbits
	.sectioninfo	@"SHI_REGISTERS=18"
	.align	128
.text._ZN2at6native73_GLOBAL__N__c8866d80_35_SparseBinaryOpIntersectionKernel_cu_1520ed90_315312apply_kernelILi128ELi8EZNS1_29binary_op_intersection_kernelINS1_9LhsProjOpEllEEvRNS_14TensorIteratorEllRKNS_6TensorEbEUliE_EEviT1_:
        .type           _ZN2at6native73_GLOBAL__N__c8866d80_35_SparseBinaryOpIntersectionKernel_cu_1520ed90_315312apply_kernelILi128ELi8EZNS1_29binary_op_intersection_kernelINS1_9LhsProjOpEllEEvRNS_14TensorIteratorEllRKNS_6TensorEbEUliE_EEviT1_,@function
        .size           _ZN2at6native73_GLOBAL__N__c8866d80_35_SparseBinaryOpIntersectionKernel_cu_1520ed90_315312apply_kernelILi128ELi8EZNS1_29binary_op_intersection_kernelINS1_9LhsProjOpEllEEvRNS_14TensorIteratorEllRKNS_6TensorEbEUliE_EEviT1_,(.L_x_16240 - _ZN2at6native73_GLOBAL__N__c8866d80_35_SparseBinaryOpIntersectionKernel_cu_1520ed90_315312apply_kernelILi128ELi8EZNS1_29binary_op_intersection_kernelINS1_9LhsProjOpEllEEvRNS_14TensorIteratorEllRKNS_6TensorEbEUliE_EEviT1_)
        .other          _ZN2at6native73_GLOBAL__N__c8866d80_35_SparseBinaryOpIntersectionKernel_cu_1520ed90_315312apply_kernelILi128ELi8EZNS1_29binary_op_intersection_kernelINS1_9LhsProjOpEllEEvRNS_14TensorIteratorEllRKNS_6TensorEbEUliE_EEviT1_,@"STO_CUDA_ENTRY STV_DEFAULT"
_ZN2at6native73_GLOBAL__N__c8866d80_35_SparseBinaryOpIntersectionKernel_cu_1520ed90_315312apply_kernelILi128ELi8EZNS1_29binary_op_intersection_kernelINS1_9LhsProjOpEllEEvRNS_14TensorIteratorEllRKNS_6TensorEbEUliE_EEviT1_:
        /* <DEDUP_REMOVED lines=14> */
[----:B------:R-:W-:Y:S01]  /*00e0*/  IMAD.MOV.U32 R5, RZ, RZ, R3 ;  /* 0x000000ffff057224 */ /* 0x000fe200078e0003 */
        /* <DEDUP_REMOVED lines=276> */
.L_x_922:
        /* <DEDUP_REMOVED lines=24> */
[----:B------:R-:W-:Y:S01]  /*13b0*/  LEA.HI.X R7, R8, R0, R5, 0x3, P2 ;  /* 0x0000000008077211 */ /* 0x000fe200010f1c05 */
[----:B------:R-:W-:Y:S01]  /*13c0*/  IMAD.X R5, RZ, RZ, c[0x0][0x4f4], P1 ;  /* 0x00013d00ff057624 */ /* 0x000fe200008e06ff */
[----:B------:R-:W-:-:S03]  /*13d0*/  MOV R11, RZ ;  /* 0x000000ff000b7202 */ /* 0x000fc60000000f00 */
[----:B------:R-:W-:Y:S05]  /*13e0*/  @!P0 BRA `(.L_x_924) ;  /* 0x000005a000008947 */ /* 0x000fea0003800000 */
[----:B------:R-:W5:Y:S01]  /*13f0*/  LDG.E.64.CONSTANT R6, [R6.64] ;  /* 0x0000000406067981 */ /* 0x000f62000c1e9b00 */
[----:B------:R-:W-:Y:S01]  /*1400*/  IADD3 R0, P1, R15, -0x1, RZ ;  /* 0xffffffff0f007810 */ /* 0x000fe20007f3e0ff */
[----:B------:R-:W-:Y:S01]  /*1410*/  BSSY B2, `(.L_x_925) ;  /* 0x000004a000027945 */ /* 0x000fe20003800000 */
[----:B------:R-:W-:Y:S01]  /*1420*/  HFMA2.MMA R13, -RZ, RZ, 0, 0 ;  /* 0x00000000ff0d7435 */ /* 0x000fe200000001ff */
[----:B------:R-:W-:Y:S02]  /*1430*/  MOV R11, RZ ;  /* 0x000000ff000b7202 */ /* 0x000fe40000000f00 */
[----:B------:R-:W-:Y:S02]  /*1440*/  ISETP.GE.U32.AND P0, PT, R0, 0x3, PT ;  /* 0x000000030000780c */ /* 0x000fe40003f06070 */
[----:B------:R-:W-:-:S04]  /*1450*/  IADD3.X R0, R10, -0x1, RZ, P1, !PT ;  /* 0xffffffff0a007810 */ /* 0x000fc80000ffe4ff */
[----:B------:R-:W-:Y:S02]  /*1460*/  ISETP.GE.U32.AND.EX P0, PT, R0, RZ, PT, P0 ;  /* 0x000000ff0000720c */ /* 0x000fe40003f06100 */
[----:B------:R-:W-:-:S11]  /*1470*/  LOP3.LUT R0, R15, 0x3, RZ, 0xc0, !PT ;  /* 0x000000030f007812 */ /* 0x000fd600078ec0ff */
[----:B------:R-:W-:Y:S05]  /*1480*/  @!P0 BRA `(.L_x_926) ;  /* 0x0000042000008947 */ /* 0x000fea0003800000 */
[----:B------:R-:W-:Y:S02]  /*1490*/  IADD3 R2, P0, R0, -R15, RZ ;  /* 0x8000000f00027210 */ /* 0x000fe40007f1e0ff */
[----:B------:R-:W-:Y:S02]  /*14a0*/  MOV R13, RZ ;  /* 0x000000ff000d7202 */ /* 0x000fe40000000f00 */
[----:B------:R-:W-:Y:S01]  /*14b0*/  MOV R11, RZ ;  /* 0x000000ff000b7202 */ /* 0x000fe20000000f00 */
        /* <DEDUP_REMOVED lines=11> */
.L_x_930:
[----:B-----5:R-:W-:-:S04]  /*1570*/  IADD3 R9, P1, P2, R6, R13, R6 ;  /* 0x0000000d06097210 */ /* 0x020fc80007a3e006 */
[C-C-:B------:R-:W-:Y:S02]  /*1580*/  IADD3 R9, P3, P4, R6.reuse, R9, R6.reuse ;  /* 0x0000000906097210 */ /* 0x140fe40007c7e006 */
[C-C-:B------:R-:W-:Y:S02]  /*1590*/  IADD3.X R11, R7.reuse, R11, R7.reuse, P1, P2 ;  /* 0x0000000b070b7210 */ /* 0x140fe40000fe4407 */
[C-C-:B------:R-:W-:Y:S02]  /*15a0*/  IADD3 R9, P1, P2, R6.reuse, R9, R6.reuse ;  /* 0x0000000906097210 */ /* 0x140fe40007a3e006 */
[C-C-:B------:R-:W-:Y:S02]  /*15b0*/  IADD3.X R11, R7.reuse, R11, R7.reuse, P3, P4 ;  /* 0x0000000b070b7210 */ /* 0x140fe40001fe8407 */
[----:B------:R-:W-:Y:S02]  /*15c0*/  IADD3 R9, P4, P5, R6, R9, R6 ;  /* 0x0000000906097210 */ /* 0x000fe40007d9e006 */
[----:B------:R-:W-:-:S02]  /*15d0*/  IADD3.X R11, R7, R11, R7, P1, P2 ;  /* 0x0000000b070b7210 */ /* 0x000fc40000fe4407 */
[----:B------:R-:W-:Y:S02]  /*15e0*/  IADD3 R9, P1, P2, R6, R9, R6 ;  /* 0x0000000906097210 */ /* 0x000fe40007a3e006 */
[C-C-:B------:R-:W-:Y:S02]  /*15f0*/  IADD3.X R11, R7.reuse, R11, R7.reuse, P4, P5 ;  /* 0x0000000b070b7210 */ /* 0x140fe400027ea407 */
[----:B------:R-:W-:Y:S02]  /*1600*/  IADD3 R2, P3, R2, 0x10, RZ ;  /* 0x0000001002027810 */ /* 0x000fe40007f7e0ff */
[----:B------:R-:W-:Y:S02]  /*1610*/  IADD3.X R11, R7, R11, R7, P1, P2 ;  /* 0x0000000b070b7210 */ /* 0x000fe40000fe4407 */
[----:B------:R-:W-:Y:S02]  /*1620*/  IADD3.X R8, RZ, R8, RZ, P3, !PT ;  /* 0x00000008ff087210 */ /* 0x000fe40001ffe4ff */
[----:B------:R-:W-:-:S02]  /*1630*/  ISETP.GE.U32.AND P1, PT, R2, -0xc, PT ;  /* 0xfffffff40200780c */ /* 0x000fc40003f26070 */
[--C-:B------:R-:W-:Y:S02]  /*1640*/  IADD3 R9, P4, P5, R6, R9, R6.reuse ;  /* 0x0000000906097210 */ /* 0x100fe40007d9e006 */
[----:B------:R-:W-:Y:S02]  /*1650*/  ISETP.GE.AND.EX P1, PT, R8, -0x1, PT, P1 ;  /* 0xffffffff0800780c */ /* 0x000fe40003f26310 */
[C-C-:B------:R-:W-:Y:S02]  /*1660*/  IADD3 R9, P2, P3, R6.reuse, R9, R6.reuse ;  /* 0x0000000906097210 */ /* 0x140fe40007b5e006 */
[C-C-:B------:R-:W-:Y:S02]  /*1670*/  IADD3.X R11, R7.reuse, R11, R7.reuse, P4, P5 ;  /* 0x0000000b070b7210 */ /* 0x140fe400027ea407 */
[----:B------:R-:W-:Y:S02]  /*1680*/  IADD3 R13, P4, P5, R6, R9, R6 ;  /* 0x00000009060d7210 */ /* 0x000fe40007d9e006 */
[----:B------:R-:W-:-:S04]  /*1690*/  IADD3.X R9, R7, R11, R7, P2, P3 ;  /* 0x0000000b07097210 */ /* 0x000fc800017e6407 */
[----:B------:R-:W-:Y:S01]  /*16a0*/  IADD3.X R11, R7, R9, R7, P4, P5 ;  /* 0x00000009070b7210 */ /* 0x000fe200027ea407 */
[----:B------:R-:W-:Y:S05]  /*16b0*/  @!P1 BRA `(.L_x_930) ;  /* 0xfffffeb000009947 */ /* 0x000fea000383ffff */
.L_x_929:
[----:B------:R-:W-:Y:S05]  /*16c0*/  BSYNC B3 ;  /* 0x0000000000037941 */ /* 0x000fea0003800000 */
.L_x_928:
[----:B------:R-:W-:Y:S01]  /*16d0*/  IADD3 R9, P2, RZ, -R2, RZ ;  /* 0x80000002ff097210 */ /* 0x000fe20007f5e0ff */
[----:B------:R-:W-:Y:S03]  /*16e0*/  BSSY B3, `(.L_x_931) ;  /* 0x0000010000037945 */ /* 0x000fe60003800000 */
[----:B------:R-:W-:Y:S02]  /*16f0*/  ISETP.GT.U32.AND P1, PT, R9, 0x4, PT ;  /* 0x000000040900780c */ /* 0x000fe40003f24070 */
[----:B------:R-:W-:-:S04]  /*1700*/  IADD3.X R9, RZ, ~R8, RZ, P2, !PT ;  /* 0x80000008ff097210 */ /* 0x000fc800017fe4ff */
[----:B------:R-:W-:-:S13]  /*1710*/  ISETP.GT.AND.EX P1, PT, R9, RZ, PT, P1 ;  /* 0x000000ff0900720c */ /* 0x000fda0003f24310 */
[----:B------:R-:W-:Y:S05]  /*1720*/  @!P1 BRA `(.L_x_932) ;  /* 0x000000b000009947 */ /* 0x000fea0003800000 */
[----:B-----5:R-:W-:-:S04]  /*1730*/  IADD3 R9, P2, P3, R6, R13, R6 ;  /* 0x0000000d06097210 */ /* 0x020fc80007b5e006 */
[C-C-:B------:R-:W-:Y:S02]  /*1740*/  IADD3 R9, P0, P1, R6.reuse, R9, R6.reuse ;  /* 0x0000000906097210 */ /* 0x140fe4000791e006 */
[C-C-:B------:R-:W-:Y:S02]  /*1750*/  IADD3.X R11, R7.reuse, R11, R7.reuse, P2, P3 ;  /* 0x0000000b070b7210 */ /* 0x140fe400017e6407 */
[--C-:B------:R-:W-:Y:S02]  /*1760*/  IADD3 R9, P3, P4, R6, R9, R6.reuse ;  /* 0x0000000906097210 */ /* 0x100fe40007c7e006 */
[----:B------:R-:W-:Y:S02]  /*1770*/  IADD3.X R11, R7, R11, R7, P0, P1 ;  /* 0x0000000b070b7210 */ /* 0x000fe400007e2407 */
[----:B------:R-:W-:Y:S02]  /*1780*/  IADD3 R2, P2, R2, 0x8, RZ ;  /* 0x0000000802027810 */ /* 0x000fe40007f5e0ff */
[----:B------:R-:W-:-:S02]  /*1790*/  IADD3 R13, P1, P5, R6, R9, R6 ;  /* 0x00000009060d7210 */ /* 0x000fc40007d3e006 */
[C-C-:B------:R-:W-:Y:S01]  /*17a0*/  IADD3.X R9, R7.reuse, R11, R7.reuse, P3, P4 ;  /* 0x0000000b07097210 */ /* 0x140fe20001fe8407 */
[----:B------:R-:W-:Y:S01]  /*17b0*/  IMAD.X R8, RZ, RZ, R8, P2 ;  /* 0x000000ffff087224 */ /* 0x000fe200010e0608 */
[----:B------:R-:W-:Y:S02]  /*17c0*/  PLOP3.LUT P0, PT, PT, PT, PT, 0x8, 0x0 ;  /* 0x000000000000781c */ /* 0x000fe40003f0e170 */
[----:B------:R-:W-:-:S06]  /*17d0*/  IADD3.X R11, R7, R9, R7, P1, P5 ;  /* 0x00000009070b7210 */ /* 0x000fcc0000fea407 */
.L_x_932:
[----:B------:R-:W-:Y:S05]  /*17e0*/  BSYNC B3 ;  /* 0x0000000000037941 */ /* 0x000fea0003800000 */
.L_x_931:
[----:B------:R-:W-:-:S04]  /*17f0*/  ISETP.NE.U32.AND P1, PT, R2, RZ, PT ;  /* 0x000000ff0200720c */ /* 0x000fc80003f25070 */
[----:B------:R-:W-:-:S13]  /*1800*/  ISETP.NE.OR.EX P0, PT, R8, RZ, P0, P1 ;  /* 0x000000ff0800720c */ /* 0x000fda0000705710 */
[----:B------:R-:W-:Y:S05]  /*1810*/  @!P0 BRA `(.L_x_926) ;  /* 0x0000009000008947 */ /* 0x000fea0003800000 */
.L_x_927:
[----:B------:R-:W-:Y:S02]  /*1820*/  IADD3 R2, P0, R2, 0x4, RZ ;  /* 0x0000000402027810 */ /* 0x000fe40007f1e0ff */
[--C-:B-----5:R-:W-:Y:S02]  /*1830*/  IADD3 R13, P2, P1, R6, R13, R6.reuse ;  /* 0x0000000d060d7210 */ /* 0x120fe4000795e006 */
[----:B------:R-:W-:Y:S02]  /*1840*/  IADD3.X R8, RZ, R8, RZ, P0, !PT ;  /* 0x00000008ff087210 */ /* 0x000fe400007fe4ff */
[----:B------:R-:W-:Y:S02]  /*1850*/  ISETP.NE.U32.AND P0, PT, R2, RZ, PT ;  /* 0x000000ff0200720c */ /* 0x000fe40003f05070 */
[----:B------:R-:W-:Y:S02]  /*1860*/  IADD3 R13, P3, P4, R6, R13, R6 ;  /* 0x0000000d060d7210 */ /* 0x000fe40007c7e006 */
[----:B------:R-:W-:-:S02]  /*1870*/  ISETP.NE.AND.EX P0, PT, R8, RZ, PT, P0 ;  /* 0x000000ff0800720c */ /* 0x000fc40003f05300 */
[----:B------:R-:W-:-:S04]  /*1880*/  IADD3.X R11, R7, R11, R7, P2, P1 ;  /* 0x0000000b070b7210 */ /* 0x000fc800017e2407 */
[----:B------:R-:W-:-:S07]  /*1890*/  IADD3.X R11, R7, R11, R7, P3, P4 ;  /* 0x0000000b070b7210 */ /* 0x000fce0001fe8407 */
[----:B------:R-:W-:Y:S05]  /*18a0*/  @P0 BRA `(.L_x_927) ;  /* 0xffffff7000000947 */ /* 0x000fea000383ffff */
.L_x_926:
[----:B------:R-:W-:Y:S05]  /*18b0*/  BSYNC B2 ;  /* 0x0000000000027941 */ /* 0x000fea0003800000 */
.L_x_925:
[----:B------:R-:W-:-:S04]  /*18c0*/  ISETP.NE.U32.AND P0, PT, R0, RZ, PT ;  /* 0x000000ff0000720c */ /* 0x000fc80003f05070 */
[----:B------:R-:W-:-:S13]  /*18d0*/  ISETP.NE.AND.EX P0, PT, RZ, RZ, PT, P0 ;  /* 0x000000ffff00720c */ /* 0x000fda0003f05300 */
[----:B------:R-:W-:Y:S05]  /*18e0*/  @!P0 BRA `(.L_x_924) ;  /* 0x000000a000008947 */ /* 0x000fea0003800000 */
[----:B------:R-:W-:Y:S02]  /*18f0*/  ISETP.NE.U32.AND P0, PT, R0, 0x1, PT ;  /* 0x000000010000780c */ /* 0x000fe40003f05070 */
[----:B-----5:R-:W-:Y:S02]  /*1900*/  IADD3 R13, P2, R6, R13, RZ ;  /* 0x0000000d060d7210 */ /* 0x020fe40007f5e0ff */
[----:B------:R-:W-:Y:S02]  /*1910*/  ISETP.NE.AND.EX P0, PT, RZ, RZ, PT, P0 ;  /* 0x000000ffff00720c */ /* 0x000fe40003f05300 */
[----:B------:R-:W-:-:S11]  /*1920*/  IADD3.X R11, R7, R11, RZ, P2, !PT ;  /* 0x0000000b070b7210 */ /* 0x000fd600017fe4ff */
[----:B------:R-:W-:-:S04]  /*1930*/  @P0 ISETP.NE.U32.AND P1, PT, R0, 0x2, PT ;  /* 0x000000020000080c */ /* 0x000fc80003f25070 */
[----:B------:R-:W-:-:S04]  /*1940*/  @P0 ISETP.NE.AND.EX P1, PT, RZ, RZ, PT, P1 ;  /* 0x000000ffff00020c */ /* 0x000fc80003f25310 */
[----:B------:R-:W-:-:S04]  /*1950*/  @P0 SEL R9, R6, RZ, P1 ;  /* 0x000000ff06090207 */ /* 0x000fc80000800000 */
[----:B------:R-:W-:Y:S02]  /*1960*/  @P0 IADD3 R13, P3, P4, R9, R13, R6 ;  /* 0x0000000d090d0210 */ /* 0x000fe40007c7e006 */
[----:B------:R-:W-:-:S04]  /*1970*/  @P0 SEL R6, R7, RZ, P1 ;  /* 0x000000ff07060207 */ /* 0x000fc80000800000 */
[----:B------:R-:W-:Y:S02]  /*1980*/  @P0 IADD3.X R11, R6, R11, R7, P3, P4 ;  /* 0x0000000b060b0210 */ /* 0x000fe40001fe8407 */
.L_x_924:
[----:B------:R-:W-:Y:S05]  /*1990*/  BSYNC B1 ;  /* 0x0000000000017941 */ /* 0x000fea0003800000 */
.L_x_923:
[----:B-----5:R-:W-:Y:S01]  /*19a0*/  IMAD.MOV.U32 R6, RZ, RZ, R13 ;  /* 0x000000ffff067224 */ /* 0x020fe200078e000d */
[----:B------:R-:W-:Y:S02]  /*19b0*/  MOV R7, R11 ;  /* 0x0000000b00077202 */ /* 0x000fe40000000f00 */
[----:B------:R-:W-:-:S03]  /*19c0*/  IADD3 R3, R3, 0x80, RZ ;  /* 0x0000008003037810 */ /* 0x000fc60007ffe0ff */
[----:B------:R0:W-:Y:S04]  /*19d0*/  STG.E.64 [R4.64], R6 ;  /* 0x0000000604007986 */ /* 0x0001e8000c101b04 */
.L_x_921:
[----:B------:R-:W-:Y:S05]  /*19e0*/  BSYNC B0 ;  /* 0x0000000000007941 */ /* 0x000fea0003800000 */
.L_x_920:
        /* <DEDUP_REMOVED lines=282> */
.L_x_936:
        /* <DEDUP_REMOVED lines=21> */
[----:B------:R-:W-:Y:S01]  /*2ce0*/  LEA R6, P2, R8, R11, 0x3 ;  /* 0x0000000b08067211 */ /* 0x000fe200078418ff */
[----:B------:R-:W-:Y:S01]  /*2cf0*/  IMAD.MOV.U32 R11, RZ, RZ, RZ ;  /* 0x000000ffff0b7224 */ /* 0x000fe200078e00ff */
[----:B------:R-:W-:-:S02]  /*2d00*/  IADD3 R5, R9, R13, RZ ;  /* 0x0000000d09057210 */ /* 0x000fc40007ffe0ff */
[----:B------:R-:W-:Y:S02]  /*2d10*/  MOV R13, RZ ;  /* 0x000000ff000d7202 */ /* 0x000fe40000000f00 */
[----:B------:R-:W-:Y:S02]  /*2d20*/  LEA.HI.X R7, R8, R0, R5, 0x3, P2 ;  /* 0x0000000008077211 */ /* 0x000fe400010f1c05 */
[----:B------:R-:W-:-:S03]  /*2d30*/  IADD3.X R5, RZ, c[0x0][0x4f4], RZ, P1, !PT ;  /* 0x00013d00ff057a10 */ /* 0x000fc60000ffe4ff */
[----:B------:R-:W-:Y:S05]  /*2d40*/  @!P0 BRA `(.L_x_938) ;  /* 0x000005a000008947 */ /* 0x000fea0003800000 */
[----:B------:R-:W5:Y:S01]  /*2d50*/  LDG.E.64.CONSTANT R6, [R6.64] ;  /* 0x0000000406067981 */ /* 0x000f62000c1e9b00 */
[----:B------:R-:W-:Y:S01]  /*2d60*/  IADD3 R0, P1, R15, -0x1, RZ ;  /* 0xffffffff0f007810 */ /* 0x000fe20007f3e0ff */
[----:B------:R-:W-:Y:S01]  /*2d70*/  BSSY B2, `(.L_x_939) ;  /* 0x000004a000027945 */ /* 0x000fe20003800000 */
[----:B------:R-:W-:Y:S01]  /*2d80*/  MOV R13, RZ ;  /* 0x000000ff000d7202 */ /* 0x000fe20000000f00 */
[----:B------:R-:W-:Y:S01]  /*2d90*/  IMAD.MOV.U32 R11, RZ, RZ, RZ ;  /* 0x000000ffff0b7224 */ /* 0x000fe200078e00ff */
[----:B------:R-:W-:Y:S02]  /*2da0*/  ISETP.GE.U32.AND P0, PT, R0, 0x3, PT ;  /* 0x000000030000780c */ /* 0x000fe40003f06070 */
[----:B------:R-:W-:-:S04]  /*2db0*/  IADD3.X R0, R10, -0x1, RZ, P1, !PT ;  /* 0xffffffff0a007810 */ /* 0x000fc80000ffe4ff */
[----:B------:R-:W-:Y:S02]  /*2dc0*/  ISETP.GE.U32.AND.EX P0, PT, R0, RZ, PT, P0 ;  /* 0x000000ff0000720c */ /* 0x000fe40003f06100 */
[----:B------:R-:W-:-:S11]  /*2dd0*/  LOP3.LUT R0, R15, 0x3, RZ, 0xc0, !PT ;  /* 0x000000030f007812 */ /* 0x000fd600078ec0ff */
[----:B------:R-:W-:Y:S05]  /*2de0*/  @!P0 BRA `(.L_x_940) ;  /* 0x0000042000008947 */ /* 0x000fea0003800000 */
[----:B------:R-:W-:Y:S01]  /*2df0*/  IADD3 R2, P0, R0, -R15, RZ ;  /* 0x8000000f00027210 */ /* 0x000fe20007f1e0ff */
[----:B------:R-:W-:Y:S01]  /*2e00*/  HFMA2.MMA R13, -RZ, RZ, 0, 0 ;  /* 0x00000000ff0d7435 */ /* 0x000fe200000001ff */
        /* <DEDUP_REMOVED lines=12> */
.L_x_944:
        /* <DEDUP_REMOVED lines=21> */
.L_x_943:
[----:B------:R-:W-:Y:S05]  /*3020*/  BSYNC B4 ;  /* 0x0000000000047941 */ /* 0x000fea0003800000 */
.L_x_942:
[----:B------:R-:W-:Y:S01]  /*3030*/  IADD3 R9, P2, RZ, -R2, RZ ;  /* 0x80000002ff097210 */ /* 0x000fe20007f5e0ff */
[----:B------:R-:W-:Y:S03]  /*3040*/  BSSY B4, `(.L_x_945) ;  /* 0x0000010000047945 */ /* 0x000fe60003800000 */
[----:B------:R-:W-:Y:S01]  /*3050*/  ISETP.GT.U32.AND P1, PT, R9, 0x4, PT ;  /* 0x000000040900780c */ /* 0x000fe20003f24070 */
[----:B------:R-:W-:-:S05]  /*3060*/  IMAD.X R9, RZ, RZ, ~R8, P2 ;  /* 0x000000ffff097224 */ /* 0x000fca00010e0e08 */
[----:B------:R-:W-:-:S13]  /*3070*/  ISETP.GT.AND.EX P1, PT, R9, RZ, PT, P1 ;  /* 0x000000ff0900720c */ /* 0x000fda0003f24310 */
[----:B------:R-:W-:Y:S05]  /*3080*/  @!P1 BRA `(.L_x_946) ;  /* 0x000000b000009947 */ /* 0x000fea0003800000 */
[----:B-----5:R-:W-:-:S04]  /*3090*/  IADD3 R9, P2, P3, R6, R13, R6 ;  /* 0x0000000d06097210 */ /* 0x020fc80007b5e006 */
[C-C-:B------:R-:W-:Y:S02]  /*30a0*/  IADD3 R9, P0, P1, R6.reuse, R9, R6.reuse ;  /* 0x0000000906097210 */ /* 0x140fe4000791e006 */
[C-C-:B------:R-:W-:Y:S02]  /*30b0*/  IADD3.X R11, R7.reuse, R11, R7.reuse, P2, P3 ;  /* 0x0000000b070b7210 */ /* 0x140fe400017e6407 */
[C-C-:B------:R-:W-:Y:S02]  /*30c0*/  IADD3 R9, P3, P4, R6.reuse, R9, R6.reuse ;  /* 0x0000000906097210 */ /* 0x140fe40007c7e006 */
[----:B------:R-:W-:Y:S02]  /*30d0*/  IADD3.X R11, R7, R11, R7, P0, P1 ;  /* 0x0000000b070b7210 */ /* 0x000fe400007e2407 */
[----:B------:R-:W-:Y:S02]  /*30e0*/  IADD3 R13, P1, P5, R6, R9, R6 ;  /* 0x00000009060d7210 */ /* 0x000fe40007d3e006 */
[----:B------:R-:W-:-:S02]  /*30f0*/  IADD3 R2, P2, R2, 0x8, RZ ;  /* 0x0000000802027810 */ /* 0x000fc40007f5e0ff */
[C-C-:B------:R-:W-:Y:S02]  /*3100*/  IADD3.X R9, R7.reuse, R11, R7.reuse, P3, P4 ;  /* 0x0000000b07097210 */ /* 0x140fe40001fe8407 */
[----:B------:R-:W-:Y:S02]  /*3110*/  PLOP3.LUT P0, PT, PT, PT, PT, 0x8, 0x0 ;  /* 0x000000000000781c */ /* 0x000fe40003f0e170 */
[----:B------:R-:W-:Y:S02]  /*3120*/  IADD3.X R8, RZ, R8, RZ, P2, !PT ;  /* 0x00000008ff087210 */ /* 0x000fe400017fe4ff */
[----:B------:R-:W-:-:S04]  /*3130*/  IADD3.X R11, R7, R9, R7, P1, P5 ;  /* 0x00000009070b7210 */ /* 0x000fc80000fea407 */
.L_x_946:
[----:B------:R-:W-:Y:S05]  /*3140*/  BSYNC B4 ;  /* 0x0000000000047941 */ /* 0x000fea0003800000 */
.L_x_945:
[----:B------:R-:W-:-:S04]  /*3150*/  ISETP.NE.U32.AND P1, PT, R2, RZ, PT ;  /* 0x000000ff0200720c */ /* 0x000fc80003f25070 */
[----:B------:R-:W-:-:S13]  /*3160*/  ISETP.NE.OR.EX P0, PT, R8, RZ, P0, P1 ;  /* 0x000000ff0800720c */ /* 0x000fda0000705710 */
[----:B------:R-:W-:Y:S05]  /*3170*/  @!P0 BRA `(.L_x_940) ;  /* 0x0000009000008947 */ /* 0x000fea0003800000 */
.L_x_941:
        /* <DEDUP_REMOVED lines=9> */
.L_x_940:
[----:B------:R-:W-:Y:S05]  /*3210*/  BSYNC B2 ;  /* 0x0000000000027941 */ /* 0x000fea0003800000 */
.L_x_939:
[----:B------:R-:W-:-:S04]  /*3220*/  ISETP.NE.U32.AND P0, PT, R0, RZ, PT ;  /* 0x000000ff0000720c */ /* 0x000fc80003f05070 */
[----:B------:R-:W-:-:S13]  /*3230*/  ISETP.NE.AND.EX P0, PT, RZ, RZ, PT, P0 ;  /* 0x000000ffff00720c */ /* 0x000fda0003f05300 */
[----:B------:R-:W-:Y:S05]  /*3240*/  @!P0 BRA `(.L_x_938) ;  /* 0x000000a000008947 */ /* 0x000fea0003800000 */
[----:B------:R-:W-:Y:S02]  /*3250*/  ISETP.NE.U32.AND P0, PT, R0, 0x1, PT ;  /* 0x000000010000780c */ /* 0x000fe40003f05070 */
[----:B-----5:R-:W-:Y:S02]  /*3260*/  IADD3 R13, P2, R6, R13, RZ ;  /* 0x0000000d060d7210 */ /* 0x020fe40007f5e0ff */
[----:B------:R-:W-:-:S03]  /*3270*/  ISETP.NE.AND.EX P0, PT, RZ, RZ, PT, P0 ;  /* 0x000000ffff00720c */ /* 0x000fc60003f05300 */
[----:B------:R-:W-:-:S10]  /*3280*/  IMAD.X R11, R7, 0x1, R11, P2 ;  /* 0x00000001070b7824 */ /* 0x000fd400010e060b */
[----:B------:R-:W-:-:S04]  /*3290*/  @P0 ISETP.NE.U32.AND P1, PT, R0, 0x2, PT ;  /* 0x000000020000080c */ /* 0x000fc80003f25070 */
[----:B------:R-:W-:-:S04]  /*32a0*/  @P0 ISETP.NE.AND.EX P1, PT, RZ, RZ, PT, P1 ;  /* 0x000000ffff00020c */ /* 0x000fc80003f25310 */
[----:B------:R-:W-:-:S04]  /*32b0*/  @P0 SEL R9, R6, RZ, P1 ;  /* 0x000000ff06090207 */ /* 0x000fc80000800000 */
[----:B------:R-:W-:Y:S02]  /*32c0*/  @P0 IADD3 R13, P3, P4, R9, R13, R6 ;  /* 0x0000000d090d0210 */ /* 0x000fe40007c7e006 */
[----:B------:R-:W-:-:S04]  /*32d0*/  @P0 SEL R6, R7, RZ, P1 ;  /* 0x000000ff07060207 */ /* 0x000fc80000800000 */
[----:B------:R-:W-:Y:S02]  /*32e0*/  @P0 IADD3.X R11, R6, R11, R7, P3, P4 ;  /* 0x0000000b060b0210 */ /* 0x000fe40001fe8407 */
.L_x_938:
[----:B------:R-:W-:Y:S05]  /*32f0*/  BSYNC B3 ;  /* 0x0000000000037941 */ /* 0x000fea0003800000 */
.L_x_937:
[----:B-----5:R-:W-:Y:S02]  /*3300*/  MOV R6, R13 ;  /* 0x0000000d00067202 */ /* 0x020fe40000000f00 */
[----:B------:R-:W-:Y:S02]  /*3310*/  MOV R7, R11 ;  /* 0x0000000b00077202 */ /* 0x000fe40000000f00 */
[----:B------:R-:W-:-:S03]  /*3320*/  IADD3 R3, R3, 0x80, RZ ;  /* 0x0000008003037810 */ /* 0x000fc60007ffe0ff */
[----:B------:R0:W-:Y:S01]  /*3330*/  STG.E.64 [R4.64], R6 ;  /* 0x0000000604007986 */ /* 0x0001e2000c101b04 */
[----:B------:R-:W-:-:S13]  /*3340*/  ISETP.GE.AND P0, PT, R3, c[0x0][0x160], PT ;  /* 0x0000580003007a0c */ /* 0x000fda0003f06270 */
[----:B------:R-:W-:Y:S05]  /*3350*/  @P0 BRA `(.L_x_947) ;  /* 0x0000324000000947 */ /* 0x000fea0003800000 */
[----:B0-----:R-:W-:Y:S01]  /*3360*/  ISETP.NE.AND P0, PT, RZ, c[0x0][0x168], PT ;  /* 0x00005a00ff007a0c */ /* 0x001fe20003f05270 */
[----:B------:R-:W-:Y:S01]  /*3370*/  HFMA2.MMA R0, -RZ, RZ, 0, 0 ;  /* 0x00000000ff007435 */ /* 0x000fe200000001ff */
[----:B------:R-:W-:Y:S01]  /*3380*/  CS2R R4, SRZ ;  /* 0x0000000000047805 */ /* 0x000fe2000001ff00 */
        /* <DEDUP_REMOVED lines=275> */
.L_x_948:
        /* <DEDUP_REMOVED lines=22> */
[----:B------:R-:W-:Y:S01]  /*4620*/  IADD3 R5, R9, R13, RZ ;  /* 0x0000000d09057210 */ /* 0x000fe20007ffe0ff */
[----:B------:R-:W-:Y:S01]  /*4630*/  IMAD.MOV.U32 R13, RZ, RZ, RZ ;  /* 0x000000ffff0d7224 */ /* 0x000fe200078e00ff */
[----:B------:R-:W-:Y:S02]  /*4640*/  MOV R11, RZ ;  /* 0x000000ff000b7202 */ /* 0x000fe40000000f00 */
[----:B------:R-:W-:Y:S02]  /*4650*/  LEA.HI.X R7, R8, R0, R5, 0x3, P2 ;  /* 0x0000000008077211 */ /* 0x000fe400010f1c05 */
[----:B------:R-:W-:Y:S01]  /*4660*/  IADD3.X R5, RZ, c[0x0][0x4f4], RZ, P1, !PT ;  /* 0x00013d00ff057a10 */ /* 0x000fe20000ffe4ff */
[----:B------:R-:W-:Y:S05]  /*4670*/  @!P0 BRA `(.L_x_950) ;  /* 0x000005a000008947 */ /* 0x000fea0003800000 */
[----:B------:R-:W5:Y:S01]  /*4680*/  LDG.E.64.CONSTANT R6, [R6.64] ;  /* 0x0000000406067981 */ /* 0x000f62000c1e9b00 */
[----:B------:R-:W-:Y:S01]  /*4690*/  IADD3 R0, P1, R15, -0x1, RZ ;  /* 0xffffffff0f007810 */ /* 0x000fe20007f3e0ff */
[----:B------:R-:W-:Y:S01]  /*46a0*/  BSSY B2, `(.L_x_951) ;  /* 0x000004a000027945 */ /* 0x000fe20003800000 */
[----:B------:R-:W-:Y:S01]  /*46b0*/  HFMA2.MMA R11, -RZ, RZ, 0, 0 ;  /* 0x00000000ff0b7435 */ /* 0x000fe200000001ff */
[----:B------:R-:W-:Y:S01]  /*46c0*/  IMAD.MOV.U32 R13, RZ, RZ, RZ ;  /* 0x000000ffff0d7224 */ /* 0x000fe200078e00ff */
[----:B------:R-:W-:-:S02]  /*46d0*/  ISETP.GE.U32.AND P0, PT, R0, 0x3, PT ;  /* 0x000000030000780c */ /* 0x000fc40003f06070 */
[----:B------:R-:W-:-:S04]  /*46e0*/  IADD3.X R0, R10, -0x1, RZ, P1, !PT ;  /* 0xffffffff0a007810 */ /* 0x000fc80000ffe4ff */
[----:B------:R-:W-:Y:S02]  /*46f0*/  ISETP.GE.U32.AND.EX P0, PT, R0, RZ, PT, P0 ;  /* 0x000000ff0000720c */ /* 0x000fe40003f06100 */
[----:B------:R-:W-:-:S11]  /*4700*/  LOP3.LUT R0, R15, 0x3, RZ, 0xc0, !PT ;  /* 0x000000030f007812 */ /* 0x000fd600078ec0ff */
[----:B------:R-:W-:Y:S05]  /*4710*/  @!P0 BRA `(.L_x_952) ;  /* 0x0000042000008947 */ /* 0x000fea0003800000 */
[----:B------:R-:W-:Y:S01]  /*4720*/  IADD3 R2, P0, R0, -R15, RZ ;  /* 0x8000000f00027210 */ /* 0x000fe20007f1e0ff */
[----:B------:R-:W-:Y:S01]  /*4730*/  IMAD.MOV.U32 R13, RZ, RZ, RZ ;  /* 0x000000ffff0d7224 */ /* 0x000fe200078e00ff */
        /* <DEDUP_REMOVED lines=12> */
.L_x_956:
[----:B-----5:R-:W-:-:S04]  /*4800*/  IADD3 R9, P1, P2, R6, R13, R6 ;  /* 0x0000000d06097210 */ /* 0x020fc80007a3e006 */
[C-C-:B------:R-:W-:Y:S02]  /*4810*/  IADD3 R9, P3, P4, R6.reuse, R9, R6.reuse ;  /* 0x0000000906097210 */ /* 0x140fe40007c7e006 */
[C-C-:B------:R-:W-:Y:S02]  /*4820*/  IADD3.X R11, R7.reuse, R11, R7.reuse, P1, P2 ;  /* 0x0000000b070b7210 */ /* 0x140fe40000fe4407 */
[C-C-:B------:R-:W-:Y:S02]  /*4830*/  IADD3 R9, P1, P2, R6.reuse, R9, R6.reuse ;  /* 0x0000000906097210 */ /* 0x140fe40007a3e006 */
[C-C-:B------:R-:W-:Y:S02]  /*4840*/  IADD3.X R11, R7.reuse, R11, R7.reuse, P3, P4 ;  /* 0x0000000b070b7210 */ /* 0x140fe40001fe8407 */
[----:B------:R-:W-:Y:S02]  /*4850*/  IADD3 R9, P4, P5, R6, R9, R6 ;  /* 0x0000000906097210 */ /* 0x000fe40007d9e006 */
[----:B------:R-:W-:-:S02]  /*4860*/  IADD3.X R11, R7, R11, R7, P1, P2 ;  /* 0x0000000b070b7210 */ /* 0x000fc40000fe4407 */
[----:B------:R-:W-:Y:S02]  /*4870*/  IADD3 R2, P3, R2, 0x10, RZ ;  /* 0x0000001002027810 */ /* 0x000fe40007f7e0ff */
[C---:B------:R-:W-:Y:S02]  /*4880*/  IADD3 R9, P1, P2, R6.reuse, R9, R6 ;  /* 0x0000000906097210 */ /* 0x040fe40007a3e006 */
[C-C-:B------:R-:W-:Y:S01]  /*4890*/  IADD3.X R11, R7.reuse, R11, R7.reuse, P4, P5 ;  /* 0x0000000b070b7210 */ /* 0x140fe200027ea407 */
[----:B------:R-:W-:Y:S01]  /*48a0*/  IMAD.X R8, RZ, RZ, R8, P3 ;  /* 0x000000ffff087224 */ /* 0x000fe200018e0608 */
[----:B------:R-:W-:Y:S02]  /*48b0*/  IADD3 R9, P4, P5, R6, R9, R6 ;  /* 0x0000000906097210 */ /* 0x000fe40007d9e006 */
[----:B------:R-:W-:Y:S02]  /*48c0*/  IADD3.X R11, R7, R11, R7, P1, P2 ;  /* 0x0000000b070b7210 */ /* 0x000fe40000fe4407 */
[----:B------:R-:W-:-:S02]  /*48d0*/  ISETP.GE.U32.AND P1, PT, R2, -0xc, PT ;  /* 0xfffffff40200780c */ /* 0x000fc40003f26070 */
[--C-:B------:R-:W-:Y:S02]  /*48e0*/  IADD3 R9, P2, P3, R6, R9, R6.reuse ;  /* 0x0000000906097210 */ /* 0x100fe40007b5e006 */
[----:B------:R-:W-:Y:S02]  /*48f0*/  ISETP.GE.AND.EX P1, PT, R8, -0x1, PT, P1 ;  /* 0xffffffff0800780c */ /* 0x000fe40003f26310 */
[C-C-:B------:R-:W-:Y:S02]  /*4900*/  IADD3.X R11, R7.reuse, R11, R7.reuse, P4, P5 ;  /* 0x0000000b070b7210 */ /* 0x140fe400027ea407 */
[----:B------:R-:W-:Y:S02]  /*4910*/  IADD3 R13, P4, P5, R6, R9, R6 ;  /* 0x00000009060d7210 */ /* 0x000fe40007d9e006 */
[----:B------:R-:W-:-:S04]  /*4920*/  IADD3.X R9, R7, R11, R7, P2, P3 ;  /* 0x0000000b07097210 */ /* 0x000fc800017e6407 */
[----:B------:R-:W-:-:S03]  /*4930*/  IADD3.X R11, R7, R9, R7, P4, P5 ;  /* 0x00000009070b7210 */ /* 0x000fc600027ea407 */
[----:B------:R-:W-:Y:S05]  /*4940*/  @!P1 BRA `(.L_x_956) ;  /* 0xfffffeb000009947 */ /* 0x000fea000383ffff */
.L_x_955:
[----:B------:R-:W-:Y:S05]  /*4950*/  BSYNC B4 ;  /* 0x0000000000047941 */ /* 0x000fea0003800000 */
.L_x_954:
        /* <DEDUP_REMOVED lines=17> */
.L_x_958:
[----:B------:R-:W-:Y:S05]  /*4a70*/  BSYNC B4 ;  /* 0x0000000000047941 */ /* 0x000fea0003800000 */
.L_x_957:
[----:B------:R-:W-:-:S04]  /*4a80*/  ISETP.NE.U32.AND P1, PT, R2, RZ, PT ;  /* 0x000000ff0200720c */ /* 0x000fc80003f25070 */
[----:B------:R-:W-:-:S13]  /*4a90*/  ISETP.NE.OR.EX P0, PT, R8, RZ, P0, P1 ;  /* 0x000000ff0800720c */ /* 0x000fda0000705710 */
[----:B------:R-:W-:Y:S05]  /*4aa0*/  @!P0 BRA `(.L_x_952) ;  /* 0x0000009000008947 */ /* 0x000fea0003800000 */
.L_x_953:
[----:B------:R-:W-:Y:S02]  /*4ab0*/  IADD3 R2, P0, R2, 0x4, RZ ;  /* 0x0000000402027810 */ /* 0x000fe40007f1e0ff */
[----:B-----5:R-:W-:-:S03]  /*4ac0*/  IADD3 R13, P2, P1, R6, R13, R6 ;  /* 0x0000000d060d7210 */ /* 0x020fc6000795e006 */
[----:B------:R-:W-:Y:S01]  /*4ad0*/  IMAD.X R8, RZ, RZ, R8, P0 ;  /* 0x000000ffff087224 */ /* 0x000fe200000e0608 */
[----:B------:R-:W-:Y:S02]  /*4ae0*/  ISETP.NE.U32.AND P0, PT, R2, RZ, PT ;  /* 0x000000ff0200720c */ /* 0x000fe40003f05070 */
[----:B------:R-:W-:Y:S02]  /*4af0*/  IADD3 R13, P3, P4, R6, R13, R6 ;  /* 0x0000000d060d7210 */ /* 0x000fe40007c7e006 */
[----:B------:R-:W-:Y:S02]  /*4b00*/  ISETP.NE.AND.EX P0, PT, R8, RZ, PT, P0 ;  /* 0x000000ff0800720c */ /* 0x000fe40003f05300 */
[----:B------:R-:W-:-:S04]  /*4b10*/  IADD3.X R11, R7, R11, R7, P2, P1 ;  /* 0x0000000b070b7210 */ /* 0x000fc800017e2407 */
[----:B------:R-:W-:-:S07]  /*4b20*/  IADD3.X R11, R7, R11, R7, P3, P4 ;  /* 0x0000000b070b7210 */ /* 0x000fce0001fe8407 */
[----:B------:R-:W-:Y:S05]  /*4b30*/  @P0 BRA `(.L_x_953) ;  /* 0xffffff7000000947 */ /* 0x000fea000383ffff */
.L_x_952:
[----:B------:R-:W-:Y:S05]  /*4b40*/  BSYNC B2 ;  /* 0x0000000000027941 */ /* 0x000fea0003800000 */
.L_x_951:
        /* <DEDUP_REMOVED lines=13> */
.L_x_950:
[----:B------:R-:W-:Y:S05]  /*4c20*/  BSYNC B3 ;  /* 0x0000000000037941 */ /* 0x000fea0003800000 */
.L_x_949:
[----:B-----5:R-:W-:Y:S01]  /*4c30*/  MOV R6, R13 ;  /* 0x0000000d00067202 */ /* 0x020fe20000000f00 */
[----:B------:R-:W-:Y:S01]  /*4c40*/  IMAD.MOV.U32 R7, RZ, RZ, R11 ;  /* 0x000000ffff077224 */ /* 0x000fe200078e000b */
[----:B------:R-:W-:-:S04]  /*4c50*/  IADD3 R3, R3, 0x80, RZ ;  /* 0x0000008003037810 */ /* 0x000fc80007ffe0ff */
[----:B------:R0:W-:Y:S03]  /*4c60*/  STG.E.64 [R4.64], R6 ;  /* 0x0000000604007986 */ /* 0x0001e6000c101b04 */
.L_x_935:
[----:B------:R-:W-:-:S13]  /*4c70*/  ISETP.GE.AND P0, PT, R3, c[0x0][0x160], PT ;  /* 0x0000580003007a0c */ /* 0x000fda0003f06270 */
[----:B------:R-:W-:Y:S05]  /*4c80*/  @P0 BRA `(.L_x_959) ;  /* 0x0000324000000947 */ /* 0x000fea0003800000 */
[----:B------:R-:W-:Y:S01]  /*4c90*/  ISETP.NE.AND P0, PT, RZ, c[0x0][0x168], PT ;  /* 0x00005a00ff007a0c */ /* 0x000fe20003f05270 */
[----:B------:R-:W-:Y:S01]  /*4ca0*/  HFMA2.MMA R2, -RZ, RZ, 0, 0 ;  /* 0x00000000ff027435 */ /* 0x000fe200000001ff */
[----:B0-----:R-:W-:Y:S01]  /*4cb0*/  CS2R R4, SRZ ;  /* 0x0000000000047805 */ /* 0x001fe2000001ff00 */
        /* <DEDUP_REMOVED lines=275> */
.L_x_960:
        /* <DEDUP_REMOVED lines=52> */
.L_x_968:
        /* <DEDUP_REMOVED lines=21> */
.L_x_967:
[----:B------:R-:W-:Y:S05]  /*6280*/  BSYNC B4 ;  /* 0x0000000000047941 */ /* 0x000fea0003800000 */
.L_x_966:
        /* <DEDUP_REMOVED lines=17> */
.L_x_970:
[----:B------:R-:W-:Y:S05]  /*63a0*/  BSYNC B4 ;  /* 0x0000000000047941 */ /* 0x000fea0003800000 */
.L_x_969:
[----:B------:R-:W-:-:S04]  /*63b0*/  ISETP.NE.U32.AND P1, PT, R2, RZ, PT ;  /* 0x000000ff0200720c */ /* 0x000fc80003f25070 */
[----:B------:R-:W-:-:S13]  /*63c0*/  ISETP.NE.OR.EX P0, PT, R8, RZ, P0, P1 ;  /* 0x000000ff0800720c */ /* 0x000fda0000705710 */
[----:B------:R-:W-:Y:S05]  /*63d0*/  @!P0 BRA `(.L_x_964) ;  /* 0x0000009000008947 */ /* 0x000fea0003800000 */
.L_x_965:
        /* <DEDUP_REMOVED lines=9> */
.L_x_964:
[----:B------:R-:W-:Y:S05]  /*6470*/  BSYNC B2 ;  /* 0x0000000000027941 */ /* 0x000fea0003800000 */
.L_x_963:
        /* <DEDUP_REMOVED lines=13> */
.L_x_962:
[----:B------:R-:W-:Y:S05]  /*6550*/  BSYNC B3 ;  /* 0x0000000000037941 */ /* 0x000fea0003800000 */
.L_x_961:
[----:B-----5:R-:W-:Y:S01]  /*6560*/  IMAD.MOV.U32 R6, RZ, RZ, R13 ;  /* 0x000000ffff067224 */ /* 0x020fe200078e000d */
[----:B------:R-:W-:Y:S02]  /*6570*/  MOV R7, R11 ;  /* 0x0000000b00077202 */ /* 0x000fe40000000f00 */
[----:B------:R-:W-:-:S03]  /*6580*/  IADD3 R3, R3, 0x80, RZ ;  /* 0x0000008003037810 */ /* 0x000fc60007ffe0ff */
[----:B------:R0:W-:Y:S04]  /*6590*/  STG.E.64 [R4.64], R6 ;  /* 0x0000000604007986 */ /* 0x0001e8000c101b04 */
.L_x_947:
[----:B0-----:R-:W-:-:S13]  /*65a0*/  ISETP.GE.AND P0, PT, R3, c[0x0][0x160], PT ;  /* 0x0000580003007a0c */ /* 0x001fda0003f06270 */
[----:B------:R-:W-:Y:S05]  /*65b0*/  @P0 BRA `(.L_x_971) ;  /* 0x0000325000000947 */ /* 0x000fea0003800000 */
[----:B------:R-:W-:Y:S01]  /*65c0*/  ISETP.NE.AND P0, PT, RZ, c[0x0][0x168], PT ;  /* 0x00005a00ff007a0c */ /* 0x000fe20003f05270 */
[----:B------:R-:W-:Y:S01]  /*65d0*/  HFMA2.MMA R2, -RZ, RZ, 0, 0 ;  /* 0x00000000ff027435 */ /* 0x000fe200000001ff */
[----:B------:R-:W-:Y:S01]  /*65e0*/  CS2R R4, SRZ ;  /* 0x0000000000047805 */ /* 0x000fe2000001ff00 */
        /* <DEDUP_REMOVED lines=275> */
.L_x_972:
        /* <DEDUP_REMOVED lines=52> */
.L_x_980:
        /* <DEDUP_REMOVED lines=21> */
.L_x_979:
[----:B------:R-:W-:Y:S05]  /*7bb0*/  BSYNC B4 ;  /* 0x0000000000047941 */ /* 0x000fea0003800000 */
.L_x_978:
        /* <DEDUP_REMOVED lines=17> */
.L_x_982:
[----:B------:R-:W-:Y:S05]  /*7cd0*/  BSYNC B4 ;  /* 0x0000000000047941 */ /* 0x000fea0003800000 */
.L_x_981:
[----:B------:R-:W-:-:S04]  /*7ce0*/  ISETP.NE.U32.AND P1, PT, R2, RZ, PT ;  /* 0x000000ff0200720c */ /* 0x000fc80003f25070 */
[----:B------:R-:W-:-:S13]  /*7cf0*/  ISETP.NE.OR.EX P0, PT, R8, RZ, P0, P1 ;  /* 0x000000ff0800720c */ /* 0x000fda0000705710 */
[----:B------:R-:W-:Y:S05]  /*7d00*/  @!P0 BRA `(.L_x_976) ;  /* 0x0000009000008947 */ /* 0x000fea0003800000 */
.L_x_977:
        /* <DEDUP_REMOVED lines=9> */
.L_x_976:
[----:B------:R-:W-:Y:S05]  /*7da0*/  BSYNC B2 ;  /* 0x0000000000027941 */ /* 0x000fea0003800000 */
.L_x_975:
        /* <DEDUP_REMOVED lines=13> */
.L_x_974:
[----:B------:R-:W-:Y:S05]  /*7e80*/  BSYNC B3 ;  /* 0x0000000000037941 */ /* 0x000fea0003800000 */
.L_x_973:
[----:B-----5:R-:W-:Y:S02]  /*7e90*/  MOV R6, R13 ;  /* 0x0000000d00067202 */ /* 0x020fe40000000f00 */
[----:B------:R-:W-:Y:S02]  /*7ea0*/  MOV R7, R11 ;  /* 0x0000000b00077202 */ /* 0x000fe40000000f00 */
[----:B------:R-:W-:-:S03]  /*7eb0*/  IADD3 R3, R3, 0x80, RZ ;  /* 0x0000008003037810 */ /* 0x000fc60007ffe0ff */
[----:B------:R0:W-:Y:S04]  /*7ec0*/  STG.E.64 [R4.64], R6 ;  /* 0x0000000604007986 */ /* 0x0001e8000c101b04 */
.L_x_959:
[----:B------:R-:W-:-:S13]  /*7ed0*/  ISETP.GE.AND P0, PT, R3, c[0x0][0x160], PT ;  /* 0x0000580003007a0c */ /* 0x000fda0003f06270 */
[----:B------:R-:W-:Y:S01]  /*7ee0*/  @P0 BREAK B0 ;  /* 0x0000000000000942 */ /* 0x000fe20003800000 */
        /* <DEDUP_REMOVED lines=279> */
.L_x_984:
        /* <DEDUP_REMOVED lines=52> */
.L_x_992:
        /* <DEDUP_REMOVED lines=21> */
.L_x_991:
[----:B------:R-:W-:Y:S05]  /*94f0*/  BSYNC B4 ;  /* 0x0000000000047941 */ /* 0x000fea0003800000 */
.L_x_990:
        /* <DEDUP_REMOVED lines=17> */
.L_x_994:
[----:B------:R-:W-:Y:S05]  /*9610*/  BSYNC B4 ;  /* 0x0000000000047941 */ /* 0x000fea0003800000 */
.L_x_993:
[----:B------:R-:W-:-:S04]  /*9620*/  ISETP.NE.U32.AND P1, PT, R2, RZ, PT ;  /* 0x000000ff0200720c */ /* 0x000fc80003f25070 */
[----:B------:R-:W-:-:S13]  /*9630*/  ISETP.NE.OR.EX P0, PT, R8, RZ, P0, P1 ;  /* 0x000000ff0800720c */ /* 0x000fda0000705710 */
[----:B------:R-:W-:Y:S05]  /*9640*/  @!P0 BRA `(.L_x_988) ;  /* 0x0000009000008947 */ /* 0x000fea0003800000 */
.L_x_989:
        /* <DEDUP_REMOVED lines=9> */
.L_x_988:
[----:B------:R-:W-:Y:S05]  /*96e0*/  BSYNC B2 ;  /* 0x0000000000027941 */ /* 0x000fea0003800000 */
.L_x_987:
        /* <DEDUP_REMOVED lines=13> */
.L_x_986:
[----:B------:R-:W-:Y:S05]  /*97c0*/  BSYNC B3 ;  /* 0x0000000000037941 */ /* 0x000fea0003800000 */
.L_x_985:
[----:B-----5:R-:W-:Y:S01]  /*97d0*/  MOV R6, R13 ;  /* 0x0000000d00067202 */ /* 0x020fe20000000f00 */
[----:B------:R-:W-:Y:S01]  /*97e0*/  IMAD.MOV.U32 R7, RZ, RZ, R11 ;  /* 0x000000ffff077224 */ /* 0x000fe200078e000b */
[----:B------:R-:W-:-:S04]  /*97f0*/  IADD3 R3, R3, 0x80, RZ ;  /* 0x0000008003037810 */ /* 0x000fc80007ffe0ff */
[----:B------:R0:W-:Y:S03]  /*9800*/  STG.E.64 [R4.64], R6 ;  /* 0x0000000604007986 */ /* 0x0001e6000c101b04 */
.L_x_971:
[----:B------:R-:W-:-:S13]  /*9810*/  ISETP.GE.AND P0, PT, R3, c[0x0][0x160], PT ;  /* 0x0000580003007a0c */ /* 0x000fda0003f06270 */
[----:B------:R-:W-:Y:S01]  /*9820*/  @P0 BREAK B0 ;  /* 0x0000000000000942 */ /* 0x000fe20003800000 */
[----:B------:R-:W-:Y:S05]  /*9830*/  @P0 BRA `(.L_x_983) ;  /* 0x0000192000000947 */ /* 0x000fea0003800000 */
[----:B------:R-:W-:Y:S05]  /*9840*/  BSYNC B0 ;  /* 0x0000000000007941 */ /* 0x000fea0003800000 */
.L_x_934:
        /* <DEDUP_REMOVED lines=278> */
.L_x_995:
        /* <DEDUP_REMOVED lines=52> */
.L_x_1003:
        /* <DEDUP_REMOVED lines=21> */
.L_x_1002:
[----:B------:R-:W-:Y:S05]  /*ae40*/  BSYNC B4 ;  /* 0x0000000000047941 */ /* 0x000fea0003800000 */
.L_x_1001:
        /* <DEDUP_REMOVED lines=17> */
.L_x_1005:
[----:B------:R-:W-:Y:S05]  /*af60*/  BSYNC B4 ;  /* 0x0000000000047941 */ /* 0x000fea0003800000 */
.L_x_1004:
[----:B------:R-:W-:-:S04]  /*af70*/  ISETP.NE.U32.AND P1, PT, R2, RZ, PT ;  /* 0x000000ff0200720c */ /* 0x000fc80003f25070 */
[----:B------:R-:W-:-:S13]  /*af80*/  ISETP.NE.OR.EX P0, PT, R8, RZ, P0, P1 ;  /* 0x000000ff0800720c */ /* 0x000fda0000705710 */
[----:B------:R-:W-:Y:S05]  /*af90*/  @!P0 BRA `(.L_x_999) ;  /* 0x0000009000008947 */ /* 0x000fea0003800000 */
.L_x_1000:
        /* <DEDUP_REMOVED lines=9> */
.L_x_999:
[----:B------:R-:W-:Y:S05]  /*b030*/  BSYNC B2 ;  /* 0x0000000000027941 */ /* 0x000fea0003800000 */
.L_x_998:
        /* <DEDUP_REMOVED lines=13> */
.L_x_997:
[----:B------:R-:W-:Y:S05]  /*b110*/  BSYNC B3 ;  /* 0x0000000000037941 */ /* 0x000fea0003800000 */
.L_x_996:
[----:B-----5:R-:W-:Y:S01]  /*b120*/  IMAD.MOV.U32 R6, RZ, RZ, R13 ;  /* 0x000000ffff067224 */ /* 0x020fe200078e000d */
[----:B------:R-:W-:Y:S02]  /*b130*/  MOV R7, R11 ;  /* 0x0000000b00077202 */ /* 0x000fe40000000f00 */
[----:B------:R-:W-:-:S03]  /*b140*/  IADD3 R3, R3, 0x80, RZ ;  /* 0x0000008003037810 */ /* 0x000fc60007ffe0ff */
[----:B------:R0:W-:Y:S04]  /*b150*/  STG.E.64 [R4.64], R6 ;  /* 0x0000000604007986 */ /* 0x0001e8000c101b04 */
.L_x_983:
[----:B------:R-:W-:Y:S05]  /*b160*/  BSYNC B1 ;  /* 0x0000000000017941 */ /* 0x000fea0003800000 */
.L_x_933:
        /* <DEDUP_REMOVED lines=281> */
.L_x_1006:
        /* <DEDUP_REMOVED lines=10> */
[----:B------:R-:W-:-:S02]  /*c3a0*/  MOV R13, RZ ;  /* 0x000000ff000d7202 */ /* 0x000fc40000000f00 */
[----:B--2---:R-:W-:-:S04]  /*c3b0*/  ISETP.GT.U32.AND P0, PT, R6, RZ, PT ;  /* 0x000000ff0600720c */ /* 0x004fc80003f04070 */
[----:B------:R-:W-:Y:S01]  /*c3c0*/  ISETP.GT.AND.EX P0, PT, R7, RZ, !P1, P0 ;  /* 0x000000ff0700720c */ /* 0x000fe20004f04300 */
[----:B---3--:R-:W-:Y:S01]  /*c3d0*/  IMAD R9, R5, c[0x0][0x520], RZ ;  /* 0x0001480005097a24 */ /* 0x008fe200078e02ff */
[----:B------:R-:W-:Y:S01]  /*c3e0*/  IADD3 R2, P1, R0, c[0x0][0x4f0], RZ ;  /* 0x00013c0000027a10 */ /* 0x000fe20007f3e0ff */
[----:B------:R-:W-:Y:S01]  /*c3f0*/  IMAD.X R0, RZ, RZ, c[0x0][0x4fc], P2 ;  /* 0x00013f00ff007624 */ /* 0x000fe200010e06ff */
[----:B------:R-:W-:Y:S01]  /*c400*/  SEL R15, R6, 0x1, !P0 ;  /* 0x00000001060f7807 */ /* 0x000fe20004000000 */
[C---:B------:R-:W-:Y:S01]  /*c410*/  IMAD R11, R4.reuse, c[0x0][0x524], R9 ;  /* 0x00014900040b7a24 */ /* 0x040fe200078e0209 */
[----:B------:R-:W-:Y:S01]  /*c420*/  SEL R7, R7, RZ, !P0 ;  /* 0x000000ff07077207 */ /* 0x000fe20004000000 */
[----:B------:R-:W-:Y:S01]  /*c430*/  IMAD.WIDE.U32 R8, R4, c[0x0][0x520], RZ ;  /* 0x0001480004087a25 */ /* 0x000fe200078e00ff */
[----:B------:R-:W-:-:S04]  /*c440*/  ISETP.GE.U32.AND P0, PT, R15, 0x1, PT ;  /* 0x000000010f00780c */ /* 0x000fc80003f06070 */
[----:B------:R-:W-:Y:S02]  /*c450*/  ISETP.GE.AND.EX P0, PT, R7, RZ, PT, P0 ;  /* 0x000000ff0700720c */ /* 0x000fe40003f06300 */
[----:B------:R-:W-:Y:S02]  /*c460*/  LEA R4, P2, R8, R3, 0x3 ;  /* 0x0000000308047211 */ /* 0x000fe400078418ff */
[----:B------:R-:W-:Y:S01]  /*c470*/  IADD3 R3, R9, R11, RZ ;  /* 0x0000000b09037210 */ /* 0x000fe20007ffe0ff */
[----:B------:R-:W-:-:S03]  /*c480*/  IMAD.MOV.U32 R11, RZ, RZ, RZ ;  /* 0x000000ffff0b7224 */ /* 0x000fc600078e00ff */
        /* <DEDUP_REMOVED lines=27> */
.L_x_1014:
        /* <DEDUP_REMOVED lines=13> */
[C-C-:B------:R-:W-:Y:S02]  /*c710*/  IADD3 R9, P4, P5, R4.reuse, R9, R4.reuse ;  /* 0x0000000904097210 */ /* 0x140fe40007d9e004 */
[----:B------:R-:W-:Y:S02]  /*c720*/  ISETP.GE.AND.EX P1, PT, R7, -0x1, PT, P1 ;  /* 0xffffffff0700780c */ /* 0x000fe40003f26310 */
[C-C-:B------:R-:W-:Y:S02]  /*c730*/  IADD3 R9, P2, P3, R4.reuse, R9, R4.reuse ;  /* 0x0000000904097210 */ /* 0x140fe40007b5e004 */
[C-C-:B------:R-:W-:Y:S02]  /*c740*/  IADD3.X R11, R5.reuse, R11, R5.reuse, P4, P5 ;  /* 0x0000000b050b7210 */ /* 0x140fe400027ea405 */
[----:B------:R-:W-:Y:S02]  /*c750*/  IADD3 R13, P4, P5, R4, R9, R4 ;  /* 0x00000009040d7210 */ /* 0x000fe40007d9e004 */
[----:B------:R-:W-:-:S04]  /*c760*/  IADD3.X R9, R5, R11, R5, P2, P3 ;  /* 0x0000000b05097210 */ /* 0x000fc800017e6405 */
[----:B------:R-:W-:Y:S01]  /*c770*/  IADD3.X R11, R5, R9, R5, P4, P5 ;  /* 0x00000009050b7210 */ /* 0x000fe200027ea405 */
[----:B------:R-:W-:Y:S05]  /*c780*/  @!P1 BRA `(.L_x_1014) ;  /* 0xfffffeb000009947 */ /* 0x000fea000383ffff */
.L_x_1013:
[----:B------:R-:W-:Y:S05]  /*c790*/  BSYNC B3 ;  /* 0x0000000000037941 */ /* 0x000fea0003800000 */
.L_x_1012:
        /* <DEDUP_REMOVED lines=17> */
.L_x_1016:
[----:B------:R-:W-:Y:S05]  /*c8b0*/  BSYNC B3 ;  /* 0x0000000000037941 */ /* 0x000fea0003800000 */
.L_x_1015:
[----:B------:R-:W-:-:S04]  /*c8c0*/  ISETP.NE.U32.AND P1, PT, R6, RZ, PT ;  /* 0x000000ff0600720c */ /* 0x000fc80003f25070 */
[----:B------:R-:W-:-:S13]  /*c8d0*/  ISETP.NE.OR.EX P0, PT, R7, RZ, P0, P1 ;  /* 0x000000ff0700720c */ /* 0x000fda0000705710 */
[----:B------:R-:W-:Y:S05]  /*c8e0*/  @!P0 BRA `(.L_x_1010) ;  /* 0x0000009000008947 */ /* 0x000fea0003800000 */
.L_x_1011:
        /* <DEDUP_REMOVED lines=9> */
.L_x_1010:
[----:B------:R-:W-:Y:S05]  /*c980*/  BSYNC B2 ;  /* 0x0000000000027941 */ /* 0x000fea0003800000 */
.L_x_1009:
        /* <DEDUP_REMOVED lines=13> */
.L_x_1008:
[----:B------:R-:W-:Y:S05]  /*ca60*/  BSYNC B1 ;  /* 0x0000000000017941 */ /* 0x000fea0003800000 */
.L_x_1007:
[----:B-----5:R-:W-:Y:S02]  /*ca70*/  MOV R4, R13 ;  /* 0x0000000d00047202 */ /* 0x020fe40000000f00 */
[----:B------:R-:W-:-:S05]  /*ca80*/  MOV R5, R11 ;  /* 0x0000000b00057202 */ /* 0x000fca0000000f00 */
[----:B------:R-:W-:Y:S01]  /*ca90*/  STG.E.64 [R2.64], R4 ;  /* 0x0000000402007986 */ /* 0x000fe2000c101b04 */
[----:B------:R-:W-:Y:S05]  /*caa0*/  EXIT ;  /* 0x000000000000794d */ /* 0x000fea0003800000 */
.L_x_1017:
        /* <DEDUP_REMOVED lines=13> */
.L_x_16240:


//--------------------- .text._ZN2at6native73_GLOBAL__N__c8866d80_35_SparseBinaryOpIntersectionKernel_cu_1520ed90_315312apply_kernelILi128ELi8EZNS1_29binary_op_intersection_kernelINS1_9LhsProjOpEilEEvRNS_14TensorIteratorEllRKNS_6TensorEbEUliE_EEviT1_ --------------------------
	.section	.text._ZN2at6native73_GLOBAL__N__c8866d80_35_SparseBinaryOpIntersectionKernel_cu_1520ed90_315312apply_kernelILi128ELi8EZNS1_29binary_op_intersection_kernelINS1_9LhsProjOpEilEEvRNS_14TensorIteratorEllRKNS_6TensorEbEUliE_EEviT1_,"ax",@progbits
	.sectioninfo	@"SHI_REGISTERS=16"
	.align	128
.text._ZN2at6native73_GLOBAL__N__c8866d80_35_SparseBinaryOpIntersectionKernel_cu_1520ed90_315312apply_kernelILi128ELi8EZNS1_29binary_op_intersection_kernelINS1_9LhsProjOpEilEEvRNS_14TensorIteratorEllRKNS_6TensorEbEUliE_EEviT1_:
        .type           _ZN2at6native73_GLOBAL__N__c8866d80_35_SparseBinaryOpIntersectionKernel_cu_1520ed90_315312apply_kernelILi128ELi8EZNS1_29binary_op_intersection_kernelINS1_9LhsProjOpEilEEvRNS_14TensorIteratorEllRKNS_6TensorEbEUliE_EEviT1_,@function
        .size           _ZN2at6native73_GLOBAL__N__c8866d80_35_SparseBinaryOpIntersectionKernel_cu_1520ed90_315312apply_kernelILi128ELi8EZNS1_29binary_op_intersection_kernelINS1_9LhsProjOpEilEEvRNS_14TensorIteratorEllRKNS_6TensorEbEUliE_EEviT1_,(.L_x_16241 - _ZN2at6native73_GLOBAL__N__c8866d80_35_SparseBinaryOpIntersectionKernel_cu_1520ed90_315312apply_kernelILi128ELi8EZNS1_29binary_op_intersection_kernelINS1_9LhsProjOpEilEEvRNS_14TensorIteratorEllRKNS_6TensorEbEUliE_EEviT1_)
        .other          _ZN2at6native73_GLOBAL__N__c8866d80_35_SparseBinaryOpIntersectionKernel_cu_1520ed90_315312apply_kernelILi128ELi8EZNS1_29binary_op_intersection_kernelINS1_9LhsProjOpEilEEvRNS_14TensorIteratorEllRKNS_6TensorEbEUliE_EEviT1_,@"STO_CUDA_ENTRY STV_DEFAULT"
_ZN2at6native73_GLOBAL__N__c8866d80_35_SparseBinaryOpIntersectionKernel_cu_1520ed90_315312apply_kernelILi128ELi8EZNS1_29binary_op_intersection_kernelINS1_9LhsProjOpEilEEvRNS_14TensorIteratorEllRKNS_6TensorEbEUliE_EEviT1_:
        /* <DEDUP_REMOVED lines=13> */
[----:B------:R-:W-:Y:S01]  /*00d0*/  MOV R5, R3 ;  /* 0x0000000300057202 */ /* 0x000fe20000000f00 */
        /* <DEDUP_REMOVED lines=277> */
.L_x_1020:
        /* <DEDUP_REMOVED lines=27> */
[----:B------:R0:W5:Y:S01]  /*13e0*/  LDG.E.CONSTANT R7, [R6.64] ;  /* 0x0000000406077981 */ /* 0x000162000c1e9900 */
[C---:B------:R-:W-:Y:S01]  /*13f0*/  IADD3 R0, P1, R2.reuse, -0x1, RZ ;  /* 0xffffffff02007810 */ /* 0x040fe20007f3e0ff */
[----:B------:R-:W-:Y:S01]  /*1400*/  BSSY B2, `(.L_x_1023) ;  /* 0x0000037000027945 */ /* 0x000fe20003800000 */
[----:B------:R-:W-:Y:S01]  /*1410*/  HFMA2.MMA R9, -RZ, RZ, 0, 0 ;  /* 0x00000000ff097435 */ /* 0x000fe200000001ff */
[----:B------:R-:W-:Y:S02]  /*1420*/  LOP3.LUT R11, R2, 0x3, RZ, 0xc0, !PT ;  /* 0x00000003020b7812 */ /* 0x000fe400078ec0ff */
[----:B------:R-:W-:Y:S02]  /*1430*/  ISETP.GE.U32.AND P0, PT, R0, 0x3, PT ;  /* 0x000000030000780c */ /* 0x000fe40003f06070 */
[----:B------:R-:W-:-:S04]  /*1440*/  IADD3.X R0, R10, -0x1, RZ, P1, !PT ;  /* 0xffffffff0a007810 */ /* 0x000fc80000ffe4ff */
[----:B------:R-:W-:-:S13]  /*1450*/  ISETP.GE.U32.AND.EX P0, PT, R0, RZ, PT, P0 ;  /* 0x000000ff0000720c */ /* 0x000fda0003f06100 */
[----:B------:R-:W-:Y:S05]  /*1460*/  @!P0 BRA `(.L_x_1024) ;  /* 0x0000030000008947 */ /* 0x000fea0003800000 */
[----:B0-----:R-:W-:Y:S01]  /*1470*/  IADD3 R2, P0, R11, -R2, RZ ;  /* 0x800000020b027210 */ /* 0x001fe20007f1e0ff */
        /* <DEDUP_REMOVED lines=12> */
.L_x_1028:
[C-C-:B-----5:R-:W-:Y:S02]  /*1540*/  IADD3 R0, R7.reuse, R9, R7.reuse ;  /* 0x0000000907007210 */ /* 0x160fe40007ffe007 */
        /* <DEDUP_REMOVED lines=12> */
.L_x_1027:
[----:B------:R-:W-:Y:S05]  /*1610*/  BSYNC B3 ;  /* 0x0000000000037941 */ /* 0x000fea0003800000 */
.L_x_1026:
[----:B------:R-:W-:-:S04]  /*1620*/  IADD3 R0, P2, RZ, -R2, RZ ;  /* 0x80000002ff007210 */ /* 0x000fc80007f5e0ff */
[----:B------:R-:W-:Y:S02]  /*1630*/  ISETP.GT.U32.AND P1, PT, R0, 0x4, PT ;  /* 0x000000040000780c */ /* 0x000fe40003f24070 */
[----:B------:R-:W-:-:S04]  /*1640*/  IADD3.X R0, RZ, ~R6, RZ, P2, !PT ;  /* 0x80000006ff007210 */ /* 0x000fc800017fe4ff */
[----:B------:R-:W-:-:S13]  /*1650*/  ISETP.GT.AND.EX P1, PT, R0, RZ, PT, P1 ;  /* 0x000000ff0000720c */ /* 0x000fda0003f24310 */
[----:B------:R-:W-:Y:S02]  /*1660*/  @P1 PLOP3.LUT P0, PT, PT, PT, PT, 0x8, 0x0 ;  /* 0x000000000000181c */ /* 0x000fe40003f0e170 */
[----:B------:R-:W-:Y:S02]  /*1670*/  @P1 IADD3 R2, P3, R2, 0x8, RZ ;  /* 0x0000000802021810 */ /* 0x000fe40007f7e0ff */
[C-C-:B-----5:R-:W-:Y:S02]  /*1680*/  @P1 IADD3 R0, R7.reuse, R9, R7.reuse ;  /* 0x0000000907001210 */ /* 0x160fe40007ffe007 */
[----:B------:R-:W-:Y:S02]  /*1690*/  ISETP.NE.U32.AND P2, PT, R2, RZ, PT ;  /* 0x000000ff0200720c */ /* 0x000fe40003f45070 */
[----:B------:R-:W-:Y:S02]  /*16a0*/  @P1 IADD3.X R6, RZ, R6, RZ, P3, !PT ;  /* 0x00000006ff061210 */ /* 0x000fe40001ffe4ff */
[----:B------:R-:W-:-:S03]  /*16b0*/  @P1 IADD3 R0, R7, R0, R7 ;  /* 0x0000000007001210 */ /* 0x000fc60007ffe007 */
[----:B------:R-:W-:Y:S02]  /*16c0*/  ISETP.NE.OR.EX P0, PT, R6, RZ, P0, P2 ;  /* 0x000000ff0600720c */ /* 0x000fe40000705720 */
[----:B------:R-:W-:-:S04]  /*16d0*/  @P1 IADD3 R0, R7, R0, R7 ;  /* 0x0000000007001210 */ /* 0x000fc80007ffe007 */
[----:B------:R-:W-:-:S07]  /*16e0*/  @P1 IADD3 R9, R7, R0, R7 ;  /* 0x0000000007091210 */ /* 0x000fce0007ffe007 */
[----:B------:R-:W-:Y:S05]  /*16f0*/  @!P0 BRA `(.L_x_1024) ;  /* 0x0000007000008947 */ /* 0x000fea0003800000 */
.L_x_1025:
[----:B------:R-:W-:Y:S02]  /*1700*/  IADD3 R2, P0, R2, 0x4, RZ ;  /* 0x0000000402027810 */ /* 0x000fe40007f1e0ff */
[----:B-----5:R-:W-:-:S03]  /*1710*/  IADD3 R0, R7, R9, R7 ;  /* 0x0000000907007210 */ /* 0x020fc60007ffe007 */
[----:B------:R-:W-:Y:S01]  /*1720*/  IMAD.X R6, RZ, RZ, R6, P0 ;  /* 0x000000ffff067224 */ /* 0x000fe200000e0606 */
[----:B------:R-:W-:Y:S02]  /*1730*/  ISETP.NE.U32.AND P0, PT, R2, RZ, PT ;  /* 0x000000ff0200720c */ /* 0x000fe40003f05070 */
[----:B------:R-:W-:Y:S02]  /*1740*/  IADD3 R9, R7, R0, R7 ;  /* 0x0000000007097210 */ /* 0x000fe40007ffe007 */
[----:B------:R-:W-:-:S13]  /*1750*/  ISETP.NE.AND.EX P0, PT, R6, RZ, PT, P0 ;  /* 0x000000ff0600720c */ /* 0x000fda0003f05300 */
[----:B------:R-:W-:Y:S05]  /*1760*/  @P0 BRA `(.L_x_1025) ;  /* 0xffffff9000000947 */ /* 0x000fea000383ffff */
.L_x_1024:
[----:B0-----:R-:W-:Y:S05]  /*1770*/  BSYNC B2 ;  /* 0x0000000000027941 */ /* 0x001fea0003800000 */
.L_x_1023:
[----:B------:R-:W-:-:S04]  /*1780*/  ISETP.NE.U32.AND P0, PT, R11, RZ, PT ;  /* 0x000000ff0b00720c */ /* 0x000fc80003f05070 */
[----:B------:R-:W-:-:S13]  /*1790*/  ISETP.NE.AND.EX P0, PT, RZ, RZ, PT, P0 ;  /* 0x000000ffff00720c */ /* 0x000fda0003f05300 */
[----:B------:R-:W-:Y:S05]  /*17a0*/  @!P0 BRA `(.L_x_1022) ;  /* 0x0000007000008947 */ /* 0x000fea0003800000 */
[----:B------:R-:W-:Y:S02]  /*17b0*/  ISETP.NE.U32.AND P0, PT, R11, 0x1, PT ;  /* 0x000000010b00780c */ /* 0x000fe40003f05070 */
[----:B-----5:R-:W-:Y:S02]  /*17c0*/  IADD3 R9, R7, R9, RZ ;  /* 0x0000000907097210 */ /* 0x020fe40007ffe0ff */
[----:B------:R-:W-:-:S13]  /*17d0*/  ISETP.NE.AND.EX P0, PT, RZ, RZ, PT, P0 ;  /* 0x000000ffff00720c */ /* 0x000fda0003f05300 */
[----:B------:R-:W-:-:S04]  /*17e0*/  @P0 ISETP.NE.U32.AND P1, PT, R11, 0x2, PT ;  /* 0x000000020b00080c */ /* 0x000fc80003f25070 */
[----:B------:R-:W-:-:S04]  /*17f0*/  @P0 ISETP.NE.AND.EX P1, PT, RZ, RZ, PT, P1 ;  /* 0x000000ffff00020c */ /* 0x000fc80003f25310 */
[----:B------:R-:W-:-:S04]  /*1800*/  @P0 SEL R0, R7, RZ, P1 ;  /* 0x000000ff07000207 */ /* 0x000fc80000800000 */
[----:B------:R-:W-:Y:S02]  /*1810*/  @P0 IADD3 R9, R0, R9, R7 ;  /* 0x0000000900090210 */ /* 0x000fe40007ffe007 */
.L_x_1022:
[----:B------:R-:W-:Y:S05]  /*1820*/  BSYNC B1 ;  /* 0x0000000000017941 */ /* 0x000fea0003800000 */
.L_x_1021:
[----:B------:R0:W-:Y:S01]  /*1830*/  STG.E [R4.64], R9 ;  /* 0x0000000904007986 */ /* 0x0001e2000c101904 */
[----:B------:R-:W-:-:S03]  /*1840*/  IADD3 R3, R3, 0x80, RZ ;  /* 0x0000008003037810 */ /* 0x000fc60007ffe0ff */
.L_x_1019:
[----:B------:R-:W-:Y:S05]  /*1850*/  BSYNC B0 ;  /* 0x0000000000007941 */ /* 0x000fea0003800000 */
.L_x_1018:
        /* <DEDUP_REMOVED lines=13> */
[----:B-----5:R-:W-:-:S05]  /*1930*/  SHF.R.U32.HI R7, RZ, c[0x0][0x174], R6 ;  /* 0x00005d00ff077a19 */ /* 0x020fca0000011606 */
        /* <DEDUP_REMOVED lines=268> */
.L_x_1032:
[----:B------:R-:W-:Y:S02]  /*2a00*/  IADD3 R6, P1, R5, c[0x0][0x518], RZ ;  /* 0x0001460005067a10 */ /* 0x000fe40007f3e0ff */
[----:B------:R-:W-:-:S03]  /*2a10*/  IADD3 R4, P0, R4, c[0x0][0x500], RZ ;  /* 0x0001400004047a10 */ /* 0x000fc60007f1e0ff */
[----:B-----5:R-:W-:Y:S01]  /*2a20*/  IMAD.X R7, RZ, RZ, c[0x0][0x51c], P1 ;  /* 0x00014700ff077624 */ /* 0x020fe200008e06ff */
        /* <DEDUP_REMOVED lines=24> */
[----:B------:R0:W5:Y:S01]  /*2bb0*/  LDG.E.CONSTANT R7, [R6.64] ;  /* 0x0000000406077981 */ /* 0x000162000c1e9900 */
[C---:B------:R-:W-:Y:S01]  /*2bc0*/  IADD3 R0, P1, R2.reuse, -0x1, RZ ;  /* 0xffffffff02007810 */ /* 0x040fe20007f3e0ff */
[----:B------:R-:W-:Y:S01]  /*2bd0*/  BSSY B3, `(.L_x_1035) ;  /* 0x0000037000037945 */ /* 0x000fe20003800000 */
[----:B------:R-:W-:Y:S01]  /*2be0*/  HFMA2.MMA R9, -RZ, RZ, 0, 0 ;  /* 0x00000000ff097435 */ /* 0x000fe200000001ff */
[----:B------:R-:W-:-:S02]  /*2bf0*/  LOP3.LUT R11, R2, 0x3, RZ, 0xc0, !PT ;  /* 0x00000003020b7812 */ /* 0x000fc400078ec0ff */
[----:B------:R-:W-:Y:S02]  /*2c00*/  ISETP.GE.U32.AND P0, PT, R0, 0x3, PT ;  /* 0x000000030000780c */ /* 0x000fe40003f06070 */
[----:B------:R-:W-:-:S04]  /*2c10*/  IADD3.X R0, R10, -0x1, RZ, P1, !PT ;  /* 0xffffffff0a007810 */ /* 0x000fc80000ffe4ff */
[----:B------:R-:W-:-:S13]  /*2c20*/  ISETP.GE.U32.AND.EX P0, PT, R0, RZ, PT, P0 ;  /* 0x000000ff0000720c */ /* 0x000fda0003f06100 */
[----:B------:R-:W-:Y:S05]  /*2c30*/  @!P0 BRA `(.L_x_1036) ;  /* 0x0000030000008947 */ /* 0x000fea0003800000 */
[----:B0-----:R-:W-:Y:S02]  /*2c40*/  IADD3 R2, P0, R11, -R2, RZ ;  /* 0x800000020b027210 */ /* 0x001fe40007f1e0ff */
        /* <DEDUP_REMOVED lines=12> */
.L_x_1040:
[C-C-:B-----5:R-:W-:Y:S02]  /*2d10*/  IADD3 R0, R7.reuse, R9, R7.reuse ;  /* 0x0000000907007210 */ /* 0x160fe40007ffe007 */
        /* <DEDUP_REMOVED lines=12> */
.L_x_1039:
[----:B------:R-:W-:Y:S05]  /*2de0*/  BSYNC B4 ;  /* 0x0000000000047941 */ /* 0x000fea0003800000 */
.L_x_1038:
        /* <DEDUP_REMOVED lines=14> */
.L_x_1037:
[----:B------:R-:W-:Y:S02]  /*2ed0*/  IADD3 R2, P0, R2, 0x4, RZ ;  /* 0x0000000402027810 */ /* 0x000fe40007f1e0ff */
[C-C-:B-----5:R-:W-:Y:S02]  /*2ee0*/  IADD3 R0, R7.reuse, R9, R7.reuse ;  /* 0x0000000907007210 */ /* 0x160fe40007ffe007 */
[----:B------:R-:W-:Y:S02]  /*2ef0*/  IADD3.X R6, RZ, R6, RZ, P0, !PT ;  /* 0x00000006ff067210 */ /* 0x000fe400007fe4ff */
[----:B------:R-:W-:Y:S02]  /*2f00*/  ISETP.NE.U32.AND P0, PT, R2, RZ, PT ;  /* 0x000000ff0200720c */ /* 0x000fe40003f05070 */
[----:B------:R-:W-:Y:S02]  /*2f10*/  IADD3 R9, R7, R0, R7 ;  /* 0x0000000007097210 */ /* 0x000fe40007ffe007 */
[----:B------:R-:W-:-:S13]  /*2f20*/  ISETP.NE.AND.EX P0, PT, R6, RZ, PT, P0 ;  /* 0x000000ff0600720c */ /* 0x000fda0003f05300 */
[----:B------:R-:W-:Y:S05]  /*2f30*/  @P0 BRA `(.L_x_1037) ;  /* 0xffffff9000000947 */ /* 0x000fea000383ffff */
.L_x_1036:
[----:B0-----:R-:W-:Y:S05]  /*2f40*/  BSYNC B3 ;  /* 0x0000000000037941 */ /* 0x001fea0003800000 */
.L_x_1035:
        /* <DEDUP_REMOVED lines=10> */
.L_x_1034:
[----:B------:R-:W-:Y:S05]  /*2ff0*/  BSYNC B2 ;  /* 0x0000000000027941 */ /* 0x000fea0003800000 */
.L_x_1033:
[----:B------:R0:W-:Y:S01]  /*3000*/  STG.E [R4.64], R9 ;  /* 0x0000000904007986 */ /* 0x0001e2000c101904 */
[----:B------:R-:W-:-:S04]  /*3010*/  IADD3 R3, R3, 0x80, RZ ;  /* 0x0000008003037810 */ /* 0x000fc80007ffe0ff */
        /* <DEDUP_REMOVED lines=11> */
[----:B-----5:R-:W-:-:S04]  /*30d0*/  SHF.R.U32.HI R7, RZ, c[0x0][0x174], R6 ;  /* 0x00005d00ff077a19 */ /* 0x020fc80000011606 */
        /* <DEDUP_REMOVED lines=268> */
.L_x_1042:
[----:B------:R-:W-:Y:S02]  /*41a0*/  IADD3 R6, P1, R5, c[0x0][0x518], RZ ;  /* 0x0001460005067a10 */ /* 0x000fe40007f3e0ff */
[----:B------:R-:W-:Y:S02]  /*41b0*/  IADD3 R4, P0, R4, c[0x0][0x500], RZ ;  /* 0x0001400004047a10 */ /* 0x000fe40007f1e0ff */
[----:B-----5:R-:W-:Y:S02]  /*41c0*/  IADD3.X R7, RZ, c[0x0][0x51c], RZ, P1, !PT ;  /* 0x00014700ff077a10 */ /* 0x020fe40000ffe4ff */
        /* <DEDUP_REMOVED lines=24> */
[----:B------:R0:W5:Y:S01]  /*4350*/  LDG.E.CONSTANT R7, [R6.64] ;  /* 0x0000000406077981 */ /* 0x000162000c1e9900 */
        /* <DEDUP_REMOVED lines=8> */
[----:B0-----:R-:W-:Y:S01]  /*43e0*/  IADD3 R2, P0, R11, -R2, RZ ;  /* 0x800000020b027210 */ /* 0x001fe20007f1e0ff */
        /* <DEDUP_REMOVED lines=12> */
.L_x_1050:
        /* <DEDUP_REMOVED lines=13> */
.L_x_1049:
[----:B------:R-:W-:Y:S05]  /*4580*/  BSYNC B4 ;  /* 0x0000000000047941 */ /* 0x000fea0003800000 */
.L_x_1048:
[----:B------:R-:W-:-:S04]  /*4590*/  IADD3 R0, P2, RZ, -R2, RZ ;  /* 0x80000002ff007210 */ /* 0x000fc80007f5e0ff */
[----:B------:R-:W-:Y:S02]  /*45a0*/  ISETP.GT.U32.AND P1, PT, R0, 0x4, PT ;  /* 0x000000040000780c */ /* 0x000fe40003f24070 */
[----:B------:R-:W-:-:S04]  /*45b0*/  IADD3.X R0, RZ, ~R6, RZ, P2, !PT ;  /* 0x80000006ff007210 */ /* 0x000fc800017fe4ff */
[----:B------:R-:W-:-:S13]  /*45c0*/  ISETP.GT.AND.EX P1, PT, R0, RZ, PT, P1 ;  /* 0x000000ff0000720c */ /* 0x000fda0003f24310 */
[----:B------:R-:W-:Y:S02]  /*45d0*/  @P1 PLOP3.LUT P0, PT, PT, PT, PT, 0x8, 0x0 ;  /* 0x000000000000181c */ /* 0x000fe40003f0e170 */
[----:B------:R-:W-:Y:S02]  /*45e0*/  @P1 IADD3 R2, P3, R2, 0x8, RZ ;  /* 0x0000000802021810 */ /* 0x000fe40007f7e0ff */
[C-C-:B-----5:R-:W-:Y:S02]  /*45f0*/  @P1 IADD3 R0, R7.reuse, R9, R7.reuse ;  /* 0x0000000907001210 */ /* 0x160fe40007ffe007 */
[----:B------:R-:W-:Y:S01]  /*4600*/  ISETP.NE.U32.AND P2, PT, R2, RZ, PT ;  /* 0x000000ff0200720c */ /* 0x000fe20003f45070 */
[----:B------:R-:W-:Y:S01]  /*4610*/  @P1 IMAD.X R6, RZ, RZ, R6, P3 ;  /* 0x000000ffff061224 */ /* 0x000fe200018e0606 */
[----:B------:R-:W-:-:S04]  /*4620*/  @P1 IADD3 R0, R7, R0, R7 ;  /* 0x0000000007001210 */ /* 0x000fc80007ffe007 */
[C-C-:B------:R-:W-:Y:S02]  /*4630*/  @P1 IADD3 R0, R7.reuse, R0, R7.reuse ;  /* 0x0000000007001210 */ /* 0x140fe40007ffe007 */
[----:B------:R-:W-:Y:S02]  /*4640*/  ISETP.NE.OR.EX P0, PT, R6, RZ, P0, P2 ;  /* 0x000000ff0600720c */ /* 0x000fe40000705720 */
[----:B------:R-:W-:-:S11]  /*4650*/  @P1 IADD3 R9, R7, R0, R7 ;  /* 0x0000000007091210 */ /* 0x000fd60007ffe007 */
[----:B------:R-:W-:Y:S05]  /*4660*/  @!P0 BRA `(.L_x_1046) ;  /* 0x0000007000008947 */ /* 0x000fea0003800000 */
.L_x_1047:
[----:B------:R-:W-:Y:S02]  /*4670*/  IADD3 R2, P0, R2, 0x4, RZ ;  /* 0x0000000402027810 */ /* 0x000fe40007f1e0ff */
[C-C-:B-----5:R-:W-:Y:S02]  /*4680*/  IADD3 R0, R7.reuse, R9, R7.reuse ;  /* 0x0000000907007210 */ /* 0x160fe40007ffe007 */
[----:B------:R-:W-:Y:S02]  /*4690*/  IADD3.X R6, RZ, R6, RZ, P0, !PT ;  /* 0x00000006ff067210 */ /* 0x000fe400007fe4ff */
[----:B------:R-:W-:Y:S02]  /*46a0*/  ISETP.NE.U32.AND P0, PT, R2, RZ, PT ;  /* 0x000000ff0200720c */ /* 0x000fe40003f05070 */
[----:B------:R-:W-:Y:S02]  /*46b0*/  IADD3 R9, R7, R0, R7 ;  /* 0x0000000007097210 */ /* 0x000fe40007ffe007 */
[----:B------:R-:W-:-:S13]  /*46c0*/  ISETP.NE.AND.EX P0, PT, R6, RZ, PT, P0 ;  /* 0x000000ff0600720c */ /* 0x000fda0003f05300 */
[----:B------:R-:W-:Y:S05]  /*46d0*/  @P0 BRA `(.L_x_1047) ;  /* 0xffffff9000000947 */ /* 0x000fea000383ffff */
.L_x_1046:
[----:B0-----:R-:W-:Y:S05]  /*46e0*/  BSYNC B3 ;  /* 0x0000000000037941 */ /* 0x001fea0003800000 */
.L_x_1045:
        /* <DEDUP_REMOVED lines=10> */
.L_x_1044:
[----:B------:R-:W-:Y:S05]  /*4790*/  BSYNC B2 ;  /* 0x0000000000027941 */ /* 0x000fea0003800000 */
.L_x_1043:
[----:B------:R0:W-:Y:S01]  /*47a0*/  STG.E [R4.64], R9 ;  /* 0x0000000904007986 */ /* 0x0001e2000c101904 */
[----:B------:R-:W-:-:S04]  /*47b0*/  IADD3 R3, R3, 0x80, RZ ;  /* 0x0000008003037810 */ /* 0x000fc80007ffe0ff */
.L_x_1031:
        /* <DEDUP_REMOVED lines=280> */
.L_x_1052:
[----:B------:R-:W-:Y:S02]  /*5940*/  IADD3 R6, P1, R5, c[0x0][0x518], RZ ;  /* 0x0001460005067a10 */ /* 0x000fe40007f3e0ff */
[----:B------:R-:W-:Y:S02]  /*5950*/  IADD3 R4, P0, R4, c[0x0][0x500], RZ ;  /* 0x0001400004047a10 */ /* 0x000fe40007f1e0ff */
[----:B-----5:R-:W-:-:S02]  /*5960*/  IADD3.X R7, RZ, c[0x0][0x51c], RZ, P1, !PT ;  /* 0x00014700ff077a10 */ /* 0x020fc40000ffe4ff */
        /* <DEDUP_REMOVED lines=46> */
.L_x_1060:
        /* <DEDUP_REMOVED lines=13> */
.L_x_1059:
[----:B------:R-:W-:Y:S05]  /*5d20*/  BSYNC B4 ;  /* 0x0000000000047941 */ /* 0x000fea0003800000 */
.L_x_1058:
        /* <DEDUP_REMOVED lines=14> */
.L_x_1057:
[----:B------:R-:W-:Y:S02]  /*5e10*/  IADD3 R2, P0, R2, 0x4, RZ ;  /* 0x0000000402027810 */ /* 0x000fe40007f1e0ff */
[C-C-:B-----5:R-:W-:Y:S02]  /*5e20*/  IADD3 R0, R7.reuse, R9, R7.reuse ;  /* 0x0000000907007210 */ /* 0x160fe40007ffe007 */
[----:B------:R-:W-:Y:S02]  /*5e30*/  IADD3.X R6, RZ, R6, RZ, P0, !PT ;  /* 0x00000006ff067210 */ /* 0x000fe400007fe4ff */
[----:B------:R-:W-:Y:S02]  /*5e40*/  ISETP.NE.U32.AND P0, PT, R2, RZ, PT ;  /* 0x000000ff0200720c */ /* 0x000fe40003f05070 */
[----:B------:R-:W-:Y:S02]  /*5e50*/  IADD3 R9, R7, R0, R7 ;  /* 0x0000000007097210 */ /* 0x000fe40007ffe007 */
[----:B------:R-:W-:-:S13]  /*5e60*/  ISETP.NE.AND.EX P0, PT, R6, RZ, PT, P0 ;  /* 0x000000ff0600720c */ /* 0x000fda0003f05300 */
[----:B------:R-:W-:Y:S05]  /*5e70*/  @P0 BRA `(.L_x_1057) ;  /* 0xffffff9000000947 */ /* 0x000fea000383ffff */
.L_x_1056:
[----:B0-----:R-:W-:Y:S05]  /*5e80*/  BSYNC B3 ;  /* 0x0000000000037941 */ /* 0x001fea0003800000 */
.L_x_1055:
[----:B------:R-:W-:-:S04]  /*5e90*/  ISETP.NE.U32.AND P0, PT, R11, RZ, PT ;  /* 0x000000ff0b00720c */ /* 0x000fc80003f05070 */
[----:B------:R-:W-:-:S13]  /*5ea0*/  ISETP.NE.AND.EX P0, PT, RZ, RZ, PT, P0 ;  /* 0x000000ffff00720c */ /* 0x000fda0003f05300 */
[----:B------:R-:W-:Y:S05]  /*5eb0*/  @!P0 BRA `(.L_x_1054) ;  /* 0x0000007000008947 */ /* 0x000fea0003800000 */
[----:B------:R-:W-:Y:S01]  /*5ec0*/  ISETP.NE.U32.AND P0, PT, R11, 0x1, PT ;  /* 0x000000010b00780c */ /* 0x000fe20003f05070 */
[----:B-----5:R-:W-:-:S03]  /*5ed0*/  IMAD.IADD R9, R7, 0x1, R9 ;  /* 0x0000000107097824 */ /* 0x020fc600078e0209 */
[----:B------:R-:W-:-:S13]  /*5ee0*/  ISETP.NE.AND.EX P0, PT, RZ, RZ, PT, P0 ;  /* 0x000000ffff00720c */ /* 0x000fda0003f05300 */
[----:B------:R-:W-:-:S04]  /*5ef0*/  @P0 ISETP.NE.U32.AND P1, PT, R11, 0x2, PT ;  /* 0x000000020b00080c */ /* 0x000fc80003f25070 */
[----:B------:R-:W-:-:S04]  /*5f00*/  @P0 ISETP.NE.AND.EX P1, PT, RZ, RZ, PT, P1 ;  /* 0x000000ffff00020c */ /* 0x000fc80003f25310 */
[----:B------:R-:W-:-:S04]  /*5f10*/  @P0 SEL R0, R7, RZ, P1 ;  /* 0x000000ff07000207 */ /* 0x000fc80000800000 */
[----:B------:R-:W-:Y:S02]  /*5f20*/  @P0 IADD3 R9, R0, R9, R7 ;  /* 0x0000000900090210 */ /* 0x000fe40007ffe007 */
.L_x_1054:
[----:B------:R-:W-:Y:S05]  /*5f30*/  BSYNC B2 ;  /* 0x0000000000027941 */ /* 0x000fea0003800000 */
.L_x_1053:
[----:B------:R0:W-:Y:S01]  /*5f40*/  STG.E [R4.64], R9 ;  /* 0x0000000904007986 */ /* 0x0001e2000c101904 */
[----:B------:R-:W-:-:S04]  /*5f50*/  IADD3 R3, R3, 0x80, RZ ;  /* 0x0000008003037810 */ /* 0x000fc80007ffe0ff */
.L_x_1041:
[----:B0-----:R-:W-:-:S13]  /*5f60*/  ISETP.GE.AND P0, PT, R3, c[0x0][0x160], PT ;  /* 0x0000580003007a0c */ /* 0x001fda0003f06270 */
[----:B------:R-:W-:Y:S05]  /*5f70*/  @P0 BRA `(.L_x_1061) ;  /* 0x00002f3000000947 */ /* 0x000fea0003800000 */
[----:B------:R-:W-:Y:S01]  /*5f80*/  ISETP.NE.AND P0, PT, RZ, c[0x0][0x168], PT ;  /* 0x00005a00ff007a0c */ /* 0x000fe20003f05270 */
[----:B------:R-:W-:Y:S01]  /*5f90*/  HFMA2.MMA R2, -RZ, RZ, 0, 0 ;  /* 0x00000000ff027435 */ /* 0x000fe200000001ff */
[----:B------:R-:W-:Y:S01]  /*5fa0*/  CS2R R4, SRZ ;  /* 0x0000000000047805 */ /* 0x000fe2000001ff00 */
[----:B------:R-:W-:-:S10]  /*5fb0*/  MOV R0, RZ ;  /* 0x000000ff00007202 */ /* 0x000fd40000000f00 */
[----:B------:R-:W-:Y:S05]  /*5fc0*/  @!P0 BRA `(.L_x_1062) ;  /* 0x0000111000008947 */ /* 0x000fea0003800000 */
[----:B------:R-:W-:Y:S01]  /*5fd0*/  MOV R2, RZ ;  /* 0x000000ff00027202 */ /* 0x000fe20000000f00 */
[----:B------:R-:W-:-:S04]  /*5fe0*/  IMAD.MOV.U32 R10, RZ, RZ, c[0x0][0x168] ;  /* 0x00005a00ff0a7624 */ /* 0x000fc800078e00ff */
        /* <DEDUP_REMOVED lines=271> */
.L_x_1062:
[----:B------:R-:W-:Y:S02]  /*70e0*/  IADD3 R6, P1, R5, c[0x0][0x518], RZ ;  /* 0x0001460005067a10 */ /* 0x000fe40007f3e0ff */
[----:B------:R-:W-:Y:S02]  /*70f0*/  IADD3 R4, P0, R4, c[0x0][0x500], RZ ;  /* 0x0001400004047a10 */ /* 0x000fe40007f1e0ff */
[----:B-----5:R-:W-:-:S03]  /*7100*/  IADD3.X R7, RZ, c[0x0][0x51c], RZ, P1, !PT ;  /* 0x00014700ff077a10 */ /* 0x020fc60000ffe4ff */
        /* <DEDUP_REMOVED lines=24> */
[----:B------:R0:W5:Y:S01]  /*7290*/  LDG.E.CONSTANT R7, [R6.64] ;  /* 0x0000000406077981 */ /* 0x000162000c1e9900 */
[C---:B------:R-:W-:Y:S01]  /*72a0*/  IADD3 R0, P1, R2.reuse, -0x1, RZ ;  /* 0xffffffff02007810 */ /* 0x040fe20007f3e0ff */
[----:B------:R-:W-:Y:S01]  /*72b0*/  BSSY B3, `(.L_x_1065) ;  /* 0x0000037000037945 */ /* 0x000fe20003800000 */
[----:B------:R-:W-:Y:S01]  /*72c0*/  LOP3.LUT R11, R2, 0x3, RZ, 0xc0, !PT ;  /* 0x00000003020b7812 */ /* 0x000fe200078ec0ff */
[----:B------:R-:W-:Y:S01]  /*72d0*/  IMAD.MOV.U32 R9, RZ, RZ, RZ ;  /* 0x000000ffff097224 */ /* 0x000fe200078e00ff */
[----:B------:R-:W-:-:S02]  /*72e0*/  ISETP.GE.U32.AND P0, PT, R0, 0x3, PT ;  /* 0x000000030000780c */ /* 0x000fc40003f06070 */
        /* <DEDUP_REMOVED lines=16> */
.L_x_1070:
        /* <DEDUP_REMOVED lines=13> */
.L_x_1069:
[----:B------:R-:W-:Y:S05]  /*74c0*/  BSYNC B4 ;  /* 0x0000000000047941 */ /* 0x000fea0003800000 */
.L_x_1068:
[----:B------:R-:W-:-:S04]  /*74d0*/  IADD3 R0, P2, RZ, -R2, RZ ;  /* 0x80000002ff007210 */ /* 0x000fc80007f5e0ff */
[----:B------:R-:W-:Y:S01]  /*74e0*/  ISETP.GT.U32.AND P1, PT, R0, 0x4, PT ;  /* 0x000000040000780c */ /* 0x000fe20003f24070 */
[----:B------:R-:W-:-:S05]  /*74f0*/  IMAD.X R0, RZ, RZ, ~R6, P2 ;  /* 0x000000ffff007224 */ /* 0x000fca00010e0e06 */
        /* <DEDUP_REMOVED lines=11> */
.L_x_1067:
[----:B------:R-:W-:Y:S02]  /*75b0*/  IADD3 R2, P0, R2, 0x4, RZ ;  /* 0x0000000402027810 */ /* 0x000fe40007f1e0ff */
[C-C-:B-----5:R-:W-:Y:S02]  /*75c0*/  IADD3 R0, R7.reuse, R9, R7.reuse ;  /* 0x0000000907007210 */ /* 0x160fe40007ffe007 */
[----:B------:R-:W-:Y:S02]  /*75d0*/  IADD3.X R6, RZ, R6, RZ, P0, !PT ;  /* 0x00000006ff067210 */ /* 0x000fe400007fe4ff */
[----:B------:R-:W-:Y:S02]  /*75e0*/  ISETP.NE.U32.AND P0, PT, R2, RZ, PT ;  /* 0x000000ff0200720c */ /* 0x000fe40003f05070 */
[----:B------:R-:W-:Y:S02]  /*75f0*/  IADD3 R9, R7, R0, R7 ;  /* 0x0000000007097210 */ /* 0x000fe40007ffe007 */
[----:B------:R-:W-:-:S13]  /*7600*/  ISETP.NE.AND.EX P0, PT, R6, RZ, PT, P0 ;  /* 0x000000ff0600720c */ /* 0x000fda0003f05300 */
[----:B------:R-:W-:Y:S05]  /*7610*/  @P0 BRA `(.L_x_1067) ;  /* 0xffffff9000000947 */ /* 0x000fea000383ffff */
.L_x_1066:
[----:B0-----:R-:W-:Y:S05]  /*7620*/  BSYNC B3 ;  /* 0x0000000000037941 */ /* 0x001fea0003800000 */
.L_x_1065:
        /* <DEDUP_REMOVED lines=10> */
.L_x_1064:
[----:B------:R-:W-:Y:S05]  /*76d0*/  BSYNC B2 ;  /* 0x0000000000027941 */ /* 0x000fea0003800000 */
.L_x_1063:
[----:B------:R0:W-:Y:S01]  /*76e0*/  STG.E [R4.64], R9 ;  /* 0x0000000904007986 */ /* 0x0001e2000c101904 */
[----:B------:R-:W-:-:S04]  /*76f0*/  IADD3 R3, R3, 0x80, RZ ;  /* 0x0000008003037810 */ /* 0x000fc80007ffe0ff */
.L_x_1051:
        /* <DEDUP_REMOVED lines=281> */
.L_x_1072:
        /* <DEDUP_REMOVED lines=49> */
.L_x_1080:
        /* <DEDUP_REMOVED lines=13> */
.L_x_1079:
[----:B------:R-:W-:Y:S05]  /*8c70*/  BSYNC B4 ;  /* 0x0000000000047941 */ /* 0x000fea0003800000 */
.L_x_1078:
        /* <DEDUP_REMOVED lines=14> */
.L_x_1077:
[----:B------:R-:W-:Y:S02]  /*8d60*/  IADD3 R2, P0, R2, 0x4, RZ ;  /* 0x0000000402027810 */ /* 0x000fe40007f1e0ff */
[----:B-----5:R-:W-:-:S03]  /*8d70*/  IADD3 R0, R7, R9, R7 ;  /* 0x0000000907007210 */ /* 0x020fc60007ffe007 */
[----:B------:R-:W-:Y:S01]  /*8d80*/  IMAD.X R6, RZ, RZ, R6, P0 ;  /* 0x000000ffff067224 */ /* 0x000fe200000e0606 */
[----:B------:R-:W-:Y:S02]  /*8d90*/  ISETP.NE.U32.AND P0, PT, R2, RZ, PT ;  /* 0x000000ff0200720c */ /* 0x000fe40003f05070 */
[----:B------:R-:W-:Y:S02]  /*8da0*/  IADD3 R9, R7, R0, R7 ;  /* 0x0000000007097210 */ /* 0x000fe40007ffe007 */
[----:B------:R-:W-:-:S13]  /*8db0*/  ISETP.NE.AND.EX P0, PT, R6, RZ, PT, P0 ;  /* 0x000000ff0600720c */ /* 0x000fda0003f05300 */
[----:B------:R-:W-:Y:S05]  /*8dc0*/  @P0 BRA `(.L_x_1077) ;  /* 0xffffff9000000947 */ /* 0x000fea000383ffff */
.L_x_1076:
[----:B0-----:R-:W-:Y:S05]  /*8dd0*/  BSYNC B3 ;  /* 0x0000000000037941 */ /* 0x001fea0003800000 */
.L_x_1075:
        /* <DEDUP_REMOVED lines=10> */
.L_x_1074:
[----:B------:R-:W-:Y:S05]  /*8e80*/  BSYNC B2 ;  /* 0x0000000000027941 */ /* 0x000fea0003800000 */
.L_x_1073:
[----:B------:R0:W-:Y:S01]  /*8e90*/  STG.E [R4.64], R9 ;  /* 0x0000000904007986 */ /* 0x0001e2000c101904 */
[----:B------:R-:W-:-:S04]  /*8ea0*/  IADD3 R3, R3, 0x80, RZ ;  /* 0x0000008003037810 */ /* 0x000fc80007ffe0ff */
.L_x_1061:
[----:B------:R-:W-:-:S13]  /*8eb0*/  ISETP.GE.AND P0, PT, R3, c[0x0][0x160], PT ;  /* 0x0000580003007a0c */ /* 0x000fda0003f06270 */
[----:B------:R-:W-:Y:S01]  /*8ec0*/  @P0 BREAK B0 ;  /* 0x0000000000000942 */ /* 0x000fe20003800000 */
[----:B------:R-:W-:Y:S05]  /*8ed0*/  @P0 BRA `(.L_x_1071) ;  /* 0x0000179000000947 */ /* 0x000fea0003800000 */
[----:B------:R-:W-:Y:S05]  /*8ee0*/  BSYNC B0 ;  /* 0x0000000000007941 */ /* 0x000fea0003800000 */
.L_x_1030:
        /* <DEDUP_REMOVED lines=278> */
.L_x_1081:
        /* <DEDUP_REMOVED lines=49> */
.L_x_1089:
        /* <DEDUP_REMOVED lines=13> */
.L_x_1088:
[----:B------:R-:W-:Y:S05]  /*a430*/  BSYNC B4 ;  /* 0x0000000000047941 */ /* 0x000fea0003800000 */
.L_x_1087:
        /* <DEDUP_REMOVED lines=14> */
.L_x_1086:
[----:B------:R-:W-:Y:S02]  /*a520*/  IADD3 R2, P0, R2, 0x4, RZ ;  /* 0x0000000402027810 */ /* 0x000fe40007f1e0ff */
[C-C-:B-----5:R-:W-:Y:S02]  /*a530*/  IADD3 R0, R7.reuse, R9, R7.reuse ;  /* 0x0000000907007210 */ /* 0x160fe40007ffe007 */
[----:B------:R-:W-:Y:S02]  /*a540*/  IADD3.X R6, RZ, R6, RZ, P0, !PT ;  /* 0x00000006ff067210 */ /* 0x000fe400007fe4ff */
[----:B------:R-:W-:Y:S02]  /*a550*/  ISETP.NE.U32.AND P0, PT, R2, RZ, PT ;  /* 0x000000ff0200720c */ /* 0x000fe40003f05070 */
[----:B------:R-:W-:Y:S02]  /*a560*/  IADD3 R9, R7, R0, R7 ;  /* 0x0000000007097210 */ /* 0x000fe40007ffe007 */
[----:B------:R-:W-:-:S13]  /*a570*/  ISETP.NE.AND.EX P0, PT, R6, RZ, PT, P0 ;  /* 0x000000ff0600720c */ /* 0x000fda0003f05300 */
[----:B------:R-:W-:Y:S05]  /*a580*/  @P0 BRA `(.L_x_1086) ;  /* 0xffffff9000000947 */ /* 0x000fea000383ffff */
.L_x_1085:
[----:B0-----:R-:W-:Y:S05]  /*a590*/  BSYNC B3 ;  /* 0x0000000000037941 */ /* 0x001fea0003800000 */
.L_x_1084:
        /* <DEDUP_REMOVED lines=10> */
.L_x_1083:
[----:B------:R-:W-:Y:S05]  /*a640*/  BSYNC B2 ;  /* 0x0000000000027941 */ /* 0x000fea0003800000 */
.L_x_1082:
[----:B------:R0:W-:Y:S01]  /*a650*/  STG.E [R4.64], R9 ;  /* 0x0000000904007986 */ /* 0x0001e2000c101904 */
[----:B------:R-:W-:-:S03]  /*a660*/  IADD3 R3, R3, 0x80, RZ ;  /* 0x0000008003037810 */ /* 0x000fc60007ffe0ff */
.L_x_1071:
[----:B------:R-:W-:Y:S05]  /*a670*/  BSYNC B1 ;  /* 0x0000000000017941 */ /* 0x000fea0003800000 */
.L_x_1029:
        /* <DEDUP_REMOVED lines=281> */
.L_x_1090:
        /* <DEDUP_REMOVED lines=22> */
[----:B------:R-:W-:Y:S01]  /*b970*/  IMAD.IADD R3, R9, 0x1, R11 ;  /* 0x0000000109037824 */ /* 0x000fe200078e020b */
[----:B------:R-:W-:-:S04]  /*b980*/  MOV R7, RZ ;  /* 0x000000ff00077202 */ /* 0x000fc80000000f00 */
        /* <DEDUP_REMOVED lines=25> */
.L_x_1098:
[C-C-:B-----5:R-:W-:Y:S02]  /*bb20*/  IADD3 R0, R9.reuse, R7, R9.reuse ;  /* 0x0000000709007210 */ /* 0x160fe40007ffe009 */
[----:B------:R-:W-:Y:S02]  /*bb30*/  IADD3 R4, P1, R4, 0x10, RZ ;  /* 0x0000001004047810 */ /* 0x000fe40007f3e0ff */
[C-C-:B------:R-:W-:Y:S02]  /*bb40*/  IADD3 R0, R9.reuse, R0, R9.reuse ;  /* 0x0000000009007210 */ /* 0x140fe40007ffe009 */
[----:B------:R-:W-:Y:S02]  /*bb50*/  IADD3.X R5, RZ, R5, RZ, P1, !PT ;  /* 0x00000005ff057210 */ /* 0x000fe40000ffe4ff */
[----:B------:R-:W-:Y:S02]  /*bb60*/  IADD3 R0, R9, R0, R9 ;  /* 0x0000000009007210 */ /* 0x000fe40007ffe009 */
[----:B------:R-:W-:-:S02]  /*bb70*/  ISETP.GE.U32.AND P1, PT, R4, -0xc, PT ;  /* 0xfffffff40400780c */ /* 0x000fc40003f26070 */
[--C-:B------:R-:W-:Y:S02]  /*bb80*/  IADD3 R0, R9, R0, R9.reuse ;  /* 0x0000000009007210 */ /* 0x100fe40007ffe009 */
[----:B------:R-:W-:Y:S02]  /*bb90*/  ISETP.GE.AND.EX P1, PT, R5, -0x1, PT, P1 ;  /* 0xffffffff0500780c */ /* 0x000fe40003f26310 */
[----:B------:R-:W-:-:S04]  /*bba0*/  IADD3 R0, R9, R0, R9 ;  /* 0x0000000009007210 */ /* 0x000fc80007ffe009 */
[----:B------:R-:W-:-:S04]  /*bbb0*/  IADD3 R0, R9, R0, R9 ;  /* 0x0000000009007210 */ /* 0x000fc80007ffe009 */
[----:B------:R-:W-:-:S04]  /*bbc0*/  IADD3 R0, R9, R0, R9 ;  /* 0x0000000009007210 */ /* 0x000fc80007ffe009 */
[----:B------:R-:W-:Y:S01]  /*bbd0*/  IADD3 R7, R9, R0, R9 ;  /* 0x0000000009077210 */ /* 0x000fe20007ffe009 */
[----:B------:R-:W-:Y:S05]  /*bbe0*/  @!P1 BRA `(.L_x_1098) ;  /* 0xffffff3000009947 */ /* 0x000fea000383ffff */
.L_x_1097:
[----:B------:R-:W-:Y:S05]  /*bbf0*/  BSYNC B3 ;  /* 0x0000000000037941 */ /* 0x000fea0003800000 */
.L_x_1096:
        /* <DEDUP_REMOVED lines=14> */
.L_x_1095:
[----:B------:R-:W-:Y:S02]  /*bce0*/  IADD3 R4, P0, R4, 0x4, RZ ;  /* 0x0000000404047810 */ /* 0x000fe40007f1e0ff */
[C-C-:B-----5:R-:W-:Y:S02]  /*bcf0*/  IADD3 R0, R9.reuse, R7, R9.reuse ;  /* 0x0000000709007210 */ /* 0x160fe40007ffe009 */
[----:B------:R-:W-:Y:S02]  /*bd00*/  IADD3.X R5, RZ, R5, RZ, P0, !PT ;  /* 0x00000005ff057210 */ /* 0x000fe400007fe4ff */
[----:B------:R-:W-:Y:S02]  /*bd10*/  ISETP.NE.U32.AND P0, PT, R4, RZ, PT ;  /* 0x000000ff0400720c */ /* 0x000fe40003f05070 */
[----:B------:R-:W-:Y:S02]  /*bd20*/  IADD3 R7, R9, R0, R9 ;  /* 0x0000000009077210 */ /* 0x000fe40007ffe009 */
[----:B------:R-:W-:-:S13]  /*bd30*/  ISETP.NE.AND.EX P0, PT, R5, RZ, PT, P0 ;  /* 0x000000ff0500720c */ /* 0x000fda0003f05300 */
[----:B------:R-:W-:Y:S05]  /*bd40*/  @P0 BRA `(.L_x_1095) ;  /* 0xffffff9000000947 */ /* 0x000fea000383ffff */
.L_x_1094:
[----:B0-----:R-:W-:Y:S05]  /*bd50*/  BSYNC B2 ;  /* 0x0000000000027941 */ /* 0x001fea0003800000 */
.L_x_1093:
        /* <DEDUP_REMOVED lines=10> */
.L_x_1092:
[----:B------:R-:W-:Y:S05]  /*be00*/  BSYNC B1 ;  /* 0x0000000000017941 */ /* 0x000fea0003800000 */
.L_x_1091:
[----:B------:R-:W-:Y:S01]  /*be10*/  STG.E [R2.64], R7 ;  /* 0x0000000702007986 */ /* 0x000fe2000c101904 */
[----:B------:R-:W-:Y:S05]  /*be20*/  EXIT ;  /* 0x000000000000794d */ /* 0x000fea0003800000 */
.L_x_1099:
        /* <DEDUP_REMOVED lines=13> */
.L_x_16241:


//--------------------- .text._ZN2at6native73_GLOBAL__N__c8866d80_35_SparseBinaryOpIntersectionKernel_cu_1520ed90_315312apply_kernelILi128ELi8EZNS1_29binary_op_intersection_kernelINS1_9LhsProjOpEalEEvRNS_14TensorIteratorEllRKNS_6TensorEbEUliE_EEviT1_ --------------------------
	.section	.text._ZN2at6native73_GLOBAL__N__c8866d80_35_SparseBinaryOpIntersectionKernel_cu_1520ed90_315312apply_kernelILi128ELi8EZNS1_29binary_op_intersection_kernelINS1_9LhsProjOpEalEEvRNS_14TensorIteratorEllRKNS_6TensorEbEUliE_EEviT1_,"ax",@progbits
	.sectioninfo	@"SHI_REGISTERS=16"
	.align	128
.text._ZN2at6native73_GLOBAL__N__c8866d80_35_SparseBinaryOpIntersectionKernel_cu_1520ed90_315312apply_kernelILi128ELi8EZNS1_29binary_op_intersection_kernelINS1_9LhsProjOpEalEEvRNS_14TensorIteratorEllRKNS_6TensorEbEUliE_EEviT1_:
        .type           _ZN2at6native73_GLOBAL__N__c8866d80_35_SparseBinaryOpIntersectionKernel_cu_1520ed90_315312apply_kernelILi128ELi8EZNS1_29binary_op_intersection_kernelINS1_9LhsProjOpEalEEvRNS_14TensorIteratorEllRKNS_6TensorEbEUliE_EEviT1_,@function
        .size           _ZN2at6native73_GLOBAL__N__c8866d80_35_SparseBinaryOpIntersectionKernel_cu_1520ed90_315312apply_kernelILi128ELi8EZNS1_29binary_op_intersection_kernelINS1_9LhsProjOpEalEEvRNS_14TensorIteratorEllRKNS_6TensorEbEUliE_EEviT1_,(.L_x_16242 - _ZN2at6native73_GLOBAL__N__c8866d80_35_SparseBinaryOpIntersectionKernel_cu_1520ed90_315312apply_kernelILi128ELi8EZNS1_29binary_op_intersection_kernelINS1_9LhsProjOpEalEEvRNS_14TensorIteratorEllRKNS_6TensorEbEUliE_EEviT1_)
        .other          _ZN2at6native73_GLOBAL__N__c8866d80_35_SparseBinaryOpIntersectionKernel_cu_1520ed90_315312apply_kernelILi128ELi8EZNS1_29binary_op_intersection_kernelINS1_9LhsProjOpEalEEvRNS_14TensorIteratorEllRKNS_6TensorEbEUliE_EEviT1_,@"STO_CUDA_ENTRY STV_DEFAULT"
_ZN2at6native73_GLOBAL__N__c8866d80_35_SparseBinaryOpIntersectionKernel_cu_1520ed90_315312apply_kernelILi128ELi8EZNS1_29binary_op_intersection_kernelINS1_9LhsProjOpEalEEvRNS_14TensorIteratorEllRKNS_6TensorEbEUliE_EEviT1_:
        /* <DEDUP_REMOVED lines=291> */
.L_x_1102:
[----:B------:R-:W-:-:S04]  /*1230*/  IADD3 R6, P0, R5, c[0x0][0x518], RZ ;  /* 0x0001460005067a10 */ /* 0x000fc80007f1e0ff */
[----:B------:R-:W-:Y:S02]  /*1240*/  IADD3.X R7, RZ, c[0x0][0x51c], RZ, P0, !PT ;  /* 0x00014700ff077a10 */ /* 0x000fe400007fe4ff */
[----:B------:R-:W-:-:S04]  /*1250*/  IADD3 R4, P0, R4, c[0x0][0x500], RZ ;  /* 0x0001400004047a10 */ /* 0x000fc80007f1e0ff */
[----:B------:R-:W2:Y:S01]  /*1260*/  LDG.E.64.CONSTANT R6, [R6.64] ;  /* 0x0000000406067981 */ /* 0x000ea2000c1e9b00 */
[----:B------:R-:W-:-:S06]  /*1270*/  IADD3.X R5, RZ, c[0x0][0x504], RZ, P0, !PT ;  /* 0x00014100ff057a10 */ /* 0x000fcc00007fe4ff */
[----:B------:R-:W3:Y:S01]  /*1280*/  LDG.E.64.CONSTANT R4, [R4.64] ;  /* 0x0000000404047981 */ /* 0x000ee2000c1e9b00 */
[----:B------:R-:W-:Y:S01]  /*1290*/  ULDC.U8 UR6, c[0x0][0x530] ;  /* 0x00014c0000067ab9 */ /* 0x000fe20000000000 */
[----:B------:R-:W-:Y:S01]  /*12a0*/  MOV R8, R2 ;  /* 0x0000000200087202 */ /* 0x000fe20000000f00 */
[----:B------:R-:W-:Y:S01]  /*12b0*/  IMAD.MOV.U32 R9, RZ, RZ, RZ ;  /* 0x000000ffff097224 */ /* 0x000fe200078e00ff */
[----:B------:R-:W-:Y:S01]  /*12c0*/  ISETP.NE.AND P0, PT, RZ, UR6, PT ;  /* 0x00000006ff007c0c */ /* 0x000fe2000bf05270 */
[----:B------:R-:W-:Y:S01]  /*12d0*/  BSSY B1, `(.L_x_1103) ;  /* 0x0000055000017945 */ /* 0x000fe20003800000 */
[----:B--2---:R-:W-:-:S04]  /*12e0*/  ISETP.GT.U32.AND P1, PT, R6, RZ, PT ;  /* 0x000000ff0600720c */ /* 0x004fc80003f24070 */
[----:B------:R-:W-:Y:S01]  /*12f0*/  ISETP.GT.AND.EX P0, PT, R7, RZ, !P0, P1 ;  /* 0x000000ff0700720c */ /* 0x000fe20004704310 */
[----:B---3--:R-:W-:-:S03]  /*1300*/  IMAD R11, R5, c[0x0][0x520], RZ ;  /* 0x00014800050b7a24 */ /* 0x008fc600078e02ff */
[----:B------:R-:W-:Y:S01]  /*1310*/  SEL R2, R6, 0x1, !P0 ;  /* 0x0000000106027807 */ /* 0x000fe20004000000 */
[----:B------:R-:W-:Y:S01]  /*1320*/  IMAD.WIDE.U32 R8, R4, c[0x0][0x520], R8 ;  /* 0x0001480004087a25 */ /* 0x000fe200078e0008 */
[----:B------:R-:W-:Y:S02]  /*1330*/  SEL R10, R7, RZ, !P0 ;  /* 0x000000ff070a7207 */ /* 0x000fe40004000000 */
[----:B------:R-:W-:Y:S01]  /*1340*/  ISETP.GE.U32.AND P0, PT, R2, 0x1, PT ;  /* 0x000000010200780c */ /* 0x000fe20003f06070 */
[----:B------:R-:W-:Y:S01]  /*1350*/  IMAD R11, R4, c[0x0][0x524], R11 ;  /* 0x00014900040b7a24 */ /* 0x000fe200078e020b */
[----:B------:R-:W-:Y:S02]  /*1360*/  IADD3 R6, P2, R8, c[0x0][0x4f8], RZ ;  /* 0x00013e0008067a10 */ /* 0x000fe40007f5e0ff */
[----:B------:R-:W-:Y:S02]  /*1370*/  ISETP.GE.AND.EX P0, PT, R10, RZ, PT, P0 ;  /* 0x000000ff0a00720c */ /* 0x000fe40003f06300 */
[----:B------:R-:W-:-:S02]  /*1380*/  IADD3 R4, P1, R0, c[0x0][0x4f0], RZ ;  /* 0x00013c0000047a10 */ /* 0x000fc40007f3e0ff */
[----:B------:R-:W-:Y:S02]  /*1390*/  IADD3.X R7, R9, c[0x0][0x4fc], R11, P2, !PT ;  /* 0x00013f0009077a10 */ /* 0x000fe400017fe40b */
[----:B------:R-:W-:Y:S02]  /*13a0*/  MOV R9, RZ ;  /* 0x000000ff00097202 */ /* 0x000fe40000000f00 */
[----:B------:R-:W-:-:S05]  /*13b0*/  IADD3.X R5, RZ, c[0x0][0x4f4], RZ, P1, !PT ;  /* 0x00013d00ff057a10 */ /* 0x000fca0000ffe4ff */
[----:B------:R-:W-:Y:S05]  /*13c0*/  @!P0 BRA `(.L_x_1104) ;  /* 0x0000045000008947 */ /* 0x000fea0003800000 */
[----:B------:R-:W2:Y:S01]  /*13d0*/  LDG.E.U8.CONSTANT R6, [R6.64] ;  /* 0x0000000406067981 */ /* 0x000ea2000c1e9100 */
        /* <DEDUP_REMOVED lines=22> */
.L_x_1110:
        /* <DEDUP_REMOVED lines=13> */
.L_x_1109:
[----:B------:R-:W-:Y:S05]  /*1610*/  BSYNC B3 ;  /* 0x0000000000037941 */ /* 0x000fea0003800000 */
.L_x_1108:
        /* <DEDUP_REMOVED lines=14> */
.L_x_1107:
[----:B------:R-:W-:Y:S02]  /*1700*/  IADD3 R2, P0, R2, 0x4, RZ ;  /* 0x0000000402027810 */ /* 0x000fe40007f1e0ff */
[----:B------:R-:W-:-:S03]  /*1710*/  IADD3 R0, R11, R9, R11 ;  /* 0x000000090b007210 */ /* 0x000fc60007ffe00b */
[----:B------:R-:W-:Y:S01]  /*1720*/  IMAD.X R6, RZ, RZ, R6, P0 ;  /* 0x000000ffff067224 */ /* 0x000fe200000e0606 */
[----:B------:R-:W-:Y:S02]  /*1730*/  ISETP.NE.U32.AND P0, PT, R2, RZ, PT ;  /* 0x000000ff0200720c */ /* 0x000fe40003f05070 */
[----:B------:R-:W-:Y:S02]  /*1740*/  IADD3 R9, R11, R0, R11 ;  /* 0x000000000b097210 */ /* 0x000fe40007ffe00b */
[----:B------:R-:W-:-:S13]  /*1750*/  ISETP.NE.AND.EX P0, PT, R6, RZ, PT, P0 ;  /* 0x000000ff0600720c */ /* 0x000fda0003f05300 */
[----:B------:R-:W-:Y:S05]  /*1760*/  @P0 BRA `(.L_x_1107) ;  /* 0xffffff9000000947 */ /* 0x000fea000383ffff */
.L_x_1106:
[----:B------:R-:W-:Y:S05]  /*1770*/  BSYNC B2 ;  /* 0x0000000000027941 */ /* 0x000fea0003800000 */
.L_x_1105:
        /* <DEDUP_REMOVED lines=10> */
.L_x_1104:
[----:B------:R-:W-:Y:S05]  /*1820*/  BSYNC B1 ;  /* 0x0000000000017941 */ /* 0x000fea0003800000 */
.L_x_1103:
[----:B------:R0:W-:Y:S01]  /*1830*/  STG.E.U8 [R4.64], R9 ;  /* 0x0000000904007986 */ /* 0x0001e2000c101104 */
[----:B------:R-:W-:-:S03]  /*1840*/  IADD3 R3, R3, 0x80, RZ ;  /* 0x0000008003037810 */ /* 0x000fc60007ffe0ff */
.L_x_1101:
[----:B------:R-:W-:Y:S05]  /*1850*/  BSYNC B0 ;  /* 0x0000000000007941 */ /* 0x000fea0003800000 */
.L_x_1100:
        /* <DEDUP_REMOVED lines=282> */
.L_x_1114:
[----:B------:R-:W-:-:S05]  /*2a00*/  IADD3 R6, P0, R5, c[0x0][0x518], RZ ;  /* 0x0001460005067a10 */ /* 0x000fca0007f1e0ff */
[----:B------:R-:W-:Y:S01]  /*2a10*/  IMAD.X R7, RZ, RZ, c[0x0][0x51c], P0 ;  /* 0x00014700ff077624 */ /* 0x000fe200000e06ff */
[----:B------:R-:W-:-:S05]  /*2a20*/  IADD3 R4, P0, R4, c[0x0][0x500], RZ ;  /* 0x0001400004047a10 */ /* 0x000fca0007f1e0ff */
[----:B------:R-:W2:Y:S01]  /*2a30*/  LDG.E.64.CONSTANT R6, [R6.64] ;  /* 0x0000000406067981 */ /* 0x000ea2000c1e9b00 */
[----:B------:R-:W-:-:S06]  /*2a40*/  IADD3.X R5, RZ, c[0x0][0x504], RZ, P0, !PT ;  /* 0x00014100ff057a10 */ /* 0x000fcc00007fe4ff */
[----:B------:R-:W3:Y:S01]  /*2a50*/  LDG.E.64.CONSTANT R4, [R4.64] ;  /* 0x0000000404047981 */ /* 0x000ee2000c1e9b00 */
[----:B------:R-:W-:Y:S01]  /*2a60*/  ULDC.U8 UR6, c[0x0][0x530] ;  /* 0x00014c0000067ab9 */ /* 0x000fe20000000000 */
[----:B------:R-:W-:Y:S01]  /*2a70*/  MOV R8, R2 ;  /* 0x0000000200087202 */ /* 0x000fe20000000f00 */
[----:B------:R-:W-:Y:S01]  /*2a80*/  BSSY B2, `(.L_x_1115) ;  /* 0x0000057000027945 */ /* 0x000fe20003800000 */
[----:B------:R-:W-:Y:S02]  /*2a90*/  ISETP.NE.AND P1, PT, RZ, UR6, PT ;  /* 0x00000006ff007c0c */ /* 0x000fe4000bf25270 */
[----:B------:R-:W-:Y:S02]  /*2aa0*/  MOV R9, RZ ;  /* 0x000000ff00097202 */ /* 0x000fe40000000f00 */
        /* <DEDUP_REMOVED lines=10> */
[----:B------:R-:W-:Y:S01]  /*2b50*/  IADD3 R6, P2, R8, c[0x0][0x4f8], RZ ;  /* 0x00013e0008067a10 */ /* 0x000fe20007f5e0ff */
[----:B------:R-:W-:-:S03]  /*2b60*/  IMAD.X R5, RZ, RZ, c[0x0][0x4f4], P1 ;  /* 0x00013d00ff057624 */ /* 0x000fc600008e06ff */
[----:B------:R-:W-:Y:S02]  /*2b70*/  IADD3.X R7, R9, c[0x0][0x4fc], R11, P2, !PT ;  /* 0x00013f0009077a10 */ /* 0x000fe400017fe40b */
[----:B------:R-:W-:-:S05]  /*2b80*/  MOV R9, RZ ;  /* 0x000000ff00097202 */ /* 0x000fca0000000f00 */
        /* <DEDUP_REMOVED lines=24> */
.L_x_1122:
        /* <DEDUP_REMOVED lines=13> */
.L_x_1121:
[----:B------:R-:W-:Y:S05]  /*2de0*/  BSYNC B4 ;  /* 0x0000000000047941 */ /* 0x000fea0003800000 */
.L_x_1120:
        /* <DEDUP_REMOVED lines=14> */
.L_x_1119:
[----:B------:R-:W-:Y:S02]  /*2ed0*/  IADD3 R2, P0, R2, 0x4, RZ ;  /* 0x0000000402027810 */ /* 0x000fe40007f1e0ff */
[C-C-:B------:R-:W-:Y:S02]  /*2ee0*/  IADD3 R0, R11.reuse, R9, R11.reuse ;  /* 0x000000090b007210 */ /* 0x140fe40007ffe00b */
[----:B------:R-:W-:Y:S02]  /*2ef0*/  IADD3.X R6, RZ, R6, RZ, P0, !PT ;  /* 0x00000006ff067210 */ /* 0x000fe400007fe4ff */
[----:B------:R-:W-:Y:S02]  /*2f00*/  ISETP.NE.U32.AND P0, PT, R2, RZ, PT ;  /* 0x000000ff0200720c */ /* 0x000fe40003f05070 */
[----:B------:R-:W-:Y:S02]  /*2f10*/  IADD3 R9, R11, R0, R11 ;  /* 0x000000000b097210 */ /* 0x000fe40007ffe00b */
[----:B------:R-:W-:-:S13]  /*2f20*/  ISETP.NE.AND.EX P0, PT, R6, RZ, PT, P0 ;  /* 0x000000ff0600720c */ /* 0x000fda0003f05300 */
[----:B------:R-:W-:Y:S05]  /*2f30*/  @P0 BRA `(.L_x_1119) ;  /* 0xffffff9000000947 */ /* 0x000fea000383ffff */
.L_x_1118:
[----:B------:R-:W-:Y:S05]  /*2f40*/  BSYNC B3 ;  /* 0x0000000000037941 */ /* 0x000fea0003800000 */
.L_x_1117:
        /* <DEDUP_REMOVED lines=10> */
.L_x_1116:
[----:B------:R-:W-:Y:S05]  /*2ff0*/  BSYNC B2 ;  /* 0x0000000000027941 */ /* 0x000fea0003800000 */
.L_x_1115:
[----:B------:R0:W-:Y:S01]  /*3000*/  STG.E.U8 [R4.64], R9 ;  /* 0x0000000904007986 */ /* 0x0001e2000c101104 */
        /* <DEDUP_REMOVED lines=281> */
.L_x_1124:
[----:B------:R-:W-:-:S04]  /*41a0*/  IADD3 R6, P0, R5, c[0x0][0x518], RZ ;  /* 0x0001460005067a10 */ /* 0x000fc80007f1e0ff */
[----:B------:R-:W-:Y:S02]  /*41b0*/  IADD3.X R7, RZ, c[0x0][0x51c], RZ, P0, !PT ;  /* 0x00014700ff077a10 */ /* 0x000fe400007fe4ff */
[----:B------:R-:W-:-:S04]  /*41c0*/  IADD3 R4, P0, R4, c[0x0][0x500], RZ ;  /* 0x0001400004047a10 */ /* 0x000fc80007f1e0ff */
[----:B------:R-:W2:Y:S01]  /*41d0*/  LDG.E.64.CONSTANT R6, [R6.64] ;  /* 0x0000000406067981 */ /* 0x000ea2000c1e9b00 */
[----:B------:R-:W-:-:S06]  /*41e0*/  IADD3.X R5, RZ, c[0x0][0x504], RZ, P0, !PT ;  /* 0x00014100ff057a10 */ /* 0x000fcc00007fe4ff */
[----:B------:R-:W3:Y:S01]  /*41f0*/  LDG.E.64.CONSTANT R4, [R4.64] ;  /* 0x0000000404047981 */ /* 0x000ee2000c1e9b00 */
[----:B------:R-:W-:Y:S01]  /*4200*/  ULDC.U8 UR6, c[0x0][0x530] ;  /* 0x00014c0000067ab9 */ /* 0x000fe20000000000 */
[----:B------:R-:W-:Y:S01]  /*4210*/  IMAD.MOV.U32 R8, RZ, RZ, R2 ;  /* 0x000000ffff087224 */ /* 0x000fe200078e0002 */
[----:B------:R-:W-:Y:S01]  /*4220*/  ISETP.NE.AND P1, PT, RZ, UR6, PT ;  /* 0x00000006ff007c0c */ /* 0x000fe2000bf25270 */
[----:B------:R-:W-:Y:S01]  /*4230*/  BSSY B2, `(.L_x_1125) ;  /* 0x0000056000027945 */ /* 0x000fe20003800000 */
        /* <DEDUP_REMOVED lines=39> */
.L_x_1132:
        /* <DEDUP_REMOVED lines=13> */
.L_x_1131:
[----:B------:R-:W-:Y:S05]  /*4580*/  BSYNC B4 ;  /* 0x0000000000047941 */ /* 0x000fea0003800000 */
.L_x_1130:
        /* <DEDUP_REMOVED lines=14> */
.L_x_1129:
[----:B------:R-:W-:Y:S02]  /*4670*/  IADD3 R2, P0, R2, 0x4, RZ ;  /* 0x0000000402027810 */ /* 0x000fe40007f1e0ff */
[C-C-:B------:R-:W-:Y:S02]  /*4680*/  IADD3 R0, R11.reuse, R9, R11.reuse ;  /* 0x000000090b007210 */ /* 0x140fe40007ffe00b */
[----:B------:R-:W-:Y:S02]  /*4690*/  IADD3.X R6, RZ, R6, RZ, P0, !PT ;  /* 0x00000006ff067210 */ /* 0x000fe400007fe4ff */
[----:B------:R-:W-:Y:S02]  /*46a0*/  ISETP.NE.U32.AND P0, PT, R2, RZ, PT ;  /* 0x000000ff0200720c */ /* 0x000fe40003f05070 */
[----:B------:R-:W-:Y:S02]  /*46b0*/  IADD3 R9, R11, R0, R11 ;  /* 0x000000000b097210 */ /* 0x000fe40007ffe00b */
[----:B------:R-:W-:-:S13]  /*46c0*/  ISETP.NE.AND.EX P0, PT, R6, RZ, PT, P0 ;  /* 0x000000ff0600720c */ /* 0x000fda0003f05300 */
[----:B------:R-:W-:Y:S05]  /*46d0*/  @P0 BRA `(.L_x_1129) ;  /* 0xffffff9000000947 */ /* 0x000fea000383ffff */
.L_x_1128:
[----:B------:R-:W-:Y:S05]  /*46e0*/  BSYNC B3 ;  /* 0x0000000000037941 */ /* 0x000fea0003800000 */
.L_x_1127:
        /* <DEDUP_REMOVED lines=10> */
.L_x_1126:
[----:B------:R-:W-:Y:S05]  /*4790*/  BSYNC B2 ;  /* 0x0000000000027941 */ /* 0x000fea0003800000 */
.L_x_1125:
[----:B------:R0:W-:Y:S01]  /*47a0*/  STG.E.U8 [R4.64], R9 ;  /* 0x0000000904007986 */ /* 0x0001e2000c101104 */
[----:B------:R-:W-:-:S04]  /*47b0*/  IADD3 R3, R3, 0x80, RZ ;  /* 0x0000008003037810 */ /* 0x000fc80007ffe0ff */
.L_x_1113:
        /* <DEDUP_REMOVED lines=280> */
.L_x_1134:
        /* <DEDUP_REMOVED lines=22> */
[----:B------:R-:W-:Y:S01]  /*5aa0*/  IADD3.X R7, R9, c[0x0][0x4fc], R11, P2, !PT ;  /* 0x00013f0009077a10 */ /* 0x000fe200017fe40b */
[----:B------:R-:W-:Y:S01]  /*5ab0*/  IMAD.MOV.U32 R9, RZ, RZ, RZ ;  /* 0x000000ffff097224 */ /* 0x000fe200078e00ff */
[----:B------:R-:W-:-:S07]  /*5ac0*/  IADD3.X R5, RZ, c[0x0][0x4f4], RZ, P1, !PT ;  /* 0x00013d00ff057a10 */ /* 0x000fce0000ffe4ff */
        /* <DEDUP_REMOVED lines=24> */
.L_x_1142:
        /* <DEDUP_REMOVED lines=13> */
.L_x_1141:
[----:B------:R-:W-:Y:S05]  /*5d20*/  BSYNC B4 ;  /* 0x0000000000047941 */ /* 0x000fea0003800000 */
.L_x_1140:
        /* <DEDUP_REMOVED lines=14> */
.L_x_1139:
[----:B------:R-:W-:Y:S02]  /*5e10*/  IADD3 R2, P0, R2, 0x4, RZ ;  /* 0x0000000402027810 */ /* 0x000fe40007f1e0ff */
[C-C-:B------:R-:W-:Y:S02]  /*5e20*/  IADD3 R0, R11.reuse, R9, R11.reuse ;  /* 0x000000090b007210 */ /* 0x140fe40007ffe00b */
[----:B------:R-:W-:Y:S02]  /*5e30*/  IADD3.X R6, RZ, R6, RZ, P0, !PT ;  /* 0x00000006ff067210 */ /* 0x000fe400007fe4ff */
[----:B------:R-:W-:Y:S02]  /*5e40*/  ISETP.NE.U32.AND P0, PT, R2, RZ, PT ;  /* 0x000000ff0200720c */ /* 0x000fe40003f05070 */
[----:B------:R-:W-:Y:S02]  /*5e50*/  IADD3 R9, R11, R0, R11 ;  /* 0x000000000b097210 */ /* 0x000fe40007ffe00b */
[----:B------:R-:W-:-:S13]  /*5e60*/  ISETP.NE.AND.EX P0, PT, R6, RZ, PT, P0 ;  /* 0x000000ff0600720c */ /* 0x000fda0003f05300 */
[----:B------:R-:W-:Y:S05]  /*5e70*/  @P0 BRA `(.L_x_1139) ;  /* 0xffffff9000000947 */ /* 0x000fea000383ffff */
.L_x_1138:
[----:B------:R-:W-:Y:S05]  /*5e80*/  BSYNC B3 ;  /* 0x0000000000037941 */ /* 0x000fea0003800000 */
.L_x_1137:
        /* <DEDUP_REMOVED lines=10> */
.L_x_1136:
[----:B------:R-:W-:Y:S05]  /*5f30*/  BSYNC B2 ;  /* 0x0000000000027941 */ /* 0x000fea0003800000 */
.L_x_1135:
[----:B------:R0:W-:Y:S01]  /*5f40*/  STG.E.U8 [R4.64], R9 ;  /* 0x0000000904007986 */ /* 0x0001e2000c101104 */
[----:B------:R-:W-:-:S04]  /*5f50*/  IADD3 R3, R3, 0x80, RZ ;  /* 0x0000008003037810 */ /* 0x000fc80007ffe0ff */
.L_x_1123:
        /* <DEDUP_REMOVED lines=280> */
.L_x_1144:
[----:B------:R-:W-:-:S04]  /*70e0*/  IADD3 R6, P0, R5, c[0x0][0x518], RZ ;  /* 0x0001460005067a10 */ /* 0x000fc80007f1e0ff */
[----:B------:R-:W-:Y:S02]  /*70f0*/  IADD3.X R7, RZ, c[0x0][0x51c], RZ, P0, !PT ;  /* 0x00014700ff077a10 */ /* 0x000fe400007fe4ff */
[----:B------:R-:W-:-:S04]  /*7100*/  IADD3 R4, P0, R4, c[0x0][0x500], RZ ;  /* 0x0001400004047a10 */ /* 0x000fc80007f1e0ff */
[----:B------:R-:W2:Y:S01]  /*7110*/  LDG.E.64.CONSTANT R6, [R6.64] ;  /* 0x0000000406067981 */ /* 0x000ea2000c1e9b00 */
[----:B------:R-:W-:-:S06]  /*7120*/  IMAD.X R5, RZ, RZ, c[0x0][0x504], P0 ;  /* 0x00014100ff057624 */ /* 0x000fcc00000e06ff */
        /* <DEDUP_REMOVED lines=44> */
.L_x_1152:
        /* <DEDUP_REMOVED lines=13> */
.L_x_1151:
[----:B------:R-:W-:Y:S05]  /*74c0*/  BSYNC B4 ;  /* 0x0000000000047941 */ /* 0x000fea0003800000 */
.L_x_1150:
        /* <DEDUP_REMOVED lines=14> */
.L_x_1149:
[----:B------:R-:W-:Y:S02]  /*75b0*/  IADD3 R2, P0, R2, 0x4, RZ ;  /* 0x0000000402027810 */ /* 0x000fe40007f1e0ff */
[C-C-:B------:R-:W-:Y:S02]  /*75c0*/  IADD3 R0, R11.reuse, R9, R11.reuse ;  /* 0x000000090b007210 */ /* 0x140fe40007ffe00b */
[----:B------:R-:W-:Y:S02]  /*75d0*/  IADD3.X R6, RZ, R6, RZ, P0, !PT ;  /* 0x00000006ff067210 */ /* 0x000fe400007fe4ff */
[----:B------:R-:W-:Y:S02]  /*75e0*/  ISETP.NE.U32.AND P0, PT, R2, RZ, PT ;  /* 0x000000ff0200720c */ /* 0x000fe40003f05070 */
[----:B------:R-:W-:Y:S02]  /*75f0*/  IADD3 R9, R11, R0, R11 ;  /* 0x000000000b097210 */ /* 0x000fe40007ffe00b */
[----:B------:R-:W-:-:S13]  /*7600*/  ISETP.NE.AND.EX P0, PT, R6, RZ, PT, P0 ;  /* 0x000000ff0600720c */ /* 0x000fda0003f05300 */
[----:B------:R-:W-:Y:S05]  /*7610*/  @P0 BRA `(.L_x_1149) ;  /* 0xffffff9000000947 */ /* 0x000fea000383ffff */
.L_x_1148:
[----:B------:R-:W-:Y:S05]  /*7620*/  BSYNC B3 ;  /* 0x0000000000037941 */ /* 0x000fea0003800000 */
.L_x_1147:
        /* <DEDUP_REMOVED lines=10> */
.L_x_1146:
[----:B------:R-:W-:Y:S05]  /*76d0*/  BSYNC B2 ;  /* 0x0000000000027941 */ /* 0x000fea0003800000 */
.L_x_1145:
[----:B------:R0:W-:Y:S01]  /*76e0*/  STG.E.U8 [R4.64], R9 ;  /* 0x0000000904007986 */ /* 0x0001e2000c101104 */
[----:B------:R-:W-:-:S04]  /*76f0*/  IADD3 R3, R3, 0x80, RZ ;  /* 0x0000008003037810 */ /* 0x000fc80007ffe0ff */
.L_x_1133:
        /* <DEDUP_REMOVED lines=281> */
.L_x_1154:
        /* <DEDUP_REMOVED lines=49> */
.L_x_1162:
        /* <DEDUP_REMOVED lines=13> */
.L_x_1161:
[----:B------:R-:W-:Y:S05]  /*8c70*/  BSYNC B4 ;  /* 0x0000000000047941 */ /* 0x000fea0003800000 */
.L_x_1160:
        /* <DEDUP_REMOVED lines=14> */
.L_x_1159:
[----:B------:R-:W-:Y:S02]  /*8d60*/  IADD3 R2, P0, R2, 0x4, RZ ;  /* 0x0000000402027810 */ /* 0x000fe40007f1e0ff */
[----:B------:R-:W-:-:S03]  /*8d70*/  IADD3 R0, R11, R9, R11 ;  /* 0x000000090b007210 */ /* 0x000fc60007ffe00b */
[----:B------:R-:W-:Y:S01]  /*8d80*/  IMAD.X R6, RZ, RZ, R6, P0 ;  /* 0x000000ffff067224 */ /* 0x000fe200000e0606 */
[----:B------:R-:W-:Y:S02]  /*8d90*/  ISETP.NE.U32.AND P0, PT, R2, RZ, PT ;  /* 0x000000ff0200720c */ /* 0x000fe40003f05070 */
[----:B------:R-:W-:Y:S02]  /*8da0*/  IADD3 R9, R11, R0, R11 ;  /* 0x000000000b097210 */ /* 0x000fe40007ffe00b */
[----:B------:R-:W-:-:S13]  /*8db0*/  ISETP.NE.AND.EX P0, PT, R6, RZ, PT, P0 ;  /* 0x000000ff0600720c */ /* 0x000fda0003f05300 */
[----:B------:R-:W-:Y:S05]  /*8dc0*/  @P0 BRA `(.L_x_1159) ;  /* 0xffffff9000000947 */ /* 0x000fea000383ffff */
.L_x_1158:
[----:B------:R-:W-:Y:S05]  /*8dd0*/  BSYNC B3 ;  /* 0x0000000000037941 */ /* 0x000fea0003800000 */
.L_x_1157:
        /* <DEDUP_REMOVED lines=10> */
.L_x_1156:
[----:B------:R-:W-:Y:S05]  /*8e80*/  BSYNC B2 ;  /* 0x0000000000027941 */ /* 0x000fea0003800000 */
.L_x_1155:
[----:B------:R0:W-:Y:S01]  /*8e90*/  STG.E.U8 [R4.64], R9 ;  /* 0x0000000904007986 */ /* 0x0001e2000c101104 */
[----:B------:R-:W-:-:S04]  /*8ea0*/  IADD3 R3, R3, 0x80, RZ ;  /* 0x0000008003037810 */ /* 0x000fc80007ffe0ff */
.L_x_1143:
[----:B------:R-:W-:-:S13]  /*8eb0*/  ISETP.GE.AND P0, PT, R3, c[0x0][0x160], PT ;  /* 0x0000580003007a0c */ /* 0x000fda0003f06270 */
[----:B------:R-:W-:Y:S01]  /*8ec0*/  @P0 BREAK B0 ;  /* 0x0000000000000942 */ /* 0x000fe20003800000 */
[----:B------:R-:W-:Y:S05]  /*8ed0*/  @P0 BRA `(.L_x_1153) ;  /* 0x0000179000000947 */ /* 0x000fea0003800000 */
[----:B------:R-:W-:Y:S05]  /*8ee0*/  BSYNC B0 ;  /* 0x0000000000007941 */ /* 0x000fea0003800000 */
.L_x_1112:
        /* <DEDUP_REMOVED lines=278> */
.L_x_1163:
        /* <DEDUP_REMOVED lines=49> */
.L_x_1171:
        /* <DEDUP_REMOVED lines=13> */
.L_x_1170:
[----:B------:R-:W-:Y:S05]  /*a430*/  BSYNC B4 ;  /* 0x0000000000047941 */ /* 0x000fea0003800000 */
.L_x_1169:
        /* <DEDUP_REMOVED lines=14> */
.L_x_1168:
[----:B------:R-:W-:Y:S02]  /*a520*/  IADD3 R2, P0, R2, 0x4, RZ ;  /* 0x0000000402027810 */ /* 0x000fe40007f1e0ff */
[C-C-:B------:R-:W-:Y:S02]  /*a530*/  IADD3 R0, R11.reuse, R9, R11.reuse ;  /* 0x000000090b007210 */ /* 0x140fe40007ffe00b */
[----:B------:R-:W-:Y:S02]  /*a540*/  IADD3.X R6, RZ, R6, RZ, P0, !PT ;  /* 0x00000006ff067210 */ /* 0x000fe400007fe4ff */
[----:B------:R-:W-:Y:S02]  /*a550*/  ISETP.NE.U32.AND P0, PT, R2, RZ, PT ;  /* 0x000000ff0200720c */ /* 0x000fe40003f05070 */
[----:B------:R-:W-:Y:S02]  /*a560*/  IADD3 R9, R11, R0, R11 ;  /* 0x000000000b097210 */ /* 0x000fe40007ffe00b */
[----:B------:R-:W-:-:S13]  /*a570*/  ISETP.NE.AND.EX P0, PT, R6, RZ, PT, P0 ;  /* 0x000000ff0600720c */ /* 0x000fda0003f05300 */
[----:B------:R-:W-:Y:S05]  /*a580*/  @P0 BRA `(.L_x_1168) ;  /* 0xffffff9000000947 */ /* 0x000fea000383ffff */
.L_x_1167:
[----:B------:R-:W-:Y:S05]  /*a590*/  BSYNC B3 ;  /* 0x0000000000037941 */ /* 0x000fea0003800000 */
.L_x_1166:
        /* <DEDUP_REMOVED lines=10> */
.L_x_1165:
[----:B------:R-:W-:Y:S05]  /*a640*/  BSYNC B2 ;  /* 0x0000000000027941 */ /* 0x000fea0003800000 */
.L_x_1164:
[----:B------:R0:W-:Y:S01]  /*a650*/  STG.E.U8 [R4.64], R9 ;  /* 0x0000000904007986 */ /* 0x0001e2000c101104 */
[----:B------:R-:W-:-:S03]  /*a660*/  IADD3 R3, R3, 0x80, RZ ;  /* 0x0000008003037810 */ /* 0x000fc60007ffe0ff */
.L_x_1153:
[----:B------:R-:W-:Y:S05]  /*a670*/  BSYNC B1 ;  /* 0x0000000000017941 */ /* 0x000fea0003800000 */
.L_x_1111:
        /* <DEDUP_REMOVED lines=281> */
.L_x_1172:
[----:B------:R-:W-:-:S04]  /*b810*/  IADD3 R6, P0, R5, c[0x0][0x518], RZ ;  /* 0x0001460005067a10 */ /* 0x000fc80007f1e0ff */
[----:B------:R-:W-:Y:S02]  /*b820*/  IADD3.X R7, RZ, c[0x0][0x51c], RZ, P0, !PT ;  /* 0x00014700ff077a10 */ /* 0x000fe400007fe4ff */
[----:B------:R-:W-:-:S04]  /*b830*/  IADD3 R4, P0, R4, c[0x0][0x500], RZ ;  /* 0x0001400004047a10 */ /* 0x000fc80007f1e0ff */
[----:B------:R-:W2:Y:S01]  /*b840*/  LDG.E.64.CONSTANT R6, [R6.64] ;  /* 0x0000000406067981 */ /* 0x000ea2000c1e9b00 */
[----:B------:R-:W-:-:S06]  /*b850*/  IADD3.X R5, RZ, c[0x0][0x504], RZ, P0, !PT ;  /* 0x00014100ff057a10 */ /* 0x000fcc00007fe4ff */
[----:B------:R-:W3:Y:S01]  /*b860*/  LDG.E.64.CONSTANT R4, [R4.64] ;  /* 0x0000000404047981 */ /* 0x000ee2000c1e9b00 */
[----:B------:R-:W-:Y:S01]  /*b870*/  ULDC.U8 UR6, c[0x0][0x530] ;  /* 0x00014c0000067ab9 */ /* 0x000fe20000000000 */
        /* <DEDUP_REMOVED lines=14> */
[----:B------:R-:W-:Y:S02]  /*b960*/  MOV R7, RZ ;  /* 0x000000ff00077202 */ /* 0x000fe40000000f00 */
[----:B------:R-:W-:Y:S02]  /*b970*/  IADD3.X R5, R9, c[0x0][0x4fc], R11, P2, !PT ;  /* 0x00013f0009057a10 */ /* 0x000fe400017fe40b */
        /* <DEDUP_REMOVED lines=25> */
.L_x_1180:
[C-C-:B------:R-:W-:Y:S02]  /*bb10*/  IADD3 R0, R9.reuse, R7, R9.reuse ;  /* 0x0000000709007210 */ /* 0x140fe40007ffe009 */
        /* <DEDUP_REMOVED lines=12> */
.L_x_1179:
[----:B------:R-:W-:Y:S05]  /*bbe0*/  BSYNC B3 ;  /* 0x0000000000037941 */ /* 0x000fea0003800000 */
.L_x_1178:
        /* <DEDUP_REMOVED lines=14> */
.L_x_1177:
[----:B------:R-:W-:Y:S02]  /*bcd0*/  IADD3 R4, P0, R4, 0x4, RZ ;  /* 0x0000000404047810 */ /* 0x000fe40007f1e0ff */
[C-C-:B------:R-:W-:Y:S02]  /*bce0*/  IADD3 R0, R9.reuse, R7, R9.reuse ;  /* 0x0000000709007210 */ /* 0x140fe40007ffe009 */
[----:B------:R-:W-:Y:S02]  /*bcf0*/  IADD3.X R5, RZ, R5, RZ, P0, !PT ;  /* 0x00000005ff057210 */ /* 0x000fe400007fe4ff */
[----:B------:R-:W-:Y:S02]  /*bd00*/  ISETP.NE.U32.AND P0, PT, R4, RZ, PT ;  /* 0x000000ff0400720c */ /* 0x000fe40003f05070 */
[----:B------:R-:W-:Y:S02]  /*bd10*/  IADD3 R7, R9, R0, R9 ;  /* 0x0000000009077210 */ /* 0x000fe40007ffe009 */
[----:B------:R-:W-:-:S13]  /*bd20*/  ISETP.NE.AND.EX P0, PT, R5, RZ, PT, P0 ;  /* 0x000000ff0500720c */ /* 0x000fda0003f05300 */
[----:B------:R-:W-:Y:S05]  /*bd30*/  @P0 BRA `(.L_x_1177) ;  /* 0xffffff9000000947 */ /* 0x000fea000383ffff */
.L_x_1176:
[----:B------:R-:W-:Y:S05]  /*bd40*/  BSYNC B2 ;  /* 0x0000000000027941 */ /* 0x000fea0003800000 */
.L_x_1175:
        /* <DEDUP_REMOVED lines=10> */
.L_x_1174:
[----:B------:R-:W-:Y:S05]  /*bdf0*/  BSYNC B1 ;  /* 0x0000000000017941 */ /* 0x000fea0003800000 */
.L_x_1173:
[----:B------:R-:W-:Y:S01]  /*be00*/  STG.E.U8 [R2.64], R7 ;  /* 0x0000000702007986 */ /* 0x000fe2000c101104 */
[----:B------:R-:W-:Y:S05]  /*be10*/  EXIT ;  /* 0x000000000000794d */ /* 0x000fea0003800000 */
.L_x_1181:
        /* <DEDUP_REMOVED lines=14> */
.L_x_16242:


//--------------------- .text._ZN2at6native73_GLOBAL__N__c8866d80_35_SparseBinaryOpIntersectionKernel_cu_1520ed90_315312apply_kernelILi128ELi8EZNS1_29binary_op_intersection_kernelINS1_9LhsProjOpEhlEEvRNS_14TensorIteratorEllRKNS_6TensorEbEUliE_EEviT1_ --------------------------
	.section	.text._ZN2at6native73_GLOBAL__N__c8866d80_35_SparseBinaryOpIntersectionKernel_cu_1520ed90_315312apply_kernelILi128ELi8EZNS1_29binary_op_intersection_kernelINS1_9LhsProjOpEhlEEvRNS_14TensorIteratorEllRKNS_6TensorEbEUliE_EEviT1_,"ax",@progbits
	.sectioninfo	@"SHI_REGISTERS=16"
	.align	128
.text._ZN2at6native73_GLOBAL__N__c8866d80_35_SparseBinaryOpIntersectionKernel_cu_1520ed90_315312apply_kernelILi128ELi8EZNS1_29binary_op_intersection_kernelINS1_9LhsProjOpEhlEEvRNS_14TensorIteratorEllRKNS_6TensorEbEUliE_EEviT1_:
        .type           _ZN2at6native73_GLOBAL__N__c8866d80_35_SparseBinaryOpIntersectionKernel_cu_1520ed90_315312apply_kernelILi128ELi8EZNS1_29binary_op_intersection_kernelINS1_9LhsProjOpEhlEEvRNS_14TensorIteratorEllRKNS_6TensorEbEUliE_EEviT1_,@function
        .size           _ZN2at6native73_GLOBAL__N__c8866d80_35_SparseBinaryOpIntersectionKernel_cu_1520ed90_315312apply_kernelILi128ELi8EZNS1_29binary_op_intersection_kernelINS1_9LhsProjOpEhlEEvRNS_14TensorIteratorEllRKNS_6TensorEbEUliE_EEviT1_,(.L_x_16243 - _ZN2at6native73_GLOBAL__N__c8866d80_35_SparseBinaryOpIntersectionKernel_cu_1520ed90_315312apply_kernelILi128ELi8EZNS1_29binary_op_intersection_kernelINS1_9LhsProjOpEhlEEvRNS_14TensorIteratorEllRKNS_6TensorEbEUliE_EEviT1_)
        .other          _ZN2at6native73_GLOBAL__N__c8866d80_35_SparseBinaryOpIntersectionKernel_cu_1520ed90_315312apply_kernelILi128ELi8EZNS1_29binary_op_intersection_kernelINS1_9LhsProjOpEhlEEvRNS_14TensorIteratorEllRKNS_6TensorEbEUliE_EEviT1_,@"STO_CUDA_ENTRY STV_DEFAULT"
_ZN2at6native73_GLOBAL__N__c8866d80_35_SparseBinaryOpIntersectionKernel_cu_1520ed90_315312apply_kernelILi128ELi8EZNS1_29binary_op_intersection_kernelINS1_9LhsProjOpEhlEEvRNS_14TensorIteratorEllRKNS_6TensorEbEUliE_EEviT1_:
        /* <DEDUP_REMOVED lines=291> */
.L_x_1184:
        /* <DEDUP_REMOVED lines=34> */
[----:B--2---:R-:W-:-:S11]  /*1450*/  LOP3.LUT R11, R6, 0xff, RZ, 0xc0, !PT ;  /* 0x000000ff060b7812 */ /* 0x004fd600078ec0ff */
        /* <DEDUP_REMOVED lines=14> */
.L_x_1192:
        /* <DEDUP_REMOVED lines=13> */
.L_x_1191:
[----:B------:R-:W-:Y:S05]  /*1610*/  BSYNC B3 ;  /* 0x0000000000037941 */ /* 0x000fea0003800000 */
.L_x_1190:
        /* <DEDUP_REMOVED lines=14> */
.L_x_1189:
[----:B------:R-:W-:Y:S02]  /*1700*/  IADD3 R2, P0, R2, 0x4, RZ ;  /* 0x0000000402027810 */ /* 0x000fe40007f1e0ff */
[----:B------:R-:W-:-:S03]  /*1710*/  IADD3 R0, R11, R9, R11 ;  /* 0x000000090b007210 */ /* 0x000fc60007ffe00b */
[----:B------:R-:W-:Y:S01]  /*1720*/  IMAD.X R6, RZ, RZ, R6, P0 ;  /* 0x000000ffff067224 */ /* 0x000fe200000e0606 */
[----:B------:R-:W-:Y:S02]  /*1730*/  ISETP.NE.U32.AND P0, PT, R2, RZ, PT ;  /* 0x000000ff0200720c */ /* 0x000fe40003f05070 */
[----:B------:R-:W-:Y:S02]  /*1740*/  IADD3 R9, R11, R0, R11 ;  /* 0x000000000b097210 */ /* 0x000fe40007ffe00b */
[----:B------:R-:W-:-:S13]  /*1750*/  ISETP.NE.AND.EX P0, PT, R6, RZ, PT, P0 ;  /* 0x000000ff0600720c */ /* 0x000fda0003f05300 */
[----:B------:R-:W-:Y:S05]  /*1760*/  @P0 BRA `(.L_x_1189) ;  /* 0xffffff9000000947 */ /* 0x000fea000383ffff */
.L_x_1188:
[----:B------:R-:W-:Y:S05]  /*1770*/  BSYNC B2 ;  /* 0x0000000000027941 */ /* 0x000fea0003800000 */
.L_x_1187:
        /* <DEDUP_REMOVED lines=10> */
.L_x_1186:
[----:B------:R-:W-:Y:S05]  /*1820*/  BSYNC B1 ;  /* 0x0000000000017941 */ /* 0x000fea0003800000 */
.L_x_1185:
[----:B------:R0:W-:Y:S01]  /*1830*/  STG.E.U8 [R4.64], R9 ;  /* 0x0000000904007986 */ /* 0x0001e2000c101104 */
[----:B------:R-:W-:-:S03]  /*1840*/  IADD3 R3, R3, 0x80, RZ ;  /* 0x0000008003037810 */ /* 0x000fc60007ffe0ff */
.L_x_1183:
[----:B------:R-:W-:Y:S05]  /*1850*/  BSYNC B0 ;  /* 0x0000000000007941 */ /* 0x000fea0003800000 */
.L_x_1182:
        /* <DEDUP_REMOVED lines=282> */
.L_x_1196:
        /* <DEDUP_REMOVED lines=49> */
.L_x_1204:
        /* <DEDUP_REMOVED lines=13> */
.L_x_1203:
[----:B------:R-:W-:Y:S05]  /*2de0*/  BSYNC B4 ;  /* 0x0000000000047941 */ /* 0x000fea0003800000 */
.L_x_1202:
        /* <DEDUP_REMOVED lines=14> */
.L_x_1201:
[----:B------:R-:W-:Y:S02]  /*2ed0*/  IADD3 R2, P0, R2, 0x4, RZ ;  /* 0x0000000402027810 */ /* 0x000fe40007f1e0ff */
[C-C-:B------:R-:W-:Y:S02]  /*2ee0*/  IADD3 R0, R11.reuse, R9, R11.reuse ;  /* 0x000000090b007210 */ /* 0x140fe40007ffe00b */
[----:B------:R-:W-:Y:S02]  /*2ef0*/  IADD3.X R6, RZ, R6, RZ, P0, !PT ;  /* 0x00000006ff067210 */ /* 0x000fe400007fe4ff */
[----:B------:R-:W-:Y:S02]  /*2f00*/  ISETP.NE.U32.AND P0, PT, R2, RZ, PT ;  /* 0x000000ff0200720c */ /* 0x000fe40003f05070 */
[----:B------:R-:W-:Y:S02]  /*2f10*/  IADD3 R9, R11, R0, R11 ;  /* 0x000000000b097210 */ /* 0x000fe40007ffe00b */
[----:B------:R-:W-:-:S13]  /*2f20*/  ISETP.NE.AND.EX P0, PT, R6, RZ, PT, P0 ;  /* 0x000000ff0600720c */ /* 0x000fda0003f05300 */
[----:B------:R-:W-:Y:S05]  /*2f30*/  @P0 BRA `(.L_x_1201) ;  /* 0xffffff9000000947 */ /* 0x000fea000383ffff */
.L_x_1200:
[----:B------:R-:W-:Y:S05]  /*2f40*/  BSYNC B3 ;  /* 0x0000000000037941 */ /* 0x000fea0003800000 */
.L_x_1199:
        /* <DEDUP_REMOVED lines=10> */
.L_x_1198:
[----:B------:R-:W-:Y:S05]  /*2ff0*/  BSYNC B2 ;  /* 0x0000000000027941 */ /* 0x000fea0003800000 */
.L_x_1197:
        /* <DEDUP_REMOVED lines=282> */
.L_x_1206:
        /* <DEDUP_REMOVED lines=34> */
[----:B--2---:R-:W-:-:S11]  /*43c0*/  LOP3.LUT R11, R6, 0xff, RZ, 0xc0, !PT ;  /* 0x000000ff060b7812 */ /* 0x004fd600078ec0ff */
        /* <DEDUP_REMOVED lines=14> */
.L_x_1214:
        /* <DEDUP_REMOVED lines=13> */
.L_x_1213:
[----:B------:R-:W-:Y:S05]  /*4580*/  BSYNC B4 ;  /* 0x0000000000047941 */ /* 0x000fea0003800000 */
.L_x_1212:
        /* <DEDUP_REMOVED lines=14> */
.L_x_1211:
[----:B------:R-:W-:Y:S02]  /*4670*/  IADD3 R2, P0, R2, 0x4, RZ ;  /* 0x0000000402027810 */ /* 0x000fe40007f1e0ff */
[C-C-:B------:R-:W-:Y:S02]  /*4680*/  IADD3 R0, R11.reuse, R9, R11.reuse ;  /* 0x000000090b007210 */ /* 0x140fe40007ffe00b */
[----:B------:R-:W-:Y:S02]  /*4690*/  IADD3.X R6, RZ, R6, RZ, P0, !PT ;  /* 0x00000006ff067210 */ /* 0x000fe400007fe4ff */
[----:B------:R-:W-:Y:S02]  /*46a0*/  ISETP.NE.U32.AND P0, PT, R2, RZ, PT ;  /* 0x000000ff0200720c */ /* 0x000fe40003f05070 */
[----:B------:R-:W-:Y:S02]  /*46b0*/  IADD3 R9, R11, R0, R11 ;  /* 0x000000000b097210 */ /* 0x000fe40007ffe00b */
[----:B------:R-:W-:-:S13]  /*46c0*/  ISETP.NE.AND.EX P0, PT, R6, RZ, PT, P0 ;  /* 0x000000ff0600720c */ /* 0x000fda0003f05300 */
[----:B------:R-:W-:Y:S05]  /*46d0*/  @P0 BRA `(.L_x_1211) ;  /* 0xffffff9000000947 */ /* 0x000fea000383ffff */
.L_x_1210:
[----:B------:R-:W-:Y:S05]  /*46e0*/  BSYNC B3 ;  /* 0x0000000000037941 */ /* 0x000fea0003800000 */
.L_x_1209:
        /* <DEDUP_REMOVED lines=10> */
.L_x_1208:
[----:B------:R-:W-:Y:S05]  /*4790*/  BSYNC B2 ;  /* 0x0000000000027941 */ /* 0x000fea0003800000 */
.L_x_1207:
[----:B------:R0:W-:Y:S01]  /*47a0*/  STG.E.U8 [R4.64], R9 ;  /* 0x0000000904007986 */ /* 0x0001e2000c101104 */
[----:B------:R-:W-:-:S04]  /*47b0*/  IADD3 R3, R3, 0x80, RZ ;  /* 0x0000008003037810 */ /* 0x000fc80007ffe0ff */
.L_x_1195:
        /* <DEDUP_REMOVED lines=280> */
.L_x_1216:
        /* <DEDUP_REMOVED lines=49> */
.L_x_1224:
        /* <DEDUP_REMOVED lines=13> */
.L_x_1223:
[----:B------:R-:W-:Y:S05]  /*5d20*/  BSYNC B4 ;  /* 0x0000000000047941 */ /* 0x000fea0003800000 */
.L_x_1222:
        /* <DEDUP_REMOVED lines=14> */
.L_x_1221:
[----:B------:R-:W-:Y:S02]  /*5e10*/  IADD3 R2, P0, R2, 0x4, RZ ;  /* 0x0000000402027810 */ /* 0x000fe40007f1e0ff */
[C-C-:B------:R-:W-:Y:S02]  /*5e20*/  IADD3 R0, R11.reuse, R9, R11.reuse ;  /* 0x000000090b007210 */ /* 0x140fe40007ffe00b */
[----:B------:R-:W-:Y:S02]  /*5e30*/  IADD3.X R6, RZ, R6, RZ, P0, !PT ;  /* 0x00000006ff067210 */ /* 0x000fe400007fe4ff */
[----:B------:R-:W-:Y:S02]  /*5e40*/  ISETP.NE.U32.AND P0, PT, R2, RZ, PT ;  /* 0x000000ff0200720c */ /* 0x000fe40003f05070 */
[----:B------:R-:W-:Y:S02]  /*5e50*/  IADD3 R9, R11, R0, R11 ;  /* 0x000000000b097210 */ /* 0x000fe40007ffe00b */
[----:B------:R-:W-:-:S13]  /*5e60*/  ISETP.NE.AND.EX P0, PT, R6, RZ, PT, P0 ;  /* 0x000000ff0600720c */ /* 0x000fda0003f05300 */
[----:B------:R-:W-:Y:S05]  /*5e70*/  @P0 BRA `(.L_x_1221) ;  /* 0xffffff9000000947 */ /* 0x000fea000383ffff */
.L_x_1220:
[----:B------:R-:W-:Y:S05]  /*5e80*/  BSYNC B3 ;  /* 0x0000000000037941 */ /* 0x000fea0003800000 */
.L_x_1219:
        /* <DEDUP_REMOVED lines=10> */
.L_x_1218:
[----:B------:R-:W-:Y:S05]  /*5f30*/  BSYNC B2 ;  /* 0x0000000000027941 */ /* 0x000fea0003800000 */
.L_x_1217:
[----:B------:R0:W-:Y:S01]  /*5f40*/  STG.E.U8 [R4.64], R9 ;  /* 0x0000000904007986 */ /* 0x0001e2000c101104 */
[----:B------:R-:W-:-:S04]  /*5f50*/  IADD3 R3, R3, 0x80, RZ ;  /* 0x0000008003037810 */ /* 0x000fc80007ffe0ff */
.L_x_1205:
        /* <DEDUP_REMOVED lines=280> */
.L_x_1226:
        /* <DEDUP_REMOVED lines=49> */
.L_x_1234:
        /* <DEDUP_REMOVED lines=13> */
.L_x_1233:
[----:B------:R-:W-:Y:S05]  /*74c0*/  BSYNC B4 ;  /* 0x0000000000047941 */ /* 0x000fea0003800000 */
.L_x_1232:
        /* <DEDUP_REMOVED lines=14> */
.L_x_1231:
[----:B------:R-:W-:Y:S02]  /*75b0*/  IADD3 R2, P0, R2, 0x4, RZ ;  /* 0x0000000402027810 */ /* 0x000fe40007f1e0ff */
[C-C-:B------:R-:W-:Y:S02]  /*75c0*/  IADD3 R0, R11.reuse, R9, R11.reuse ;  /* 0x000000090b007210 */ /* 0x140fe40007ffe00b */
[----:B------:R-:W-:Y:S02]  /*75d0*/  IADD3.X R6, RZ, R6, RZ, P0, !PT ;  /* 0x00000006ff067210 */ /* 0x000fe400007fe4ff */
[----:B------:R-:W-:Y:S02]  /*75e0*/  ISETP.NE.U32.AND P0, PT, R2, RZ, PT ;  /* 0x000000ff0200720c */ /* 0x000fe40003f05070 */
[----:B------:R-:W-:Y:S02]  /*75f0*/  IADD3 R9, R11, R0, R11 ;  /* 0x000000000b097210 */ /* 0x000fe40007ffe00b */
[----:B------:R-:W-:-:S13]  /*7600*/  ISETP.NE.AND.EX P0, PT, R6, RZ, PT, P0 ;  /* 0x000000ff0600720c */ /* 0x000fda0003f05300 */
[----:B------:R-:W-:Y:S05]  /*7610*/  @P0 BRA `(.L_x_1231) ;  /* 0xffffff9000000947 */ /* 0x000fea000383ffff */
.L_x_1230:
[----:B------:R-:W-:Y:S05]  /*7620*/  BSYNC B3 ;  /* 0x0000000000037941 */ /* 0x000fea0003800000 */
.L_x_1229:
        /* <DEDUP_REMOVED lines=10> */
.L_x_1228:
[----:B------:R-:W-:Y:S05]  /*76d0*/  BSYNC B2 ;  /* 0x0000000000027941 */ /* 0x000fea0003800000 */
.L_x_1227:
[----:B------:R0:W-:Y:S01]  /*76e0*/  STG.E.U8 [R4.64], R9 ;  /* 0x0000000904007986 */ /* 0x0001e2000c101104 */
[----:B------:R-:W-:-:S04]  /*76f0*/  IADD3 R3, R3, 0x80, RZ ;  /* 0x0000008003037810 */ /* 0x000fc80007ffe0ff */
.L_x_1215:
        /* <DEDUP_REMOVED lines=281> */
.L_x_1236:
        /* <DEDUP_REMOVED lines=49> */
.L_x_1244:
        /* <DEDUP_REMOVED lines=13> */
.L_x_1243:
[----:B------:R-:W-:Y:S05]  /*8c70*/  BSYNC B4 ;  /* 0x0000000000047941 */ /* 0x000fea0003800000 */
.L_x_1242:
        /* <DEDUP_REMOVED lines=14> */
.L_x_1241:
[----:B------:R-:W-:Y:S02]  /*8d60*/  IADD3 R2, P0, R2, 0x4, RZ ;  /* 0x0000000402027810 */ /* 0x000fe40007f1e0ff */
[----:B------:R-:W-:-:S03]  /*8d70*/  IADD3 R0, R11, R9, R11 ;  /* 0x000000090b007210 */ /* 0x000fc60007ffe00b */
[----:B------:R-:W-:Y:S01]  /*8d80*/  IMAD.X R6, RZ, RZ, R6, P0 ;  /* 0x000000ffff067224 */ /* 0x000fe200000e0606 */
[----:B------:R-:W-:Y:S02]  /*8d90*/  ISETP.NE.U32.AND P0, PT, R2, RZ, PT ;  /* 0x000000ff0200720c */ /* 0x000fe40003f05070 */
[----:B------:R-:W-:Y:S02]  /*8da0*/  IADD3 R9, R11, R0, R11 ;  /* 0x000000000b097210 */ /* 0x000fe40007ffe00b */
[----:B------:R-:W-:-:S13]  /*8db0*/  ISETP.NE.AND.EX P0, PT, R6, RZ, PT, P0 ;  /* 0x000000ff0600720c */ /* 0x000fda0003f05300 */
[----:B------:R-:W-:Y:S05]  /*8dc0*/  @P0 BRA `(.L_x_1241) ;  /* 0xffffff9000000947 */ /* 0x000fea000383ffff */
.L_x_1240:
[----:B------:R-:W-:Y:S05]  /*8dd0*/  BSYNC B3 ;  /* 0x0000000000037941 */ /* 0x000fea0003800000 */
.L_x_1239:
        /* <DEDUP_REMOVED lines=10> */
.L_x_1238:
[----:B------:R-:W-:Y:S05]  /*8e80*/  BSYNC B2 ;  /* 0x0000000000027941 */ /* 0x000fea0003800000 */
.L_x_1237:
[----:B------:R0:W-:Y:S01]  /*8e90*/  STG.E.U8 [R4.64], R9 ;  /* 0x0000000904007986 */ /* 0x0001e2000c101104 */
[----:B------:R-:W-:-:S04]  /*8ea0*/  IADD3 R3, R3, 0x80, RZ ;  /* 0x0000008003037810 */ /* 0x000fc80007ffe0ff */
.L_x_1225:
[----:B------:R-:W-:-:S13]  /*8eb0*/  ISETP.GE.AND P0, PT, R3, c[0x0][0x160], PT ;  /* 0x0000580003007a0c */ /* 0x000fda0003f06270 */
[----:B------:R-:W-:Y:S01]  /*8ec0*/  @P0 BREAK B0 ;  /* 0x0000000000000942 */ /* 0x000fe20003800000 */
[----:B------:R-:W-:Y:S05]  /*8ed0*/  @P0 BRA `(.L_x_1235) ;  /* 0x0000179000000947 */ /* 0x000fea0003800000 */
[----:B------:R-:W-:Y:S05]  /*8ee0*/  BSYNC B0 ;  /* 0x0000000000007941 */ /* 0x000fea0003800000 */
.L_x_1194:
        /* <DEDUP_REMOVED lines=278> */
.L_x_1245:
        /* <DEDUP_REMOVED lines=49> */
.L_x_1253:
        /* <DEDUP_REMOVED lines=13> */
.L_x_1252:
[----:B------:R-:W-:Y:S05]  /*a430*/  BSYNC B4 ;  /* 0x0000000000047941 */ /* 0x000fea0003800000 */
.L_x_1251:
        /* <DEDUP_REMOVED lines=14> */
.L_x_1250:
[----:B------:R-:W-:Y:S02]  /*a520*/  IADD3 R2, P0, R2, 0x4, RZ ;  /* 0x0000000402027810 */ /* 0x000fe40007f1e0ff */
[C-C-:B------:R-:W-:Y:S02]  /*a530*/  IADD3 R0, R11.reuse, R9, R11.reuse ;  /* 0x000000090b007210 */ /* 0x140fe40007ffe00b */
[----:B------:R-:W-:Y:S02]  /*a540*/  IADD3.X R6, RZ, R6, RZ, P0, !PT ;  /* 0x00000006ff067210 */ /* 0x000fe400007fe4ff */
[----:B------:R-:W-:Y:S02]  /*a550*/  ISETP.NE.U32.AND P0, PT, R2, RZ, PT ;  /* 0x000000ff0200720c */ /* 0x000fe40003f05070 */
[----:B------:R-:W-:Y:S02]  /*a560*/  IADD3 R9, R11, R0, R11 ;  /* 0x000000000b097210 */ /* 0x000fe40007ffe00b */
[----:B------:R-:W-:-:S13]  /*a570*/  ISETP.NE.AND.EX P0, PT, R6, RZ, PT, P0 ;  /* 0x000000ff0600720c */ /* 0x000fda0003f05300 */
[----:B------:R-:W-:Y:S05]  /*a580*/  @P0 BRA `(.L_x_1250) ;  /* 0xffffff9000000947 */ /* 0x000fea000383ffff */
.L_x_1249:
[----:B------:R-:W-:Y:S05]  /*a590*/  BSYNC B3 ;  /* 0x0000000000037941 */ /* 0x000fea0003800000 */
.L_x_1248:
        /* <DEDUP_REMOVED lines=10> */
.L_x_1247:
[----:B------:R-:W-:Y:S05]  /*a640*/  BSYNC B2 ;  /* 0x0000000000027941 */ /* 0x000fea0003800000 */
.L_x_1246:
[----:B------:R0:W-:Y:S01]  /*a650*/  STG.E.U8 [R4.64], R9 ;  /* 0x0000000904007986 */ /* 0x0001e2000c101104 */
[----:B------:R-:W-:-:S03]  /*a660*/  IADD3 R3, R3, 0x80, RZ ;  /* 0x0000008003037810 */ /* 0x000fc60007ffe0ff */
.L_x_1235:
[----:B------:R-:W-:Y:S05]  /*a670*/  BSYNC B1 ;  /* 0x0000000000017941 */ /* 0x000fea0003800000 */
.L_x_1193:
        /* <DEDUP_REMOVED lines=281> */
.L_x_1254:
        /* <DEDUP_REMOVED lines=48> */
.L_x_1262:
        /* <DEDUP_REMOVED lines=13> */
.L_x_1261:
[----:B------:R-:W-:Y:S05]  /*bbe0*/  BSYNC B3 ;  /* 0x0000000000037941 */ /* 0x000fea0003800000 */
.L_x_1260:
        /* <DEDUP_REMOVED lines=14> */
.L_x_1259:
[----:B------:R-:W-:Y:S02]  /*bcd0*/  IADD3 R4, P0, R4, 0x4, RZ ;  /* 0x0000000404047810 */ /* 0x000fe40007f1e0ff */
[C-C-:B------:R-:W-:Y:S02]  /*bce0*/  IADD3 R0, R9.reuse, R7, R9.reuse ;  /* 0x0000000709007210 */ /* 0x140fe40007ffe009 */
[----:B------:R-:W-:Y:S02]  /*bcf0*/  IADD3.X R5, RZ, R5, RZ, P0, !PT ;  /* 0x00000005ff057210 */ /* 0x000fe400007fe4ff */
[----:B------:R-:W-:Y:S02]  /*bd00*/  ISETP.NE.U32.AND P0, PT, R4, RZ, PT ;  /* 0x000000ff0400720c */ /* 0x000fe40003f05070 */
[----:B------:R-:W-:Y:S02]  /*bd10*/  IADD3 R7, R9, R0, R9 ;  /* 0x0000000009077210 */ /* 0x000fe40007ffe009 */
[----:B------:R-:W-:-:S13]  /*bd20*/  ISETP.NE.AND.EX P0, PT, R5, RZ, PT, P0 ;  /* 0x000000ff0500720c */ /* 0x000fda0003f05300 */
[----:B------:R-:W-:Y:S05]  /*bd30*/  @P0 BRA `(.L_x_1259) ;  /* 0xffffff9000000947 */ /* 0x000fea000383ffff */
.L_x_1258:
[----:B------:R-:W-:Y:S05]  /*bd40*/  BSYNC B2 ;  /* 0x0000000000027941 */ /* 0x000fea0003800000 */
.L_x_1257:
        /* <DEDUP_REMOVED lines=10> */
.L_x_1256:
[----:B------:R-:W-:Y:S05]  /*bdf0*/  BSYNC B1 ;  /* 0x0000000000017941 */ /* 0x000fea0003800000 */
.L_x_1255:
[----:B------:R-:W-:Y:S01]  /*be00*/  STG.E.U8 [R2.64], R7 ;  /* 0x0000000702007986 */ /* 0x000fe2000c101104 */
[----:B------:R-:W-:Y:S05]  /*be10*/  EXIT ;  /* 0x000000000000794d */ /* 0x000fea0003800000 */
.L_x_1263:
        /* <DEDUP_REMOVED lines=14> */
.L_x_16243:


//--------------------- .text._ZN2at6native73_GLOBAL__N__c8866d80_35_SparseBinaryOpIntersectionKernel_cu_1520ed90_315312apply_kernelILi128ELi8EZNS1_29binary_op_intersection_kernelINS1_9RhsProjOpEN3c107complexINS5_4HalfEEElEEvRNS_14TensorIteratorEllRKNS_6TensorEbEUliE_EEviT1_ --------------------------
	.section	.text._ZN2at6native73_GLOBAL__N__c8866d80_35_SparseBinaryOpIntersectionKernel_cu_1520ed90_315312apply_kernelILi128ELi8EZNS1_29binary_op_intersection_kernelINS1_9RhsProjOpEN3c107complexINS5_4HalfEEElEEvRNS_14TensorIteratorEllRKNS_6TensorEbEUliE_EEviT1_,"ax",@progbits
	.sectioninfo	@"SHI_REGISTERS=30"
	.align	128
.text._ZN2at6native73_GLOBAL__N__c8866d80_35_SparseBinaryOpIntersectionKernel_cu_1520ed90_315312apply_kernelILi128ELi8EZNS1_29binary_op_intersection_kernelINS1_9RhsProjOpEN3c107complexINS5_4HalfEEElEEvRNS_14TensorIteratorEllRKNS_6TensorEbEUliE_EEviT1_:
        .type           _ZN2at6native73_GLOBAL__N__c8866d80_35_SparseBinaryOpIntersectionKernel_cu_1520ed90_315312apply_kernelILi128ELi8EZNS1_29binary_op_intersection_kernelINS1_9RhsProjOpEN3c107complexINS5_4HalfEEElEEvRNS_14TensorIteratorEllRKNS_6TensorEbEUliE_EEviT1_,@function
        .size           _ZN2at6native73_GLOBAL__N__c8866d80_35_SparseBinaryOpIntersectionKernel_cu_1520ed90_315312apply_kernelILi128ELi8EZNS1_29binary_op_intersection_kernelINS1_9RhsProjOpEN3c107complexINS5_4HalfEEElEEvRNS_14TensorIteratorEllRKNS_6TensorEbEUliE_EEviT1_,(.L_x_16244 - _ZN2at6native73_GLOBAL__N__c8866d80_35_SparseBinaryOpIntersectionKernel_cu_1520ed90_315312apply_kernelILi128ELi8EZNS1_29binary_op_intersection_kernelINS1_9RhsProjOpEN3c107complexINS5_4HalfEEElEEvRNS_14TensorIteratorEllRKNS_6TensorEbEUliE_EEviT1_)
        .other          _ZN2at6native73_GLOBAL__N__c8866d80_35_SparseBinaryOpIntersectionKernel_cu_1520ed90_315312apply_kernelILi128ELi8EZNS1_29binary_op_intersection_kernelINS1_9RhsProjOpEN3c107complexINS5_4HalfEEElEEvRNS_14TensorIteratorEllRKNS_6TensorEbEUliE_EEviT1_,@"STO_CUDA_ENTRY STV_DEFAULT"
_ZN2at6native73_GLOBAL__N__c8866d80_35_SparseBinaryOpIntersectionKernel_cu_1520ed90_315312apply_kernelILi128ELi8EZNS1_29binary_op_intersection_kernelINS1_9RhsProjOpEN3c107complexINS5_4HalfEEElEEvRNS_14TensorIteratorEllRKNS_6TensorEbEUliE_EEviT1_:
        /* <DEDUP_REMOVED lines=292> */
.L_x_1266:
[----:B------:R-:W-:-:S04]  /*1240*/  IADD3 R8, P0, R4, c[0x0][0x518], RZ ;  /* 0x0001460004087a10 */ /* 0x000fc80007f1e0ff */
[----:B------:R-:W-:-:S06]  /*1250*/  IADD3.X R9, RZ, c[0x0][0x51c], RZ, P0, !PT ;  /* 0x00014700ff097a10 */ /* 0x000fcc00007fe4ff */
[----:B------:R-:W2:Y:S01]  /*1260*/  LDG.E.64.CONSTANT R8, [R8.64] ;  /* 0x0000000408087981 */ /* 0x000ea2000c1e9b00 */
[----:B------:R-:W-:-:S04]  /*1270*/  IADD3 R4, P0, R2, c[0x0][0x510], RZ ;  /* 0x0001440002047a10 */ /* 0x000fc80007f1e0ff */
[----:B------:R-:W-:-:S06]  /*1280*/  IADD3.X R5, RZ, c[0x0][0x514], RZ, P0, !PT ;  /* 0x00014500ff057a10 */ /* 0x000fcc00007fe4ff */
[----:B------:R-:W3:Y:S01]  /*1290*/  LDG.E.64.CONSTANT R4, [R4.64] ;  /* 0x0000000404047981 */ /* 0x000ee2000c1e9b00 */
[----:B------:R-:W-:Y:S01]  /*12a0*/  ULDC.U8 UR6, c[0x0][0x530] ;  /* 0x00014c0000067ab9 */ /* 0x000fe20000000000 */
[----:B------:R-:W-:Y:S01]  /*12b0*/  IADD3 R0, P3, R0, c[0x0][0x508], RZ ;  /* 0x0001420000007a10 */ /* 0x000fe20007f7e0ff */
[----:B------:R-:W-:Y:S01]  /*12c0*/  BSSY B1, `(.L_x_1267) ;  /* 0x0000089000017945 */ /* 0x000fe20003800000 */
[----:B------:R-:W-:Y:S02]  /*12d0*/  ISETP.NE.AND P0, PT, RZ, UR6, PT ;  /* 0x00000006ff007c0c */ /* 0x000fe4000bf05270 */
[----:B------:R-:W-:Y:S02]  /*12e0*/  MOV R25, RZ ;  /* 0x000000ff00197202 */ /* 0x000fe40000000f00 */
[----:B------:R-:W-:Y:S02]  /*12f0*/  MOV R2, RZ ;  /* 0x000000ff00027202 */ /* 0x000fe40000000f00 */
[----:B--2---:R-:W-:-:S04]  /*1300*/  ISETP.GT.U32.AND P1, PT, R8, RZ, PT ;  /* 0x000000ff0800720c */ /* 0x004fc80003f24070 */
[C---:B------:R-:W-:Y:S02]  /*1310*/  ISETP.GT.AND.EX P0, PT, R9.reuse, RZ, !P0, P1 ;  /* 0x000000ff0900720c */ /* 0x040fe40004704310 */
[----:B------:R-:W-:Y:S02]  /*1320*/  IADD3 R6, P1, R6, c[0x0][0x4f0], RZ ;  /* 0x00013c0006067a10 */ /* 0x000fe40007f3e0ff */
[----:B------:R-:W-:Y:S02]  /*1330*/  SEL R24, R8, 0x1, !P0 ;  /* 0x0000000108187807 */ /* 0x000fe40004000000 */
[----:B------:R-:W-:Y:S02]  /*1340*/  SEL R26, R9, RZ, !P0 ;  /* 0x000000ff091a7207 */ /* 0x000fe40004000000 */
[----:B------:R-:W-:Y:S02]  /*1350*/  ISETP.GE.U32.AND P0, PT, R24, 0x1, PT ;  /* 0x000000011800780c */ /* 0x000fe40003f06070 */
[----:B---3--:R-:W-:-:S02]  /*1360*/  LEA R8, P2, R4, c[0x0][0x528], 0x3 ;  /* 0x00014a0004087a11 */ /* 0x008fc400078418ff */
[----:B------:R-:W-:Y:S02]  /*1370*/  ISETP.GE.AND.EX P0, PT, R26, RZ, PT, P0 ;  /* 0x000000ff1a00720c */ /* 0x000fe40003f06300 */
[----:B------:R-:W-:Y:S02]  /*1380*/  LEA.HI.X R9, R4, c[0x0][0x52c], R5, 0x3, P2 ;  /* 0x00014b0004097a11 */ /* 0x000fe400010f1c05 */
[----:B------:R-:W-:Y:S02]  /*1390*/  IADD3.X R7, RZ, c[0x0][0x4f4], RZ, P1, !PT ;  /* 0x00013d00ff077a10 */ /* 0x000fe40000ffe4ff */
[----:B------:R-:W-:-:S07]  /*13a0*/  IADD3.X R4, RZ, c[0x0][0x50c], RZ, P3, !PT ;  /* 0x00014300ff047a10 */ /* 0x000fce0001ffe4ff */
[----:B------:R-:W-:Y:S05]  /*13b0*/  @!P0 BRA `(.L_x_1268) ;  /* 0x0000079000008947 */ /* 0x000fea0003800000 */
[C---:B------:R-:W-:Y:S01]  /*13c0*/  IADD3 R2, P1, R24.reuse, -0x1, RZ ;  /* 0xffffffff18027810 */ /* 0x040fe20007f3e0ff */
[----:B------:R-:W-:Y:S01]  /*13d0*/  BSSY B2, `(.L_x_1269) ;  /* 0x0000048000027945 */ /* 0x000fe20003800000 */
[----:B------:R-:W-:Y:S01]  /*13e0*/  HFMA2.MMA R25, -RZ, RZ, 0, 0 ;  /* 0x00000000ff197435 */ /* 0x000fe200000001ff */
[----:B------:R-:W-:Y:S02]  /*13f0*/  LOP3.LUT R5, R24, 0x3, RZ, 0xc0, !PT ;  /* 0x0000000318057812 */ /* 0x000fe400078ec0ff */
[----:B------:R-:W-:Y:S02]  /*1400*/  ISETP.GE.U32.AND P0, PT, R2, 0x3, PT ;  /* 0x000000030200780c */ /* 0x000fe40003f06070 */
[----:B------:R-:W-:-:S04]  /*1410*/  IADD3.X R2, R26, -0x1, RZ, P1, !PT ;  /* 0xffffffff1a027810 */ /* 0x000fc80000ffe4ff */
[----:B------:R-:W-:Y:S02]  /*1420*/  ISETP.GE.U32.AND.EX P0, PT, R2, RZ, PT, P0 ;  /* 0x000000ff0200720c */ /* 0x000fe40003f06100 */
[----:B------:R-:W-:-:S11]  /*1430*/  MOV R2, RZ ;  /* 0x000000ff00027202 */ /* 0x000fd60000000f00 */
[----:B------:R-:W-:Y:S05]  /*1440*/  @!P0 BRA `(.L_x_1270) ;  /* 0x0000040000008947 */ /* 0x000fea0003800000 */
[----:B------:R-:W-:Y:S01]  /*1450*/  IADD3 R24, P0, -R5, R24, RZ ;  /* 0x0000001805187210 */ /* 0x000fe20007f1e1ff */
[----:B------:R-:W-:Y:S01]  /*1460*/  BSSY B3, `(.L_x_1270) ;  /* 0x000003e000037945 */ /* 0x000fe20003800000 */
[----:B------:R-:W-:Y:S02]  /*1470*/  MOV R2, RZ ;  /* 0x000000ff00027202 */ /* 0x000fe40000000f00 */
[----:B------:R-:W-:Y:S02]  /*1480*/  IADD3.X R26, R26, -0x1, RZ, P0, !PT ;  /* 0xffffffff1a1a7810 */ /* 0x000fe400007fe4ff */
.L_x_1271:
[----:B------:R-:W2:Y:S04]  /*1490*/  LDG.E.64.CONSTANT R20, [R8.64] ;  /* 0x0000000408147981 */ /* 0x000ea8000c1e9b00 */
[----:B------:R-:W3:Y:S04]  /*14a0*/  LDG.E.64.CONSTANT R18, [R8.64+0x8] ;  /* 0x0000080408127981 */ /* 0x000ee8000c1e9b00 */
[----:B------:R-:W4:Y:S04]  /*14b0*/  LDG.E.64.CONSTANT R10, [R8.64+0x10] ;  /* 0x00001004080a7981 */ /* 0x000f28000c1e9b00 */
[----:B------:R-:W5:Y:S01]  /*14c0*/  LDG.E.64.CONSTANT R12, [R8.64+0x18] ;  /* 0x00001804080c7981 */ /* 0x000f62000c1e9b00 */
[----:B--2---:R-:W-:-:S02]  /*14d0*/  IMAD R21, R21, c[0x0][0x538], RZ ;  /* 0x00014e0015157a24 */ /* 0x004fc400078e02ff */
[----:B------:R-:W-:-:S04]  /*14e0*/  IMAD.WIDE.U32 R14, R20, c[0x0][0x538], RZ ;  /* 0x00014e00140e7a25 */ /* 0x000fc800078e00ff */
[----:B---3--:R-:W-:Y:S02]  /*14f0*/  IMAD R23, R19, c[0x0][0x538], RZ ;  /* 0x00014e0013177a24 */ /* 0x008fe400078e02ff */
[----:B------:R-:W-:Y:S02]  /*1500*/  IMAD R19, R20, c[0x0][0x53c], R21 ;  /* 0x00014f0014137a24 */ /* 0x000fe400078e0215 */
[----:B------:R-:W-:-:S03]  /*1510*/  IMAD.WIDE.U32 R16, R18, c[0x0][0x538], RZ ;  /* 0x00014e0012107a25 */ /* 0x000fc600078e00ff */
[----:B------:R-:W-:Y:S01]  /*1520*/  IADD3 R19, R15, R19, RZ ;  /* 0x000000130f137210 */ /* 0x000fe20007ffe0ff */
[----:B------:R-:W-:Y:S01]  /*1530*/  IMAD R23, R18, c[0x0][0x53c], R23 ;  /* 0x00014f0012177a24 */ /* 0x000fe200078e0217 */
[-C--:B------:R-:W-:Y:S01]  /*1540*/  LEA R18, P0, R14, R0.reuse, 0x2 ;  /* 0x000000000e127211 */ /* 0x080fe200078010ff */
[----:B----4-:R-:W-:Y:S01]  /*1550*/  IMAD R11, R11, c[0x0][0x538], RZ ;  /* 0x00014e000b0b7a24 */ /* 0x010fe200078e02ff */
[----:B------:R-:W-:Y:S01]  /*1560*/  LEA R20, P1, R16, R0, 0x2 ;  /* 0x0000000010147211 */ /* 0x000fe200078210ff */
[----:B-----5:R-:W-:Y:S01]  /*1570*/  IMAD R13, R13, c[0x0][0x538], RZ ;  /* 0x00014e000d0d7a24 */ /* 0x020fe200078e02ff */
[----:B------:R-:W-:Y:S01]  /*1580*/  IADD3 R15, R17, R23, RZ ;  /* 0x00000017110f7210 */ /* 0x000fe20007ffe0ff */
[----:B------:R-:W-:Y:S01]  /*1590*/  IMAD.WIDE.U32 R22, R10, c[0x0][0x538], RZ ;  /* 0x00014e000a167a25 */ /* 0x000fe200078e00ff */
[-C--:B------:R-:W-:Y:S02]  /*15a0*/  LEA.HI.X R19, R14, R4.reuse, R19, 0x2, P0 ;  /* 0x000000040e137211 */ /* 0x080fe400000f1413 */
[----:B------:R-:W-:Y:S01]  /*15b0*/  LEA.HI.X R21, R16, R4, R15, 0x2, P1 ;  /* 0x0000000410157211 */ /* 0x000fe200008f140f */
[----:B------:R-:W-:Y:S01]  /*15c0*/  IMAD R11, R10, c[0x0][0x53c], R11 ;  /* 0x00014f000a0b7a24 */ /* 0x000fe200078e020b */
[----:B------:R-:W-:Y:S01]  /*15d0*/  LEA R10, P0, R22, R0, 0x2 ;  /* 0x00000000160a7211 */ /* 0x000fe200078010ff */
[C---:B------:R-:W-:Y:S01]  /*15e0*/  IMAD R15, R12.reuse, c[0x0][0x53c], R13 ;  /* 0x00014f000c0f7a24 */ /* 0x040fe200078e020d */
[----:B------:R0:W2:Y:S01]  /*15f0*/  LDG.E.U16.CONSTANT R16, [R18.64] ;  /* 0x0000000412107981 */ /* 0x0000a2000c1e9500 */
[----:B------:R-:W-:Y:S01]  /*1600*/  IMAD.WIDE.U32 R12, R12, c[0x0][0x538], RZ ;  /* 0x00014e000c0c7a25 */ /* 0x000fe200078e00ff */
[----:B------:R-:W-:-:S02]  /*1610*/  IADD3 R11, R23, R11, RZ ;  /* 0x0000000b170b7210 */ /* 0x000fc40007ffe0ff */
[----:B------:R0:W3:Y:S02]  /*1620*/  LDG.E.U16.CONSTANT R17, [R18.64+0x2] ;  /* 0x0000020412117981 */ /* 0x0000e4000c1e9500 */
[----:B------:R-:W-:Y:S02]  /*1630*/  LEA.HI.X R11, R22, R4, R11, 0x2, P0 ;  /* 0x00000004160b7211 */ /* 0x000fe400000f140b */
[----:B------:R-:W-:Y:S01]  /*1640*/  LEA R14, P0, R12, R0, 0x2 ;  /* 0x000000000c0e7211 */ /* 0x000fe200078010ff */
[----:B------:R-:W4:Y:S01]  /*1650*/  LDG.E.U16.CONSTANT R22, [R20.64] ;  /* 0x0000000414167981 */ /* 0x000f22000c1e9500 */
[----:B------:R-:W-:-:S03]  /*1660*/  IADD3 R15, R13, R15, RZ ;  /* 0x0000000f0d0f7210 */ /* 0x000fc60007ffe0ff */
[----:B------:R-:W5:Y:S01]  /*1670*/  LDG.E.U16.CONSTANT R23, [R20.64+0x2] ;  /* 0x0000020414177981 */ /* 0x000f62000c1e9500 */
[----:B------:R-:W-:-:S03]  /*1680*/  LEA.HI.X R15, R12, R4, R15, 0x2, P0 ;  /* 0x000000040c0f7211 */ /* 0x000fc600000f140f */
[----:B------:R-:W5:Y:S04]  /*1690*/  LDG.E.U16.CONSTANT R13, [R10.64] ;  /* 0x000000040a0d7981 */ /* 0x000f68000c1e9500 */
[----:B------:R-:W5:Y:S04]  /*16a0*/  LDG.E.U16.CONSTANT R27, [R10.64+0x2] ;  /* 0x000002040a1b7981 */ /* 0x000f68000c1e9500 */
[----:B------:R-:W5:Y:S04]  /*16b0*/  LDG.E.U16.CONSTANT R12, [R14.64] ;  /* 0x000000040e0c7981 */ /* 0x000f68000c1e9500 */
[----:B0-----:R-:W5:Y:S01]  /*16c0*/  LDG.E.U16.CONSTANT R18, [R14.64+0x2] ;  /* 0x000002040e127981 */ /* 0x001f62000c1e9500 */
[----:B------:R-:W-:-:S04]  /*16d0*/  IADD3 R24, P0, R24, -0x4, RZ ;  /* 0xfffffffc18187810 */ /* 0x000fc80007f1e0ff */
[----:B------:R-:W-:Y:S02]  /*16e0*/  IADD3.X R26, R26, -0x1, RZ, P0, !PT ;  /* 0xffffffff1a1a7810 */ /* 0x000fe400007fe4ff */
[----:B------:R-:W-:-:S04]  /*16f0*/  ISETP.NE.U32.AND P0, PT, R24, RZ, PT ;  /* 0x000000ff1800720c */ /* 0x000fc80003f05070 */
[----:B------:R-:W-:Y:S02]  /*1700*/  ISETP.NE.AND.EX P0, PT, R26, RZ, PT, P0 ;  /* 0x000000ff1a00720c */ /* 0x000fe40003f05300 */
[----:B------:R-:W-:-:S04]  /*1710*/  IADD3 R8, P1, R8, 0x20, RZ ;  /* 0x0000002008087810 */ /* 0x000fc80007f3e0ff */
[----:B------:R-:W-:Y:S01]  /*1720*/  IADD3.X R9, RZ, R9, RZ, P1, !PT ;  /* 0x00000009ff097210 */ /* 0x000fe20000ffe4ff */
[----:B--2---:R-:W-:Y:S02]  /*1730*/  HADD2.F32 R16, -RZ, R16.H0_H0 ;  /* 0x20000010ff107230 */ /* 0x004fe40000004100 */
[----:B---3--:R-:W-:-:S03]  /*1740*/  HADD2.F32 R17, -RZ, R17.H0_H0 ;  /* 0x20000011ff117230 */ /* 0x008fc60000004100 */
[----:B------:R-:W-:Y:S01]  /*1750*/  FADD.FTZ R16, R16, R25 ;  /* 0x0000001910107221 */ /* 0x000fe20000010000 */
[----:B----4-:R-:W-:Y:S01]  /*1760*/  HADD2.F32 R19, -RZ, R22.H0_H0 ;  /* 0x20000016ff137230 */ /* 0x010fe20000004100 */
[----:B------:R-:W-:Y:S01]  /*1770*/  FADD.FTZ R17, R17, R2 ;  /* 0x0000000211117221 */ /* 0x000fe20000010000 */
[----:B-----5:R-:W-:-:S03]  /*1780*/  HADD2.F32 R20, -RZ, R23.H0_H0 ;  /* 0x20000017ff147230 */ /* 0x020fc60000004100 */
[----:B------:R-:W-:Y:S01]  /*1790*/  FADD.FTZ R16, R16, R19 ;  /* 0x0000001310107221 */ /* 0x000fe20000010000 */
[----:B------:R-:W-:Y:S01]  /*17a0*/  HADD2.F32 R13, -RZ, R13.H0_H0 ;  /* 0x2000000dff0d7230 */ /* 0x000fe20000004100 */
[----:B------:R-:W-:Y:S01]  /*17b0*/  FADD.FTZ R17, R17, R20 ;  /* 0x0000001411117221 */ /* 0x000fe20000010000 */
[----:B------:R-:W-:-:S03]  /*17c0*/  HADD2.F32 R2, -RZ, R27.H0_H0 ;  /* 0x2000001bff027230 */ /* 0x000fc60000004100 */
[----:B------:R-:W-:Y:S01]  /*17d0*/  FADD.FTZ R13, R16, R13 ;  /* 0x0000000d100d7221 */ /* 0x000fe20000010000 */
[----:B------:R-:W-:Y:S01]  /*17e0*/  HADD2.F32 R12, -RZ, R12.H0_H0 ;  /* 0x2000000cff0c7230 */ /* 0x000fe20000004100 */
[----:B------:R-:W-:Y:S01]  /*17f0*/  FADD.FTZ R2, R17, R2 ;  /* 0x0000000211027221 */ /* 0x000fe20000010000 */
[----:B------:R-:W-:-:S03]  /*1800*/  HADD2.F32 R11, -RZ, R18.H0_H0 ;  /* 0x20000012ff0b7230 */ /* 0x000fc60000004100 */
[----:B------:R-:W-:Y:S02]  /*1810*/  FADD.FTZ R25, R13, R12 ;  /* 0x0000000c0d197221 */ /* 0x000fe40000010000 */
[----:B------:R-:W-:Y:S01]  /*1820*/  FADD.FTZ R2, R2, R11 ;  /* 0x0000000b02027221 */ /* 0x000fe20000010000 */
[----:B------:R-:W-:Y:S05]  /*1830*/  @P0 BRA `(.L_x_1271) ;  /* 0xfffffc5000000947 */ /* 0x000fea000383ffff */
[----:B------:R-:W-:Y:S05]  /*1840*/  BSYNC B3 ;  /* 0x0000000000037941 */ /* 0x000fea0003800000 */
.L_x_1270:
[----:B------:R-:W-:Y:S05]  /*1850*/  BSYNC B2 ;  /* 0x0000000000027941 */ /* 0x000fea0003800000 */
.L_x_1269:
[----:B------:R-:W-:-:S04]  /*1860*/  ISETP.NE.U32.AND P0, PT, R5, RZ, PT ;  /* 0x000000ff0500720c */ /* 0x000fc80003f05070 */
[----:B------:R-:W-:-:S13]  /*1870*/  ISETP.NE.AND.EX P0, PT, RZ, RZ, PT, P0 ;  /* 0x000000ffff00720c */ /* 0x000fda0003f05300 */
[----:B------:R-:W-:Y:S05]  /*1880*/  @!P0 BRA `(.L_x_1268) ;  /* 0x000002c000008947 */ /* 0x000fea0003800000 */
[----:B------:R-:W2:Y:S02]  /*1890*/  LDG.E.64.CONSTANT R10, [R8.64] ;  /* 0x00000004080a7981 */ /* 0x000ea4000c1e9b00 */
[----:B--2---:R-:W-:Y:S02]  /*18a0*/  IMAD R11, R11, c[0x0][0x538], RZ ;  /* 0x00014e000b0b7a24 */ /* 0x004fe400078e02ff */
[----:B------:R-:W-:-:S04]  /*18b0*/  IMAD.WIDE.U32 R12, R10, c[0x0][0x538], RZ ;  /* 0x00014e000a0c7a25 */ /* 0x000fc800078e00ff */
[----:B------:R-:W-:Y:S01]  /*18c0*/  IMAD R11, R10, c[0x0][0x53c], R11 ;  /* 0x00014f000a0b7a24 */ /* 0x000fe200078e020b */
[----:B------:R-:W-:-:S04]  /*18d0*/  LEA R10, P0, R12, R0, 0x2 ;  /* 0x000000000c0a7211 */ /* 0x000fc800078010ff */
[----:B------:R-:W-:-:S04]  /*18e0*/  IADD3 R11, R13, R11, RZ ;  /* 0x0000000b0d0b7210 */ /* 0x000fc80007ffe0ff */
[----:B------:R-:W-:-:S05]  /*18f0*/  LEA.HI.X R11, R12, R4, R11, 0x2, P0 ;  /* 0x000000040c0b7211 */ /* 0x000fca00000f140b */
[----:B------:R-:W2:Y:S04]  /*1900*/  LDG.E.U16.CONSTANT R12, [R10.64] ;  /* 0x000000040a0c7981 */ /* 0x000ea8000c1e9500 */
[----:B------:R-:W3:Y:S01]  /*1910*/  LDG.E.U16.CONSTANT R13, [R10.64+0x2] ;  /* 0x000002040a0d7981 */ /* 0x000ee2000c1e9500 */
[----:B------:R-:W-:-:S04]  /*1920*/  ISETP.NE.U32.AND P0, PT, R5, 0x1, PT ;  /* 0x000000010500780c */ /* 0x000fc80003f05070 */
[----:B------:R-:W-:Y:S01]  /*1930*/  ISETP.NE.AND.EX P0, PT, RZ, RZ, PT, P0 ;  /* 0x000000ffff00720c */ /* 0x000fe20003f05300 */
[----:B--2---:R-:W-:Y:S02]  /*1940*/  HADD2.F32 R12, -RZ, R12.H0_H0 ;  /* 0x2000000cff0c7230 */ /* 0x004fe40000004100 */
[----:B---3--:R-:W-:-:S03]  /*1950*/  HADD2.F32 R13, -RZ, R13.H0_H0 ;  /* 0x2000000dff0d7230 */ /* 0x008fc60000004100 */
[----:B------:R-:W-:Y:S02]  /*1960*/  FADD.FTZ R25, R25, R12 ;  /* 0x0000000c19197221 */ /* 0x000fe40000010000 */
[----:B------:R-:W-:-:S05]  /*1970*/  FADD.FTZ R2, R2, R13 ;  /* 0x0000000d02027221 */ /* 0x000fca0000010000 */
[----:B------:R-:W-:Y:S05]  /*1980*/  @!P0 BRA `(.L_x_1268) ;  /* 0x000001c000008947 */ /* 0x000fea0003800000 */
[----:B------:R-:W-:Y:S01]  /*1990*/  ISETP.NE.U32.AND P0, PT, R5, 0x2, PT ;  /* 0x000000020500780c */ /* 0x000fe20003f05070 */
[----:B------:R-:W2:Y:S03]  /*19a0*/  LDG.E.64.CONSTANT R10, [R8.64+0x8] ;  /* 0x00000804080a7981 */ /* 0x000ea6000c1e9b00 */
[----:B------:R-:W-:-:S13]  /*19b0*/  ISETP.NE.AND.EX P0, PT, RZ, RZ, PT, P0 ;  /* 0x000000ffff00720c */ /* 0x000fda0003f05300 */
[----:B------:R-:W3:Y:S01]  /*19c0*/  @P0 LDG.E.64.CONSTANT R12, [R8.64+0x10] ;  /* 0x00001004080c0981 */ /* 0x000ee2000c1e9b00 */
[----:B--2---:R-:W-:Y:S02]  /*19d0*/  IMAD R5, R11, c[0x0][0x538], RZ ;  /* 0x00014e000b057a24 */ /* 0x004fe400078e02ff */
[----:B------:R-:W-:-:S04]  /*19e0*/  IMAD.WIDE.U32 R14, R10, c[0x0][0x538], RZ ;  /* 0x00014e000a0e7a25 */ /* 0x000fc800078e00ff */
[----:B------:R-:W-:Y:S01]  /*19f0*/  IMAD R5, R10, c[0x0][0x53c], R5 ;  /* 0x00014f000a057a24 */ /* 0x000fe200078e0205 */
[----:B------:R-:W-:-:S04]  /*1a00*/  LEA R10, P1, R14, R0, 0x2 ;  /* 0x000000000e0a7211 */ /* 0x000fc800078210ff */
[----:B------:R-:W-:Y:S01]  /*1a10*/  IADD3 R5, R15, R5, RZ ;  /* 0x000000050f057210 */ /* 0x000fe20007ffe0ff */
[----:B---3--:R-:W-:Y:S02]  /*1a20*/  @P0 IMAD R11, R13, c[0x0][0x538], RZ ;  /* 0x00014e000d0b0a24 */ /* 0x008fe400078e02ff */
[----:B------:R-:W-:-:S04]  /*1a30*/  @P0 IMAD.WIDE.U32 R16, R12, c[0x0][0x538], RZ ;  /* 0x00014e000c100a25 */ /* 0x000fc800078e00ff */
[----:B------:R-:W-:Y:S01]  /*1a40*/  @P0 IMAD R13, R12, c[0x0][0x53c], R11 ;  /* 0x00014f000c0d0a24 */ /* 0x000fe200078e020b */
[----:B------:R-:W-:Y:S02]  /*1a50*/  LEA.HI.X R11, R14, R4, R5, 0x2, P1 ;  /* 0x000000040e0b7211 */ /* 0x000fe400008f1405 */
[C---:B------:R-:W-:Y:S02]  /*1a60*/  @P0 LEA R12, P1, R16.reuse, R0, 0x2 ;  /* 0x00000000100c0211 */ /* 0x040fe400078210ff */
[----:B------:R-:W-:Y:S01]  /*1a70*/  @P0 IADD3 R5, R17, R13, RZ ;  /* 0x0000000d11050210 */ /* 0x000fe20007ffe0ff */
[----:B------:R-:W2:Y:S03]  /*1a80*/  LDG.E.U16.CONSTANT R0, [R10.64] ;  /* 0x000000040a007981 */ /* 0x000ea6000c1e9500 */
[----:B------:R-:W-:Y:S02]  /*1a90*/  @P0 LEA.HI.X R13, R16, R4, R5, 0x2, P1 ;  /* 0x00000004100d0211 */ /* 0x000fe400008f1405 */
[----:B------:R-:W3:Y:S04]  /*1aa0*/  LDG.E.U16.CONSTANT R4, [R10.64+0x2] ;  /* 0x000002040a047981 */ /* 0x000ee8000c1e9500 */
[----:B------:R-:W4:Y:S04]  /*1ab0*/  @P0 LDG.E.U16.CONSTANT R8, [R12.64] ;  /* 0x000000040c080981 */ /* 0x000f28000c1e9500 */
[----:B------:R-:W5:Y:S01]  /*1ac0*/  @P0 LDG.E.U16.CONSTANT R9, [R12.64+0x2] ;  /* 0x000002040c090981 */ /* 0x000f62000c1e9500 */
[----:B--2---:R-:W-:-:S02]  /*1ad0*/  HADD2.F32 R0, -RZ, R0.H0_H0 ;  /* 0x20000000ff007230 */ /* 0x004fc40000004100 */
[----:B---3--:R-:W-:-:S03]  /*1ae0*/  HADD2.F32 R5, -RZ, R4.H0_H0 ;  /* 0x20000004ff057230 */ /* 0x008fc60000004100 */
[----:B------:R-:W-:Y:S01]  /*1af0*/  FADD.FTZ R25, R25, R0 ;  /* 0x0000000019197221 */ /* 0x000fe20000010000 */
[----:B----4-:R-:W-:Y:S01]  /*1b00*/  @P0 HADD2.F32 R8, -RZ, R8.H0_H0 ;  /* 0x20000008ff080230 */ /* 0x010fe20000004100 */
[----:B------:R-:W-:Y:S01]  /*1b10*/  FADD.FTZ R2, R2, R5 ;  /* 0x0000000502027221 */ /* 0x000fe20000010000 */
[----:B-----5:R-:W-:-:S03]  /*1b20*/  @P0 HADD2.F32 R9, -RZ, R9.H0_H0 ;  /* 0x20000009ff090230 */ /* 0x020fc60000004100 */
[----:B------:R-:W-:Y:S02]  /*1b30*/  @P0 FADD.FTZ R25, R25, R8 ;  /* 0x0000000819190221 */ /* 0x000fe40000010000 */
[----:B------:R-:W-:Y:S02]  /*1b40*/  @P0 FADD.FTZ R2, R2, R9 ;  /* 0x0000000902020221 */ /* 0x000fe40000010000 */
.L_x_1268:
[----:B------:R-:W-:Y:S05]  /*1b50*/  BSYNC B1 ;  /* 0x0000000000017941 */ /* 0x000fea0003800000 */
.L_x_1267:
[----:B------:R-:W-:Y:S02]  /*1b60*/  F2FP.PACK_AB R25, R2, R25 ;  /* 0x000000190219723e */ /* 0x000fe400000000ff */
[----:B------:R-:W-:-:S03]  /*1b70*/  IADD3 R3, R3, 0x80, RZ ;  /* 0x0000008003037810 */ /* 0x000fc60007ffe0ff */
[----:B------:R0:W-:Y:S04]  /*1b80*/  STG.E [R6.64], R25 ;  /* 0x0000001906007986 */ /* 0x0001e8000c101904 */
.L_x_1265:
[----:B------:R-:W-:Y:S05]  /*1b90*/  BSYNC B0 ;  /* 0x0000000000007941 */ /* 0x000fea0003800000 */
.L_x_1264:
[----:B------:R-:W-:Y:S01]  /*1ba0*/  ISETP.GE.AND P0, PT, R3, c[0x0][0x160], PT ;  /* 0x0000580003007a0c */ /* 0x000fe20003f06270 */
[----:B------:R-:W-:Y:S01]  /*1bb0*/  BSSY B1, `(.L_x_1272) ;  /* 0x0000a18000017945 */ /* 0x000fe20003800000 */
[----:B------:R-:W-:Y:S11]  /*1bc0*/  BSSY B0, `(.L_x_1273) ;  /* 0x000086a000007945 */ /* 0x000ff60003800000 */
[----:B------:R-:W-:Y:S05]  /*1bd0*/  @P0 BRA `(.L_x_1274) ;  /* 0x000035a000000947 */ /* 0x000fea0003800000 */
[----:B------:R-:W-:Y:S01]  /*1be0*/  ISETP.NE.AND P0, PT, RZ, c[0x0][0x168], PT ;  /* 0x00005a00ff007a0c */ /* 0x000fe20003f05270 */
[----:B------:R-:W-:Y:S01]  /*1bf0*/  HFMA2.MMA R2, -RZ, RZ, 0, 0 ;  /* 0x00000000ff027435 */ /* 0x000fe200000001ff */
[----:B------:R-:W-:Y:S01]  /*1c00*/  MOV R4, RZ ;  /* 0x000000ff00047202 */ /* 0x000fe20000000f00 */
        /* <DEDUP_REMOVED lines=276> */
.L_x_1275:
        /* <DEDUP_REMOVED lines=26> */
[----:B------:R-:W-:Y:S02]  /*2ef0*/  LOP3.LUT R5, R24, 0x3, RZ, 0xc0, !PT ;  /* 0x0000000318057812 */ /* 0x000fe400078ec0ff */
[----:B------:R-:W-:Y:S02]  /*2f00*/  ISETP.GE.U32.AND P0, PT, R2, 0x3, PT ;  /* 0x000000030200780c */ /* 0x000fe40003f06070 */
[----:B------:R-:W-:Y:S02]  /*2f10*/  IADD3.X R2, R26, -0x1, RZ, P1, !PT ;  /* 0xffffffff1a027810 */ /* 0x000fe40000ffe4ff */
[----:B------:R-:W-:Y:S02]  /*2f20*/  MOV R25, RZ ;  /* 0x000000ff00197202 */ /* 0x000fe40000000f00 */
[----:B------:R-:W-:Y:S01]  /*2f30*/  ISETP.GE.U32.AND.EX P0, PT, R2, RZ, PT, P0 ;  /* 0x000000ff0200720c */ /* 0x000fe20003f06100 */
[----:B------:R-:W-:-:S12]  /*2f40*/  HFMA2.MMA R2, -RZ, RZ, 0, 0 ;  /* 0x00000000ff027435 */ /* 0x000fd800000001ff */
[----:B------:R-:W-:Y:S05]  /*2f50*/  @!P0 BRA `(.L_x_1279) ;  /* 0x0000040000008947 */ /* 0x000fea0003800000 */
[----:B------:R-:W-:Y:S01]  /*2f60*/  IADD3 R24, P0, -R5, R24, RZ ;  /* 0x0000001805187210 */ /* 0x000fe20007f1e1ff */
[----:B------:R-:W-:Y:S01]  /*2f70*/  BSSY B4, `(.L_x_1279) ;  /* 0x000003e000047945 */ /* 0x000fe20003800000 */
[----:B------:R-:W-:Y:S02]  /*2f80*/  MOV R2, RZ ;  /* 0x000000ff00027202 */ /* 0x000fe40000000f00 */
[----:B------:R-:W-:Y:S02]  /*2f90*/  IADD3.X R26, R26, -0x1, RZ, P0, !PT ;  /* 0xffffffff1a1a7810 */ /* 0x000fe400007fe4ff */
.L_x_1280:
        /* <DEDUP_REMOVED lines=60> */
.L_x_1279:
[----:B------:R-:W-:Y:S05]  /*3360*/  BSYNC B3 ;  /* 0x0000000000037941 */ /* 0x000fea0003800000 */
.L_x_1278:
        /* <DEDUP_REMOVED lines=47> */
.L_x_1277:
[----:B------:R-:W-:Y:S05]  /*3660*/  BSYNC B2 ;  /* 0x0000000000027941 */ /* 0x000fea0003800000 */
.L_x_1276:
[----:B------:R-:W-:Y:S02]  /*3670*/  F2FP.PACK_AB R25, R2, R25 ;  /* 0x000000190219723e */ /* 0x000fe400000000ff */
[----:B------:R-:W-:-:S03]  /*3680*/  IADD3 R3, R3, 0x80, RZ ;  /* 0x0000008003037810 */ /* 0x000fc60007ffe0ff */
[----:B------:R0:W-:Y:S01]  /*3690*/  STG.E [R6.64], R25 ;  /* 0x0000001906007986 */ /* 0x0001e2000c101904 */
[----:B------:R-:W-:-:S13]  /*36a0*/  ISETP.GE.AND P0, PT, R3, c[0x0][0x160], PT ;  /* 0x0000580003007a0c */ /* 0x000fda0003f06270 */
[----:B------:R-:W-:Y:S05]  /*36b0*/  @P0 BRA `(.L_x_1281) ;  /* 0x000035a000000947 */ /* 0x000fea0003800000 */
[----:B0-----:R-:W-:Y:S01]  /*36c0*/  ISETP.NE.AND P0, PT, RZ, c[0x0][0x168], PT ;  /* 0x00005a00ff007a0c */ /* 0x001fe20003f05270 */
[----:B------:R-:W-:Y:S01]  /*36d0*/  HFMA2.MMA R4, -RZ, RZ, 0, 0 ;  /* 0x00000000ff047435 */ /* 0x000fe200000001ff */
[----:B------:R-:W-:Y:S01]  /*36e0*/  MOV R2, RZ ;  /* 0x000000ff00027202 */ /* 0x000fe20000000f00 */
        /* <DEDUP_REMOVED lines=276> */
.L_x_1282:
        /* <DEDUP_REMOVED lines=37> */
.L_x_1287:
        /* <DEDUP_REMOVED lines=60> */
.L_x_1286:
[----:B------:R-:W-:Y:S05]  /*4e40*/  BSYNC B3 ;  /* 0x0000000000037941 */ /* 0x000fea0003800000 */
.L_x_1285:
        /* <DEDUP_REMOVED lines=47> */
.L_x_1284:
[----:B------:R-:W-:Y:S05]  /*5140*/  BSYNC B2 ;  /* 0x0000000000027941 */ /* 0x000fea0003800000 */
.L_x_1283:
[----:B------:R-:W-:Y:S02]  /*5150*/  F2FP.PACK_AB R25, R2, R25 ;  /* 0x000000190219723e */ /* 0x000fe400000000ff */
[----:B------:R-:W-:-:S03]  /*5160*/  IADD3 R3, R3, 0x80, RZ ;  /* 0x0000008003037810 */ /* 0x000fc60007ffe0ff */
[----:B------:R0:W-:Y:S04]  /*5170*/  STG.E [R6.64], R25 ;  /* 0x0000001906007986 */ /* 0x0001e8000c101904 */
.L_x_1274:
[----:B------:R-:W-:-:S13]  /*5180*/  ISETP.GE.AND P0, PT, R3, c[0x0][0x160], PT ;  /* 0x0000580003007a0c */ /* 0x000fda0003f06270 */
        /* <DEDUP_REMOVED lines=280> */
.L_x_1289:
        /* <DEDUP_REMOVED lines=37> */
.L_x_1294:
        /* <DEDUP_REMOVED lines=60> */
.L_x_1293:
[----:B------:R-:W-:Y:S05]  /*6920*/  BSYNC B3 ;  /* 0x0000000000037941 */ /* 0x000fea0003800000 */
.L_x_1292:
        /* <DEDUP_REMOVED lines=47> */
.L_x_1291:
[----:B------:R-:W-:Y:S05]  /*6c20*/  BSYNC B2 ;  /* 0x0000000000027941 */ /* 0x000fea0003800000 */
.L_x_1290:
[----:B------:R-:W-:Y:S02]  /*6c30*/  F2FP.PACK_AB R25, R2, R25 ;  /* 0x000000190219723e */ /* 0x000fe400000000ff */
[----:B------:R-:W-:-:S03]  /*6c40*/  IADD3 R3, R3, 0x80, RZ ;  /* 0x0000008003037810 */ /* 0x000fc60007ffe0ff */
[----:B------:R0:W-:Y:S04]  /*6c50*/  STG.E [R6.64], R25 ;  /* 0x0000001906007986 */ /* 0x0001e8000c101904 */
.L_x_1281:
[----:B0-----:R-:W-:-:S13]  /*6c60*/  ISETP.GE.AND P0, PT, R3, c[0x0][0x160], PT ;  /* 0x0000580003007a0c */ /* 0x001fda0003f06270 */
        /* <DEDUP_REMOVED lines=280> */
.L_x_1296:
        /* <DEDUP_REMOVED lines=37> */
.L_x_1301:
        /* <DEDUP_REMOVED lines=60> */
.L_x_1300:
[----:B------:R-:W-:Y:S05]  /*8400*/  BSYNC B3 ;  /* 0x0000000000037941 */ /* 0x000fea0003800000 */
.L_x_1299:
        /* <DEDUP_REMOVED lines=47> */
.L_x_1298:
[----:B------:R-:W-:Y:S05]  /*8700*/  BSYNC B2 ;  /* 0x0000000000027941 */ /* 0x000fea0003800000 */
.L_x_1297:
[----:B------:R-:W-:Y:S02]  /*8710*/  F2FP.PACK_AB R25, R2, R25 ;  /* 0x000000190219723e */ /* 0x000fe400000000ff */
[----:B------:R-:W-:-:S03]  /*8720*/  IADD3 R3, R3, 0x80, RZ ;  /* 0x0000008003037810 */ /* 0x000fc60007ffe0ff */
[----:B------:R0:W-:Y:S04]  /*8730*/  STG.E [R6.64], R25 ;  /* 0x0000001906007986 */ /* 0x0001e8000c101904 */
.L_x_1288:
[----:B------:R-:W-:-:S13]  /*8740*/  ISETP.GE.AND P0, PT, R3, c[0x0][0x160], PT ;  /* 0x0000580003007a0c */ /* 0x000fda0003f06270 */
[----:B------:R-:W-:Y:S01]  /*8750*/  @P0 BREAK B0 ;  /* 0x0000000000000942 */ /* 0x000fe20003800000 */
        /* <DEDUP_REMOVED lines=280> */
.L_x_1303:
        /* <DEDUP_REMOVED lines=37> */
.L_x_1308:
        /* <DEDUP_REMOVED lines=60> */
.L_x_1307:
[----:B------:R-:W-:Y:S05]  /*9ef0*/  BSYNC B3 ;  /* 0x0000000000037941 */ /* 0x000fea0003800000 */
.L_x_1306:
        /* <DEDUP_REMOVED lines=47> */
.L_x_1305:
[----:B------:R-:W-:Y:S05]  /*a1f0*/  BSYNC B2 ;  /* 0x0000000000027941 */ /* 0x000fea0003800000 */
.L_x_1304:
[----:B------:R-:W-:Y:S02]  /*a200*/  F2FP.PACK_AB R25, R2, R25 ;  /* 0x000000190219723e */ /* 0x000fe400000000ff */
[----:B------:R-:W-:-:S03]  /*a210*/  IADD3 R3, R3, 0x80, RZ ;  /* 0x0000008003037810 */ /* 0x000fc60007ffe0ff */
[----:B------:R0:W-:Y:S04]  /*a220*/  STG.E [R6.64], R25 ;  /* 0x0000001906007986 */ /* 0x0001e8000c101904 */
.L_x_1295:
[----:B------:R-:W-:-:S13]  /*a230*/  ISETP.GE.AND P0, PT, R3, c[0x0][0x160], PT ;  /* 0x0000580003007a0c */ /* 0x000fda0003f06270 */
[----:B------:R-:W-:Y:S01]  /*a240*/  @P0 BREAK B0 ;  /* 0x0000000000000942 */ /* 0x000fe20003800000 */
[----:B------:R-:W-:Y:S05]  /*a250*/  @P0 BRA `(.L_x_1302) ;  /* 0x00001ad000000947 */ /* 0x000fea0003800000 */
[----:B------:R-:W-:Y:S05]  /*a260*/  BSYNC B0 ;  /* 0x0000000000007941 */ /* 0x000fea0003800000 */
.L_x_1273:
[----:B------:R-:W-:Y:S01]  /*a270*/  ISETP.NE.AND P0, PT, RZ, c[0x0][0x168], PT ;  /* 0x00005a00ff007a0c */ /* 0x000fe20003f05270 */
[----:B------:R-:W-:Y:S01]  /*a280*/  HFMA2.MMA R4, -RZ, RZ, 0, 0 ;  /* 0x00000000ff047435 */ /* 0x000fe200000001ff */
[----:B------:R-:W-:Y:S01]  /*a290*/  MOV R2, RZ ;  /* 0x000000ff00027202 */ /* 0x000fe20000000f00 */
[----:B------:R-:W-:Y:S01]  /*a2a0*/  HFMA2.MMA R0, -RZ, RZ, 0, 0 ;  /* 0x00000000ff007435 */ /* 0x000fe200000001ff */
[----:B0-----:R-:W-:-:S09]  /*a2b0*/  MOV R6, RZ ;  /* 0x000000ff00067202 */ /* 0x001fd20000000f00 */
        /* <DEDUP_REMOVED lines=274> */
.L_x_1309:
        /* <DEDUP_REMOVED lines=37> */
.L_x_1314:
        /* <DEDUP_REMOVED lines=60> */
.L_x_1313:
[----:B------:R-:W-:Y:S05]  /*b9f0*/  BSYNC B3 ;  /* 0x0000000000037941 */ /* 0x000fea0003800000 */
.L_x_1312:
        /* <DEDUP_REMOVED lines=47> */
.L_x_1311:
[----:B------:R-:W-:Y:S05]  /*bcf0*/  BSYNC B2 ;  /* 0x0000000000027941 */ /* 0x000fea0003800000 */
.L_x_1310:
[----:B------:R-:W-:Y:S02]  /*bd00*/  F2FP.PACK_AB R25, R2, R25 ;  /* 0x000000190219723e */ /* 0x000fe400000000ff */
[----:B------:R-:W-:-:S03]  /*bd10*/  IADD3 R3, R3, 0x80, RZ ;  /* 0x0000008003037810 */ /* 0x000fc60007ffe0ff */
[----:B------:R0:W-:Y:S04]  /*bd20*/  STG.E [R6.64], R25 ;  /* 0x0000001906007986 */ /* 0x0001e8000c101904 */
.L_x_1302:
[----:B------:R-:W-:Y:S05]  /*bd30*/  BSYNC B1 ;  /* 0x0000000000017941 */ /* 0x000fea0003800000 */
.L_x_1272:
[----:B------:R-:W-:Y:S01]  /*bd40*/  WARPSYNC 0xffffffff ;  /* 0xffffffff00007948 */ /* 0x000fe20003800000 */
[----:B------:R-:W-:-:S13]  /*bd50*/  ISETP.GE.AND P0, PT, R3, c[0x0][0x160], PT ;  /* 0x0000580003007a0c */ /* 0x000fda0003f06270 */
[----:B------:R-:W-:Y:S05]  /*bd60*/  @P0 EXIT ;  /* 0x000000000000094d */ /* 0x000fea0003800000 */
        /* <DEDUP_REMOVED lines=8> */
[----:B0-----:R-:W-:Y:S01]  /*bdf0*/  IMAD.HI.U32 R6, R3, c[0x0][0x170], R2 ;  /* 0x00005c0003067a27 */ /* 0x001fe200078e0002 */
        /* <DEDUP_REMOVED lines=270> */
.L_x_1315:
[----:B0-----:R-:W-:-:S04]  /*cee0*/  IADD3 R6, P0, R4, c[0x0][0x518], RZ ;  /* 0x0001460004067a10 */ /* 0x001fc80007f1e0ff */
        /* <DEDUP_REMOVED lines=11> */
[----:B------:R-:W-:-:S02]  /*cfa0*/  IADD3.X R23, RZ, c[0x0][0x50c], RZ, P3, !PT ;  /* 0x00014300ff177a10 */ /* 0x000fc40001ffe4ff */
        /* <DEDUP_REMOVED lines=9> */
[----:B------:R-:W-:-:S09]  /*d040*/  IADD3.X R3, RZ, c[0x0][0x4f4], RZ, P1, !PT ;  /* 0x00013d00ff037a10 */ /* 0x000fd20000ffe4ff */
[----:B------:R-:W-:Y:S05]  /*d050*/  @!P0 BRA `(.L_x_1317) ;  /* 0x000007a000008947 */ /* 0x000fea0003800000 */
[C---:B------:R-:W-:Y:S01]  /*d060*/  IADD3 R0, P1, R9.reuse, -0x1, RZ ;  /* 0xffffffff09007810 */ /* 0x040fe20007f3e0ff */
[----:B------:R-:W-:Y:S01]  /*d070*/  BSSY B2, `(.L_x_1318) ;  /* 0x0000049000027945 */ /* 0x000fe20003800000 */
[----:B------:R-:W-:Y:S02]  /*d080*/  MOV R4, R6 ;  /* 0x0000000600047202 */ /* 0x000fe40000000f00 */
[----:B------:R-:W-:Y:S02]  /*d090*/  ISETP.GE.U32.AND P0, PT, R0, 0x3, PT ;  /* 0x000000030000780c */ /* 0x000fe40003f06070 */
[----:B------:R-:W-:Y:S02]  /*d0a0*/  IADD3.X R0, R22, -0x1, RZ, P1, !PT ;  /* 0xffffffff16007810 */ /* 0x000fe40000ffe4ff */
[----:B------:R-:W-:Y:S02]  /*d0b0*/  LOP3.LUT R20, R9, 0x3, RZ, 0xc0, !PT ;  /* 0x0000000309147812 */ /* 0x000fe400078ec0ff */
[----:B------:R-:W-:Y:S01]  /*d0c0*/  ISETP.GE.U32.AND.EX P0, PT, R0, RZ, PT, P0 ;  /* 0x000000ff0000720c */ /* 0x000fe20003f06100 */
[----:B------:R-:W-:Y:S01]  /*d0d0*/  HFMA2.MMA R0, -RZ, RZ, 0, 0 ;  /* 0x00000000ff007435 */ /* 0x000fe200000001ff */
[----:B------:R-:W-:-:S11]  /*d0e0*/  MOV R25, RZ ;  /* 0x000000ff00197202 */ /* 0x000fd60000000f00 */
[----:B------:R-:W-:Y:S05]  /*d0f0*/  @!P0 BRA `(.L_x_1319) ;  /* 0x0000040000008947 */ /* 0x000fea0003800000 */
[----:B------:R-:W-:Y:S01]  /*d100*/  IADD3 R24, P0, -R20, R9, RZ ;  /* 0x0000000914187210 */ /* 0x000fe20007f1e1ff */
[----:B------:R-:W-:Y:S01]  /*d110*/  BSSY B3, `(.L_x_1319) ;  /* 0x000003e000037945 */ /* 0x000fe20003800000 */
[----:B------:R-:W-:Y:S02]  /*d120*/  MOV R0, RZ ;  /* 0x000000ff00007202 */ /* 0x000fe40000000f00 */
[----:B------:R-:W-:Y:S02]  /*d130*/  IADD3.X R22, R22, -0x1, RZ, P0, !PT ;  /* 0xffffffff16167810 */ /* 0x000fe400007fe4ff */
.L_x_1320:
[----:B------:R-:W2:Y:S04]  /*d140*/  LDG.E.64.CONSTANT R14, [R4.64] ;  /* 0x00000004040e7981 */ /* 0x000ea8000c1e9b00 */
[----:B------:R-:W3:Y:S04]  /*d150*/  LDG.E.64.CONSTANT R16, [R4.64+0x8] ;  /* 0x0000080404107981 */ /* 0x000ee8000c1e9b00 */
[----:B------:R-:W4:Y:S04]  /*d160*/  LDG.E.64.CONSTANT R6, [R4.64+0x10] ;  /* 0x0000100404067981 */ /* 0x000f28000c1e9b00 */
[----:B------:R-:W5:Y:S01]  /*d170*/  LDG.E.64.CONSTANT R8, [R4.64+0x18] ;  /* 0x0000180404087981 */ /* 0x000f62000c1e9b00 */
[----:B--2---:R-:W-:-:S02]  /*d180*/  IMAD R15, R15, c[0x0][0x538], RZ ;  /* 0x00014e000f0f7a24 */ /* 0x004fc400078e02ff */
[----:B------:R-:W-:-:S04]  /*d190*/  IMAD.WIDE.U32 R10, R14, c[0x0][0x538], RZ ;  /* 0x00014e000e0a7a25 */ /* 0x000fc800078e00ff */
[----:B---3--:R-:W-:Y:S02]  /*d1a0*/  IMAD R17, R17, c[0x0][0x538], RZ ;  /* 0x00014e0011117a24 */ /* 0x008fe400078e02ff */
[----:B------:R-:W-:Y:S01]  /*d1b0*/  IMAD R15, R14, c[0x0][0x53c], R15 ;  /* 0x00014f000e0f7a24 */ /* 0x000fe200078e020f */
[----:B------:R-:W-:Y:S01]  /*d1c0*/  LEA R14, P0, R10, R21, 0x2 ;  /* 0x000000150a0e7211 */ /* 0x000fe200078010ff */
[----:B------:R-:W-:-:S03]  /*d1d0*/  IMAD.WIDE.U32 R12, R16, c[0x0][0x538], RZ ;  /* 0x00014e00100c7a25 */ /* 0x000fc600078e00ff */
[----:B------:R-:W-:Y:S01]  /*d1e0*/  IADD3 R11, R11, R15, RZ ;  /* 0x0000000f0b0b7210 */ /* 0x000fe20007ffe0ff */
[----:B------:R-:W-:Y:S01]  /*d1f0*/  IMAD R17, R16, c[0x0][0x53c], R17 ;  /* 0x00014f0010117a24 */ /* 0x000fe200078e0211 */
[----:B------:R-:W-:Y:S01]  /*d200*/  LEA R16, P1, R12, R21, 0x2 ;  /* 0x000000150c107211 */ /* 0x000fe200078210ff */
[----:B----4-:R-:W-:Y:S01]  /*d210*/  IMAD R7, R7, c[0x0][0x538], RZ ;  /* 0x00014e0007077a24 */ /* 0x010fe200078e02ff */
[----:B------:R-:W-:Y:S01]  /*d220*/  LEA.HI.X R15, R10, R23, R11, 0x2, P0 ;  /* 0x000000170a0f7211 */ /* 0x000fe200000f140b */
[----:B------:R-:W-:Y:S01]  /*d230*/  IMAD.WIDE.U32 R18, R6, c[0x0][0x538], RZ ;  /* 0x00014e0006127a25 */ /* 0x000fe200078e00ff */
[----:B------:R-:W-:-:S03]  /*d240*/  IADD3 R13, R13, R17, RZ ;  /* 0x000000110d0d7210 */ /* 0x000fc60007ffe0ff */
[----:B------:R-:W-:Y:S01]  /*d250*/  IMAD R7, R6, c[0x0][0x53c], R7 ;  /* 0x00014f0006077a24 */ /* 0x000fe200078e0207 */
[----:B------:R-:W-:Y:S01]  /*d260*/  LEA R6, P0, R18, R21, 0x2 ;  /* 0x0000001512067211 */ /* 0x000fe200078010ff */
[----:B-----5:R-:W-:Y:S01]  /*d270*/  IMAD R9, R9, c[0x0][0x538], RZ ;  /* 0x00014e0009097a24 */ /* 0x020fe200078e02ff */
[----:B------:R-:W-:Y:S02]  /*d280*/  LEA.HI.X R17, R12, R23, R13, 0x2, P1 ;  /* 0x000000170c117211 */ /* 0x000fe400008f140d */
[----:B------:R-:W-:Y:S01]  /*d290*/  IADD3 R7, R19, R7, RZ ;  /* 0x0000000713077210 */ /* 0x000fe20007ffe0ff */
[C---:B------:R-:W-:Y:S01]  /*d2a0*/  IMAD R11, R8.reuse, c[0x0][0x53c], R9 ;  /* 0x00014f00080b7a24 */ /* 0x040fe200078e0209 */
[----:B------:R0:W2:Y:S01]  /*d2b0*/  LDG.E.U16.CONSTANT R12, [R14.64] ;  /* 0x000000040e0c7981 */ /* 0x0000a2000c1e9500 */
[----:B------:R-:W-:Y:S01]  /*d2c0*/  IMAD.WIDE.U32 R8, R8, c[0x0][0x538], RZ ;  /* 0x00014e0008087a25 */ /* 0x000fe200078e00ff */
[----:B------:R-:W-:Y:S02]  /*d2d0*/  LEA.HI.X R7, R18, R23, R7, 0x2, P0 ;  /* 0x0000001712077211 */ /* 0x000fe400000f1407 */
[----:B------:R0:W3:Y:S02]  /*d2e0*/  LDG.E.U16.CONSTANT R13, [R14.64+0x2] ;  /* 0x000002040e0d7981 */ /* 0x0000e4000c1e9500 */
[----:B------:R-:W-:-:S02]  /*d2f0*/  LEA R10, P0, R8, R21, 0x2 ;  /* 0x00000015080a7211 */ /* 0x000fc400078010ff */
[----:B------:R-:W-:Y:S01]  /*d300*/  IADD3 R11, R9, R11, RZ ;  /* 0x0000000b090b7210 */ /* 0x000fe20007ffe0ff */
[----:B------:R-:W4:Y:S04]  /*d310*/  LDG.E.U16.CONSTANT R26, [R16.64] ;  /* 0x00000004101a7981 */ /* 0x000f28000c1e9500 */
[----:B------:R-:W5:Y:S01]  /*d320*/  LDG.E.U16.CONSTANT R19, [R16.64+0x2] ;  /* 0x0000020410137981 */ /* 0x000f62000c1e9500 */
[----:B------:R-:W-:-:S03]  /*d330*/  LEA.HI.X R11, R8, R23, R11, 0x2, P0 ;  /* 0x00000017080b7211 */ /* 0x000fc600000f140b */
[----:B------:R-:W5:Y:S04]  /*d340*/  LDG.E.U16.CONSTANT R9, [R6.64] ;  /* 0x0000000406097981 */ /* 0x000f68000c1e9500 */
[----:B------:R-:W5:Y:S04]  /*d350*/  LDG.E.U16.CONSTANT R18, [R6.64+0x2] ;  /* 0x0000020406127981 */ /* 0x000f68000c1e9500 */
[----:B------:R-:W5:Y:S04]  /*d360*/  LDG.E.U16.CONSTANT R8, [R10.64] ;  /* 0x000000040a087981 */ /* 0x000f68000c1e9500 */
[----:B0-----:R-:W5:Y:S01]  /*d370*/  LDG.E.U16.CONSTANT R14, [R10.64+0x2] ;  /* 0x000002040a0e7981 */ /* 0x001f62000c1e9500 */
[----:B------:R-:W-:-:S02]  /*d380*/  IADD3 R24, P0, R24, -0x4, RZ ;  /* 0xfffffffc18187810 */ /* 0x000fc40007f1e0ff */
[----:B------:R-:W-:Y:S02]  /*d390*/  IADD3 R4, P1, R4, 0x20, RZ ;  /* 0x0000002004047810 */ /* 0x000fe40007f3e0ff */
[----:B------:R-:W-:Y:S02]  /*d3a0*/  IADD3.X R22, R22, -0x1, RZ, P0, !PT ;  /* 0xffffffff16167810 */ /* 0x000fe400007fe4ff */
[----:B------:R-:W-:Y:S02]  /*d3b0*/  ISETP.NE.U32.AND P0, PT, R24, RZ, PT ;  /* 0x000000ff1800720c */ /* 0x000fe40003f05070 */
[----:B------:R-:W-:Y:S02]  /*d3c0*/  IADD3.X R5, RZ, R5, RZ, P1, !PT ;  /* 0x00000005ff057210 */ /* 0x000fe40000ffe4ff */
[----:B------:R-:W-:Y:S01]  /*d3d0*/  ISETP.NE.AND.EX P0, PT, R22, RZ, PT, P0 ;  /* 0x000000ff1600720c */ /* 0x000fe20003f05300 */
        /* <DEDUP_REMOVED lines=18> */
.L_x_1319:
[----:B------:R-:W-:Y:S05]  /*d500*/  BSYNC B2 ;  /* 0x0000000000027941 */ /* 0x000fea0003800000 */
.L_x_1318:
        /* <DEDUP_REMOVED lines=34> */
[----:B------:R-:W2:Y:S03]  /*d730*/  LDG.E.U16.CONSTANT R5, [R6.64+0x2] ;  /* 0x0000020406057981 */ /* 0x000ea6000c1e9500 */
[----:B------:R-:W-:Y:S02]  /*d740*/  @P0 LEA.HI.X R9, R12, R23, R4, 0x2, P1 ;  /* 0x000000170c090211 */ /* 0x000fe400008f1404 */
[----:B------:R-:W3:Y:S04]  /*d750*/  LDG.E.U16.CONSTANT R4, [R6.64] ;  /* 0x0000000406047981 */ /* 0x000ee8000c1e9500 */
        /* <DEDUP_REMOVED lines=10> */
.L_x_1317:
[----:B------:R-:W-:Y:S05]  /*d800*/  BSYNC B1 ;  /* 0x0000000000017941 */ /* 0x000fea0003800000 */
.L_x_1316:
[----:B------:R-:W-:-:S05]  /*d810*/  F2FP.PACK_AB R25, R0, R25 ;  /* 0x000000190019723e */ /* 0x000fca00000000ff */
[----:B------:R-:W-:Y:S01]  /*d820*/  STG.E [R2.64], R25 ;  /* 0x0000001902007986 */ /* 0x000fe2000c101904 */
[----:B------:R-:W-:Y:S05]  /*d830*/  EXIT ;  /* 0x000000000000794d */ /* 0x000fea0003800000 */
.L_x_1321:
        /* <DEDUP_REMOVED lines=12> */
.L_x_16244:


//--------------------- .text._ZN2at6native73_GLOBAL__N__c8866d80_35_SparseBinaryOpIntersectionKernel_cu_1520ed90_315312apply_kernelILi128ELi8EZNS1_29binary_op_intersection_kernelINS1_9RhsProjOpEN3c108BFloat16ElEEvRNS_14TensorIteratorEllRKNS_6TensorEbEUliE_EEviT1_ --------------------------
	.section	.text._ZN2at6native73_GLOBAL__N__c8866d80_35_SparseBinaryOpIntersectionKernel_cu_1520ed90_315312apply_kernelILi128ELi8EZNS1_29binary_op_intersection_kernelINS1_9RhsProjOpEN3c108BFloat16ElEEvRNS_14TensorIteratorEllRKNS_6TensorEbEUliE_EEviT1_,"ax",@progbits
	.sectioninfo	@"SHI_REGISTERS=52"
	.align	128
.text._ZN2at6native73_GLOBAL__N__c8866d80_35_SparseBinaryOpIntersectionKernel_cu_1520ed90_315312apply_kernelILi128ELi8EZNS1_29binary_op_intersection_kernelINS1_9RhsProjOpEN3c108BFloat16ElEEvRNS_14TensorIteratorEllRKNS_6TensorEbEUliE_EEviT1_:
        .type           _ZN2at6native73_GLOBAL__N__c8866d80_35_SparseBinaryOpIntersectionKernel_cu_1520ed90_315312apply_kernelILi128ELi8EZNS1_29binary_op_intersection_kernelINS1_9RhsProjOpEN3c108BFloat16ElEEvRNS_14TensorIteratorEllRKNS_6TensorEbEUliE_EEviT1_,@function
        .size           _ZN2at6native73_GLOBAL__N__c8866d80_35_SparseBinaryOpIntersectionKernel_cu_1520ed90_315312apply_kernelILi128ELi8EZNS1_29binary_op_intersection_kernelINS1_9RhsProjOpEN3c108BFloat16ElEEvRNS_14TensorIteratorEllRKNS_6TensorEbEUliE_EEviT1_,(.L_x_16245 - _ZN2at6native73_GLOBAL__N__c8866d80_35_SparseBinaryOpIntersectionKernel_cu_1520ed90_315312apply_kernelILi128ELi8EZNS1_29binary_op_intersection_kernelINS1_9RhsProjOpEN3c108BFloat16ElEEvRNS_14TensorIteratorEllRKNS_6TensorEbEUliE_EEviT1_)
        .other          _ZN2at6native73_GLOBAL__N__c8866d80_35_SparseBinaryOpIntersectionKernel_cu_1520ed90_315312apply_kernelILi128ELi8EZNS1_29binary_op_intersection_kernelINS1_9RhsProjOpEN3c108BFloat16ElEEvRNS_14TensorIteratorEllRKNS_6TensorEbEUliE_EEviT1_,@"STO_CUDA_ENTRY STV_DEFAULT"
_ZN2at6native73_GLOBAL__N__c8866d80_35_SparseBinaryOpIntersectionKernel_cu_1520ed90_315312apply_kernelILi128ELi8EZNS1_29binary_op_intersection_kernelINS1_9RhsProjOpEN3c108BFloat16ElEEvRNS_14TensorIteratorEllRKNS_6TensorEbEUliE_EEviT1_:
[----:B------:R-:W-:Y:S02]  /*0000*/  MOV R1, c[0x0][0x28] ;  /* 0x00000a0000017a02 */ /* 0x000fe40000000f00 */
[----:B------:R-:W0:Y:S01]  /*0010*/  S2R R0, SR_CTAID.X ;  /* 0x0000000000007919 */ /* 0x000e220000002500 */
[----:B------:R-:W-:Y:S01]  /*0020*/  ULDC.64 UR4, c[0x0][0x118] ;  /* 0x0000460000047ab9 */ /* 0x000fe20000000a00 */
[----:B------:R-:W-:Y:S02]  /*0030*/  BSSY B2, `(.L_x_1322) ;  /* 0x00002bc000027945 */ /* 0x000fe40003800000 */
[----:B------:R-:W0:Y:S02]  /*0040*/  S2R R3, SR_TID.X ;  /* 0x0000000000037919 */ /* 0x000e240000002100 */
[----:B0-----:R-:W-:-:S04]  /*0050*/  LEA R0, R0, R3, 0xa ;  /* 0x0000000300007211 */ /* 0x001fc800078e50ff */
[----:B------:R-:W-:Y:S02]  /*0060*/  ISETP.GE.AND P0, PT, R0, c[0x0][0x160], PT ;  /* 0x0000580000007a0c */ /* 0x000fe40003f06270 */
[----:B------:R-:W-:-:S11]  /*0070*/  MOV R3, R0 ;  /* 0x0000000000037202 */ /* 0x000fd60000000f00 */
        /* <DEDUP_REMOVED lines=283> */
.L_x_1324:
        /* <DEDUP_REMOVED lines=11> */
[----:B------:R-:W-:Y:S02]  /*12e0*/  IADD3.X R43, RZ, c[0x0][0x50c], RZ, P2, !PT ;  /* 0x00014300ff2b7a10 */ /* 0x000fe400017fe4ff */
        /* <DEDUP_REMOVED lines=20> */
[----:B------:R-:W-:Y:S01]  /*1430*/  BSSY B3, `(.L_x_1329) ;  /* 0x000011d000037945 */ /* 0x000fe20003800000 */
[----:B------:R-:W-:Y:S01]  /*1440*/  HFMA2.MMA R46, -RZ, RZ, 0, 0 ;  /* 0x00000000ff2e7435 */ /* 0x000fe200000001ff */
[----:B------:R-:W-:Y:S02]  /*1450*/  MOV R10, R12 ;  /* 0x0000000c000a7202 */ /* 0x000fe40000000f00 */
[----:B------:R-:W-:Y:S01]  /*1460*/  IMAD.X R44, RZ, RZ, ~R44, P0 ;  /* 0x000000ffff2c7224 */ /* 0x000fe200000e0e2c */
[----:B------:R-:W-:-:S04]  /*1470*/  MOV R11, R13 ;  /* 0x0000000d000b7202 */ /* 0x000fc80000000f00 */
        /* <DEDUP_REMOVED lines=11> */
.L_x_1334:
[----:B------:R-:W2:Y:S04]  /*1530*/  LDG.E.64.CONSTANT R38, [R10.64] ;  /* 0x000000040a267981 */ /* 0x000ea8000c1e9b00 */
[----:B------:R-:W3:Y:S04]  /*1540*/  LDG.E.64.CONSTANT R34, [R10.64+0x8] ;  /* 0x000008040a227981 */ /* 0x000ee8000c1e9b00 */
[----:B------:R-:W4:Y:S04]  /*1550*/  LDG.E.64.CONSTANT R30, [R10.64+0x10] ;  /* 0x000010040a1e7981 */ /* 0x000f28000c1e9b00 */
[----:B------:R-:W5:Y:S04]  /*1560*/  LDG.E.64.CONSTANT R36, [R10.64+0x18] ;  /* 0x000018040a247981 */ /* 0x000f68000c1e9b00 */
        /* <DEDUP_REMOVED lines=11> */
[----:B------:R-:W5:Y:S01]  /*1620*/  LDG.E.64.CONSTANT R6, [R10.64+0x78] ;  /* 0x000078040a067981 */ /* 0x000f62000c1e9b00 */
[----:B--2---:R-:W-:-:S02]  /*1630*/  IMAD R39, R39, c[0x0][0x538], RZ ;  /* 0x00014e0027277a24 */ /* 0x004fc400078e02ff */
[----:B------:R-:W-:-:S04]  /*1640*/  IMAD.WIDE.U32 R32, R38, c[0x0][0x538], RZ ;  /* 0x00014e0026207a25 */ /* 0x000fc800078e00ff */
[----:B------:R-:W-:Y:S01]  /*1650*/  IMAD R39, R38, c[0x0][0x53c], R39 ;  /* 0x00014f0026277a24 */ /* 0x000fe200078e0227 */
[----:B------:R-:W-:Y:S01]  /*1660*/  LEA R48, P1, R32, R41, 0x1 ;  /* 0x0000002920307211 */ /* 0x000fe200078208ff */
[----:B---3--:R-:W-:Y:S02]  /*1670*/  IMAD R35, R35, c[0x0][0x538], RZ ;  /* 0x00014e0023237a24 */ /* 0x008fe400078e02ff */
[----:B----4-:R-:W-:Y:S01]  /*1680*/  IMAD R31, R31, c[0x0][0x538], RZ ;  /* 0x00014e001f1f7a24 */ /* 0x010fe200078e02ff */
[----:B------:R-:W-:-:S04]  /*1690*/  IADD3 R33, R33, R39, RZ ;  /* 0x0000002721217210 */ /* 0x000fc80007ffe0ff */
[----:B------:R-:W-:Y:S01]  /*16a0*/  LEA.HI.X R49, R32, R43, R33, 0x1, P1 ;  /* 0x0000002b20317211 */ /* 0x000fe200008f0c21 */
[C---:B------:R-:W-:Y:S02]  /*16b0*/  IMAD R33, R34.reuse, c[0x0][0x53c], R35 ;  /* 0x00014f0022217a24 */ /* 0x040fe400078e0223 */
[----:B------:R-:W-:Y:S02]  /*16c0*/  IMAD.WIDE.U32 R34, R34, c[0x0][0x538], RZ ;  /* 0x00014e0022227a25 */ /* 0x000fe400078e00ff */
[----:B------:R-:W2:Y:S02]  /*16d0*/  LDG.E.U16.CONSTANT R42, [R48.64] ;  /* 0x00000004302a7981 */ /* 0x000ea4000c1e9500 */
[----:B------:R-:W-:-:S04]  /*16e0*/  IMAD.WIDE.U32 R38, R30, c[0x0][0x538], RZ ;  /* 0x00014e001e267a25 */ /* 0x000fc800078e00ff */
[----:B------:R-:W-:Y:S01]  /*16f0*/  IMAD R47, R30, c[0x0][0x53c], R31 ;  /* 0x00014f001e2f7a24 */ /* 0x000fe200078e021f */
[----:B------:R-:W-:Y:S01]  /*1700*/  LEA R30, P1, R34, R41, 0x1 ;  /* 0x00000029221e7211 */ /* 0x000fe200078208ff */
[----:B-----5:R-:W-:Y:S01]  /*1710*/  IMAD R37, R37, c[0x0][0x538], RZ ;  /* 0x00014e0025257a24 */ /* 0x020fe200078e02ff */
[----:B------:R-:W-:Y:S01]  /*1720*/  IADD3 R31, R35, R33, RZ ;  /* 0x00000021231f7210 */ /* 0x000fe20007ffe0ff */
[----:B------:R-:W-:Y:S01]  /*1730*/  IMAD.IADD R33, R39, 0x1, R47 ;  /* 0x0000000127217824 */ /* 0x000fe200078e022f */
[----:B------:R-:W-:Y:S01]  /*1740*/  LEA R32, P2, R38, R41, 0x1 ;  /* 0x0000002926207211 */ /* 0x000fe200078408ff */
[----:B------:R-:W-:Y:S01]  /*1750*/  IMAD R39, R36, c[0x0][0x53c], R37 ;  /* 0x00014f0024277a24 */ /* 0x000fe200078e0225 */
[-C--:B------:R-:W-:Y:S01]  /*1760*/  LEA.HI.X R31, R34, R43.reuse, R31, 0x1, P1 ;  /* 0x0000002b221f7211 */ /* 0x080fe200008f0c1f */
[----:B------:R-:W-:Y:S01]  /*1770*/  IMAD.WIDE.U32 R34, R36, c[0x0][0x538], RZ ;  /* 0x00014e0024227a25 */ /* 0x000fe200078e00ff */
[----:B------:R-:W-:-:S03]  /*1780*/  LEA.HI.X R33, R38, R43, R33, 0x1, P2 ;  /* 0x0000002b26217211 */ /* 0x000fc600010f0c21 */
[----:B------:R-:W-:Y:S01]  /*1790*/  IMAD R47, R27, c[0x0][0x538], RZ ;  /* 0x00014e001b2f7a24 */ /* 0x000fe200078e02ff */
[----:B------:R-:W-:Y:S01]  /*17a0*/  LEA R38, P1, R34, R41, 0x1 ;  /* 0x0000002922267211 */ /* 0x000fe200078208ff */
[C---:B------:R-:W-:Y:S01]  /*17b0*/  IMAD.WIDE.U32 R36, R26.reuse, c[0x0][0x538], RZ ;  /* 0x00014e001a247a25 */ /* 0x040fe200078e00ff */
[----:B------:R-:W-:Y:S01]  /*17c0*/  IADD3 R27, R35, R39, RZ ;  /* 0x00000027231b7210 */ /* 0x000fe20007ffe0ff */
[----:B------:R0:W3:Y:S02]  /*17d0*/  LDG.E.U16.CONSTANT R30, [R30.64] ;  /* 0x000000041e1e7981 */ /* 0x0000e4000c1e9500 */
[----:B------:R-:W-:Y:S02]  /*17e0*/  IMAD R47, R26, c[0x0][0x53c], R47 ;  /* 0x00014f001a2f7a24 */ /* 0x000fe400078e022f */
[----:B------:R-:W-:Y:S01]  /*17f0*/  IMAD R13, R13, c[0x0][0x538], RZ ;  /* 0x00014e000d0d7a24 */ /* 0x000fe200078e02ff */
[----:B------:R-:W-:Y:S01]  /*1800*/  LEA.HI.X R39, R34, R43, R27, 0x1, P1 ;  /* 0x0000002b22277211 */ /* 0x000fe200008f0c1b */
[----:B------:R-:W-:Y:S01]  /*1810*/  IMAD R25, R25, c[0x0][0x538], RZ ;  /* 0x00014e0019197a24 */ /* 0x000fe200078e02ff */
[----:B------:R-:W-:Y:S01]  /*1820*/  IADD3 R27, R37, R47, RZ ;  /* 0x0000002f251b7210 */ /* 0x000fe20007ffe0ff */
[----:B------:R-:W-:Y:S01]  /*1830*/  IMAD R47, R12, c[0x0][0x53c], R13 ;  /* 0x00014f000c2f7a24 */ /* 0x000fe200078e020d */
[----:B------:R-:W-:Y:S01]  /*1840*/  LEA R26, P1, R36, R41, 0x1 ;  /* 0x00000029241a7211 */ /* 0x000fe200078208ff */
[----:B------:R-:W-:Y:S01]  /*1850*/  IMAD.WIDE.U32 R12, R12, c[0x0][0x538], RZ ;  /* 0x00014e000c0c7a25 */ /* 0x000fe200078e00ff */
[----:B------:R1:W4:Y:S02]  /*1860*/  LDG.E.U16.CONSTANT R37, [R32.64] ;  /* 0x0000000420257981 */ /* 0x000324000c1e9500 */
[----:B------:R-:W-:Y:S01]  /*1870*/  LEA.HI.X R27, R36, R43, R27, 0x1, P1 ;  /* 0x0000002b241b7211 */ /* 0x000fe200008f0c1b */
[C---:B------:R-:W-:Y:S01]  /*1880*/  IMAD.WIDE.U32 R34, R24.reuse, c[0x0][0x538], RZ ;  /* 0x00014e0018227a25 */ /* 0x040fe200078e00ff */
[----:B------:R-:W-:Y:S01]  /*1890*/  IADD3 R13, R13, R47, RZ ;  /* 0x0000002f0d0d7210 */ /* 0x000fe20007ffe0ff */
[----:B------:R-:W5:Y:S02]  /*18a0*/  LDG.E.U16.CONSTANT R38, [R38.64] ;  /* 0x0000000426267981 */ /* 0x000f64000c1e9500 */
[----:B------:R-:W-:Y:S01]  /*18b0*/  IMAD R25, R24, c[0x0][0x53c], R25 ;  /* 0x00014f0018197a24 */ /* 0x000fe200078e0219 */
[----:B------:R-:W-:Y:S01]  /*18c0*/  LEA R24, P1, R12, R41, 0x1 ;  /* 0x000000290c187211 */ /* 0x000fe200078208ff */
[----:B------:R-:W-:-:S02]  /*18d0*/  IMAD R21, R21, c[0x0][0x538], RZ ;  /* 0x00014e0015157a24 */ /* 0x000fc400078e02ff */
[----:B-1----:R-:W-:Y:S01]  /*18e0*/  IMAD R33, R23, c[0x0][0x538], RZ ;  /* 0x00014e0017217a24 */ /* 0x002fe200078e02ff */
[----:B------:R-:W-:Y:S01]  /*18f0*/  IADD3 R23, R35, R25, RZ ;  /* 0x0000001923177210 */ /* 0x000fe20007ffe0ff */
[----:B0-----:R0:W5:Y:S01]  /*1900*/  LDG.E.U16.CONSTANT R31, [R26.64] ;  /* 0x000000041a1f7981 */ /* 0x001162000c1e9500 */
[----:B------:R-:W-:Y:S01]  /*1910*/  LEA.HI.X R25, R12, R43, R13, 0x1, P1 ;  /* 0x0000002b0c197211 */ /* 0x000fe200008f0c0d */
[----:B------:R-:W-:Y:S01]  /*1920*/  IMAD.WIDE.U32 R12, R22, c[0x0][0x538], RZ ;  /* 0x00014e00160c7a25 */ /* 0x000fe200078e00ff */
[----:B------:R-:W-:-:S03]  /*1930*/  LEA R32, P2, R34, R41, 0x1 ;  /* 0x0000002922207211 */ /* 0x000fc600078408ff */
[----:B------:R-:W-:Y:S01]  /*1940*/  IMAD R35, R22, c[0x0][0x53c], R33 ;  /* 0x00014f0016237a24 */ /* 0x000fe200078e0221 */
[----:B------:R-:W-:Y:S01]  /*1950*/  LEA.HI.X R33, R34, R43, R23, 0x1, P2 ;  /* 0x0000002b22217211 */ /* 0x000fe200010f0c17 */
[----:B------:R-:W-:Y:S01]  /*1960*/  IMAD.WIDE.U32 R22, R20, c[0x0][0x538], RZ ;  /* 0x00014e0014167a25 */ /* 0x000fe200078e00ff */
[----:B------:R1:W5:Y:S01]  /*1970*/  LDG.E.U16.CONSTANT R24, [R24.64] ;  /* 0x0000000418187981 */ /* 0x000362000c1e9500 */
[----:B0-----:R-:W-:Y:S02]  /*1980*/  LEA R26, P1, R12, R41, 0x1 ;  /* 0x000000290c1a7211 */ /* 0x001fe400078208ff */
[----:B------:R-:W-:Y:S01]  /*1990*/  IADD3 R13, R13, R35, RZ ;  /* 0x000000230d0d7210 */ /* 0x000fe20007ffe0ff */
[----:B------:R-:W-:Y:S01]  /*19a0*/  IMAD R21, R20, c[0x0][0x53c], R21 ;  /* 0x00014f0014157a24 */ /* 0x000fe200078e0215 */
[----:B------:R0:W5:Y:S01]  /*19b0*/  LDG.E.U16.CONSTANT R32, [R32.64] ;  /* 0x0000000420207981 */ /* 0x000162000c1e9500 */
[----:B------:R-:W-:Y:S01]  /*19c0*/  IMAD R3, R3, c[0x0][0x538], RZ ;  /* 0x00014e0003037a24 */ /* 0x000fe200078e02ff */
[----:B------:R-:W-:-:S02]  /*19d0*/  LEA.HI.X R27, R12, R43, R13, 0x1, P1 ;  /* 0x0000002b0c1b7211 */ /* 0x000fc400008f0c0d */
[----:B------:R-:W-:Y:S01]  /*19e0*/  IADD3 R13, R23, R21, RZ ;  /* 0x00000015170d7210 */ /* 0x000fe20007ffe0ff */
[----:B------:R-:W-:Y:S01]  /*19f0*/  IMAD R23, R2, c[0x0][0x53c], R3 ;  /* 0x00014f0002177a24 */ /* 0x000fe200078e0203 */
[----:B------:R-:W-:Y:S01]  /*1a00*/  LEA R12, P1, R22, R41, 0x1 ;  /* 0x00000029160c7211 */ /* 0x000fe200078208ff */
[----:B------:R-:W-:Y:S01]  /*1a10*/  IMAD.WIDE.U32 R2, R2, c[0x0][0x538], RZ ;  /* 0x00014e0002027a25 */ /* 0x000fe200078e00ff */
[----:B------:R-:W5:Y:S03]  /*1a20*/  LDG.E.U16.CONSTANT R26, [R26.64] ;  /* 0x000000041a1a7981 */ /* 0x000f66000c1e9500 */
[----:B------:R-:W-:Y:S01]  /*1a30*/  IMAD R19, R19, c[0x0][0x538], RZ ;  /* 0x00014e0013137a24 */ /* 0x000fe200078e02ff */
[----:B------:R-:W-:Y:S01]  /*1a40*/  LEA.HI.X R13, R22, R43, R13, 0x1, P1 ;  /* 0x0000002b160d7211 */ /* 0x000fe200008f0c0d */
[----:B------:R-:W-:Y:S01]  /*1a50*/  IMAD.IADD R3, R3, 0x1, R23 ;  /* 0x0000000103037824 */ /* 0x000fe200078e0217 */
[----:B------:R-:W-:Y:S01]  /*1a60*/  LEA R22, P1, R2, R41, 0x1 ;  /* 0x0000002902167211 */ /* 0x000fe200078208ff */
[----:B------:R-:W-:-:S02]  /*1a70*/  IMAD.WIDE.U32 R20, R18, c[0x0][0x538], RZ ;  /* 0x00014e0012147a25 */ /* 0x000fc400078e00ff */
[----:B-1----:R1:W5:Y:S02]  /*1a80*/  LDG.E.U16.CONSTANT R25, [R12.64] ;  /* 0x000000040c197981 */ /* 0x002364000c1e9500 */
[----:B------:R-:W-:Y:S02]  /*1a90*/  IMAD R19, R18, c[0x0][0x53c], R19 ;  /* 0x00014f0012137a24 */ /* 0x000fe400078e0213 */
[----:B0-----:R-:W-:Y:S01]  /*1aa0*/  IMAD R33, R15, c[0x0][0x538], RZ ;  /* 0x00014e000f217a24 */ /* 0x001fe200078e02ff */
[----:B------:R-:W-:Y:S01]  /*1ab0*/  LEA.HI.X R23, R2, R43, R3, 0x1, P1 ;  /* 0x0000002b02177211 */ /* 0x000fe200008f0c03 */
[----:B------:R-:W-:Y:S01]  /*1ac0*/  IMAD.WIDE.U32 R2, R14, c[0x0][0x538], RZ ;  /* 0x00014e000e027a25 */ /* 0x000fe200078e00ff */
[----:B------:R-:W-:Y:S02]  /*1ad0*/  LEA R18, P2, R20, R41, 0x1 ;  /* 0x0000002914127211 */ /* 0x000fe400078408ff */
[----:B------:R-:W-:Y:S01]  /*1ae0*/  IADD3 R15, R21, R19, RZ ;  /* 0x00000013150f7210 */ /* 0x000fe20007ffe0ff */
[----:B------:R-:W-:-:S02]  /*1af0*/  IMAD R33, R14, c[0x0][0x53c], R33 ;  /* 0x00014f000e217a24 */ /* 0x000fc400078e0221 */
[----:B-1----:R-:W-:Y:S01]  /*1b00*/  IMAD R13, R17, c[0x0][0x538], RZ ;  /* 0x00014e00110d7a24 */ /* 0x002fe200078e02ff */
[----:B------:R-:W-:Y:S01]  /*1b10*/  LEA.HI.X R19, R20, R43, R15, 0x1, P2 ;  /* 0x0000002b14137211 */ /* 0x000fe200010f0c0f */
[----:B------:R-:W-:Y:S01]  /*1b20*/  IMAD.WIDE.U32 R14, R16, c[0x0][0x538], RZ ;  /* 0x00014e00100e7a25 */ /* 0x000fe200078e00ff */
[----:B------:R-:W-:Y:S01]  /*1b30*/  LEA R12, P1, R2, R41, 0x1 ;  /* 0x00000029020c7211 */ /* 0x000fe200078208ff */
[----:B------:R-:W5:Y:S01]  /*1b40*/  LDG.E.U16.CONSTANT R22, [R22.64] ;  /* 0x0000000416167981 */ /* 0x000f62000c1e9500 */
[----:B------:R-:W-:Y:S01]  /*1b50*/  IADD3 R3, R3, R33, RZ ;  /* 0x0000002103037210 */ /* 0x000fe20007ffe0ff */
[----:B------:R-:W-:Y:S02]  /*1b60*/  IMAD R17, R16, c[0x0][0x53c], R13 ;  /* 0x00014f0010117a24 */ /* 0x000fe400078e020d */
[----:B------:R-:W-:Y:S01]  /*1b70*/  IMAD R9, R9, c[0x0][0x538], RZ ;  /* 0x00014e0009097a24 */ /* 0x000fe200078e02ff */
[----:B------:R-:W-:Y:S01]  /*1b80*/  LEA.HI.X R13, R2, R43, R3, 0x1, P1 ;  /* 0x0000002b020d7211 */ /* 0x000fe200008f0c03 */
[----:B------:R-:W5:Y:S01]  /*1b90*/  LDG.E.U16.CONSTANT R18, [R18.64] ;  /* 0x0000000412127981 */ /* 0x000f62000c1e9500 */
[----:B------:R-:W-:-:S02]  /*1ba0*/  LEA R2, P1, R14, R41, 0x1 ;  /* 0x000000290e027211 */ /* 0x000fc400078208ff */
[----:B------:R-:W-:Y:S01]  /*1bb0*/  IADD3 R3, R15, R17, RZ ;  /* 0x000000110f037210 */ /* 0x000fe20007ffe0ff */
[----:B------:R-:W-:Y:S01]  /*1bc0*/  IMAD R9, R8, c[0x0][0x53c], R9 ;  /* 0x00014f0008097a24 */ /* 0x000fe200078e0209 */
[----:B------:R0:W5:Y:S02]  /*1bd0*/  LDG.E.U16.CONSTANT R16, [R12.64] ;  /* 0x000000040c107981 */ /* 0x000164000c1e9500 */
[----:B------:R-:W-:Y:S01]  /*1be0*/  LEA.HI.X R3, R14, R43, R3, 0x1, P1 ;  /* 0x0000002b0e037211 */ /* 0x000fe200008f0c03 */
[----:B------:R-:W-:-:S04]  /*1bf0*/  IMAD.WIDE.U32 R14, R8, c[0x0][0x538], RZ ;  /* 0x00014e00080e7a25 */ /* 0x000fc800078e00ff */
[----:B------:R-:W-:Y:S01]  /*1c00*/  IMAD R17, R29, c[0x0][0x538], RZ ;  /* 0x00014e001d117a24 */ /* 0x000fe200078e02ff */
[----:B------:R-:W-:Y:S01]  /*1c10*/  LEA R8, P1, R14, R41, 0x1 ;  /* 0x000000290e087211 */ /* 0x000fe200078208ff */
[----:B------:R-:W-:Y:S01]  /*1c20*/  IMAD R7, R7, c[0x0][0x538], RZ ;  /* 0x00014e0007077a24 */ /* 0x000fe200078e02ff */
[----:B------:R-:W-:Y:S01]  /*1c30*/  IADD3 R9, R15, R9, RZ ;  /* 0x000000090f097210 */ /* 0x000fe20007ffe0ff */
[C---:B------:R-:W-:Y:S01]  /*1c40*/  IMAD R17, R28.reuse, c[0x0][0x53c], R17 ;  /* 0x00014f001c117a24 */ /* 0x040fe200078e0211 */
[----:B------:R2:W5:Y:S01]  /*1c50*/  LDG.E.U16.CONSTANT R2, [R2.64] ;  /* 0x0000000402027981 */ /* 0x000562000c1e9500 */
[----:B------:R-:W-:Y:S01]  /*1c60*/  IMAD.WIDE.U32 R28, R28, c[0x0][0x538], RZ ;  /* 0x00014e001c1c7a25 */ /* 0x000fe200078e00ff */
[----:B------:R-:W-:-:S03]  /*1c70*/  LEA.HI.X R9, R14, R43, R9, 0x1, P1 ;  /* 0x0000002b0e097211 */ /* 0x000fc600008f0c09 */
[----:B------:R-:W-:Y:S01]  /*1c80*/  IMAD R21, R6, c[0x0][0x53c], R7 ;  /* 0x00014f0006157a24 */ /* 0x000fe200078e0207 */
[----:B0-----:R-:W-:Y:S01]  /*1c90*/  LEA R12, P2, R28, R41, 0x1 ;  /* 0x000000291c0c7211 */ /* 0x001fe200078408ff */
[----:B------:R-:W-:Y:S01]  /*1ca0*/  IMAD.WIDE.U32 R6, R6, c[0x0][0x538], RZ ;  /* 0x00014e0006067a25 */ /* 0x000fe200078e00ff */
[----:B------:R-:W-:Y:S01]  /*1cb0*/  IADD3 R13, R29, R17, RZ ;  /* 0x000000111d0d7210 */ /* 0x000fe20007ffe0ff */
[----:B------:R-:W5:Y:S03]  /*1cc0*/  LDG.E.U16.CONSTANT R8, [R8.64] ;  /* 0x0000000408087981 */ /* 0x000f66000c1e9500 */
[----:B------:R-:W-:Y:S02]  /*1cd0*/  LEA.HI.X R13, R28, R43, R13, 0x1, P2 ;  /* 0x0000002b1c0d7211 */ /* 0x000fe400010f0c0d */
[C---:B------:R-:W-:Y:S02]  /*1ce0*/  LEA R14, P1, R6.reuse, R41, 0x1 ;  /* 0x00000029060e7211 */ /* 0x040fe400078208ff */
[----:B------:R-:W-:Y:S01]  /*1cf0*/  IADD3 R7, R7, R21, RZ ;  /* 0x0000001507077210 */ /* 0x000fe20007ffe0ff */
[----:B------:R-:W5:Y:S03]  /*1d00*/  LDG.E.U16.CONSTANT R12, [R12.64] ;  /* 0x000000040c0c7981 */ /* 0x000f66000c1e9500 */
[----:B------:R-:W-:-:S05]  /*1d10*/  LEA.HI.X R15, R6, R43, R7, 0x1, P1 ;  /* 0x0000002b060f7211 */ /* 0x000fca00008f0c07 */
[----:B------:R-:W5:Y:S01]  /*1d20*/  LDG.E.U16.CONSTANT R14, [R14.64] ;  /* 0x000000040e0e7981 */ /* 0x000f62000c1e9500 */
[----:B------:R-:W-:-:S05]  /*1d30*/  IADD3 R45, P1, R45, 0x10, RZ ;  /* 0x000000102d2d7810 */ /* 0x000fca0007f3e0ff */
[----:B------:R-:W-:Y:S01]  /*1d40*/  IMAD.X R44, RZ, RZ, R44, P1 ;  /* 0x000000ffff2c7224 */ /* 0x000fe200008e062c */
[----:B------:R-:W-:-:S04]  /*1d50*/  ISETP.GE.U32.AND P1, PT, R45, -0xc, PT ;  /* 0xfffffff42d00780c */ /* 0x000fc80003f26070 */
[----:B------:R-:W-:Y:S02]  /*1d60*/  ISETP.GE.AND.EX P1, PT, R44, -0x1, PT, P1 ;  /* 0xffffffff2c00780c */ /* 0x000fe40003f26310 */
[----:B------:R-:W-:-:S04]  /*1d70*/  IADD3 R10, P2, R10, 0x80, RZ ;  /* 0x000000800a0a7810 */ /* 0x000fc80007f5e0ff */
[----:B------:R-:W-:Y:S02]  /*1d80*/  IADD3.X R11, RZ, R11, RZ, P2, !PT ;  /* 0x0000000bff0b7210 */ /* 0x000fe400017fe4ff */
[----:B--2---:R-:W-:-:S05]  /*1d90*/  PRMT R3, RZ, 0x5410, R42 ;  /* 0x00005410ff037816 */ /* 0x004fca000000002a */
[----:B------:R-:W-:Y:S01]  /*1da0*/  FADD.FTZ R46, R3, R46 ;  /* 0x0000002e032e7221 */ /* 0x000fe20000010000 */
[----:B---3--:R-:W-:-:S05]  /*1db0*/  PRMT R3, RZ, 0x5410, R30 ;  /* 0x00005410ff037816 */ /* 0x008fca000000001e */
[----:B------:R-:W-:Y:S01]  /*1dc0*/  FADD.FTZ R3, R46, R3 ;  /* 0x000000032e037221 */ /* 0x000fe20000010000 */
[----:B----4-:R-:W-:Y:S02]  /*1dd0*/  PRMT R6, RZ, 0x5410, R37 ;  /* 0x00005410ff067816 */ /* 0x010fe40000000025 */
[----:B-----5:R-:W-:-:S03]  /*1de0*/  PRMT R38, RZ, 0x5410, R38 ;  /* 0x00005410ff267816 */ /* 0x020fc60000000026 */
[----:B------:R-:W-:-:S04]  /*1df0*/  FADD.FTZ R3, R3, R6 ;  /* 0x0000000603037221 */ /* 0x000fc80000010000 */
[----:B------:R-:W-:Y:S01]  /*1e00*/  FADD.FTZ R3, R3, R38 ;  /* 0x0000002603037221 */ /* 0x000fe20000010000 */
[----:B------:R-:W-:-:S05]  /*1e10*/  PRMT R6, RZ, 0x5410, R31 ;  /* 0x00005410ff067816 */ /* 0x000fca000000001f */
[----:B------:R-:W-:Y:S01]  /*1e20*/  FADD.FTZ R3, R3, R6 ;  /* 0x0000000603037221 */ /* 0x000fe20000010000 */
[----:B------:R-:W-:Y:S02]  /*1e30*/  PRMT R24, RZ, 0x5410, R24 ;  /* 0x00005410ff187816 */ /* 0x000fe40000000018 */
[----:B------:R-:W-:-:S03]  /*1e40*/  PRMT R32, RZ, 0x5410, R32 ;  /* 0x00005410ff207816 */ /* 0x000fc60000000020 */
[----:B------:R-:W-:-:S04]  /*1e50*/  FADD.FTZ R3, R3, R24 ;  /* 0x0000001803037221 */ /* 0x000fc80000010000 */
[----:B------:R-:W-:Y:S01]  /*1e60*/  FADD.FTZ R3, R3, R32 ;  /* 0x0000002003037221 */ /* 0x000fe20000010000 */
[----:B------:R-:W-:-:S05]  /*1e70*/  PRMT R26, RZ, 0x5410, R26 ;  /* 0x00005410ff1a7816 */ /* 0x000fca000000001a */
[----:B------:R-:W-:Y:S01]  /*1e80*/  FADD.FTZ R3, R3, R26 ;  /* 0x0000001a03037221 */ /* 0x000fe20000010000 */
[----:B------:R-:W-:-:S05]  /*1e90*/  PRMT R6, RZ, 0x5410, R25 ;  /* 0x00005410ff067816 */ /* 0x000fca0000000019 */
        /* <DEDUP_REMOVED lines=13> */
[----:B------:R-:W-:-:S05]  /*1f70*/  PRMT R3, RZ, 0x5410, R14 ;  /* 0x00005410ff037816 */ /* 0x000fca000000000e */
[----:B------:R-:W-:Y:S01]  /*1f80*/  FADD.FTZ R46, R2, R3 ;  /* 0x00000003022e7221 */ /* 0x000fe20000010000 */
[----:B------:R-:W-:Y:S05]  /*1f90*/  @!P1 BRA `(.L_x_1334) ;  /* 0xfffff59000009947 */ /* 0x000fea000383ffff */
[----:B------:R-:W-:Y:S05]  /*1fa0*/  BSYNC B5 ;  /* 0x0000000000057941 */ /* 0x000fea0003800000 */
.L_x_1333:
[----:B------:R-:W-:Y:S02]  /*1fb0*/  MOV R12, R10 ;  /* 0x0000000a000c7202 */ /* 0x000fe40000000f00 */
[----:B------:R-:W-:Y:S02]  /*1fc0*/  MOV R13, R11 ;  /* 0x0000000b000d7202 */ /* 0x000fe40000000f00 */
.L_x_1332:
[----:B------:R-:W-:Y:S05]  /*1fd0*/  BSYNC B4 ;  /* 0x0000000000047941 */ /* 0x000fea0003800000 */
.L_x_1331:
[----:B------:R-:W-:Y:S01]  /*1fe0*/  IADD3 R2, P2, RZ, -R45, RZ ;  /* 0x8000002dff027210 */ /* 0x000fe20007f5e0ff */
[----:B------:R-:W-:Y:S03]  /*1ff0*/  BSSY B4, `(.L_x_1335) ;  /* 0x000005c000047945 */ /* 0x000fe60003800000 */
[----:B------:R-:W-:Y:S02]  /*2000*/  ISETP.GT.U32.AND P1, PT, R2, 0x4, PT ;  /* 0x000000040200780c */ /* 0x000fe40003f24070 */
[----:B------:R-:W-:-:S04]  /*2010*/  IADD3.X R2, RZ, ~R44, RZ, P2, !PT ;  /* 0x8000002cff027210 */ /* 0x000fc800017fe4ff */
[----:B------:R-:W-:-:S13]  /*2020*/  ISETP.GT.AND.EX P1, PT, R2, RZ, PT, P1 ;  /* 0x000000ff0200720c */ /* 0x000fda0003f24310 */
[----:B------:R-:W-:Y:S05]  /*2030*/  @!P1 BRA `(.L_x_1336) ;  /* 0x0000057000009947 */ /* 0x000fea0003800000 */
[----:B------:R-:W2:Y:S04]  /*2040*/  LDG.E.64.CONSTANT R14, [R10.64] ;  /* 0x000000040a0e7981 */ /* 0x000ea8000c1e9b00 */
[----:B------:R-:W3:Y:S04]  /*2050*/  LDG.E.64.CONSTANT R24, [R10.64+0x8] ;  /* 0x000008040a187981 */ /* 0x000ee8000c1e9b00 */
[----:B------:R-:W4:Y:S04]  /*2060*/  LDG.E.64.CONSTANT R16, [R10.64+0x10] ;  /* 0x000010040a107981 */ /* 0x000f28000c1e9b00 */
        /* <DEDUP_REMOVED lines=9> */
[----:B----4-:R-:W-:-:S03]  /*2100*/  IMAD R17, R17, c[0x0][0x538], RZ ;  /* 0x00014e0011117a24 */ /* 0x010fc600078e02ff */
[----:B------:R-:W-:Y:S01]  /*2110*/  IADD3 R15, R21, R15, RZ ;  /* 0x0000000f150f7210 */ /* 0x000fe20007ffe0ff */
[----:B---3--:R-:W-:Y:S02]  /*2120*/  IMAD R21, R25, c[0x0][0x538], RZ ;  /* 0x00014e0019157a24 */ /* 0x008fe400078e02ff */
[----:B------:R-:W-:Y:S01]  /*2130*/  IMAD.WIDE.U32 R22, R16, c[0x0][0x538], RZ ;  /* 0x00014e0010167a25 */ /* 0x000fe200078e00ff */
[----:B------:R-:W-:-:S03]  /*2140*/  LEA.HI.X R15, R20, R43, R15, 0x1, P0 ;  /* 0x0000002b140f7211 */ /* 0x000fc600000f0c0f */
[C---:B------:R-:W-:Y:S02]  /*2150*/  IMAD R21, R24.reuse, c[0x0][0x53c], R21 ;  /* 0x00014f0018157a24 */ /* 0x040fe400078e0215 */
[----:B------:R-:W-:Y:S01]  /*2160*/  IMAD.WIDE.U32 R24, R24, c[0x0][0x538], RZ ;  /* 0x00014e0018187a25 */ /* 0x000fe200078e00ff */
[----:B------:R0:W2:Y:S03]  /*2170*/  LDG.E.U16.CONSTANT R14, [R14.64] ;  /* 0x000000040e0e7981 */ /* 0x0000a6000c1e9500 */
        /* <DEDUP_REMOVED lines=10> */
[----:B0-----:R-:W-:Y:S01]  /*2220*/  IMAD R15, R13, c[0x0][0x538], RZ ;  /* 0x00014e000d0f7a24 */ /* 0x001fe200078e02ff */
[----:B------:R-:W-:Y:S01]  /*2230*/  IADD3 R13, R25, R23, RZ ;  /* 0x00000017190d7210 */ /* 0x000fe20007ffe0ff */
[----:B------:R-:W-:Y:S01]  /*2240*/  IMAD.WIDE.U32 R18, R12, c[0x0][0x538], RZ ;  /* 0x00014e000c127a25 */ /* 0x000fe200078e00ff */
[----:B------:R-:W-:Y:S01]  /*2250*/  LEA R22, P0, R24, R41, 0x1 ;  /* 0x0000002918167211 */ /* 0x000fe200078008ff */
[----:B------:R-:W3:Y:S02]  /*2260*/  LDG.E.U16.CONSTANT R16, [R16.64] ;  /* 0x0000000410107981 */ /* 0x000ee4000c1e9500 */
[----:B------:R-:W-:Y:S01]  /*2270*/  IMAD R25, R12, c[0x0][0x53c], R15 ;  /* 0x00014f000c197a24 */ /* 0x000fe200078e020f */
[----:B------:R-:W-:Y:S01]  /*2280*/  LEA.HI.X R23, R24, R43, R13, 0x1, P0 ;  /* 0x0000002b18177211 */ /* 0x000fe200000f0c0d */
[----:B------:R-:W-:Y:S01]  /*2290*/  IMAD R3, R3, c[0x0][0x538], RZ ;  /* 0x00014e0003037a24 */ /* 0x000fe200078e02ff */
[----:B------:R-:W-:Y:S01]  /*22a0*/  LEA R12, P0, R18, R41, 0x1 ;  /* 0x00000029120c7211 */ /* 0x000fe200078008ff */
[----:B------:R0:W4:Y:S01]  /*22b0*/  LDG.E.U16.CONSTANT R15, [R20.64] ;  /* 0x00000004140f7981 */ /* 0x000122000c1e9500 */
[----:B------:R-:W-:Y:S01]  /*22c0*/  IADD3 R13, R19, R25, RZ ;  /* 0x00000019130d7210 */ /* 0x000fe20007ffe0ff */
[----:B------:R-:W-:-:S02]  /*22d0*/  IMAD R9, R9, c[0x0][0x538], RZ ;  /* 0x00014e0009097a24 */ /* 0x000fc400078e02ff */
[----:B------:R-:W-:Y:S01]  /*22e0*/  IMAD R3, R2, c[0x0][0x53c], R3 ;  /* 0x00014f0002037a24 */ /* 0x000fe200078e0203 */
[----:B------:R-:W-:Y:S01]  /*22f0*/  LEA.HI.X R13, R18, R43, R13, 0x1, P0 ;  /* 0x0000002b120d7211 */ /* 0x000fe200000f0c0d */
[----:B------:R-:W-:Y:S01]  /*2300*/  IMAD.WIDE.U32 R18, R2, c[0x0][0x538], RZ ;  /* 0x00014e0002127a25 */ /* 0x000fe200078e00ff */
[----:B------:R-:W5:Y:S03]  /*2310*/  LDG.E.U16.CONSTANT R22, [R22.64] ;  /* 0x0000000416167981 */ /* 0x000f66000c1e9500 */
[----:B0-----:R-:W-:Y:S01]  /*2320*/  IMAD R21, R8, c[0x0][0x53c], R9 ;  /* 0x00014f0008157a24 */ /* 0x001fe200078e0209 */
[----:B------:R-:W-:Y:S01]  /*2330*/  LEA R2, P0, R18, R41, 0x1 ;  /* 0x0000002912027211 */ /* 0x000fe200078008ff */
[----:B------:R-:W-:Y:S01]  /*2340*/  IMAD R7, R7, c[0x0][0x538], RZ ;  /* 0x00014e0007077a24 */ /* 0x000fe200078e02ff */
[----:B------:R-:W-:Y:S01]  /*2350*/  IADD3 R3, R19, R3, RZ ;  /* 0x0000000313037210 */ /* 0x000fe20007ffe0ff */
[----:B------:R-:W-:Y:S01]  /*2360*/  IMAD.WIDE.U32 R8, R8, c[0x0][0x538], RZ ;  /* 0x00014e0008087a25 */ /* 0x000fe200078e00ff */
[----:B------:R-:W5:Y:S02]  /*2370*/  LDG.E.U16.CONSTANT R12, [R12.64] ;  /* 0x000000040c0c7981 */ /* 0x000f64000c1e9500 */
[----:B------:R-:W-:Y:S01]  /*2380*/  LEA.HI.X R3, R18, R43, R3, 0x1, P0 ;  /* 0x0000002b12037211 */ /* 0x000fe200000f0c03 */
[----:B------:R-:W-:Y:S01]  /*2390*/  IMAD R25, R6, c[0x0][0x53c], R7 ;  /* 0x00014f0006197a24 */ /* 0x000fe200078e0207 */
[----:B------:R-:W-:Y:S01]  /*23a0*/  LEA R20, P1, R8, R41, 0x1 ;  /* 0x0000002908147211 */ /* 0x000fe200078208ff */
[----:B------:R-:W-:Y:S01]  /*23b0*/  IMAD.WIDE.U32 R6, R6, c[0x0][0x538], RZ ;  /* 0x00014e0006067a25 */ /* 0x000fe200078e00ff */
[----:B------:R-:W-:Y:S01]  /*23c0*/  IADD3 R9, R9, R21, RZ ;  /* 0x0000001509097210 */ /* 0x000fe20007ffe0ff */
[----:B------:R2:W5:Y:S03]  /*23d0*/  LDG.E.U16.CONSTANT R2, [R2.64] ;  /* 0x0000000402027981 */ /* 0x000566000c1e9500 */
[----:B------:R-:W-:-:S02]  /*23e0*/  LEA.HI.X R21, R8, R43, R9, 0x1, P1 ;  /* 0x0000002b08157211 */ /* 0x000fc400008f0c09 */
[C---:B------:R-:W-:Y:S02]  /*23f0*/  LEA R8, P0, R6.reuse, R41, 0x1 ;  /* 0x0000002906087211 */ /* 0x040fe400078008ff */
[----:B------:R-:W-:Y:S01]  /*2400*/  IADD3 R7, R7, R25, RZ ;  /* 0x0000001907077210 */ /* 0x000fe20007ffe0ff */
[----:B------:R-:W5:Y:S03]  /*2410*/  LDG.E.U16.CONSTANT R20, [R20.64] ;  /* 0x0000000414147981 */ /* 0x000f66000c1e9500 */
[----:B------:R-:W-:-:S05]  /*2420*/  LEA.HI.X R9, R6, R43, R7, 0x1, P0 ;  /* 0x0000002b06097211 */ /* 0x000fca00000f0c07 */
[----:B------:R-:W5:Y:S01]  /*2430*/  LDG.E.U16.CONSTANT R8, [R8.64] ;  /* 0x0000000408087981 */ /* 0x000f62000c1e9500 */
[----:B------:R-:W-:Y:S02]  /*2440*/  IADD3 R45, P2, R45, 0x8, RZ ;  /* 0x000000082d2d7810 */ /* 0x000fe40007f5e0ff */
[----:B------:R-:W-:-:S03]  /*2450*/  PLOP3.LUT P0, PT, PT, PT, PT, 0x8, 0x0 ;  /* 0x000000000000781c */ /* 0x000fc60003f0e170 */
[----:B------:R-:W-:Y:S01]  /*2460*/  IMAD.X R44, RZ, RZ, R44, P2 ;  /* 0x000000ffff2c7224 */ /* 0x000fe200010e062c */
[----:B--2---:R-:W-:-:S05]  /*2470*/  PRMT R3, RZ, 0x5410, R14 ;  /* 0x00005410ff037816 */ /* 0x004fca000000000e */
[----:B------:R-:W-:Y:S01]  /*2480*/  FADD.FTZ R46, R46, R3 ;  /* 0x000000032e2e7221 */ /* 0x000fe20000010000 */
[----:B---3--:R-:W-:Y:S02]  /*2490*/  PRMT R16, RZ, 0x5410, R16 ;  /* 0x00005410ff107816 */ /* 0x008fe40000000010 */
[----:B----4-:R-:W-:-:S05]  /*24a0*/  PRMT R15, RZ, 0x5410, R15 ;  /* 0x00005410ff0f7816 */ /* 0x010fca000000000f */
[----:B------:R-:W-:Y:S01]  /*24b0*/  FADD.FTZ R15, R46, R15 ;  /* 0x0000000f2e0f7221 */ /* 0x000fe20000010000 */
[----:B-----5:R-:W-:-:S03]  /*24c0*/  PRMT R22, RZ, 0x5410, R22 ;  /* 0x00005410ff167816 */ /* 0x020fc60000000016 */
[----:B------:R-:W-:-:S04]  /*24d0*/  FADD.FTZ R15, R15, R16 ;  /* 0x000000100f0f7221 */ /* 0x000fc80000010000 */
[----:B------:R-:W-:Y:S01]  /*24e0*/  FADD.FTZ R15, R15, R22 ;  /* 0x000000160f0f7221 */ /* 0x000fe20000010000 */
[----:B------:R-:W-:-:S05]  /*24f0*/  PRMT R12, RZ, 0x5410, R12 ;  /* 0x00005410ff0c7816 */ /* 0x000fca000000000c */
[----:B------:R-:W-:Y:S01]  /*2500*/  FADD.FTZ R12, R15, R12 ;  /* 0x0000000c0f0c7221 */ /* 0x000fe20000010000 */
[----:B------:R-:W-:-:S05]  /*2510*/  PRMT R3, RZ, 0x5410, R2 ;  /* 0x00005410ff037816 */ /* 0x000fca0000000002 */
[----:B------:R-:W-:Y:S01]  /*2520*/  FADD.FTZ R3, R12, R3 ;  /* 0x000000030c037221 */ /* 0x000fe20000010000 */
[----:B------:R-:W-:Y:S02]  /*2530*/  IADD3 R12, P1, R10, 0x40, RZ ;  /* 0x000000400a0c7810 */ /* 0x000fe40007f3e0ff */
[----:B------:R-:W-:Y:S02]  /*2540*/  PRMT R20, RZ, 0x5410, R20 ;  /* 0x00005410ff147816 */ /* 0x000fe40000000014 */
[----:B------:R-:W-:-:S03]  /*2550*/  IADD3.X R13, RZ, R11, RZ, P1, !PT ;  /* 0x0000000bff0d7210 */ /* 0x000fc60000ffe4ff */
[----:B------:R-:W-:Y:S01]  /*2560*/  FADD.FTZ R3, R3, R20 ;  /* 0x0000001403037221 */ /* 0x000fe20000010000 */
[----:B------:R-:W-:Y:S02]  /*2570*/  PRMT R8, RZ, 0x5410, R8 ;  /* 0x00005410ff087816 */ /* 0x000fe40000000008 */
[----:B------:R-:W-:Y:S02]  /*2580*/  MOV R10, R12 ;  /* 0x0000000c000a7202 */ /* 0x000fe40000000f00 */
[----:B------:R-:W-:Y:S01]  /*2590*/  MOV R11, R13 ;  /* 0x0000000d000b7202 */ /* 0x000fe20000000f00 */
[----:B------:R-:W-:Y:S02]  /*25a0*/  FADD.FTZ R46, R3, R8 ;  /* 0x00000008032e7221 */ /* 0x000fe40000010000 */
.L_x_1336:
[----:B------:R-:W-:Y:S05]  /*25b0*/  BSYNC B4 ;  /* 0x0000000000047941 */ /* 0x000fea0003800000 */
.L_x_1335:
[----:B------:R-:W-:-:S04]  /*25c0*/  ISETP.NE.U32.AND P1, PT, R45, RZ, PT ;  /* 0x000000ff2d00720c */ /* 0x000fc80003f25070 */
[----:B------:R-:W-:-:S13]  /*25d0*/  ISETP.NE.OR.EX P0, PT, R44, RZ, P0, P1 ;  /* 0x000000ff2c00720c */ /* 0x000fda0000705710 */
[----:B------:R-:W-:Y:S01]  /*25e0*/  @!P0 BREAK B3 ;  /* 0x0000000000038942 */ /* 0x000fe20003800000 */
[----:B------:R-:W-:Y:S05]  /*25f0*/  @!P0 BRA `(.L_x_1328) ;  /* 0x0000034000008947 */ /* 0x000fea0003800000 */
.L_x_1330:
[----:B------:R-:W-:Y:S05]  /*2600*/  BSYNC B3 ;  /* 0x0000000000037941 */ /* 0x000fea0003800000 */
.L_x_1329:
[----:B------:R-:W-:Y:S02]  /*2610*/  BSSY B3, `(.L_x_1337) ;  /* 0x0000030000037945 */ /* 0x000fe40003800000 */
.L_x_1338:
[----:B------:R-:W2:Y:S04]  /*2620*/  LDG.E.64.CONSTANT R2, [R10.64] ;  /* 0x000000040a027981 */ /* 0x000ea8000c1e9b00 */
[----:B------:R-:W3:Y:S04]  /*2630*/  LDG.E.64.CONSTANT R12, [R10.64+0x8] ;  /* 0x000008040a0c7981 */ /* 0x000ee8000c1e9b00 */
[----:B------:R-:W4:Y:S04]  /*2640*/  LDG.E.64.CONSTANT R14, [R10.64+0x10] ;  /* 0x000010040a0e7981 */ /* 0x000f28000c1e9b00 */
[----:B------:R-:W5:Y:S01]  /*2650*/  LDG.E.64.CONSTANT R6, [R10.64+0x18] ;  /* 0x000018040a067981 */ /* 0x000f62000c1e9b00 */
[----:B--2---:R-:W-:-:S02]  /*2660*/  IMAD R3, R3, c[0x0][0x538], RZ ;  /* 0x00014e0003037a24 */ /* 0x004fc400078e02ff */
[----:B------:R-:W-:-:S04]  /*2670*/  IMAD.WIDE.U32 R8, R2, c[0x0][0x538], RZ ;  /* 0x00014e0002087a25 */ /* 0x000fc800078e00ff */
[----:B------:R-:W-:Y:S01]  /*2680*/  IMAD R3, R2, c[0x0][0x53c], R3 ;  /* 0x00014f0002037a24 */ /* 0x000fe200078e0203 */
[----:B------:R-:W-:Y:S01]  /*2690*/  LEA R2, P0, R8, R41, 0x1 ;  /* 0x0000002908027211 */ /* 0x000fe200078008ff */
[----:B---3--:R-:W-:Y:S02]  /*26a0*/  IMAD R13, R13, c[0x0][0x538], RZ ;  /* 0x00014e000d0d7a24 */ /* 0x008fe400078e02ff */
[----:B----4-:R-:W-:Y:S01]  /*26b0*/  IMAD R15, R15, c[0x0][0x538], RZ ;  /* 0x00014e000f0f7a24 */ /* 0x010fe200078e02ff */
[----:B------:R-:W-:Y:S01]  /*26c0*/  IADD3 R3, R9, R3, RZ ;  /* 0x0000000309037210 */ /* 0x000fe20007ffe0ff */
[----:B------:R-:W-:Y:S02]  /*26d0*/  IMAD R13, R12, c[0x0][0x53c], R13 ;  /* 0x00014f000c0d7a24 */ /* 0x000fe400078e020d */
[----:B-----5:R-:W-:Y:S01]  /*26e0*/  IMAD R17, R7, c[0x0][0x538], RZ ;  /* 0x00014e0007117a24 */ /* 0x020fe200078e02ff */
[----:B------:R-:W-:Y:S01]  /*26f0*/  LEA.HI.X R3, R8, R43, R3, 0x1, P0 ;  /* 0x0000002b08037211 */ /* 0x000fe200000f0c03 */
[----:B------:R-:W-:-:S04]  /*2700*/  IMAD.WIDE.U32 R8, R12, c[0x0][0x538], RZ ;  /* 0x00014e000c087a25 */ /* 0x000fc800078e00ff */
[----:B------:R-:W-:Y:S01]  /*2710*/  IMAD R7, R14, c[0x0][0x53c], R15 ;  /* 0x00014f000e077a24 */ /* 0x000fe200078e020f */
[----:B------:R-:W-:Y:S01]  /*2720*/  LEA R12, P0, R8, R41, 0x1 ;  /* 0x00000029080c7211 */ /* 0x000fe200078008ff */
[----:B------:R-:W-:Y:S01]  /*2730*/  IMAD.WIDE.U32 R14, R14, c[0x0][0x538], RZ ;  /* 0x00014e000e0e7a25 */ /* 0x000fe200078e00ff */
[----:B------:R-:W-:Y:S01]  /*2740*/  IADD3 R13, R9, R13, RZ ;  /* 0x0000000d090d7210 */ /* 0x000fe20007ffe0ff */
[----:B------:R-:W2:Y:S02]  /*2750*/  LDG.E.U16.CONSTANT R2, [R2.64] ;  /* 0x0000000402027981 */ /* 0x000ea4000c1e9500 */
[C---:B------:R-:W-:Y:S01]  /*2760*/  IMAD R19, R6.reuse, c[0x0][0x53c], R17 ;  /* 0x00014f0006137a24 */ /* 0x040fe200078e0211 */
[----:B------:R-:W-:Y:S01]  /*2770*/  IADD3 R7, R15, R7, RZ ;  /* 0x000000070f077210 */ /* 0x000fe20007ffe0ff */
[----:B------:R-:W-:Y:S01]  /*2780*/  IMAD.WIDE.U32 R16, R6, c[0x0][0x538], RZ ;  /* 0x00014e0006107a25 */ /* 0x000fe200078e00ff */
[----:B------:R-:W-:Y:S02]  /*2790*/  LEA R6, P1, R14, R41, 0x1 ;  /* 0x000000290e067211 */ /* 0x000fe400078208ff */
[----:B------:R-:W-:-:S02]  /*27a0*/  LEA.HI.X R13, R8, R43, R13, 0x1, P0 ;  /* 0x0000002b080d7211 */ /* 0x000fc400000f0c0d */
[----:B------:R-:W-:Y:S02]  /*27b0*/  LEA.HI.X R7, R14, R43, R7, 0x1, P1 ;  /* 0x0000002b0e077211 */ /* 0x000fe400008f0c07 */
[----:B------:R-:W-:Y:S01]  /*27c0*/  LEA R8, P0, R16, R41, 0x1 ;  /* 0x0000002910087211 */ /* 0x000fe200078008ff */
[----:B------:R-:W3:Y:S01]  /*27d0*/  LDG.E.U16.CONSTANT R12, [R12.64] ;  /* 0x000000040c0c7981 */ /* 0x000ee2000c1e9500 */
[----:B------:R-:W-:-:S03]  /*27e0*/  IADD3 R19, R17, R19, RZ ;  /* 0x0000001311137210 */ /* 0x000fc60007ffe0ff */
[----:B------:R-:W4:Y:S01]  /*27f0*/  LDG.E.U16.CONSTANT R6, [R6.64] ;  /* 0x0000000406067981 */ /* 0x000f22000c1e9500 */
[----:B------:R-:W-:-:S05]  /*2800*/  LEA.HI.X R9, R16, R43, R19, 0x1, P0 ;  /* 0x0000002b10097211 */ /* 0x000fca00000f0c13 */
[----:B------:R-:W5:Y:S01]  /*2810*/  LDG.E.U16.CONSTANT R8, [R8.64] ;  /* 0x0000000408087981 */ /* 0x000f62000c1e9500 */
[----:B------:R-:W-:-:S05]  /*2820*/  IADD3 R45, P0, R45, 0x4, RZ ;  /* 0x000000042d2d7810 */ /* 0x000fca0007f1e0ff */
[----:B------:R-:W-:Y:S01]  /*2830*/  IMAD.X R44, RZ, RZ, R44, P0 ;  /* 0x000000ffff2c7224 */ /* 0x000fe200000e062c */
[----:B------:R-:W-:-:S04]  /*2840*/  ISETP.NE.U32.AND P0, PT, R45, RZ, PT ;  /* 0x000000ff2d00720c */ /* 0x000fc80003f05070 */
[----:B------:R-:W-:Y:S02]  /*2850*/  ISETP.NE.AND.EX P0, PT, R44, RZ, PT, P0 ;  /* 0x000000ff2c00720c */ /* 0x000fe40003f05300 */
[----:B------:R-:W-:-:S04]  /*2860*/  IADD3 R10, P1, R10, 0x20, RZ ;  /* 0x000000200a0a7810 */ /* 0x000fc80007f3e0ff */
[----:B------:R-:W-:Y:S02]  /*2870*/  IADD3.X R11, RZ, R11, RZ, P1, !PT ;  /* 0x0000000bff0b7210 */ /* 0x000fe40000ffe4ff */
[----:B--2---:R-:W-:-:S05]  /*2880*/  PRMT R3, RZ, 0x5410, R2 ;  /* 0x00005410ff037816 */ /* 0x004fca0000000002 */
[----:B------:R-:W-:Y:S01]  /*2890*/  FADD.FTZ R46, R3, R46 ;  /* 0x0000002e032e7221 */ /* 0x000fe20000010000 */
[----:B---3--:R-:W-:Y:S02]  /*28a0*/  PRMT R3, RZ, 0x5410, R12 ;  /* 0x00005410ff037816 */ /* 0x008fe4000000000c */
[----:B----4-:R-:W-:-:S03]  /*28b0*/  PRMT R6, RZ, 0x5410, R6 ;  /* 0x00005410ff067816 */ /* 0x010fc60000000006 */
[----:B------:R-:W-:-:S04]  /*28c0*/  FADD.FTZ R3, R46, R3 ;  /* 0x000000032e037221 */ /* 0x000fc80000010000 */
[----:B------:R-:W-:Y:S01]  /*28d0*/  FADD.FTZ R3, R3, R6 ;  /* 0x0000000603037221 */ /* 0x000fe20000010000 */
[----:B-----5:R-:W-:-:S05]  /*28e0*/  PRMT R8, RZ, 0x5410, R8 ;  /* 0x00005410ff087816 */ /* 0x020fca0000000008 */
[----:B------:R-:W-:Y:S01]  /*28f0*/  FADD.FTZ R46, R3, R8 ;  /* 0x00000008032e7221 */ /* 0x000fe20000010000 */
[----:B------:R-:W-:Y:S05]  /*2900*/  @P0 BRA `(.L_x_1338) ;  /* 0xfffffd1000000947 */ /* 0x000fea000383ffff */
[----:B------:R-:W-:Y:S05]  /*2910*/  BSYNC B3 ;  /* 0x0000000000037941 */ /* 0x000fea0003800000 */
.L_x_1337:
[----:B------:R-:W-:Y:S02]  /*2920*/  MOV R12, R10 ;  /* 0x0000000a000c7202 */ /* 0x000fe40000000f00 */
[----:B------:R-:W-:Y:S02]  /*2930*/  MOV R13, R11 ;  /* 0x0000000b000d7202 */ /* 0x000fe40000000f00 */
.L_x_1328:
[----:B------:R-:W-:Y:S05]  /*2940*/  BSYNC B0 ;  /* 0x0000000000007941 */ /* 0x000fea0003800000 */
.L_x_1327:
        /* <DEDUP_REMOVED lines=10> */
[----:B------:R-:W2:Y:S01]  /*29f0*/  LDG.E.U16.CONSTANT R2, [R2.64] ;  /* 0x0000000402027981 */ /* 0x000ea2000c1e9500 */
[----:B------:R-:W-:-:S04]  /*2a00*/  ISETP.NE.U32.AND P0, PT, R40, 0x1, PT ;  /* 0x000000012800780c */ /* 0x000fc80003f05070 */
[----:B------:R-:W-:Y:S02]  /*2a10*/  ISETP.NE.AND.EX P0, PT, RZ, RZ, PT, P0 ;  /* 0x000000ffff00720c */ /* 0x000fe40003f05300 */
[----:B--2---:R-:W-:-:S05]  /*2a20*/  PRMT R3, RZ, 0x5410, R2 ;  /* 0x00005410ff037816 */ /* 0x004fca0000000002 */
[----:B------:R-:W-:-:S06]  /*2a30*/  FADD.FTZ R46, R46, R3 ;  /* 0x000000032e2e7221 */ /* 0x000fcc0000010000 */
        /* <DEDUP_REMOVED lines=11> */
[----:B------:R-:W-:Y:S01]  /*2af0*/  @P0 IMAD.WIDE.U32 R10, R6, c[0x0][0x538], RZ ;  /* 0x00014e00060a0a25 */ /* 0x000fe200078e00ff */
[----:B------:R-:W-:-:S03]  /*2b00*/  LEA.HI.X R3, R8, R43, R3, 0x1, P1 ;  /* 0x0000002b08037211 */ /* 0x000fc600008f0c03 */
[----:B------:R-:W-:Y:S01]  /*2b10*/  @P0 IMAD R7, R6, c[0x0][0x53c], R7 ;  /* 0x00014f0006070a24 */ /* 0x000fe200078e0207 */
[----:B------:R-:W-:Y:S01]  /*2b20*/  @P0 LEA R6, P1, R10, R41, 0x1 ;  /* 0x000000290a060211 */ /* 0x000fe200078208ff */
[----:B------:R-:W2:Y:S03]  /*2b30*/  LDG.E.U16.CONSTANT R2, [R2.64] ;  /* 0x0000000402027981 */ /* 0x000ea6000c1e9500 */
[----:B------:R-:W-:-:S04]  /*2b40*/  @P0 IADD3 R7, R11, R7, RZ ;  /* 0x000000070b070210 */ /* 0x000fc80007ffe0ff */
[----:B------:R-:W-:-:S05]  /*2b50*/  @P0 LEA.HI.X R7, R10, R43, R7, 0x1, P1 ;  /* 0x0000002b0a070211 */ /* 0x000fca00008f0c07 */
[----:B------:R-:W3:Y:S01]  /*2b60*/  @P0 LDG.E.U16.CONSTANT R6, [R6.64] ;  /* 0x0000000406060981 */ /* 0x000ee2000c1e9500 */
[----:B--2---:R-:W-:-:S05]  /*2b70*/  PRMT R3, RZ, 0x5410, R2 ;  /* 0x00005410ff037816 */ /* 0x004fca0000000002 */
[----:B------:R-:W-:Y:S01]  /*2b80*/  FADD.FTZ R46, R46, R3 ;  /* 0x000000032e2e7221 */ /* 0x000fe20000010000 */
[----:B---3--:R-:W-:-:S05]  /*2b90*/  @P0 PRMT R3, RZ, 0x5410, R6 ;  /* 0x00005410ff030816 */ /* 0x008fca0000000006 */
[----:B------:R-:W-:Y:S02]  /*2ba0*/  @P0 FADD.FTZ R46, R46, R3 ;  /* 0x000000032e2e0221 */ /* 0x000fe40000010000 */
.L_x_1326:
[----:B------:R-:W-:Y:S05]  /*2bb0*/  BSYNC B1 ;  /* 0x0000000000017941 */ /* 0x000fea0003800000 */
.L_x_1325:
[----:B------:R-:W-:Y:S02]  /*2bc0*/  F2FP.BF16.PACK_AB R46, RZ, R46 ;  /* 0x0000002eff2e723e */ /* 0x000fe400000010ff */
[----:B------:R-:W-:-:S03]  /*2bd0*/  IADD3 R3, R0, 0x80, RZ ;  /* 0x0000008000037810 */ /* 0x000fc60007ffe0ff */
[----:B------:R0:W-:Y:S04]  /*2be0*/  STG.E.U16 [R4.64], R46 ;  /* 0x0000002e04007986 */ /* 0x0001e8000c101504 */
.L_x_1323:
[----:B------:R-:W-:Y:S05]  /*2bf0*/  BSYNC B2 ;  /* 0x0000000000027941 */ /* 0x000fea0003800000 */
.L_x_1322:
[----:B------:R-:W-:Y:S01]  /*2c00*/  WARPSYNC 0xffffffff ;  /* 0xffffffff00007948 */ /* 0x000fe20003800000 */
[----:B------:R-:W-:Y:S01]  /*2c10*/  ISETP.GE.AND P0, PT, R3, c[0x0][0x160], PT ;  /* 0x0000580003007a0c */ /* 0x000fe20003f06270 */
[----:B------:R-:W-:Y:S01]  /*2c20*/  BSSY B1, `(.L_x_1339) ;  /* 0x0001042000017945 */ /* 0x000fe20003800000 */
[----:B------:R-:W-:Y:S11]  /*2c30*/  BSSY B0, `(.L_x_1340) ;  /* 0x0000d8d000007945 */ /* 0x000ff60003800000 */
[----:B------:R-:W-:Y:S05]  /*2c40*/  @P0 BRA `(.L_x_1341) ;  /* 0x0000568000000947 */ /* 0x000fea0003800000 */
[----:B------:R-:W-:Y:S01]  /*2c50*/  ISETP.NE.AND P0, PT, RZ, c[0x0][0x168], PT ;  /* 0x00005a00ff007a0c */ /* 0x000fe20003f05270 */
[----:B------:R-:W-:Y:S01]  /*2c60*/  HFMA2.MMA R0, -RZ, RZ, 0, 0 ;  /* 0x00000000ff007435 */ /* 0x000fe200000001ff */
[----:B------:R-:W-:Y:S01]  /*2c70*/  IMAD.MOV.U32 R2, RZ, RZ, RZ ;  /* 0x000000ffff027224 */ /* 0x000fe200078e00ff */
        /* <DEDUP_REMOVED lines=276> */
.L_x_1342:
[----:B------:R-:W-:-:S04]  /*3dc0*/  IADD3 R8, P0, R2, c[0x0][0x518], RZ ;  /* 0x0001460002087a10 */ /* 0x000fc80007f1e0ff */
[----:B------:R-:W-:-:S06]  /*3dd0*/  IADD3.X R9, RZ, c[0x0][0x51c], RZ, P0, !PT ;  /* 0x00014700ff097a10 */ /* 0x000fcc00007fe4ff */
[----:B------:R-:W2:Y:S01]  /*3de0*/  LDG.E.64.CONSTANT R8, [R8.64] ;  /* 0x0000000408087981 */ /* 0x000ea2000c1e9b00 */
[----:B------:R-:W-:-:S05]  /*3df0*/  IADD3 R6, P0, R0, c[0x0][0x510], RZ ;  /* 0x0001440000067a10 */ /* 0x000fca0007f1e0ff */
[----:B------:R-:W-:-:S06]  /*3e00*/  IMAD.X R7, RZ, RZ, c[0x0][0x514], P0 ;  /* 0x00014500ff077624 */ /* 0x000fcc00000e06ff */
        /* <DEDUP_REMOVED lines=18> */
[----:B------:R-:W-:Y:S01]  /*3f30*/  IADD3 R0, P1, R11, -0x1, RZ ;  /* 0xffffffff0b007810 */ /* 0x000fe20007f3e0ff */
[----:B------:R-:W-:Y:S01]  /*3f40*/  BSSY B3, `(.L_x_1345) ;  /* 0x0000159000037945 */ /* 0x000fe20003800000 */
[----:B------:R-:W-:Y:S02]  /*3f50*/  HFMA2.MMA R46, -RZ, RZ, 0, 0 ;  /* 0x00000000ff2e7435 */ /* 0x000fe400000001ff */
[----:B------:R-:W-:Y:S02]  /*3f60*/  ISETP.GE.U32.AND P0, PT, R0, 0x3, PT ;  /* 0x000000030000780c */ /* 0x000fe40003f06070 */
[----:B------:R-:W-:-:S04]  /*3f70*/  IADD3.X R0, R42, -0x1, RZ, P1, !PT ;  /* 0xffffffff2a007810 */ /* 0x000fc80000ffe4ff */
[----:B------:R-:W-:Y:S02]  /*3f80*/  ISETP.GE.U32.AND.EX P0, PT, R0, RZ, PT, P0 ;  /* 0x000000ff0000720c */ /* 0x000fe40003f06100 */
[----:B------:R-:W-:-:S11]  /*3f90*/  LOP3.LUT R0, R11, 0x3, RZ, 0xc0, !PT ;  /* 0x000000030b007812 */ /* 0x000fd600078ec0ff */
[----:B------:R-:W-:Y:S05]  /*3fa0*/  @!P0 BRA `(.L_x_1346) ;  /* 0x0000152000008947 */ /* 0x000fea0003800000 */
[----:B------:R-:W-:Y:S01]  /*3fb0*/  IADD3 R44, P0, R0, -R11, RZ ;  /* 0x8000000b002c7210 */ /* 0x000fe20007f1e0ff */
[----:B------:R-:W-:Y:S01]  /*3fc0*/  BSSY B2, `(.L_x_1347) ;  /* 0x000011d000027945 */ /* 0x000fe20003800000 */
[----:B------:R-:W-:Y:S01]  /*3fd0*/  MOV R46, RZ ;  /* 0x000000ff002e7202 */ /* 0x000fe20000000f00 */
[----:B------:R-:W-:Y:S01]  /*3fe0*/  IMAD.MOV.U32 R12, RZ, RZ, R14 ;  /* 0x000000ffff0c7224 */ /* 0x000fe200078e000e */
[----:B------:R-:W-:Y:S02]  /*3ff0*/  IADD3.X R42, RZ, ~R42, RZ, P0, !PT ;  /* 0x8000002aff2a7210 */ /* 0x000fe400007fe4ff */
[----:B------:R-:W-:Y:S02]  /*4000*/  MOV R13, R15 ;  /* 0x0000000f000d7202 */ /* 0x000fe40000000f00 */
        /* <DEDUP_REMOVED lines=11> */
.L_x_1352:
        /* <DEDUP_REMOVED lines=26> */
[----:B------:R-:W-:-:S04]  /*4260*/  IMAD.WIDE.U32 R36, R36, c[0x0][0x538], RZ ;  /* 0x00014e0024247a25 */ /* 0x000fc800078e00ff */
[----:B------:R-:W-:Y:S01]  /*4270*/  IMAD R47, R32, c[0x0][0x53c], R33 ;  /* 0x00014f00202f7a24 */ /* 0x000fe200078e0221 */
[----:B------:R-:W-:Y:S01]  /*4280*/  LEA R32, P1, R36, R43, 0x1 ;  /* 0x0000002b24207211 */ /* 0x000fe200078208ff */
[----:B-----5:R-:W-:Y:S01]  /*4290*/  IMAD R39, R39, c[0x0][0x538], RZ ;  /* 0x00014e0027277a24 */ /* 0x020fe200078e02ff */
[----:B------:R-:W-:Y:S01]  /*42a0*/  IADD3 R33, R37, R35, RZ ;  /* 0x0000002325217210 */ /* 0x000fe20007ffe0ff */
[----:B------:R-:W2:Y:S01]  /*42b0*/  LDG.E.U16.CONSTANT R2, [R48.64] ;  /* 0x0000000430027981 */ /* 0x000ea2000c1e9500 */
[----:B------:R-:W-:Y:S01]  /*42c0*/  IADD3 R35, R41, R47, RZ ;  /* 0x0000002f29237210 */ /* 0x000fe20007ffe0ff */
[----:B------:R-:W-:Y:S01]  /*42d0*/  IMAD R41, R38, c[0x0][0x53c], R39 ;  /* 0x00014f0026297a24 */ /* 0x000fe200078e0227 */
[----:B------:R-:W-:Y:S01]  /*42e0*/  LEA.HI.X R33, R36, R45, R33, 0x1, P1 ;  /* 0x0000002d24217211 */ /* 0x000fe200008f0c21 */
[----:B------:R-:W-:Y:S01]  /*42f0*/  IMAD.WIDE.U32 R36, R38, c[0x0][0x538], RZ ;  /* 0x00014e0026247a25 */ /* 0x000fe200078e00ff */
[----:B------:R-:W-:-:S03]  /*4300*/  LEA R34, P2, R40, R43, 0x1 ;  /* 0x0000002b28227211 */ /* 0x000fc600078408ff */
[----:B------:R-:W-:Y:S01]  /*4310*/  IMAD R47, R29, c[0x0][0x538], RZ ;  /* 0x00014e001d2f7a24 */ /* 0x000fe200078e02ff */
[----:B------:R-:W-:Y:S01]  /*4320*/  LEA.HI.X R35, R40, R45, R35, 0x1, P2 ;  /* 0x0000002d28237211 */ /* 0x000fe200010f0c23 */
[----:B------:R-:W-:Y:S01]  /*4330*/  IMAD.WIDE.U32 R38, R28, c[0x0][0x538], RZ ;  /* 0x00014e001c267a25 */ /* 0x000fe200078e00ff */
[----:B------:R-:W-:Y:S01]  /*4340*/  LEA R40, P1, R36, R43, 0x1 ;  /* 0x0000002b24287211 */ /* 0x000fe200078208ff */
[----:B------:R0:W3:Y:S01]  /*4350*/  LDG.E.U16.CONSTANT R32, [R32.64] ;  /* 0x0000000420207981 */ /* 0x0000e2000c1e9500 */
[----:B------:R-:W-:Y:S01]  /*4360*/  IADD3 R29, R37, R41, RZ ;  /* 0x00000029251d7210 */ /* 0x000fe20007ffe0ff */
[----:B------:R-:W-:Y:S02]  /*4370*/  IMAD R47, R28, c[0x0][0x53c], R47 ;  /* 0x00014f001c2f7a24 */ /* 0x000fe400078e022f */
[----:B------:R-:W-:Y:S01]  /*4380*/  IMAD R15, R15, c[0x0][0x538], RZ ;  /* 0x00014e000f0f7a24 */ /* 0x000fe200078e02ff */
[----:B------:R-:W-:Y:S01]  /*4390*/  LEA.HI.X R41, R36, R45, R29, 0x1, P1 ;  /* 0x0000002d24297211 */ /* 0x000fe200008f0c1d */
[----:B------:R-:W-:Y:S01]  /*43a0*/  IMAD.IADD R29, R39, 0x1, R47 ;  /* 0x00000001271d7824 */ /* 0x000fe200078e022f */
[----:B------:R-:W-:Y:S01]  /*43b0*/  LEA R28, P1, R38, R43, 0x1 ;  /* 0x0000002b261c7211 */ /* 0x000fe200078208ff */
[----:B------:R-:W-:Y:S01]  /*43c0*/  IMAD R47, R14, c[0x0][0x53c], R15 ;  /* 0x00014f000e2f7a24 */ /* 0x000fe200078e020f */
[----:B------:R1:W4:Y:S01]  /*43d0*/  LDG.E.U16.CONSTANT R39, [R34.64] ;  /* 0x0000000422277981 */ /* 0x000322000c1e9500 */
[----:B------:R-:W-:-:S02]  /*43e0*/  IMAD R27, R27, c[0x0][0x538], RZ ;  /* 0x00014e001b1b7a24 */ /* 0x000fc400078e02ff */
[----:B------:R-:W-:Y:S01]  /*43f0*/  IMAD.WIDE.U32 R14, R14, c[0x0][0x538], RZ ;  /* 0x00014e000e0e7a25 */ /* 0x000fe200078e00ff */
[----:B------:R-:W-:Y:S01]  /*4400*/  LEA.HI.X R29, R38, R45, R29, 0x1, P1 ;  /* 0x0000002d261d7211 */ /* 0x000fe200008f0c1d */
[----:B------:R-:W5:Y:S02]  /*4410*/  LDG.E.U16.CONSTANT R40, [R40.64] ;  /* 0x0000000428287981 */ /* 0x000f64000c1e9500 */
[C---:B------:R-:W-:Y:S01]  /*4420*/  IMAD.WIDE.U32 R36, R26.reuse, c[0x0][0x538], RZ ;  /* 0x00014e001a247a25 */ /* 0x040fe200078e00ff */
[----:B------:R-:W-:Y:S01]  /*4430*/  IADD3 R15, R15, R47, RZ ;  /* 0x0000002f0f0f7210 */ /* 0x000fe20007ffe0ff */
[----:B0-----:R0:W5:Y:S02]  /*4440*/  LDG.E.U16.CONSTANT R33, [R28.64] ;  /* 0x000000041c217981 */ /* 0x001164000c1e9500 */
[----:B------:R-:W-:Y:S01]  /*4450*/  IMAD R27, R26, c[0x0][0x53c], R27 ;  /* 0x00014f001a1b7a24 */ /* 0x000fe200078e021b */
[-C--:B------:R-:W-:Y:S01]  /*4460*/  LEA R26, P1, R14, R43.reuse, 0x1 ;  /* 0x0000002b0e1a7211 */ /* 0x080fe200078208ff */
[----:B-1----:R-:W-:Y:S01]  /*4470*/  IMAD R35, R25, c[0x0][0x538], RZ ;  /* 0x00014e0019237a24 */ /* 0x002fe200078e02ff */
[----:B------:R-:W-:-:S02]  /*4480*/  LEA R34, P2, R36, R43, 0x1 ;  /* 0x0000002b24227211 */ /* 0x000fc400078408ff */
[----:B------:R-:W-:Y:S01]  /*4490*/  IADD3 R25, R37, R27, RZ ;  /* 0x0000001b25197210 */ /* 0x000fe20007ffe0ff */
[----:B------:R-:W-:Y:S01]  /*44a0*/  IMAD R37, R24, c[0x0][0x53c], R35 ;  /* 0x00014f0018257a24 */ /* 0x000fe200078e0223 */
[-C--:B------:R-:W-:Y:S01]  /*44b0*/  LEA.HI.X R27, R14, R45.reuse, R15, 0x1, P1 ;  /* 0x0000002d0e1b7211 */ /* 0x080fe200008f0c0f */
[----:B------:R-:W-:Y:S01]  /*44c0*/  IMAD.WIDE.U32 R14, R24, c[0x0][0x538], RZ ;  /* 0x00014e00180e7a25 */ /* 0x000fe200078e00ff */
[----:B------:R-:W-:-:S03]  /*44d0*/  LEA.HI.X R35, R36, R45, R25, 0x1, P2 ;  /* 0x0000002d24237211 */ /* 0x000fc600010f0c19 */
[----:B------:R-:W-:Y:S01]  /*44e0*/  IMAD R23, R23, c[0x0][0x538], RZ ;  /* 0x00014e0017177a24 */ /* 0x000fe200078e02ff */
[----:B0-----:R-:W-:Y:S01]  /*44f0*/  LEA R28, P1, R14, R43, 0x1 ;  /* 0x0000002b0e1c7211 */ /* 0x001fe200078208ff */
[C---:B------:R-:W-:Y:S01]  /*4500*/  IMAD.WIDE.U32 R24, R22.reuse, c[0x0][0x538], RZ ;  /* 0x00014e0016187a25 */ /* 0x040fe200078e00ff */
[----:B------:R-:W-:Y:S01]  /*4510*/  IADD3 R15, R15, R37, RZ ;  /* 0x000000250f0f7210 */ /* 0x000fe20007ffe0ff */
[----:B------:R0:W5:Y:S02]  /*4520*/  LDG.E.U16.CONSTANT R26, [R26.64] ;  /* 0x000000041a1a7981 */ /* 0x000164000c1e9500 */
[----:B------:R-:W-:Y:S02]  /*4530*/  IMAD R23, R22, c[0x0][0x53c], R23 ;  /* 0x00014f0016177a24 */ /* 0x000fe400078e0217 */
[----:B------:R-:W-:Y:S01]  /*4540*/  IMAD R7, R7, c[0x0][0x538], RZ ;  /* 0x00014e0007077a24 */ /* 0x000fe200078e02ff */
[----:B------:R-:W-:Y:S01]  /*4550*/  LEA.HI.X R29, R14, R45, R15, 0x1, P1 ;  /* 0x0000002d0e1d7211 */ /* 0x000fe200008f0c0f */
[----:B------:R1:W5:Y:S01]  /*4560*/  LDG.E.U16.CONSTANT R34, [R34.64] ;  /* 0x0000000422227981 */ /* 0x000362000c1e9500 */
[----:B------:R-:W-:Y:S01]  /*4570*/  IADD3 R15, R25, R23, RZ ;  /* 0x00000017190f7210 */ /* 0x000fe20007ffe0ff */
[----:B------:R-:W-:Y:S01]  /*4580*/  IMAD R25, R6, c[0x0][0x53c], R7 ;  /* 0x00014f0006197a24 */ /* 0x000fe200078e0207 */
[----:B------:R-:W-:Y:S01]  /*4590*/  LEA R14, P1, R24, R43, 0x1 ;  /* 0x0000002b180e7211 */ /* 0x000fe200078208ff */
[----:B------:R-:W-:Y:S01]  /*45a0*/  IMAD.WIDE.U32 R6, R6, c[0x0][0x538], RZ ;  /* 0x00014e0006067a25 */ /* 0x000fe200078e00ff */
[----:B------:R-:W5:Y:S03]  /*45b0*/  LDG.E.U16.CONSTANT R28, [R28.64] ;  /* 0x000000041c1c7981 */ /* 0x000f66000c1e9500 */
[----:B------:R-:W-:Y:S01]  /*45c0*/  IMAD R21, R21, c[0x0][0x538], RZ ;  /* 0x00014e0015157a24 */ /* 0x000fe200078e02ff */
[----:B------:R-:W-:Y:S01]  /*45d0*/  LEA.HI.X R15, R24, R45, R15, 0x1, P1 ;  /* 0x0000002d180f7211 */ /* 0x000fe200008f0c0f */
[----:B------:R-:W-:Y:S01]  /*45e0*/  IMAD.WIDE.U32 R22, R20, c[0x0][0x538], RZ ;  /* 0x00014e0014167a25 */ /* 0x000fe200078e00ff */
[----:B------:R-:W-:-:S02]  /*45f0*/  LEA R24, P1, R6, R43, 0x1 ;  /* 0x0000002b06187211 */ /* 0x000fc400078208ff */
[----:B------:R-:W-:Y:S01]  /*4600*/  IADD3 R7, R7, R25, RZ ;  /* 0x0000001907077210 */ /* 0x000fe20007ffe0ff */
[----:B------:R-:W-:Y:S01]  /*4610*/  IMAD R21, R20, c[0x0][0x53c], R21 ;  /* 0x00014f0014157a24 */ /* 0x000fe200078e0215 */
[----:B0-----:R0:W5:Y:S01]  /*4620*/  LDG.E.U16.CONSTANT R27, [R14.64] ;  /* 0x000000040e1b7981 */ /* 0x001162000c1e9500 */
[----:B-1----:R-:W-:Y:S01]  /*4630*/  IMAD R35, R17, c[0x0][0x538], RZ ;  /* 0x00014e0011237a24 */ /* 0x002fe200078e02ff */
[----:B------:R-:W-:Y:S01]  /*4640*/  LEA.HI.X R25, R6, R45, R7, 0x1, P1 ;  /* 0x0000002d06197211 */ /* 0x000fe200008f0c07 */
[----:B------:R-:W-:Y:S01]  /*4650*/  IMAD.WIDE.U32 R6, R16, c[0x0][0x538], RZ ;  /* 0x00014e0010067a25 */ /* 0x000fe200078e00ff */
[----:B------:R-:W-:Y:S02]  /*4660*/  LEA R20, P2, R22, R43, 0x1 ;  /* 0x0000002b16147211 */ /* 0x000fe400078408ff */
[----:B------:R-:W-:Y:S01]  /*4670*/  IADD3 R17, R23, R21, RZ ;  /* 0x0000001517117210 */ /* 0x000fe20007ffe0ff */
[----:B------:R-:W-:Y:S01]  /*4680*/  IMAD R35, R16, c[0x0][0x53c], R35 ;  /* 0x00014f0010237a24 */ /* 0x000fe200078e0223 */
[----:B------:R-:W5:Y:S01]  /*4690*/  LDG.E.U16.CONSTANT R24, [R24.64] ;  /* 0x0000000418187981 */ /* 0x000f62000c1e9500 */
[----:B0-----:R-:W-:Y:S01]  /*46a0*/  IMAD R15, R19, c[0x0][0x538], RZ ;  /* 0x00014e00130f7a24 */ /* 0x001fe200078e02ff */
[----:B------:R-:W-:Y:S01]  /*46b0*/  LEA.HI.X R21, R22, R45, R17, 0x1, P2 ;  /* 0x0000002d16157211 */ /* 0x000fe200010f0c11 */
[----:B------:R-:W-:Y:S01]  /*46c0*/  IMAD.IADD R7, R7, 0x1, R35 ;  /* 0x0000000107077824 */ /* 0x000fe200078e0223 */
[----:B------:R-:W-:Y:S01]  /*46d0*/  LEA R14, P1, R6, R43, 0x1 ;  /* 0x0000002b060e7211 */ /* 0x000fe200078208ff */
[----:B------:R-:W-:-:S02]  /*46e0*/  IMAD.WIDE.U32 R16, R18, c[0x0][0x538], RZ ;  /* 0x00014e0012107a25 */ /* 0x000fc400078e00ff */
[----:B------:R-:W5:Y:S02]  /*46f0*/  LDG.E.U16.CONSTANT R20, [R20.64] ;  /* 0x0000000414147981 */ /* 0x000f64000c1e9500 */
[----:B------:R-:W-:Y:S01]  /*4700*/  IMAD R19, R18, c[0x0][0x53c], R15 ;  /* 0x00014f0012137a24 */ /* 0x000fe200078e020f */
[----:B------:R-:W-:Y:S01]  /*4710*/  LEA.HI.X R15, R6, R45, R7, 0x1, P1 ;  /* 0x0000002d060f7211 */ /* 0x000fe200008f0c07 */
[----:B------:R-:W-:Y:S01]  /*4720*/  IMAD R11, R11, c[0x0][0x538], RZ ;  /* 0x00014e000b0b7a24 */ /* 0x000fe200078e02ff */
[----:B------:R-:W-:Y:S02]  /*4730*/  LEA R6, P1, R16, R43, 0x1 ;  /* 0x0000002b10067211 */ /* 0x000fe400078208ff */
        /* <DEDUP_REMOVED lines=24> */
[----:B------:R-:W-:-:S04]  /*48c0*/  IADD3 R44, P1, R44, 0x10, RZ ;  /* 0x000000102c2c7810 */ /* 0x000fc80007f3e0ff */
[----:B------:R-:W-:Y:S02]  /*48d0*/  IADD3.X R42, RZ, R42, RZ, P1, !PT ;  /* 0x0000002aff2a7210 */ /* 0x000fe40000ffe4ff */
        /* <DEDUP_REMOVED lines=8> */
[----:B----4-:R-:W-:-:S05]  /*4960*/  PRMT R2, RZ, 0x5410, R39 ;  /* 0x00005410ff027816 */ /* 0x010fca0000000027 */
[----:B------:R-:W-:Y:S01]  /*4970*/  FADD.FTZ R2, R7, R2 ;  /* 0x0000000207027221 */ /* 0x000fe20000010000 */
[----:B-----5:R-:W-:Y:S02]  /*4980*/  PRMT R7, RZ, 0x5410, R40 ;  /* 0x00005410ff077816 */ /* 0x020fe40000000028 */
        /* <DEDUP_REMOVED lines=27> */
.L_x_1351:
[----:B------:R-:W-:Y:S01]  /*4b40*/  IMAD.MOV.U32 R14, RZ, RZ, R12 ;  /* 0x000000ffff0e7224 */ /* 0x000fe200078e000c */
[----:B------:R-:W-:Y:S02]  /*4b50*/  MOV R15, R13 ;  /* 0x0000000d000f7202 */ /* 0x000fe40000000f00 */
.L_x_1350:
[----:B------:R-:W-:Y:S05]  /*4b60*/  BSYNC B5 ;  /* 0x0000000000057941 */ /* 0x000fea0003800000 */
.L_x_1349:
        /* <DEDUP_REMOVED lines=21> */
[----:B------:R-:W-:Y:S01]  /*4cc0*/  IMAD R29, R18, c[0x0][0x53c], R19 ;  /* 0x00014f00121d7a24 */ /* 0x000fe200078e0213 */
[----:B------:R-:W-:Y:S01]  /*4cd0*/  LEA.HI.X R27, R22, R45, R2, 0x1, P0 ;  /* 0x0000002d161b7211 */ /* 0x000fe200000f0c02 */
[C---:B------:R-:W-:Y:S02]  /*4ce0*/  IMAD R21, R24.reuse, c[0x0][0x53c], R21 ;  /* 0x00014f0018157a24 */ /* 0x040fe400078e0215 */
[----:B------:R-:W-:Y:S02]  /*4cf0*/  IMAD.WIDE.U32 R24, R24, c[0x0][0x538], RZ ;  /* 0x00014e0018187a25 */ /* 0x000fe400078e00ff */
[----:B------:R0:W2:Y:S02]  /*4d00*/  LDG.E.U16.CONSTANT R2, [R26.64] ;  /* 0x000000041a027981 */ /* 0x0000a4000c1e9500 */
[----:B------:R-:W-:Y:S01]  /*4d10*/  IMAD.WIDE.U32 R22, R18, c[0x0][0x538], RZ ;  /* 0x00014e0012167a25 */ /* 0x000fe200078e00ff */
[----:B------:R-:W-:-:S02]  /*4d20*/  LEA R20, P0, R24, R43, 0x1 ;  /* 0x0000002b18147211 */ /* 0x000fc400078008ff */
[----:B------:R-:W-:Y:S01]  /*4d30*/  IADD3 R19, R25, R21, RZ ;  /* 0x0000001519137210 */ /* 0x000fe20007ffe0ff */
[----:B-----5:R-:W-:Y:S01]  /*4d40*/  IMAD R31, R17, c[0x0][0x538], RZ ;  /* 0x00014e00111f7a24 */ /* 0x020fe200078e02ff */
[----:B------:R-:W-:Y:S02]  /*4d50*/  LEA R18, P1, R22, R43, 0x1 ;  /* 0x0000002b16127211 */ /* 0x000fe400078208ff */
        /* <DEDUP_REMOVED lines=9> */
[----:B------:R0:W3:Y:S02]  /*4df0*/  LDG.E.U16.CONSTANT R16, [R20.64] ;  /* 0x0000000414107981 */ /* 0x0000e4000c1e9500 */
[----:B------:R-:W-:Y:S01]  /*4e00*/  IMAD R17, R14, c[0x0][0x53c], R17 ;  /* 0x00014f000e117a24 */ /* 0x000fe200078e0211 */
[----:B------:R-:W-:Y:S01]  /*4e10*/  LEA.HI.X R27, R24, R45, R15, 0x1, P0 ;  /* 0x0000002d181b7211 */ /* 0x000fe200000f0c0f */
[----:B------:R-:W-:Y:S01]  /*4e20*/  IMAD R7, R7, c[0x0][0x538], RZ ;  /* 0x00014e0007077a24 */ /* 0x000fe200078e02ff */
[----:B------:R-:W-:Y:S01]  /*4e30*/  LEA R14, P0, R22, R43, 0x1 ;  /* 0x0000002b160e7211 */ /* 0x000fe200078008ff */
[----:B------:R-:W-:Y:S01]  /*4e40*/  IMAD.IADD R15, R23, 0x1, R17 ;  /* 0x00000001170f7824 */ /* 0x000fe200078e0211 */
[----:B------:R-:W4:Y:S01]  /*4e50*/  LDG.E.U16.CONSTANT R18, [R18.64] ;  /* 0x0000000412127981 */ /* 0x000f22000c1e9500 */
[----:B------:R-:W-:-:S03]  /*4e60*/  IMAD R7, R6, c[0x0][0x53c], R7 ;  /* 0x00014f0006077a24 */ /* 0x000fc600078e0207 */
[----:B------:R-:W-:Y:S01]  /*4e70*/  LEA.HI.X R15, R22, R45, R15, 0x1, P0 ;  /* 0x0000002d160f7211 */ /* 0x000fe200000f0c0f */
[----:B------:R-:W-:Y:S01]  /*4e80*/  IMAD.WIDE.U32 R22, R6, c[0x0][0x538], RZ ;  /* 0x00014e0006167a25 */ /* 0x000fe200078e00ff */
[----:B------:R-:W5:Y:S03]  /*4e90*/  LDG.E.U16.CONSTANT R26, [R26.64] ;  /* 0x000000041a1a7981 */ /* 0x000f66000c1e9500 */
[----:B------:R-:W-:Y:S01]  /*4ea0*/  IMAD R11, R11, c[0x0][0x538], RZ ;  /* 0x00014e000b0b7a24 */ /* 0x000fe200078e02ff */
[----:B------:R-:W-:Y:S01]  /*4eb0*/  LEA R6, P0, R22, R43, 0x1 ;  /* 0x0000002b16067211 */ /* 0x000fe200078008ff */
[----:B------:R-:W-:Y:S01]  /*4ec0*/  IMAD R9, R9, c[0x0][0x538], RZ ;  /* 0x00014e0009097a24 */ /* 0x000fe200078e02ff */
[----:B------:R-:W-:Y:S01]  /*4ed0*/  IADD3 R7, R23, R7, RZ ;  /* 0x0000000717077210 */ /* 0x000fe20007ffe0ff */
[C---:B------:R-:W-:Y:S01]  /*4ee0*/  IMAD R17, R10.reuse, c[0x0][0x53c], R11 ;  /* 0x00014f000a117a24 */ /* 0x040fe200078e020b */
[----:B------:R-:W5:Y:S01]  /*4ef0*/  LDG.E.U16.CONSTANT R14, [R14.64] ;  /* 0x000000040e0e7981 */ /* 0x000f62000c1e9500 */
[----:B------:R-:W-:Y:S01]  /*4f00*/  IMAD.WIDE.U32 R10, R10, c[0x0][0x538], RZ ;  /* 0x00014e000a0a7a25 */ /* 0x000fe200078e00ff */
[----:B------:R-:W-:-:S03]  /*4f10*/  LEA.HI.X R7, R22, R45, R7, 0x1, P0 ;  /* 0x0000002d16077211 */ /* 0x000fc600000f0c07 */
[----:B------:R-:W-:Y:S01]  /*4f20*/  IMAD R25, R8, c[0x0][0x53c], R9 ;  /* 0x00014f0008197a24 */ /* 0x000fe200078e0209 */
[----:B0-----:R-:W-:Y:S01]  /*4f30*/  LEA R20, P1, R10, R43, 0x1 ;  /* 0x0000002b0a147211 */ /* 0x001fe200078208ff */
[----:B------:R-:W-:Y:S01]  /*4f40*/  IMAD.WIDE.U32 R8, R8, c[0x0][0x538], RZ ;  /* 0x00014e0008087a25 */ /* 0x000fe200078e00ff */
[----:B------:R-:W-:Y:S01]  /*4f50*/  IADD3 R11, R11, R17, RZ ;  /* 0x000000110b0b7210 */ /* 0x000fe20007ffe0ff */
[----:B------:R2:W5:Y:S03]  /*4f60*/  LDG.E.U16.CONSTANT R6, [R6.64] ;  /* 0x0000000406067981 */ /* 0x000566000c1e9500 */
[----:B------:R-:W-:Y:S02]  /*4f70*/  LEA.HI.X R21, R10, R45, R11, 0x1, P1 ;  /* 0x0000002d0a157211 */ /* 0x000fe400008f0c0b */
[C---:B------:R-:W-:Y:S02]  /*4f80*/  LEA R10, P0, R8.reuse, R43, 0x1 ;  /* 0x0000002b080a7211 */ /* 0x040fe400078008ff */
[----:B------:R-:W-:Y:S01]  /*4f90*/  IADD3 R9, R9, R25, RZ ;  /* 0x0000001909097210 */ /* 0x000fe20007ffe0ff */
[----:B------:R-:W5:Y:S03]  /*4fa0*/  LDG.E.U16.CONSTANT R20, [R20.64] ;  /* 0x0000000414147981 */ /* 0x000f66000c1e9500 */
[----:B------:R-:W-:-:S05]  /*4fb0*/  LEA.HI.X R11, R8, R45, R9, 0x1, P0 ;  /* 0x0000002d080b7211 */ /* 0x000fca00000f0c09 */
[----:B------:R-:W5:Y:S01]  /*4fc0*/  LDG.E.U16.CONSTANT R10, [R10.64] ;  /* 0x000000040a0a7981 */ /* 0x000f62000c1e9500 */
[----:B------:R-:W-:Y:S02]  /*4fd0*/  IADD3 R44, P2, R44, 0x8, RZ ;  /* 0x000000082c2c7810 */ /* 0x000fe40007f5e0ff */
[----:B------:R-:W-:Y:S02]  /*4fe0*/  PLOP3.LUT P0, PT, PT, PT, PT, 0x8, 0x0 ;  /* 0x000000000000781c */ /* 0x000fe40003f0e170 */
[----:B------:R-:W-:Y:S02]  /*4ff0*/  IADD3.X R42, RZ, R42, RZ, P2, !PT ;  /* 0x0000002aff2a7210 */ /* 0x000fe400017fe4ff */
[----:B--2---:R-:W-:-:S05]  /*5000*/  PRMT R7, RZ, 0x5410, R2 ;  /* 0x00005410ff077816 */ /* 0x004fca0000000002 */
[----:B------:R-:W-:Y:S01]  /*5010*/  FADD.FTZ R46, R46, R7 ;  /* 0x000000072e2e7221 */ /* 0x000fe20000010000 */
[----:B---3--:R-:W-:-:S05]  /*5020*/  PRMT R7, RZ, 0x5410, R16 ;  /* 0x00005410ff077816 */ /* 0x008fca0000000010 */
[----:B------:R-:W-:Y:S01]  /*5030*/  FADD.FTZ R46, R46, R7 ;  /* 0x000000072e2e7221 */ /* 0x000fe20000010000 */
[----:B----4-:R-:W-:-:S05]  /*5040*/  PRMT R7, RZ, 0x5410, R18 ;  /* 0x00005410ff077816 */ /* 0x010fca0000000012 */
[----:B------:R-:W-:Y:S01]  /*5050*/  FADD.FTZ R46, R46, R7 ;  /* 0x000000072e2e7221 */ /* 0x000fe20000010000 */
[----:B-----5:R-:W-:-:S05]  /*5060*/  PRMT R7, RZ, 0x5410, R26 ;  /* 0x00005410ff077816 */ /* 0x020fca000000001a */
[----:B------:R-:W-:Y:S01]  /*5070*/  FADD.FTZ R7, R46, R7 ;  /* 0x000000072e077221 */ /* 0x000fe20000010000 */
[----:B------:R-:W-:-:S05]  /*5080*/  PRMT R14, RZ, 0x5410, R14 ;  /* 0x00005410ff0e7816 */ /* 0x000fca000000000e */
[----:B------:R-:W-:Y:S01]  /*5090*/  FADD.FTZ R7, R7, R14 ;  /* 0x0000000e07077221 */ /* 0x000fe20000010000 */
[----:B------:R-:W-:Y:S02]  /*50a0*/  PRMT R6, RZ, 0x5410, R6 ;  /* 0x00005410ff067816 */ /* 0x000fe40000000006 */
[----:B------:R-:W-:-:S03]  /*50b0*/  IADD3 R14, P1, R12, 0x40, RZ ;  /* 0x000000400c0e7810 */ /* 0x000fc60007f3e0ff */
[----:B------:R-:W-:Y:S01]  /*50c0*/  FADD.FTZ R6, R7, R6 ;  /* 0x0000000607067221 */ /* 0x000fe20000010000 */
[----:B------:R-:W-:Y:S02]  /*50d0*/  PRMT R7, RZ, 0x5410, R20 ;  /* 0x00005410ff077816 */ /* 0x000fe40000000014 */
[----:B------:R-:W-:-:S03]  /*50e0*/  IADD3.X R15, RZ, R13, RZ, P1, !PT ;  /* 0x0000000dff0f7210 */ /* 0x000fc60000ffe4ff */
[----:B------:R-:W-:Y:S01]  /*50f0*/  FADD.FTZ R6, R6, R7 ;  /* 0x0000000706067221 */ /* 0x000fe20000010000 */
[----:B------:R-:W-:Y:S01]  /*5100*/  PRMT R7, RZ, 0x5410, R10 ;  /* 0x00005410ff077816 */ /* 0x000fe2000000000a */
[----:B------:R-:W-:Y:S01]  /*5110*/  IMAD.MOV.U32 R13, RZ, RZ, R15 ;  /* 0x000000ffff0d7224 */ /* 0x000fe200078e000f */
[----:B------:R-:W-:-:S03]  /*5120*/  MOV R12, R14 ;  /* 0x0000000e000c7202 */ /* 0x000fc60000000f00 */
[----:B------:R-:W-:Y:S02]  /*5130*/  FADD.FTZ R46, R6, R7 ;  /* 0x00000007062e7221 */ /* 0x000fe40000010000 */
.L_x_1354:
[----:B------:R-:W-:Y:S05]  /*5140*/  BSYNC B5 ;  /* 0x0000000000057941 */ /* 0x000fea0003800000 */
.L_x_1353:
[----:B------:R-:W-:-:S04]  /*5150*/  ISETP.NE.U32.AND P1, PT, R44, RZ, PT ;  /* 0x000000ff2c00720c */ /* 0x000fc80003f25070 */
[----:B------:R-:W-:-:S13]  /*5160*/  ISETP.NE.OR.EX P0, PT, R42, RZ, P0, P1 ;  /* 0x000000ff2a00720c */ /* 0x000fda0000705710 */
[----:B------:R-:W-:Y:S01]  /*5170*/  @!P0 BREAK B2 ;  /* 0x0000000000028942 */ /* 0x000fe20003800000 */
[----:B------:R-:W-:Y:S05]  /*5180*/  @!P0 BRA `(.L_x_1346) ;  /* 0x0000034000008947 */ /* 0x000fea0003800000 */
.L_x_1348:
[----:B------:R-:W-:Y:S05]  /*5190*/  BSYNC B2 ;  /* 0x0000000000027941 */ /* 0x000fea0003800000 */
.L_x_1347:
[----:B------:R-:W-:Y:S02]  /*51a0*/  BSSY B2, `(.L_x_1355) ;  /* 0x0000030000027945 */ /* 0x000fe40003800000 */
.L_x_1356:
        /* <DEDUP_REMOVED lines=32> */
[----:B------:R-:W-:-:S04]  /*53b0*/  IADD3 R44, P0, R44, 0x4, RZ ;  /* 0x000000042c2c7810 */ /* 0x000fc80007f1e0ff */
[----:B------:R-:W-:Y:S02]  /*53c0*/  IADD3.X R42, RZ, R42, RZ, P0, !PT ;  /* 0x0000002aff2a7210 */ /* 0x000fe400007fe4ff */
        /* <DEDUP_REMOVED lines=14> */
.L_x_1355:
[----:B------:R-:W-:Y:S01]  /*54b0*/  IMAD.MOV.U32 R14, RZ, RZ, R12 ;  /* 0x000000ffff0e7224 */ /* 0x000fe200078e000c */
[----:B------:R-:W-:Y:S02]  /*54c0*/  MOV R15, R13 ;  /* 0x0000000d000f7202 */ /* 0x000fe40000000f00 */
.L_x_1346:
[----:B------:R-:W-:Y:S05]  /*54d0*/  BSYNC B3 ;  /* 0x0000000000037941 */ /* 0x000fea0003800000 */
.L_x_1345:
        /* <DEDUP_REMOVED lines=38> */
.L_x_1344:
[----:B------:R-:W-:Y:S05]  /*5740*/  BSYNC B4 ;  /* 0x0000000000047941 */ /* 0x000fea0003800000 */
.L_x_1343:
[----:B------:R-:W-:Y:S02]  /*5750*/  F2FP.BF16.PACK_AB R46, RZ, R46 ;  /* 0x0000002eff2e723e */ /* 0x000fe400000010ff */
[----:B------:R-:W-:-:S03]  /*5760*/  IADD3 R3, R3, 0x80, RZ ;  /* 0x0000008003037810 */ /* 0x000fc60007ffe0ff */
[----:B------:R0:W-:Y:S01]  /*5770*/  STG.E.U16 [R4.64], R46 ;  /* 0x0000002e04007986 */ /* 0x0001e2000c101504 */
[----:B------:R-:W-:-:S13]  /*5780*/  ISETP.GE.AND P0, PT, R3, c[0x0][0x160], PT ;  /* 0x0000580003007a0c */ /* 0x000fda0003f06270 */
[----:B------:R-:W-:Y:S05]  /*5790*/  @P0 BRA `(.L_x_1357) ;  /* 0x0000568000000947 */ /* 0x000fea0003800000 */
[----:B0-----:R-:W-:Y:S01]  /*57a0*/  ISETP.NE.AND P0, PT, RZ, c[0x0][0x168], PT ;  /* 0x00005a00ff007a0c */ /* 0x001fe20003f05270 */
[----:B------:R-:W-:Y:S01]  /*57b0*/  HFMA2.MMA R2, -RZ, RZ, 0, 0 ;  /* 0x00000000ff027435 */ /* 0x000fe200000001ff */
[----:B------:R-:W-:Y:S01]  /*57c0*/  MOV R0, RZ ;  /* 0x000000ff00007202 */ /* 0x000fe20000000f00 */
[----:B------:R-:W-:Y:S01]  /*57d0*/  HFMA2.MMA R4, -RZ, RZ, 0, 0 ;  /* 0x00000000ff047435 */ /* 0x000fe200000001ff */
[----:B------:R-:W-:-:S09]  /*57e0*/  IMAD.MOV.U32 R43, RZ, RZ, RZ ;  /* 0x000000ffff2b7224 */ /* 0x000fd200078e00ff */
        /* <DEDUP_REMOVED lines=274> */
.L_x_1358:
        /* <DEDUP_REMOVED lines=25> */
[----:B------:R-:W-:Y:S02]  /*6aa0*/  IMAD.MOV.U32 R46, RZ, RZ, RZ ;  /* 0x000000ffff2e7224 */ /* 0x000fe400078e00ff */
[----:B------:R-:W-:Y:S02]  /*6ab0*/  ISETP.GE.U32.AND P0, PT, R0, 0x3, PT ;  /* 0x000000030000780c */ /* 0x000fe40003f06070 */
[----:B------:R-:W-:-:S04]  /*6ac0*/  IADD3.X R0, R42, -0x1, RZ, P1, !PT ;  /* 0xffffffff2a007810 */ /* 0x000fc80000ffe4ff */
[----:B------:R-:W-:Y:S02]  /*6ad0*/  ISETP.GE.U32.AND.EX P0, PT, R0, RZ, PT, P0 ;  /* 0x000000ff0000720c */ /* 0x000fe40003f06100 */
[----:B------:R-:W-:-:S11]  /*6ae0*/  LOP3.LUT R0, R11, 0x3, RZ, 0xc0, !PT ;  /* 0x000000030b007812 */ /* 0x000fd600078ec0ff */
[----:B------:R-:W-:Y:S05]  /*6af0*/  @!P0 BRA `(.L_x_1362) ;  /* 0x0000152000008947 */ /* 0x000fea0003800000 */
[----:B------:R-:W-:Y:S01]  /*6b00*/  IADD3 R44, P0, R0, -R11, RZ ;  /* 0x8000000b002c7210 */ /* 0x000fe20007f1e0ff */
[----:B------:R-:W-:Y:S01]  /*6b10*/  BSSY B2, `(.L_x_1363) ;  /* 0x000011d000027945 */ /* 0x000fe20003800000 */
[----:B------:R-:W-:Y:S02]  /*6b20*/  MOV R46, RZ ;  /* 0x000000ff002e7202 */ /* 0x000fe40000000f00 */
[----:B------:R-:W-:Y:S02]  /*6b30*/  IADD3.X R42, RZ, ~R42, RZ, P0, !PT ;  /* 0x8000002aff2a7210 */ /* 0x000fe400007fe4ff */
[----:B------:R-:W-:Y:S02]  /*6b40*/  MOV R12, R14 ;  /* 0x0000000e000c7202 */ /* 0x000fe40000000f00 */
[----:B------:R-:W-:Y:S02]  /*6b50*/  ISETP.GE.AND P0, PT, R42, RZ, PT ;  /* 0x000000ff2a00720c */ /* 0x000fe40003f06270 */
[----:B------:R-:W-:-:S11]  /*6b60*/  MOV R13, R15 ;  /* 0x0000000f000d7202 */ /* 0x000fd60000000f00 */
        /* <DEDUP_REMOVED lines=10> */
.L_x_1368:
        /* <DEDUP_REMOVED lines=36> */
[----:B------:R-:W-:Y:S01]  /*6e50*/  LEA.HI.X R35, R40, R45, R35, 0x1, P2 ;  /* 0x0000002d28237211 */ /* 0x000fe200010f0c23 */
[----:B------:R-:W2:Y:S02]  /*6e60*/  LDG.E.U16.CONSTANT R2, [R48.64] ;  /* 0x0000000430027981 */ /* 0x000ea4000c1e9500 */
[----:B------:R-:W-:Y:S01]  /*6e70*/  IMAD R47, R29, c[0x0][0x538], RZ ;  /* 0x00014e001d2f7a24 */ /* 0x000fe200078e02ff */
[----:B------:R-:W-:Y:S01]  /*6e80*/  LEA R40, P1, R36, R43, 0x1 ;  /* 0x0000002b24287211 */ /* 0x000fe200078208ff */
[C---:B------:R-:W-:Y:S01]  /*6e90*/  IMAD.WIDE.U32 R38, R28.reuse, c[0x0][0x538], RZ ;  /* 0x00014e001c267a25 */ /* 0x040fe200078e00ff */
[----:B------:R-:W-:Y:S01]  /*6ea0*/  IADD3 R29, R37, R41, RZ ;  /* 0x00000029251d7210 */ /* 0x000fe20007ffe0ff */
[----:B------:R0:W3:Y:S02]  /*6eb0*/  LDG.E.U16.CONSTANT R32, [R32.64] ;  /* 0x0000000420207981 */ /* 0x0000e4000c1e9500 */
[----:B------:R-:W-:-:S02]  /*6ec0*/  IMAD R47, R28, c[0x0][0x53c], R47 ;  /* 0x00014f001c2f7a24 */ /* 0x000fc400078e022f */
        /* <DEDUP_REMOVED lines=42> */
[----:B-1----:R1:W5:Y:S01]  /*7170*/  LDG.E.U16.CONSTANT R27, [R14.64] ;  /* 0x000000040e1b7981 */ /* 0x002362000c1e9500 */
[----:B0-----:R-:W-:Y:S01]  /*7180*/  IMAD R35, R17, c[0x0][0x538], RZ ;  /* 0x00014e0011237a24 */ /* 0x001fe200078e02ff */
[----:B------:R-:W-:Y:S01]  /*7190*/  LEA.HI.X R25, R6, R45, R7, 0x1, P1 ;  /* 0x0000002d06197211 */ /* 0x000fe200008f0c07 */
[----:B------:R-:W-:Y:S01]  /*71a0*/  IMAD.IADD R17, R23, 0x1, R21 ;  /* 0x0000000117117824 */ /* 0x000fe200078e0215 */
[----:B------:R-:W-:Y:S01]  /*71b0*/  LEA R20, P2, R22, R43, 0x1 ;  /* 0x0000002b16147211 */ /* 0x000fe200078408ff */
[C---:B------:R-:W-:Y:S02]  /*71c0*/  IMAD.WIDE.U32 R6, R16.reuse, c[0x0][0x538], RZ ;  /* 0x00014e0010067a25 */ /* 0x040fe400078e00ff */
[----:B------:R-:W5:Y:S02]  /*71d0*/  LDG.E.U16.CONSTANT R24, [R24.64] ;  /* 0x0000000418187981 */ /* 0x000f64000c1e9500 */
[----:B------:R-:W-:-:S02]  /*71e0*/  IMAD R35, R16, c[0x0][0x53c], R35 ;  /* 0x00014f0010237a24 */ /* 0x000fc400078e0223 */
[----:B-1----:R-:W-:Y:S01]  /*71f0*/  IMAD R15, R19, c[0x0][0x538], RZ ;  /* 0x00014e00130f7a24 */ /* 0x002fe200078e02ff */
[----:B------:R-:W-:Y:S01]  /*7200*/  LEA.HI.X R21, R22, R45, R17, 0x1, P2 ;  /* 0x0000002d16157211 */ /* 0x000fe200010f0c11 */
[----:B------:R-:W-:Y:S01]  /*7210*/  IMAD.WIDE.U32 R16, R18, c[0x0][0x538], RZ ;  /* 0x00014e0012107a25 */ /* 0x000fe200078e00ff */
[----:B------:R-:W-:Y:S02]  /*7220*/  LEA R14, P1, R6, R43, 0x1 ;  /* 0x0000002b060e7211 */ /* 0x000fe400078208ff */
[----:B------:R-:W-:Y:S01]  /*7230*/  IADD3 R7, R7, R35, RZ ;  /* 0x0000002307077210 */ /* 0x000fe20007ffe0ff */
[----:B------:R-:W-:Y:S01]  /*7240*/  IMAD R19, R18, c[0x0][0x53c], R15 ;  /* 0x00014f0012137a24 */ /* 0x000fe200078e020f */
[----:B------:R-:W5:Y:S02]  /*7250*/  LDG.E.U16.CONSTANT R20, [R20.64] ;  /* 0x0000000414147981 */ /* 0x000f64000c1e9500 */
[----:B------:R-:W-:Y:S01]  /*7260*/  LEA.HI.X R15, R6, R45, R7, 0x1, P1 ;  /* 0x0000002d060f7211 */ /* 0x000fe200008f0c07 */
[----:B------:R-:W-:Y:S01]  /*7270*/  IMAD R11, R11, c[0x0][0x538], RZ ;  /* 0x00014e000b0b7a24 */ /* 0x000fe200078e02ff */
        /* <DEDUP_REMOVED lines=65> */
.L_x_1367:
[----:B------:R-:W-:Y:S01]  /*7690*/  IMAD.MOV.U32 R14, RZ, RZ, R12 ;  /* 0x000000ffff0e7224 */ /* 0x000fe200078e000c */
[----:B------:R-:W-:Y:S02]  /*76a0*/  MOV R15, R13 ;  /* 0x0000000d000f7202 */ /* 0x000fe40000000f00 */
.L_x_1366:
[----:B------:R-:W-:Y:S05]  /*76b0*/  BSYNC B5 ;  /* 0x0000000000057941 */ /* 0x000fea0003800000 */
.L_x_1365:
        /* <DEDUP_REMOVED lines=45> */
[----:B------:R-:W4:Y:S01]  /*7990*/  LDG.E.U16.CONSTANT R18, [R18.64] ;  /* 0x0000000412127981 */ /* 0x000f22000c1e9500 */
[----:B------:R-:W-:Y:S01]  /*79a0*/  IADD3 R15, R23, R17, RZ ;  /* 0x00000011170f7210 */ /* 0x000fe20007ffe0ff */
[----:B------:R-:W-:-:S02]  /*79b0*/  IMAD R7, R6, c[0x0][0x53c], R7 ;  /* 0x00014f0006077a24 */ /* 0x000fc400078e0207 */
[----:B------:R-:W-:Y:S01]  /*79c0*/  IMAD R11, R11, c[0x0][0x538], RZ ;  /* 0x00014e000b0b7a24 */ /* 0x000fe200078e02ff */
[----:B------:R-:W-:Y:S01]  /*79d0*/  LEA.HI.X R15, R22, R45, R15, 0x1, P0 ;  /* 0x0000002d160f7211 */ /* 0x000fe200000f0c0f */
[----:B------:R-:W-:Y:S01]  /*79e0*/  IMAD.WIDE.U32 R22, R6, c[0x0][0x538], RZ ;  /* 0x00014e0006167a25 */ /* 0x000fe200078e00ff */
[----:B------:R-:W5:Y:S03]  /*79f0*/  LDG.E.U16.CONSTANT R26, [R26.64] ;  /* 0x000000041a1a7981 */ /* 0x000f66000c1e9500 */
[----:B------:R-:W-:Y:S01]  /*7a00*/  IMAD.IADD R7, R23, 0x1, R7 ;  /* 0x0000000117077824 */ /* 0x000fe200078e0207 */
[----:B------:R-:W-:Y:S01]  /*7a10*/  LEA R6, P0, R22, R43, 0x1 ;  /* 0x0000002b16067211 */ /* 0x000fe200078008ff */
[C---:B------:R-:W-:Y:S01]  /*7a20*/  IMAD R17, R10.reuse, c[0x0][0x53c], R11 ;  /* 0x00014f000a117a24 */ /* 0x040fe200078e020b */
[----:B------:R-:W5:Y:S01]  /*7a30*/  LDG.E.U16.CONSTANT R14, [R14.64] ;  /* 0x000000040e0e7981 */ /* 0x000f62000c1e9500 */
[----:B------:R-:W-:Y:S01]  /*7a40*/  IMAD.WIDE.U32 R10, R10, c[0x0][0x538], RZ ;  /* 0x00014e000a0a7a25 */ /* 0x000fe200078e00ff */
[----:B------:R-:W-:-:S03]  /*7a50*/  LEA.HI.X R7, R22, R45, R7, 0x1, P0 ;  /* 0x0000002d16077211 */ /* 0x000fc600000f0c07 */
[----:B------:R-:W-:Y:S01]  /*7a60*/  IMAD R9, R9, c[0x0][0x538], RZ ;  /* 0x00014e0009097a24 */ /* 0x000fe200078e02ff */
[----:B0-----:R-:W-:Y:S01]  /*7a70*/  LEA R20, P1, R10, R43, 0x1 ;  /* 0x0000002b0a147211 */ /* 0x001fe200078208ff */
[----:B------:R2:W5:Y:S01]  /*7a80*/  LDG.E.U16.CONSTANT R6, [R6.64] ;  /* 0x0000000406067981 */ /* 0x000562000c1e9500 */
[----:B------:R-:W-:Y:S01]  /*7a90*/  IADD3 R11, R11, R17, RZ ;  /* 0x000000110b0b7210 */ /* 0x000fe20007ffe0ff */
[C---:B------:R-:W-:Y:S02]  /*7aa0*/  IMAD R25, R8.reuse, c[0x0][0x53c], R9 ;  /* 0x00014f0008197a24 */ /* 0x040fe400078e0209 */
[----:B------:R-:W-:Y:S01]  /*7ab0*/  IMAD.WIDE.U32 R8, R8, c[0x0][0x538], RZ ;  /* 0x00014e0008087a25 */ /* 0x000fe200078e00ff */
[----:B------:R-:W-:-:S04]  /*7ac0*/  LEA.HI.X R21, R10, R45, R11, 0x1, P1 ;  /* 0x0000002d0a157211 */ /* 0x000fc800008f0c0b */
[----:B------:R-:W-:Y:S01]  /*7ad0*/  LEA R10, P0, R8, R43, 0x1 ;  /* 0x0000002b080a7211 */ /* 0x000fe200078008ff */
[----:B------:R-:W5:Y:S01]  /*7ae0*/  LDG.E.U16.CONSTANT R20, [R20.64] ;  /* 0x0000000414147981 */ /* 0x000f62000c1e9500 */
[----:B------:R-:W-:-:S04]  /*7af0*/  IADD3 R9, R9, R25, RZ ;  /* 0x0000001909097210 */ /* 0x000fc80007ffe0ff */
        /* <DEDUP_REMOVED lines=25> */
.L_x_1370:
[----:B------:R-:W-:Y:S05]  /*7c90*/  BSYNC B5 ;  /* 0x0000000000057941 */ /* 0x000fea0003800000 */
.L_x_1369:
[----:B------:R-:W-:-:S04]  /*7ca0*/  ISETP.NE.U32.AND P1, PT, R44, RZ, PT ;  /* 0x000000ff2c00720c */ /* 0x000fc80003f25070 */
[----:B------:R-:W-:-:S13]  /*7cb0*/  ISETP.NE.OR.EX P0, PT, R42, RZ, P0, P1 ;  /* 0x000000ff2a00720c */ /* 0x000fda0000705710 */
[----:B------:R-:W-:Y:S01]  /*7cc0*/  @!P0 BREAK B2 ;  /* 0x0000000000028942 */ /* 0x000fe20003800000 */
[----:B------:R-:W-:Y:S05]  /*7cd0*/  @!P0 BRA `(.L_x_1362) ;  /* 0x0000034000008947 */ /* 0x000fea0003800000 */
.L_x_1364:
[----:B------:R-:W-:Y:S05]  /*7ce0*/  BSYNC B2 ;  /* 0x0000000000027941 */ /* 0x000fea0003800000 */
.L_x_1363:
[----:B------:R-:W-:Y:S02]  /*7cf0*/  BSSY B2, `(.L_x_1371) ;  /* 0x0000030000027945 */ /* 0x000fe40003800000 */
.L_x_1372:
        /* <DEDUP_REMOVED lines=18> */
[----:B------:R-:W2:Y:S03]  /*7e20*/  LDG.E.U16.CONSTANT R6, [R6.64] ;  /* 0x0000000406067981 */ /* 0x000ea6000c1e9500 */
[----:B------:R-:W-:Y:S01]  /*7e30*/  IMAD.IADD R15, R11, 0x1, R15 ;  /* 0x000000010b0f7824 */ /* 0x000fe200078e020f */
[----:B------:R-:W-:Y:S01]  /*7e40*/  IADD3 R9, R17, R9, RZ ;  /* 0x0000000911097210 */ /* 0x000fe20007ffe0ff */
[C---:B------:R-:W-:Y:S02]  /*7e50*/  IMAD R21, R8.reuse, c[0x0][0x53c], R19 ;  /* 0x00014f0008157a24 */ /* 0x040fe400078e0213 */
[----:B------:R-:W-:Y:S01]  /*7e60*/  IMAD.WIDE.U32 R18, R8, c[0x0][0x538], RZ ;  /* 0x00014e0008127a25 */ /* 0x000fe200078e00ff */
[----:B------:R-:W-:-:S02]  /*7e70*/  LEA R8, P1, R16, R43, 0x1 ;  /* 0x0000002b10087211 */ /* 0x000fc400078208ff */
[-C--:B------:R-:W-:Y:S02]  /*7e80*/  LEA.HI.X R15, R10, R45.reuse, R15, 0x1, P0 ;  /* 0x0000002d0a0f7211 */ /* 0x080fe400000f0c0f */
        /* <DEDUP_REMOVED lines=23> */
.L_x_1371:
[----:B------:R-:W-:Y:S02]  /*8000*/  MOV R14, R12 ;  /* 0x0000000c000e7202 */ /* 0x000fe40000000f00 */
[----:B------:R-:W-:Y:S02]  /*8010*/  MOV R15, R13 ;  /* 0x0000000d000f7202 */ /* 0x000fe40000000f00 */
.L_x_1362:
[----:B------:R-:W-:Y:S05]  /*8020*/  BSYNC B3 ;  /* 0x0000000000037941 */ /* 0x000fea0003800000 */
.L_x_1361:
        /* <DEDUP_REMOVED lines=23> */
[----:B------:R-:W-:-:S03]  /*81a0*/  LEA R6, P1, R10, R43, 0x1 ;  /* 0x0000002b0a067211 */ /* 0x000fc600078208ff */
[----:B------:R-:W-:Y:S02]  /*81b0*/  IMAD.IADD R0, R11, 0x1, R7 ;  /* 0x000000010b007824 */ /* 0x000fe400078e0207 */
        /* <DEDUP_REMOVED lines=13> */
.L_x_1360:
[----:B------:R-:W-:Y:S05]  /*8290*/  BSYNC B4 ;  /* 0x0000000000047941 */ /* 0x000fea0003800000 */
.L_x_1359:
[----:B------:R-:W-:Y:S02]  /*82a0*/  F2FP.BF16.PACK_AB R46, RZ, R46 ;  /* 0x0000002eff2e723e */ /* 0x000fe400000010ff */
[----:B------:R-:W-:-:S03]  /*82b0*/  IADD3 R3, R3, 0x80, RZ ;  /* 0x0000008003037810 */ /* 0x000fc60007ffe0ff */
[----:B------:R0:W-:Y:S04]  /*82c0*/  STG.E.U16 [R4.64], R46 ;  /* 0x0000002e04007986 */ /* 0x0001e8000c101504 */
.L_x_1341:
[----:B------:R-:W-:-:S13]  /*82d0*/  ISETP.GE.AND P0, PT, R3, c[0x0][0x160], PT ;  /* 0x0000580003007a0c */ /* 0x000fda0003f06270 */
[----:B------:R-:W-:Y:S05]  /*82e0*/  @P0 BRA `(.L_x_1373) ;  /* 0x0000568000000947 */ /* 0x000fea0003800000 */
[----:B------:R-:W-:Y:S01]  /*82f0*/  ISETP.NE.AND P0, PT, RZ, c[0x0][0x168], PT ;  /* 0x00005a00ff007a0c */ /* 0x000fe20003f05270 */
[----:B------:R-:W-:Y:S01]  /*8300*/  HFMA2.MMA R2, -RZ, RZ, 0, 0 ;  /* 0x00000000ff027435 */ /* 0x000fe200000001ff */
[----:B------:R-:W-:Y:S01]  /*8310*/  MOV R0, RZ ;  /* 0x000000ff00007202 */ /* 0x000fe20000000f00 */
[----:B------:R-:W-:Y:S01]  /*8320*/  HFMA2.MMA R43, -RZ, RZ, 0, 0 ;  /* 0x00000000ff2b7435 */ /* 0x000fe200000001ff */
[----:B0-----:R-:W-:-:S09]  /*8330*/  MOV R4, RZ ;  /* 0x000000ff00047202 */ /* 0x001fd20000000f00 */
        /* <DEDUP_REMOVED lines=274> */
.L_x_1374:
        /* <DEDUP_REMOVED lines=32> */
[----:B------:R-:W-:Y:S01]  /*9660*/  BSSY B2, `(.L_x_1379) ;  /* 0x000011d000027945 */ /* 0x000fe20003800000 */
[----:B------:R-:W-:Y:S01]  /*9670*/  IMAD.MOV.U32 R46, RZ, RZ, RZ ;  /* 0x000000ffff2e7224 */ /* 0x000fe200078e00ff */
[----:B------:R-:W-:Y:S02]  /*9680*/  MOV R12, R14 ;  /* 0x0000000e000c7202 */ /* 0x000fe40000000f00 */
        /* <DEDUP_REMOVED lines=13> */
.L_x_1384:
        /* <DEDUP_REMOVED lines=96> */
[----:B------:R-:W-:Y:S01]  /*9d60*/  IMAD.WIDE.U32 R16, R18, c[0x0][0x538], RZ ;  /* 0x00014e0012107a25 */ /* 0x000fe200078e00ff */
[----:B------:R-:W-:-:S02]  /*9d70*/  LEA R14, P1, R6, R43, 0x1 ;  /* 0x0000002b060e7211 */ /* 0x000fc400078208ff */
[----:B------:R-:W-:Y:S01]  /*9d80*/  IADD3 R7, R7, R35, RZ ;  /* 0x0000002307077210 */ /* 0x000fe20007ffe0ff */
[----:B------:R-:W-:Y:S01]  /*9d90*/  IMAD R19, R18, c[0x0][0x53c], R15 ;  /* 0x00014f0012137a24 */ /* 0x000fe200078e020f */
[----:B------:R-:W5:Y:S02]  /*9da0*/  LDG.E.U16.CONSTANT R20, [R20.64] ;  /* 0x0000000414147981 */ /* 0x000f64000c1e9500 */
[----:B------:R-:W-:Y:S01]  /*9db0*/  LEA.HI.X R15, R6, R45, R7, 0x1, P1 ;  /* 0x0000002d060f7211 */ /* 0x000fe200008f0c07 */
[----:B------:R-:W-:Y:S01]  /*9dc0*/  IMAD.IADD R7, R17, 0x1, R19 ;  /* 0x0000000111077824 */ /* 0x000fe200078e0213 */
[C---:B------:R-:W-:Y:S01]  /*9dd0*/  LEA R6, P1, R16.reuse, R43, 0x1 ;  /* 0x0000002b10067211 */ /* 0x040fe200078208ff */
[----:B------:R-:W-:Y:S02]  /*9de0*/  IMAD R11, R11, c[0x0][0x538], RZ ;  /* 0x00014e000b0b7a24 */ /* 0x000fe400078e02ff */
[----:B------:R0:W5:Y:S01]  /*9df0*/  LDG.E.U16.CONSTANT R18, [R14.64] ;  /* 0x000000040e127981 */ /* 0x000162000c1e9500 */
[----:B------:R-:W-:Y:S01]  /*9e00*/  LEA.HI.X R7, R16, R45, R7, 0x1, P1 ;  /* 0x0000002d10077211 */ /* 0x000fe200008f0c07 */
[----:B------:R-:W-:-:S04]  /*9e10*/  IMAD.WIDE.U32 R16, R10, c[0x0][0x538], RZ ;  /* 0x00014e000a107a25 */ /* 0x000fc800078e00ff */
[----:B------:R-:W-:Y:S02]  /*9e20*/  IMAD R11, R10, c[0x0][0x53c], R11 ;  /* 0x00014f000a0b7a24 */ /* 0x000fe400078e020b */
        /* <DEDUP_REMOVED lines=59> */
.L_x_1383:
[----:B------:R-:W-:Y:S02]  /*a1e0*/  MOV R14, R12 ;  /* 0x0000000c000e7202 */ /* 0x000fe40000000f00 */
[----:B------:R-:W-:Y:S02]  /*a1f0*/  MOV R15, R13 ;  /* 0x0000000d000f7202 */ /* 0x000fe40000000f00 */
.L_x_1382:
[----:B------:R-:W-:Y:S05]  /*a200*/  BSYNC B5 ;  /* 0x0000000000057941 */ /* 0x000fea0003800000 */
.L_x_1381:
[----:B------:R-:W-:Y:S01]  /*a210*/  IADD3 R2, P2, RZ, -R44, RZ ;  /* 0x8000002cff027210 */ /* 0x000fe20007f5e0ff */
[----:B------:R-:W-:Y:S03]  /*a220*/  BSSY B5, `(.L_x_1385) ;  /* 0x000005c000057945 */ /* 0x000fe60003800000 */
[----:B------:R-:W-:Y:S01]  /*a230*/  ISETP.GT.U32.AND P1, PT, R2, 0x4, PT ;  /* 0x000000040200780c */ /* 0x000fe20003f24070 */
[----:B------:R-:W-:-:S05]  /*a240*/  IMAD.X R2, RZ, RZ, ~R42, P2 ;  /* 0x000000ffff027224 */ /* 0x000fca00010e0e2a */
        /* <DEDUP_REMOVED lines=48> */
[----:B------:R-:W-:Y:S01]  /*a550*/  IMAD R17, R10, c[0x0][0x53c], R11 ;  /* 0x00014f000a117a24 */ /* 0x000fe200078e020b */
[----:B------:R-:W-:Y:S01]  /*a560*/  LEA R6, P0, R22, R43, 0x1 ;  /* 0x0000002b16067211 */ /* 0x000fe200078008ff */
[----:B------:R-:W-:Y:S01]  /*a570*/  IMAD.WIDE.U32 R10, R10, c[0x0][0x538], RZ ;  /* 0x00014e000a0a7a25 */ /* 0x000fe200078e00ff */
[----:B------:R-:W-:Y:S01]  /*a580*/  IADD3 R7, R23, R7, RZ ;  /* 0x0000000717077210 */ /* 0x000fe20007ffe0ff */
[----:B------:R-:W5:Y:S02]  /*a590*/  LDG.E.U16.CONSTANT R14, [R14.64] ;  /* 0x000000040e0e7981 */ /* 0x000f64000c1e9500 */
[----:B------:R-:W-:Y:S01]  /*a5a0*/  IMAD R9, R9, c[0x0][0x538], RZ ;  /* 0x00014e0009097a24 */ /* 0x000fe200078e02ff */
[----:B------:R-:W-:-:S02]  /*a5b0*/  LEA.HI.X R7, R22, R45, R7, 0x1, P0 ;  /* 0x0000002d16077211 */ /* 0x000fc400000f0c07 */
[----:B0-----:R-:W-:Y:S01]  /*a5c0*/  LEA R20, P1, R10, R43, 0x1 ;  /* 0x0000002b0a147211 */ /* 0x001fe200078208ff */
[C---:B------:R-:W-:Y:S01]  /*a5d0*/  IMAD R25, R8.reuse, c[0x0][0x53c], R9 ;  /* 0x00014f0008197a24 */ /* 0x040fe200078e0209 */
[----:B------:R-:W-:Y:S01]  /*a5e0*/  IADD3 R11, R11, R17, RZ ;  /* 0x000000110b0b7210 */ /* 0x000fe20007ffe0ff */
[----:B------:R-:W-:Y:S01]  /*a5f0*/  IMAD.WIDE.U32 R8, R8, c[0x0][0x538], RZ ;  /* 0x00014e0008087a25 */ /* 0x000fe200078e00ff */
[----:B------:R2:W5:Y:S02]  /*a600*/  LDG.E.U16.CONSTANT R6, [R6.64] ;  /* 0x0000000406067981 */ /* 0x000564000c1e9500 */
[----:B------:R-:W-:Y:S01]  /*a610*/  LEA.HI.X R21, R10, R45, R11, 0x1, P1 ;  /* 0x0000002d0a157211 */ /* 0x000fe200008f0c0b */
[----:B------:R-:W-:Y:S01]  /*a620*/  IMAD.IADD R9, R9, 0x1, R25 ;  /* 0x0000000109097824 */ /* 0x000fe200078e0219 */
[----:B------:R-:W-:-:S03]  /*a630*/  LEA R10, P0, R8, R43, 0x1 ;  /* 0x0000002b080a7211 */ /* 0x000fc600078008ff */
[----:B------:R-:W5:Y:S01]  /*a640*/  LDG.E.U16.CONSTANT R20, [R20.64] ;  /* 0x0000000414147981 */ /* 0x000f62000c1e9500 */
        /* <DEDUP_REMOVED lines=17> */
[----:B------:R-:W-:Y:S02]  /*a760*/  PRMT R7, RZ, 0x5410, R20 ;  /* 0x00005410ff077816 */ /* 0x000fe40000000014 */
[----:B------:R-:W-:-:S03]  /*a770*/  IADD3 R14, P1, R12, 0x40, RZ ;  /* 0x000000400c0e7810 */ /* 0x000fc60007f3e0ff */
[----:B------:R-:W-:Y:S01]  /*a780*/  FADD.FTZ R6, R6, R7 ;  /* 0x0000000706067221 */ /* 0x000fe20000010000 */
[----:B------:R-:W-:Y:S02]  /*a790*/  PRMT R7, RZ, 0x5410, R10 ;  /* 0x00005410ff077816 */ /* 0x000fe4000000000a */
[----:B------:R-:W-:Y:S02]  /*a7a0*/  IADD3.X R15, RZ, R13, RZ, P1, !PT ;  /* 0x0000000dff0f7210 */ /* 0x000fe40000ffe4ff */
[----:B------:R-:W-:Y:S01]  /*a7b0*/  MOV R12, R14 ;  /* 0x0000000e000c7202 */ /* 0x000fe20000000f00 */
[----:B------:R-:W-:Y:S01]  /*a7c0*/  FADD.FTZ R46, R6, R7 ;  /* 0x00000007062e7221 */ /* 0x000fe20000010000 */
[----:B------:R-:W-:Y:S02]  /*a7d0*/  MOV R13, R15 ;  /* 0x0000000f000d7202 */ /* 0x000fe40000000f00 */
.L_x_1386:
[----:B------:R-:W-:Y:S05]  /*a7e0*/  BSYNC B5 ;  /* 0x0000000000057941 */ /* 0x000fea0003800000 */
.L_x_1385:
[----:B------:R-:W-:-:S04]  /*a7f0*/  ISETP.NE.U32.AND P1, PT, R44, RZ, PT ;  /* 0x000000ff2c00720c */ /* 0x000fc80003f25070 */
[----:B------:R-:W-:-:S13]  /*a800*/  ISETP.NE.OR.EX P0, PT, R42, RZ, P0, P1 ;  /* 0x000000ff2a00720c */ /* 0x000fda0000705710 */
[----:B------:R-:W-:Y:S01]  /*a810*/  @!P0 BREAK B2 ;  /* 0x0000000000028942 */ /* 0x000fe20003800000 */
[----:B------:R-:W-:Y:S05]  /*a820*/  @!P0 BRA `(.L_x_1378) ;  /* 0x0000034000008947 */ /* 0x000fea0003800000 */
.L_x_1380:
[----:B------:R-:W-:Y:S05]  /*a830*/  BSYNC B2 ;  /* 0x0000000000027941 */ /* 0x000fea0003800000 */
.L_x_1379:
[----:B------:R-:W-:Y:S02]  /*a840*/  BSSY B2, `(.L_x_1387) ;  /* 0x0000030000027945 */ /* 0x000fe40003800000 */
.L_x_1388:
        /* <DEDUP_REMOVED lines=24> */
[-C--:B------:R-:W-:Y:S01]  /*a9d0*/  LEA.HI.X R15, R10, R45.reuse, R15, 0x1, P0 ;  /* 0x0000002d0a0f7211 */ /* 0x080fe200000f0c0f */
[----:B------:R-:W-:Y:S01]  /*a9e0*/  IMAD.IADD R21, R19, 0x1, R21 ;  /* 0x0000000113157824 */ /* 0x000fe200078e0215 */
[----:B------:R-:W-:-:S02]  /*a9f0*/  LEA.HI.X R9, R16, R45, R9, 0x1, P1 ;  /* 0x0000002d10097211 */ /* 0x000fc400008f0c09 */
[C---:B------:R-:W-:Y:S01]  /*aa00*/  LEA R10, P0, R18.reuse, R43, 0x1 ;  /* 0x0000002b120a7211 */ /* 0x040fe200078008ff */
[----:B------:R-:W3:Y:S03]  /*aa10*/  LDG.E.U16.CONSTANT R14, [R14.64] ;  /* 0x000000040e0e7981 */ /* 0x000ee6000c1e9500 */
[----:B------:R-:W-:Y:S01]  /*aa20*/  LEA.HI.X R11, R18, R45, R21, 0x1, P0 ;  /* 0x0000002d120b7211 */ /* 0x000fe200000f0c15 */
[----:B------:R-:W4:Y:S04]  /*aa30*/  LDG.E.U16.CONSTANT R8, [R8.64] ;  /* 0x0000000408087981 */ /* 0x000f28000c1e9500 */
        /* <DEDUP_REMOVED lines=11> */
[----:B------:R-:W-:Y:S01]  /*aaf0*/  FADD.FTZ R7, R46, R7 ;  /* 0x000000072e077221 */ /* 0x000fe20000010000 */
[----:B-----5:R-:W-:-:S03]  /*ab00*/  PRMT R10, RZ, 0x5410, R10 ;  /* 0x00005410ff0a7816 */ /* 0x020fc6000000000a */
[----:B------:R-:W-:-:S04]  /*ab10*/  FADD.FTZ R7, R7, R8 ;  /* 0x0000000807077221 */ /* 0x000fc80000010000 */
[----:B------:R-:W-:Y:S01]  /*ab20*/  FADD.FTZ R46, R7, R10 ;  /* 0x0000000a072e7221 */ /* 0x000fe20000010000 */
[----:B------:R-:W-:Y:S05]  /*ab30*/  @P0 BRA `(.L_x_1388) ;  /* 0xfffffd1000000947 */ /* 0x000fea000383ffff */
[----:B------:R-:W-:Y:S05]  /*ab40*/  BSYNC B2 ;  /* 0x0000000000027941 */ /* 0x000fea0003800000 */
.L_x_1387:
[----:B------:R-:W-:Y:S02]  /*ab50*/  MOV R14, R12 ;  /* 0x0000000c000e7202 */ /* 0x000fe40000000f00 */
[----:B------:R-:W-:Y:S02]  /*ab60*/  MOV R15, R13 ;  /* 0x0000000d000f7202 */ /* 0x000fe40000000f00 */
.L_x_1378:
[----:B------:R-:W-:Y:S05]  /*ab70*/  BSYNC B3 ;  /* 0x0000000000037941 */ /* 0x000fea0003800000 */
.L_x_1377:
        /* <DEDUP_REMOVED lines=38> */
.L_x_1376:
[----:B------:R-:W-:Y:S05]  /*ade0*/  BSYNC B4 ;  /* 0x0000000000047941 */ /* 0x000fea0003800000 */
.L_x_1375:
[----:B------:R-:W-:Y:S02]  /*adf0*/  F2FP.BF16.PACK_AB R46, RZ, R46 ;  /* 0x0000002eff2e723e */ /* 0x000fe400000010ff */
[----:B------:R-:W-:-:S03]  /*ae00*/  IADD3 R3, R3, 0x80, RZ ;  /* 0x0000008003037810 */ /* 0x000fc60007ffe0ff */
[----:B------:R0:W-:Y:S04]  /*ae10*/  STG.E.U16 [R4.64], R46 ;  /* 0x0000002e04007986 */ /* 0x0001e8000c101504 */
.L_x_1357:
[----:B0-----:R-:W-:-:S13]  /*ae20*/  ISETP.GE.AND P0, PT, R3, c[0x0][0x160], PT ;  /* 0x0000580003007a0c */ /* 0x001fda0003f06270 */
[----:B------:R-:W-:Y:S05]  /*ae30*/  @P0 BRA `(.L_x_1389) ;  /* 0x0000569000000947 */ /* 0x000fea0003800000 */
[----:B------:R-:W-:Y:S01]  /*ae40*/  ISETP.NE.AND P0, PT, RZ, c[0x0][0x168], PT ;  /* 0x00005a00ff007a0c */ /* 0x000fe20003f05270 */
[----:B------:R-:W-:Y:S01]  /*ae50*/  HFMA2.MMA R0, -RZ, RZ, 0, 0 ;  /* 0x00000000ff007435 */ /* 0x000fe200000001ff */
[----:B------:R-:W-:Y:S01]  /*ae60*/  IMAD.MOV.U32 R2, RZ, RZ, RZ ;  /* 0x000000ffff027224 */ /* 0x000fe200078e00ff */
        /* <DEDUP_REMOVED lines=276> */
.L_x_1390:
        /* <DEDUP_REMOVED lines=48> */
.L_x_1400:
        /* <DEDUP_REMOVED lines=45> */
[----:B------:R-:W-:Y:S02]  /*c580*/  LEA.HI.X R41, R36, R45, R29, 0x1, P1 ;  /* 0x0000002d24297211 */ /* 0x000fe400008f0c1d */
[----:B------:R-:W-:Y:S01]  /*c590*/  IADD3 R29, R39, R47, RZ ;  /* 0x0000002f271d7210 */ /* 0x000fe20007ffe0ff */
[----:B------:R-:W-:Y:S01]  /*c5a0*/  IMAD R47, R14, c[0x0][0x53c], R15 ;  /* 0x00014f000e2f7a24 */ /* 0x000fe200078e020f */
[----:B------:R-:W-:Y:S01]  /*c5b0*/  LEA R28, P1, R38, R43, 0x1 ;  /* 0x0000002b261c7211 */ /* 0x000fe200078208ff */
[----:B------:R-:W-:Y:S01]  /*c5c0*/  IMAD.WIDE.U32 R14, R14, c[0x0][0x538], RZ ;  /* 0x00014e000e0e7a25 */ /* 0x000fe200078e00ff */
[----:B------:R1:W4:Y:S03]  /*c5d0*/  LDG.E.U16.CONSTANT R39, [R34.64] ;  /* 0x0000000422277981 */ /* 0x000326000c1e9500 */
[----:B------:R-:W-:Y:S01]  /*c5e0*/  IMAD R27, R27, c[0x0][0x538], RZ ;  /* 0x00014e001b1b7a24 */ /* 0x000fe200078e02ff */
[----:B------:R-:W-:Y:S01]  /*c5f0*/  LEA.HI.X R29, R38, R45, R29, 0x1, P1 ;  /* 0x0000002d261d7211 */ /* 0x000fe200008f0c1d */
[C---:B------:R-:W-:Y:S01]  /*c600*/  IMAD.WIDE.U32 R36, R26.reuse, c[0x0][0x538], RZ ;  /* 0x00014e001a247a25 */ /* 0x040fe200078e00ff */
[----:B------:R-:W-:Y:S01]  /*c610*/  IADD3 R15, R15, R47, RZ ;  /* 0x0000002f0f0f7210 */ /* 0x000fe20007ffe0ff */
[----:B------:R-:W5:Y:S02]  /*c620*/  LDG.E.U16.CONSTANT R40, [R40.64] ;  /* 0x0000000428287981 */ /* 0x000f64000c1e9500 */
[----:B------:R-:W-:Y:S01]  /*c630*/  IMAD R27, R26, c[0x0][0x53c], R27 ;  /* 0x00014f001a1b7a24 */ /* 0x000fe200078e021b */
[C---:B------:R-:W-:Y:S01]  /*c640*/  LEA R26, P1, R14.reuse, R43, 0x1 ;  /* 0x0000002b0e1a7211 */ /* 0x040fe200078208ff */
[----:B-1----:R-:W-:Y:S01]  /*c650*/  IMAD R35, R25, c[0x0][0x538], RZ ;  /* 0x00014e0019237a24 */ /* 0x002fe200078e02ff */
[----:B0-----:R0:W5:Y:S01]  /*c660*/  LDG.E.U16.CONSTANT R33, [R28.64] ;  /* 0x000000041c217981 */ /* 0x001162000c1e9500 */
[----:B------:R-:W-:Y:S01]  /*c670*/  IMAD.IADD R25, R37, 0x1, R27 ;  /* 0x0000000125197824 */ /* 0x000fe200078e021b */
[----:B------:R-:W-:Y:S01]  /*c680*/  LEA.HI.X R27, R14, R45, R15, 0x1, P1 ;  /* 0x0000002d0e1b7211 */ /* 0x000fe200008f0c0f */
[----:B------:R-:W-:Y:S01]  /*c690*/  IMAD.WIDE.U32 R14, R24, c[0x0][0x538], RZ ;  /* 0x00014e00180e7a25 */ /* 0x000fe200078e00ff */
[----:B------:R-:W-:-:S03]  /*c6a0*/  LEA R34, P2, R36, R43, 0x1 ;  /* 0x0000002b24227211 */ /* 0x000fc600078408ff */
[----:B------:R-:W-:Y:S02]  /*c6b0*/  IMAD R37, R24, c[0x0][0x53c], R35 ;  /* 0x00014f0018257a24 */ /* 0x000fe400078e0223 */
[----:B------:R-:W-:Y:S01]  /*c6c0*/  IMAD R23, R23, c[0x0][0x538], RZ ;  /* 0x00014e0017177a24 */ /* 0x000fe200078e02ff */
[----:B------:R-:W-:Y:S01]  /*c6d0*/  LEA.HI.X R35, R36, R45, R25, 0x1, P2 ;  /* 0x0000002d24237211 */ /* 0x000fe200010f0c19 */
[----:B------:R-:W-:Y:S01]  /*c6e0*/  IMAD.WIDE.U32 R24, R22, c[0x0][0x538], RZ ;  /* 0x00014e0016187a25 */ /* 0x000fe200078e00ff */
[----:B0-----:R-:W-:Y:S01]  /*c6f0*/  LEA R28, P1, R14, R43, 0x1 ;  /* 0x0000002b0e1c7211 */ /* 0x001fe200078208ff */
[----:B------:R0:W5:Y:S01]  /*c700*/  LDG.E.U16.CONSTANT R26, [R26.64] ;  /* 0x000000041a1a7981 */ /* 0x000162000c1e9500 */
[----:B------:R-:W-:Y:S01]  /*c710*/  IADD3 R15, R15, R37, RZ ;  /* 0x000000250f0f7210 */ /* 0x000fe20007ffe0ff */
        /* <DEDUP_REMOVED lines=46> */
[----:B0-----:R-:W-:Y:S01]  /*ca00*/  IMAD.IADD R15, R31, 0x1, R19 ;  /* 0x000000011f0f7824 */ /* 0x001fe200078e0213 */
[----:B------:R-:W-:Y:S01]  /*ca10*/  LEA R14, P2, R30, R43, 0x1 ;  /* 0x0000002b1e0e7211 */ /* 0x000fe200078408ff */
[C---:B------:R-:W-:Y:S01]  /*ca20*/  IMAD R23, R8.reuse, c[0x0][0x53c], R9 ;  /* 0x00014f0008177a24 */ /* 0x040fe200078e0209 */
[----:B------:R-:W5:Y:S01]  /*ca30*/  LDG.E.U16.CONSTANT R10, [R10.64] ;  /* 0x000000040a0a7981 */ /* 0x000f62000c1e9500 */
[----:B------:R-:W-:Y:S01]  /*ca40*/  IMAD.WIDE.U32 R8, R8, c[0x0][0x538], RZ ;  /* 0x00014e0008087a25 */ /* 0x000fe200078e00ff */
[----:B------:R-:W-:-:S04]  /*ca50*/  LEA.HI.X R15, R30, R45, R15, 0x1, P2 ;  /* 0x0000002d1e0f7211 */ /* 0x000fc800010f0c0f */
[----:B------:R-:W-:Y:S01]  /*ca60*/  LEA R16, P1, R8, R43, 0x1 ;  /* 0x0000002b08107211 */ /* 0x000fe200078208ff */
[----:B------:R-:W5:Y:S01]  /*ca70*/  LDG.E.U16.CONSTANT R14, [R14.64] ;  /* 0x000000040e0e7981 */ /* 0x000f62000c1e9500 */
[----:B------:R-:W-:-:S04]  /*ca80*/  IADD3 R9, R9, R23, RZ ;  /* 0x0000001709097210 */ /* 0x000fc80007ffe0ff */
        /* <DEDUP_REMOVED lines=42> */
.L_x_1399:
[----:B------:R-:W-:Y:S02]  /*cd30*/  MOV R14, R12 ;  /* 0x0000000c000e7202 */ /* 0x000fe40000000f00 */
[----:B------:R-:W-:Y:S02]  /*cd40*/  MOV R15, R13 ;  /* 0x0000000d000f7202 */ /* 0x000fe40000000f00 */
.L_x_1398:
[----:B------:R-:W-:Y:S05]  /*cd50*/  BSYNC B5 ;  /* 0x0000000000057941 */ /* 0x000fea0003800000 */
.L_x_1397:
        /* <DEDUP_REMOVED lines=27> */
[----:B------:R-:W-:-:S03]  /*cf10*/  LEA R20, P0, R24, R43, 0x1 ;  /* 0x0000002b18147211 */ /* 0x000fc600078008ff */
[----:B------:R-:W-:Y:S01]  /*cf20*/  IMAD.IADD R19, R25, 0x1, R21 ;  /* 0x0000000119137824 */ /* 0x000fe200078e0215 */
[----:B------:R-:W-:Y:S01]  /*cf30*/  LEA R18, P1, R22, R43, 0x1 ;  /* 0x0000002b16127211 */ /* 0x000fe200078208ff */
[----:B-----5:R-:W-:Y:S01]  /*cf40*/  IMAD R31, R17, c[0x0][0x538], RZ ;  /* 0x00014e00111f7a24 */ /* 0x020fe200078e02ff */
[----:B------:R-:W-:Y:S02]  /*cf50*/  IADD3 R17, R23, R29, RZ ;  /* 0x0000001d17117210 */ /* 0x000fe40007ffe0ff */
[-C--:B------:R-:W-:Y:S01]  /*cf60*/  LEA.HI.X R21, R24, R45.reuse, R19, 0x1, P0 ;  /* 0x0000002d18157211 */ /* 0x080fe200000f0c13 */
[----:B------:R-:W-:Y:S01]  /*cf70*/  IMAD.WIDE.U32 R24, R16, c[0x0][0x538], RZ ;  /* 0x00014e0010187a25 */ /* 0x000fe200078e00ff */
[----:B------:R-:W-:-:S03]  /*cf80*/  LEA.HI.X R19, R22, R45, R17, 0x1, P1 ;  /* 0x0000002d16137211 */ /* 0x000fc600008f0c11 */
[----:B------:R-:W-:Y:S01]  /*cf90*/  IMAD R31, R16, c[0x0][0x53c], R31 ;  /* 0x00014f00101f7a24 */ /* 0x000fe200078e021f */
[----:B0-----:R-:W-:Y:S01]  /*cfa0*/  LEA R26, P0, R24, R43, 0x1 ;  /* 0x0000002b181a7211 */ /* 0x001fe200078008ff */
[----:B------:R-:W-:Y:S01]  /*cfb0*/  IMAD R17, R15, c[0x0][0x538], RZ ;  /* 0x00014e000f117a24 */ /* 0x000fe200078e02ff */
[----:B------:R0:W3:Y:S01]  /*cfc0*/  LDG.E.U16.CONSTANT R16, [R20.64] ;  /* 0x0000000414107981 */ /* 0x0000e2000c1e9500 */
[C---:B------:R-:W-:Y:S01]  /*cfd0*/  IMAD.WIDE.U32 R22, R14.reuse, c[0x0][0x538], RZ ;  /* 0x00014e000e167a25 */ /* 0x040fe200078e00ff */
[----:B------:R-:W-:Y:S02]  /*cfe0*/  IADD3 R15, R25, R31, RZ ;  /* 0x0000001f190f7210 */ /* 0x000fe40007ffe0ff */
[----:B------:R-:W4:Y:S01]  /*cff0*/  LDG.E.U16.CONSTANT R18, [R18.64] ;  /* 0x0000000412127981 */ /* 0x000f22000c1e9500 */
[----:B------:R-:W-:Y:S01]  /*d000*/  IMAD R17, R14, c[0x0][0x53c], R17 ;  /* 0x00014f000e117a24 */ /* 0x000fe200078e0211 */
[----:B------:R-:W-:Y:S01]  /*d010*/  LEA.HI.X R27, R24, R45, R15, 0x1, P0 ;  /* 0x0000002d181b7211 */ /* 0x000fe200000f0c0f */
[----:B------:R-:W-:Y:S01]  /*d020*/  IMAD R7, R7, c[0x0][0x538], RZ ;  /* 0x00014e0007077a24 */ /* 0x000fe200078e02ff */
[----:B------:R-:W-:-:S02]  /*d030*/  LEA R14, P0, R22, R43, 0x1 ;  /* 0x0000002b160e7211 */ /* 0x000fc400078008ff */
[----:B------:R-:W-:Y:S01]  /*d040*/  IADD3 R15, R23, R17, RZ ;  /* 0x00000011170f7210 */ /* 0x000fe20007ffe0ff */
[----:B------:R-:W-:Y:S01]  /*d050*/  IMAD R7, R6, c[0x0][0x53c], R7 ;  /* 0x00014f0006077a24 */ /* 0x000fe200078e0207 */
[----:B------:R-:W5:Y:S02]  /*d060*/  LDG.E.U16.CONSTANT R26, [R26.64] ;  /* 0x000000041a1a7981 */ /* 0x000f64000c1e9500 */
[----:B------:R-:W-:Y:S01]  /*d070*/  LEA.HI.X R15, R22, R45, R15, 0x1, P0 ;  /* 0x0000002d160f7211 */ /* 0x000fe200000f0c0f */
[----:B------:R-:W-:-:S04]  /*d080*/  IMAD.WIDE.U32 R22, R6, c[0x0][0x538], RZ ;  /* 0x00014e0006167a25 */ /* 0x000fc800078e00ff */
        /* <DEDUP_REMOVED lines=37> */
[----:B------:R-:W-:Y:S02]  /*d2e0*/  IADD3.X R15, RZ, R13, RZ, P1, !PT ;  /* 0x0000000dff0f7210 */ /* 0x000fe40000ffe4ff */
[----:B------:R-:W-:Y:S02]  /*d2f0*/  PRMT R7, RZ, 0x5410, R10 ;  /* 0x00005410ff077816 */ /* 0x000fe4000000000a */
[----:B------:R-:W-:Y:S02]  /*d300*/  MOV R12, R14 ;  /* 0x0000000e000c7202 */ /* 0x000fe40000000f00 */
[----:B------:R-:W-:Y:S01]  /*d310*/  MOV R13, R15 ;  /* 0x0000000f000d7202 */ /* 0x000fe20000000f00 */
[----:B------:R-:W-:Y:S02]  /*d320*/  FADD.FTZ R46, R6, R7 ;  /* 0x00000007062e7221 */ /* 0x000fe40000010000 */
.L_x_1402:
[----:B------:R-:W-:Y:S05]  /*d330*/  BSYNC B5 ;  /* 0x0000000000057941 */ /* 0x000fea0003800000 */
.L_x_1401:
[----:B------:R-:W-:-:S04]  /*d340*/  ISETP.NE.U32.AND P1, PT, R44, RZ, PT ;  /* 0x000000ff2c00720c */ /* 0x000fc80003f25070 */
[----:B------:R-:W-:-:S13]  /*d350*/  ISETP.NE.OR.EX P0, PT, R42, RZ, P0, P1 ;  /* 0x000000ff2a00720c */ /* 0x000fda0000705710 */
[----:B------:R-:W-:Y:S01]  /*d360*/  @!P0 BREAK B2 ;  /* 0x0000000000028942 */ /* 0x000fe20003800000 */
[----:B------:R-:W-:Y:S05]  /*d370*/  @!P0 BRA `(.L_x_1394) ;  /* 0x0000034000008947 */ /* 0x000fea0003800000 */
.L_x_1396:
[----:B------:R-:W-:Y:S05]  /*d380*/  BSYNC B2 ;  /* 0x0000000000027941 */ /* 0x000fea0003800000 */
.L_x_1395:
[----:B------:R-:W-:Y:S02]  /*d390*/  BSSY B2, `(.L_x_1403) ;  /* 0x0000030000027945 */ /* 0x000fe40003800000 */
.L_x_1404:
        /* <DEDUP_REMOVED lines=36> */
[----:B------:R-:W-:-:S05]  /*d5e0*/  IADD3 R12, P1, R12, 0x20, RZ ;  /* 0x000000200c0c7810 */ /* 0x000fca0007f3e0ff */
[----:B------:R-:W-:Y:S01]  /*d5f0*/  IMAD.X R13, RZ, RZ, R13, P1 ;  /* 0x000000ffff0d7224 */ /* 0x000fe200008e060d */
        /* <DEDUP_REMOVED lines=10> */
.L_x_1403:
[----:B------:R-:W-:Y:S02]  /*d6a0*/  MOV R14, R12 ;  /* 0x0000000c000e7202 */ /* 0x000fe40000000f00 */
[----:B------:R-:W-:Y:S02]  /*d6b0*/  MOV R15, R13 ;  /* 0x0000000d000f7202 */ /* 0x000fe40000000f00 */
.L_x_1394:
[----:B------:R-:W-:Y:S05]  /*d6c0*/  BSYNC B3 ;  /* 0x0000000000037941 */ /* 0x000fea0003800000 */
.L_x_1393:
        /* <DEDUP_REMOVED lines=38> */
.L_x_1392:
[----:B------:R-:W-:Y:S05]  /*d930*/  BSYNC B4 ;  /* 0x0000000000047941 */ /* 0x000fea0003800000 */
.L_x_1391:
[----:B------:R-:W-:Y:S02]  /*d940*/  F2FP.BF16.PACK_AB R46, RZ, R46 ;  /* 0x0000002eff2e723e */ /* 0x000fe400000010ff */
[----:B------:R-:W-:-:S03]  /*d950*/  IADD3 R3, R3, 0x80, RZ ;  /* 0x0000008003037810 */ /* 0x000fc60007ffe0ff */
[----:B------:R0:W-:Y:S04]  /*d960*/  STG.E.U16 [R4.64], R46 ;  /* 0x0000002e04007986 */ /* 0x0001e8000c101504 */
.L_x_1373:
[----:B------:R-:W-:-:S13]  /*d970*/  ISETP.GE.AND P0, PT, R3, c[0x0][0x160], PT ;  /* 0x0000580003007a0c */ /* 0x000fda0003f06270 */
[----:B------:R-:W-:Y:S01]  /*d980*/  @P0 BREAK B0 ;  /* 0x0000000000000942 */ /* 0x000fe20003800000 */
[----:B------:R-:W-:Y:S05]  /*d990*/  @P0 BRA `(.L_x_1405) ;  /* 0x000056a000000947 */ /* 0x000fea0003800000 */
[----:B------:R-:W-:Y:S01]  /*d9a0*/  ISETP.NE.AND P0, PT, RZ, c[0x0][0x168], PT ;  /* 0x00005a00ff007a0c */ /* 0x000fe20003f05270 */
[----:B------:R-:W-:Y:S01]  /*d9b0*/  HFMA2.MMA R2, -RZ, RZ, 0, 0 ;  /* 0x00000000ff027435 */ /* 0x000fe200000001ff */
[----:B------:R-:W-:Y:S01]  /*d9c0*/  MOV R0, RZ ;  /* 0x000000ff00007202 */ /* 0x000fe20000000f00 */
[----:B0-----:R-:W-:Y:S01]  /*d9d0*/  HFMA2.MMA R4, -RZ, RZ, 0, 0 ;  /* 0x00000000ff047435 */ /* 0x001fe200000001ff */
        /* <DEDUP_REMOVED lines=275> */
.L_x_1406:
        /* <DEDUP_REMOVED lines=16> */
[----:B------:R-:W-:Y:S01]  /*ec10*/  SEL R42, R9, RZ, !P0 ;  /* 0x000000ff092a7207 */ /* 0x000fe20004000000 */
[----:B------:R-:W-:Y:S01]  /*ec20*/  IMAD.X R5, RZ, RZ, c[0x0][0x4f4], P1 ;  /* 0x00013d00ff057624 */ /* 0x000fe200008e06ff */
[----:B------:R-:W-:Y:S02]  /*ec30*/  ISETP.GE.U32.AND P0, PT, R11, 0x1, PT ;  /* 0x000000010b00780c */ /* 0x000fe40003f06070 */
[----:B---3--:R-:W-:-:S02]  /*ec40*/  LEA R14, P3, R6, c[0x0][0x528], 0x3 ;  /* 0x00014a00060e7a11 */ /* 0x008fc400078618ff */
[----:B------:R-:W-:Y:S02]  /*ec50*/  ISETP.GE.AND.EX P0, PT, R42, RZ, PT, P0 ;  /* 0x000000ff2a00720c */ /* 0x000fe40003f06300 */
[----:B------:R-:W-:-:S11]  /*ec60*/  LEA.HI.X R15, R6, c[0x0][0x52c], R7, 0x3, P3 ;  /* 0x00014b00060f7a11 */ /* 0x000fd600018f1c07 */
        /* <DEDUP_REMOVED lines=26> */
.L_x_1416:
        /* <DEDUP_REMOVED lines=20> */
[----:B----4-:R-:W-:Y:S02]  /*ef50*/  IMAD R33, R33, c[0x0][0x538], RZ ;  /* 0x00014e0021217a24 */ /* 0x010fe400078e02ff */
[----:B------:R-:W-:Y:S02]  /*ef60*/  IMAD.IADD R2, R35, 0x1, R41 ;  /* 0x0000000123027824 */ /* 0x000fe400078e0229 */
        /* <DEDUP_REMOVED lines=52> */
[----:B------:R-:W-:Y:S01]  /*f2b0*/  LEA.HI.X R29, R14, R45, R15, 0x1, P1 ;  /* 0x0000002d0e1d7211 */ /* 0x000fe200008f0c0f */
[----:B------:R-:W-:Y:S01]  /*f2c0*/  IMAD.IADD R15, R25, 0x1, R23 ;  /* 0x00000001190f7824 */ /* 0x000fe200078e0217 */
[----:B------:R-:W-:Y:S01]  /*f2d0*/  LEA R14, P1, R24, R43, 0x1 ;  /* 0x0000002b180e7211 */ /* 0x000fe200078208ff */
[----:B------:R-:W-:-:S02]  /*f2e0*/  IMAD R25, R6, c[0x0][0x53c], R7 ;  /* 0x00014f0006197a24 */ /* 0x000fc400078e0207 */
[----:B------:R-:W-:Y:S01]  /*f2f0*/  IMAD.WIDE.U32 R6, R6, c[0x0][0x538], RZ ;  /* 0x00014e0006067a25 */ /* 0x000fe200078e00ff */
[----:B------:R-:W-:Y:S01]  /*f300*/  LEA.HI.X R15, R24, R45, R15, 0x1, P1 ;  /* 0x0000002d180f7211 */ /* 0x000fe200008f0c0f */
[----:B------:R-:W5:Y:S02]  /*f310*/  LDG.E.U16.CONSTANT R28, [R28.64] ;  /* 0x000000041c1c7981 */ /* 0x000f64000c1e9500 */
[----:B------:R-:W-:Y:S01]  /*f320*/  IMAD R21, R21, c[0x0][0x538], RZ ;  /* 0x00014e0015157a24 */ /* 0x000fe200078e02ff */
[----:B------:R-:W-:Y:S01]  /*f330*/  LEA R24, P1, R6, R43, 0x1 ;  /* 0x0000002b06187211 */ /* 0x000fe200078208ff */
[C---:B------:R-:W-:Y:S01]  /*f340*/  IMAD.WIDE.U32 R22, R20.reuse, c[0x0][0x538], RZ ;  /* 0x00014e0014167a25 */ /* 0x040fe200078e00ff */
[----:B------:R-:W-:Y:S01]  /*f350*/  IADD3 R7, R7, R25, RZ ;  /* 0x0000001907077210 */ /* 0x000fe20007ffe0ff */
[----:B-1----:R1:W5:Y:S02]  /*f360*/  LDG.E.U16.CONSTANT R27, [R14.64] ;  /* 0x000000040e1b7981 */ /* 0x002364000c1e9500 */
[----:B------:R-:W-:-:S02]  /*f370*/  IMAD R21, R20, c[0x0][0x53c], R21 ;  /* 0x00014f0014157a24 */ /* 0x000fc400078e0215 */
[----:B0-----:R-:W-:Y:S01]  /*f380*/  IMAD R35, R17, c[0x0][0x538], RZ ;  /* 0x00014e0011237a24 */ /* 0x001fe200078e02ff */
[----:B------:R-:W-:Y:S01]  /*f390*/  LEA.HI.X R25, R6, R45, R7, 0x1, P1 ;  /* 0x0000002d06197211 */ /* 0x000fe200008f0c07 */
[----:B------:R-:W-:Y:S01]  /*f3a0*/  IMAD.WIDE.U32 R6, R16, c[0x0][0x538], RZ ;  /* 0x00014e0010067a25 */ /* 0x000fe200078e00ff */
[----:B------:R-:W-:Y:S02]  /*f3b0*/  LEA R20, P2, R22, R43, 0x1 ;  /* 0x0000002b16147211 */ /* 0x000fe400078408ff */
[----:B------:R-:W-:Y:S01]  /*f3c0*/  IADD3 R17, R23, R21, RZ ;  /* 0x0000001517117210 */ /* 0x000fe20007ffe0ff */
[----:B------:R-:W-:Y:S02]  /*f3d0*/  IMAD R35, R16, c[0x0][0x53c], R35 ;  /* 0x00014f0010237a24 */ /* 0x000fe400078e0223 */
[----:B-1----:R-:W-:Y:S01]  /*f3e0*/  IMAD R15, R19, c[0x0][0x538], RZ ;  /* 0x00014e00130f7a24 */ /* 0x002fe200078e02ff */
[----:B------:R-:W-:Y:S01]  /*f3f0*/  LEA.HI.X R21, R22, R45, R17, 0x1, P2 ;  /* 0x0000002d16157211 */ /* 0x000fe200010f0c11 */
[----:B------:R-:W-:Y:S01]  /*f400*/  IMAD.WIDE.U32 R16, R18, c[0x0][0x538], RZ ;  /* 0x00014e0012107a25 */ /* 0x000fe200078e00ff */
[----:B------:R-:W-:Y:S01]  /*f410*/  LEA R14, P1, R6, R43, 0x1 ;  /* 0x0000002b060e7211 */ /* 0x000fe200078208ff */
[----:B------:R-:W5:Y:S01]  /*f420*/  LDG.E.U16.CONSTANT R24, [R24.64] ;  /* 0x0000000418187981 */ /* 0x000f62000c1e9500 */
[----:B------:R-:W-:Y:S01]  /*f430*/  IADD3 R7, R7, R35, RZ ;  /* 0x0000002307077210 */ /* 0x000fe20007ffe0ff */
[----:B------:R-:W-:-:S02]  /*f440*/  IMAD R19, R18, c[0x0][0x53c], R15 ;  /* 0x00014f0012137a24 */ /* 0x000fc400078e020f */
[----:B------:R-:W5:Y:S01]  /*f450*/  LDG.E.U16.CONSTANT R20, [R20.64] ;  /* 0x0000000414147981 */ /* 0x000f62000c1e9500 */
        /* <DEDUP_REMOVED lines=67> */
.L_x_1415:
[----:B------:R-:W-:Y:S02]  /*f890*/  MOV R14, R12 ;  /* 0x0000000c000e7202 */ /* 0x000fe40000000f00 */
[----:B------:R-:W-:Y:S02]  /*f8a0*/  MOV R15, R13 ;  /* 0x0000000d000f7202 */ /* 0x000fe40000000f00 */
.L_x_1414:
[----:B------:R-:W-:Y:S05]  /*f8b0*/  BSYNC B5 ;  /* 0x0000000000057941 */ /* 0x000fea0003800000 */
.L_x_1413:
        /* <DEDUP_REMOVED lines=38> */
[----:B------:R-:W-:Y:S01]  /*fb20*/  IMAD.IADD R15, R25, 0x1, R31 ;  /* 0x00000001190f7824 */ /* 0x000fe200078e021f */
[----:B------:R0:W3:Y:S01]  /*fb30*/  LDG.E.U16.CONSTANT R16, [R20.64] ;  /* 0x0000000414107981 */ /* 0x0000e2000c1e9500 */
[----:B------:R-:W-:-:S03]  /*fb40*/  IMAD.WIDE.U32 R22, R14, c[0x0][0x538], RZ ;  /* 0x00014e000e167a25 */ /* 0x000fc600078e00ff */
[----:B------:R-:W4:Y:S01]  /*fb50*/  LDG.E.U16.CONSTANT R18, [R18.64] ;  /* 0x0000000412127981 */ /* 0x000f22000c1e9500 */
[----:B------:R-:W-:Y:S01]  /*fb60*/  IMAD R17, R14, c[0x0][0x53c], R17 ;  /* 0x00014f000e117a24 */ /* 0x000fe200078e0211 */
[----:B------:R-:W-:Y:S01]  /*fb70*/  LEA.HI.X R27, R24, R45, R15, 0x1, P0 ;  /* 0x0000002d181b7211 */ /* 0x000fe200000f0c0f */
[----:B------:R-:W-:Y:S01]  /*fb80*/  IMAD R7, R7, c[0x0][0x538], RZ ;  /* 0x00014e0007077a24 */ /* 0x000fe200078e02ff */
[----:B------:R-:W-:Y:S02]  /*fb90*/  LEA R14, P0, R22, R43, 0x1 ;  /* 0x0000002b160e7211 */ /* 0x000fe400078008ff */
        /* <DEDUP_REMOVED lines=47> */
.L_x_1418:
[----:B------:R-:W-:Y:S05]  /*fe90*/  BSYNC B5 ;  /* 0x0000000000057941 */ /* 0x000fea0003800000 */
.L_x_1417:
[----:B------:R-:W-:-:S04]  /*fea0*/  ISETP.NE.U32.AND P1, PT, R44, RZ, PT ;  /* 0x000000ff2c00720c */ /* 0x000fc80003f25070 */
[----:B------:R-:W-:-:S13]  /*feb0*/  ISETP.NE.OR.EX P0, PT, R42, RZ, P0, P1 ;  /* 0x000000ff2a00720c */ /* 0x000fda0000705710 */
[----:B------:R-:W-:Y:S01]  /*fec0*/  @!P0 BREAK B2 ;  /* 0x0000000000028942 */ /* 0x000fe20003800000 */
[----:B------:R-:W-:Y:S05]  /*fed0*/  @!P0 BRA `(.L_x_1410) ;  /* 0x0000034000008947 */ /* 0x000fea0003800000 */
.L_x_1412:
[----:B------:R-:W-:Y:S05]  /*fee0*/  BSYNC B2 ;  /* 0x0000000000027941 */ /* 0x000fea0003800000 */
.L_x_1411:
[----:B------:R-:W-:Y:S02]  /*fef0*/  BSSY B2, `(.L_x_1419) ;  /* 0x0000030000027945 */ /* 0x000fe40003800000 */
.L_x_1420:
        /* <DEDUP_REMOVED lines=48> */
.L_x_1419:
[----:B------:R-:W-:Y:S01]  /*10200*/  MOV R14, R12 ;  /* 0x0000000c000e7202 */ /* 0x000fe20000000f00 */
[----:B------:R-:W-:Y:S02]  /*10210*/  IMAD.MOV.U32 R15, RZ, RZ, R13 ;  /* 0x000000ffff0f7224 */ /* 0x000fe400078e000d */
.L_x_1410:
[----:B------:R-:W-:Y:S05]  /*10220*/  BSYNC B3 ;  /* 0x0000000000037941 */ /* 0x000fea0003800000 */
.L_x_1409:
        /* <DEDUP_REMOVED lines=38> */
.L_x_1408:
[----:B------:R-:W-:Y:S05]  /*10490*/  BSYNC B4 ;  /* 0x0000000000047941 */ /* 0x000fea0003800000 */
.L_x_1407:
[----:B------:R-:W-:Y:S02]  /*104a0*/  F2FP.BF16.PACK_AB R46, RZ, R46 ;  /* 0x0000002eff2e723e */ /* 0x000fe400000010ff */
[----:B------:R-:W-:-:S03]  /*104b0*/  IADD3 R3, R3, 0x80, RZ ;  /* 0x0000008003037810 */ /* 0x000fc60007ffe0ff */
[----:B------:R0:W-:Y:S04]  /*104c0*/  STG.E.U16 [R4.64], R46 ;  /* 0x0000002e04007986 */ /* 0x0001e8000c101504 */
.L_x_1389:
[----:B------:R-:W-:-:S13]  /*104d0*/  ISETP.GE.AND P0, PT, R3, c[0x0][0x160], PT ;  /* 0x0000580003007a0c */ /* 0x000fda0003f06270 */
[----:B------:R-:W-:Y:S01]  /*104e0*/  @P0 BREAK B0 ;  /* 0x0000000000000942 */ /* 0x000fe20003800000 */
[----:B------:R-:W-:Y:S05]  /*104f0*/  @P0 BRA `(.L_x_1405) ;  /* 0x00002b4000000947 */ /* 0x000fea0003800000 */
[----:B------:R-:W-:Y:S05]  /*10500*/  BSYNC B0 ;  /* 0x0000000000007941 */ /* 0x000fea0003800000 */
.L_x_1340:
[----:B------:R-:W-:Y:S01]  /*10510*/  ISETP.NE.AND P0, PT, RZ, c[0x0][0x168], PT ;  /* 0x00005a00ff007a0c */ /* 0x000fe20003f05270 */
[----:B------:R-:W-:Y:S01]  /*10520*/  HFMA2.MMA R2, -RZ, RZ, 0, 0 ;  /* 0x00000000ff027435 */ /* 0x000fe200000001ff */
[----:B------:R-:W-:Y:S01]  /*10530*/  MOV R0, RZ ;  /* 0x000000ff00007202 */ /* 0x000fe20000000f00 */
[----:B------:R-:W-:Y:S01]  /*10540*/  HFMA2.MMA R43, -RZ, RZ, 0, 0 ;  /* 0x00000000ff2b7435 */ /* 0x000fe200000001ff */
[----:B0-----:R-:W-:-:S09]  /*10550*/  MOV R4, RZ ;  /* 0x000000ff00047202 */ /* 0x001fd20000000f00 */
        /* <DEDUP_REMOVED lines=274> */
.L_x_1421:
        /* <DEDUP_REMOVED lines=48> */
.L_x_1431:
        /* <DEDUP_REMOVED lines=168> */
.L_x_1430:
[----:B------:R-:W-:Y:S01]  /*12400*/  IMAD.MOV.U32 R14, RZ, RZ, R12 ;  /* 0x000000ffff0e7224 */ /* 0x000fe200078e000c */
[----:B------:R-:W-:Y:S02]  /*12410*/  MOV R15, R13 ;  /* 0x0000000d000f7202 */ /* 0x000fe40000000f00 */
.L_x_1429:
[----:B------:R-:W-:Y:S05]  /*12420*/  BSYNC B5 ;  /* 0x0000000000057941 */ /* 0x000fea0003800000 */
.L_x_1428:
        /* <DEDUP_REMOVED lines=93> */
.L_x_1433:
[----:B------:R-:W-:Y:S05]  /*12a00*/  BSYNC B5 ;  /* 0x0000000000057941 */ /* 0x000fea0003800000 */
.L_x_1432:
[----:B------:R-:W-:-:S04]  /*12a10*/  ISETP.NE.U32.AND P1, PT, R44, RZ, PT ;  /* 0x000000ff2c00720c */ /* 0x000fc80003f25070 */
[----:B------:R-:W-:-:S13]  /*12a20*/  ISETP.NE.OR.EX P0, PT, R42, RZ, P0, P1 ;  /* 0x000000ff2a00720c */ /* 0x000fda0000705710 */
[----:B------:R-:W-:Y:S01]  /*12a30*/  @!P0 BREAK B2 ;  /* 0x0000000000028942 */ /* 0x000fe20003800000 */
[----:B------:R-:W-:Y:S05]  /*12a40*/  @!P0 BRA `(.L_x_1425) ;  /* 0x0000034000008947 */ /* 0x000fea0003800000 */
.L_x_1427:
[----:B------:R-:W-:Y:S05]  /*12a50*/  BSYNC B2 ;  /* 0x0000000000027941 */ /* 0x000fea0003800000 */
.L_x_1426:
[----:B------:R-:W-:Y:S02]  /*12a60*/  BSSY B2, `(.L_x_1434) ;  /* 0x0000030000027945 */ /* 0x000fe40003800000 */
.L_x_1435:
        /* <DEDUP_REMOVED lines=48> */
.L_x_1434:
[----:B------:R-:W-:Y:S02]  /*12d70*/  MOV R14, R12 ;  /* 0x0000000c000e7202 */ /* 0x000fe40000000f00 */
[----:B------:R-:W-:Y:S02]  /*12d80*/  MOV R15, R13 ;  /* 0x0000000d000f7202 */ /* 0x000fe40000000f00 */
.L_x_1425:
[----:B------:R-:W-:Y:S05]  /*12d90*/  BSYNC B3 ;  /* 0x0000000000037941 */ /* 0x000fea0003800000 */
.L_x_1424:
        /* <DEDUP_REMOVED lines=38> */
.L_x_1423:
[----:B------:R-:W-:Y:S05]  /*13000*/  BSYNC B4 ;  /* 0x0000000000047941 */ /* 0x000fea0003800000 */
.L_x_1422:
[----:B------:R-:W-:Y:S02]  /*13010*/  F2FP.BF16.PACK_AB R46, RZ, R46 ;  /* 0x0000002eff2e723e */ /* 0x000fe400000010ff */
[----:B------:R-:W-:-:S03]  /*13020*/  IADD3 R3, R3, 0x80, RZ ;  /* 0x0000008003037810 */ /* 0x000fc60007ffe0ff */
[----:B------:R0:W-:Y:S04]  /*13030*/  STG.E.U16 [R4.64], R46 ;  /* 0x0000002e04007986 */ /* 0x0001e8000c101504 */
.L_x_1405:
[----:B------:R-:W-:Y:S05]  /*13040*/  BSYNC B1 ;  /* 0x0000000000017941 */ /* 0x000fea0003800000 */
.L_x_1339:
[----:B------:R-:W-:Y:S01]  /*13050*/  WARPSYNC 0xffffffff ;  /* 0xffffffff00007948 */ /* 0x000fe20003800000 */
[----:B------:R-:W-:-:S13]  /*13060*/  ISETP.GE.AND P0, PT, R3, c[0x0][0x160], PT ;  /* 0x0000580003007a0c */ /* 0x000fda0003f06270 */
[----:B------:R-:W-:Y:S05]  /*13070*/  @P0 EXIT ;  /* 0x000000000000094d */ /* 0x000fea0003800000 */
[----:B------:R-:W-:Y:S01]  /*13080*/  ISETP.NE.AND P0, PT, RZ, c[0x0][0x168], PT ;  /* 0x00005a00ff007a0c */ /* 0x000fe20003f05270 */
[----:B0-----:R-:W-:Y:S01]  /*13090*/  HFMA2.MMA R4, -RZ, RZ, 0, 0 ;  /* 0x00000000ff047435 */ /* 0x001fe200000001ff */
[----:B------:R-:W-:Y:S01]  /*130a0*/  MOV R0, RZ ;  /* 0x000000ff00007202 */ /* 0x000fe20000000f00 */
[----:B------:R-:W-:Y:S01]  /*130b0*/  HFMA2.MMA R33, -RZ, RZ, 0, 0 ;  /* 0x00000000ff217435 */ /* 0x000fe200000001ff */
[----:B------:R-:W-:-:S09]  /*130c0*/  MOV R2, RZ ;  /* 0x000000ff00027202 */ /* 0x000fd20000000f00 */
        /* <DEDUP_REMOVED lines=274> */
.L_x_1436:
        /* <DEDUP_REMOVED lines=48> */
.L_x_1446:
        /* <DEDUP_REMOVED lines=23> */
[C---:B------:R-:W-:Y:S02]  /*14660*/  IMAD R37, R26.reuse, c[0x0][0x53c], R27 ;  /* 0x00014f001a257a24 */ /* 0x040fe400078e021b */
[----:B------:R-:W-:Y:S01]  /*14670*/  IMAD.WIDE.U32 R26, R26, c[0x0][0x538], RZ ;  /* 0x00014e001a1a7a25 */ /* 0x000fe200078e00ff */
[----:B------:R-:W-:-:S03]  /*14680*/  LEA.HI.X R49, R42, R35, R32, 0x1, P1 ;  /* 0x000000232a317211 */ /* 0x000fc600008f0c20 */
[C---:B------:R-:W-:Y:S01]  /*14690*/  IMAD.WIDE.U32 R42, R44.reuse, c[0x0][0x538], RZ ;  /* 0x00014e002c2a7a25 */ /* 0x040fe200078e00ff */
[----:B------:R-:W-:Y:S01]  /*146a0*/  IADD3 R27, R27, R37, RZ ;  /* 0x000000251b1b7210 */ /* 0x000fe20007ffe0ff */
[----:B------:R-:W2:Y:S02]  /*146b0*/  LDG.E.U16.CONSTANT R32, [R48.64] ;  /* 0x0000000430207981 */ /* 0x000ea4000c1e9500 */
[----:B------:R-:W-:Y:S01]  /*146c0*/  IMAD R45, R44, c[0x0][0x53c], R45 ;  /* 0x00014f002c2d7a24 */ /* 0x000fe200078e022d */
[-C--:B------:R-:W-:Y:S01]  /*146d0*/  LEA R44, P1, R26, R33.reuse, 0x1 ;  /* 0x000000211a2c7211 */ /* 0x080fe200078208ff */
[----:B-----5:R-:W-:Y:S01]  /*146e0*/  IMAD R37, R31, c[0x0][0x538], RZ ;  /* 0x00014e001f257a24 */ /* 0x020fe200078e02ff */
[----:B------:R-:W-:Y:S01]  /*146f0*/  LEA R46, P2, R42, R33, 0x1 ;  /* 0x000000212a2e7211 */ /* 0x000fe200078408ff */
[----:B------:R-:W-:Y:S01]  /*14700*/  IMAD R41, R41, c[0x0][0x538], RZ ;  /* 0x00014e0029297a24 */ /* 0x000fe200078e02ff */
[----:B------:R-:W-:Y:S01]  /*14710*/  IADD3 R31, R43, R45, RZ ;  /* 0x0000002d2b1f7210 */ /* 0x000fe20007ffe0ff */
[----:B------:R-:W-:Y:S01]  /*14720*/  IMAD R37, R30, c[0x0][0x53c], R37 ;  /* 0x00014f001e257a24 */ /* 0x000fe200078e0225 */
[-C--:B------:R-:W-:Y:S01]  /*14730*/  LEA.HI.X R45, R26, R35.reuse, R27, 0x1, P1 ;  /* 0x000000231a2d7211 */ /* 0x080fe200008f0c1b */
[----:B------:R-:W-:Y:S01]  /*14740*/  IMAD.WIDE.U32 R26, R30, c[0x0][0x538], RZ ;  /* 0x00014e001e1a7a25 */ /* 0x000fe200078e00ff */
[----:B------:R-:W-:-:S03]  /*14750*/  LEA.HI.X R47, R42, R35, R31, 0x1, P2 ;  /* 0x000000232a2f7211 */ /* 0x000fc600010f0c1f */
        /* <DEDUP_REMOVED lines=9> */
[----:B------:R-:W-:Y:S01]  /*147f0*/  IMAD R25, R25, c[0x0][0x538], RZ ;  /* 0x00014e0019197a24 */ /* 0x000fe200078e02ff */
[----:B------:R1:W4:Y:S01]  /*14800*/  LDG.E.U16.CONSTANT R37, [R46.64] ;  /* 0x000000042e257981 */ /* 0x000322000c1e9500 */
[----:B------:R-:W-:Y:S01]  /*14810*/  IMAD R41, R28, c[0x0][0x53c], R29 ;  /* 0x00014f001c297a24 */ /* 0x000fe200078e021d */
[----:B------:R-:W-:Y:S01]  /*14820*/  LEA.HI.X R27, R30, R35, R27, 0x1, P1 ;  /* 0x000000231e1b7211 */ /* 0x000fe200008f0c1b */
[----:B------:R-:W-:Y:S01]  /*14830*/  IMAD.WIDE.U32 R28, R28, c[0x0][0x538], RZ ;  /* 0x00014e001c1c7a25 */ /* 0x000fe200078e00ff */
[----:B------:R-:W5:Y:S03]  /*14840*/  LDG.E.U16.CONSTANT R42, [R42.64] ;  /* 0x000000042a2a7981 */ /* 0x000f66000c1e9500 */
[----:B------:R-:W-:Y:S01]  /*14850*/  IMAD.WIDE.U32 R30, R24, c[0x0][0x538], RZ ;  /* 0x00014e00181e7a25 */ /* 0x000fe200078e00ff */
[----:B------:R-:W-:Y:S01]  /*14860*/  LEA R40, P1, R28, R33, 0x1 ;  /* 0x000000211c287211 */ /* 0x000fe200078208ff */
[----:B0-----:R0:W5:Y:S02]  /*14870*/  LDG.E.U16.CONSTANT R44, [R26.64] ;  /* 0x000000041a2c7981 */ /* 0x001164000c1e9500 */
[----:B------:R-:W-:Y:S01]  /*14880*/  IMAD R45, R24, c[0x0][0x53c], R25 ;  /* 0x00014f00182d7a24 */ /* 0x000fe200078e0219 */
[----:B------:R-:W-:Y:S01]  /*14890*/  IADD3 R25, R29, R41, RZ ;  /* 0x000000291d197210 */ /* 0x000fe20007ffe0ff */
        /* <DEDUP_REMOVED lines=8> */
[----:B------:R-:W-:Y:S01]  /*14920*/  IADD3 R19, R29, R47, RZ ;  /* 0x0000002f1d137210 */ /* 0x000fe20007ffe0ff */
[----:B0-----:R-:W-:Y:S01]  /*14930*/  IMAD.WIDE.U32 R26, R18, c[0x0][0x538], RZ ;  /* 0x00014e00121a7a25 */ /* 0x001fe200078e00ff */
[----:B------:R-:W-:Y:S01]  /*14940*/  LEA R22, P1, R28, R33, 0x1 ;  /* 0x000000211c167211 */ /* 0x000fe200078208ff */
[----:B------:R0:W5:Y:S02]  /*14950*/  LDG.E.U16.CONSTANT R40, [R40.64] ;  /* 0x0000000428287981 */ /* 0x000164000c1e9500 */
[----:B------:R-:W-:Y:S01]  /*14960*/  IMAD R29, R18, c[0x0][0x53c], R23 ;  /* 0x00014f00121d7a24 */ /* 0x000fe200078e0217 */
[----:B------:R-:W-:Y:S01]  /*14970*/  LEA.HI.X R23, R28, R35, R19, 0x1, P1 ;  /* 0x000000231c177211 */ /* 0x000fe200008f0c13 */
[----:B------:R-:W-:Y:S01]  /*14980*/  IMAD R5, R5, c[0x0][0x538], RZ ;  /* 0x00014e0005057a24 */ /* 0x000fe200078e02ff */
[----:B------:R-:W-:Y:S01]  /*14990*/  LEA R18, P1, R26, R33, 0x1 ;  /* 0x000000211a127211 */ /* 0x000fe200078208ff */
[----:B------:R-:W-:Y:S01]  /*149a0*/  IMAD R17, R17, c[0x0][0x538], RZ ;  /* 0x00014e0011117a24 */ /* 0x000fe200078e02ff */
[----:B------:R-:W-:Y:S01]  /*149b0*/  IADD3 R19, R27, R29, RZ ;  /* 0x0000001d1b137210 */ /* 0x000fe20007ffe0ff */
[----:B------:R-:W-:Y:S01]  /*149c0*/  IMAD R5, R4, c[0x0][0x53c], R5 ;  /* 0x00014f0004057a24 */ /* 0x000fe200078e0205 */
[----:B------:R1:W5:Y:S01]  /*149d0*/  LDG.E.U16.CONSTANT R24, [R24.64] ;  /* 0x0000000418187981 */ /* 0x000362000c1e9500 */
[----:B------:R-:W-:Y:S01]  /*149e0*/  IMAD R13, R13, c[0x0][0x538], RZ ;  /* 0x00014e000d0d7a24 */ /* 0x000fe200078e02ff */
[----:B------:R-:W-:Y:S01]  /*149f0*/  LEA.HI.X R19, R26, R35, R19, 0x1, P1 ;  /* 0x000000231a137211 */ /* 0x000fe200008f0c13 */
[----:B------:R-:W-:Y:S01]  /*14a00*/  IMAD.WIDE.U32 R26, R4, c[0x0][0x538], RZ ;  /* 0x00014e00041a7a25 */ /* 0x000fe200078e00ff */
[----:B------:R1:W5:Y:S03]  /*14a10*/  LDG.E.U16.CONSTANT R30, [R22.64] ;  /* 0x00000004161e7981 */ /* 0x000366000c1e9500 */
[C---:B------:R-:W-:Y:S01]  /*14a20*/  IMAD.WIDE.U32 R28, R16.reuse, c[0x0][0x538], RZ ;  /* 0x00014e00101c7a25 */ /* 0x040fe200078e00ff */
[----:B------:R1:W5:Y:S03]  /*14a30*/  LDG.E.U16.CONSTANT R31, [R18.64] ;  /* 0x00000004121f7981 */ /* 0x000366000c1e9500 */
[----:B0-----:R-:W-:Y:S01]  /*14a40*/  IMAD R41, R16, c[0x0][0x53c], R17 ;  /* 0x00014f0010297a24 */ /* 0x001fe200078e0211 */
[----:B------:R-:W-:Y:S01]  /*14a50*/  LEA R16, P1, R26, R33, 0x1 ;  /* 0x000000211a107211 */ /* 0x000fe200078208ff */
[C---:B-1----:R-:W-:Y:S01]  /*14a60*/  IMAD R25, R12.reuse, c[0x0][0x53c], R13 ;  /* 0x00014f000c197a24 */ /* 0x042fe200078e020d */
[----:B------:R-:W-:Y:S01]  /*14a70*/  IADD3 R17, R27, R5, RZ ;  /* 0x000000051b117210 */ /* 0x000fe20007ffe0ff */
[----:B------:R-:W-:-:S04]  /*14a80*/  IMAD.WIDE.U32 R22, R12, c[0x0][0x538], RZ ;  /* 0x00014e000c167a25 */ /* 0x000fc800078e00ff */
[----:B------:R-:W-:Y:S01]  /*14a90*/  IMAD R19, R15, c[0x0][0x538], RZ ;  /* 0x00014e000f137a24 */ /* 0x000fe200078e02ff */
[----:B------:R-:W-:Y:S01]  /*14aa0*/  LEA.HI.X R17, R26, R35, R17, 0x1, P1 ;  /* 0x000000231a117211 */ /* 0x000fe200008f0c11 */
[----:B------:R-:W-:Y:S01]  /*14ab0*/  IMAD.WIDE.U32 R12, R14, c[0x0][0x538], RZ ;  /* 0x00014e000e0c7a25 */ /* 0x000fe200078e00ff */
[----:B------:R-:W-:Y:S02]  /*14ac0*/  IADD3 R15, R23, R25, RZ ;  /* 0x00000019170f7210 */ /* 0x000fe40007ffe0ff */
[-C--:B------:R-:W-:Y:S01]  /*14ad0*/  LEA R18, P1, R22, R33.reuse, 0x1 ;  /* 0x0000002116127211 */ /* 0x080fe200078208ff */
[----:B------:R-:W-:Y:S01]  /*14ae0*/  IMAD R23, R14, c[0x0][0x53c], R19 ;  /* 0x00014f000e177a24 */ /* 0x000fe200078e0213 */
[----:B------:R-:W-:Y:S01]  /*14af0*/  LEA R4, P2, R28, R33, 0x1 ;  /* 0x000000211c047211 */ /* 0x000fe200078408ff */
[----:B------:R-:W-:Y:S01]  /*14b00*/  IMAD R9, R9, c[0x0][0x538], RZ ;  /* 0x00014e0009097a24 */ /* 0x000fe200078e02ff */
[----:B------:R-:W-:Y:S01]  /*14b10*/  IADD3 R5, R29, R41, RZ ;  /* 0x000000291d057210 */ /* 0x000fe20007ffe0ff */
[----:B------:R-:W-:Y:S01]  /*14b20*/  IMAD.IADD R13, R13, 0x1, R23 ;  /* 0x000000010d0d7824 */ /* 0x000fe200078e0217 */
[----:B------:R-:W-:Y:S01]  /*14b30*/  LEA.HI.X R19, R22, R35, R15, 0x1, P1 ;  /* 0x0000002316137211 */ /* 0x000fe200008f0c0f */
[----:B------:R0:W5:Y:S01]  /*14b40*/  LDG.E.U16.CONSTANT R16, [R16.64] ;  /* 0x0000000410107981 */ /* 0x000162000c1e9500 */
[----:B------:R-:W-:-:S02]  /*14b50*/  LEA R14, P1, R12, R33, 0x1 ;  /* 0x000000210c0e7211 */ /* 0x000fc400078208ff */
[-C--:B------:R-:W-:Y:S01]  /*14b60*/  LEA.HI.X R5, R28, R35.reuse, R5, 0x1, P2 ;  /* 0x000000231c057211 */ /* 0x080fe200010f0c05 */
[----:B------:R-:W-:Y:S01]  /*14b70*/  IMAD R9, R8, c[0x0][0x53c], R9 ;  /* 0x00014f0008097a24 */ /* 0x000fe200078e0209 */
[----:B------:R-:W-:Y:S01]  /*14b80*/  LEA.HI.X R15, R12, R35, R13, 0x1, P1 ;  /* 0x000000230c0f7211 */ /* 0x000fe200008f0c0d */
[----:B------:R-:W-:Y:S01]  /*14b90*/  IMAD.WIDE.U32 R12, R8, c[0x0][0x538], RZ ;  /* 0x00014e00080c7a25 */ /* 0x000fe200078e00ff */
[----:B------:R-:W5:Y:S03]  /*14ba0*/  LDG.E.U16.CONSTANT R18, [R18.64] ;  /* 0x0000000412127981 */ /* 0x000f66000c1e9500 */
[----:B------:R-:W-:Y:S01]  /*14bb0*/  IMAD R21, R21, c[0x0][0x538], RZ ;  /* 0x00014e0015157a24 */ /* 0x000fe200078e02ff */
[----:B------:R1:W5:Y:S01]  /*14bc0*/  LDG.E.U16.CONSTANT R22, [R4.64] ;  /* 0x0000000404167981 */ /* 0x000362000c1e9500 */
[----:B------:R-:W-:Y:S02]  /*14bd0*/  IMAD R7, R7, c[0x0][0x538], RZ ;  /* 0x00014e0007077a24 */ /* 0x000fe400078e02ff */
[C---:B0-----:R-:W-:Y:S01]  /*14be0*/  IMAD R17, R20.reuse, c[0x0][0x53c], R21 ;  /* 0x00014f0014117a24 */ /* 0x041fe200078e0215 */
[----:B------:R-:W5:Y:S01]  /*14bf0*/  LDG.E.U16.CONSTANT R14, [R14.64] ;  /* 0x000000040e0e7981 */ /* 0x000f62000c1e9500 */
[----:B------:R-:W-:Y:S01]  /*14c00*/  IMAD.WIDE.U32 R20, R20, c[0x0][0x538], RZ ;  /* 0x00014e0014147a25 */ /* 0x000fe200078e00ff */
[----:B-1----:R-:W-:-:S02]  /*14c10*/  LEA R4, P1, R12, R33, 0x1 ;  /* 0x000000210c047211 */ /* 0x002fc400078208ff */
[----:B------:R-:W-:Y:S01]  /*14c20*/  IADD3 R5, R13, R9, RZ ;  /* 0x000000090d057210 */ /* 0x000fe20007ffe0ff */
[----:B------:R-:W-:Y:S01]  /*14c30*/  IMAD R23, R6, c[0x0][0x53c], R7 ;  /* 0x00014f0006177a24 */ /* 0x000fe200078e0207 */
[----:B------:R-:W-:Y:S01]  /*14c40*/  LEA R8, P2, R20, R33, 0x1 ;  /* 0x0000002114087211 */ /* 0x000fe200078408ff */
[----:B------:R-:W-:Y:S01]  /*14c50*/  IMAD.WIDE.U32 R6, R6, c[0x0][0x538], RZ ;  /* 0x00014e0006067a25 */ /* 0x000fe200078e00ff */
[----:B------:R-:W-:Y:S02]  /*14c60*/  LEA.HI.X R5, R12, R35, R5, 0x1, P1 ;  /* 0x000000230c057211 */ /* 0x000fe400008f0c05 */
[----:B------:R-:W-:Y:S02]  /*14c70*/  IADD3 R9, R21, R17, RZ ;  /* 0x0000001115097210 */ /* 0x000fe40007ffe0ff */
[----:B------:R-:W-:Y:S01]  /*14c80*/  LEA R12, P1, R6, R33, 0x1 ;  /* 0x00000021060c7211 */ /* 0x000fe200078208ff */
[----:B------:R3:W5:Y:S01]  /*14c90*/  LDG.E.U16.CONSTANT R4, [R4.64] ;  /* 0x0000000404047981 */ /* 0x000762000c1e9500 */
[----:B------:R-:W-:-:S02]  /*14ca0*/  LEA.HI.X R9, R20, R35, R9, 0x1, P2 ;  /* 0x0000002314097211 */ /* 0x000fc400010f0c09 */
[----:B------:R-:W-:-:S03]  /*14cb0*/  IADD3 R7, R7, R23, RZ ;  /* 0x0000001707077210 */ /* 0x000fc60007ffe0ff */
[----:B------:R-:W5:Y:S01]  /*14cc0*/  LDG.E.U16.CONSTANT R8, [R8.64] ;  /* 0x0000000408087981 */ /* 0x000f62000c1e9500 */
        /* <DEDUP_REMOVED lines=14> */
[----:B------:R-:W-:Y:S01]  /*14db0*/  FADD.FTZ R32, R32, R37 ;  /* 0x0000002520207221 */ /* 0x000fe20000010000 */
[----:B------:R-:W-:-:S03]  /*14dc0*/  PRMT R44, RZ, 0x5410, R44 ;  /* 0x00005410ff2c7816 */ /* 0x000fc6000000002c */
[----:B------:R-:W-:-:S04]  /*14dd0*/  FADD.FTZ R5, R32, R5 ;  /* 0x0000000520057221 */ /* 0x000fc80000010000 */
[----:B------:R-:W-:Y:S01]  /*14de0*/  FADD.FTZ R5, R5, R44 ;  /* 0x0000002c05057221 */ /* 0x000fe20000010000 */
[----:B------:R-:W-:-:S05]  /*14df0*/  PRMT R40, RZ, 0x5410, R40 ;  /* 0x00005410ff287816 */ /* 0x000fca0000000028 */
[----:B------:R-:W-:Y:S01]  /*14e00*/  FADD.FTZ R5, R5, R40 ;  /* 0x0000002805057221 */ /* 0x000fe20000010000 */
[----:B------:R-:W-:Y:S02]  /*14e10*/  PRMT R24, RZ, 0x5410, R24 ;  /* 0x00005410ff187816 */ /* 0x000fe40000000018 */
[----:B------:R-:W-:-:S03]  /*14e20*/  PRMT R30, RZ, 0x5410, R30 ;  /* 0x00005410ff1e7816 */ /* 0x000fc6000000001e */
[----:B------:R-:W-:Y:S01]  /*14e30*/  FADD.FTZ R5, R5, R24 ;  /* 0x0000001805057221 */ /* 0x000fe20000010000 */
[----:B------:R-:W-:-:S03]  /*14e40*/  PRMT R6, RZ, 0x5410, R31 ;  /* 0x00005410ff067816 */ /* 0x000fc6000000001f */
[----:B------:R-:W-:-:S04]  /*14e50*/  FADD.FTZ R5, R5, R30 ;  /* 0x0000001e05057221 */ /* 0x000fc80000010000 */
[----:B------:R-:W-:Y:S01]  /*14e60*/  FADD.FTZ R5, R5, R6 ;  /* 0x0000000605057221 */ /* 0x000fe20000010000 */
[----:B------:R-:W-:-:S05]  /*14e70*/  PRMT R16, RZ, 0x5410, R16 ;  /* 0x00005410ff107816 */ /* 0x000fca0000000010 */
[----:B------:R-:W-:Y:S01]  /*14e80*/  FADD.FTZ R5, R5, R16 ;  /* 0x0000001005057221 */ /* 0x000fe20000010000 */
[----:B------:R-:W-:Y:S02]  /*14e90*/  PRMT R18, RZ, 0x5410, R18 ;  /* 0x00005410ff127816 */ /* 0x000fe40000000012 */
[----:B------:R-:W-:-:S05]  /*14ea0*/  PRMT R22, RZ, 0x5410, R22 ;  /* 0x00005410ff167816 */ /* 0x000fca0000000016 */
[----:B------:R-:W-:Y:S01]  /*14eb0*/  FADD.FTZ R5, R5, R22 ;  /* 0x0000001605057221 */ /* 0x000fe20000010000 */
        /* <DEDUP_REMOVED lines=11> */
.L_x_1445:
[----:B------:R-:W-:Y:S02]  /*14f70*/  MOV R12, R10 ;  /* 0x0000000a000c7202 */ /* 0x000fe40000000f00 */
[----:B------:R-:W-:Y:S02]  /*14f80*/  MOV R13, R11 ;  /* 0x0000000b000d7202 */ /* 0x000fe40000000f00 */
.L_x_1444:
[----:B------:R-:W-:Y:S05]  /*14f90*/  BSYNC B4 ;  /* 0x0000000000047941 */ /* 0x000fea0003800000 */
.L_x_1443:
        /* <DEDUP_REMOVED lines=10> */
[----:B------:R-:W4:Y:S04]  /*15040*/  LDG.E.64.CONSTANT R14, [R10.64+0x20] ;  /* 0x000020040a0e7981 */ /* 0x000f28000c1e9b00 */
        /* <DEDUP_REMOVED lines=8> */
[----:B------:R-:W-:Y:S01]  /*150d0*/  IMAD.WIDE.U32 R24, R20, c[0x0][0x538], RZ ;  /* 0x00014e0014187a25 */ /* 0x000fe200078e00ff */
[----:B------:R-:W-:-:S03]  /*150e0*/  IADD3 R13, R23, R13, RZ ;  /* 0x0000000d170d7210 */ /* 0x000fc60007ffe0ff */
[----:B------:R-:W-:Y:S01]  /*150f0*/  IMAD R21, R20, c[0x0][0x53c], R21 ;  /* 0x00014f0014157a24 */ /* 0x000fe200078e0215 */
[----:B------:R-:W-:Y:S01]  /*15100*/  LEA.HI.X R13, R22, R35, R13, 0x1, P0 ;  /* 0x00000023160d7211 */ /* 0x000fe200000f0c0d */
[----:B----4-:R-:W-:Y:S01]  /*15110*/  IMAD R17, R17, c[0x0][0x538], RZ ;  /* 0x00014e0011117a24 */ /* 0x010fe200078e02ff */
[----:B------:R-:W-:Y:S01]  /*15120*/  LEA R20, P0, R24, R33, 0x1 ;  /* 0x0000002118147211 */ /* 0x000fe200078008ff */
[C---:B------:R-:W-:Y:S01]  /*15130*/  IMAD.WIDE.U32 R22, R16.reuse, c[0x0][0x538], RZ ;  /* 0x00014e0010167a25 */ /* 0x040fe200078e00ff */
[----:B------:R-:W-:Y:S01]  /*15140*/  IADD3 R21, R25, R21, RZ ;  /* 0x0000001519157210 */ /* 0x000fe20007ffe0ff */
[----:B------:R0:W2:Y:S02]  /*15150*/  LDG.E.U16.CONSTANT R12, [R12.64] ;  /* 0x000000040c0c7981 */ /* 0x0000a4000c1e9500 */
[----:B------:R-:W-:Y:S01]  /*15160*/  IMAD R17, R16, c[0x0][0x53c], R17 ;  /* 0x00014f0010117a24 */ /* 0x000fe200078e0211 */
[----:B------:R-:W-:Y:S01]  /*15170*/  LEA.HI.X R21, R24, R35, R21, 0x1, P0 ;  /* 0x0000002318157211 */ /* 0x000fe200000f0c15 */
[----:B-----5:R-:W-:Y:S01]  /*15180*/  IMAD R19, R19, c[0x0][0x538], RZ ;  /* 0x00014e0013137a24 */ /* 0x020fe200078e02ff */
[----:B------:R-:W-:Y:S01]  /*15190*/  LEA R16, P1, R22, R33, 0x1 ;  /* 0x0000002116107211 */ /* 0x000fe200078208ff */
[C---:B------:R-:W-:Y:S01]  /*151a0*/  IMAD.WIDE.U32 R24, R18.reuse, c[0x0][0x538], RZ ;  /* 0x00014e0012187a25 */ /* 0x040fe200078e00ff */
[----:B------:R-:W-:Y:S01]  /*151b0*/  IADD3 R17, R23, R17, RZ ;  /* 0x0000001117117210 */ /* 0x000fe20007ffe0ff */
[----:B------:R-:W3:Y:S02]  /*151c0*/  LDG.E.U16.CONSTANT R20, [R20.64] ;  /* 0x0000000414147981 */ /* 0x000ee4000c1e9500 */
[----:B------:R-:W-:Y:S01]  /*151d0*/  IMAD R23, R18, c[0x0][0x53c], R19 ;  /* 0x00014f0012177a24 */ /* 0x000fe200078e0213 */
[----:B------:R-:W-:Y:S01]  /*151e0*/  LEA.HI.X R17, R22, R35, R17, 0x1, P1 ;  /* 0x0000002316117211 */ /* 0x000fe200008f0c11 */
[----:B------:R-:W-:Y:S01]  /*151f0*/  IMAD R15, R15, c[0x0][0x538], RZ ;  /* 0x00014e000f0f7a24 */ /* 0x000fe200078e02ff */
[----:B------:R-:W-:Y:S01]  /*15200*/  LEA R22, P0, R24, R33, 0x1 ;  /* 0x0000002118167211 */ /* 0x000fe200078008ff */
[C---:B------:R-:W-:Y:S01]  /*15210*/  IMAD.WIDE.U32 R18, R14.reuse, c[0x0][0x538], RZ ;  /* 0x00014e000e127a25 */ /* 0x040fe200078e00ff */
[----:B0-----:R-:W-:Y:S01]  /*15220*/  IADD3 R13, R25, R23, RZ ;  /* 0x00000017190d7210 */ /* 0x001fe20007ffe0ff */
[----:B------:R-:W4:Y:S02]  /*15230*/  LDG.E.U16.CONSTANT R16, [R16.64] ;  /* 0x0000000410107981 */ /* 0x000f24000c1e9500 */
[----:B------:R-:W-:Y:S01]  /*15240*/  IMAD R15, R14, c[0x0][0x53c], R15 ;  /* 0x00014f000e0f7a24 */ /* 0x000fe200078e020f */
[----:B------:R-:W-:Y:S01]  /*15250*/  LEA.HI.X R23, R24, R35, R13, 0x1, P0 ;  /* 0x0000002318177211 */ /* 0x000fe200000f0c0d */
[----:B------:R-:W-:Y:S01]  /*15260*/  IMAD R7, R7, c[0x0][0x538], RZ ;  /* 0x00014e0007077a24 */ /* 0x000fe200078e02ff */
[----:B------:R-:W-:-:S02]  /*15270*/  LEA R14, P0, R18, R33, 0x1 ;  /* 0x00000021120e7211 */ /* 0x000fc400078008ff */
[----:B------:R-:W-:Y:S01]  /*15280*/  IADD3 R15, R19, R15, RZ ;  /* 0x0000000f130f7210 */ /* 0x000fe20007ffe0ff */
[----:B------:R-:W-:Y:S01]  /*15290*/  IMAD R9, R9, c[0x0][0x538], RZ ;  /* 0x00014e0009097a24 */ /* 0x000fe200078e02ff */
[----:B------:R0:W5:Y:S01]  /*152a0*/  LDG.E.U16.CONSTANT R13, [R22.64] ;  /* 0x00000004160d7981 */ /* 0x000162000c1e9500 */
[----:B------:R-:W-:Y:S01]  /*152b0*/  IMAD R7, R6, c[0x0][0x53c], R7 ;  /* 0x00014f0006077a24 */ /* 0x000fe200078e0207 */
[----:B------:R-:W-:Y:S01]  /*152c0*/  LEA.HI.X R15, R18, R35, R15, 0x1, P0 ;  /* 0x00000023120f7211 */ /* 0x000fe200000f0c0f */
[----:B------:R-:W-:-:S04]  /*152d0*/  IMAD.WIDE.U32 R18, R6, c[0x0][0x538], RZ ;  /* 0x00014e0006127a25 */ /* 0x000fc800078e00ff */
[----:B------:R-:W-:Y:S01]  /*152e0*/  IMAD R25, R5, c[0x0][0x538], RZ ;  /* 0x00014e0005197a24 */ /* 0x000fe200078e02ff */
[----:B------:R-:W5:Y:S01]  /*152f0*/  LDG.E.U16.CONSTANT R14, [R14.64] ;  /* 0x000000040e0e7981 */ /* 0x000f62000c1e9500 */
[C---:B------:R-:W-:Y:S02]  /*15300*/  IMAD R5, R8.reuse, c[0x0][0x53c], R9 ;  /* 0x00014f0008057a24 */ /* 0x040fe400078e0209 */
[----:B------:R-:W-:Y:S01]  /*15310*/  IMAD.WIDE.U32 R8, R8, c[0x0][0x538], RZ ;  /* 0x00014e0008087a25 */ /* 0x000fe200078e00ff */
[----:B------:R-:W-:Y:S02]  /*15320*/  LEA R6, P0, R18, R33, 0x1 ;  /* 0x0000002112067211 */ /* 0x000fe400078008ff */
[----:B------:R-:W-:Y:S01]  /*15330*/  IADD3 R7, R19, R7, RZ ;  /* 0x0000000713077210 */ /* 0x000fe20007ffe0ff */
[C---:B------:R-:W-:Y:S01]  /*15340*/  IMAD R25, R4.reuse, c[0x0][0x53c], R25 ;  /* 0x00014f0004197a24 */ /* 0x040fe200078e0219 */
[----:B------:R-:W-:Y:S01]  /*15350*/  IADD3 R5, R9, R5, RZ ;  /* 0x0000000509057210 */ /* 0x000fe20007ffe0ff */
[----:B0-----:R-:W-:Y:S01]  /*15360*/  IMAD.WIDE.U32 R22, R4, c[0x0][0x538], RZ ;  /* 0x00014e0004167a25 */ /* 0x001fe200078e00ff */
[----:B------:R-:W-:-:S02]  /*15370*/  LEA R4, P1, R8, R33, 0x1 ;  /* 0x0000002108047211 */ /* 0x000fc400078208ff */
[-C--:B------:R-:W-:Y:S01]  /*15380*/  LEA.HI.X R7, R18, R35.reuse, R7, 0x1, P0 ;  /* 0x0000002312077211 */ /* 0x080fe200000f0c07 */
[----:B------:R-:W-:Y:S01]  /*15390*/  IMAD.IADD R9, R23, 0x1, R25 ;  /* 0x0000000117097824 */ /* 0x000fe200078e0219 */
[----:B------:R-:W-:Y:S02]  /*153a0*/  LEA.HI.X R5, R8, R35, R5, 0x1, P1 ;  /* 0x0000002308057211 */ /* 0x000fe400008f0c05 */
[C---:B------:R-:W-:Y:S01]  /*153b0*/  LEA R8, P0, R22.reuse, R33, 0x1 ;  /* 0x0000002116087211 */ /* 0x040fe200078008ff */
[----:B------:R-:W5:Y:S03]  /*153c0*/  LDG.E.U16.CONSTANT R6, [R6.64] ;  /* 0x0000000406067981 */ /* 0x000f66000c1e9500 */
[----:B------:R-:W-:Y:S01]  /*153d0*/  LEA.HI.X R9, R22, R35, R9, 0x1, P0 ;  /* 0x0000002316097211 */ /* 0x000fe200000f0c09 */
[----:B------:R3:W5:Y:S04]  /*153e0*/  LDG.E.U16.CONSTANT R4, [R4.64] ;  /* 0x0000000404047981 */ /* 0x000768000c1e9500 */
[----:B------:R-:W5:Y:S01]  /*153f0*/  LDG.E.U16.CONSTANT R8, [R8.64] ;  /* 0x0000000408087981 */ /* 0x000f62000c1e9500 */
[----:B------:R-:W-:-:S02]  /*15400*/  IADD3 R36, P2, R36, 0x8, RZ ;  /* 0x0000000824247810 */ /* 0x000fc40007f5e0ff */
        /* <DEDUP_REMOVED lines=12> */
[----:B------:R-:W-:Y:S02]  /*154d0*/  IADD3 R12, P1, R10, 0x40, RZ ;  /* 0x000000400a0c7810 */ /* 0x000fe40007f3e0ff */
[----:B------:R-:W-:Y:S02]  /*154e0*/  PRMT R6, RZ, 0x5410, R6 ;  /* 0x00005410ff067816 */ /* 0x000fe40000000006 */
[----:B------:R-:W-:-:S03]  /*154f0*/  PRMT R4, RZ, 0x5410, R4 ;  /* 0x00005410ff047816 */ /* 0x000fc60000000004 */
[----:B------:R-:W-:Y:S01]  /*15500*/  FADD.FTZ R5, R5, R6 ;  /* 0x0000000605057221 */ /* 0x000fe20000010000 */
[----:B------:R-:W-:Y:S02]  /*15510*/  IADD3.X R13, RZ, R11, RZ, P1, !PT ;  /* 0x0000000bff0d7210 */ /* 0x000fe40000ffe4ff */
[----:B------:R-:W-:Y:S01]  /*15520*/  PRMT R39, RZ, 0x5410, R8 ;  /* 0x00005410ff277816 */ /* 0x000fe20000000008 */
[----:B------:R-:W-:Y:S01]  /*15530*/  FADD.FTZ R4, R5, R4 ;  /* 0x0000000405047221 */ /* 0x000fe20000010000 */
[----:B------:R-:W-:Y:S02]  /*15540*/  MOV R10, R12 ;  /* 0x0000000c000a7202 */ /* 0x000fe40000000f00 */
[----:B------:R-:W-:Y:S01]  /*15550*/  MOV R11, R13 ;  /* 0x0000000d000b7202 */ /* 0x000fe20000000f00 */
[----:B------:R-:W-:Y:S02]  /*15560*/  FADD.FTZ R39, R4, R39 ;  /* 0x0000002704277221 */ /* 0x000fe40000010000 */
.L_x_1448:
[----:B------:R-:W-:Y:S05]  /*15570*/  BSYNC B4 ;  /* 0x0000000000047941 */ /* 0x000fea0003800000 */
.L_x_1447:
[----:B------:R-:W-:-:S04]  /*15580*/  ISETP.NE.U32.AND P1, PT, R36, RZ, PT ;  /* 0x000000ff2400720c */ /* 0x000fc80003f25070 */
[----:B------:R-:W-:-:S13]  /*15590*/  ISETP.NE.OR.EX P0, PT, R34, RZ, P0, P1 ;  /* 0x000000ff2200720c */ /* 0x000fda0000705710 */
[----:B------:R-:W-:Y:S01]  /*155a0*/  @!P0 BREAK B3 ;  /* 0x0000000000038942 */ /* 0x000fe20003800000 */
[----:B------:R-:W-:Y:S05]  /*155b0*/  @!P0 BRA `(.L_x_1440) ;  /* 0x0000034000008947 */ /* 0x000fea0003800000 */
.L_x_1442:
[----:B------:R-:W-:Y:S05]  /*155c0*/  BSYNC B3 ;  /* 0x0000000000037941 */ /* 0x000fea0003800000 */
.L_x_1441:
[----:B------:R-:W-:Y:S02]  /*155d0*/  BSSY B3, `(.L_x_1449) ;  /* 0x0000030000037945 */ /* 0x000fe40003800000 */
.L_x_1450:
        /* <DEDUP_REMOVED lines=48> */
.L_x_1449:
[----:B------:R-:W-:Y:S02]  /*158e0*/  MOV R12, R10 ;  /* 0x0000000a000c7202 */ /* 0x000fe40000000f00 */
[----:B------:R-:W-:Y:S02]  /*158f0*/  MOV R13, R11 ;  /* 0x0000000b000d7202 */ /* 0x000fe40000000f00 */
.L_x_1440:
[----:B------:R-:W-:Y:S05]  /*15900*/  BSYNC B1 ;  /* 0x0000000000017941 */ /* 0x000fea0003800000 */
.L_x_1439:
        /* <DEDUP_REMOVED lines=32> */
[----:B------:R-:W-:-:S05]  /*15b10*/  @P0 LEA.HI.X R7, R10, R35, R0, 0x1, P1 ;  /* 0x000000230a070211 */ /* 0x000fca00008f0c00 */
[----:B------:R-:W3:Y:S01]  /*15b20*/  @P0 LDG.E.U16.CONSTANT R6, [R6.64] ;  /* 0x0000000406060981 */ /* 0x000ee2000c1e9500 */
[----:B--2---:R-:W-:-:S05]  /*15b30*/  PRMT R4, RZ, 0x5410, R4 ;  /* 0x00005410ff047816 */ /* 0x004fca0000000004 */
[----:B------:R-:W-:Y:S01]  /*15b40*/  FADD.FTZ R39, R39, R4 ;  /* 0x0000000427277221 */ /* 0x000fe20000010000 */
[----:B---3--:R-:W-:-:S05]  /*15b50*/  @P0 PRMT R6, RZ, 0x5410, R6 ;  /* 0x00005410ff060816 */ /* 0x008fca0000000006 */
[----:B------:R-:W-:Y:S02]  /*15b60*/  @P0 FADD.FTZ R39, R39, R6 ;  /* 0x0000000627270221 */ /* 0x000fe40000010000 */
.L_x_1438:
[----:B------:R-:W-:Y:S05]  /*15b70*/  BSYNC B2 ;  /* 0x0000000000027941 */ /* 0x000fea0003800000 */
.L_x_1437:
[----:B------:R-:W-:Y:S01]  /*15b80*/  WARPSYNC 0xffffffff ;  /* 0xffffffff00007948 */ /* 0x000fe20003800000 */
[----:B------:R-:W-:-:S05]  /*15b90*/  F2FP.BF16.PACK_AB R39, RZ, R39 ;  /* 0x00000027ff27723e */ /* 0x000fca00000010ff */
[----:B------:R-:W-:Y:S01]  /*15ba0*/  STG.E.U16 [R2.64], R39 ;  /* 0x0000002702007986 */ /* 0x000fe2000c101504 */
[----:B------:R-:W-:Y:S05]  /*15bb0*/  EXIT ;  /* 0x000000000000794d */ /* 0x000fea0003800000 */
.L_x_1451:
        /* <DEDUP_REMOVED lines=12> */
.L_x_16245:


//--------------------- .text._ZN2at6native73_GLOBAL__N__c8866d80_35_SparseBinaryOpIntersectionKernel_cu_1520ed90_315312apply_kernelILi128ELi8EZNS1_29binary_op_intersection_kernelINS1_9RhsProjOpEN3c104HalfElEEvRNS_14TensorIteratorEllRKNS_6TensorEbEUliE_EEviT1_ --------------------------
	.section	.text._ZN2at6native73_GLOBAL__N__c8866d80_35_SparseBinaryOpIntersectionKernel_cu_1520ed90_315312apply_kernelILi128ELi8EZNS1_29binary_op_intersection_kernelINS1_9RhsProjOpEN3c104HalfElEEvRNS_14TensorIteratorEllRKNS_6TensorEbEUliE_EEviT1_,"ax",@progbits
	.sectioninfo	@"SHI_REGISTERS=52"
	.align	128
.text._ZN2at6native73_GLOBAL__N__c8866d80_35_SparseBinaryOpIntersectionKernel_cu_1520ed90_315312apply_kernelILi128ELi8EZNS1_29binary_op_intersection_kernelINS1_9RhsProjOpEN3c104HalfElEEvRNS_14TensorIteratorEllRKNS_6TensorEbEUliE_EEviT1_:
        .type           _ZN2at6native73_GLOBAL__N__c8866d80_35_SparseBinaryOpIntersectionKernel_cu_1520ed90_315312apply_kernelILi128ELi8EZNS1_29binary_op_intersection_kernelINS1_9RhsProjOpEN3c104HalfElEEvRNS_14TensorIteratorEllRKNS_6TensorEbEUliE_EEviT1_,@function
        .size           _ZN2at6native73_GLOBAL__N__c8866d80_35_SparseBinaryOpIntersectionKernel_cu_1520ed90_315312apply_kernelILi128ELi8EZNS1_29binary_op_intersection_kernelINS1_9RhsProjOpEN3c104HalfElEEvRNS_14TensorIteratorEllRKNS_6TensorEbEUliE_EEviT1_,(.L_x_16246 - _ZN2at6native73_GLOBAL__N__c8866d80_35_SparseBinaryOpIntersectionKernel_cu_1520ed90_315312apply_kernelILi128ELi8EZNS1_29binary_op_intersection_kernelINS1_9RhsProjOpEN3c104HalfElEEvRNS_14TensorIteratorEllRKNS_6TensorEbEUliE_EEviT1_)
        .other          _ZN2at6native73_GLOBAL__N__c8866d80_35_SparseBinaryOpIntersectionKernel_cu_1520ed90_315312apply_kernelILi128ELi8EZNS1_29binary_op_intersection_kernelINS1_9RhsProjOpEN3c104HalfElEEvRNS_14TensorIteratorEllRKNS_6TensorEbEUliE_EEviT1_,@"STO_CUDA_ENTRY STV_DEFAULT"
_ZN2at6native73_GLOBAL__N__c8866d80_35_SparseBinaryOpIntersectionKernel_cu_1520ed90_315312apply_kernelILi128ELi8EZNS1_29binary_op_intersection_kernelINS1_9RhsProjOpEN3c104HalfElEEvRNS_14TensorIteratorEllRKNS_6TensorEbEUliE_EEviT1_:
        /* <DEDUP_REMOVED lines=291> */
.L_x_1454:
        /* <DEDUP_REMOVED lines=48> */
.L_x_1464:
        /* <DEDUP_REMOVED lines=31> */
[----:B------:R-:W-:Y:S02]  /*1720*/  IADD3 R31, R35, R33, RZ ;  /* 0x00000021231f7210 */ /* 0x000fe40007ffe0ff */
        /* <DEDUP_REMOVED lines=19> */
[----:B------:R1:W4:Y:S03]  /*1860*/  LDG.E.U16.CONSTANT R37, [R32.64] ;  /* 0x0000000420257981 */ /* 0x000326000c1e9500 */
[----:B------:R-:W-:Y:S01]  /*1870*/  IMAD.WIDE.U32 R34, R10, c[0x0][0x538], RZ ;  /* 0x00014e000a227a25 */ /* 0x000fe200078e00ff */
[----:B------:R-:W-:Y:S01]  /*1880*/  LEA.HI.X R7, R36, R43, R7, 0x1, P1 ;  /* 0x0000002b24077211 */ /* 0x000fe200008f0c07 */
[----:B------:R-:W5:Y:S02]  /*1890*/  LDG.E.U16.CONSTANT R38, [R38.64] ;  /* 0x0000000426267981 */ /* 0x000f64000c1e9500 */
[----:B------:R-:W-:Y:S01]  /*18a0*/  IMAD R11, R10, c[0x0][0x53c], R11 ;  /* 0x00014f000a0b7a24 */ /* 0x000fe200078e020b */
[----:B------:R-:W-:Y:S01]  /*18b0*/  LEA R10, P1, R8, R41, 0x1 ;  /* 0x00000029080a7211 */ /* 0x000fe200078208ff */
[----:B0-----:R0:W5:Y:S01]  /*18c0*/  LDG.E.U16.CONSTANT R31, [R6.64] ;  /* 0x00000004061f7981 */ /* 0x001162000c1e9500 */
        /* <DEDUP_REMOVED lines=9> */
[----:B------:R-:W-:Y:S01]  /*1960*/  LEA R12, P1, R8, R41, 0x1 ;  /* 0x00000029080c7211 */ /* 0x000fe200078208ff */
[C---:B0-----:R-:W-:Y:S01]  /*1970*/  IMAD.WIDE.U32 R6, R14.reuse, c[0x0][0x538], RZ ;  /* 0x00014e000e067a25 */ /* 0x041fe200078e00ff */
[----:B------:R-:W-:Y:S01]  /*1980*/  IADD3 R9, R9, R35, RZ ;  /* 0x0000002309097210 */ /* 0x000fe20007ffe0ff */
[----:B------:R-:W5:Y:S02]  /*1990*/  LDG.E.U16.CONSTANT R32, [R32.64] ;  /* 0x0000000420207981 */ /* 0x000f64000c1e9500 */
[----:B------:R-:W-:Y:S02]  /*19a0*/  IMAD R15, R14, c[0x0][0x53c], R13 ;  /* 0x00014f000e0f7a24 */ /* 0x000fe400078e020d */
[----:B------:R-:W-:Y:S01]  /*19b0*/  IMAD R17, R17, c[0x0][0x538], RZ ;  /* 0x00014e0011117a24 */ /* 0x000fe200078e02ff */
[----:B------:R-:W-:Y:S01]  /*19c0*/  LEA.HI.X R13, R8, R43, R9, 0x1, P1 ;  /* 0x0000002b080d7211 */ /* 0x000fe200008f0c09 */
[----:B------:R-:W-:Y:S01]  /*19d0*/  IMAD R19, R19, c[0x0][0x538], RZ ;  /* 0x00014e0013137a24 */ /* 0x000fe200078e02ff */
[----:B------:R-:W-:Y:S01]  /*19e0*/  LEA R8, P1, R6, R41, 0x1 ;  /* 0x0000002906087211 */ /* 0x000fe200078208ff */
[C---:B------:R-:W-:Y:S01]  /*19f0*/  IMAD R35, R16.reuse, c[0x0][0x53c], R17 ;  /* 0x00014f0010237a24 */ /* 0x040fe200078e0211 */
[----:B------:R-:W-:Y:S01]  /*1a00*/  IADD3 R7, R7, R15, RZ ;  /* 0x0000000f07077210 */ /* 0x000fe20007ffe0ff */
[----:B------:R-:W-:Y:S01]  /*1a10*/  IMAD.WIDE.U32 R16, R16, c[0x0][0x538], RZ ;  /* 0x00014e0010107a25 */ /* 0x000fe200078e00ff */
[----:B------:R0:W5:Y:S02]  /*1a20*/  LDG.E.U16.CONSTANT R14, [R10.64] ;  /* 0x000000040a0e7981 */ /* 0x000164000c1e9500 */
[----:B------:R-:W-:Y:S01]  /*1a30*/  LEA.HI.X R9, R6, R43, R7, 0x1, P1 ;  /* 0x0000002b06097211 */ /* 0x000fe200008f0c07 */
[C---:B------:R-:W-:Y:S01]  /*1a40*/  IMAD.WIDE.U32 R6, R18.reuse, c[0x0][0x538], RZ ;  /* 0x00014e0012067a25 */ /* 0x040fe200078e00ff */
[----:B------:R1:W5:Y:S03]  /*1a50*/  LDG.E.U16.CONSTANT R15, [R12.64] ;  /* 0x000000040c0f7981 */ /* 0x000366000c1e9500 */
[----:B------:R-:W-:Y:S01]  /*1a60*/  IMAD R19, R18, c[0x0][0x53c], R19 ;  /* 0x00014f0012137a24 */ /* 0x000fe200078e0213 */
[----:B0-----:R-:W-:Y:S01]  /*1a70*/  IADD3 R11, R17, R35, RZ ;  /* 0x00000023110b7210 */ /* 0x001fe20007ffe0ff */
[----:B------:R-:W-:Y:S01]  /*1a80*/  IMAD R17, R21, c[0x0][0x538], RZ ;  /* 0x00014e0015117a24 */ /* 0x000fe200078e02ff */
[-C--:B------:R-:W-:Y:S01]  /*1a90*/  LEA R18, P1, R16, R41.reuse, 0x1 ;  /* 0x0000002910127211 */ /* 0x080fe200078208ff */
[----:B------:R-:W-:Y:S01]  /*1aa0*/  IMAD R21, R23, c[0x0][0x538], RZ ;  /* 0x00014e0017157a24 */ /* 0x000fe200078e02ff */
[----:B------:R-:W-:Y:S01]  /*1ab0*/  LEA R10, P2, R6, R41, 0x1 ;  /* 0x00000029060a7211 */ /* 0x000fe200078408ff */
[C---:B-1----:R-:W-:Y:S01]  /*1ac0*/  IMAD.WIDE.U32 R12, R20.reuse, c[0x0][0x538], RZ ;  /* 0x00014e00140c7a25 */ /* 0x042fe200078e00ff */
[----:B------:R-:W-:Y:S01]  /*1ad0*/  IADD3 R7, R7, R19, RZ ;  /* 0x0000001307077210 */ /* 0x000fe20007ffe0ff */
[----:B------:R0:W5:Y:S02]  /*1ae0*/  LDG.E.U16.CONSTANT R34, [R8.64] ;  /* 0x0000000408227981 */ /* 0x000164000c1e9500 */
[----:B------:R-:W-:Y:S01]  /*1af0*/  IMAD R17, R20, c[0x0][0x53c], R17 ;  /* 0x00014f0014117a24 */ /* 0x000fe200078e0211 */
[-C--:B------:R-:W-:Y:S01]  /*1b00*/  LEA.HI.X R19, R16, R43.reuse, R11, 0x1, P1 ;  /* 0x0000002b10137211 */ /* 0x080fe200008f0c0b */
[----:B------:R-:W-:Y:S01]  /*1b10*/  IMAD R21, R22, c[0x0][0x53c], R21 ;  /* 0x00014f0016157a24 */ /* 0x000fe200078e0215 */
[----:B------:R-:W-:-:S02]  /*1b20*/  LEA.HI.X R11, R6, R43, R7, 0x1, P2 ;  /* 0x0000002b060b7211 */ /* 0x000fc400010f0c07 */
[----:B------:R-:W-:Y:S01]  /*1b30*/  LEA R6, P1, R12, R41, 0x1 ;  /* 0x000000290c067211 */ /* 0x000fe200078208ff */
[----:B------:R2:W5:Y:S01]  /*1b40*/  LDG.E.U16.CONSTANT R18, [R18.64] ;  /* 0x0000000412127981 */ /* 0x000562000c1e9500 */
[----:B------:R-:W-:Y:S01]  /*1b50*/  IADD3 R7, R13, R17, RZ ;  /* 0x000000110d077210 */ /* 0x000fe20007ffe0ff */
[----:B0-----:R-:W-:Y:S02]  /*1b60*/  IMAD.WIDE.U32 R8, R22, c[0x0][0x538], RZ ;  /* 0x00014e0016087a25 */ /* 0x001fe400078e00ff */
[----:B------:R0:W5:Y:S01]  /*1b70*/  LDG.E.U16.CONSTANT R16, [R10.64] ;  /* 0x000000040a107981 */ /* 0x000162000c1e9500 */
[----:B------:R-:W-:Y:S02]  /*1b80*/  LEA.HI.X R7, R12, R43, R7, 0x1, P1 ;  /* 0x0000002b0c077211 */ /* 0x000fe400008f0c07 */
[C---:B------:R-:W-:Y:S02]  /*1b90*/  LEA R12, P1, R8.reuse, R41, 0x1 ;  /* 0x00000029080c7211 */ /* 0x040fe400078208ff */
[----:B------:R-:W-:Y:S01]  /*1ba0*/  IADD3 R9, R9, R21, RZ ;  /* 0x0000001509097210 */ /* 0x000fe20007ffe0ff */
[----:B------:R-:W-:Y:S01]  /*1bb0*/  IMAD R21, R25, c[0x0][0x538], RZ ;  /* 0x00014e0019157a24 */ /* 0x000fe200078e02ff */
[----:B------:R1:W5:Y:S01]  /*1bc0*/  LDG.E.U16.CONSTANT R17, [R6.64] ;  /* 0x0000000406117981 */ /* 0x000362000c1e9500 */
[----:B------:R-:W-:Y:S01]  /*1bd0*/  IMAD R23, R27, c[0x0][0x538], RZ ;  /* 0x00014e001b177a24 */ /* 0x000fe200078e02ff */
[----:B------:R-:W-:Y:S01]  /*1be0*/  LEA.HI.X R13, R8, R43, R9, 0x1, P1 ;  /* 0x0000002b080d7211 */ /* 0x000fe200008f0c09 */
[----:B------:R-:W-:-:S04]  /*1bf0*/  IMAD.WIDE.U32 R8, R24, c[0x0][0x538], RZ ;  /* 0x00014e0018087a25 */ /* 0x000fc800078e00ff */
[----:B------:R-:W-:Y:S02]  /*1c00*/  IMAD R21, R24, c[0x0][0x53c], R21 ;  /* 0x00014f0018157a24 */ /* 0x000fe400078e0215 */
[----:B------:R-:W-:Y:S02]  /*1c10*/  IMAD R25, R29, c[0x0][0x538], RZ ;  /* 0x00014e001d197a24 */ /* 0x000fe400078e02ff */
[----:B------:R-:W-:Y:S01]  /*1c20*/  IMAD R23, R26, c[0x0][0x53c], R23 ;  /* 0x00014f001a177a24 */ /* 0x000fe200078e0217 */
[----:B0-----:R-:W-:Y:S01]  /*1c30*/  LEA R10, P1, R8, R41, 0x1 ;  /* 0x00000029080a7211 */ /* 0x001fe200078208ff */
[----:B------:R-:W-:Y:S01]  /*1c40*/  IMAD.WIDE.U32 R26, R26, c[0x0][0x538], RZ ;  /* 0x00014e001a1a7a25 */ /* 0x000fe200078e00ff */
[----:B------:R-:W-:Y:S01]  /*1c50*/  IADD3 R9, R9, R21, RZ ;  /* 0x0000001509097210 */ /* 0x000fe20007ffe0ff */
[----:B------:R-:W5:Y:S02]  /*1c60*/  LDG.E.U16.CONSTANT R12, [R12.64] ;  /* 0x000000040c0c7981 */ /* 0x000f64000c1e9500 */
[----:B------:R-:W-:Y:S01]  /*1c70*/  IMAD R25, R28, c[0x0][0x53c], R25 ;  /* 0x00014f001c197a24 */ /* 0x000fe200078e0219 */
[----:B-1----:R-:W-:Y:S01]  /*1c80*/  LEA R6, P2, R26, R41, 0x1 ;  /* 0x000000291a067211 */ /* 0x002fe200078408ff */
[----:B------:R-:W-:Y:S01]  /*1c90*/  IMAD.WIDE.U32 R28, R28, c[0x0][0x538], RZ ;  /* 0x00014e001c1c7a25 */ /* 0x000fe200078e00ff */
[----:B------:R-:W-:-:S02]  /*1ca0*/  IADD3 R7, R27, R23, RZ ;  /* 0x000000171b077210 */ /* 0x000fc40007ffe0ff */
[-C--:B------:R-:W-:Y:S02]  /*1cb0*/  LEA.HI.X R11, R8, R43.reuse, R9, 0x1, P1 ;  /* 0x0000002b080b7211 */ /* 0x080fe400008f0c09 */
[----:B------:R-:W-:Y:S02]  /*1cc0*/  LEA.HI.X R7, R26, R43, R7, 0x1, P2 ;  /* 0x0000002b1a077211 */ /* 0x000fe400010f0c07 */
[----:B------:R-:W-:Y:S01]  /*1cd0*/  LEA R8, P1, R28, R41, 0x1 ;  /* 0x000000291c087211 */ /* 0x000fe200078208ff */
[----:B------:R-:W5:Y:S01]  /*1ce0*/  LDG.E.U16.CONSTANT R10, [R10.64] ;  /* 0x000000040a0a7981 */ /* 0x000f62000c1e9500 */
[----:B------:R-:W-:-:S03]  /*1cf0*/  IADD3 R9, R29, R25, RZ ;  /* 0x000000191d097210 */ /* 0x000fc60007ffe0ff */
[----:B------:R0:W5:Y:S01]  /*1d00*/  LDG.E.U16.CONSTANT R6, [R6.64] ;  /* 0x0000000406067981 */ /* 0x000162000c1e9500 */
[----:B------:R-:W-:-:S05]  /*1d10*/  LEA.HI.X R9, R28, R43, R9, 0x1, P1 ;  /* 0x0000002b1c097211 */ /* 0x000fca00008f0c09 */
[----:B------:R-:W5:Y:S01]  /*1d20*/  LDG.E.U16.CONSTANT R8, [R8.64] ;  /* 0x0000000408087981 */ /* 0x000f62000c1e9500 */
[----:B------:R-:W-:-:S04]  /*1d30*/  IADD3 R46, P1, R46, 0x10, RZ ;  /* 0x000000102e2e7810 */ /* 0x000fc80007f3e0ff */
[----:B------:R-:W-:Y:S02]  /*1d40*/  IADD3.X R45, RZ, R45, RZ, P1, !PT ;  /* 0x0000002dff2d7210 */ /* 0x000fe40000ffe4ff */
[----:B------:R-:W-:-:S04]  /*1d50*/  ISETP.GE.U32.AND P1, PT, R46, -0xc, PT ;  /* 0xfffffff42e00780c */ /* 0x000fc80003f26070 */
[----:B------:R-:W-:Y:S02]  /*1d60*/  ISETP.GE.AND.EX P1, PT, R45, -0x1, PT, P1 ;  /* 0xffffffff2d00780c */ /* 0x000fe40003f26310 */
[----:B------:R-:W-:-:S04]  /*1d70*/  IADD3 R2, P2, R2, 0x80, RZ ;  /* 0x0000008002027810 */ /* 0x000fc80007f5e0ff */
[----:B------:R-:W-:Y:S01]  /*1d80*/  IADD3.X R3, RZ, R3, RZ, P2, !PT ;  /* 0x00000003ff037210 */ /* 0x000fe200017fe4ff */
[----:B--2---:R-:W-:-:S05]  /*1d90*/  HADD2.F32 R19, -RZ, R40.H0_H0 ;  /* 0x20000028ff137230 */ /* 0x004fca0000004100 */
[----:B------:R-:W-:Y:S01]  /*1da0*/  FADD.FTZ R19, R19, R44 ;  /* 0x0000002c13137221 */ /* 0x000fe20000010000 */
[----:B---3--:R-:W-:-:S05]  /*1db0*/  HADD2.F32 R30, -RZ, R30.H0_H0 ;  /* 0x2000001eff1e7230 */ /* 0x008fca0000004100 */
[----:B------:R-:W-:Y:S01]  /*1dc0*/  FADD.FTZ R19, R19, R30 ;  /* 0x0000001e13137221 */ /* 0x000fe20000010000 */
[----:B----4-:R-:W-:Y:S02]  /*1dd0*/  HADD2.F32 R20, -RZ, R37.H0_H0 ;  /* 0x20000025ff147230 */ /* 0x010fe40000004100 */
[----:B-----5:R-:W-:-:S03]  /*1de0*/  HADD2.F32 R38, -RZ, R38.H0_H0 ;  /* 0x20000026ff267230 */ /* 0x020fc60000004100 */
[----:B------:R-:W-:Y:S01]  /*1df0*/  FADD.FTZ R19, R19, R20 ;  /* 0x0000001413137221 */ /* 0x000fe20000010000 */
[----:B------:R-:W-:-:S03]  /*1e00*/  HADD2.F32 R20, -RZ, R31.H0_H0 ;  /* 0x2000001fff147230 */ /* 0x000fc60000004100 */
[----:B------:R-:W-:-:S04]  /*1e10*/  FADD.FTZ R19, R19, R38 ;  /* 0x0000002613137221 */ /* 0x000fc80000010000 */
[----:B------:R-:W-:Y:S01]  /*1e20*/  FADD.FTZ R19, R19, R20 ;  /* 0x0000001413137221 */ /* 0x000fe20000010000 */
[----:B0-----:R-:W-:Y:S02]  /*1e30*/  HADD2.F32 R7, -RZ, R32.H0_H0 ;  /* 0x20000020ff077230 */ /* 0x001fe40000004100 */
[----:B------:R-:W-:-:S05]  /*1e40*/  HADD2.F32 R14, -RZ, R14.H0_H0 ;  /* 0x2000000eff0e7230 */ /* 0x000fca0000004100 */
[----:B------:R-:W-:Y:S01]  /*1e50*/  FADD.FTZ R14, R19, R14 ;  /* 0x0000000e130e7221 */ /* 0x000fe20000010000 */
[----:B------:R-:W-:-:S03]  /*1e60*/  HADD2.F32 R20, -RZ, R15.H0_H0 ;  /* 0x2000000fff147230 */ /* 0x000fc60000004100 */
[----:B------:R-:W-:-:S04]  /*1e70*/  FADD.FTZ R7, R14, R7 ;  /* 0x000000070e077221 */ /* 0x000fc80000010000 */
[----:B------:R-:W-:Y:S01]  /*1e80*/  FADD.FTZ R7, R7, R20 ;  /* 0x0000001407077221 */ /* 0x000fe20000010000 */
[----:B------:R-:W-:-:S05]  /*1e90*/  HADD2.F32 R34, -RZ, R34.H0_H0 ;  /* 0x20000022ff227230 */ /* 0x000fca0000004100 */
[----:B------:R-:W-:Y:S01]  /*1ea0*/  FADD.FTZ R7, R7, R34 ;  /* 0x0000002207077221 */ /* 0x000fe20000010000 */
[----:B------:R-:W-:Y:S02]  /*1eb0*/  HADD2.F32 R18, -RZ, R18.H0_H0 ;  /* 0x20000012ff127230 */ /* 0x000fe40000004100 */
[----:B------:R-:W-:-:S03]  /*1ec0*/  HADD2.F32 R16, -RZ, R16.H0_H0 ;  /* 0x20000010ff107230 */ /* 0x000fc60000004100 */
[----:B------:R-:W-:-:S04]  /*1ed0*/  FADD.FTZ R7, R7, R18 ;  /* 0x0000001207077221 */ /* 0x000fc80000010000 */
[----:B------:R-:W-:Y:S01]  /*1ee0*/  FADD.FTZ R7, R7, R16 ;  /* 0x0000001007077221 */ /* 0x000fe20000010000 */
[----:B------:R-:W-:-:S05]  /*1ef0*/  HADD2.F32 R14, -RZ, R17.H0_H0 ;  /* 0x20000011ff0e7230 */ /* 0x000fca0000004100 */
        /* <DEDUP_REMOVED lines=9> */
[----:B------:R-:W-:Y:S05]  /*1f90*/  @!P1 BRA `(.L_x_1464) ;  /* 0xfffff59000009947 */ /* 0x000fea000383ffff */
[----:B------:R-:W-:Y:S05]  /*1fa0*/  BSYNC B5 ;  /* 0x0000000000057941 */ /* 0x000fea0003800000 */
.L_x_1463:
[----:B------:R-:W-:Y:S02]  /*1fb0*/  MOV R12, R2 ;  /* 0x00000002000c7202 */ /* 0x000fe40000000f00 */
[----:B------:R-:W-:Y:S02]  /*1fc0*/  MOV R13, R3 ;  /* 0x00000003000d7202 */ /* 0x000fe40000000f00 */
.L_x_1462:
[----:B------:R-:W-:Y:S05]  /*1fd0*/  BSYNC B4 ;  /* 0x0000000000047941 */ /* 0x000fea0003800000 */
.L_x_1461:
        /* <DEDUP_REMOVED lines=35> */
[----:B0-----:R-:W-:Y:S01]  /*2210*/  IMAD R15, R13, c[0x0][0x538], RZ ;  /* 0x00014e000d0f7a24 */ /* 0x001fe200078e02ff */
        /* <DEDUP_REMOVED lines=17> */
[C---:B------:R-:W-:Y:S01]  /*2330*/  IMAD R15, R10.reuse, c[0x0][0x53c], R11 ;  /* 0x00014f000a0f7a24 */ /* 0x040fe200078e020b */
[----:B------:R-:W5:Y:S01]  /*2340*/  LDG.E.U16.CONSTANT R12, [R12.64] ;  /* 0x000000040c0c7981 */ /* 0x000f62000c1e9500 */
[----:B------:R-:W-:Y:S01]  /*2350*/  IMAD.WIDE.U32 R10, R10, c[0x0][0x538], RZ ;  /* 0x00014e000a0a7a25 */ /* 0x000fe200078e00ff */
[----:B------:R-:W-:Y:S02]  /*2360*/  LEA R6, P0, R18, R41, 0x1 ;  /* 0x0000002912067211 */ /* 0x000fe400078008ff */
[----:B------:R-:W-:Y:S01]  /*2370*/  IADD3 R7, R19, R7, RZ ;  /* 0x0000000713077210 */ /* 0x000fe20007ffe0ff */
[----:B0-----:R-:W-:Y:S01]  /*2380*/  IMAD R21, R8, c[0x0][0x53c], R9 ;  /* 0x00014f0008157a24 */ /* 0x001fe200078e0209 */
[----:B------:R-:W-:Y:S01]  /*2390*/  LEA R24, P1, R10, R41, 0x1 ;  /* 0x000000290a187211 */ /* 0x000fe200078208ff */
[----:B------:R-:W-:Y:S01]  /*23a0*/  IMAD.WIDE.U32 R8, R8, c[0x0][0x538], RZ ;  /* 0x00014e0008087a25 */ /* 0x000fe200078e00ff */
[----:B------:R-:W-:-:S02]  /*23b0*/  IADD3 R11, R11, R15, RZ ;  /* 0x0000000f0b0b7210 */ /* 0x000fc40007ffe0ff */
[-C--:B------:R-:W-:Y:S02]  /*23c0*/  LEA.HI.X R7, R18, R43.reuse, R7, 0x1, P0 ;  /* 0x0000002b12077211 */ /* 0x080fe400000f0c07 */
[----:B------:R-:W-:Y:S02]  /*23d0*/  LEA.HI.X R25, R10, R43, R11, 0x1, P1 ;  /* 0x0000002b0a197211 */ /* 0x000fe400008f0c0b */
[----:B------:R-:W-:Y:S01]  /*23e0*/  LEA R10, P0, R8, R41, 0x1 ;  /* 0x00000029080a7211 */ /* 0x000fe200078008ff */
[----:B------:R-:W5:Y:S01]  /*23f0*/  LDG.E.U16.CONSTANT R6, [R6.64] ;  /* 0x0000000406067981 */ /* 0x000f62000c1e9500 */
[----:B------:R-:W-:-:S03]  /*2400*/  IADD3 R9, R9, R21, RZ ;  /* 0x0000001509097210 */ /* 0x000fc60007ffe0ff */
[----:B------:R-:W5:Y:S01]  /*2410*/  LDG.E.U16.CONSTANT R24, [R24.64] ;  /* 0x0000000418187981 */ /* 0x000f62000c1e9500 */
[----:B------:R-:W-:-:S05]  /*2420*/  LEA.HI.X R11, R8, R43, R9, 0x1, P0 ;  /* 0x0000002b080b7211 */ /* 0x000fca00000f0c09 */
[----:B------:R-:W5:Y:S01]  /*2430*/  LDG.E.U16.CONSTANT R10, [R10.64] ;  /* 0x000000040a0a7981 */ /* 0x000f62000c1e9500 */
[----:B------:R-:W-:Y:S02]  /*2440*/  IADD3 R46, P2, R46, 0x8, RZ ;  /* 0x000000082e2e7810 */ /* 0x000fe40007f5e0ff */
[----:B------:R-:W-:Y:S02]  /*2450*/  PLOP3.LUT P0, PT, PT, PT, PT, 0x8, 0x0 ;  /* 0x000000000000781c */ /* 0x000fe40003f0e170 */
[----:B------:R-:W-:Y:S01]  /*2460*/  IADD3.X R45, RZ, R45, RZ, P2, !PT ;  /* 0x0000002dff2d7210 */ /* 0x000fe200017fe4ff */
[----:B--2---:R-:W-:-:S05]  /*2470*/  HADD2.F32 R9, -RZ, R14.H0_H0 ;  /* 0x2000000eff097230 */ /* 0x004fca0000004100 */
[----:B------:R-:W-:Y:S01]  /*2480*/  FADD.FTZ R9, R44, R9 ;  /* 0x000000092c097221 */ /* 0x000fe20000010000 */
[----:B---3--:R-:W-:-:S05]  /*2490*/  HADD2.F32 R20, -RZ, R20.H0_H0 ;  /* 0x20000014ff147230 */ /* 0x008fca0000004100 */
[----:B------:R-:W-:Y:S01]  /*24a0*/  FADD.FTZ R9, R9, R20 ;  /* 0x0000001409097221 */ /* 0x000fe20000010000 */
[----:B----4-:R-:W-:-:S05]  /*24b0*/  HADD2.F32 R16, -RZ, R16.H0_H0 ;  /* 0x20000010ff107230 */ /* 0x010fca0000004100 */
[----:B------:R-:W-:Y:S01]  /*24c0*/  FADD.FTZ R9, R9, R16 ;  /* 0x0000001009097221 */ /* 0x000fe20000010000 */
[----:B-----5:R-:W-:Y:S02]  /*24d0*/  HADD2.F32 R22, -RZ, R22.H0_H0 ;  /* 0x20000016ff167230 */ /* 0x020fe40000004100 */
[----:B------:R-:W-:-:S03]  /*24e0*/  HADD2.F32 R12, -RZ, R12.H0_H0 ;  /* 0x2000000cff0c7230 */ /* 0x000fc60000004100 */
[----:B------:R-:W-:-:S04]  /*24f0*/  FADD.FTZ R9, R9, R22 ;  /* 0x0000001609097221 */ /* 0x000fc80000010000 */
[----:B------:R-:W-:Y:S01]  /*2500*/  FADD.FTZ R9, R9, R12 ;  /* 0x0000000c09097221 */ /* 0x000fe20000010000 */
[----:B------:R-:W-:Y:S01]  /*2510*/  IADD3 R12, P1, R2, 0x40, RZ ;  /* 0x00000040020c7810 */ /* 0x000fe20007f3e0ff */
[----:B------:R-:W-:Y:S02]  /*2520*/  HADD2.F32 R6, -RZ, R6.H0_H0 ;  /* 0x20000006ff067230 */ /* 0x000fe40000004100 */
[----:B------:R-:W-:-:S03]  /*2530*/  HADD2.F32 R7, -RZ, R24.H0_H0 ;  /* 0x20000018ff077230 */ /* 0x000fc60000004100 */
[----:B------:R-:W-:Y:S01]  /*2540*/  FADD.FTZ R6, R9, R6 ;  /* 0x0000000609067221 */ /* 0x000fe20000010000 */
[----:B------:R-:W-:-:S03]  /*2550*/  IADD3.X R13, RZ, R3, RZ, P1, !PT ;  /* 0x00000003ff0d7210 */ /* 0x000fc60000ffe4ff */
[----:B------:R-:W-:Y:S01]  /*2560*/  FADD.FTZ R6, R6, R7 ;  /* 0x0000000706067221 */ /* 0x000fe20000010000 */
[----:B------:R-:W-:Y:S01]  /*2570*/  HADD2.F32 R9, -RZ, R10.H0_H0 ;  /* 0x2000000aff097230 */ /* 0x000fe20000004100 */
[----:B------:R-:W-:Y:S02]  /*2580*/  MOV R2, R12 ;  /* 0x0000000c00027202 */ /* 0x000fe40000000f00 */
[----:B------:R-:W-:Y:S02]  /*2590*/  MOV R3, R13 ;  /* 0x0000000d00037202 */ /* 0x000fe40000000f00 */
[----:B------:R-:W-:Y:S02]  /*25a0*/  FADD.FTZ R44, R6, R9 ;  /* 0x00000009062c7221 */ /* 0x000fe40000010000 */
.L_x_1466:
[----:B------:R-:W-:Y:S05]  /*25b0*/  BSYNC B4 ;  /* 0x0000000000047941 */ /* 0x000fea0003800000 */
.L_x_1465:
[----:B------:R-:W-:-:S04]  /*25c0*/  ISETP.NE.U32.AND P1, PT, R46, RZ, PT ;  /* 0x000000ff2e00720c */ /* 0x000fc80003f25070 */
[----:B------:R-:W-:-:S13]  /*25d0*/  ISETP.NE.OR.EX P0, PT, R45, RZ, P0, P1 ;  /* 0x000000ff2d00720c */ /* 0x000fda0000705710 */
[----:B------:R-:W-:Y:S01]  /*25e0*/  @!P0 BREAK B3 ;  /* 0x0000000000038942 */ /* 0x000fe20003800000 */
[----:B------:R-:W-:Y:S05]  /*25f0*/  @!P0 BRA `(.L_x_1458) ;  /* 0x0000034000008947 */ /* 0x000fea0003800000 */
.L_x_1460:
[----:B------:R-:W-:Y:S05]  /*2600*/  BSYNC B3 ;  /* 0x0000000000037941 */ /* 0x000fea0003800000 */
.L_x_1459:
[----:B------:R-:W-:Y:S02]  /*2610*/  BSSY B3, `(.L_x_1467) ;  /* 0x0000030000037945 */ /* 0x000fe40003800000 */
.L_x_1468:
        /* <DEDUP_REMOVED lines=37> */
[----:B------:R-:W-:Y:S01]  /*2870*/  IADD3.X R3, RZ, R3, RZ, P1, !PT ;  /* 0x00000003ff037210 */ /* 0x000fe20000ffe4ff */
[----:B--2---:R-:W-:-:S05]  /*2880*/  HADD2.F32 R15, -RZ, R6.H0_H0 ;  /* 0x20000006ff0f7230 */ /* 0x004fca0000004100 */
[----:B------:R-:W-:Y:S01]  /*2890*/  FADD.FTZ R15, R15, R44 ;  /* 0x0000002c0f0f7221 */ /* 0x000fe20000010000 */
[----:B---3--:R-:W-:Y:S02]  /*28a0*/  HADD2.F32 R14, -RZ, R12.H0_H0 ;  /* 0x2000000cff0e7230 */ /* 0x008fe40000004100 */
[----:B----4-:R-:W-:-:S03]  /*28b0*/  HADD2.F32 R7, -RZ, R8.H0_H0 ;  /* 0x20000008ff077230 */ /* 0x010fc60000004100 */
[----:B------:R-:W-:-:S04]  /*28c0*/  FADD.FTZ R14, R15, R14 ;  /* 0x0000000e0f0e7221 */ /* 0x000fc80000010000 */
[----:B------:R-:W-:Y:S01]  /*28d0*/  FADD.FTZ R7, R14, R7 ;  /* 0x000000070e077221 */ /* 0x000fe20000010000 */
[----:B-----5:R-:W-:-:S05]  /*28e0*/  HADD2.F32 R10, -RZ, R10.H0_H0 ;  /* 0x2000000aff0a7230 */ /* 0x020fca0000004100 */
[----:B------:R-:W-:Y:S01]  /*28f0*/  FADD.FTZ R44, R7, R10 ;  /* 0x0000000a072c7221 */ /* 0x000fe20000010000 */
[----:B------:R-:W-:Y:S05]  /*2900*/  @P0 BRA `(.L_x_1468) ;  /* 0xfffffd1000000947 */ /* 0x000fea000383ffff */
[----:B------:R-:W-:Y:S05]  /*2910*/  BSYNC B3 ;  /* 0x0000000000037941 */ /* 0x000fea0003800000 */
.L_x_1467:
[----:B------:R-:W-:Y:S02]  /*2920*/  MOV R12, R2 ;  /* 0x00000002000c7202 */ /* 0x000fe40000000f00 */
[----:B------:R-:W-:Y:S02]  /*2930*/  MOV R13, R3 ;  /* 0x00000003000d7202 */ /* 0x000fe40000000f00 */
.L_x_1458:
[----:B------:R-:W-:Y:S05]  /*2940*/  BSYNC B0 ;  /* 0x0000000000007941 */ /* 0x000fea0003800000 */
.L_x_1457:
        /* <DEDUP_REMOVED lines=12> */
[----:B------:R-:W-:Y:S01]  /*2a10*/  ISETP.NE.AND.EX P0, PT, RZ, RZ, PT, P0 ;  /* 0x000000ffff00720c */ /* 0x000fe20003f05300 */
[----:B--2---:R-:W-:-:S05]  /*2a20*/  HADD2.F32 R7, -RZ, R2.H0_H0 ;  /* 0x20000002ff077230 */ /* 0x004fca0000004100 */
[----:B------:R-:W-:-:S07]  /*2a30*/  FADD.FTZ R44, R44, R7 ;  /* 0x000000072c2c7221 */ /* 0x000fce0000010000 */
        /* <DEDUP_REMOVED lines=19> */
[----:B--2---:R-:W-:-:S05]  /*2b70*/  HADD2.F32 R9, -RZ, R2.H0_H0 ;  /* 0x20000002ff097230 */ /* 0x004fca0000004100 */
[----:B------:R-:W-:Y:S01]  /*2b80*/  FADD.FTZ R44, R44, R9 ;  /* 0x000000092c2c7221 */ /* 0x000fe20000010000 */
[----:B---3--:R-:W-:-:S05]  /*2b90*/  @P0 HADD2.F32 R11, -RZ, R6.H0_H0 ;  /* 0x20000006ff0b0230 */ /* 0x008fca0000004100 */
[----:B------:R-:W-:Y:S02]  /*2ba0*/  @P0 FADD.FTZ R44, R44, R11 ;  /* 0x0000000b2c2c0221 */ /* 0x000fe40000010000 */
.L_x_1456:
[----:B------:R-:W-:Y:S05]  /*2bb0*/  BSYNC B1 ;  /* 0x0000000000017941 */ /* 0x000fea0003800000 */
.L_x_1455:
[----:B------:R-:W-:Y:S02]  /*2bc0*/  F2FP.PACK_AB R44, RZ, R44 ;  /* 0x0000002cff2c723e */ /* 0x000fe400000000ff */
[----:B------:R-:W-:-:S03]  /*2bd0*/  IADD3 R3, R0, 0x80, RZ ;  /* 0x0000008000037810 */ /* 0x000fc60007ffe0ff */
[----:B------:R0:W-:Y:S04]  /*2be0*/  STG.E.U16 [R4.64], R44 ;  /* 0x0000002c04007986 */ /* 0x0001e8000c101504 */
.L_x_1453:
[----:B------:R-:W-:Y:S05]  /*2bf0*/  BSYNC B2 ;  /* 0x0000000000027941 */ /* 0x000fea0003800000 */
.L_x_1452:
[----:B------:R-:W-:Y:S01]  /*2c00*/  WARPSYNC 0xffffffff ;  /* 0xffffffff00007948 */ /* 0x000fe20003800000 */
[----:B------:R-:W-:Y:S01]  /*2c10*/  ISETP.GE.AND P0, PT, R3, c[0x0][0x160], PT ;  /* 0x0000580003007a0c */ /* 0x000fe20003f06270 */
[----:B------:R-:W-:Y:S01]  /*2c20*/  BSSY B1, `(.L_x_1469) ;  /* 0x0001042000017945 */ /* 0x000fe20003800000 */
[----:B------:R-:W-:Y:S11]  /*2c30*/  BSSY B0, `(.L_x_1470) ;  /* 0x0000d8d000007945 */ /* 0x000ff60003800000 */
[----:B------:R-:W-:Y:S05]  /*2c40*/  @P0 BRA `(.L_x_1471) ;  /* 0x0000568000000947 */ /* 0x000fea0003800000 */
        /* <DEDUP_REMOVED lines=279> */
.L_x_1472:
        /* <DEDUP_REMOVED lines=48> */
.L_x_1482:
        /* <DEDUP_REMOVED lines=31> */
[----:B------:R-:W-:Y:S01]  /*42b0*/  IMAD R11, R11, c[0x0][0x538], RZ ;  /* 0x00014e000b0b7a24 */ /* 0x000fe200078e02ff */
[----:B------:R-:W-:Y:S01]  /*42c0*/  IADD3 R35, R41, R47, RZ ;  /* 0x0000002f29237210 */ /* 0x000fe20007ffe0ff */
[----:B------:R-:W-:Y:S01]  /*42d0*/  IMAD R41, R38, c[0x0][0x53c], R39 ;  /* 0x00014f0026297a24 */ /* 0x000fe200078e0227 */
[----:B------:R-:W-:Y:S01]  /*42e0*/  LEA.HI.X R33, R36, R45, R33, 0x1, P1 ;  /* 0x0000002d24217211 */ /* 0x000fe200008f0c21 */
[----:B------:R-:W-:Y:S01]  /*42f0*/  IMAD.WIDE.U32 R36, R38, c[0x0][0x538], RZ ;  /* 0x00014e0026247a25 */ /* 0x000fe200078e00ff */
[C---:B------:R-:W-:Y:S01]  /*4300*/  LEA R34, P2, R40.reuse, R43, 0x1 ;  /* 0x0000002b28227211 */ /* 0x040fe200078408ff */
[----:B------:R-:W2:Y:S02]  /*4310*/  LDG.E.U16.CONSTANT R0, [R48.64] ;  /* 0x0000000430007981 */ /* 0x000ea4000c1e9500 */
[----:B------:R-:W-:Y:S01]  /*4320*/  IMAD R47, R9, c[0x0][0x538], RZ ;  /* 0x00014e00092f7a24 */ /* 0x000fe200078e02ff */
[----:B------:R-:W-:Y:S01]  /*4330*/  LEA.HI.X R35, R40, R45, R35, 0x1, P2 ;  /* 0x0000002d28237211 */ /* 0x000fe200010f0c23 */
[----:B------:R-:W-:Y:S01]  /*4340*/  IMAD.WIDE.U32 R38, R8, c[0x0][0x538], RZ ;  /* 0x00014e0008267a25 */ /* 0x000fe200078e00ff */
[----:B------:R-:W-:Y:S01]  /*4350*/  LEA R40, P1, R36, R43, 0x1 ;  /* 0x0000002b24287211 */ /* 0x000fe200078208ff */
[----:B------:R0:W3:Y:S01]  /*4360*/  LDG.E.U16.CONSTANT R32, [R32.64] ;  /* 0x0000000420207981 */ /* 0x0000e2000c1e9500 */
[----:B------:R-:W-:Y:S01]  /*4370*/  IADD3 R9, R37, R41, RZ ;  /* 0x0000002925097210 */ /* 0x000fe20007ffe0ff */
[----:B------:R-:W-:-:S02]  /*4380*/  IMAD R47, R8, c[0x0][0x53c], R47 ;  /* 0x00014f00082f7a24 */ /* 0x000fc400078e022f */
[----:B------:R-:W-:Y:S01]  /*4390*/  IMAD R13, R13, c[0x0][0x538], RZ ;  /* 0x00014e000d0d7a24 */ /* 0x000fe200078e02ff */
[----:B------:R-:W-:Y:S02]  /*43a0*/  LEA.HI.X R41, R36, R45, R9, 0x1, P1 ;  /* 0x0000002d24297211 */ /* 0x000fe400008f0c09 */
        /* <DEDUP_REMOVED lines=68> */
[----:B------:R5:W5:Y:S02]  /*47f0*/  LDG.E.U16.CONSTANT R14, [R14.64] ;  /* 0x000000040e0e7981 */ /* 0x000b64000c1e9500 */
        /* <DEDUP_REMOVED lines=11> */
[----:B------:R1:W5:Y:S01]  /*48b0*/  LDG.E.U16.CONSTANT R10, [R10.64] ;  /* 0x000000040a0a7981 */ /* 0x000362000c1e9500 */
        /* <DEDUP_REMOVED lines=16> */
[----:B-1----:R-:W-:Y:S02]  /*49c0*/  HADD2.F32 R11, -RZ, R34.H0_H0 ;  /* 0x20000022ff0b7230 */ /* 0x002fe40000004100 */
[----:B0-----:R-:W-:-:S05]  /*49d0*/  HADD2.F32 R9, -RZ, R16.H0_H0 ;  /* 0x20000010ff097230 */ /* 0x001fca0000004100 */
        /* <DEDUP_REMOVED lines=22> */
.L_x_1481:
[----:B------:R-:W-:Y:S02]  /*4b40*/  MOV R14, R6 ;  /* 0x00000006000e7202 */ /* 0x000fe40000000f00 */
[----:B------:R-:W-:Y:S02]  /*4b50*/  MOV R15, R7 ;  /* 0x00000007000f7202 */ /* 0x000fe40000000f00 */
.L_x_1480:
[----:B------:R-:W-:Y:S05]  /*4b60*/  BSYNC B5 ;  /* 0x0000000000057941 */ /* 0x000fea0003800000 */
.L_x_1479:
        /* <DEDUP_REMOVED lines=30> */
[----:B------:R-:W-:Y:S02]  /*4d50*/  IADD3 R17, R23, R17, RZ ;  /* 0x0000001117117210 */ /* 0x000fe40007ffe0ff */
[----:B------:R-:W-:Y:S01]  /*4d60*/  LEA.HI.X R21, R24, R45, R21, 0x1, P0 ;  /* 0x0000002d18157211 */ /* 0x000fe200000f0c15 */
[----:B------:R-:W-:Y:S01]  /*4d70*/  IMAD.WIDE.U32 R24, R18, c[0x0][0x538], RZ ;  /* 0x00014e0012187a25 */ /* 0x000fe200078e00ff */
[----:B------:R-:W-:-:S03]  /*4d80*/  LEA R16, P1, R22, R43, 0x1 ;  /* 0x0000002b16107211 */ /* 0x000fc600078208ff */
[----:B------:R-:W-:Y:S01]  /*4d90*/  IMAD R23, R18, c[0x0][0x53c], R19 ;  /* 0x00014f0012177a24 */ /* 0x000fe200078e0213 */
[----:B------:R-:W-:Y:S01]  /*4da0*/  LEA.HI.X R17, R22, R45, R17, 0x1, P1 ;  /* 0x0000002d16117211 */ /* 0x000fe200008f0c11 */
[----:B0-----:R-:W-:Y:S01]  /*4db0*/  IMAD R27, R15, c[0x0][0x538], RZ ;  /* 0x00014e000f1b7a24 */ /* 0x001fe200078e02ff */
[----:B------:R-:W-:Y:S01]  /*4dc0*/  LEA R22, P0, R24, R43, 0x1 ;  /* 0x0000002b18167211 */ /* 0x000fe200078008ff */
[C---:B------:R-:W-:Y:S01]  /*4dd0*/  IMAD.WIDE.U32 R18, R14.reuse, c[0x0][0x538], RZ ;  /* 0x00014e000e127a25 */ /* 0x040fe200078e00ff */
[----:B------:R-:W-:Y:S01]  /*4de0*/  IADD3 R15, R25, R23, RZ ;  /* 0x00000017190f7210 */ /* 0x000fe20007ffe0ff */
[----:B------:R0:W3:Y:S02]  /*4df0*/  LDG.E.U16.CONSTANT R20, [R20.64] ;  /* 0x0000000414147981 */ /* 0x0000e4000c1e9500 */
[----:B------:R-:W-:Y:S01]  /*4e00*/  IMAD R27, R14, c[0x0][0x53c], R27 ;  /* 0x00014f000e1b7a24 */ /* 0x000fe200078e021b */
[----:B------:R-:W-:Y:S01]  /*4e10*/  LEA.HI.X R23, R24, R45, R15, 0x1, P0 ;  /* 0x0000002d18177211 */ /* 0x000fe200000f0c0f */
[----:B------:R-:W-:Y:S01]  /*4e20*/  IMAD R9, R9, c[0x0][0x538], RZ ;  /* 0x00014e0009097a24 */ /* 0x000fe200078e02ff */
[----:B------:R-:W-:Y:S01]  /*4e30*/  LEA R14, P0, R18, R43, 0x1 ;  /* 0x0000002b120e7211 */ /* 0x000fe200078008ff */
[----:B------:R-:W-:Y:S01]  /*4e40*/  IMAD R13, R13, c[0x0][0x538], RZ ;  /* 0x00014e000d0d7a24 */ /* 0x000fe200078e02ff */
[----:B------:R-:W-:Y:S01]  /*4e50*/  IADD3 R15, R19, R27, RZ ;  /* 0x0000001b130f7210 */ /* 0x000fe20007ffe0ff */
[----:B------:R-:W-:Y:S01]  /*4e60*/  IMAD R9, R8, c[0x0][0x53c], R9 ;  /* 0x00014f0008097a24 */ /* 0x000fe200078e0209 */
[----:B------:R-:W4:Y:S02]  /*4e70*/  LDG.E.U16.CONSTANT R16, [R16.64] ;  /* 0x0000000410107981 */ /* 0x000f24000c1e9500 */
[----:B------:R-:W-:Y:S01]  /*4e80*/  LEA.HI.X R15, R18, R45, R15, 0x1, P0 ;  /* 0x0000002d120f7211 */ /* 0x000fe200000f0c0f */
[----:B------:R-:W-:Y:S01]  /*4e90*/  IMAD.WIDE.U32 R18, R8, c[0x0][0x538], RZ ;  /* 0x00014e0008127a25 */ /* 0x000fe200078e00ff */
[----:B------:R-:W5:Y:S03]  /*4ea0*/  LDG.E.U16.CONSTANT R22, [R22.64] ;  /* 0x0000000416167981 */ /* 0x000f66000c1e9500 */
[----:B0-----:R-:W-:Y:S01]  /*4eb0*/  IMAD R21, R12, c[0x0][0x53c], R13 ;  /* 0x00014f000c157a24 */ /* 0x001fe200078e020d */
[----:B------:R-:W5:Y:S01]  /*4ec0*/  LDG.E.U16.CONSTANT R14, [R14.64] ;  /* 0x000000040e0e7981 */ /* 0x000f62000c1e9500 */
[----:B------:R-:W-:-:S02]  /*4ed0*/  IMAD R11, R11, c[0x0][0x538], RZ ;  /* 0x00014e000b0b7a24 */ /* 0x000fc400078e02ff */
[----:B------:R-:W-:Y:S01]  /*4ee0*/  IMAD.WIDE.U32 R12, R12, c[0x0][0x538], RZ ;  /* 0x00014e000c0c7a25 */ /* 0x000fe200078e00ff */
[----:B------:R-:W-:Y:S02]  /*4ef0*/  LEA R8, P0, R18, R43, 0x1 ;  /* 0x0000002b12087211 */ /* 0x000fe400078008ff */
[----:B------:R-:W-:Y:S01]  /*4f00*/  IADD3 R9, R19, R9, RZ ;  /* 0x0000000913097210 */ /* 0x000fe20007ffe0ff */
[----:B------:R-:W-:Y:S01]  /*4f10*/  IMAD R27, R10, c[0x0][0x53c], R11 ;  /* 0x00014f000a1b7a24 */ /* 0x000fe200078e020b */
[----:B------:R-:W-:Y:S01]  /*4f20*/  LEA R24, P1, R12, R43, 0x1 ;  /* 0x0000002b0c187211 */ /* 0x000fe200078208ff */
[----:B------:R-:W-:Y:S01]  /*4f30*/  IMAD.WIDE.U32 R10, R10, c[0x0][0x538], RZ ;  /* 0x00014e000a0a7a25 */ /* 0x000fe200078e00ff */
[----:B------:R-:W-:Y:S02]  /*4f40*/  IADD3 R13, R13, R21, RZ ;  /* 0x000000150d0d7210 */ /* 0x000fe40007ffe0ff */
[-C--:B------:R-:W-:Y:S02]  /*4f50*/  LEA.HI.X R9, R18, R45.reuse, R9, 0x1, P0 ;  /* 0x0000002d12097211 */ /* 0x080fe400000f0c09 */
[----:B------:R-:W-:-:S02]  /*4f60*/  LEA.HI.X R25, R12, R45, R13, 0x1, P1 ;  /* 0x0000002d0c197211 */ /* 0x000fc400008f0c0d */
        /* <DEDUP_REMOVED lines=29> */
.L_x_1484:
[----:B------:R-:W-:Y:S05]  /*5140*/  BSYNC B5 ;  /* 0x0000000000057941 */ /* 0x000fea0003800000 */
.L_x_1483:
[----:B------:R-:W-:-:S04]  /*5150*/  ISETP.NE.U32.AND P1, PT, R46, RZ, PT ;  /* 0x000000ff2e00720c */ /* 0x000fc80003f25070 */
[----:B------:R-:W-:-:S13]  /*5160*/  ISETP.NE.OR.EX P0, PT, R44, RZ, P0, P1 ;  /* 0x000000ff2c00720c */ /* 0x000fda0000705710 */
[----:B------:R-:W-:Y:S01]  /*5170*/  @!P0 BREAK B2 ;  /* 0x0000000000028942 */ /* 0x000fe20003800000 */
[----:B------:R-:W-:Y:S05]  /*5180*/  @!P0 BRA `(.L_x_1476) ;  /* 0x0000034000008947 */ /* 0x000fea0003800000 */
.L_x_1478:
[----:B------:R-:W-:Y:S05]  /*5190*/  BSYNC B2 ;  /* 0x0000000000027941 */ /* 0x000fea0003800000 */
.L_x_1477:
[----:B------:R-:W-:Y:S02]  /*51a0*/  BSSY B2, `(.L_x_1485) ;  /* 0x0000030000027945 */ /* 0x000fe40003800000 */
.L_x_1486:
        /* <DEDUP_REMOVED lines=48> */
.L_x_1485:
[----:B------:R-:W-:Y:S02]  /*54b0*/  MOV R14, R6 ;  /* 0x00000006000e7202 */ /* 0x000fe40000000f00 */
[----:B------:R-:W-:Y:S02]  /*54c0*/  MOV R15, R7 ;  /* 0x00000007000f7202 */ /* 0x000fe40000000f00 */
.L_x_1476:
[----:B------:R-:W-:Y:S05]  /*54d0*/  BSYNC B3 ;  /* 0x0000000000037941 */ /* 0x000fea0003800000 */
.L_x_1475:
        /* <DEDUP_REMOVED lines=38> */
.L_x_1474:
[----:B------:R-:W-:Y:S05]  /*5740*/  BSYNC B4 ;  /* 0x0000000000047941 */ /* 0x000fea0003800000 */
.L_x_1473:
[----:B------:R-:W-:Y:S02]  /*5750*/  F2FP.PACK_AB R42, RZ, R42 ;  /* 0x0000002aff2a723e */ /* 0x000fe400000000ff */
        /* <DEDUP_REMOVED lines=283> */
.L_x_1488:
        /* <DEDUP_REMOVED lines=48> */
.L_x_1498:
        /* <DEDUP_REMOVED lines=168> */
.L_x_1497:
[----:B------:R-:W-:Y:S02]  /*7690*/  MOV R14, R6 ;  /* 0x00000006000e7202 */ /* 0x000fe40000000f00 */
[----:B------:R-:W-:Y:S02]  /*76a0*/  MOV R15, R7 ;  /* 0x00000007000f7202 */ /* 0x000fe40000000f00 */
.L_x_1496:
[----:B------:R-:W-:Y:S05]  /*76b0*/  BSYNC B5 ;  /* 0x0000000000057941 */ /* 0x000fea0003800000 */
.L_x_1495:
        /* <DEDUP_REMOVED lines=93> */
.L_x_1500:
[----:B------:R-:W-:Y:S05]  /*7c90*/  BSYNC B5 ;  /* 0x0000000000057941 */ /* 0x000fea0003800000 */
.L_x_1499:
[----:B------:R-:W-:-:S04]  /*7ca0*/  ISETP.NE.U32.AND P1, PT, R46, RZ, PT ;  /* 0x000000ff2e00720c */ /* 0x000fc80003f25070 */
[----:B------:R-:W-:-:S13]  /*7cb0*/  ISETP.NE.OR.EX P0, PT, R44, RZ, P0, P1 ;  /* 0x000000ff2c00720c */ /* 0x000fda0000705710 */
[----:B------:R-:W-:Y:S01]  /*7cc0*/  @!P0 BREAK B2 ;  /* 0x0000000000028942 */ /* 0x000fe20003800000 */
[----:B------:R-:W-:Y:S05]  /*7cd0*/  @!P0 BRA `(.L_x_1492) ;  /* 0x0000034000008947 */ /* 0x000fea0003800000 */
.L_x_1494:
[----:B------:R-:W-:Y:S05]  /*7ce0*/  BSYNC B2 ;  /* 0x0000000000027941 */ /* 0x000fea0003800000 */
.L_x_1493:
[----:B------:R-:W-:Y:S02]  /*7cf0*/  BSSY B2, `(.L_x_1501) ;  /* 0x0000030000027945 */ /* 0x000fe40003800000 */
.L_x_1502:
        /* <DEDUP_REMOVED lines=48> */
.L_x_1501:
[----:B------:R-:W-:Y:S02]  /*8000*/  MOV R14, R6 ;  /* 0x00000006000e7202 */ /* 0x000fe40000000f00 */
[----:B------:R-:W-:Y:S02]  /*8010*/  MOV R15, R7 ;  /* 0x00000007000f7202 */ /* 0x000fe40000000f00 */
.L_x_1492:
[----:B------:R-:W-:Y:S05]  /*8020*/  BSYNC B3 ;  /* 0x0000000000037941 */ /* 0x000fea0003800000 */
.L_x_1491:
        /* <DEDUP_REMOVED lines=38> */
.L_x_1490:
[----:B------:R-:W-:Y:S05]  /*8290*/  BSYNC B4 ;  /* 0x0000000000047941 */ /* 0x000fea0003800000 */
.L_x_1489:
[----:B------:R-:W-:Y:S02]  /*82a0*/  F2FP.PACK_AB R42, RZ, R42 ;  /* 0x0000002aff2a723e */ /* 0x000fe400000000ff */
[----:B------:R-:W-:-:S03]  /*82b0*/  IADD3 R3, R3, 0x80, RZ ;  /* 0x0000008003037810 */ /* 0x000fc60007ffe0ff */
[----:B------:R0:W-:Y:S04]  /*82c0*/  STG.E.U16 [R4.64], R42 ;  /* 0x0000002a04007986 */ /* 0x0001e8000c101504 */
.L_x_1471:
        /* <DEDUP_REMOVED lines=281> */
.L_x_1504:
        /* <DEDUP_REMOVED lines=48> */
.L_x_1514:
        /* <DEDUP_REMOVED lines=168> */
.L_x_1513:
[----:B------:R-:W-:Y:S02]  /*a1e0*/  MOV R14, R6 ;  /* 0x00000006000e7202 */ /* 0x000fe40000000f00 */
[----:B------:R-:W-:Y:S02]  /*a1f0*/  MOV R15, R7 ;  /* 0x00000007000f7202 */ /* 0x000fe40000000f00 */
.L_x_1512:
[----:B------:R-:W-:Y:S05]  /*a200*/  BSYNC B5 ;  /* 0x0000000000057941 */ /* 0x000fea0003800000 */
.L_x_1511:
        /* <DEDUP_REMOVED lines=93> */
.L_x_1516:
[----:B------:R-:W-:Y:S05]  /*a7e0*/  BSYNC B5 ;  /* 0x0000000000057941 */ /* 0x000fea0003800000 */
.L_x_1515:
[----:B------:R-:W-:-:S04]  /*a7f0*/  ISETP.NE.U32.AND P1, PT, R46, RZ, PT ;  /* 0x000000ff2e00720c */ /* 0x000fc80003f25070 */
[----:B------:R-:W-:-:S13]  /*a800*/  ISETP.NE.OR.EX P0, PT, R44, RZ, P0, P1 ;  /* 0x000000ff2c00720c */ /* 0x000fda0000705710 */
[----:B------:R-:W-:Y:S01]  /*a810*/  @!P0 BREAK B2 ;  /* 0x0000000000028942 */ /* 0x000fe20003800000 */
[----:B------:R-:W-:Y:S05]  /*a820*/  @!P0 BRA `(.L_x_1508) ;  /* 0x0000034000008947 */ /* 0x000fea0003800000 */
.L_x_1510:
[----:B------:R-:W-:Y:S05]  /*a830*/  BSYNC B2 ;  /* 0x0000000000027941 */ /* 0x000fea0003800000 */
.L_x_1509:
[----:B------:R-:W-:Y:S02]  /*a840*/  BSSY B2, `(.L_x_1517) ;  /* 0x0000030000027945 */ /* 0x000fe40003800000 */
.L_x_1518:
        /* <DEDUP_REMOVED lines=48> */
.L_x_1517:
[----:B------:R-:W-:Y:S02]  /*ab50*/  MOV R14, R6 ;  /* 0x00000006000e7202 */ /* 0x000fe40000000f00 */
[----:B------:R-:W-:Y:S02]  /*ab60*/  MOV R15, R7 ;  /* 0x00000007000f7202 */ /* 0x000fe40000000f00 */
.L_x_1508:
[----:B------:R-:W-:Y:S05]  /*ab70*/  BSYNC B3 ;  /* 0x0000000000037941 */ /* 0x000fea0003800000 */
.L_x_1507:
        /* <DEDUP_REMOVED lines=38> */
.L_x_1506:
[----:B------:R-:W-:Y:S05]  /*ade0*/  BSYNC B4 ;  /* 0x0000000000047941 */ /* 0x000fea0003800000 */
.L_x_1505:
[----:B------:R-:W-:Y:S02]  /*adf0*/  F2FP.PACK_AB R42, RZ, R42 ;  /* 0x0000002aff2a723e */ /* 0x000fe400000000ff */
[----:B------:R-:W-:-:S03]  /*ae00*/  IADD3 R3, R3, 0x80, RZ ;  /* 0x0000008003037810 */ /* 0x000fc60007ffe0ff */
[----:B------:R0:W-:Y:S04]  /*ae10*/  STG.E.U16 [R4.64], R42 ;  /* 0x0000002a04007986 */ /* 0x0001e8000c101504 */
.L_x_1487:
        /* <DEDUP_REMOVED lines=281> */
.L_x_1520:
        /* <DEDUP_REMOVED lines=48> */
.L_x_1530:
        /* <DEDUP_REMOVED lines=168> */
.L_x_1529:
[----:B------:R-:W-:Y:S02]  /*cd30*/  MOV R14, R6 ;  /* 0x00000006000e7202 */ /* 0x000fe40000000f00 */
[----:B------:R-:W-:Y:S02]  /*cd40*/  MOV R15, R7 ;  /* 0x00000007000f7202 */ /* 0x000fe40000000f00 */
.L_x_1528:
[----:B------:R-:W-:Y:S05]  /*cd50*/  BSYNC B5 ;  /* 0x0000000000057941 */ /* 0x000fea0003800000 */
.L_x_1527:
        /* <DEDUP_REMOVED lines=93> */
.L_x_1532:
[----:B------:R-:W-:Y:S05]  /*d330*/  BSYNC B5 ;  /* 0x0000000000057941 */ /* 0x000fea0003800000 */
.L_x_1531:
[----:B------:R-:W-:-:S04]  /*d340*/  ISETP.NE.U32.AND P1, PT, R46, RZ, PT ;  /* 0x000000ff2e00720c */ /* 0x000fc80003f25070 */
[----:B------:R-:W-:-:S13]  /*d350*/  ISETP.NE.OR.EX P0, PT, R44, RZ, P0, P1 ;  /* 0x000000ff2c00720c */ /* 0x000fda0000705710 */
[----:B------:R-:W-:Y:S01]  /*d360*/  @!P0 BREAK B2 ;  /* 0x0000000000028942 */ /* 0x000fe20003800000 */
[----:B------:R-:W-:Y:S05]  /*d370*/  @!P0 BRA `(.L_x_1524) ;  /* 0x0000034000008947 */ /* 0x000fea0003800000 */
.L_x_1526:
[----:B------:R-:W-:Y:S05]  /*d380*/  BSYNC B2 ;  /* 0x0000000000027941 */ /* 0x000fea0003800000 */
.L_x_1525:
[----:B------:R-:W-:Y:S02]  /*d390*/  BSSY B2, `(.L_x_1533) ;  /* 0x0000030000027945 */ /* 0x000fe40003800000 */
.L_x_1534:
        /* <DEDUP_REMOVED lines=48> */
.L_x_1533:
[----:B------:R-:W-:Y:S02]  /*d6a0*/  MOV R14, R6 ;  /* 0x00000006000e7202 */ /* 0x000fe40000000f00 */
[----:B------:R-:W-:Y:S02]  /*d6b0*/  MOV R15, R7 ;  /* 0x00000007000f7202 */ /* 0x000fe40000000f00 */
.L_x_1524:
[----:B------:R-:W-:Y:S05]  /*d6c0*/  BSYNC B3 ;  /* 0x0000000000037941 */ /* 0x000fea0003800000 */
.L_x_1523:
        /* <DEDUP_REMOVED lines=38> */
.L_x_1522:
[----:B------:R-:W-:Y:S05]  /*d930*/  BSYNC B4 ;  /* 0x0000000000047941 */ /* 0x000fea0003800000 */
.L_x_1521:
[----:B------:R-:W-:Y:S02]  /*d940*/  F2FP.PACK_AB R42, RZ, R42 ;  /* 0x0000002aff2a723e */ /* 0x000fe400000000ff */
[----:B------:R-:W-:-:S03]  /*d950*/  IADD3 R3, R3, 0x80, RZ ;  /* 0x0000008003037810 */ /* 0x000fc60007ffe0ff */
[----:B------:R0:W-:Y:S04]  /*d960*/  STG.E.U16 [R4.64], R42 ;  /* 0x0000002a04007986 */ /* 0x0001e8000c101504 */
.L_x_1503:
[----:B------:R-:W-:-:S13]  /*d970*/  ISETP.GE.AND P0, PT, R3, c[0x0][0x160], PT ;  /* 0x0000580003007a0c */ /* 0x000fda0003f06270 */
[----:B------:R-:W-:Y:S01]  /*d980*/  @P0 BREAK B0 ;  /* 0x0000000000000942 */ /* 0x000fe20003800000 */
        /* <DEDUP_REMOVED lines=280> */
.L_x_1536:
        /* <DEDUP_REMOVED lines=48> */
.L_x_1546:
        /* <DEDUP_REMOVED lines=168> */
.L_x_1545:
[----:B------:R-:W-:Y:S02]  /*f890*/  MOV R14, R6 ;  /* 0x00000006000e7202 */ /* 0x000fe40000000f00 */
[----:B------:R-:W-:Y:S02]  /*f8a0*/  MOV R15, R7 ;  /* 0x00000007000f7202 */ /* 0x000fe40000000f00 */
.L_x_1544:
[----:B------:R-:W-:Y:S05]  /*f8b0*/  BSYNC B5 ;  /* 0x0000000000057941 */ /* 0x000fea0003800000 */
.L_x_1543:
        /* <DEDUP_REMOVED lines=93> */
.L_x_1548:
[----:B------:R-:W-:Y:S05]  /*fe90*/  BSYNC B5 ;  /* 0x0000000000057941 */ /* 0x000fea0003800000 */
.L_x_1547:
[----:B------:R-:W-:-:S04]  /*fea0*/  ISETP.NE.U32.AND P1, PT, R46, RZ, PT ;  /* 0x000000ff2e00720c */ /* 0x000fc80003f25070 */
[----:B------:R-:W-:-:S13]  /*feb0*/  ISETP.NE.OR.EX P0, PT, R44, RZ, P0, P1 ;  /* 0x000000ff2c00720c */ /* 0x000fda0000705710 */
[----:B------:R-:W-:Y:S01]  /*fec0*/  @!P0 BREAK B2 ;  /* 0x0000000000028942 */ /* 0x000fe20003800000 */
[----:B------:R-:W-:Y:S05]  /*fed0*/  @!P0 BRA `(.L_x_1540) ;  /* 0x0000034000008947 */ /* 0x000fea0003800000 */
.L_x_1542:
[----:B------:R-:W-:Y:S05]  /*fee0*/  BSYNC B2 ;  /* 0x0000000000027941 */ /* 0x000fea0003800000 */
.L_x_1541:
[----:B------:R-:W-:Y:S02]  /*fef0*/  BSSY B2, `(.L_x_1549) ;  /* 0x0000030000027945 */ /* 0x000fe40003800000 */
.L_x_1550:
        /* <DEDUP_REMOVED lines=48> */
.L_x_1549:
[----:B------:R-:W-:Y:S02]  /*10200*/  MOV R14, R6 ;  /* 0x00000006000e7202 */ /* 0x000fe40000000f00 */
[----:B------:R-:W-:Y:S02]  /*10210*/  MOV R15, R7 ;  /* 0x00000007000f7202 */ /* 0x000fe40000000f00 */
.L_x_1540:
[----:B------:R-:W-:Y:S05]  /*10220*/  BSYNC B3 ;  /* 0x0000000000037941 */ /* 0x000fea0003800000 */
.L_x_1539:
        /* <DEDUP_REMOVED lines=38> */
.L_x_1538:
[----:B------:R-:W-:Y:S05]  /*10490*/  BSYNC B4 ;  /* 0x0000000000047941 */ /* 0x000fea0003800000 */
.L_x_1537:
[----:B------:R-:W-:Y:S02]  /*104a0*/  F2FP.PACK_AB R42, RZ, R42 ;  /* 0x0000002aff2a723e */ /* 0x000fe400000000ff */
[----:B------:R-:W-:-:S03]  /*104b0*/  IADD3 R3, R3, 0x80, RZ ;  /* 0x0000008003037810 */ /* 0x000fc60007ffe0ff */
[----:B------:R0:W-:Y:S04]  /*104c0*/  STG.E.U16 [R4.64], R42 ;  /* 0x0000002a04007986 */ /* 0x0001e8000c101504 */
.L_x_1519:
[----:B------:R-:W-:-:S13]  /*104d0*/  ISETP.GE.AND P0, PT, R3, c[0x0][0x160], PT ;  /* 0x0000580003007a0c */ /* 0x000fda0003f06270 */
[----:B------:R-:W-:Y:S01]  /*104e0*/  @P0 BREAK B0 ;  /* 0x0000000000000942 */ /* 0x000fe20003800000 */
[----:B------:R-:W-:Y:S05]  /*104f0*/  @P0 BRA `(.L_x_1535) ;  /* 0x00002b4000000947 */ /* 0x000fea0003800000 */
[----:B------:R-:W-:Y:S05]  /*10500*/  BSYNC B0 ;  /* 0x0000000000007941 */ /* 0x000fea0003800000 */
.L_x_1470:
        /* <DEDUP_REMOVED lines=279> */
.L_x_1551:
        /* <DEDUP_REMOVED lines=48> */
.L_x_1561:
        /* <DEDUP_REMOVED lines=168> */
.L_x_1560:
[----:B------:R-:W-:Y:S02]  /*12400*/  MOV R14, R6 ;  /* 0x00000006000e7202 */ /* 0x000fe40000000f00 */
[----:B------:R-:W-:Y:S02]  /*12410*/  MOV R15, R7 ;  /* 0x00000007000f7202 */ /* 0x000fe40000000f00 */
.L_x_1559:
[----:B------:R-:W-:Y:S05]  /*12420*/  BSYNC B5 ;  /* 0x0000000000057941 */ /* 0x000fea0003800000 */
.L_x_1558:
        /* <DEDUP_REMOVED lines=93> */
.L_x_1563:
[----:B------:R-:W-:Y:S05]  /*12a00*/  BSYNC B5 ;  /* 0x0000000000057941 */ /* 0x000fea0003800000 */
.L_x_1562:
[----:B------:R-:W-:-:S04]  /*12a10*/  ISETP.NE.U32.AND P1, PT, R46, RZ, PT ;  /* 0x000000ff2e00720c */ /* 0x000fc80003f25070 */
[----:B------:R-:W-:-:S13]  /*12a20*/  ISETP.NE.OR.EX P0, PT, R44, RZ, P0, P1 ;  /* 0x000000ff2c00720c */ /* 0x000fda0000705710 */
[----:B------:R-:W-:Y:S01]  /*12a30*/  @!P0 BREAK B2 ;  /* 0x0000000000028942 */ /* 0x000fe20003800000 */
[----:B------:R-:W-:Y:S05]  /*12a40*/  @!P0 BRA `(.L_x_1555) ;  /* 0x0000034000008947 */ /* 0x000fea0003800000 */
.L_x_1557:
[----:B------:R-:W-:Y:S05]  /*12a50*/  BSYNC B2 ;  /* 0x0000000000027941 */ /* 0x000fea0003800000 */
.L_x_1556:
[----:B------:R-:W-:Y:S02]  /*12a60*/  BSSY B2, `(.L_x_1564) ;  /* 0x0000030000027945 */ /* 0x000fe40003800000 */
.L_x_1565:
        /* <DEDUP_REMOVED lines=48> */
.L_x_1564:
[----:B------:R-:W-:Y:S02]  /*12d70*/  MOV R14, R6 ;  /* 0x00000006000e7202 */ /* 0x000fe40000000f00 */
[----:B------:R-:W-:Y:S02]  /*12d80*/  MOV R15, R7 ;  /* 0x00000007000f7202 */ /* 0x000fe40000000f00 */
.L_x_1555:
[----:B------:R-:W-:Y:S05]  /*12d90*/  BSYNC B3 ;  /* 0x0000000000037941 */ /* 0x000fea0003800000 */
.L_x_1554:
        /* <DEDUP_REMOVED lines=38> */
.L_x_1553:
[----:B------:R-:W-:Y:S05]  /*13000*/  BSYNC B4 ;  /* 0x0000000000047941 */ /* 0x000fea0003800000 */
.L_x_1552:
[----:B------:R-:W-:Y:S02]  /*13010*/  F2FP.PACK_AB R42, RZ, R42 ;  /* 0x0000002aff2a723e */ /* 0x000fe400000000ff */
[----:B------:R-:W-:-:S03]  /*13020*/  IADD3 R3, R3, 0x80, RZ ;  /* 0x0000008003037810 */ /* 0x000fc60007ffe0ff */
[----:B------:R0:W-:Y:S04]  /*13030*/  STG.E.U16 [R4.64], R42 ;  /* 0x0000002a04007986 */ /* 0x0001e8000c101504 */
.L_x_1535:
[----:B------:R-:W-:Y:S05]  /*13040*/  BSYNC B1 ;  /* 0x0000000000017941 */ /* 0x000fea0003800000 */
.L_x_1469:
        /* <DEDUP_REMOVED lines=282> */
.L_x_1566:
        /* <DEDUP_REMOVED lines=48> */
.L_x_1576:
        /* <DEDUP_REMOVED lines=28> */
[----:B------:R0:W2:Y:S02]  /*146b0*/  LDG.E.U16.CONSTANT R0, [R44.64] ;  /* 0x000000042c007981 */ /* 0x0000a4000c1e9500 */
        /* <DEDUP_REMOVED lines=11> */
[----:B------:R-:W-:Y:S02]  /*14770*/  LEA R42, P1, R26, R33, 0x1 ;  /* 0x000000211a2a7211 */ /* 0x000fe400078208ff */
[----:B------:R-:W-:Y:S01]  /*14780*/  IADD3 R27, R27, R43, RZ ;  /* 0x0000002b1b1b7210 */ /* 0x000fe20007ffe0ff */
[----:B0-----:R-:W-:Y:S02]  /*14790*/  IMAD R45, R38, c[0x0][0x53c], R39 ;  /* 0x00014f00262d7a24 */ /* 0x001fe400078e0227 */
[----:B------:R-:W-:Y:S01]  /*147a0*/  IMAD R29, R29, c[0x0][0x538], RZ ;  /* 0x00014e001d1d7a24 */ /* 0x000fe200078e02ff */
[----:B------:R-:W-:Y:S01]  /*147b0*/  LEA.HI.X R43, R26, R35, R27, 0x1, P1 ;  /* 0x000000231a2b7211 */ /* 0x000fe200008f0c1b */
[----:B------:R-:W-:Y:S01]  /*147c0*/  IMAD R25, R25, c[0x0][0x538], RZ ;  /* 0x00014e0019197a24 */ /* 0x000fe200078e02ff */
[----:B------:R-:W-:Y:S01]  /*147d0*/  LEA R26, P1, R30, R33, 0x1 ;  /* 0x000000211e1a7211 */ /* 0x000fe200078208ff */
[----:B------:R0:W3:Y:S01]  /*147e0*/  LDG.E.U16.CONSTANT R39, [R40.64] ;  /* 0x0000000428277981 */ /* 0x0000e2000c1e9500 */
[----:B------:R-:W-:Y:S01]  /*147f0*/  IADD3 R27, R31, R45, RZ ;  /* 0x0000002d1f1b7210 */ /* 0x000fe20007ffe0ff */
[----:B------:R-:W-:-:S02]  /*14800*/  IMAD R45, R28, c[0x0][0x53c], R29 ;  /* 0x00014f001c2d7a24 */ /* 0x000fc400078e021d */
[----:B------:R-:W-:Y:S01]  /*14810*/  IMAD.WIDE.U32 R28, R28, c[0x0][0x538], RZ ;  /* 0x00014e001c1c7a25 */ /* 0x000fe200078e00ff */
[----:B------:R-:W-:Y:S01]  /*14820*/  LEA.HI.X R27, R30, R35, R27, 0x1, P1 ;  /* 0x000000231e1b7211 */ /* 0x000fe200008f0c1b */
[----:B------:R-:W4:Y:S02]  /*14830*/  LDG.E.U16.CONSTANT R38, [R46.64] ;  /* 0x000000042e267981 */ /* 0x000f24000c1e9500 */
[C---:B------:R-:W-:Y:S02]  /*14840*/  IMAD.WIDE.U32 R30, R24.reuse, c[0x0][0x538], RZ ;  /* 0x00014e00181e7a25 */ /* 0x040fe400078e00ff */
[----:B------:R-:W5:Y:S02]  /*14850*/  LDG.E.U16.CONSTANT R42, [R42.64] ;  /* 0x000000042a2a7981 */ /* 0x000f64000c1e9500 */
[----:B0-----:R-:W-:Y:S01]  /*14860*/  IMAD R41, R24, c[0x0][0x53c], R25 ;  /* 0x00014f0018297a24 */ /* 0x001fe200078e0219 */
[----:B------:R-:W-:Y:S01]  /*14870*/  LEA R40, P1, R28, R33, 0x1 ;  /* 0x000000211c287211 */ /* 0x000fe200078208ff */
[----:B------:R0:W5:Y:S01]  /*14880*/  LDG.E.U16.CONSTANT R44, [R26.64] ;  /* 0x000000041a2c7981 */ /* 0x000162000c1e9500 */
[----:B------:R-:W-:Y:S01]  /*14890*/  IADD3 R25, R29, R45, RZ ;  /* 0x0000002d1d197210 */ /* 0x000fe20007ffe0ff */
[----:B------:R-:W-:Y:S01]  /*148a0*/  IMAD R45, R23, c[0x0][0x538], RZ ;  /* 0x00014e00172d7a24 */ /* 0x000fe200078e02ff */
        /* <DEDUP_REMOVED lines=39> */
[----:B------:R0:W5:Y:S01]  /*14b20*/  LDG.E.U16.CONSTANT R16, [R16.64] ;  /* 0x0000000410107981 */ /* 0x000162000c1e9500 */
[----:B------:R-:W-:-:S02]  /*14b30*/  LEA.HI.X R19, R22, R35, R15, 0x1, P1 ;  /* 0x0000002316137211 */ /* 0x000fc400008f0c0f */
[----:B------:R-:W-:Y:S02]  /*14b40*/  LEA R14, P1, R12, R33, 0x1 ;  /* 0x000000210c0e7211 */ /* 0x000fe400078208ff */
[----:B------:R-:W-:Y:S01]  /*14b50*/  IADD3 R13, R13, R23, RZ ;  /* 0x000000170d0d7210 */ /* 0x000fe20007ffe0ff */
[----:B------:R-:W-:Y:S01]  /*14b60*/  IMAD R21, R21, c[0x0][0x538], RZ ;  /* 0x00014e0015157a24 */ /* 0x000fe200078e02ff */
[-C--:B------:R-:W-:Y:S01]  /*14b70*/  LEA.HI.X R7, R28, R35.reuse, R7, 0x1, P2 ;  /* 0x000000231c077211 */ /* 0x080fe200010f0c07 */
[----:B------:R-:W-:Y:S01]  /*14b80*/  IMAD R5, R4, c[0x0][0x53c], R5 ;  /* 0x00014f0004057a24 */ /* 0x000fe200078e0205 */
[----:B------:R-:W-:Y:S01]  /*14b90*/  LEA.HI.X R15, R12, R35, R13, 0x1, P1 ;  /* 0x000000230c0f7211 */ /* 0x000fe200008f0c0d */
[----:B------:R-:W-:Y:S01]  /*14ba0*/  IMAD.WIDE.U32 R12, R4, c[0x0][0x538], RZ ;  /* 0x00014e00040c7a25 */ /* 0x000fe200078e00ff */
[----:B------:R-:W5:Y:S03]  /*14bb0*/  LDG.E.U16.CONSTANT R18, [R18.64] ;  /* 0x0000000412127981 */ /* 0x000f66000c1e9500 */
[----:B------:R-:W-:Y:S01]  /*14bc0*/  IMAD R11, R11, c[0x0][0x538], RZ ;  /* 0x00014e000b0b7a24 */ /* 0x000fe200078e02ff */
[----:B------:R1:W5:Y:S01]  /*14bd0*/  LDG.E.U16.CONSTANT R22, [R6.64] ;  /* 0x0000000406167981 */ /* 0x000362000c1e9500 */
[----:B0-----:R-:W-:Y:S01]  /*14be0*/  IMAD R17, R20, c[0x0][0x53c], R21 ;  /* 0x00014f0014117a24 */ /* 0x001fe200078e0215 */
[----:B------:R-:W-:Y:S01]  /*14bf0*/  LEA R4, P1, R12, R33, 0x1 ;  /* 0x000000210c047211 */ /* 0x000fe200078208ff */
[----:B------:R-:W-:Y:S01]  /*14c00*/  IMAD.WIDE.U32 R20, R20, c[0x0][0x538], RZ ;  /* 0x00014e0014147a25 */ /* 0x000fe200078e00ff */
[----:B------:R-:W-:Y:S01]  /*14c10*/  IADD3 R5, R13, R5, RZ ;  /* 0x000000050d057210 */ /* 0x000fe20007ffe0ff */
[----:B------:R4:W5:Y:S02]  /*14c20*/  LDG.E.U16.CONSTANT R14, [R14.64] ;  /* 0x000000040e0e7981 */ /* 0x000964000c1e9500 */
[----:B------:R-:W-:Y:S01]  /*14c30*/  IMAD R23, R10, c[0x0][0x53c], R11 ;  /* 0x00014f000a177a24 */ /* 0x000fe200078e020b */
[----:B------:R-:W-:Y:S01]  /*14c40*/  LEA.HI.X R5, R12, R35, R5, 0x1, P1 ;  /* 0x000000230c057211 */ /* 0x000fe200008f0c05 */
[----:B------:R-:W-:Y:S01]  /*14c50*/  IMAD.WIDE.U32 R10, R10, c[0x0][0x538], RZ ;  /* 0x00014e000a0a7a25 */ /* 0x000fe200078e00ff */
[----:B-1----:R-:W-:-:S02]  /*14c60*/  LEA R6, P2, R20, R33, 0x1 ;  /* 0x0000002114067211 */ /* 0x002fc400078408ff */
[----:B------:R-:W-:Y:S01]  /*14c70*/  IADD3 R7, R21, R17, RZ ;  /* 0x0000001115077210 */ /* 0x000fe20007ffe0ff */
[----:B------:R0:W5:Y:S01]  /*14c80*/  LDG.E.U16.CONSTANT R4, [R4.64] ;  /* 0x0000000404047981 */ /* 0x000162000c1e9500 */
[----:B------:R-:W-:Y:S02]  /*14c90*/  LEA R12, P1, R10, R33, 0x1 ;  /* 0x000000210a0c7211 */ /* 0x000fe400078208ff */
[----:B------:R-:W-:Y:S02]  /*14ca0*/  LEA.HI.X R7, R20, R35, R7, 0x1, P2 ;  /* 0x0000002314077211 */ /* 0x000fe400010f0c07 */
        /* <DEDUP_REMOVED lines=17> */
[----:B0-----:R-:W-:-:S03]  /*14dc0*/  HADD2.F32 R5, -RZ, R44.H0_H0 ;  /* 0x2000002cff057230 */ /* 0x001fc60000004100 */
[----:B------:R-:W-:-:S04]  /*14dd0*/  FADD.FTZ R0, R0, R11 ;  /* 0x0000000b00007221 */ /* 0x000fc80000010000 */
[----:B------:R-:W-:Y:S01]  /*14de0*/  FADD.FTZ R0, R0, R5 ;  /* 0x0000000500007221 */ /* 0x000fe20000010000 */
[----:B-1----:R-:W-:-:S05]  /*14df0*/  HADD2.F32 R7, -RZ, R40.H0_H0 ;  /* 0x20000028ff077230 */ /* 0x002fca0000004100 */
[----:B------:R-:W-:Y:S01]  /*14e00*/  FADD.FTZ R0, R0, R7 ;  /* 0x0000000700007221 */ /* 0x000fe20000010000 */
[----:B------:R-:W-:Y:S02]  /*14e10*/  HADD2.F32 R5, -RZ, R24.H0_H0 ;  /* 0x20000018ff057230 */ /* 0x000fe40000004100 */
[----:B------:R-:W-:-:S03]  /*14e20*/  HADD2.F32 R7, -RZ, R30.H0_H0 ;  /* 0x2000001eff077230 */ /* 0x000fc60000004100 */
[----:B------:R-:W-:Y:S01]  /*14e30*/  FADD.FTZ R0, R0, R5 ;  /* 0x0000000500007221 */ /* 0x000fe20000010000 */
[----:B------:R-:W-:-:S03]  /*14e40*/  HADD2.F32 R31, -RZ, R31.H0_H0 ;  /* 0x2000001fff1f7230 */ /* 0x000fc60000004100 */
[----:B------:R-:W-:-:S04]  /*14e50*/  FADD.FTZ R0, R0, R7 ;  /* 0x0000000700007221 */ /* 0x000fc80000010000 */
[----:B------:R-:W-:Y:S01]  /*14e60*/  FADD.FTZ R0, R0, R31 ;  /* 0x0000001f00007221 */ /* 0x000fe20000010000 */
[----:B------:R-:W-:-:S05]  /*14e70*/  HADD2.F32 R5, -RZ, R16.H0_H0 ;  /* 0x20000010ff057230 */ /* 0x000fca0000004100 */
[----:B------:R-:W-:Y:S01]  /*14e80*/  FADD.FTZ R0, R0, R5 ;  /* 0x0000000500007221 */ /* 0x000fe20000010000 */
[----:B------:R-:W-:Y:S02]  /*14e90*/  HADD2.F32 R5, -RZ, R18.H0_H0 ;  /* 0x20000012ff057230 */ /* 0x000fe40000004100 */
[----:B------:R-:W-:-:S05]  /*14ea0*/  HADD2.F32 R7, -RZ, R22.H0_H0 ;  /* 0x20000016ff077230 */ /* 0x000fca0000004100 */
[----:B------:R-:W-:Y:S01]  /*14eb0*/  FADD.FTZ R0, R0, R7 ;  /* 0x0000000700007221 */ /* 0x000fe20000010000 */
[----:B------:R-:W-:-:S03]  /*14ec0*/  HADD2.F32 R7, -RZ, R14.H0_H0 ;  /* 0x2000000eff077230 */ /* 0x000fc60000004100 */
[----:B------:R-:W-:Y:S01]  /*14ed0*/  FADD.FTZ R0, R0, R5 ;  /* 0x0000000500007221 */ /* 0x000fe20000010000 */
[----:B------:R-:W-:-:S03]  /*14ee0*/  HADD2.F32 R5, -RZ, R4.H0_H0 ;  /* 0x20000004ff057230 */ /* 0x000fc60000004100 */
[----:B------:R-:W-:-:S04]  /*14ef0*/  FADD.FTZ R0, R0, R7 ;  /* 0x0000000700007221 */ /* 0x000fc80000010000 */
[----:B------:R-:W-:Y:S01]  /*14f00*/  FADD.FTZ R0, R0, R5 ;  /* 0x0000000500007221 */ /* 0x000fe20000010000 */
[----:B------:R-:W-:-:S05]  /*14f10*/  HADD2.F32 R7, -RZ, R6.H0_H0 ;  /* 0x20000006ff077230 */ /* 0x000fca0000004100 */
[----:B------:R-:W-:Y:S01]  /*14f20*/  FADD.FTZ R0, R0, R7 ;  /* 0x0000000700007221 */ /* 0x000fe20000010000 */
[----:B------:R-:W-:-:S05]  /*14f30*/  HADD2.F32 R5, -RZ, R12.H0_H0 ;  /* 0x2000000cff057230 */ /* 0x000fca0000004100 */
[----:B------:R-:W-:Y:S01]  /*14f40*/  FADD.FTZ R34, R0, R5 ;  /* 0x0000000500227221 */ /* 0x000fe20000010000 */
[----:B------:R-:W-:Y:S05]  /*14f50*/  @!P1 BRA `(.L_x_1576) ;  /* 0xfffff59000009947 */ /* 0x000fea000383ffff */
[----:B------:R-:W-:Y:S05]  /*14f60*/  BSYNC B5 ;  /* 0x0000000000057941 */ /* 0x000fea0003800000 */
.L_x_1575:
[----:B------:R-:W-:Y:S02]  /*14f70*/  MOV R12, R8 ;  /* 0x00000008000c7202 */ /* 0x000fe40000000f00 */
[----:B------:R-:W-:Y:S02]  /*14f80*/  MOV R13, R9 ;  /* 0x00000009000d7202 */ /* 0x000fe40000000f00 */
.L_x_1574:
[----:B------:R-:W-:Y:S05]  /*14f90*/  BSYNC B4 ;  /* 0x0000000000047941 */ /* 0x000fea0003800000 */
.L_x_1573:
        /* <DEDUP_REMOVED lines=20> */
[----:B---3--:R-:W-:-:S03]  /*150e0*/  IMAD R19, R21, c[0x0][0x538], RZ ;  /* 0x00014e0015137a24 */ /* 0x008fc600078e02ff */
[----:B------:R-:W-:Y:S01]  /*150f0*/  LEA.HI.X R25, R22, R35, R0, 0x1, P0 ;  /* 0x0000002316197211 */ /* 0x000fe200000f0c00 */
[C---:B------:R-:W-:Y:S02]  /*15100*/  IMAD R19, R20.reuse, c[0x0][0x53c], R19 ;  /* 0x00014f0014137a24 */ /* 0x040fe400078e0213 */
[----:B------:R-:W-:Y:S02]  /*15110*/  IMAD.WIDE.U32 R22, R20, c[0x0][0x538], RZ ;  /* 0x00014e0014167a25 */ /* 0x000fe400078e00ff */
[----:B------:R0:W2:Y:S02]  /*15120*/  LDG.E.U16.CONSTANT R0, [R24.64] ;  /* 0x0000000418007981 */ /* 0x0000a4000c1e9500 */
[----:B------:R-:W-:Y:S01]  /*15130*/  IMAD.WIDE.U32 R20, R14, c[0x0][0x538], RZ ;  /* 0x00014e000e147a25 */ /* 0x000fe200078e00ff */
[----:B------:R-:W-:Y:S02]  /*15140*/  LEA R18, P0, R22, R33, 0x1 ;  /* 0x0000002116127211 */ /* 0x000fe400078008ff */
[----:B------:R-:W-:Y:S01]  /*15150*/  IADD3 R19, R23, R19, RZ ;  /* 0x0000001317137210 */ /* 0x000fe20007ffe0ff */
[----:B------:R-:W-:Y:S01]  /*15160*/  IMAD R15, R14, c[0x0][0x53c], R15 ;  /* 0x00014f000e0f7a24 */ /* 0x000fe200078e020f */
[----:B------:R-:W-:Y:S01]  /*15170*/  LEA R14, P1, R20, R33, 0x1 ;  /* 0x00000021140e7211 */ /* 0x000fe200078208ff */
[----:B-----5:R-:W-:Y:S01]  /*15180*/  IMAD R17, R17, c[0x0][0x538], RZ ;  /* 0x00014e0011117a24 */ /* 0x020fe200078e02ff */
[----:B------:R-:W-:Y:S01]  /*15190*/  LEA.HI.X R19, R22, R35, R19, 0x1, P0 ;  /* 0x0000002316137211 */ /* 0x000fe200000f0c13 */
[----:B------:R-:W-:Y:S01]  /*151a0*/  IMAD.WIDE.U32 R22, R16, c[0x0][0x538], RZ ;  /* 0x00014e0010167a25 */ /* 0x000fe200078e00ff */
[----:B------:R-:W-:-:S03]  /*151b0*/  IADD3 R15, R21, R15, RZ ;  /* 0x0000000f150f7210 */ /* 0x000fc60007ffe0ff */
        /* <DEDUP_REMOVED lines=14> */
[----:B------:R2:W4:Y:S02]  /*152a0*/  LDG.E.U16.CONSTANT R14, [R14.64] ;  /* 0x000000040e0e7981 */ /* 0x000524000c1e9500 */
[----:B------:R-:W-:Y:S01]  /*152b0*/  LEA.HI.X R13, R16, R35, R13, 0x1, P0 ;  /* 0x00000023100d7211 */ /* 0x000fe200000f0c0d */
[----:B------:R-:W-:Y:S01]  /*152c0*/  IMAD.WIDE.U32 R16, R6, c[0x0][0x538], RZ ;  /* 0x00014e0006107a25 */ /* 0x000fe200078e00ff */
[----:B------:R-:W5:Y:S03]  /*152d0*/  LDG.E.U16.CONSTANT R20, [R20.64] ;  /* 0x0000000414147981 */ /* 0x000f66000c1e9500 */
[----:B------:R-:W-:Y:S01]  /*152e0*/  IMAD R23, R5, c[0x0][0x538], RZ ;  /* 0x00014e0005177a24 */ /* 0x000fe200078e02ff */
[----:B------:R5:W5:Y:S01]  /*152f0*/  LDG.E.U16.CONSTANT R12, [R12.64] ;  /* 0x000000040c0c7981 */ /* 0x000b62000c1e9500 */
[----:B------:R-:W-:Y:S01]  /*15300*/  IMAD R5, R10, c[0x0][0x53c], R11 ;  /* 0x00014f000a057a24 */ /* 0x000fe200078e020b */
[----:B------:R-:W-:Y:S01]  /*15310*/  LEA R6, P0, R16, R33, 0x1 ;  /* 0x0000002110067211 */ /* 0x000fe200078008ff */
[----:B------:R-:W-:Y:S01]  /*15320*/  IMAD.WIDE.U32 R10, R10, c[0x0][0x538], RZ ;  /* 0x00014e000a0a7a25 */ /* 0x000fe200078e00ff */
[----:B------:R-:W-:-:S03]  /*15330*/  IADD3 R7, R17, R7, RZ ;  /* 0x0000000711077210 */ /* 0x000fc60007ffe0ff */
[C---:B0-----:R-:W-:Y:S01]  /*15340*/  IMAD R19, R4.reuse, c[0x0][0x53c], R23 ;  /* 0x00014f0004137a24 */ /* 0x041fe200078e0217 */
[----:B------:R-:W-:Y:S01]  /*15350*/  IADD3 R5, R11, R5, RZ ;  /* 0x000000050b057210 */ /* 0x000fe20007ffe0ff */
[----:B------:R-:W-:Y:S01]  /*15360*/  IMAD.WIDE.U32 R22, R4, c[0x0][0x538], RZ ;  /* 0x00014e0004167a25 */ /* 0x000fe200078e00ff */
[----:B------:R-:W-:Y:S02]  /*15370*/  LEA R4, P1, R10, R33, 0x1 ;  /* 0x000000210a047211 */ /* 0x000fe400078208ff */
        /* <DEDUP_REMOVED lines=22> */
[----:B------:R-:W-:-:S03]  /*154e0*/  HADD2.F32 R4, -RZ, R4.H0_H0 ;  /* 0x20000004ff047230 */ /* 0x000fc60000004100 */
[----:B------:R-:W-:Y:S01]  /*154f0*/  FADD.FTZ R5, R12, R5 ;  /* 0x000000050c057221 */ /* 0x000fe20000010000 */
[----:B------:R-:W-:-:S03]  /*15500*/  IADD3 R12, P1, R8, 0x40, RZ ;  /* 0x00000040080c7810 */ /* 0x000fc60007f3e0ff */
[----:B------:R-:W-:Y:S01]  /*15510*/  FADD.FTZ R4, R5, R4 ;  /* 0x0000000405047221 */ /* 0x000fe20000010000 */
[----:B------:R-:W-:Y:S01]  /*15520*/  HADD2.F32 R7, -RZ, R10.H0_H0 ;  /* 0x2000000aff077230 */ /* 0x000fe20000004100 */
[----:B------:R-:W-:Y:S02]  /*15530*/  IADD3.X R13, RZ, R9, RZ, P1, !PT ;  /* 0x00000009ff0d7210 */ /* 0x000fe40000ffe4ff */
[----:B------:R-:W-:Y:S02]  /*15540*/  MOV R8, R12 ;  /* 0x0000000c00087202 */ /* 0x000fe40000000f00 */
[----:B------:R-:W-:Y:S01]  /*15550*/  FADD.FTZ R34, R4, R7 ;  /* 0x0000000704227221 */ /* 0x000fe20000010000 */
[----:B------:R-:W-:Y:S02]  /*15560*/  MOV R9, R13 ;  /* 0x0000000d00097202 */ /* 0x000fe40000000f00 */
.L_x_1578:
[----:B------:R-:W-:Y:S05]  /*15570*/  BSYNC B4 ;  /* 0x0000000000047941 */ /* 0x000fea0003800000 */
.L_x_1577:
[----:B------:R-:W-:-:S04]  /*15580*/  ISETP.NE.U32.AND P1, PT, R37, RZ, PT ;  /* 0x000000ff2500720c */ /* 0x000fc80003f25070 */
[----:B------:R-:W-:-:S13]  /*15590*/  ISETP.NE.OR.EX P0, PT, R36, RZ, P0, P1 ;  /* 0x000000ff2400720c */ /* 0x000fda0000705710 */
[----:B------:R-:W-:Y:S01]  /*155a0*/  @!P0 BREAK B3 ;  /* 0x0000000000038942 */ /* 0x000fe20003800000 */
[----:B------:R-:W-:Y:S05]  /*155b0*/  @!P0 BRA `(.L_x_1570) ;  /* 0x0000034000008947 */ /* 0x000fea0003800000 */
.L_x_1572:
[----:B------:R-:W-:Y:S05]  /*155c0*/  BSYNC B3 ;  /* 0x0000000000037941 */ /* 0x000fea0003800000 */
.L_x_1571:
[----:B------:R-:W-:Y:S02]  /*155d0*/  BSSY B3, `(.L_x_1579) ;  /* 0x0000030000037945 */ /* 0x000fe40003800000 */
.L_x_1580:
        /* <DEDUP_REMOVED lines=48> */
.L_x_1579:
[----:B------:R-:W-:Y:S02]  /*158e0*/  MOV R12, R8 ;  /* 0x00000008000c7202 */ /* 0x000fe40000000f00 */
[----:B------:R-:W-:Y:S02]  /*158f0*/  MOV R13, R9 ;  /* 0x00000009000d7202 */ /* 0x000fe40000000f00 */
.L_x_1570:
[----:B------:R-:W-:Y:S05]  /*15900*/  BSYNC B1 ;  /* 0x0000000000017941 */ /* 0x000fea0003800000 */
.L_x_1569:
        /* <DEDUP_REMOVED lines=38> */
.L_x_1568:
[----:B------:R-:W-:Y:S05]  /*15b70*/  BSYNC B2 ;  /* 0x0000000000027941 */ /* 0x000fea0003800000 */
.L_x_1567:
[----:B------:R-:W-:Y:S01]  /*15b80*/  WARPSYNC 0xffffffff ;  /* 0xffffffff00007948 */ /* 0x000fe20003800000 */
[----:B------:R-:W-:-:S05]  /*15b90*/  F2FP.PACK_AB R34, RZ, R34 ;  /* 0x00000022ff22723e */ /* 0x000fca00000000ff */
[----:B------:R-:W-:Y:S01]  /*15ba0*/  STG.E.U16 [R2.64], R34 ;  /* 0x0000002202007986 */ /* 0x000fe2000c101504 */
[----:B------:R-:W-:Y:S05]  /*15bb0*/  EXIT ;  /* 0x000000000000794d */ /* 0x000fea0003800000 */
.L_x_1581:
        /* <DEDUP_REMOVED lines=12> */
.L_x_16246:


//--------------------- .text._ZN2at6native73_GLOBAL__N__c8866d80_35_SparseBinaryOpIntersectionKernel_cu_1520ed90_315312apply_kernelILi128ELi8EZNS1_29binary_op_intersection_kernelINS1_9RhsProjOpEblEEvRNS_14TensorIteratorEllRKNS_6TensorEbEUliE_EEviT1_ --------------------------
	.section	.text._ZN2at6native73_GLOBAL__N__c8866d80_35_SparseBinaryOpIntersectionKernel_cu_1520ed90_315312apply_kernelILi128ELi8EZNS1_29binary_op_intersection_kernelINS1_9RhsProjOpEblEEvRNS_14TensorIteratorEllRKNS_6TensorEbEUliE_EEviT1_,"ax",@progbits
	.sectioninfo	@"SHI_REGISTERS=26"
	.align	128
.text._ZN2at6native73_GLOBAL__N__c8866d80_35_SparseBinaryOpIntersectionKernel_cu_1520ed90_315312apply_kernelILi128ELi8EZNS1_29binary_op_intersection_kernelINS1_9RhsProjOpEblEEvRNS_14TensorIteratorEllRKNS_6TensorEbEUliE_EEviT1_:
        .type           _ZN2at6native73_GLOBAL__N__c8866d80_35_SparseBinaryOpIntersectionKernel_cu_1520ed90_315312apply_kernelILi128ELi8EZNS1_29binary_op_intersection_kernelINS1_9RhsProjOpEblEEvRNS_14TensorIteratorEllRKNS_6TensorEbEUliE_EEviT1_,@function
        .size           _ZN2at6native73_GLOBAL__N__c8866d80_35_SparseBinaryOpIntersectionKernel_cu_1520ed90_315312apply_kernelILi128ELi8EZNS1_29binary_op_intersection_kernelINS1_9RhsProjOpEblEEvRNS_14TensorIteratorEllRKNS_6TensorEbEUliE_EEviT1_,(.L_x_16247 - _ZN2at6native73_GLOBAL__N__c8866d80_35_SparseBinaryOpIntersectionKernel_cu_1520ed90_315312apply_kernelILi128ELi8EZNS1_29binary_op_intersection_kernelINS1_9RhsProjOpEblEEvRNS_14TensorIteratorEllRKNS_6TensorEbEUliE_EEviT1_)
        .other          _ZN2at6native73_GLOBAL__N__c8866d80_35_SparseBinaryOpIntersectionKernel_cu_1520ed90_315312apply_kernelILi128ELi8EZNS1_29binary_op_intersection_kernelINS1_9RhsProjOpEblEEvRNS_14TensorIteratorEllRKNS_6TensorEbEUliE_EEviT1_,@"STO_CUDA_ENTRY STV_DEFAULT"
_ZN2at6native73_GLOBAL__N__c8866d80_35_SparseBinaryOpIntersectionKernel_cu_1520ed90_315312apply_kernelILi128ELi8EZNS1_29binary_op_intersection_kernelINS1_9RhsProjOpEblEEvRNS_14TensorIteratorEllRKNS_6TensorEbEUliE_EEviT1_:
        /* <DEDUP_REMOVED lines=12> */
[----:B------:R-:W-:-:S10]  /*00c0*/  CS2R R4, SRZ ;  /* 0x0000000000047805 */ /* 0x000fd4000001ff00 */
        /* <DEDUP_REMOVED lines=278> */
.L_x_1584:
[----:B------:R-:W-:-:S05]  /*1230*/  IADD3 R8, P0, R5, c[0x0][0x518], RZ ;  /* 0x0001460005087a10 */ /* 0x000fca0007f1e0ff */
[----:B------:R-:W-:-:S06]  /*1240*/  IMAD.X R9, RZ, RZ, c[0x0][0x51c], P0 ;  /* 0x00014700ff097624 */ /* 0x000fcc00000e06ff */
[----:B------:R-:W2:Y:S01]  /*1250*/  LDG.E.64.CONSTANT R8, [R8.64] ;  /* 0x0000000408087981 */ /* 0x000ea2000c1e9b00 */
[----:B------:R-:W-:-:S04]  /*1260*/  IADD3 R2, P0, R2, c[0x0][0x510], RZ ;  /* 0x0001440002027a10 */ /* 0x000fc80007f1e0ff */
[----:B------:R-:W-:-:S06]  /*1270*/  IADD3.X R3, RZ, c[0x0][0x514], RZ, P0, !PT ;  /* 0x00014500ff037a10 */ /* 0x000fcc00007fe4ff */
[----:B------:R-:W3:Y:S01]  /*1280*/  LDG.E.64.CONSTANT R2, [R2.64] ;  /* 0x0000000402027981 */ /* 0x000ee2000c1e9b00 */
[----:B------:R-:W-:Y:S01]  /*1290*/  ULDC.U8 UR6, c[0x0][0x530] ;  /* 0x00014c0000067ab9 */ /* 0x000fe20000000000 */
[----:B------:R-:W-:Y:S01]  /*12a0*/  BSSY B1, `(.L_x_1585) ;  /* 0x000007c000017945 */ /* 0x000fe20003800000 */
[----:B------:R-:W-:Y:S02]  /*12b0*/  ISETP.NE.AND P0, PT, RZ, UR6, PT ;  /* 0x00000006ff007c0c */ /* 0x000fe4000bf05270 */
        /* <DEDUP_REMOVED lines=8> */
[----:B------:R-:W-:Y:S02]  /*1340*/  IADD3.X R5, RZ, c[0x0][0x4f4], RZ, P1, !PT ;  /* 0x00013d00ff057a10 */ /* 0x000fe40000ffe4ff */
[----:B------:R-:W-:-:S09]  /*1350*/  LEA.HI.X R3, R2, c[0x0][0x52c], R3, 0x3, P2 ;  /* 0x00014b0002037a11 */ /* 0x000fd200010f1c03 */
        /* <DEDUP_REMOVED lines=8> */
[----:B------:R-:W-:-:S11]  /*13e0*/  MOV R2, R8 ;  /* 0x0000000800027202 */ /* 0x000fd60000000f00 */
[----:B------:R-:W-:Y:S05]  /*13f0*/  @!P0 BRA `(.L_x_1588) ;  /* 0x0000039000008947 */ /* 0x000fea0003800000 */
[----:B------:R-:W-:Y:S01]  /*1400*/  IADD3 R20, P0, R18, -R11, RZ ;  /* 0x8000000b12147210 */ /* 0x000fe20007f1e0ff */
[----:B------:R-:W-:Y:S01]  /*1410*/  BSSY B3, `(.L_x_1588) ;  /* 0x0000037000037945 */ /* 0x000fe20003800000 */
[----:B------:R-:W-:Y:S02]  /*1420*/  MOV R21, RZ ;  /* 0x000000ff00157202 */ /* 0x000fe40000000f00 */
[----:B------:R-:W-:Y:S02]  /*1430*/  IADD3.X R19, RZ, ~R19, RZ, P0, !PT ;  /* 0x80000013ff137210 */ /* 0x000fe400007fe4ff */
.L_x_1589:
[----:B------:R-:W2:Y:S04]  /*1440*/  LDG.E.64.CONSTANT R14, [R2.64] ;  /* 0x00000004020e7981 */ /* 0x000ea8000c1e9b00 */
[----:B------:R-:W3:Y:S04]  /*1450*/  LDG.E.64.CONSTANT R16, [R2.64+0x8] ;  /* 0x0000080402107981 */ /* 0x000ee8000c1e9b00 */
[----:B------:R-:W4:Y:S04]  /*1460*/  LDG.E.64.CONSTANT R10, [R2.64+0x10] ;  /* 0x00001004020a7981 */ /* 0x000f28000c1e9b00 */
[----:B------:R-:W5:Y:S01]  /*1470*/  LDG.E.64.CONSTANT R8, [R2.64+0x18] ;  /* 0x0000180402087981 */ /* 0x000f62000c1e9b00 */
[----:B------:R-:W-:-:S02]  /*1480*/  IMAD.MOV.U32 R7, RZ, RZ, RZ ;  /* 0x000000ffff077224 */ /* 0x000fc400078e00ff */
[----:B--2---:R-:W-:Y:S02]  /*1490*/  IMAD R15, R15, c[0x0][0x538], RZ ;  /* 0x00014e000f0f7a24 */ /* 0x004fe400078e02ff */
[----:B------:R-:W-:-:S04]  /*14a0*/  IMAD.WIDE.U32 R12, R14, c[0x0][0x538], R6 ;  /* 0x00014e000e0c7a25 */ /* 0x000fc800078e0006 */
[----:B------:R-:W-:Y:S01]  /*14b0*/  IMAD R23, R14, c[0x0][0x53c], R15 ;  /* 0x00014f000e177a24 */ /* 0x000fe200078e020f */
[----:B------:R-:W-:Y:S01]  /*14c0*/  IADD3 R12, P0, R12, c[0x0][0x508], RZ ;  /* 0x000142000c0c7a10 */ /* 0x000fe20007f1e0ff */
[----:B---3--:R-:W-:Y:S02]  /*14d0*/  IMAD R17, R17, c[0x0][0x538], RZ ;  /* 0x00014e0011117a24 */ /* 0x008fe400078e02ff */
[----:B------:R-:W-:Y:S01]  /*14e0*/  IMAD.WIDE.U32 R14, R16, c[0x0][0x538], R6 ;  /* 0x00014e00100e7a25 */ /* 0x000fe200078e0006 */
[----:B------:R-:W-:-:S03]  /*14f0*/  IADD3.X R13, R13, c[0x0][0x50c], R23, P0, !PT ;  /* 0x000143000d0d7a10 */ /* 0x000fc600007fe417 */
[----:B------:R-:W-:Y:S01]  /*1500*/  IMAD R23, R16, c[0x0][0x53c], R17 ;  /* 0x00014f0010177a24 */ /* 0x000fe200078e0211 */
[----:B------:R-:W-:Y:S01]  /*1510*/  IADD3 R14, P0, R14, c[0x0][0x508], RZ ;  /* 0x000142000e0e7a10 */ /* 0x000fe20007f1e0ff */
[----:B----4-:R-:W-:Y:S01]  /*1520*/  IMAD R11, R11, c[0x0][0x538], RZ ;  /* 0x00014e000b0b7a24 */ /* 0x010fe200078e02ff */
[----:B------:R-:W2:Y:S01]  /*1530*/  LDG.E.U8.CONSTANT R12, [R12.64] ;  /* 0x000000040c0c7981 */ /* 0x000ea2000c1e9100 */
[----:B------:R-:W-:Y:S01]  /*1540*/  IMAD.WIDE.U32 R16, R10, c[0x0][0x538], R6 ;  /* 0x00014e000a107a25 */ /* 0x000fe200078e0006 */
[----:B------:R-:W-:-:S03]  /*1550*/  IADD3.X R15, R15, c[0x0][0x50c], R23, P0, !PT ;  /* 0x000143000f0f7a10 */ /* 0x000fc600007fe417 */
[----:B------:R-:W-:Y:S01]  /*1560*/  IMAD R11, R10, c[0x0][0x53c], R11 ;  /* 0x00014f000a0b7a24 */ /* 0x000fe200078e020b */
[----:B------:R-:W-:Y:S01]  /*1570*/  IADD3 R10, P0, R16, c[0x0][0x508], RZ ;  /* 0x00014200100a7a10 */ /* 0x000fe20007f1e0ff */
[----:B------:R-:W3:Y:S01]  /*1580*/  LDG.E.U8.CONSTANT R14, [R14.64] ;  /* 0x000000040e0e7981 */ /* 0x000ee2000c1e9100 */
[----:B-----5:R-:W-:Y:S02]  /*1590*/  IMAD.WIDE.U32 R22, R8, c[0x0][0x538], R6 ;  /* 0x00014e0008167a25 */ /* 0x020fe400078e0006 */
[----:B------:R-:W-:Y:S02]  /*15a0*/  IADD3.X R11, R17, c[0x0][0x50c], R11, P0, !PT ;  /* 0x00014300110b7a10 */ /* 0x000fe400007fe40b */
[----:B------:R-:W-:-:S03]  /*15b0*/  IMAD R7, R9, c[0x0][0x538], RZ ;  /* 0x00014e0009077a24 */ /* 0x000fc600078e02ff */
[----:B------:R-:W4:Y:S01]  /*15c0*/  LDG.E.U8.CONSTANT R10, [R10.64] ;  /* 0x000000040a0a7981 */ /* 0x000f22000c1e9100 */
[----:B------:R-:W-:Y:S01]  /*15d0*/  IMAD R7, R8, c[0x0][0x53c], R7 ;  /* 0x00014f0008077a24 */ /* 0x000fe200078e0207 */
[----:B------:R-:W-:-:S04]  /*15e0*/  IADD3 R8, P0, R22, c[0x0][0x508], RZ ;  /* 0x0001420016087a10 */ /* 0x000fc80007f1e0ff */
[----:B------:R-:W-:-:S05]  /*15f0*/  IADD3.X R9, R23, c[0x0][0x50c], R7, P0, !PT ;  /* 0x0001430017097a10 */ /* 0x000fca00007fe407 */
[----:B------:R-:W5:Y:S01]  /*1600*/  LDG.E.U8.CONSTANT R8, [R8.64] ;  /* 0x0000000408087981 */ /* 0x000f62000c1e9100 */
[----:B--2---:R-:W-:-:S04]  /*1610*/  ISETP.NE.AND P0, PT, R12, RZ, PT ;  /* 0x000000ff0c00720c */ /* 0x004fc80003f05270 */
[----:B------:R-:W-:Y:S02]  /*1620*/  SEL R12, RZ, 0xffffffff, !P0 ;  /* 0xffffffffff0c7807 */ /* 0x000fe40004000000 */
[----:B---3--:R-:W-:Y:S02]  /*1630*/  ISETP.NE.AND P1, PT, R14, RZ, PT ;  /* 0x000000ff0e00720c */ /* 0x008fe40003f25270 */
[----:B------:R-:W-:Y:S02]  /*1640*/  ISETP.NE.AND P0, PT, R21, R12, PT ;  /* 0x0000000c1500720c */ /* 0x000fe40003f05270 */
[----:B------:R-:W-:Y:S02]  /*1650*/  SEL R12, RZ, 0xffffffff, !P1 ;  /* 0xffffffffff0c7807 */ /* 0x000fe40004800000 */
[----:B----4-:R-:W-:Y:S02]  /*1660*/  ISETP.NE.AND P1, PT, R10, RZ, PT ;  /* 0x000000ff0a00720c */ /* 0x010fe40003f25270 */
[----:B------:R-:W-:-:S02]  /*1670*/  SEL R7, RZ, 0x1, !P0 ;  /* 0x00000001ff077807 */ /* 0x000fc40004000000 */
[----:B------:R-:W-:Y:S02]  /*1680*/  SEL R10, RZ, 0xffffffff, !P1 ;  /* 0xffffffffff0a7807 */ /* 0x000fe40004800000 */
[----:B------:R-:W-:Y:S02]  /*1690*/  IADD3 R20, P1, R20, 0x4, RZ ;  /* 0x0000000414147810 */ /* 0x000fe40007f3e0ff */
[----:B------:R-:W-:Y:S02]  /*16a0*/  ISETP.NE.AND P0, PT, R7, R12, PT ;  /* 0x0000000c0700720c */ /* 0x000fe40003f05270 */
[----:B------:R-:W-:Y:S02]  /*16b0*/  IADD3.X R19, RZ, R19, RZ, P1, !PT ;  /* 0x00000013ff137210 */ /* 0x000fe40000ffe4ff */
[----:B------:R-:W-:Y:S02]  /*16c0*/  ISETP.NE.U32.AND P1, PT, R20, RZ, PT ;  /* 0x000000ff1400720c */ /* 0x000fe40003f25070 */
[----:B------:R-:W-:-:S02]  /*16d0*/  SEL R7, RZ, 0x1, !P0 ;  /* 0x00000001ff077807 */ /* 0x000fc40004000000 */
[----:B------:R-:W-:Y:S02]  /*16e0*/  ISETP.NE.AND.EX P1, PT, R19, RZ, PT, P1 ;  /* 0x000000ff1300720c */ /* 0x000fe40003f25310 */
[----:B-----5:R-:W-:Y:S02]  /*16f0*/  ISETP.NE.AND P2, PT, R8, RZ, PT ;  /* 0x000000ff0800720c */ /* 0x020fe40003f45270 */
[----:B------:R-:W-:Y:S02]  /*1700*/  ISETP.NE.AND P0, PT, R7, R10, PT ;  /* 0x0000000a0700720c */ /* 0x000fe40003f05270 */
[----:B------:R-:W-:Y:S02]  /*1710*/  SEL R8, RZ, 0xffffffff, !P2 ;  /* 0xffffffffff087807 */ /* 0x000fe40005000000 */
[----:B------:R-:W-:Y:S02]  /*1720*/  SEL R7, RZ, 0x1, !P0 ;  /* 0x00000001ff077807 */ /* 0x000fe40004000000 */
[----:B------:R-:W-:-:S02]  /*1730*/  IADD3 R2, P2, R2, 0x20, RZ ;  /* 0x0000002002027810 */ /* 0x000fc40007f5e0ff */
[----:B------:R-:W-:Y:S02]  /*1740*/  ISETP.NE.AND P0, PT, R7, R8, PT ;  /* 0x000000080700720c */ /* 0x000fe40003f05270 */
[----:B------:R-:W-:Y:S02]  /*1750*/  IADD3.X R3, RZ, R3, RZ, P2, !PT ;  /* 0x00000003ff037210 */ /* 0x000fe400017fe4ff */
[----:B------:R-:W-:Y:S01]  /*1760*/  SEL R21, RZ, 0x1, !P0 ;  /* 0x00000001ff157807 */ /* 0x000fe20004000000 */
[----:B------:R-:W-:Y:S05]  /*1770*/  @P1 BRA `(.L_x_1589) ;  /* 0xfffffcc000001947 */ /* 0x000fea000383ffff */
[----:B------:R-:W-:Y:S05]  /*1780*/  BSYNC B3 ;  /* 0x0000000000037941 */ /* 0x000fea0003800000 */
.L_x_1588:
[----:B------:R-:W-:Y:S05]  /*1790*/  BSYNC B2 ;  /* 0x0000000000027941 */ /* 0x000fea0003800000 */
.L_x_1587:
[----:B------:R-:W-:Y:S01]  /*17a0*/  ISETP.NE.U32.AND P1, PT, R18, RZ, PT ;  /* 0x000000ff1200720c */ /* 0x000fe20003f25070 */
[----:B------:R-:W-:Y:S03]  /*17b0*/  BSSY B2, `(.L_x_1590) ;  /* 0x0000029000027945 */ /* 0x000fe60003800000 */
[----:B------:R-:W-:-:S13]  /*17c0*/  ISETP.NE.AND.EX P1, PT, RZ, RZ, PT, P1 ;  /* 0x000000ffff00720c */ /* 0x000fda0003f25310 */
[----:B------:R-:W-:Y:S05]  /*17d0*/  @!P1 BRA `(.L_x_1591) ;  /* 0x0000026000009947 */ /* 0x000fea0003800000 */
[----:B------:R-:W2:Y:S01]  /*17e0*/  LDG.E.64.CONSTANT R8, [R2.64] ;  /* 0x0000000402087981 */ /* 0x000ea2000c1e9b00 */
[----:B------:R-:W-:Y:S01]  /*17f0*/  MOV R7, RZ ;  /* 0x000000ff00077202 */ /* 0x000fe20000000f00 */
[----:B--2---:R-:W-:-:S04]  /*1800*/  IMAD R9, R9, c[0x0][0x538], RZ ;  /* 0x00014e0009097a24 */ /* 0x004fc800078e02ff */
[----:B------:R-:W-:-:S04]  /*1810*/  IMAD.WIDE.U32 R10, R8, c[0x0][0x538], R6 ;  /* 0x00014e00080a7a25 */ /* 0x000fc800078e0006 */
[----:B------:R-:W-:Y:S01]  /*1820*/  IMAD R9, R8, c[0x0][0x53c], R9 ;  /* 0x00014f0008097a24 */ /* 0x000fe200078e0209 */
[----:B------:R-:W-:-:S04]  /*1830*/  IADD3 R8, P0, R10, c[0x0][0x508], RZ ;  /* 0x000142000a087a10 */ /* 0x000fc80007f1e0ff */
[----:B------:R-:W-:-:S05]  /*1840*/  IADD3.X R9, R11, c[0x0][0x50c], R9, P0, !PT ;  /* 0x000143000b097a10 */ /* 0x000fca00007fe409 */
[----:B------:R-:W2:Y:S01]  /*1850*/  LDG.E.U8.CONSTANT R8, [R8.64] ;  /* 0x0000000408087981 */ /* 0x000ea2000c1e9100 */
[----:B------:R-:W-:-:S04]  /*1860*/  ISETP.NE.U32.AND P1, PT, R18, 0x1, PT ;  /* 0x000000011200780c */ /* 0x000fc80003f25070 */
[----:B------:R-:W-:Y:S02]  /*1870*/  ISETP.NE.AND.EX P1, PT, RZ, RZ, PT, P1 ;  /* 0x000000ffff00720c */ /* 0x000fe40003f25310 */
[----:B--2---:R-:W-:-:S04]  /*1880*/  ISETP.NE.AND P0, PT, R8, RZ, PT ;  /* 0x000000ff0800720c */ /* 0x004fc80003f05270 */
[----:B------:R-:W-:-:S04]  /*1890*/  SEL R10, RZ, 0xffffffff, !P0 ;  /* 0xffffffffff0a7807 */ /* 0x000fc80004000000 */
[----:B------:R-:W-:-:S03]  /*18a0*/  ISETP.NE.AND P0, PT, R21, R10, PT ;  /* 0x0000000a1500720c */ /* 0x000fc60003f05270 */
[----:B------:R-:W-:Y:S05]  /*18b0*/  @!P1 BRA `(.L_x_1591) ;  /* 0x0000018000009947 */ /* 0x000fea0003800000 */
[----:B------:R-:W-:Y:S01]  /*18c0*/  ISETP.NE.U32.AND P1, PT, R18, 0x2, PT ;  /* 0x000000021200780c */ /* 0x000fe20003f25070 */
[----:B------:R-:W2:Y:S03]  /*18d0*/  LDG.E.64.CONSTANT R8, [R2.64+0x8] ;  /* 0x0000080402087981 */ /* 0x000ea6000c1e9b00 */
[----:B------:R-:W-:-:S13]  /*18e0*/  ISETP.NE.AND.EX P1, PT, RZ, RZ, PT, P1 ;  /* 0x000000ffff00720c */ /* 0x000fda0003f25310 */
[----:B------:R-:W3:Y:S01]  /*18f0*/  @P1 LDG.E.64.CONSTANT R10, [R2.64+0x10] ;  /* 0x00001004020a1981 */ /* 0x000ee2000c1e9b00 */
[----:B--2---:R-:W-:Y:S02]  /*1900*/  IMAD R9, R9, c[0x0][0x538], RZ ;  /* 0x00014e0009097a24 */ /* 0x004fe400078e02ff */
[----:B------:R-:W-:-:S04]  /*1910*/  IMAD.WIDE.U32 R12, R8, c[0x0][0x538], R6 ;  /* 0x00014e00080c7a25 */ /* 0x000fc800078e0006 */
[----:B------:R-:W-:Y:S01]  /*1920*/  IMAD R9, R8, c[0x0][0x53c], R9 ;  /* 0x00014f0008097a24 */ /* 0x000fe200078e0209 */
[----:B------:R-:W-:-:S04]  /*1930*/  IADD3 R8, P2, R12, c[0x0][0x508], RZ ;  /* 0x000142000c087a10 */ /* 0x000fc80007f5e0ff */
[----:B------:R-:W-:Y:S01]  /*1940*/  IADD3.X R9, R13, c[0x0][0x50c], R9, P2, !PT ;  /* 0x000143000d097a10 */ /* 0x000fe200017fe409 */
[----:B---3--:R-:W-:-:S04]  /*1950*/  @P1 IMAD R11, R11, c[0x0][0x538], RZ ;  /* 0x00014e000b0b1a24 */ /* 0x008fc800078e02ff */
[----:B------:R-:W2:Y:S01]  /*1960*/  LDG.E.U8.CONSTANT R8, [R8.64] ;  /* 0x0000000408087981 */ /* 0x000ea2000c1e9100 */
[----:B------:R-:W-:-:S04]  /*1970*/  @P1 IMAD.WIDE.U32 R6, R10, c[0x0][0x538], R6 ;  /* 0x00014e000a061a25 */ /* 0x000fc800078e0006 */
[----:B------:R-:W-:Y:S01]  /*1980*/  @P1 IMAD R11, R10, c[0x0][0x53c], R11 ;  /* 0x00014f000a0b1a24 */ /* 0x000fe200078e020b */
[----:B------:R-:W-:-:S04]  /*1990*/  @P1 IADD3 R6, P2, R6, c[0x0][0x508], RZ ;  /* 0x0001420006061a10 */ /* 0x000fc80007f5e0ff */
[----:B------:R-:W-:-:S05]  /*19a0*/  @P1 IADD3.X R7, R7, c[0x0][0x50c], R11, P2, !PT ;  /* 0x0001430007071a10 */ /* 0x000fca00017fe40b */
[----:B------:R-:W3:Y:S01]  /*19b0*/  @P1 LDG.E.U8.CONSTANT R6, [R6.64] ;  /* 0x0000000406061981 */ /* 0x000ee2000c1e9100 */
[----:B------:R-:W-:Y:S02]  /*19c0*/  SEL R2, RZ, 0x1, !P0 ;  /* 0x00000001ff027807 */ /* 0x000fe40004000000 */
[----:B--2---:R-:W-:-:S04]  /*19d0*/  ISETP.NE.AND P2, PT, R8, RZ, PT ;  /* 0x000000ff0800720c */ /* 0x004fc80003f45270 */
[----:B------:R-:W-:-:S04]  /*19e0*/  SEL R3, RZ, 0xffffffff, !P2 ;  /* 0xffffffffff037807 */ /* 0x000fc80005000000 */
[----:B------:R-:W-:Y:S02]  /*19f0*/  ISETP.NE.AND P0, PT, R2, R3, PT ;  /* 0x000000030200720c */ /* 0x000fe40003f05270 */
[----:B---3--:R-:W-:Y:S02]  /*1a00*/  @P1 ISETP.NE.AND P2, PT, R6, RZ, PT ;  /* 0x000000ff0600120c */ /* 0x008fe40003f45270 */
[----:B------:R-:W-:Y:S02]  /*1a10*/  @P1 SEL R2, RZ, 0x1, !P0 ;  /* 0x00000001ff021807 */ /* 0x000fe40004000000 */
[----:B------:R-:W-:-:S04]  /*1a20*/  @P1 SEL R3, RZ, 0xffffffff, !P2 ;  /* 0xffffffffff031807 */ /* 0x000fc80005000000 */
[----:B------:R-:W-:-:S08]  /*1a30*/  @P1 ISETP.NE.AND P0, PT, R2, R3, PT ;  /* 0x000000030200120c */ /* 0x000fd00003f05270 */
.L_x_1591:
[----:B------:R-:W-:Y:S05]  /*1a40*/  BSYNC B2 ;  /* 0x0000000000027941 */ /* 0x000fea0003800000 */
.L_x_1590:
[----:B------:R-:W-:Y:S02]  /*1a50*/  SEL R7, RZ, 0x1, !P0 ;  /* 0x00000001ff077807 */ /* 0x000fe40004000000 */
.L_x_1586:
[----:B------:R-:W-:Y:S05]  /*1a60*/  BSYNC B1 ;  /* 0x0000000000017941 */ /* 0x000fea0003800000 */
.L_x_1585:
[----:B------:R0:W-:Y:S01]  /*1a70*/  STG.E.U8 [R4.64], R7 ;  /* 0x0000000704007986 */ /* 0x0001e2000c101104 */
[----:B------:R-:W-:-:S03]  /*1a80*/  IADD3 R3, R0, 0x80, RZ ;  /* 0x0000008000037810 */ /* 0x000fc60007ffe0ff */
.L_x_1583:
[----:B------:R-:W-:Y:S05]  /*1a90*/  BSYNC B0 ;  /* 0x0000000000007941 */ /* 0x000fea0003800000 */
.L_x_1582:
[----:B------:R-:W-:Y:S01]  /*1aa0*/  ISETP.GE.AND P0, PT, R3, c[0x0][0x160], PT ;  /* 0x0000580003007a0c */ /* 0x000fe20003f06270 */
[----:B------:R-:W-:Y:S01]  /*1ab0*/  BSSY B1, `(.L_x_1592) ;  /* 0x00009c4000017945 */ /* 0x000fe20003800000 */
[----:B------:R-:W-:Y:S11]  /*1ac0*/  BSSY B0, `(.L_x_1593) ;  /* 0x0000824000007945 */ /* 0x000ff60003800000 */
[----:B------:R-:W-:Y:S05]  /*1ad0*/  @P0 BRA `(.L_x_1594) ;  /* 0x000033e000000947 */ /* 0x000fea0003800000 */
[----:B------:R-:W-:Y:S01]  /*1ae0*/  ISETP.NE.AND P0, PT, RZ, c[0x0][0x168], PT ;  /* 0x00005a00ff007a0c */ /* 0x000fe20003f05270 */
[----:B0-----:R-:W-:Y:S01]  /*1af0*/  HFMA2.MMA R7, -RZ, RZ, 0, 0 ;  /* 0x00000000ff077435 */ /* 0x001fe200000001ff */
[----:B------:R-:W-:Y:S01]  /*1b00*/  MOV R2, RZ ;  /* 0x000000ff00027202 */ /* 0x000fe20000000f00 */
[----:B------:R-:W-:Y:S01]  /*1b10*/  HFMA2.MMA R0, -RZ, RZ, 0, 0 ;  /* 0x00000000ff007435 */ /* 0x000fe200000001ff */
[----:B------:R-:W-:Y:S01]  /*1b20*/  IMAD.MOV.U32 R8, RZ, RZ, RZ ;  /* 0x000000ffff087224 */ /* 0x000fe200078e00ff */
[----:B------:R-:W-:-:S08]  /*1b30*/  MOV R4, RZ ;  /* 0x000000ff00047202 */ /* 0x000fd00000000f00 */
        /* <DEDUP_REMOVED lines=274> */
.L_x_1595:
[----:B------:R-:W-:-:S04]  /*2c60*/  IADD3 R12, P0, R2, c[0x0][0x518], RZ ;  /* 0x00014600020c7a10 */ /* 0x000fc80007f1e0ff */
[----:B------:R-:W-:-:S06]  /*2c70*/  IADD3.X R13, RZ, c[0x0][0x51c], RZ, P0, !PT ;  /* 0x00014700ff0d7a10 */ /* 0x000fcc00007fe4ff */
        /* <DEDUP_REMOVED lines=18> */
[----:B------:R-:W-:Y:S01]  /*2da0*/  IADD3 R0, P1, R9, -0x1, RZ ;  /* 0xffffffff09007810 */ /* 0x000fe20007f3e0ff */
[----:B------:R-:W-:Y:S01]  /*2db0*/  BSSY B3, `(.L_x_1598) ;  /* 0x0000041000037945 */ /* 0x000fe20003800000 */
[----:B------:R-:W-:Y:S01]  /*2dc0*/  HFMA2.MMA R21, -RZ, RZ, 0, 0 ;  /* 0x00000000ff157435 */ /* 0x000fe200000001ff */
[----:B------:R-:W-:Y:S01]  /*2dd0*/  IMAD.MOV.U32 R7, RZ, RZ, R10 ;  /* 0x000000ffff077224 */ /* 0x000fe200078e000a */
        /* <DEDUP_REMOVED lines=9> */
.L_x_1600:
[----:B------:R-:W2:Y:S04]  /*2e70*/  LDG.E.64.CONSTANT R16, [R6.64] ;  /* 0x0000000406107981 */ /* 0x000ea8000c1e9b00 */
[----:B------:R-:W3:Y:S04]  /*2e80*/  LDG.E.64.CONSTANT R18, [R6.64+0x8] ;  /* 0x0000080406127981 */ /* 0x000ee8000c1e9b00 */
[----:B------:R-:W4:Y:S04]  /*2e90*/  LDG.E.64.CONSTANT R12, [R6.64+0x10] ;  /* 0x00001004060c7981 */ /* 0x000f28000c1e9b00 */
[----:B------:R-:W5:Y:S01]  /*2ea0*/  LDG.E.64.CONSTANT R10, [R6.64+0x18] ;  /* 0x00001804060a7981 */ /* 0x000f62000c1e9b00 */
[----:B------:R-:W-:Y:S01]  /*2eb0*/  MOV R9, RZ ;  /* 0x000000ff00097202 */ /* 0x000fe20000000f00 */
[----:B--2---:R-:W-:-:S04]  /*2ec0*/  IMAD R17, R17, c[0x0][0x538], RZ ;  /* 0x00014e0011117a24 */ /* 0x004fc800078e02ff */
        /* <DEDUP_REMOVED lines=47> */
.L_x_1599:
[----:B------:R-:W-:Y:S05]  /*31c0*/  BSYNC B3 ;  /* 0x0000000000037941 */ /* 0x000fea0003800000 */
.L_x_1598:
[----:B------:R-:W-:Y:S01]  /*31d0*/  ISETP.NE.U32.AND P1, PT, R0, RZ, PT ;  /* 0x000000ff0000720c */ /* 0x000fe20003f25070 */
[----:B------:R-:W-:Y:S03]  /*31e0*/  BSSY B3, `(.L_x_1601) ;  /* 0x0000029000037945 */ /* 0x000fe60003800000 */
[----:B------:R-:W-:-:S13]  /*31f0*/  ISETP.NE.AND.EX P1, PT, RZ, RZ, PT, P1 ;  /* 0x000000ffff00720c */ /* 0x000fda0003f25310 */
[----:B------:R-:W-:Y:S05]  /*3200*/  @!P1 BRA `(.L_x_1602) ;  /* 0x0000026000009947 */ /* 0x000fea0003800000 */
[----:B------:R-:W2:Y:S01]  /*3210*/  LDG.E.64.CONSTANT R10, [R6.64] ;  /* 0x00000004060a7981 */ /* 0x000ea2000c1e9b00 */
[----:B------:R-:W-:Y:S02]  /*3220*/  IMAD.MOV.U32 R9, RZ, RZ, RZ ;  /* 0x000000ffff097224 */ /* 0x000fe400078e00ff */
[----:B--2---:R-:W-:Y:S02]  /*3230*/  IMAD R11, R11, c[0x0][0x538], RZ ;  /* 0x00014e000b0b7a24 */ /* 0x004fe400078e02ff */
        /* <DEDUP_REMOVED lines=35> */
.L_x_1602:
[----:B------:R-:W-:Y:S05]  /*3470*/  BSYNC B3 ;  /* 0x0000000000037941 */ /* 0x000fea0003800000 */
.L_x_1601:
[----:B------:R-:W-:Y:S02]  /*3480*/  SEL R7, RZ, 0x1, !P0 ;  /* 0x00000001ff077807 */ /* 0x000fe40004000000 */
.L_x_1597:
[----:B------:R-:W-:Y:S05]  /*3490*/  BSYNC B2 ;  /* 0x0000000000027941 */ /* 0x000fea0003800000 */
.L_x_1596:
[----:B------:R0:W-:Y:S01]  /*34a0*/  STG.E.U8 [R4.64], R7 ;  /* 0x0000000704007986 */ /* 0x0001e2000c101104 */
[----:B------:R-:W-:-:S04]  /*34b0*/  IADD3 R3, R3, 0x80, RZ ;  /* 0x0000008003037810 */ /* 0x000fc80007ffe0ff */
[----:B------:R-:W-:-:S13]  /*34c0*/  ISETP.GE.AND P0, PT, R3, c[0x0][0x160], PT ;  /* 0x0000580003007a0c */ /* 0x000fda0003f06270 */
[----:B------:R-:W-:Y:S05]  /*34d0*/  @P0 BRA `(.L_x_1603) ;  /* 0x000033e000000947 */ /* 0x000fea0003800000 */
[----:B0-----:R-:W-:Y:S01]  /*34e0*/  ISETP.NE.AND P0, PT, RZ, c[0x0][0x168], PT ;  /* 0x00005a00ff007a0c */ /* 0x001fe20003f05270 */
[----:B------:R-:W-:Y:S01]  /*34f0*/  HFMA2.MMA R7, -RZ, RZ, 0, 0 ;  /* 0x00000000ff077435 */ /* 0x000fe200000001ff */
[----:B------:R-:W-:Y:S01]  /*3500*/  MOV R2, RZ ;  /* 0x000000ff00027202 */ /* 0x000fe20000000f00 */
[----:B------:R-:W-:Y:S01]  /*3510*/  HFMA2.MMA R0, -RZ, RZ, 0, 0 ;  /* 0x00000000ff007435 */ /* 0x000fe200000001ff */
[----:B------:R-:W-:Y:S01]  /*3520*/  MOV R8, RZ ;  /* 0x000000ff00087202 */ /* 0x000fe20000000f00 */
[----:B------:R-:W-:-:S08]  /*3530*/  HFMA2.MMA R4, -RZ, RZ, 0, 0 ;  /* 0x00000000ff047435 */ /* 0x000fd000000001ff */
        /* <DEDUP_REMOVED lines=274> */
.L_x_1604:
        /* <DEDUP_REMOVED lines=23> */
[----:B------:R-:W-:Y:S02]  /*47d0*/  MOV R7, R10 ;  /* 0x0000000a00077202 */ /* 0x000fe40000000f00 */
[----:B------:R-:W-:Y:S02]  /*47e0*/  ISETP.GE.U32.AND P0, PT, R0, 0x3, PT ;  /* 0x000000030000780c */ /* 0x000fe40003f06070 */
[----:B------:R-:W-:-:S04]  /*47f0*/  IADD3.X R0, R2, -0x1, RZ, P1, !PT ;  /* 0xffffffff02007810 */ /* 0x000fc80000ffe4ff */
[----:B------:R-:W-:Y:S02]  /*4800*/  ISETP.GE.U32.AND.EX P0, PT, R0, RZ, PT, P0 ;  /* 0x000000ff0000720c */ /* 0x000fe40003f06100 */
[----:B------:R-:W-:-:S11]  /*4810*/  LOP3.LUT R0, R9, 0x3, RZ, 0xc0, !PT ;  /* 0x0000000309007812 */ /* 0x000fd600078ec0ff */
[----:B------:R-:W-:Y:S05]  /*4820*/  @!P0 BRA `(.L_x_1608) ;  /* 0x0000039000008947 */ /* 0x000fea0003800000 */
[----:B------:R-:W-:Y:S01]  /*4830*/  IADD3 R20, P0, R0, -R9, RZ ;  /* 0x8000000900147210 */ /* 0x000fe20007f1e0ff */
[----:B------:R-:W-:Y:S01]  /*4840*/  BSSY B4, `(.L_x_1608) ;  /* 0x0000037000047945 */ /* 0x000fe20003800000 */
[----:B------:R-:W-:-:S03]  /*4850*/  MOV R21, RZ ;  /* 0x000000ff00157202 */ /* 0x000fc60000000f00 */
[----:B------:R-:W-:Y:S02]  /*4860*/  IMAD.X R2, RZ, RZ, ~R2, P0 ;  /* 0x000000ffff027224 */ /* 0x000fe400000e0e02 */
.L_x_1609:
        /* <DEDUP_REMOVED lines=53> */
.L_x_1608:
[----:B------:R-:W-:Y:S05]  /*4bc0*/  BSYNC B3 ;  /* 0x0000000000037941 */ /* 0x000fea0003800000 */
.L_x_1607:
[----:B------:R-:W-:Y:S01]  /*4bd0*/  ISETP.NE.U32.AND P1, PT, R0, RZ, PT ;  /* 0x000000ff0000720c */ /* 0x000fe20003f25070 */
[----:B------:R-:W-:Y:S03]  /*4be0*/  BSSY B3, `(.L_x_1610) ;  /* 0x0000029000037945 */ /* 0x000fe60003800000 */
[----:B------:R-:W-:-:S13]  /*4bf0*/  ISETP.NE.AND.EX P1, PT, RZ, RZ, PT, P1 ;  /* 0x000000ffff00720c */ /* 0x000fda0003f25310 */
[----:B------:R-:W-:Y:S05]  /*4c00*/  @!P1 BRA `(.L_x_1611) ;  /* 0x0000026000009947 */ /* 0x000fea0003800000 */
[----:B------:R-:W2:Y:S01]  /*4c10*/  LDG.E.64.CONSTANT R10, [R6.64] ;  /* 0x00000004060a7981 */ /* 0x000ea2000c1e9b00 */
[----:B------:R-:W-:Y:S01]  /*4c20*/  HFMA2.MMA R9, -RZ, RZ, 0, 0 ;  /* 0x00000000ff097435 */ /* 0x000fe200000001ff */
[----:B--2---:R-:W-:-:S09]  /*4c30*/  IMAD R11, R11, c[0x0][0x538], RZ ;  /* 0x00014e000b0b7a24 */ /* 0x004fd200078e02ff */
        /* <DEDUP_REMOVED lines=35> */
.L_x_1611:
[----:B------:R-:W-:Y:S05]  /*4e70*/  BSYNC B3 ;  /* 0x0000000000037941 */ /* 0x000fea0003800000 */
.L_x_1610:
[----:B------:R-:W-:Y:S02]  /*4e80*/  SEL R7, RZ, 0x1, !P0 ;  /* 0x00000001ff077807 */ /* 0x000fe40004000000 */
.L_x_1606:
[----:B------:R-:W-:Y:S05]  /*4e90*/  BSYNC B2 ;  /* 0x0000000000027941 */ /* 0x000fea0003800000 */
.L_x_1605:
[----:B------:R0:W-:Y:S01]  /*4ea0*/  STG.E.U8 [R4.64], R7 ;  /* 0x0000000704007986 */ /* 0x0001e2000c101104 */
[----:B------:R-:W-:-:S04]  /*4eb0*/  IADD3 R3, R3, 0x80, RZ ;  /* 0x0000008003037810 */ /* 0x000fc80007ffe0ff */
.L_x_1594:
[----:B------:R-:W-:-:S13]  /*4ec0*/  ISETP.GE.AND P0, PT, R3, c[0x0][0x160], PT ;  /* 0x0000580003007a0c */ /* 0x000fda0003f06270 */
[----:B------:R-:W-:Y:S05]  /*4ed0*/  @P0 BRA `(.L_x_1612) ;  /* 0x000033e000000947 */ /* 0x000fea0003800000 */
[----:B------:R-:W-:Y:S01]  /*4ee0*/  ISETP.NE.AND P0, PT, RZ, c[0x0][0x168], PT ;  /* 0x00005a00ff007a0c */ /* 0x000fe20003f05270 */
[----:B------:R-:W-:Y:S01]  /*4ef0*/  HFMA2.MMA R2, -RZ, RZ, 0, 0 ;  /* 0x00000000ff027435 */ /* 0x000fe200000001ff */
[----:B0-----:R-:W-:Y:S01]  /*4f00*/  MOV R7, RZ ;  /* 0x000000ff00077202 */ /* 0x001fe20000000f00 */
        /* <DEDUP_REMOVED lines=277> */
.L_x_1613:
        /* <DEDUP_REMOVED lines=33> */
.L_x_1618:
        /* <DEDUP_REMOVED lines=38> */
[----:B------:R-:W-:-:S03]  /*64d0*/  ISETP.NE.AND P0, PT, R9, R14, PT ;  /* 0x0000000e0900720c */ /* 0x000fc60003f05270 */
[----:B------:R-:W-:Y:S01]  /*64e0*/  IMAD.X R2, RZ, RZ, R2, P1 ;  /* 0x000000ffff027224 */ /* 0x000fe200008e0602 */
[----:B------:R-:W-:Y:S02]  /*64f0*/  ISETP.NE.U32.AND P1, PT, R20, RZ, PT ;  /* 0x000000ff1400720c */ /* 0x000fe40003f25070 */
[----:B------:R-:W-:Y:S02]  /*6500*/  SEL R9, RZ, 0x1, !P0 ;  /* 0x00000001ff097807 */ /* 0x000fe40004000000 */
[----:B------:R-:W-:Y:S02]  /*6510*/  ISETP.NE.AND.EX P1, PT, R2, RZ, PT, P1 ;  /* 0x000000ff0200720c */ /* 0x000fe40003f25310 */
[----:B-----5:R-:W-:Y:S02]  /*6520*/  ISETP.NE.AND P2, PT, R10, RZ, PT ;  /* 0x000000ff0a00720c */ /* 0x020fe40003f45270 */
[----:B------:R-:W-:Y:S02]  /*6530*/  ISETP.NE.AND P0, PT, R9, R12, PT ;  /* 0x0000000c0900720c */ /* 0x000fe40003f05270 */
[----:B------:R-:W-:-:S02]  /*6540*/  SEL R10, RZ, 0xffffffff, !P2 ;  /* 0xffffffffff0a7807 */ /* 0x000fc40005000000 */
[----:B------:R-:W-:Y:S02]  /*6550*/  SEL R9, RZ, 0x1, !P0 ;  /* 0x00000001ff097807 */ /* 0x000fe40004000000 */
[----:B------:R-:W-:Y:S02]  /*6560*/  IADD3 R6, P2, R6, 0x20, RZ ;  /* 0x0000002006067810 */ /* 0x000fe40007f5e0ff */
[----:B------:R-:W-:Y:S02]  /*6570*/  ISETP.NE.AND P0, PT, R9, R10, PT ;  /* 0x0000000a0900720c */ /* 0x000fe40003f05270 */
[----:B------:R-:W-:Y:S02]  /*6580*/  IADD3.X R7, RZ, R7, RZ, P2, !PT ;  /* 0x00000007ff077210 */ /* 0x000fe400017fe4ff */
[----:B------:R-:W-:Y:S01]  /*6590*/  SEL R21, RZ, 0x1, !P0 ;  /* 0x00000001ff157807 */ /* 0x000fe20004000000 */
[----:B------:R-:W-:Y:S05]  /*65a0*/  @P1 BRA `(.L_x_1618) ;  /* 0xfffffcc000001947 */ /* 0x000fea000383ffff */
[----:B------:R-:W-:Y:S05]  /*65b0*/  BSYNC B4 ;  /* 0x0000000000047941 */ /* 0x000fea0003800000 */
.L_x_1617:
[----:B------:R-:W-:Y:S05]  /*65c0*/  BSYNC B3 ;  /* 0x0000000000037941 */ /* 0x000fea0003800000 */
.L_x_1616:
        /* <DEDUP_REMOVED lines=42> */
.L_x_1620:
[----:B------:R-:W-:Y:S05]  /*6870*/  BSYNC B3 ;  /* 0x0000000000037941 */ /* 0x000fea0003800000 */
.L_x_1619:
[----:B------:R-:W-:Y:S02]  /*6880*/  SEL R7, RZ, 0x1, !P0 ;  /* 0x00000001ff077807 */ /* 0x000fe40004000000 */
.L_x_1615:
[----:B------:R-:W-:Y:S05]  /*6890*/  BSYNC B2 ;  /* 0x0000000000027941 */ /* 0x000fea0003800000 */
.L_x_1614:
[----:B------:R0:W-:Y:S01]  /*68a0*/  STG.E.U8 [R4.64], R7 ;  /* 0x0000000704007986 */ /* 0x0001e2000c101104 */
[----:B------:R-:W-:-:S04]  /*68b0*/  IADD3 R3, R3, 0x80, RZ ;  /* 0x0000008003037810 */ /* 0x000fc80007ffe0ff */
.L_x_1603:
[----:B0-----:R-:W-:-:S13]  /*68c0*/  ISETP.GE.AND P0, PT, R3, c[0x0][0x160], PT ;  /* 0x0000580003007a0c */ /* 0x001fda0003f06270 */
[----:B------:R-:W-:Y:S05]  /*68d0*/  @P0 BRA `(.L_x_1621) ;  /* 0x000033f000000947 */ /* 0x000fea0003800000 */
[----:B------:R-:W-:Y:S01]  /*68e0*/  ISETP.NE.AND P0, PT, RZ, c[0x0][0x168], PT ;  /* 0x00005a00ff007a0c */ /* 0x000fe20003f05270 */
[----:B------:R-:W-:Y:S01]  /*68f0*/  HFMA2.MMA R2, -RZ, RZ, 0, 0 ;  /* 0x00000000ff027435 */ /* 0x000fe200000001ff */
[----:B------:R-:W-:Y:S01]  /*6900*/  MOV R7, RZ ;  /* 0x000000ff00077202 */ /* 0x000fe20000000f00 */
[----:B------:R-:W-:Y:S01]  /*6910*/  HFMA2.MMA R8, -RZ, RZ, 0, 0 ;  /* 0x00000000ff087435 */ /* 0x000fe200000001ff */
[----:B------:R-:W-:Y:S02]  /*6920*/  MOV R0, RZ ;  /* 0x000000ff00007202 */ /* 0x000fe40000000f00 */
[----:B------:R-:W-:-:S07]  /*6930*/  MOV R4, RZ ;  /* 0x000000ff00047202 */ /* 0x000fce0000000f00 */
        /* <DEDUP_REMOVED lines=274> */
.L_x_1622:
        /* <DEDUP_REMOVED lines=31> */
[----:B------:R-:W-:Y:S02]  /*7c50*/  IMAD.MOV.U32 R21, RZ, RZ, RZ ;  /* 0x000000ffff157224 */ /* 0x000fe400078e00ff */
[----:B------:R-:W-:Y:S02]  /*7c60*/  IADD3.X R2, RZ, ~R2, RZ, P0, !PT ;  /* 0x80000002ff027210 */ /* 0x000fe400007fe4ff */
.L_x_1627:
        /* <DEDUP_REMOVED lines=53> */
.L_x_1626:
[----:B------:R-:W-:Y:S05]  /*7fc0*/  BSYNC B3 ;  /* 0x0000000000037941 */ /* 0x000fea0003800000 */
.L_x_1625:
        /* <DEDUP_REMOVED lines=42> */
.L_x_1629:
[----:B------:R-:W-:Y:S05]  /*8270*/  BSYNC B3 ;  /* 0x0000000000037941 */ /* 0x000fea0003800000 */
.L_x_1628:
[----:B------:R-:W-:Y:S02]  /*8280*/  SEL R7, RZ, 0x1, !P0 ;  /* 0x00000001ff077807 */ /* 0x000fe40004000000 */
.L_x_1624:
[----:B------:R-:W-:Y:S05]  /*8290*/  BSYNC B2 ;  /* 0x0000000000027941 */ /* 0x000fea0003800000 */
.L_x_1623:
[----:B------:R0:W-:Y:S01]  /*82a0*/  STG.E.U8 [R4.64], R7 ;  /* 0x0000000704007986 */ /* 0x0001e2000c101104 */
[----:B------:R-:W-:-:S04]  /*82b0*/  IADD3 R3, R3, 0x80, RZ ;  /* 0x0000008003037810 */ /* 0x000fc80007ffe0ff */
.L_x_1612:
[----:B------:R-:W-:-:S13]  /*82c0*/  ISETP.GE.AND P0, PT, R3, c[0x0][0x160], PT ;  /* 0x0000580003007a0c */ /* 0x000fda0003f06270 */
[----:B------:R-:W-:Y:S01]  /*82d0*/  @P0 BREAK B0 ;  /* 0x0000000000000942 */ /* 0x000fe20003800000 */
        /* <DEDUP_REMOVED lines=281> */
.L_x_1631:
        /* <DEDUP_REMOVED lines=33> */
.L_x_1636:
        /* <DEDUP_REMOVED lines=53> */
.L_x_1635:
[----:B------:R-:W-:Y:S05]  /*99d0*/  BSYNC B3 ;  /* 0x0000000000037941 */ /* 0x000fea0003800000 */
.L_x_1634:
        /* <DEDUP_REMOVED lines=42> */
.L_x_1638:
[----:B------:R-:W-:Y:S05]  /*9c80*/  BSYNC B3 ;  /* 0x0000000000037941 */ /* 0x000fea0003800000 */
.L_x_1637:
[----:B------:R-:W-:Y:S02]  /*9c90*/  SEL R7, RZ, 0x1, !P0 ;  /* 0x00000001ff077807 */ /* 0x000fe40004000000 */
.L_x_1633:
[----:B------:R-:W-:Y:S05]  /*9ca0*/  BSYNC B2 ;  /* 0x0000000000027941 */ /* 0x000fea0003800000 */
.L_x_1632:
[----:B------:R0:W-:Y:S01]  /*9cb0*/  STG.E.U8 [R4.64], R7 ;  /* 0x0000000704007986 */ /* 0x0001e2000c101104 */
[----:B------:R-:W-:-:S04]  /*9cc0*/  IADD3 R3, R3, 0x80, RZ ;  /* 0x0000008003037810 */ /* 0x000fc80007ffe0ff */
.L_x_1621:
[----:B------:R-:W-:-:S13]  /*9cd0*/  ISETP.GE.AND P0, PT, R3, c[0x0][0x160], PT ;  /* 0x0000580003007a0c */ /* 0x000fda0003f06270 */
[----:B------:R-:W-:Y:S01]  /*9ce0*/  @P0 BREAK B0 ;  /* 0x0000000000000942 */ /* 0x000fe20003800000 */
[----:B------:R-:W-:Y:S05]  /*9cf0*/  @P0 BRA `(.L_x_1630) ;  /* 0x000019f000000947 */ /* 0x000fea0003800000 */
[----:B------:R-:W-:Y:S05]  /*9d00*/  BSYNC B0 ;  /* 0x0000000000007941 */ /* 0x000fea0003800000 */
.L_x_1593:
[----:B------:R-:W-:Y:S01]  /*9d10*/  ISETP.NE.AND P0, PT, RZ, c[0x0][0x168], PT ;  /* 0x00005a00ff007a0c */ /* 0x000fe20003f05270 */
[----:B0-----:R-:W-:Y:S01]  /*9d20*/  HFMA2.MMA R7, -RZ, RZ, 0, 0 ;  /* 0x00000000ff077435 */ /* 0x001fe200000001ff */
[----:B------:R-:W-:Y:S01]  /*9d30*/  MOV R2, RZ ;  /* 0x000000ff00027202 */ /* 0x000fe20000000f00 */
[----:B------:R-:W-:Y:S01]  /*9d40*/  HFMA2.MMA R0, -RZ, RZ, 0, 0 ;  /* 0x00000000ff007435 */ /* 0x000fe200000001ff */
[----:B------:R-:W-:Y:S01]  /*9d50*/  MOV R8, RZ ;  /* 0x000000ff00087202 */ /* 0x000fe20000000f00 */
[----:B------:R-:W-:-:S08]  /*9d60*/  HFMA2.MMA R4, -RZ, RZ, 0, 0 ;  /* 0x00000000ff047435 */ /* 0x000fd000000001ff */
        /* <DEDUP_REMOVED lines=274> */
.L_x_1639:
        /* <DEDUP_REMOVED lines=33> */
.L_x_1644:
        /* <DEDUP_REMOVED lines=53> */
.L_x_1643:
[----:B------:R-:W-:Y:S05]  /*b3f0*/  BSYNC B3 ;  /* 0x0000000000037941 */ /* 0x000fea0003800000 */
.L_x_1642:
        /* <DEDUP_REMOVED lines=42> */
.L_x_1646:
[----:B------:R-:W-:Y:S05]  /*b6a0*/  BSYNC B3 ;  /* 0x0000000000037941 */ /* 0x000fea0003800000 */
.L_x_1645:
[----:B------:R-:W-:Y:S02]  /*b6b0*/  SEL R7, RZ, 0x1, !P0 ;  /* 0x00000001ff077807 */ /* 0x000fe40004000000 */
.L_x_1641:
[----:B------:R-:W-:Y:S05]  /*b6c0*/  BSYNC B2 ;  /* 0x0000000000027941 */ /* 0x000fea0003800000 */
.L_x_1640:
[----:B------:R0:W-:Y:S01]  /*b6d0*/  STG.E.U8 [R4.64], R7 ;  /* 0x0000000704007986 */ /* 0x0001e2000c101104 */
[----:B------:R-:W-:-:S03]  /*b6e0*/  IADD3 R3, R3, 0x80, RZ ;  /* 0x0000008003037810 */ /* 0x000fc60007ffe0ff */
.L_x_1630:
[----:B------:R-:W-:Y:S05]  /*b6f0*/  BSYNC B1 ;  /* 0x0000000000017941 */ /* 0x000fea0003800000 */
.L_x_1592:
        /* <DEDUP_REMOVED lines=282> */
.L_x_1647:
        /* <DEDUP_REMOVED lines=10> */
[----:B------:R-:W-:Y:S02]  /*c940*/  IADD3.X R3, RZ, c[0x0][0x4f4], RZ, P2, !PT ;  /* 0x00013d00ff037a10 */ /* 0x000fe400017fe4ff */
[----:B--2---:R-:W-:-:S04]  /*c950*/  ISETP.GT.U32.AND P0, PT, R8, RZ, PT ;  /* 0x000000ff0800720c */ /* 0x004fc80003f04070 */
[----:B------:R-:W-:-:S04]  /*c960*/  ISETP.GT.AND.EX P0, PT, R9, RZ, !P1, P0 ;  /* 0x000000ff0900720c */ /* 0x000fc80004f04300 */
[----:B------:R-:W-:Y:S02]  /*c970*/  SEL R15, R8, 0x1, !P0 ;  /* 0x00000001080f7807 */ /* 0x000fe40004000000 */
[----:B------:R-:W-:Y:S02]  /*c980*/  SEL R14, R9, RZ, !P0 ;  /* 0x000000ff090e7207 */ /* 0x000fe40004000000 */
[----:B------:R-:W-:Y:S02]  /*c990*/  ISETP.GE.U32.AND P1, PT, R15, 0x1, PT ;  /* 0x000000010f00780c */ /* 0x000fe40003f26070 */
[----:B---3--:R-:W-:Y:S02]  /*c9a0*/  LEA R0, P3, R4, c[0x0][0x528], 0x3 ;  /* 0x00014a0004007a11 */ /* 0x008fe400078618ff */
[----:B------:R-:W-:Y:S02]  /*c9b0*/  ISETP.GE.AND.EX P1, PT, R14, RZ, PT, P1 ;  /* 0x000000ff0e00720c */ /* 0x000fe40003f26310 */
[----:B------:R-:W-:-:S02]  /*c9c0*/  PLOP3.LUT P0, PT, PT, PT, PT, 0x8, 0x0 ;  /* 0x000000000000781c */ /* 0x000fc40003f0e170 */
[----:B------:R-:W-:-:S09]  /*c9d0*/  LEA.HI.X R5, R4, c[0x0][0x52c], R5, 0x3, P3 ;  /* 0x00014b0004057a11 */ /* 0x000fd200018f1c05 */
[----:B------:R-:W-:Y:S05]  /*c9e0*/  @!P1 BRA `(.L_x_1649) ;  /* 0x000006e000009947 */ /* 0x000fea0003800000 */
[----:B------:R-:W-:Y:S01]  /*c9f0*/  IADD3 R4, P2, R15, -0x1, RZ ;  /* 0xffffffff0f047810 */ /* 0x000fe20007f5e0ff */
[----:B------:R-:W-:Y:S01]  /*ca00*/  BSSY B2, `(.L_x_1650) ;  /* 0x0000041000027945 */ /* 0x000fe20003800000 */
[----:B------:R-:W-:Y:S02]  /*ca10*/  HFMA2.MMA R16, -RZ, RZ, 0, 0 ;  /* 0x00000000ff107435 */ /* 0x000fe400000001ff */
[----:B------:R-:W-:Y:S02]  /*ca20*/  ISETP.GE.U32.AND P1, PT, R4, 0x3, PT ;  /* 0x000000030400780c */ /* 0x000fe40003f26070 */
[----:B------:R-:W-:-:S04]  /*ca30*/  IADD3.X R4, R14, -0x1, RZ, P2, !PT ;  /* 0xffffffff0e047810 */ /* 0x000fc800017fe4ff */
[----:B------:R-:W-:Y:S02]  /*ca40*/  ISETP.GE.U32.AND.EX P1, PT, R4, RZ, PT, P1 ;  /* 0x000000ff0400720c */ /* 0x000fe40003f26110 */
[----:B------:R-:W-:Y:S02]  /*ca50*/  MOV R4, R0 ;  /* 0x0000000000047202 */ /* 0x000fe40000000f00 */
[----:B------:R-:W-:-:S09]  /*ca60*/  LOP3.LUT R0, R15, 0x3, RZ, 0xc0, !PT ;  /* 0x000000030f007812 */ /* 0x000fd200078ec0ff */
[----:B------:R-:W-:Y:S05]  /*ca70*/  @!P1 BRA `(.L_x_1651) ;  /* 0x0000039000009947 */ /* 0x000fea0003800000 */
[----:B------:R-:W-:Y:S01]  /*ca80*/  IADD3 R15, P0, R0, -R15, RZ ;  /* 0x8000000f000f7210 */ /* 0x000fe20007f1e0ff */
[----:B------:R-:W-:Y:S01]  /*ca90*/  BSSY B3, `(.L_x_1651) ;  /* 0x0000037000037945 */ /* 0x000fe20003800000 */
[----:B------:R-:W-:Y:S02]  /*caa0*/  IMAD.MOV.U32 R16, RZ, RZ, RZ ;  /* 0x000000ffff107224 */ /* 0x000fe400078e00ff */
[----:B------:R-:W-:Y:S02]  /*cab0*/  IADD3.X R14, RZ, ~R14, RZ, P0, !PT ;  /* 0x8000000eff0e7210 */ /* 0x000fe400007fe4ff */
.L_x_1652:
        /* <DEDUP_REMOVED lines=53> */
.L_x_1651:
[----:B------:R-:W-:Y:S05]  /*ce10*/  BSYNC B2 ;  /* 0x0000000000027941 */ /* 0x000fea0003800000 */
.L_x_1650:
[----:B------:R-:W-:Y:S02]  /*ce20*/  ISETP.NE.U32.AND P1, PT, R0, RZ, PT ;  /* 0x000000ff0000720c */ /* 0x000fe40003f25070 */
[----:B------:R-:W-:Y:S02]  /*ce30*/  MOV R10, R4 ;  /* 0x00000004000a7202 */ /* 0x000fe40000000f00 */
[----:B------:R-:W-:Y:S02]  /*ce40*/  ISETP.NE.AND.EX P1, PT, RZ, RZ, PT, P1 ;  /* 0x000000ffff00720c */ /* 0x000fe40003f25310 */
[----:B------:R-:W-:-:S11]  /*ce50*/  MOV R11, R5 ;  /* 0x00000005000b7202 */ /* 0x000fd60000000f00 */
        /* <DEDUP_REMOVED lines=39> */
.L_x_1649:
[----:B------:R-:W-:Y:S05]  /*d0d0*/  BSYNC B1 ;  /* 0x0000000000017941 */ /* 0x000fea0003800000 */
.L_x_1648:
[----:B------:R-:W-:-:S05]  /*d0e0*/  SEL R5, RZ, 0x1, !P0 ;  /* 0x00000001ff057807 */ /* 0x000fca0004000000 */
[----:B------:R-:W-:Y:S01]  /*d0f0*/  STG.E.U8 [R2.64], R5 ;  /* 0x0000000502007986 */ /* 0x000fe2000c101104 */
[----:B------:R-:W-:Y:S05]  /*d100*/  EXIT ;  /* 0x000000000000794d */ /* 0x000fea0003800000 */
.L_x_1653:
        /* <DEDUP_REMOVED lines=15> */
.L_x_16247:


//--------------------- .text._ZN2at6native73_GLOBAL__N__c8866d80_35_SparseBinaryOpIntersectionKernel_cu_1520ed90_315312apply_kernelILi128ELi8EZNS1_29binary_op_intersection_kernelINS1_9RhsProjOpEN3c107complexIfEElEEvRNS_14TensorIteratorEllRKNS_6TensorEbEUliE_EEviT1_ --------------------------
	.section	.text._ZN2at6native73_GLOBAL__N__c8866d80_35_SparseBinaryOpIntersectionKernel_cu_1520ed90_315312apply_kernelILi128ELi8EZNS1_29binary_op_intersection_kernelINS1_9RhsProjOpEN3c107complexIfEElEEvRNS_14TensorIteratorEllRKNS_6TensorEbEUliE_EEviT1_,"ax",@progbits
	.sectioninfo	@"SHI_REGISTERS=54"
	.align	128
.text._ZN2at6native73_GLOBAL__N__c8866d80_35_SparseBinaryOpIntersectionKernel_cu_1520ed90_315312apply_kernelILi128ELi8EZNS1_29binary_op_intersection_kernelINS1_9RhsProjOpEN3c107complexIfEElEEvRNS_14TensorIteratorEllRKNS_6TensorEbEUliE_EEviT1_:
        .type           _ZN2at6native73_GLOBAL__N__c8866d80_35_SparseBinaryOpIntersectionKernel_cu_1520ed90_315312apply_kernelILi128ELi8EZNS1_29binary_op_intersection_kernelINS1_9RhsProjOpEN3c107complexIfEElEEvRNS_14TensorIteratorEllRKNS_6TensorEbEUliE_EEviT1_,@function
        .size           _ZN2at6native73_GLOBAL__N__c8866d80_35_SparseBinaryOpIntersectionKernel_cu_1520ed90_315312apply_kernelILi128ELi8EZNS1_29binary_op_intersection_kernelINS1_9RhsProjOpEN3c107complexIfEElEEvRNS_14TensorIteratorEllRKNS_6TensorEbEUliE_EEviT1_,(.L_x_16248 - _ZN2at6native73_GLOBAL__N__c8866d80_35_SparseBinaryOpIntersectionKernel_cu_1520ed90_315312apply_kernelILi128ELi8EZNS1_29binary_op_intersection_kernelINS1_9RhsProjOpEN3c107complexIfEElEEvRNS_14TensorIteratorEllRKNS_6TensorEbEUliE_EEviT1_)
        .other          _ZN2at6native73_GLOBAL__N__c8866d80_35_SparseBinaryOpIntersectionKernel_cu_1520ed90_315312apply_kernelILi128ELi8EZNS1_29binary_op_intersection_kernelINS1_9RhsProjOpEN3c107complexIfEElEEvRNS_14TensorIteratorEllRKNS_6TensorEbEUliE_EEviT1_,@"STO_CUDA_ENTRY STV_DEFAULT"
_ZN2at6native73_GLOBAL__N__c8866d80_35_SparseBinaryOpIntersectionKernel_cu_1520ed90_315312apply_kernelILi128ELi8EZNS1_29binary_op_intersection_kernelINS1_9RhsProjOpEN3c107complexIfEElEEvRNS_14TensorIteratorEllRKNS_6TensorEbEUliE_EEviT1_:
        /* <DEDUP_REMOVED lines=292> */
.L_x_1656:
        /* <DEDUP_REMOVED lines=9> */
[----:B------:R-:W-:Y:S01]  /*12d0*/  ISETP.NE.AND P0, PT, RZ, UR6, PT ;  /* 0x00000006ff007c0c */ /* 0x000fe2000bf05270 */
[----:B------:R-:W-:Y:S01]  /*12e0*/  CS2R R10, SRZ ;  /* 0x00000000000a7805 */ /* 0x000fe2000001ff00 */
        /* <DEDUP_REMOVED lines=14> */
[----:B------:R-:W-:Y:S02]  /*13d0*/  CS2R R10, SRZ ;  /* 0x00000000000a7805 */ /* 0x000fe4000001ff00 */
[----:B------:R-:W-:Y:S02]  /*13e0*/  ISETP.GE.U32.AND P0, PT, R4, 0x3, PT ;  /* 0x000000030400780c */ /* 0x000fe40003f06070 */
[----:B------:R-:W-:-:S04]  /*13f0*/  IADD3.X R4, R12, -0x1, RZ, P1, !PT ;  /* 0xffffffff0c047810 */ /* 0x000fc80000ffe4ff */
[----:B------:R-:W-:Y:S02]  /*1400*/  ISETP.GE.U32.AND.EX P0, PT, R4, RZ, PT, P0 ;  /* 0x000000ff0400720c */ /* 0x000fe40003f06100 */
[----:B------:R-:W-:-:S11]  /*1410*/  LOP3.LUT R4, R13, 0x3, RZ, 0xc0, !PT ;  /* 0x000000030d047812 */ /* 0x000fd600078ec0ff */
[----:B------:R-:W-:Y:S05]  /*1420*/  @!P0 BRA `(.L_x_1660) ;  /* 0x0000150000008947 */ /* 0x000fea0003800000 */
[----:B------:R-:W-:Y:S01]  /*1430*/  IADD3 R48, P0, -R4, R13, RZ ;  /* 0x0000000d04307210 */ /* 0x000fe20007f1e1ff */
[----:B------:R-:W-:Y:S01]  /*1440*/  BSSY B3, `(.L_x_1661) ;  /* 0x000011b000037945 */ /* 0x000fe20003800000 */
[----:B------:R-:W-:Y:S02]  /*1450*/  MOV R11, RZ ;  /* 0x000000ff000b7202 */ /* 0x000fe40000000f00 */
[----:B------:R-:W-:Y:S02]  /*1460*/  IADD3.X R5, R12, -0x1, RZ, P0, !PT ;  /* 0xffffffff0c057810 */ /* 0x000fe400007fe4ff */
[----:B------:R-:W-:Y:S02]  /*1470*/  ISETP.GT.U32.AND P0, PT, R48, RZ, PT ;  /* 0x000000ff3000720c */ /* 0x000fe40003f04070 */
[----:B------:R-:W-:Y:S02]  /*1480*/  MOV R8, R16 ;  /* 0x0000001000087202 */ /* 0x000fe40000000f00 */
[----:B------:R-:W-:-:S02]  /*1490*/  ISETP.GT.AND.EX P0, PT, R5, RZ, PT, P0 ;  /* 0x000000ff0500720c */ /* 0x000fc40003f04300 */
[----:B------:R-:W-:-:S11]  /*14a0*/  MOV R9, R17 ;  /* 0x0000001100097202 */ /* 0x000fd60000000f00 */
[----:B------:R-:W-:Y:S05]  /*14b0*/  @!P0 BRA `(.L_x_1662) ;  /* 0x0000113000008947 */ /* 0x000fea0003800000 */
[----:B------:R-:W-:Y:S01]  /*14c0*/  ISETP.GT.U32.AND P1, PT, R48, 0xc, PT ;  /* 0x0000000c3000780c */ /* 0x000fe20003f24070 */
[----:B------:R-:W-:Y:S01]  /*14d0*/  BSSY B4, `(.L_x_1663) ;  /* 0x00000b1000047945 */ /* 0x000fe20003800000 */
[----:B------:R-:W-:Y:S02]  /*14e0*/  PLOP3.LUT P0, PT, PT, PT, PT, 0x80, 0x0 ;  /* 0x000000000000781c */ /* 0x000fe40003f0f070 */
[----:B------:R-:W-:-:S13]  /*14f0*/  ISETP.GT.AND.EX P1, PT, R5, RZ, PT, P1 ;  /* 0x000000ff0500720c */ /* 0x000fda0003f24310 */
[----:B------:R-:W-:Y:S05]  /*1500*/  @!P1 BRA `(.L_x_1664) ;  /* 0x00000ad000009947 */ /* 0x000fea0003800000 */
[----:B------:R-:W-:Y:S01]  /*1510*/  BSSY B5, `(.L_x_1665) ;  /* 0x00000aa000057945 */ /* 0x000fe20003800000 */
[----:B------:R-:W-:Y:S02]  /*1520*/  PLOP3.LUT P0, PT, PT, PT, PT, 0x8, 0x0 ;  /* 0x000000000000781c */ /* 0x000fe40003f0e170 */
.L_x_1666:
[----:B------:R-:W2:Y:S04]  /*1530*/  LDG.E.64.CONSTANT R14, [R8.64] ;  /* 0x00000004080e7981 */ /* 0x000ea8000c1e9b00 */
[----:B------:R-:W3:Y:S04]  /*1540*/  LDG.E.64.CONSTANT R12, [R8.64+0x8] ;  /* 0x00000804080c7981 */ /* 0x000ee8000c1e9b00 */
[----:B------:R-:W4:Y:S04]  /*1550*/  LDG.E.64.CONSTANT R50, [R8.64+0x18] ;  /* 0x0000180408327981 */ /* 0x000f28000c1e9b00 */
[----:B------:R-:W5:Y:S04]  /*1560*/  LDG.E.64.CONSTANT R22, [R8.64+0x20] ;  /* 0x0000200408167981 */ /* 0x000f68000c1e9b00 */
        /* <DEDUP_REMOVED lines=14> */
[----:B---3--:R-:W-:Y:S02]  /*1650*/  IMAD R13, R13, c[0x0][0x538], RZ ;  /* 0x00014e000d0d7a24 */ /* 0x008fe400078e02ff */
[----:B------:R-:W-:Y:S02]  /*1660*/  IMAD R15, R14, c[0x0][0x53c], R15 ;  /* 0x00014f000e0f7a24 */ /* 0x000fe400078e020f */
[----:B------:R-:W-:-:S04]  /*1670*/  IMAD.WIDE.U32 R18, R12, c[0x0][0x538], RZ ;  /* 0x00014e000c127a25 */ /* 0x000fc800078e00ff */
[----:B------:R-:W-:Y:S01]  /*1680*/  IMAD R27, R12, c[0x0][0x53c], R13 ;  /* 0x00014f000c1b7a24 */ /* 0x000fe200078e020d */
[C---:B------:R-:W-:Y:S01]  /*1690*/  LEA R12, P1, R20.reuse, R0, 0x3 ;  /* 0x00000000140c7211 */ /* 0x040fe200078218ff */
[----:B----4-:R-:W-:Y:S01]  /*16a0*/  IMAD R49, R51, c[0x0][0x538], RZ ;  /* 0x00014e0033317a24 */ /* 0x010fe200078e02ff */
[----:B------:R-:W-:Y:S01]  /*16b0*/  IADD3 R13, R21, R15, RZ ;  /* 0x0000000f150d7210 */ /* 0x000fe20007ffe0ff */
[----:B-----5:R-:W-:Y:S01]  /*16c0*/  IMAD R51, R23, c[0x0][0x538], RZ ;  /* 0x00014e0017337a24 */ /* 0x020fe200078e02ff */
[----:B------:R-:W-:Y:S01]  /*16d0*/  IADD3 R15, R19, R27, RZ ;  /* 0x0000001b130f7210 */ /* 0x000fe20007ffe0ff */
[----:B------:R-:W-:Y:S01]  /*16e0*/  IMAD R19, R37, c[0x0][0x538], RZ ;  /* 0x00014e0025137a24 */ /* 0x000fe200078e02ff */
[----:B------:R-:W-:Y:S01]  /*16f0*/  LEA.HI.X R13, R20, R2, R13, 0x3, P1 ;  /* 0x00000002140d7211 */ /* 0x000fe200008f1c0d */
[----:B------:R-:W-:Y:S02]  /*1700*/  IMAD R23, R50, c[0x0][0x53c], R49 ;  /* 0x00014f0032177a24 */ /* 0x000fe400078e0231 */
[----:B------:R-:W-:Y:S01]  /*1710*/  IMAD.WIDE.U32 R20, R22, c[0x0][0x538], RZ ;  /* 0x00014e0016147a25 */ /* 0x000fe200078e00ff */
[----:B------:R-:W-:-:S02]  /*1720*/  LEA R14, P2, R18, R0, 0x3 ;  /* 0x00000000120e7211 */ /* 0x000fc400078418ff */
[----:B------:R-:W2:Y:S01]  /*1730*/  LDG.E.64.CONSTANT R12, [R12.64] ;  /* 0x000000040c0c7981 */ /* 0x000ea2000c1e9b00 */
[----:B------:R-:W-:Y:S02]  /*1740*/  IMAD R49, R22, c[0x0][0x53c], R51 ;  /* 0x00014f0016317a24 */ /* 0x000fe400078e0233 */
[----:B------:R-:W-:Y:S02]  /*1750*/  IMAD R19, R36, c[0x0][0x53c], R19 ;  /* 0x00014f0024137a24 */ /* 0x000fe400078e0213 */
[----:B------:R-:W-:Y:S01]  /*1760*/  IMAD.WIDE.U32 R26, R50, c[0x0][0x538], RZ ;  /* 0x00014e00321a7a25 */ /* 0x000fe200078e00ff */
[----:B------:R-:W-:Y:S02]  /*1770*/  LEA R50, P3, R20, R0, 0x3 ;  /* 0x0000000014327211 */ /* 0x000fe400078618ff */
[----:B------:R-:W-:Y:S01]  /*1780*/  IADD3 R21, R21, R49, RZ ;  /* 0x0000003115157210 */ /* 0x000fe20007ffe0ff */
[----:B------:R-:W-:Y:S01]  /*1790*/  IMAD.WIDE.U32 R36, R36, c[0x0][0x538], RZ ;  /* 0x00014e0024247a25 */ /* 0x000fe200078e00ff */
[----:B------:R-:W-:-:S03]  /*17a0*/  LEA.HI.X R15, R18, R2, R15, 0x3, P2 ;  /* 0x00000002120f7211 */ /* 0x000fc600010f1c0f */
[----:B------:R-:W-:Y:S02]  /*17b0*/  IMAD R33, R33, c[0x0][0x538], RZ ;  /* 0x00014e0021217a24 */ /* 0x000fe400078e02ff */
[----:B------:R-:W-:Y:S01]  /*17c0*/  IMAD R49, R29, c[0x0][0x538], RZ ;  /* 0x00014e001d317a24 */ /* 0x000fe200078e02ff */
[----:B------:R-:W-:Y:S01]  /*17d0*/  IADD3 R23, R27, R23, RZ ;  /* 0x000000171b177210 */ /* 0x000fe20007ffe0ff */
[----:B------:R-:W-:Y:S01]  /*17e0*/  IMAD R27, R43, c[0x0][0x538], RZ ;  /* 0x00014e002b1b7a24 */ /* 0x000fe200078e02ff */
[----:B------:R-:W-:Y:S01]  /*17f0*/  LEA R18, P1, R36, R0, 0x3 ;  /* 0x0000000024127211 */ /* 0x000fe200078218ff */
[----:B------:R-:W-:Y:S01]  /*1800*/  IMAD R29, R32, c[0x0][0x53c], R33 ;  /* 0x00014f00201d7a24 */ /* 0x000fe200078e0221 */
[----:B------:R-:W-:Y:S01]  /*1810*/  IADD3 R19, R37, R19, RZ ;  /* 0x0000001325137210 */ /* 0x000fe20007ffe0ff */
[----:B------:R-:W-:Y:S01]  /*1820*/  IMAD R33, R28, c[0x0][0x53c], R49 ;  /* 0x00014f001c217a24 */ /* 0x000fe200078e0231 */
[-C--:B------:R-:W-:Y:S01]  /*1830*/  LEA.HI.X R51, R20, R2.reuse, R21, 0x3, P3 ;  /* 0x0000000214337211 */ /* 0x080fe200018f1c15 */
[----:B------:R-:W-:Y:S01]  /*1840*/  IMAD.WIDE.U32 R20, R28, c[0x0][0x538], RZ ;  /* 0x00014e001c147a25 */ /* 0x000fe200078e00ff */
[----:B------:R-:W-:Y:S01]  /*1850*/  LEA.HI.X R19, R36, R2, R19, 0x3, P1 ;  /* 0x0000000224137211 */ /* 0x000fe200008f1c13 */
[----:B------:R-:W3:Y:S01]  /*1860*/  LDG.E.64.CONSTANT R14, [R14.64] ;  /* 0x000000040e0e7981 */ /* 0x000ee2000c1e9b00 */
[----:B------:R-:W-:Y:S01]  /*1870*/  LEA R22, P2, R26, R0, 0x3 ;  /* 0x000000001a167211 */ /* 0x000fe200078418ff */
[C---:B------:R-:W-:Y:S01]  /*1880*/  IMAD R27, R42.reuse, c[0x0][0x53c], R27 ;  /* 0x00014f002a1b7a24 */ /* 0x040fe200078e021b */
[----:B------:R-:W-:Y:S01]  /*1890*/  IADD3 R21, R21, R33, RZ ;  /* 0x0000002115157210 */ /* 0x000fe20007ffe0ff */
[----:B------:R-:W-:-:S04]  /*18a0*/  IMAD.WIDE.U32 R42, R42, c[0x0][0x538], RZ ;  /* 0x00014e002a2a7a25 */ /* 0x000fc800078e00ff */
[----:B------:R-:W-:Y:S01]  /*18b0*/  IMAD.WIDE.U32 R36, R32, c[0x0][0x538], RZ ;  /* 0x00014e0020247a25 */ /* 0x000fe200078e00ff */
[----:B------:R-:W-:Y:S01]  /*18c0*/  LEA R32, P3, R20, R0, 0x3 ;  /* 0x0000000014207211 */ /* 0x000fe200078618ff */
[----:B------:R-:W4:Y:S02]  /*18d0*/  LDG.E.64.CONSTANT R18, [R18.64] ;  /* 0x0000000412127981 */ /* 0x000f24000c1e9b00 */
[----:B------:R-:W-:Y:S02]  /*18e0*/  IMAD R47, R47, c[0x0][0x538], RZ ;  /* 0x00014e002f2f7a24 */ /* 0x000fe400078e02ff */
[----:B------:R-:W-:Y:S01]  /*18f0*/  IMAD R49, R41, c[0x0][0x538], RZ ;  /* 0x00014e0029317a24 */ /* 0x000fe200078e02ff */
[----:B------:R-:W-:Y:S01]  /*1900*/  LEA.HI.X R23, R26, R2, R23, 0x3, P2 ;  /* 0x000000021a177211 */ /* 0x000fe200010f1c17 */
[----:B------:R-:W-:Y:S01]  /*1910*/  IMAD R41, R46, c[0x0][0x53c], R47 ;  /* 0x00014f002e297a24 */ /* 0x000fe200078e022f */
[----:B------:R-:W-:Y:S01]  /*1920*/  LEA R26, P1, R42, R0, 0x3 ;  /* 0x000000002a1a7211 */ /* 0x000fe200078218ff */
[----:B------:R-:W-:Y:S01]  /*1930*/  IMAD R47, R40, c[0x0][0x53c], R49 ;  /* 0x00014f00282f7a24 */ /* 0x000fe200078e0231 */
[----:B------:R-:W-:-:S02]  /*1940*/  IADD3 R27, R43, R27, RZ ;  /* 0x0000001b2b1b7210 */ /* 0x000fc40007ffe0ff */
[-C--:B------:R-:W-:Y:S01]  /*1950*/  LEA.HI.X R33, R20, R2.reuse, R21, 0x3, P3 ;  /* 0x0000000214217211 */ /* 0x080fe200018f1c15 */
[----:B------:R-:W-:Y:S01]  /*1960*/  IMAD.WIDE.U32 R20, R40, c[0x0][0x538], RZ ;  /* 0x00014e0028147a25 */ /* 0x000fe200078e00ff */
[----:B------:R-:W-:Y:S01]  /*1970*/  IADD3 R29, R37, R29, RZ ;  /* 0x0000001d251d7210 */ /* 0x000fe20007ffe0ff */
[----:B------:R-:W5:Y:S01]  /*1980*/  LDG.E.64.CONSTANT R22, [R22.64] ;  /* 0x0000000416167981 */ /* 0x000f62000c1e9b00 */
[----:B------:R-:W-:Y:S01]  /*1990*/  LEA.HI.X R27, R42, R2, R27, 0x3, P1 ;  /* 0x000000022a1b7211 */ /* 0x000fe200008f1c1b */
[----:B------:R-:W-:Y:S01]  /*19a0*/  IMAD R37, R45, c[0x0][0x538], RZ ;  /* 0x00014e002d257a24 */ /* 0x000fe200078e02ff */
[-C--:B------:R-:W-:Y:S01]  /*19b0*/  LEA R28, P2, R36, R0.reuse, 0x3 ;  /* 0x00000000241c7211 */ /* 0x080fe200078418ff */
[----:B------:R-:W-:Y:S01]  /*19c0*/  IMAD.WIDE.U32 R42, R46, c[0x0][0x538], RZ ;  /* 0x00014e002e2a7a25 */ /* 0x000fe200078e00ff */
[----:B------:R-:W-:Y:S01]  /*19d0*/  LEA R46, P3, R20, R0, 0x3 ;  /* 0x00000000142e7211 */ /* 0x000fe200078618ff */
[----:B------:R-:W5:Y:S01]  /*19e0*/  LDG.E.64.CONSTANT R32, [R32.64] ;  /* 0x0000000420207981 */ /* 0x000f62000c1e9b00 */
[----:B------:R-:W-:Y:S01]  /*19f0*/  IADD3 R21, R21, R47, RZ ;  /* 0x0000002f15157210 */ /* 0x000fe20007ffe0ff */
[----:B------:R-:W-:-:S02]  /*1a00*/  IMAD R37, R44, c[0x0][0x53c], R37 ;  /* 0x00014f002c257a24 */ /* 0x000fc400078e0225 */
[----:B------:R-:W-:Y:S01]  /*1a10*/  IMAD R25, R25, c[0x0][0x538], RZ ;  /* 0x00014e0019197a24 */ /* 0x000fe200078e02ff */
[----:B------:R-:W5:Y:S01]  /*1a20*/  LDG.E.64.CONSTANT R26, [R26.64] ;  /* 0x000000041a1a7981 */ /* 0x000f62000c1e9b00 */
[----:B------:R-:W-:Y:S01]  /*1a30*/  IMAD.WIDE.U32 R44, R44, c[0x0][0x538], RZ ;  /* 0x00014e002c2c7a25 */ /* 0x000fe200078e00ff */
[-C--:B------:R-:W-:Y:S02]  /*1a40*/  LEA.HI.X R29, R36, R2.reuse, R29, 0x3, P2 ;  /* 0x00000002241d7211 */ /* 0x080fe400010f1c1d */
[----:B------:R-:W-:Y:S01]  /*1a50*/  LEA.HI.X R47, R20, R2, R21, 0x3, P3 ;  /* 0x00000002142f7211 */ /* 0x000fe200018f1c15 */
[----:B------:R-:W-:Y:S01]  /*1a60*/  IMAD R21, R24, c[0x0][0x53c], R25 ;  /* 0x00014f0018157a24 */ /* 0x000fe200078e0219 */
[-C--:B------:R-:W-:Y:S01]  /*1a70*/  LEA R40, P2, R42, R0.reuse, 0x3 ;  /* 0x000000002a287211 */ /* 0x080fe200078418ff */
[----:B------:R-:W-:Y:S01]  /*1a80*/  IMAD.WIDE.U32 R24, R24, c[0x0][0x538], RZ ;  /* 0x00014e0018187a25 */ /* 0x000fe200078e00ff */
[----:B------:R-:W-:Y:S01]  /*1a90*/  IADD3 R41, R43, R41, RZ ;  /* 0x000000292b297210 */ /* 0x000fe20007ffe0ff */
[----:B------:R-:W5:Y:S01]  /*1aa0*/  LDG.E.64.CONSTANT R28, [R28.64] ;  /* 0x000000041c1c7981 */ /* 0x000f62000c1e9b00 */
[----:B------:R-:W-:Y:S01]  /*1ab0*/  LEA R36, P1, R44, R0, 0x3 ;  /* 0x000000002c247211 */ /* 0x000fe200078218ff */
[----:B------:R-:W-:Y:S01]  /*1ac0*/  IMAD R17, R17, c[0x0][0x538], RZ ;  /* 0x00014e0011117a24 */ /* 0x000fe200078e02ff */
[----:B------:R-:W-:Y:S01]  /*1ad0*/  IADD3 R37, R45, R37, RZ ;  /* 0x000000252d257210 */ /* 0x000fe20007ffe0ff */
[----:B------:R-:W-:Y:S01]  /*1ae0*/  IMAD R49, R39, c[0x0][0x538], RZ ;  /* 0x00014e0027317a24 */ /* 0x000fe200078e02ff */
[-C--:B------:R-:W-:Y:S01]  /*1af0*/  LEA.HI.X R41, R42, R2.reuse, R41, 0x3, P2 ;  /* 0x000000022a297211 */ /* 0x080fe200010f1c29 */
[----:B------:R-:W-:Y:S01]  /*1b00*/  IMAD.WIDE.U32 R42, R16, c[0x0][0x538], RZ ;  /* 0x00014e00102a7a25 */ /* 0x000fe200078e00ff */
[----:B------:R-:W-:Y:S01]  /*1b10*/  LEA.HI.X R37, R44, R2, R37, 0x3, P1 ;  /* 0x000000022c257211 */ /* 0x000fe200008f1c25 */
[----:B------:R-:W5:Y:S01]  /*1b20*/  LDG.E.64.CONSTANT R46, [R46.64] ;  /* 0x000000042e2e7981 */ /* 0x000f62000c1e9b00 */
[----:B------:R-:W-:Y:S01]  /*1b30*/  IADD3 R25, R25, R21, RZ ;  /* 0x0000001519197210 */ /* 0x000fe20007ffe0ff */
[----:B------:R-:W-:Y:S01]  /*1b40*/  IMAD R17, R16, c[0x0][0x53c], R17 ;  /* 0x00014f0010117a24 */ /* 0x000fe200078e0211 */
[----:B------:R-:W-:Y:S01]  /*1b50*/  LEA R16, P1, R24, R0, 0x3 ;  /* 0x0000000018107211 */ /* 0x000fe200078218ff */
[----:B------:R-:W-:Y:S01]  /*1b60*/  IMAD R45, R35, c[0x0][0x538], RZ ;  /* 0x00014e00232d7a24 */ /* 0x000fe200078e02ff */
[----:B------:R-:W5:Y:S02]  /*1b70*/  LDG.E.64.CONSTANT R36, [R36.64] ;  /* 0x0000000424247981 */ /* 0x000f64000c1e9b00 */
[----:B------:R-:W-:-:S02]  /*1b80*/  IADD3 R21, R43, R17, RZ ;  /* 0x000000112b157210 */ /* 0x000fc40007ffe0ff */
[----:B------:R-:W-:Y:S01]  /*1b90*/  LEA.HI.X R17, R24, R2, R25, 0x3, P1 ;  /* 0x0000000218117211 */ /* 0x000fe200008f1c19 */
[----:B------:R-:W5:Y:S04]  /*1ba0*/  LDG.E.64.CONSTANT R40, [R40.64] ;  /* 0x0000000428287981 */ /* 0x000f68000c1e9b00 */
[----:B------:R-:W5:Y:S01]  /*1bb0*/  LDG.E.64.CONSTANT R24, [R50.64] ;  /* 0x0000000432187981 */ /* 0x000f62000c1e9b00 */
[----:B------:R-:W-:Y:S01]  /*1bc0*/  IMAD R43, R31, c[0x0][0x538], RZ ;  /* 0x00014e001f2b7a24 */ /* 0x000fe200078e02ff */
[----:B------:R-:W-:Y:S01]  /*1bd0*/  LEA R20, P2, R42, R0, 0x3 ;  /* 0x000000002a147211 */ /* 0x000fe200078418ff */
[----:B------:R-:W-:Y:S01]  /*1be0*/  IMAD R45, R34, c[0x0][0x53c], R45 ;  /* 0x00014f00222d7a24 */ /* 0x000fe200078e022d */
[----:B------:R-:W5:Y:S01]  /*1bf0*/  LDG.E.64.CONSTANT R16, [R16.64] ;  /* 0x0000000410107981 */ /* 0x000f62000c1e9b00 */
[----:B------:R-:W-:-:S02]  /*1c00*/  IMAD R43, R30, c[0x0][0x53c], R43 ;  /* 0x00014f001e2b7a24 */ /* 0x000fc400078e022b */
[----:B------:R-:W-:Y:S01]  /*1c10*/  IMAD.WIDE.U32 R30, R30, c[0x0][0x538], RZ ;  /* 0x00014e001e1e7a25 */ /* 0x000fe200078e00ff */
[----:B------:R-:W-:-:S03]  /*1c20*/  LEA.HI.X R21, R42, R2, R21, 0x3, P2 ;  /* 0x000000022a157211 */ /* 0x000fc600010f1c15 */
[----:B------:R-:W-:Y:S01]  /*1c30*/  IMAD.WIDE.U32 R34, R34, c[0x0][0x538], RZ ;  /* 0x00014e0022227a25 */ /* 0x000fe200078e00ff */
[-C--:B------:R-:W-:Y:S02]  /*1c40*/  LEA R42, P1, R30, R0.reuse, 0x3 ;  /* 0x000000001e2a7211 */ /* 0x080fe400078218ff */
[----:B------:R-:W-:Y:S01]  /*1c50*/  IADD3 R43, R31, R43, RZ ;  /* 0x0000002b1f2b7210 */ /* 0x000fe20007ffe0ff */
[----:B------:R-:W-:Y:S01]  /*1c60*/  IMAD R49, R38, c[0x0][0x53c], R49 ;  /* 0x00014f0026317a24 */ /* 0x000fe200078e0231 */
[----:B------:R-:W-:Y:S01]  /*1c70*/  LEA R44, P2, R34, R0, 0x3 ;  /* 0x00000000222c7211 */ /* 0x000fe200078418ff */
[----:B------:R-:W-:Y:S01]  /*1c80*/  IMAD.WIDE.U32 R38, R38, c[0x0][0x538], RZ ;  /* 0x00014e0026267a25 */ /* 0x000fe200078e00ff */
[----:B------:R-:W-:Y:S01]  /*1c90*/  IADD3 R45, R35, R45, RZ ;  /* 0x0000002d232d7210 */ /* 0x000fe20007ffe0ff */
[----:B------:R-:W5:Y:S01]  /*1ca0*/  LDG.E.64.CONSTANT R20, [R20.64] ;  /* 0x0000000414147981 */ /* 0x000f62000c1e9b00 */
[-C--:B------:R-:W-:Y:S02]  /*1cb0*/  LEA.HI.X R43, R30, R2.reuse, R43, 0x3, P1 ;  /* 0x000000021e2b7211 */ /* 0x080fe400008f1c2b */
[----:B------:R-:W-:-:S02]  /*1cc0*/  LEA.HI.X R45, R34, R2, R45, 0x3, P2 ;  /* 0x00000002222d7211 */ /* 0x000fc400010f1c2d */
[C---:B------:R-:W-:Y:S02]  /*1cd0*/  LEA R30, P1, R38.reuse, R0, 0x3 ;  /* 0x00000000261e7211 */ /* 0x040fe400078218ff */
[----:B------:R-:W-:Y:S01]  /*1ce0*/  IADD3 R49, R39, R49, RZ ;  /* 0x0000003127317210 */ /* 0x000fe20007ffe0ff */
[----:B------:R-:W5:Y:S03]  /*1cf0*/  LDG.E.64.CONSTANT R42, [R42.64] ;  /* 0x000000042a2a7981 */ /* 0x000f66000c1e9b00 */
[----:B------:R-:W-:Y:S01]  /*1d00*/  LEA.HI.X R31, R38, R2, R49, 0x3, P1 ;  /* 0x00000002261f7211 */ /* 0x000fe200008f1c31 */
[----:B------:R-:W5:Y:S05]  /*1d10*/  LDG.E.64.CONSTANT R44, [R44.64] ;  /* 0x000000042c2c7981 */ /* 0x000f6a000c1e9b00 */
[----:B------:R-:W5:Y:S01]  /*1d20*/  LDG.E.64.CONSTANT R30, [R30.64] ;  /* 0x000000041e1e7981 */ /* 0x000f62000c1e9b00 */
[----:B------:R-:W-:-:S04]  /*1d30*/  IADD3 R48, P1, R48, -0x10, RZ ;  /* 0xfffffff030307810 */ /* 0x000fc80007f3e0ff */
[----:B------:R-:W-:Y:S02]  /*1d40*/  IADD3.X R5, R5, -0x1, RZ, P1, !PT ;  /* 0xffffffff05057810 */ /* 0x000fe40000ffe4ff */
[----:B------:R-:W-:-:S04]  /*1d50*/  ISETP.GT.U32.AND P1, PT, R48, 0xc, PT ;  /* 0x0000000c3000780c */ /* 0x000fc80003f24070 */
[----:B------:R-:W-:Y:S01]  /*1d60*/  ISETP.GT.AND.EX P1, PT, R5, RZ, PT, P1 ;  /* 0x000000ff0500720c */ /* 0x000fe20003f24310 */
[----:B--2---:R-:W-:Y:S02]  /*1d70*/  FADD.FTZ R35, R12, R10 ;  /* 0x0000000a0c237221 */ /* 0x004fe40000010000 */
[----:B------:R-:W-:-:S04]  /*1d80*/  FADD.FTZ R10, R13, R11 ;  /* 0x0000000b0d0a7221 */ /* 0x000fc80000010000 */
[----:B---3--:R-:W-:Y:S02]  /*1d90*/  FADD.FTZ R10, R10, R15 ;  /* 0x0000000f0a0a7221 */ /* 0x008fe40000010000 */
[----:B------:R-:W-:Y:S02]  /*1da0*/  FADD.FTZ R35, R35, R14 ;  /* 0x0000000e23237221 */ /* 0x000fe40000010000 */
[----:B----4-:R-:W-:Y:S02]  /*1db0*/  FADD.FTZ R10, R10, R19 ;  /* 0x000000130a0a7221 */ /* 0x010fe40000010000 */
[----:B------:R-:W-:Y:S02]  /*1dc0*/  FADD.FTZ R35, R35, R18 ;  /* 0x0000001223237221 */ /* 0x000fe40000010000 */
[----:B-----5:R-:W-:Y:S02]  /*1dd0*/  FADD.FTZ R10, R10, R23 ;  /* 0x000000170a0a7221 */ /* 0x020fe40000010000 */
[----:B------:R-:W-:Y:S01]  /*1de0*/  FADD.FTZ R35, R35, R22 ;  /* 0x0000001623237221 */ /* 0x000fe20000010000 */
[----:B------:R-:W-:Y:S01]  /*1df0*/  IADD3 R12, P2, R8, 0x80, RZ ;  /* 0x00000080080c7810 */ /* 0x000fe20007f5e0ff */
        /* <DEDUP_REMOVED lines=21> */
[----:B------:R-:W-:Y:S01]  /*1f50*/  FADD.FTZ R35, R35, R44 ;  /* 0x0000002c23237221 */ /* 0x000fe20000010000 */
[----:B------:R-:W-:Y:S01]  /*1f60*/  IADD3.X R9, RZ, R9, RZ, P2, !PT ;  /* 0x00000009ff097210 */ /* 0x000fe200017fe4ff */
[----:B------:R-:W-:Y:S01]  /*1f70*/  FADD.FTZ R11, R8, R31 ;  /* 0x0000001f080b7221 */ /* 0x000fe20000010000 */
[----:B------:R-:W-:Y:S01]  /*1f80*/  MOV R8, R12 ;  /* 0x0000000c00087202 */ /* 0x000fe20000000f00 */
[----:B------:R-:W-:Y:S01]  /*1f90*/  FADD.FTZ R10, R35, R30 ;  /* 0x0000001e230a7221 */ /* 0x000fe20000010000 */
[----:B------:R-:W-:Y:S05]  /*1fa0*/  @P1 BRA `(.L_x_1666) ;  /* 0xfffff58000001947 */ /* 0x000fea000383ffff */
[----:B------:R-:W-:Y:S05]  /*1fb0*/  BSYNC B5 ;  /* 0x0000000000057941 */ /* 0x000fea0003800000 */
.L_x_1665:
[----:B------:R-:W-:Y:S02]  /*1fc0*/  MOV R16, R12 ;  /* 0x0000000c00107202 */ /* 0x000fe40000000f00 */
[----:B------:R-:W-:-:S02]  /*1fd0*/  MOV R17, R9 ;  /* 0x0000000900117202 */ /* 0x000fc40000000f00 */
.L_x_1664:
[----:B------:R-:W-:Y:S05]  /*1fe0*/  BSYNC B4 ;  /* 0x0000000000047941 */ /* 0x000fea0003800000 */
.L_x_1663:
[----:B------:R-:W-:Y:S01]  /*1ff0*/  ISETP.GT.U32.AND P1, PT, R48, 0x4, PT ;  /* 0x000000043000780c */ /* 0x000fe20003f24070 */
[----:B------:R-:W-:Y:S03]  /*2000*/  BSSY B4, `(.L_x_1667) ;  /* 0x000005a000047945 */ /* 0x000fe60003800000 */
        /* <DEDUP_REMOVED lines=12> */
[----:B------:R-:W-:Y:S02]  /*20d0*/  IMAD R15, R14, c[0x0][0x53c], R15 ;  /* 0x00014f000e0f7a24 */ /* 0x000fe400078e020f */
[----:B---3--:R-:W-:Y:S01]  /*20e0*/  IMAD R29, R29, c[0x0][0x538], RZ ;  /* 0x00014e001d1d7a24 */ /* 0x008fe200078e02ff */
[----:B------:R-:W-:Y:S01]  /*20f0*/  LEA R30, P0, R24, R0, 0x3 ;  /* 0x00000000181e7211 */ /* 0x000fe200078018ff */
[----:B------:R-:W-:Y:S01]  /*2100*/  IMAD.WIDE.U32 R32, R28, c[0x0][0x538], RZ ;  /* 0x00014e001c207a25 */ /* 0x000fe200078e00ff */
[----:B------:R-:W-:-:S03]  /*2110*/  IADD3 R25, R25, R15, RZ ;  /* 0x0000000f19197210 */ /* 0x000fc60007ffe0ff */
[----:B------:R-:W-:Y:S01]  /*2120*/  IMAD R29, R28, c[0x0][0x53c], R29 ;  /* 0x00014f001c1d7a24 */ /* 0x000fe200078e021d */
[----:B------:R-:W-:Y:S01]  /*2130*/  LEA.HI.X R31, R24, R2, R25, 0x3, P0 ;  /* 0x00000002181f7211 */ /* 0x000fe200000f1c19 */
[----:B----4-:R-:W-:-:S03]  /*2140*/  IMAD R25, R27, c[0x0][0x538], RZ ;  /* 0x00014e001b197a24 */ /* 0x010fc600078e02ff */
[----:B------:R-:W-:Y:S01]  /*2150*/  IADD3 R15, R33, R29, RZ ;  /* 0x0000001d210f7210 */ /* 0x000fe20007ffe0ff */
[----:B-----5:R-:W-:Y:S01]  /*2160*/  IMAD R29, R17, c[0x0][0x538], RZ ;  /* 0x00014e00111d7a24 */ /* 0x020fe200078e02ff */
[----:B------:R-:W-:Y:S01]  /*2170*/  LEA R14, P1, R32, R0, 0x3 ;  /* 0x00000000200e7211 */ /* 0x000fe200078218ff */
[----:B------:R-:W-:Y:S02]  /*2180*/  IMAD R33, R21, c[0x0][0x538], RZ ;  /* 0x00014e0015217a24 */ /* 0x000fe400078e02ff */
[----:B------:R-:W-:Y:S02]  /*2190*/  IMAD R17, R26, c[0x0][0x53c], R25 ;  /* 0x00014f001a117a24 */ /* 0x000fe400078e0219 */
[----:B------:R-:W-:Y:S01]  /*21a0*/  IMAD.WIDE.U32 R24, R16, c[0x0][0x538], RZ ;  /* 0x00014e0010187a25 */ /* 0x000fe200078e00ff */
[----:B------:R-:W-:-:S03]  /*21b0*/  LEA.HI.X R15, R32, R2, R15, 0x3, P1 ;  /* 0x00000002200f7211 */ /* 0x000fc600008f1c0f */
[----:B------:R-:W-:Y:S02]  /*21c0*/  IMAD R21, R16, c[0x0][0x53c], R29 ;  /* 0x00014f0010157a24 */ /* 0x000fe400078e021d */
[----:B------:R-:W-:Y:S01]  /*21d0*/  IMAD.WIDE.U32 R26, R26, c[0x0][0x538], RZ ;  /* 0x00014e001a1a7a25 */ /* 0x000fe200078e00ff */
[----:B------:R-:W2:Y:S03]  /*21e0*/  LDG.E.64.CONSTANT R14, [R14.64] ;  /* 0x000000040e0e7981 */ /* 0x000ea6000c1e9b00 */
[C---:B------:R-:W-:Y:S01]  /*21f0*/  IMAD R29, R20.reuse, c[0x0][0x53c], R33 ;  /* 0x00014f00141d7a24 */ /* 0x040fe200078e0221 */
[----:B------:R-:W-:Y:S01]  /*2200*/  IADD3 R21, R25, R21, RZ ;  /* 0x0000001519157210 */ /* 0x000fe20007ffe0ff */
[----:B------:R-:W-:Y:S01]  /*2210*/  IMAD.WIDE.U32 R32, R20, c[0x0][0x538], RZ ;  /* 0x00014e0014207a25 */ /* 0x000fe200078e00ff */
[----:B------:R-:W-:-:S03]  /*2220*/  LEA R20, P1, R24, R0, 0x3 ;  /* 0x0000000018147211 */ /* 0x000fc600078218ff */
[----:B------:R-:W-:Y:S01]  /*2230*/  IMAD R19, R19, c[0x0][0x538], RZ ;  /* 0x00014e0013137a24 */ /* 0x000fe200078e02ff */
[----:B------:R-:W-:Y:S02]  /*2240*/  IADD3 R27, R27, R17, RZ ;  /* 0x000000111b1b7210 */ /* 0x000fe40007ffe0ff */
[----:B------:R-:W-:Y:S01]  /*2250*/  IADD3 R17, R33, R29, RZ ;  /* 0x0000001d21117210 */ /* 0x000fe20007ffe0ff */
[----:B------:R-:W-:Y:S01]  /*2260*/  IMAD R33, R18, c[0x0][0x53c], R19 ;  /* 0x00014f0012217a24 */ /* 0x000fe200078e0213 */
[----:B------:R-:W-:Y:S01]  /*2270*/  LEA.HI.X R21, R24, R2, R21, 0x3, P1 ;  /* 0x0000000218157211 */ /* 0x000fe200008f1c15 */
[----:B------:R-:W-:Y:S01]  /*2280*/  IMAD.WIDE.U32 R24, R18, c[0x0][0x538], RZ ;  /* 0x00014e0012187a25 */ /* 0x000fe200078e00ff */
[C---:B------:R-:W-:Y:S01]  /*2290*/  LEA R28, P0, R26.reuse, R0, 0x3 ;  /* 0x000000001a1c7211 */ /* 0x040fe200078018ff */
[----:B------:R0:W3:Y:S02]  /*22a0*/  LDG.E.64.CONSTANT R18, [R30.64] ;  /* 0x000000041e127981 */ /* 0x0000e4000c1e9b00 */
[----:B------:R-:W-:Y:S01]  /*22b0*/  IMAD R13, R13, c[0x0][0x538], RZ ;  /* 0x00014e000d0d7a24 */ /* 0x000fe200078e02ff */
[----:B------:R-:W-:Y:S01]  /*22c0*/  LEA.HI.X R29, R26, R2, R27, 0x3, P0 ;  /* 0x000000021a1d7211 */ /* 0x000fe200000f1c1b */
[----:B------:R-:W-:Y:S01]  /*22d0*/  IMAD R23, R23, c[0x0][0x538], RZ ;  /* 0x00014e0017177a24 */ /* 0x000fe200078e02ff */
[----:B------:R-:W-:Y:S01]  /*22e0*/  LEA R16, P2, R32, R0, 0x3 ;  /* 0x0000000020107211 */ /* 0x000fe200078418ff */
[C---:B------:R-:W-:Y:S01]  /*22f0*/  IMAD R37, R12.reuse, c[0x0][0x53c], R13 ;  /* 0x00014f000c257a24 */ /* 0x040fe200078e020d */
[----:B------:R-:W4:Y:S01]  /*2300*/  LDG.E.64.CONSTANT R20, [R20.64] ;  /* 0x0000000414147981 */ /* 0x000f22000c1e9b00 */
[----:B------:R-:W-:Y:S01]  /*2310*/  IMAD.WIDE.U32 R26, R12, c[0x0][0x538], RZ ;  /* 0x00014e000c1a7a25 */ /* 0x000fe200078e00ff */
[----:B------:R-:W-:-:S02]  /*2320*/  LEA.HI.X R17, R32, R2, R17, 0x3, P2 ;  /* 0x0000000220117211 */ /* 0x000fc400010f1c11 */
[----:B------:R3:W5:Y:S01]  /*2330*/  LDG.E.64.CONSTANT R12, [R28.64] ;  /* 0x000000041c0c7981 */ /* 0x000762000c1e9b00 */
[C---:B------:R-:W-:Y:S02]  /*2340*/  IMAD R35, R22.reuse, c[0x0][0x53c], R23 ;  /* 0x00014f0016237a24 */ /* 0x040fe400078e0217 */
[----:B------:R-:W-:Y:S01]  /*2350*/  IMAD.WIDE.U32 R22, R22, c[0x0][0x538], RZ ;  /* 0x00014e0016167a25 */ /* 0x000fe200078e00ff */
[-C--:B------:R-:W-:Y:S01]  /*2360*/  LEA R34, P0, R24, R0.reuse, 0x3 ;  /* 0x0000000018227211 */ /* 0x080fe200078018ff */
[----:B------:R-:W4:Y:S01]  /*2370*/  LDG.E.64.CONSTANT R16, [R16.64] ;  /* 0x0000000410107981 */ /* 0x000f22000c1e9b00 */
[----:B------:R-:W-:Y:S02]  /*2380*/  IADD3 R25, R25, R33, RZ ;  /* 0x0000002119197210 */ /* 0x000fe40007ffe0ff */
[----:B------:R-:W-:Y:S02]  /*2390*/  IADD3 R23, R23, R35, RZ ;  /* 0x0000002317177210 */ /* 0x000fe40007ffe0ff */
[----:B------:R-:W-:-:S02]  /*23a0*/  LEA R32, P1, R22, R0, 0x3 ;  /* 0x0000000016207211 */ /* 0x000fc400078218ff */
[-C--:B------:R-:W-:Y:S02]  /*23b0*/  LEA.HI.X R35, R24, R2.reuse, R25, 0x3, P0 ;  /* 0x0000000218237211 */ /* 0x080fe400000f1c19 */
[----:B------:R-:W-:Y:S02]  /*23c0*/  LEA.HI.X R33, R22, R2, R23, 0x3, P1 ;  /* 0x0000000216217211 */ /* 0x000fe400008f1c17 */
[----:B0-----:R-:W-:Y:S01]  /*23d0*/  LEA R30, P0, R26, R0, 0x3 ;  /* 0x000000001a1e7211 */ /* 0x001fe200078018ff */
[----:B------:R-:W4:Y:S01]  /*23e0*/  LDG.E.64.CONSTANT R22, [R34.64] ;  /* 0x0000000422167981 */ /* 0x000f22000c1e9b00 */
[----:B------:R-:W-:-:S03]  /*23f0*/  IADD3 R27, R27, R37, RZ ;  /* 0x000000251b1b7210 */ /* 0x000fc60007ffe0ff */
[----:B------:R-:W4:Y:S01]  /*2400*/  LDG.E.64.CONSTANT R24, [R32.64] ;  /* 0x0000000420187981 */ /* 0x000f22000c1e9b00 */
[----:B------:R-:W-:-:S05]  /*2410*/  LEA.HI.X R31, R26, R2, R27, 0x3, P0 ;  /* 0x000000021a1f7211 */ /* 0x000fca00000f1c1b */
[----:B------:R-:W4:Y:S01]  /*2420*/  LDG.E.64.CONSTANT R26, [R30.64] ;  /* 0x000000041e1a7981 */ /* 0x000f22000c1e9b00 */
[----:B------:R-:W-:Y:S02]  /*2430*/  IADD3 R48, P2, R48, -0x8, RZ ;  /* 0xfffffff830307810 */ /* 0x000fe40007f5e0ff */
[----:B------:R-:W-:Y:S02]  /*2440*/  PLOP3.LUT P0, PT, PT, PT, PT, 0x8, 0x0 ;  /* 0x000000000000781c */ /* 0x000fe40003f0e170 */
[----:B------:R-:W-:Y:S01]  /*2450*/  IADD3.X R5, R5, -0x1, RZ, P2, !PT ;  /* 0xffffffff05057810 */ /* 0x000fe200017fe4ff */
[----:B---3--:R-:W-:Y:S02]  /*2460*/  FADD.FTZ R29, R10, R18 ;  /* 0x000000120a1d7221 */ /* 0x008fe40000010000 */
[----:B------:R-:W-:Y:S02]  /*2470*/  FADD.FTZ R10, R11, R19 ;  /* 0x000000130b0a7221 */ /* 0x000fe40000010000 */
[----:B--2---:R-:W-:-:S02]  /*2480*/  FADD.FTZ R29, R29, R14 ;  /* 0x0000000e1d1d7221 */ /* 0x004fc40000010000 */
[----:B------:R-:W-:-:S04]  /*2490*/  FADD.FTZ R10, R10, R15 ;  /* 0x0000000f0a0a7221 */ /* 0x000fc80000010000 */
[----:B-----5:R-:W-:Y:S02]  /*24a0*/  FADD.FTZ R10, R10, R13 ;  /* 0x0000000d0a0a7221 */ /* 0x020fe40000010000 */
[----:B------:R-:W-:Y:S02]  /*24b0*/  FADD.FTZ R29, R29, R12 ;  /* 0x0000000c1d1d7221 */ /* 0x000fe40000010000 */
[----:B----4-:R-:W-:Y:S02]  /*24c0*/  FADD.FTZ R10, R10, R21 ;  /* 0x000000150a0a7221 */ /* 0x010fe40000010000 */
[----:B------:R-:W-:Y:S02]  /*24d0*/  FADD.FTZ R29, R29, R20 ;  /* 0x000000141d1d7221 */ /* 0x000fe40000010000 */
[----:B------:R-:W-:Y:S02]  /*24e0*/  FADD.FTZ R10, R10, R17 ;  /* 0x000000110a0a7221 */ /* 0x000fe40000010000 */
[----:B------:R-:W-:Y:S01]  /*24f0*/  FADD.FTZ R29, R29, R16 ;  /* 0x000000101d1d7221 */ /* 0x000fe20000010000 */
[----:B------:R-:W-:Y:S01]  /*2500*/  IADD3 R16, P1, R8, 0x40, RZ ;  /* 0x0000004008107810 */ /* 0x000fe20007f3e0ff */
[----:B------:R-:W-:-:S02]  /*2510*/  FADD.FTZ R10, R10, R23 ;  /* 0x000000170a0a7221 */ /* 0x000fc40000010000 */
[----:B------:R-:W-:Y:S01]  /*2520*/  FADD.FTZ R29, R29, R22 ;  /* 0x000000161d1d7221 */ /* 0x000fe20000010000 */
[----:B------:R-:W-:Y:S01]  /*2530*/  IADD3.X R17, RZ, R9, RZ, P1, !PT ;  /* 0x00000009ff117210 */ /* 0x000fe20000ffe4ff */
[----:B------:R-:W-:Y:S02]  /*2540*/  FADD.FTZ R8, R10, R25 ;  /* 0x000000190a087221 */ /* 0x000fe40000010000 */
[----:B------:R-:W-:Y:S01]  /*2550*/  FADD.FTZ R29, R29, R24 ;  /* 0x000000181d1d7221 */ /* 0x000fe20000010000 */
[----:B------:R-:W-:Y:S01]  /*2560*/  MOV R9, R17 ;  /* 0x0000001100097202 */ /* 0x000fe20000000f00 */
[----:B------:R-:W-:Y:S01]  /*2570*/  FADD.FTZ R11, R8, R27 ;  /* 0x0000001b080b7221 */ /* 0x000fe20000010000 */
[----:B------:R-:W-:Y:S01]  /*2580*/  MOV R8, R16 ;  /* 0x0000001000087202 */ /* 0x000fe20000000f00 */
[----:B------:R-:W-:Y:S02]  /*2590*/  FADD.FTZ R10, R29, R26 ;  /* 0x0000001a1d0a7221 */ /* 0x000fe40000010000 */
.L_x_1668:
[----:B------:R-:W-:Y:S05]  /*25a0*/  BSYNC B4 ;  /* 0x0000000000047941 */ /* 0x000fea0003800000 */
.L_x_1667:
[----:B------:R-:W-:-:S04]  /*25b0*/  ISETP.NE.U32.AND P1, PT, R48, RZ, PT ;  /* 0x000000ff3000720c */ /* 0x000fc80003f25070 */
[----:B------:R-:W-:-:S13]  /*25c0*/  ISETP.NE.OR.EX P0, PT, R5, RZ, P0, P1 ;  /* 0x000000ff0500720c */ /* 0x000fda0000705710 */
[----:B------:R-:W-:Y:S01]  /*25d0*/  @!P0 BREAK B3 ;  /* 0x0000000000038942 */ /* 0x000fe20003800000 */
[----:B------:R-:W-:Y:S05]  /*25e0*/  @!P0 BRA `(.L_x_1660) ;  /* 0x0000034000008947 */ /* 0x000fea0003800000 */
.L_x_1662:
[----:B------:R-:W-:Y:S05]  /*25f0*/  BSYNC B3 ;  /* 0x0000000000037941 */ /* 0x000fea0003800000 */
.L_x_1661:
[----:B------:R-:W-:Y:S02]  /*2600*/  BSSY B3, `(.L_x_1669) ;  /* 0x0000030000037945 */ /* 0x000fe40003800000 */
.L_x_1670:
        /* <DEDUP_REMOVED lines=15> */
[----:B------:R-:W-:Y:S01]  /*2700*/  IMAD.WIDE.U32 R22, R20, c[0x0][0x538], RZ ;  /* 0x00014e0014167a25 */ /* 0x000fe200078e00ff */
[-C--:B------:R-:W-:Y:S01]  /*2710*/  LEA R18, P0, R16, R0.reuse, 0x3 ;  /* 0x0000000010127211 */ /* 0x080fe200078018ff */
[----:B------:R-:W2:Y:S01]  /*2720*/  LDG.E.64.CONSTANT R14, [R14.64] ;  /* 0x000000040e0e7981 */ /* 0x000ea2000c1e9b00 */
[----:B------:R-:W-:Y:S01]  /*2730*/  IADD3 R19, R17, R19, RZ ;  /* 0x0000001311137210 */ /* 0x000fe20007ffe0ff */
[----:B------:R-:W-:Y:S01]  /*2740*/  IMAD R21, R20, c[0x0][0x53c], R21 ;  /* 0x00014f0014157a24 */ /* 0x000fe200078e0215 */
[----:B------:R-:W-:Y:S01]  /*2750*/  LEA R20, P1, R22, R0, 0x3 ;  /* 0x0000000016147211 */ /* 0x000fe200078218ff */
[----:B------:R-:W-:Y:S01]  /*2760*/  IMAD R17, R12, c[0x0][0x53c], R13 ;  /* 0x00014f000c117a24 */ /* 0x000fe200078e020d */
[----:B------:R-:W-:Y:S01]  /*2770*/  LEA.HI.X R19, R16, R2, R19, 0x3, P0 ;  /* 0x0000000210137211 */ /* 0x000fe200000f1c13 */
[----:B------:R-:W-:Y:S01]  /*2780*/  IMAD.WIDE.U32 R12, R12, c[0x0][0x538], RZ ;  /* 0x00014e000c0c7a25 */ /* 0x000fe200078e00ff */
[----:B------:R-:W-:-:S04]  /*2790*/  IADD3 R21, R23, R21, RZ ;  /* 0x0000001517157210 */ /* 0x000fc80007ffe0ff */
[----:B------:R-:W-:Y:S01]  /*27a0*/  LEA.HI.X R21, R22, R2, R21, 0x3, P1 ;  /* 0x0000000216157211 */ /* 0x000fe200008f1c15 */
[----:B------:R-:W3:Y:S01]  /*27b0*/  LDG.E.64.CONSTANT R18, [R18.64] ;  /* 0x0000000412127981 */ /* 0x000ee2000c1e9b00 */
[C---:B------:R-:W-:Y:S02]  /*27c0*/  LEA R16, P0, R12.reuse, R0, 0x3 ;  /* 0x000000000c107211 */ /* 0x040fe400078018ff */
[----:B------:R-:W-:Y:S02]  /*27d0*/  IADD3 R17, R13, R17, RZ ;  /* 0x000000110d117210 */ /* 0x000fe40007ffe0ff */
[----:B------:R-:W4:Y:S02]  /*27e0*/  LDG.E.64.CONSTANT R20, [R20.64] ;  /* 0x0000000414147981 */ /* 0x000f24000c1e9b00 */
[----:B------:R-:W-:-:S06]  /*27f0*/  LEA.HI.X R17, R12, R2, R17, 0x3, P0 ;  /* 0x000000020c117211 */ /* 0x000fcc00000f1c11 */
[----:B------:R-:W5:Y:S01]  /*2800*/  LDG.E.64.CONSTANT R16, [R16.64] ;  /* 0x0000000410107981 */ /* 0x000f62000c1e9b00 */
[----:B------:R-:W-:-:S04]  /*2810*/  IADD3 R48, P0, R48, -0x4, RZ ;  /* 0xfffffffc30307810 */ /* 0x000fc80007f1e0ff */
[----:B------:R-:W-:Y:S02]  /*2820*/  IADD3.X R5, R5, -0x1, RZ, P0, !PT ;  /* 0xffffffff05057810 */ /* 0x000fe400007fe4ff */
[----:B------:R-:W-:-:S04]  /*2830*/  ISETP.NE.U32.AND P0, PT, R48, RZ, PT ;  /* 0x000000ff3000720c */ /* 0x000fc80003f05070 */
[----:B------:R-:W-:Y:S02]  /*2840*/  ISETP.NE.AND.EX P0, PT, R5, RZ, PT, P0 ;  /* 0x000000ff0500720c */ /* 0x000fe40003f05300 */
[----:B------:R-:W-:-:S04]  /*2850*/  IADD3 R8, P1, R8, 0x20, RZ ;  /* 0x0000002008087810 */ /* 0x000fc80007f3e0ff */
[----:B------:R-:W-:Y:S01]  /*2860*/  IADD3.X R9, RZ, R9, RZ, P1, !PT ;  /* 0x00000009ff097210 */ /* 0x000fe20000ffe4ff */
[----:B--2---:R-:W-:Y:S02]  /*2870*/  FADD.FTZ R10, R14, R10 ;  /* 0x0000000a0e0a7221 */ /* 0x004fe40000010000 */
[----:B------:R-:W-:Y:S02]  /*2880*/  FADD.FTZ R11, R15, R11 ;  /* 0x0000000b0f0b7221 */ /* 0x000fe40000010000 */
[----:B---3--:R-:W-:Y:S02]  /*2890*/  FADD.FTZ R10, R10, R18 ;  /* 0x000000120a0a7221 */ /* 0x008fe40000010000 */
[----:B------:R-:W-:Y:S02]  /*28a0*/  FADD.FTZ R11, R11, R19 ;  /* 0x000000130b0b7221 */ /* 0x000fe40000010000 */
[----:B----4-:R-:W-:Y:S02]  /*28b0*/  FADD.FTZ R10, R10, R20 ;  /* 0x000000140a0a7221 */ /* 0x010fe40000010000 */
[----:B------:R-:W-:-:S02]  /*28c0*/  FADD.FTZ R11, R11, R21 ;  /* 0x000000150b0b7221 */ /* 0x000fc40000010000 */
[----:B-----5:R-:W-:Y:S02]  /*28d0*/  FADD.FTZ R10, R10, R16 ;  /* 0x000000100a0a7221 */ /* 0x020fe40000010000 */
[----:B------:R-:W-:Y:S01]  /*28e0*/  FADD.FTZ R11, R11, R17 ;  /* 0x000000110b0b7221 */ /* 0x000fe20000010000 */
[----:B------:R-:W-:Y:S05]  /*28f0*/  @P0 BRA `(.L_x_1670) ;  /* 0xfffffd1000000947 */ /* 0x000fea000383ffff */
[----:B------:R-:W-:Y:S05]  /*2900*/  BSYNC B3 ;  /* 0x0000000000037941 */ /* 0x000fea0003800000 */
.L_x_1669:
[----:B------:R-:W-:Y:S02]  /*2910*/  MOV R16, R8 ;  /* 0x0000000800107202 */ /* 0x000fe40000000f00 */
[----:B------:R-:W-:Y:S02]  /*2920*/  MOV R17, R9 ;  /* 0x0000000900117202 */ /* 0x000fe40000000f00 */
.L_x_1660:
[----:B------:R-:W-:Y:S05]  /*2930*/  BSYNC B0 ;  /* 0x0000000000007941 */ /* 0x000fea0003800000 */
.L_x_1659:
        /* <DEDUP_REMOVED lines=9> */
[----:B------:R-:W-:-:S06]  /*29d0*/  LEA.HI.X R9, R12, R2, R5, 0x3, P0 ;  /* 0x000000020c097211 */ /* 0x000fcc00000f1c05 */
[----:B------:R-:W2:Y:S01]  /*29e0*/  LDG.E.64.CONSTANT R8, [R8.64] ;  /* 0x0000000408087981 */ /* 0x000ea2000c1e9b00 */
[----:B------:R-:W-:-:S04]  /*29f0*/  ISETP.NE.U32.AND P0, PT, R4, 0x1, PT ;  /* 0x000000010400780c */ /* 0x000fc80003f05070 */
[----:B------:R-:W-:Y:S01]  /*2a00*/  ISETP.NE.AND.EX P0, PT, RZ, RZ, PT, P0 ;  /* 0x000000ffff00720c */ /* 0x000fe20003f05300 */
[----:B--2---:R-:W-:Y:S02]  /*2a10*/  FADD.FTZ R10, R10, R8 ;  /* 0x000000080a0a7221 */ /* 0x004fe40000010000 */
[----:B------:R-:W-:-:S10]  /*2a20*/  FADD.FTZ R11, R11, R9 ;  /* 0x000000090b0b7221 */ /* 0x000fd40000010000 */
[----:B------:R-:W-:Y:S05]  /*2a30*/  @!P0 BRA `(.L_x_1658) ;  /* 0x0000016000008947 */ /* 0x000fea0003800000 */
[----:B------:R-:W-:Y:S02]  /*2a40*/  ISETP.NE.U32.AND P0, PT, R4, 0x2, PT ;  /* 0x000000020400780c */ /* 0x000fe40003f05070 */
[----:B------:R-:W2:Y:S02]  /*2a50*/  LDG.E.64.CONSTANT R4, [R16.64+0x8] ;  /* 0x0000080410047981 */ /* 0x000ea4000c1e9b00 */
        /* <DEDUP_REMOVED lines=12> */
[----:B------:R-:W-:Y:S02]  /*2b20*/  @P0 IADD3 R9, R15, R9, RZ ;  /* 0x000000090f090210 */ /* 0x000fe40007ffe0ff */
[----:B------:R-:W2:Y:S02]  /*2b30*/  LDG.E.64.CONSTANT R4, [R4.64] ;  /* 0x0000000404047981 */ /* 0x000ea4000c1e9b00 */
[----:B------:R-:W-:-:S06]  /*2b40*/  @P0 LEA.HI.X R9, R14, R2, R9, 0x3, P1 ;  /* 0x000000020e090211 */ /* 0x000fcc00008f1c09 */
[----:B------:R-:W3:Y:S01]  /*2b50*/  @P0 LDG.E.64.CONSTANT R8, [R8.64] ;  /* 0x0000000408080981 */ /* 0x000ee2000c1e9b00 */
[----:B--2---:R-:W-:Y:S02]  /*2b60*/  FADD.FTZ R10, R10, R4 ;  /* 0x000000040a0a7221 */ /* 0x004fe40000010000 */
[----:B------:R-:W-:Y:S02]  /*2b70*/  FADD.FTZ R11, R11, R5 ;  /* 0x000000050b0b7221 */ /* 0x000fe40000010000 */
[----:B---3--:R-:W-:Y:S02]  /*2b80*/  @P0 FADD.FTZ R10, R10, R8 ;  /* 0x000000080a0a0221 */ /* 0x008fe40000010000 */
[----:B------:R-:W-:Y:S02]  /*2b90*/  @P0 FADD.FTZ R11, R11, R9 ;  /* 0x000000090b0b0221 */ /* 0x000fe40000010000 */
.L_x_1658:
[----:B------:R-:W-:Y:S05]  /*2ba0*/  BSYNC B1 ;  /* 0x0000000000017941 */ /* 0x000fea0003800000 */
.L_x_1657:
[----:B------:R0:W-:Y:S01]  /*2bb0*/  STG.E.64 [R6.64], R10 ;  /* 0x0000000a06007986 */ /* 0x0001e2000c101b04 */
[----:B------:R-:W-:-:S03]  /*2bc0*/  IADD3 R3, R3, 0x80, RZ ;  /* 0x0000008003037810 */ /* 0x000fc60007ffe0ff */
.L_x_1655:
[----:B------:R-:W-:Y:S05]  /*2bd0*/  BSYNC B2 ;  /* 0x0000000000027941 */ /* 0x000fea0003800000 */
.L_x_1654:
        /* <DEDUP_REMOVED lines=284> */
.L_x_1674:
        /* <DEDUP_REMOVED lines=47> */
.L_x_1684:
        /* <DEDUP_REMOVED lines=169> */
.L_x_1683:
[----:B------:R-:W-:Y:S02]  /*4b20*/  MOV R16, R12 ;  /* 0x0000000c00107202 */ /* 0x000fe40000000f00 */
[----:B------:R-:W-:-:S02]  /*4b30*/  MOV R17, R9 ;  /* 0x0000000900117202 */ /* 0x000fc40000000f00 */
.L_x_1682:
[----:B------:R-:W-:Y:S05]  /*4b40*/  BSYNC B5 ;  /* 0x0000000000057941 */ /* 0x000fea0003800000 */
.L_x_1681:
        /* <DEDUP_REMOVED lines=91> */
.L_x_1686:
[----:B------:R-:W-:Y:S05]  /*5100*/  BSYNC B5 ;  /* 0x0000000000057941 */ /* 0x000fea0003800000 */
.L_x_1685:
[----:B------:R-:W-:-:S04]  /*5110*/  ISETP.NE.U32.AND P1, PT, R48, RZ, PT ;  /* 0x000000ff3000720c */ /* 0x000fc80003f25070 */
[----:B------:R-:W-:-:S13]  /*5120*/  ISETP.NE.OR.EX P0, PT, R5, RZ, P0, P1 ;  /* 0x000000ff0500720c */ /* 0x000fda0000705710 */
[----:B------:R-:W-:Y:S01]  /*5130*/  @!P0 BREAK B2 ;  /* 0x0000000000028942 */ /* 0x000fe20003800000 */
[----:B------:R-:W-:Y:S05]  /*5140*/  @!P0 BRA `(.L_x_1678) ;  /* 0x0000034000008947 */ /* 0x000fea0003800000 */
.L_x_1680:
[----:B------:R-:W-:Y:S05]  /*5150*/  BSYNC B2 ;  /* 0x0000000000027941 */ /* 0x000fea0003800000 */
.L_x_1679:
[----:B------:R-:W-:Y:S02]  /*5160*/  BSSY B2, `(.L_x_1687) ;  /* 0x0000030000027945 */ /* 0x000fe40003800000 */
.L_x_1688:
        /* <DEDUP_REMOVED lines=48> */
.L_x_1687:
[----:B------:R-:W-:Y:S02]  /*5470*/  MOV R16, R8 ;  /* 0x0000000800107202 */ /* 0x000fe40000000f00 */
[----:B------:R-:W-:Y:S02]  /*5480*/  MOV R17, R9 ;  /* 0x0000000900117202 */ /* 0x000fe40000000f00 */
.L_x_1678:
[----:B------:R-:W-:Y:S05]  /*5490*/  BSYNC B3 ;  /* 0x0000000000037941 */ /* 0x000fea0003800000 */
.L_x_1677:
        /* <DEDUP_REMOVED lines=38> */
.L_x_1676:
[----:B------:R-:W-:Y:S05]  /*5700*/  BSYNC B4 ;  /* 0x0000000000047941 */ /* 0x000fea0003800000 */
.L_x_1675:
[----:B------:R0:W-:Y:S01]  /*5710*/  STG.E.64 [R6.64], R10 ;  /* 0x0000000a06007986 */ /* 0x0001e2000c101b04 */
[----:B------:R-:W-:-:S04]  /*5720*/  IADD3 R3, R3, 0x80, RZ ;  /* 0x0000008003037810 */ /* 0x000fc80007ffe0ff */
        /* <DEDUP_REMOVED lines=281> */
.L_x_1690:
        /* <DEDUP_REMOVED lines=47> */
.L_x_1700:
        /* <DEDUP_REMOVED lines=169> */
.L_x_1699:
[----:B------:R-:W-:Y:S02]  /*7640*/  MOV R16, R12 ;  /* 0x0000000c00107202 */ /* 0x000fe40000000f00 */
[----:B------:R-:W-:-:S02]  /*7650*/  MOV R17, R9 ;  /* 0x0000000900117202 */ /* 0x000fc40000000f00 */
.L_x_1698:
[----:B------:R-:W-:Y:S05]  /*7660*/  BSYNC B5 ;  /* 0x0000000000057941 */ /* 0x000fea0003800000 */
.L_x_1697:
        /* <DEDUP_REMOVED lines=91> */
.L_x_1702:
[----:B------:R-:W-:Y:S05]  /*7c20*/  BSYNC B5 ;  /* 0x0000000000057941 */ /* 0x000fea0003800000 */
.L_x_1701:
[----:B------:R-:W-:-:S04]  /*7c30*/  ISETP.NE.U32.AND P1, PT, R48, RZ, PT ;  /* 0x000000ff3000720c */ /* 0x000fc80003f25070 */
[----:B------:R-:W-:-:S13]  /*7c40*/  ISETP.NE.OR.EX P0, PT, R5, RZ, P0, P1 ;  /* 0x000000ff0500720c */ /* 0x000fda0000705710 */
[----:B------:R-:W-:Y:S01]  /*7c50*/  @!P0 BREAK B2 ;  /* 0x0000000000028942 */ /* 0x000fe20003800000 */
[----:B------:R-:W-:Y:S05]  /*7c60*/  @!P0 BRA `(.L_x_1694) ;  /* 0x0000034000008947 */ /* 0x000fea0003800000 */
.L_x_1696:
[----:B------:R-:W-:Y:S05]  /*7c70*/  BSYNC B2 ;  /* 0x0000000000027941 */ /* 0x000fea0003800000 */
.L_x_1695:
[----:B------:R-:W-:Y:S02]  /*7c80*/  BSSY B2, `(.L_x_1703) ;  /* 0x0000030000027945 */ /* 0x000fe40003800000 */
.L_x_1704:
        /* <DEDUP_REMOVED lines=48> */
.L_x_1703:
[----:B------:R-:W-:Y:S02]  /*7f90*/  MOV R16, R8 ;  /* 0x0000000800107202 */ /* 0x000fe40000000f00 */
[----:B------:R-:W-:Y:S02]  /*7fa0*/  MOV R17, R9 ;  /* 0x0000000900117202 */ /* 0x000fe40000000f00 */
.L_x_1694:
[----:B------:R-:W-:Y:S05]  /*7fb0*/  BSYNC B3 ;  /* 0x0000000000037941 */ /* 0x000fea0003800000 */
.L_x_1693:
        /* <DEDUP_REMOVED lines=38> */
.L_x_1692:
[----:B------:R-:W-:Y:S05]  /*8220*/  BSYNC B4 ;  /* 0x0000000000047941 */ /* 0x000fea0003800000 */
.L_x_1691:
[----:B------:R0:W-:Y:S01]  /*8230*/  STG.E.64 [R6.64], R10 ;  /* 0x0000000a06007986 */ /* 0x0001e2000c101b04 */
[----:B------:R-:W-:-:S04]  /*8240*/  IADD3 R3, R3, 0x80, RZ ;  /* 0x0000008003037810 */ /* 0x000fc80007ffe0ff */
.L_x_1673:
        /* <DEDUP_REMOVED lines=281> */
.L_x_1706:
        /* <DEDUP_REMOVED lines=47> */
.L_x_1716:
        /* <DEDUP_REMOVED lines=169> */
.L_x_1715:
[----:B------:R-:W-:Y:S02]  /*a160*/  MOV R16, R12 ;  /* 0x0000000c00107202 */ /* 0x000fe40000000f00 */
[----:B------:R-:W-:-:S02]  /*a170*/  MOV R17, R9 ;  /* 0x0000000900117202 */ /* 0x000fc40000000f00 */
.L_x_1714:
[----:B------:R-:W-:Y:S05]  /*a180*/  BSYNC B5 ;  /* 0x0000000000057941 */ /* 0x000fea0003800000 */
.L_x_1713:
        /* <DEDUP_REMOVED lines=91> */
.L_x_1718:
[----:B------:R-:W-:Y:S05]  /*a740*/  BSYNC B5 ;  /* 0x0000000000057941 */ /* 0x000fea0003800000 */
.L_x_1717:
[----:B------:R-:W-:-:S04]  /*a750*/  ISETP.NE.U32.AND P1, PT, R48, RZ, PT ;  /* 0x000000ff3000720c */ /* 0x000fc80003f25070 */
[----:B------:R-:W-:-:S13]  /*a760*/  ISETP.NE.OR.EX P0, PT, R5, RZ, P0, P1 ;  /* 0x000000ff0500720c */ /* 0x000fda0000705710 */
[----:B------:R-:W-:Y:S01]  /*a770*/  @!P0 BREAK B2 ;  /* 0x0000000000028942 */ /* 0x000fe20003800000 */
[----:B------:R-:W-:Y:S05]  /*a780*/  @!P0 BRA `(.L_x_1710) ;  /* 0x0000034000008947 */ /* 0x000fea0003800000 */
.L_x_1712:
[----:B------:R-:W-:Y:S05]  /*a790*/  BSYNC B2 ;  /* 0x0000000000027941 */ /* 0x000fea0003800000 */
.L_x_1711:
[----:B------:R-:W-:Y:S02]  /*a7a0*/  BSSY B2, `(.L_x_1719) ;  /* 0x0000030000027945 */ /* 0x000fe40003800000 */
.L_x_1720:
        /* <DEDUP_REMOVED lines=48> */
.L_x_1719:
[----:B------:R-:W-:Y:S02]  /*aab0*/  MOV R16, R8 ;  /* 0x0000000800107202 */ /* 0x000fe40000000f00 */
[----:B------:R-:W-:Y:S02]  /*aac0*/  MOV R17, R9 ;  /* 0x0000000900117202 */ /* 0x000fe40000000f00 */
.L_x_1710:
[----:B------:R-:W-:Y:S05]  /*aad0*/  BSYNC B3 ;  /* 0x0000000000037941 */ /* 0x000fea0003800000 */
.L_x_1709:
        /* <DEDUP_REMOVED lines=38> */
.L_x_1708:
[----:B------:R-:W-:Y:S05]  /*ad40*/  BSYNC B4 ;  /* 0x0000000000047941 */ /* 0x000fea0003800000 */
.L_x_1707:
[----:B------:R0:W-:Y:S01]  /*ad50*/  STG.E.64 [R6.64], R10 ;  /* 0x0000000a06007986 */ /* 0x0001e2000c101b04 */
[----:B------:R-:W-:-:S04]  /*ad60*/  IADD3 R3, R3, 0x80, RZ ;  /* 0x0000008003037810 */ /* 0x000fc80007ffe0ff */
.L_x_1689:
        /* <DEDUP_REMOVED lines=281> */
.L_x_1722:
        /* <DEDUP_REMOVED lines=47> */
.L_x_1732:
        /* <DEDUP_REMOVED lines=169> */
.L_x_1731:
[----:B------:R-:W-:Y:S02]  /*cc80*/  MOV R16, R12 ;  /* 0x0000000c00107202 */ /* 0x000fe40000000f00 */
[----:B------:R-:W-:-:S02]  /*cc90*/  MOV R17, R9 ;  /* 0x0000000900117202 */ /* 0x000fc40000000f00 */
.L_x_1730:
[----:B------:R-:W-:Y:S05]  /*cca0*/  BSYNC B5 ;  /* 0x0000000000057941 */ /* 0x000fea0003800000 */
.L_x_1729:
        /* <DEDUP_REMOVED lines=91> */
.L_x_1734:
[----:B------:R-:W-:Y:S05]  /*d260*/  BSYNC B5 ;  /* 0x0000000000057941 */ /* 0x000fea0003800000 */
.L_x_1733:
[----:B------:R-:W-:-:S04]  /*d270*/  ISETP.NE.U32.AND P1, PT, R48, RZ, PT ;  /* 0x000000ff3000720c */ /* 0x000fc80003f25070 */
[----:B------:R-:W-:-:S13]  /*d280*/  ISETP.NE.OR.EX P0, PT, R5, RZ, P0, P1 ;  /* 0x000000ff0500720c */ /* 0x000fda0000705710 */
[----:B------:R-:W-:Y:S01]  /*d290*/  @!P0 BREAK B2 ;  /* 0x0000000000028942 */ /* 0x000fe20003800000 */
[----:B------:R-:W-:Y:S05]  /*d2a0*/  @!P0 BRA `(.L_x_1726) ;  /* 0x0000034000008947 */ /* 0x000fea0003800000 */
.L_x_1728:
[----:B------:R-:W-:Y:S05]  /*d2b0*/  BSYNC B2 ;  /* 0x0000000000027941 */ /* 0x000fea0003800000 */
.L_x_1727:
[----:B------:R-:W-:Y:S02]  /*d2c0*/  BSSY B2, `(.L_x_1735) ;  /* 0x0000030000027945 */ /* 0x000fe40003800000 */
.L_x_1736:
        /* <DEDUP_REMOVED lines=48> */
.L_x_1735:
[----:B------:R-:W-:Y:S02]  /*d5d0*/  MOV R16, R8 ;  /* 0x0000000800107202 */ /* 0x000fe40000000f00 */
[----:B------:R-:W-:Y:S02]  /*d5e0*/  MOV R17, R9 ;  /* 0x0000000900117202 */ /* 0x000fe40000000f00 */
.L_x_1726:
[----:B------:R-:W-:Y:S05]  /*d5f0*/  BSYNC B3 ;  /* 0x0000000000037941 */ /* 0x000fea0003800000 */
.L_x_1725:
        /* <DEDUP_REMOVED lines=38> */
.L_x_1724:
[----:B------:R-:W-:Y:S05]  /*d860*/  BSYNC B4 ;  /* 0x0000000000047941 */ /* 0x000fea0003800000 */
.L_x_1723:
[----:B------:R0:W-:Y:S01]  /*d870*/  STG.E.64 [R6.64], R10 ;  /* 0x0000000a06007986 */ /* 0x0001e2000c101b04 */
[----:B------:R-:W-:-:S04]  /*d880*/  IADD3 R3, R3, 0x80, RZ ;  /* 0x0000008003037810 */ /* 0x000fc80007ffe0ff */
.L_x_1705:
        /* <DEDUP_REMOVED lines=282> */
.L_x_1738:
        /* <DEDUP_REMOVED lines=47> */
.L_x_1748:
        /* <DEDUP_REMOVED lines=169> */
.L_x_1747:
[----:B------:R-:W-:Y:S02]  /*f7b0*/  MOV R16, R12 ;  /* 0x0000000c00107202 */ /* 0x000fe40000000f00 */
[----:B------:R-:W-:-:S02]  /*f7c0*/  MOV R17, R9 ;  /* 0x0000000900117202 */ /* 0x000fc40000000f00 */
.L_x_1746:
[----:B------:R-:W-:Y:S05]  /*f7d0*/  BSYNC B5 ;  /* 0x0000000000057941 */ /* 0x000fea0003800000 */
.L_x_1745:
        /* <DEDUP_REMOVED lines=91> */
.L_x_1750:
[----:B------:R-:W-:Y:S05]  /*fd90*/  BSYNC B5 ;  /* 0x0000000000057941 */ /* 0x000fea0003800000 */
.L_x_1749:
[----:B------:R-:W-:-:S04]  /*fda0*/  ISETP.NE.U32.AND P1, PT, R48, RZ, PT ;  /* 0x000000ff3000720c */ /* 0x000fc80003f25070 */
[----:B------:R-:W-:-:S13]  /*fdb0*/  ISETP.NE.OR.EX P0, PT, R5, RZ, P0, P1 ;  /* 0x000000ff0500720c */ /* 0x000fda0000705710 */
[----:B------:R-:W-:Y:S01]  /*fdc0*/  @!P0 BREAK B2 ;  /* 0x0000000000028942 */ /* 0x000fe20003800000 */
[----:B------:R-:W-:Y:S05]  /*fdd0*/  @!P0 BRA `(.L_x_1742) ;  /* 0x0000034000008947 */ /* 0x000fea0003800000 */
.L_x_1744:
[----:B------:R-:W-:Y:S05]  /*fde0*/  BSYNC B2 ;  /* 0x0000000000027941 */ /* 0x000fea0003800000 */
.L_x_1743:
[----:B------:R-:W-:Y:S02]  /*fdf0*/  BSSY B2, `(.L_x_1751) ;  /* 0x0000030000027945 */ /* 0x000fe40003800000 */
.L_x_1752:
        /* <DEDUP_REMOVED lines=48> */
.L_x_1751:
[----:B------:R-:W-:Y:S02]  /*10100*/  MOV R16, R8 ;  /* 0x0000000800107202 */ /* 0x000fe40000000f00 */
[----:B------:R-:W-:Y:S02]  /*10110*/  MOV R17, R9 ;  /* 0x0000000900117202 */ /* 0x000fe40000000f00 */
.L_x_1742:
[----:B------:R-:W-:Y:S05]  /*10120*/  BSYNC B3 ;  /* 0x0000000000037941 */ /* 0x000fea0003800000 */
.L_x_1741:
        /* <DEDUP_REMOVED lines=38> */
.L_x_1740:
[----:B------:R-:W-:Y:S05]  /*10390*/  BSYNC B4 ;  /* 0x0000000000047941 */ /* 0x000fea0003800000 */
.L_x_1739:
[----:B------:R0:W-:Y:S01]  /*103a0*/  STG.E.64 [R6.64], R10 ;  /* 0x0000000a06007986 */ /* 0x0001e2000c101b04 */
[----:B------:R-:W-:-:S04]  /*103b0*/  IADD3 R3, R3, 0x80, RZ ;  /* 0x0000008003037810 */ /* 0x000fc80007ffe0ff */
.L_x_1721:
[----:B------:R-:W-:-:S13]  /*103c0*/  ISETP.GE.AND P0, PT, R3, c[0x0][0x160], PT ;  /* 0x0000580003007a0c */ /* 0x000fda0003f06270 */
[----:B------:R-:W-:Y:S01]  /*103d0*/  @P0 BREAK B0 ;  /* 0x0000000000000942 */ /* 0x000fe20003800000 */
[----:B------:R-:W-:Y:S05]  /*103e0*/  @P0 BRA `(.L_x_1737) ;  /* 0x00002b1000000947 */ /* 0x000fea0003800000 */
[----:B------:R-:W-:Y:S05]  /*103f0*/  BSYNC B0 ;  /* 0x0000000000007941 */ /* 0x000fea0003800000 */
.L_x_1672:
        /* <DEDUP_REMOVED lines=279> */
.L_x_1753:
        /* <DEDUP_REMOVED lines=47> */
.L_x_1763:
        /* <DEDUP_REMOVED lines=169> */
.L_x_1762:
[----:B------:R-:W-:Y:S02]  /*122f0*/  MOV R16, R12 ;  /* 0x0000000c00107202 */ /* 0x000fe40000000f00 */
[----:B------:R-:W-:-:S02]  /*12300*/  MOV R17, R9 ;  /* 0x0000000900117202 */ /* 0x000fc40000000f00 */
.L_x_1761:
[----:B------:R-:W-:Y:S05]  /*12310*/  BSYNC B5 ;  /* 0x0000000000057941 */ /* 0x000fea0003800000 */
.L_x_1760:
        /* <DEDUP_REMOVED lines=91> */
.L_x_1765:
[----:B------:R-:W-:Y:S05]  /*128d0*/  BSYNC B5 ;  /* 0x0000000000057941 */ /* 0x000fea0003800000 */
.L_x_1764:
[----:B------:R-:W-:-:S04]  /*128e0*/  ISETP.NE.U32.AND P1, PT, R48, RZ, PT ;  /* 0x000000ff3000720c */ /* 0x000fc80003f25070 */
[----:B------:R-:W-:-:S13]  /*128f0*/  ISETP.NE.OR.EX P0, PT, R5, RZ, P0, P1 ;  /* 0x000000ff0500720c */ /* 0x000fda0000705710 */
[----:B------:R-:W-:Y:S01]  /*12900*/  @!P0 BREAK B2 ;  /* 0x0000000000028942 */ /* 0x000fe20003800000 */
[----:B------:R-:W-:Y:S05]  /*12910*/  @!P0 BRA `(.L_x_1757) ;  /* 0x0000034000008947 */ /* 0x000fea0003800000 */
.L_x_1759:
[----:B------:R-:W-:Y:S05]  /*12920*/  BSYNC B2 ;  /* 0x0000000000027941 */ /* 0x000fea0003800000 */
.L_x_1758:
[----:B------:R-:W-:Y:S02]  /*12930*/  BSSY B2, `(.L_x_1766) ;  /* 0x0000030000027945 */ /* 0x000fe40003800000 */
.L_x_1767:
        /* <DEDUP_REMOVED lines=48> */
.L_x_1766:
[----:B------:R-:W-:Y:S02]  /*12c40*/  MOV R16, R8 ;  /* 0x0000000800107202 */ /* 0x000fe40000000f00 */
[----:B------:R-:W-:Y:S02]  /*12c50*/  MOV R17, R9 ;  /* 0x0000000900117202 */ /* 0x000fe40000000f00 */
.L_x_1757:
[----:B------:R-:W-:Y:S05]  /*12c60*/  BSYNC B3 ;  /* 0x0000000000037941 */ /* 0x000fea0003800000 */
.L_x_1756:
        /* <DEDUP_REMOVED lines=38> */
.L_x_1755:
[----:B------:R-:W-:Y:S05]  /*12ed0*/  BSYNC B4 ;  /* 0x0000000000047941 */ /* 0x000fea0003800000 */
.L_x_1754:
[----:B------:R0:W-:Y:S01]  /*12ee0*/  STG.E.64 [R6.64], R10 ;  /* 0x0000000a06007986 */ /* 0x0001e2000c101b04 */
[----:B------:R-:W-:-:S03]  /*12ef0*/  IADD3 R3, R3, 0x80, RZ ;  /* 0x0000008003037810 */ /* 0x000fc60007ffe0ff */
.L_x_1737:
[----:B------:R-:W-:Y:S05]  /*12f00*/  BSYNC B1 ;  /* 0x0000000000017941 */ /* 0x000fea0003800000 */
.L_x_1671:
[----:B------:R-:W-:Y:S01]  /*12f10*/  WARPSYNC 0xffffffff ;  /* 0xffffffff00007948 */ /* 0x000fe20003800000 */
[----:B------:R-:W-:-:S13]  /*12f20*/  ISETP.GE.AND P0, PT, R3, c[0x0][0x160], PT ;  /* 0x0000580003007a0c */ /* 0x000fda0003f06270 */
[----:B------:R-:W-:Y:S05]  /*12f30*/  @P0 EXIT ;  /* 0x000000000000094d */ /* 0x000fea0003800000 */
        /* <DEDUP_REMOVED lines=279> */
.L_x_1768:
        /* <DEDUP_REMOVED lines=47> */
.L_x_1778:
[----:B------:R-:W2:Y:S04]  /*143a0*/  LDG.E.64.CONSTANT R14, [R8.64+0x8] ;  /* 0x00000804080e7981 */ /* 0x000ea8000c1e9b00 */
[----:B------:R-:W3:Y:S04]  /*143b0*/  LDG.E.64.CONSTANT R12, [R8.64] ;  /* 0x00000004080c7981 */ /* 0x000ee8000c1e9b00 */
        /* <DEDUP_REMOVED lines=20> */
[----:B------:R-:W-:Y:S01]  /*14500*/  IADD3 R15, R23, R15, RZ ;  /* 0x0000000f170f7210 */ /* 0x000fe20007ffe0ff */
[----:B----4-:R-:W-:Y:S01]  /*14510*/  IMAD R23, R37, c[0x0][0x538], RZ ;  /* 0x00014e0025177a24 */ /* 0x010fe200078e02ff */
[----:B------:R-:W-:Y:S01]  /*14520*/  LEA R12, P1, R16, R0, 0x3 ;  /* 0x00000000100c7211 */ /* 0x000fe200078218ff */
[----:B-----5:R-:W-:Y:S01]  /*14530*/  IMAD R25, R25, c[0x0][0x538], RZ ;  /* 0x00014e0019197a24 */ /* 0x020fe200078e02ff */
[----:B------:R-:W-:Y:S01]  /*14540*/  IADD3 R13, R17, R13, RZ ;  /* 0x0000000d110d7210 */ /* 0x000fe20007ffe0ff */
[----:B------:R-:W-:Y:S02]  /*14550*/  IMAD R19, R19, c[0x0][0x538], RZ ;  /* 0x00014e0013137a24 */ /* 0x000fe400078e02ff */
[----:B------:R-:W-:Y:S01]  /*14560*/  IMAD R23, R36, c[0x0][0x53c], R23 ;  /* 0x00014f0024177a24 */ /* 0x000fe200078e0217 */
[----:B------:R-:W-:Y:S01]  /*14570*/  LEA.HI.X R13, R16, R2, R13, 0x3, P1 ;  /* 0x00000002100d7211 */ /* 0x000fe200008f1c0d */
[----:B------:R-:W-:Y:S01]  /*14580*/  IMAD.WIDE.U32 R36, R36, c[0x0][0x538], RZ ;  /* 0x00014e0024247a25 */ /* 0x000fe200078e00ff */
[----:B------:R-:W-:-:S03]  /*14590*/  LEA R14, P2, R22, R0, 0x3 ;  /* 0x00000000160e7211 */ /* 0x000fc600078418ff */
[----:B------:R-:W-:-:S04]  /*145a0*/  IMAD.WIDE.U32 R16, R24, c[0x0][0x538], RZ ;  /* 0x00014e0018107a25 */ /* 0x000fc800078e00ff */
[----:B------:R-:W-:Y:S02]  /*145b0*/  IMAD R25, R24, c[0x0][0x53c], R25 ;  /* 0x00014f0018197a24 */ /* 0x000fe400078e0219 */
[----:B------:R-:W-:Y:S01]  /*145c0*/  IMAD.WIDE.U32 R26, R18, c[0x0][0x538], RZ ;  /* 0x00014e00121a7a25 */ /* 0x000fe200078e00ff */
[----:B------:R-:W-:Y:S01]  /*145d0*/  LEA.HI.X R15, R22, R2, R15, 0x3, P2 ;  /* 0x00000002160f7211 */ /* 0x000fe200010f1c0f */
[----:B------:R-:W2:Y:S02]  /*145e0*/  LDG.E.64.CONSTANT R12, [R12.64] ;  /* 0x000000040c0c7981 */ /* 0x000ea4000c1e9b00 */
[----:B------:R-:W-:Y:S01]  /*145f0*/  IMAD R19, R18, c[0x0][0x53c], R19 ;  /* 0x00014f0012137a24 */ /* 0x000fe200078e0213 */
[-C--:B------:R-:W-:Y:S02]  /*14600*/  LEA R18, P1, R36, R0.reuse, 0x3 ;  /* 0x0000000024127211 */ /* 0x080fe400078218ff */
[----:B------:R-:W-:Y:S01]  /*14610*/  IADD3 R23, R37, R23, RZ ;  /* 0x0000001725177210 */ /* 0x000fe20007ffe0ff */
[----:B------:R-:W-:Y:S01]  /*14620*/  IMAD R33, R33, c[0x0][0x538], RZ ;  /* 0x00014e0021217a24 */ /* 0x000fe200078e02ff */
[-C--:B------:R-:W-:Y:S01]  /*14630*/  LEA R22, P2, R16, R0.reuse, 0x3 ;  /* 0x0000000010167211 */ /* 0x080fe200078418ff */
[----:B------:R-:W-:Y:S01]  /*14640*/  IMAD R29, R29, c[0x0][0x538], RZ ;  /* 0x00014e001d1d7a24 */ /* 0x000fe200078e02ff */
[----:B------:R-:W-:Y:S01]  /*14650*/  IADD3 R25, R17, R25, RZ ;  /* 0x0000001911197210 */ /* 0x000fe20007ffe0ff */
[----:B------:R-:W3:Y:S01]  /*14660*/  LDG.E.64.CONSTANT R14, [R14.64] ;  /* 0x000000040e0e7981 */ /* 0x000ee2000c1e9b00 */
[----:B------:R-:W-:-:S02]  /*14670*/  LEA R24, P3, R26, R0, 0x3 ;  /* 0x000000001a187211 */ /* 0x000fc400078618ff */
[----:B------:R-:W-:Y:S01]  /*14680*/  IADD3 R17, R27, R19, RZ ;  /* 0x000000131b117210 */ /* 0x000fe20007ffe0ff */
[----:B------:R-:W-:Y:S01]  /*14690*/  IMAD R27, R43, c[0x0][0x538], RZ ;  /* 0x00014e002b1b7a24 */ /* 0x000fe200078e02ff */
[-C--:B------:R-:W-:Y:S02]  /*146a0*/  LEA.HI.X R19, R36, R2.reuse, R23, 0x3, P1 ;  /* 0x0000000224137211 */ /* 0x080fe400008f1c17 */
[-C--:B------:R-:W-:Y:S01]  /*146b0*/  LEA.HI.X R23, R16, R2.reuse, R25, 0x3, P2 ;  /* 0x0000000210177211 */ /* 0x080fe200010f1c19 */
[----:B------:R-:W-:Y:S01]  /*146c0*/  IMAD R33, R32, c[0x0][0x53c], R33 ;  /* 0x00014f0020217a24 */ /* 0x000fe200078e0221 */
[----:B------:R-:W-:Y:S01]  /*146d0*/  LEA.HI.X R25, R26, R2, R17, 0x3, P3 ;  /* 0x000000021a197211 */ /* 0x000fe200018f1c11 */
[----:B------:R-:W-:Y:S01]  /*146e0*/  IMAD.WIDE.U32 R16, R32, c[0x0][0x538], RZ ;  /* 0x00014e0020107a25 */ /* 0x000fe200078e00ff */
[----:B------:R-:W4:Y:S03]  /*146f0*/  LDG.E.64.CONSTANT R18, [R18.64] ;  /* 0x0000000412127981 */ /* 0x000f26000c1e9b00 */
[----:B------:R-:W-:Y:S01]  /*14700*/  IMAD R27, R42, c[0x0][0x53c], R27 ;  /* 0x00014f002a1b7a24 */ /* 0x000fe200078e021b */
[----:B------:R-:W5:Y:S01]  /*14710*/  LDG.E.64.CONSTANT R22, [R22.64] ;  /* 0x0000000416167981 */ /* 0x000f62000c1e9b00 */
[----:B------:R-:W-:-:S04]  /*14720*/  IMAD.WIDE.U32 R36, R28, c[0x0][0x538], RZ ;  /* 0x00014e001c247a25 */ /* 0x000fc800078e00ff */
[----:B------:R-:W-:Y:S01]  /*14730*/  IMAD R29, R28, c[0x0][0x53c], R29 ;  /* 0x00014f001c1d7a24 */ /* 0x000fe200078e021d */
[----:B------:R-:W5:Y:S01]  /*14740*/  LDG.E.64.CONSTANT R24, [R24.64] ;  /* 0x0000000418187981 */ /* 0x000f62000c1e9b00 */
[----:B------:R-:W-:Y:S01]  /*14750*/  IMAD.WIDE.U32 R42, R42, c[0x0][0x538], RZ ;  /* 0x00014e002a2a7a25 */ /* 0x000fe200078e00ff */
[-C--:B------:R-:W-:Y:S02]  /*14760*/  LEA R28, P2, R16, R0.reuse, 0x3 ;  /* 0x00000000101c7211 */ /* 0x080fe400078418ff */
[----:B------:R-:W-:Y:S01]  /*14770*/  IADD3 R33, R17, R33, RZ ;  /* 0x0000002111217210 */ /* 0x000fe20007ffe0ff */
[----:B------:R-:W-:Y:S01]  /*14780*/  IMAD R47, R47, c[0x0][0x538], RZ ;  /* 0x00014e002f2f7a24 */ /* 0x000fe200078e02ff */
[-C--:B------:R-:W-:Y:S02]  /*14790*/  LEA R32, P3, R36, R0.reuse, 0x3 ;  /* 0x0000000024207211 */ /* 0x080fe400078618ff */
[----:B------:R-:W-:Y:S01]  /*147a0*/  IADD3 R17, R37, R29, RZ ;  /* 0x0000001d25117210 */ /* 0x000fe20007ffe0ff */
[----:B------:R-:W-:Y:S01]  /*147b0*/  IMAD R41, R41, c[0x0][0x538], RZ ;  /* 0x00014e0029297a24 */ /* 0x000fe200078e02ff */
[----:B------:R-:W-:-:S02]  /*147c0*/  LEA R26, P1, R42, R0, 0x3 ;  /* 0x000000002a1a7211 */ /* 0x000fc400078218ff */
[----:B------:R-:W-:Y:S01]  /*147d0*/  IADD3 R27, R43, R27, RZ ;  /* 0x0000001b2b1b7210 */ /* 0x000fe20007ffe0ff */
[----:B------:R-:W-:Y:S01]  /*147e0*/  IMAD R37, R49, c[0x0][0x538], RZ ;  /* 0x00014e0031257a24 */ /* 0x000fe200078e02ff */
[-C--:B------:R-:W-:Y:S01]  /*147f0*/  LEA.HI.X R29, R16, R2.reuse, R33, 0x3, P2 ;  /* 0x00000002101d7211 */ /* 0x080fe200010f1c21 */
[----:B------:R-:W-:Y:S01]  /*14800*/  IMAD R47, R46, c[0x0][0x53c], R47 ;  /* 0x00014f002e2f7a24 */ /* 0x000fe200078e022f */
[-C--:B------:R-:W-:Y:S01]  /*14810*/  LEA.HI.X R33, R36, R2.reuse, R17, 0x3, P3 ;  /* 0x0000000224217211 */ /* 0x080fe200018f1c11 */
[----:B------:R-:W-:Y:S01]  /*14820*/  IMAD.WIDE.U32 R16, R46, c[0x0][0x538], RZ ;  /* 0x00014e002e107a25 */ /* 0x000fe200078e00ff */
[----:B------:R-:W-:Y:S02]  /*14830*/  LEA.HI.X R27, R42, R2, R27, 0x3, P1 ;  /* 0x000000022a1b7211 */ /* 0x000fe400008f1c1b */
[----:B------:R-:W5:Y:S01]  /*14840*/  LDG.E.64.CONSTANT R28, [R28.64] ;  /* 0x000000041c1c7981 */ /* 0x000f62000c1e9b00 */
[----:B------:R-:W-:-:S04]  /*14850*/  IMAD.WIDE.U32 R42, R40, c[0x0][0x538], RZ ;  /* 0x00014e00282a7a25 */ /* 0x000fc800078e00ff */
[----:B------:R-:W-:Y:S02]  /*14860*/  IMAD R41, R40, c[0x0][0x53c], R41 ;  /* 0x00014f0028297a24 */ /* 0x000fe400078e0229 */
[C---:B------:R-:W-:Y:S01]  /*14870*/  IMAD R37, R48.reuse, c[0x0][0x53c], R37 ;  /* 0x00014f0030257a24 */ /* 0x040fe200078e0225 */
[----:B------:R-:W-:Y:S01]  /*14880*/  IADD3 R47, R17, R47, RZ ;  /* 0x0000002f112f7210 */ /* 0x000fe20007ffe0ff */
[----:B------:R-:W-:Y:S01]  /*14890*/  IMAD.WIDE.U32 R48, R48, c[0x0][0x538], RZ ;  /* 0x00014e0030307a25 */ /* 0x000fe200078e00ff */
[-C--:B------:R-:W-:Y:S01]  /*148a0*/  LEA R40, P2, R16, R0.reuse, 0x3 ;  /* 0x0000000010287211 */ /* 0x080fe200078418ff */
[----:B------:R-:W5:Y:S01]  /*148b0*/  LDG.E.64.CONSTANT R26, [R26.64] ;  /* 0x000000041a1a7981 */ /* 0x000f62000c1e9b00 */
[-C--:B------:R-:W-:Y:S02]  /*148c0*/  LEA R46, P3, R42, R0.reuse, 0x3 ;  /* 0x000000002a2e7211 */ /* 0x080fe400078618ff */
[----:B------:R-:W-:Y:S01]  /*148d0*/  IADD3 R17, R43, R41, RZ ;  /* 0x000000292b117210 */ /* 0x000fe20007ffe0ff */
[----:B------:R-:W-:Y:S01]  /*148e0*/  IMAD R43, R45, c[0x0][0x538], RZ ;  /* 0x00014e002d2b7a24 */ /* 0x000fe200078e02ff */
[----:B------:R-:W-:Y:S01]  /*148f0*/  LEA R36, P1, R48, R0, 0x3 ;  /* 0x0000000030247211 */ /* 0x000fe200078218ff */
[----:B------:R-:W-:Y:S01]  /*14900*/  IMAD R21, R21, c[0x0][0x538], RZ ;  /* 0x00014e0015157a24 */ /* 0x000fe200078e02ff */
[----:B------:R-:W-:Y:S01]  /*14910*/  IADD3 R37, R49, R37, RZ ;  /* 0x0000002531257210 */ /* 0x000fe20007ffe0ff */
[----:B------:R-:W5:Y:S01]  /*14920*/  LDG.E.64.CONSTANT R32, [R32.64] ;  /* 0x0000000420207981 */ /* 0x000f62000c1e9b00 */
[----:B------:R-:W-:-:S02]  /*14930*/  LEA.HI.X R41, R16, R2, R47, 0x3, P2 ;  /* 0x0000000210297211 */ /* 0x000fc400010f1c2f */
[-C--:B------:R-:W-:Y:S01]  /*14940*/  LEA.HI.X R47, R42, R2.reuse, R17, 0x3, P3 ;  /* 0x000000022a2f7211 */ /* 0x080fe200018f1c11 */
[----:B------:R-:W-:Y:S01]  /*14950*/  IMAD R17, R44, c[0x0][0x53c], R43 ;  /* 0x00014f002c117a24 */ /* 0x000fe200078e022b */
[----:B------:R-:W-:Y:S01]  /*14960*/  LEA.HI.X R37, R48, R2, R37, 0x3, P1 ;  /* 0x0000000230257211 */ /* 0x000fe200008f1c25 */
[C---:B------:R-:W-:Y:S01]  /*14970*/  IMAD.WIDE.U32 R42, R20.reuse, c[0x0][0x538], RZ ;  /* 0x00014e00142a7a25 */ /* 0x040fe200078e00ff */
[----:B------:R-:W5:Y:S03]  /*14980*/  LDG.E.64.CONSTANT R40, [R40.64] ;  /* 0x0000000428287981 */ /* 0x000f66000c1e9b00 */
[----:B------:R-:W-:Y:S01]  /*14990*/  IMAD R21, R20, c[0x0][0x53c], R21 ;  /* 0x00014f0014157a24 */ /* 0x000fe200078e0215 */
[----:B------:R-:W5:Y:S01]  /*149a0*/  LDG.E.64.CONSTANT R36, [R36.64] ;  /* 0x0000000424247981 */ /* 0x000f62000c1e9b00 */
[----:B------:R-:W-:-:S03]  /*149b0*/  IMAD.WIDE.U32 R44, R44, c[0x0][0x538], RZ ;  /* 0x00014e002c2c7a25 */ /* 0x000fc600078e00ff */
[----:B------:R-:W-:Y:S01]  /*149c0*/  IADD3 R21, R43, R21, RZ ;  /* 0x000000152b157210 */ /* 0x000fe20007ffe0ff */
[----:B------:R-:W-:Y:S01]  /*149d0*/  IMAD R43, R31, c[0x0][0x538], RZ ;  /* 0x00014e001f2b7a24 */ /* 0x000fe200078e02ff */
[-C--:B------:R-:W-:Y:S01]  /*149e0*/  LEA R16, P1, R44, R0.reuse, 0x3 ;  /* 0x000000002c107211 */ /* 0x080fe200078218ff */
[----:B------:R-:W-:Y:S01]  /*149f0*/  IMAD R49, R39, c[0x0][0x538], RZ ;  /* 0x00014e0027317a24 */ /* 0x000fe200078e02ff */
[----:B------:R-:W-:Y:S01]  /*14a00*/  IADD3 R17, R45, R17, RZ ;  /* 0x000000112d117210 */ /* 0x000fe20007ffe0ff */
[----:B------:R-:W-:Y:S01]  /*14a10*/  IMAD R45, R35, c[0x0][0x538], RZ ;  /* 0x00014e00232d7a24 */ /* 0x000fe200078e02ff */
[----:B------:R-:W-:Y:S01]  /*14a20*/  LEA R20, P2, R42, R0, 0x3 ;  /* 0x000000002a147211 */ /* 0x000fe200078418ff */
[----:B------:R-:W-:Y:S01]  /*14a30*/  IMAD R43, R30, c[0x0][0x53c], R43 ;  /* 0x00014f001e2b7a24 */ /* 0x000fe200078e022b */
[-C--:B------:R-:W-:Y:S01]  /*14a40*/  LEA.HI.X R17, R44, R2.reuse, R17, 0x3, P1 ;  /* 0x000000022c117211 */ /* 0x080fe200008f1c11 */
[----:B------:R-:W-:Y:S01]  /*14a50*/  IMAD.WIDE.U32 R30, R30, c[0x0][0x538], RZ ;  /* 0x00014e001e1e7a25 */ /* 0x000fe200078e00ff */
[----:B------:R-:W5:Y:S01]  /*14a60*/  LDG.E.64.CONSTANT R46, [R46.64] ;  /* 0x000000042e2e7981 */ /* 0x000f62000c1e9b00 */
[----:B------:R-:W-:-:S02]  /*14a70*/  LEA.HI.X R21, R42, R2, R21, 0x3, P2 ;  /* 0x000000022a157211 */ /* 0x000fc400010f1c15 */
[----:B------:R-:W-:Y:S01]  /*14a80*/  IMAD R45, R34, c[0x0][0x53c], R45 ;  /* 0x00014f00222d7a24 */ /* 0x000fe200078e022d */
[-C--:B------:R-:W-:Y:S01]  /*14a90*/  LEA R42, P1, R30, R0.reuse, 0x3 ;  /* 0x000000001e2a7211 */ /* 0x080fe200078218ff */
[----:B------:R-:W-:Y:S01]  /*14aa0*/  IMAD.WIDE.U32 R34, R34, c[0x0][0x538], RZ ;  /* 0x00014e0022227a25 */ /* 0x000fe200078e00ff */
[----:B------:R-:W-:Y:S01]  /*14ab0*/  IADD3 R43, R31, R43, RZ ;  /* 0x0000002b1f2b7210 */ /* 0x000fe20007ffe0ff */
[----:B------:R-:W5:Y:S02]  /*14ac0*/  LDG.E.64.CONSTANT R16, [R16.64] ;  /* 0x0000000410107981 */ /* 0x000f64000c1e9b00 */
[----:B------:R-:W-:Y:S01]  /*14ad0*/  IMAD R49, R38, c[0x0][0x53c], R49 ;  /* 0x00014f0026317a24 */ /* 0x000fe200078e0231 */
[----:B------:R-:W-:Y:S01]  /*14ae0*/  LEA R44, P2, R34, R0, 0x3 ;  /* 0x00000000222c7211 */ /* 0x000fe200078418ff */
[----:B------:R-:W-:Y:S01]  /*14af0*/  IMAD.WIDE.U32 R38, R38, c[0x0][0x538], RZ ;  /* 0x00014e0026267a25 */ /* 0x000fe200078e00ff */
[----:B------:R-:W-:Y:S01]  /*14b00*/  IADD3 R45, R35, R45, RZ ;  /* 0x0000002d232d7210 */ /* 0x000fe20007ffe0ff */
[----:B------:R-:W5:Y:S01]  /*14b10*/  LDG.E.64.CONSTANT R20, [R20.64] ;  /* 0x0000000414147981 */ /* 0x000f62000c1e9b00 */
[----:B------:R-:W-:-:S02]  /*14b20*/  LEA.HI.X R43, R30, R2, R43, 0x3, P1 ;  /* 0x000000021e2b7211 */ /* 0x000fc400008f1c2b */
[----:B------:R-:W-:Y:S02]  /*14b30*/  LEA.HI.X R45, R34, R2, R45, 0x3, P2 ;  /* 0x00000002222d7211 */ /* 0x000fe400010f1c2d */
        /* <DEDUP_REMOVED lines=35> */
[----:B------:R-:W-:Y:S01]  /*14d70*/  FADD.FTZ R35, R35, R20 ;  /* 0x0000001423237221 */ /* 0x000fe20000010000 */
[----:B------:R-:W-:Y:S01]  /*14d80*/  IADD3 R12, P2, R8, 0x80, RZ ;  /* 0x00000080080c7810 */ /* 0x000fe20007f5e0ff */
        /* <DEDUP_REMOVED lines=10> */
.L_x_1777:
[----:B------:R-:W-:Y:S02]  /*14e30*/  MOV R16, R12 ;  /* 0x0000000c00107202 */ /* 0x000fe40000000f00 */
[----:B------:R-:W-:-:S02]  /*14e40*/  MOV R17, R9 ;  /* 0x0000000900117202 */ /* 0x000fc40000000f00 */
.L_x_1776:
[----:B------:R-:W-:Y:S05]  /*14e50*/  BSYNC B4 ;  /* 0x0000000000047941 */ /* 0x000fea0003800000 */
.L_x_1775:
        /* <DEDUP_REMOVED lines=14> */
[----:B---3--:R-:W-:Y:S02]  /*14f40*/  IMAD R27, R27, c[0x0][0x538], RZ ;  /* 0x00014e001b1b7a24 */ /* 0x008fe400078e02ff */
[----:B------:R-:W-:Y:S02]  /*14f50*/  IMAD R21, R20, c[0x0][0x53c], R21 ;  /* 0x00014f0014157a24 */ /* 0x000fe400078e0215 */
[----:B------:R-:W-:Y:S01]  /*14f60*/  IMAD.WIDE.U32 R32, R26, c[0x0][0x538], RZ ;  /* 0x00014e001a207a25 */ /* 0x000fe200078e00ff */
[----:B------:R-:W-:-:S03]  /*14f70*/  LEA R28, P0, R30, R0, 0x3 ;  /* 0x000000001e1c7211 */ /* 0x000fc600078018ff */
[----:B------:R-:W-:Y:S01]  /*14f80*/  IMAD R29, R26, c[0x0][0x53c], R27 ;  /* 0x00014f001a1d7a24 */ /* 0x000fe200078e021b */
[----:B------:R-:W-:Y:S01]  /*14f90*/  IADD3 R27, R31, R21, RZ ;  /* 0x000000151f1b7210 */ /* 0x000fe20007ffe0ff */
[----:B----4-:R-:W-:Y:S01]  /*14fa0*/  IMAD R15, R15, c[0x0][0x538], RZ ;  /* 0x00014e000f0f7a24 */ /* 0x010fe200078e02ff */
[----:B------:R-:W-:Y:S02]  /*14fb0*/  LEA R20, P1, R32, R0, 0x3 ;  /* 0x0000000020147211 */ /* 0x000fe400078218ff */
[----:B------:R-:W-:Y:S01]  /*14fc0*/  IADD3 R21, R33, R29, RZ ;  /* 0x0000001d21157210 */ /* 0x000fe20007ffe0ff */
[----:B-----5:R-:W-:Y:S01]  /*14fd0*/  IMAD R23, R23, c[0x0][0x538], RZ ;  /* 0x00014e0017177a24 */ /* 0x020fe200078e02ff */
[-C--:B------:R-:W-:Y:S01]  /*14fe0*/  LEA.HI.X R29, R30, R2.reuse, R27, 0x3, P0 ;  /* 0x000000021e1d7211 */ /* 0x080fe200000f1c1b */
[----:B------:R-:W-:Y:S01]  /*14ff0*/  IMAD.WIDE.U32 R30, R14, c[0x0][0x538], RZ ;  /* 0x00014e000e1e7a25 */ /* 0x000fe200078e00ff */
[----:B------:R-:W-:-:S03]  /*15000*/  LEA.HI.X R21, R32, R2, R21, 0x3, P1 ;  /* 0x0000000220157211 */ /* 0x000fc600008f1c15 */
[----:B------:R-:W-:Y:S02]  /*15010*/  IMAD R15, R14, c[0x0][0x53c], R15 ;  /* 0x00014f000e0f7a24 */ /* 0x000fe400078e020f */
[----:B------:R-:W-:Y:S01]  /*15020*/  IMAD R25, R25, c[0x0][0x538], RZ ;  /* 0x00014e0019197a24 */ /* 0x000fe200078e02ff */
[----:B------:R-:W2:Y:S01]  /*15030*/  LDG.E.64.CONSTANT R20, [R20.64] ;  /* 0x0000000414147981 */ /* 0x000ea2000c1e9b00 */
[C---:B------:R-:W-:Y:S01]  /*15040*/  IMAD R35, R22.reuse, c[0x0][0x53c], R23 ;  /* 0x00014f0016237a24 */ /* 0x040fe200078e0217 */
[----:B------:R-:W-:Y:S01]  /*15050*/  IADD3 R23, R31, R15, RZ ;  /* 0x0000000f1f177210 */ /* 0x000fe20007ffe0ff */
[----:B------:R-:W-:Y:S01]  /*15060*/  IMAD.WIDE.U32 R32, R22, c[0x0][0x538], RZ ;  /* 0x00014e0016207a25 */ /* 0x000fe200078e00ff */
[----:B------:R-:W-:-:S03]  /*15070*/  LEA R22, P1, R30, R0, 0x3 ;  /* 0x000000001e167211 */ /* 0x000fc600078218ff */
[----:B------:R-:W-:Y:S02]  /*15080*/  IMAD R13, R13, c[0x0][0x538], RZ ;  /* 0x00014e000d0d7a24 */ /* 0x000fe400078e02ff */
[C---:B------:R-:W-:Y:S02]  /*15090*/  IMAD R25, R24.reuse, c[0x0][0x53c], R25 ;  /* 0x00014f0018197a24 */ /* 0x040fe400078e0219 */
[----:B------:R-:W-:Y:S01]  /*150a0*/  IMAD.WIDE.U32 R26, R24, c[0x0][0x538], RZ ;  /* 0x00014e00181a7a25 */ /* 0x000fe200078e00ff */
[----:B------:R-:W-:Y:S02]  /*150b0*/  IADD3 R15, R33, R35, RZ ;  /* 0x00000023210f7210 */ /* 0x000fe40007ffe0ff */
[----:B------:R-:W-:Y:S01]  /*150c0*/  LEA.HI.X R23, R30, R2, R23, 0x3, P1 ;  /* 0x000000021e177211 */ /* 0x000fe200008f1c17 */
[----:B------:R-:W-:Y:S01]  /*150d0*/  IMAD R33, R12, c[0x0][0x53c], R13 ;  /* 0x00014f000c217a24 */ /* 0x000fe200078e020d */
[----:B------:R-:W-:Y:S01]  /*150e0*/  LEA R24, P0, R26, R0, 0x3 ;  /* 0x000000001a187211 */ /* 0x000fe200078018ff */
[----:B------:R-:W-:Y:S01]  /*150f0*/  IMAD.WIDE.U32 R30, R12, c[0x0][0x538], RZ ;  /* 0x00014e000c1e7a25 */ /* 0x000fe200078e00ff */
[----:B------:R-:W-:Y:S01]  /*15100*/  IADD3 R25, R27, R25, RZ ;  /* 0x000000191b197210 */ /* 0x000fe20007ffe0ff */
        /* <DEDUP_REMOVED lines=22> */
[----:B-1----:R-:W4:Y:S01]  /*15270*/  LDG.E.64.CONSTANT R24, [R32.64] ;  /* 0x0000000420187981 */ /* 0x002f22000c1e9b00 */
        /* <DEDUP_REMOVED lines=25> */
.L_x_1780:
[----:B------:R-:W-:Y:S05]  /*15410*/  BSYNC B4 ;  /* 0x0000000000047941 */ /* 0x000fea0003800000 */
.L_x_1779:
[----:B------:R-:W-:-:S04]  /*15420*/  ISETP.NE.U32.AND P1, PT, R5, RZ, PT ;  /* 0x000000ff0500720c */ /* 0x000fc80003f25070 */
[----:B------:R-:W-:-:S13]  /*15430*/  ISETP.NE.OR.EX P0, PT, R4, RZ, P0, P1 ;  /* 0x000000ff0400720c */ /* 0x000fda0000705710 */
[----:B------:R-:W-:Y:S01]  /*15440*/  @!P0 BREAK B3 ;  /* 0x0000000000038942 */ /* 0x000fe20003800000 */
[----:B------:R-:W-:Y:S05]  /*15450*/  @!P0 BRA `(.L_x_1772) ;  /* 0x0000034000008947 */ /* 0x000fea0003800000 */
.L_x_1774:
[----:B------:R-:W-:Y:S05]  /*15460*/  BSYNC B3 ;  /* 0x0000000000037941 */ /* 0x000fea0003800000 */
.L_x_1773:
[----:B------:R-:W-:Y:S02]  /*15470*/  BSSY B3, `(.L_x_1781) ;  /* 0x0000030000037945 */ /* 0x000fe40003800000 */
.L_x_1782:
        /* <DEDUP_REMOVED lines=48> */
.L_x_1781:
[----:B------:R-:W-:Y:S02]  /*15780*/  MOV R16, R8 ;  /* 0x0000000800107202 */ /* 0x000fe40000000f00 */
[----:B------:R-:W-:Y:S02]  /*15790*/  MOV R17, R9 ;  /* 0x0000000900117202 */ /* 0x000fe40000000f00 */
.L_x_1772:
[----:B------:R-:W-:Y:S05]  /*157a0*/  BSYNC B1 ;  /* 0x0000000000017941 */ /* 0x000fea0003800000 */
.L_x_1771:
        /* <DEDUP_REMOVED lines=38> */
.L_x_1770:
[----:B------:R-:W-:Y:S05]  /*15a10*/  BSYNC B2 ;  /* 0x0000000000027941 */ /* 0x000fea0003800000 */
.L_x_1769:
[----:B------:R-:W-:Y:S01]  /*15a20*/  WARPSYNC 0xffffffff ;  /* 0xffffffff00007948 */ /* 0x000fe20003800000 */
[----:B------:R-:W-:Y:S01]  /*15a30*/  STG.E.64 [R6.64], R10 ;  /* 0x0000000a06007986 */ /* 0x000fe2000c101b04 */
[----:B------:R-:W-:Y:S05]  /*15a40*/  EXIT ;  /* 0x000000000000794d */ /* 0x000fea0003800000 */
.L_x_1783:
        /* <DEDUP_REMOVED lines=11> */
.L_x_16248:


//--------------------- .text._ZN2at6native73_GLOBAL__N__c8866d80_35_SparseBinaryOpIntersectionKernel_cu_1520ed90_315312apply_kernelILi128ELi8EZNS1_29binary_op_intersection_kernelINS1_9RhsProjOpEN3c107complexIdEElEEvRNS_14TensorIteratorEllRKNS_6TensorEbEUliE_EEviT1_ --------------------------
	.section	.text._ZN2at6native73_GLOBAL__N__c8866d80_35_SparseBinaryOpIntersectionKernel_cu_1520ed90_315312apply_kernelILi128ELi8EZNS1_29binary_op_intersection_kernelINS1_9RhsProjOpEN3c107complexIdEElEEvRNS_14TensorIteratorEllRKNS_6TensorEbEUliE_EEviT1_,"ax",@progbits
	.sectioninfo	@"SHI_REGISTERS=64"
	.align	128
.text._ZN2at6native73_GLOBAL__N__c8866d80_35_SparseBinaryOpIntersectionKernel_cu_1520ed90_315312apply_kernelILi128ELi8EZNS1_29binary_op_intersection_kernelINS1_9RhsProjOpEN3c107complexIdEElEEvRNS_14TensorIteratorEllRKNS_6TensorEbEUliE_EEviT1_:
        .type           _ZN2at6native73_GLOBAL__N__c8866d80_35_SparseBinaryOpIntersectionKernel_cu_1520ed90_315312apply_kernelILi128ELi8EZNS1_29binary_op_intersection_kernelINS1_9RhsProjOpEN3c107complexIdEElEEvRNS_14TensorIteratorEllRKNS_6TensorEbEUliE_EEviT1_,@function
        .size           _ZN2at6native73_GLOBAL__N__c8866d80_35_SparseBinaryOpIntersectionKernel_cu_1520ed90_315312apply_kernelILi128ELi8EZNS1_29binary_op_intersection_kernelINS1_9RhsProjOpEN3c107complexIdEElEEvRNS_14TensorIteratorEllRKNS_6TensorEbEUliE_EEviT1_,(.L_x_16249 - _ZN2at6native73_GLOBAL__N__c8866d80_35_SparseBinaryOpIntersectionKernel_cu_1520ed90_315312apply_kernelILi128ELi8EZNS1_29binary_op_intersection_kernelINS1_9RhsProjOpEN3c107complexIdEElEEvRNS_14TensorIteratorEllRKNS_6TensorEbEUliE_EEviT1_)
        .other          _ZN2at6native73_GLOBAL__N__c8866d80_35_SparseBinaryOpIntersectionKernel_cu_1520ed90_315312apply_kernelILi128ELi8EZNS1_29binary_op_intersection_kernelINS1_9RhsProjOpEN3c107complexIdEElEEvRNS_14TensorIteratorEllRKNS_6TensorEbEUliE_EEviT1_,@"STO_CUDA_ENTRY STV_DEFAULT"
_ZN2at6native73_GLOBAL__N__c8866d80_35_SparseBinaryOpIntersectionKernel_cu_1520ed90_315312apply_kernelILi128ELi8EZNS1_29binary_op_intersection_kernelINS1_9RhsProjOpEN3c107complexIdEElEEvRNS_14TensorIteratorEllRKNS_6TensorEbEUliE_EEviT1_:
        /* <DEDUP_REMOVED lines=291> */
.L_x_1786:
        /* <DEDUP_REMOVED lines=35> */
[----:B------:R-:W-:Y:S01]  /*1460*/  CS2R R46, SRZ ;  /* 0x00000000002e7805 */ /* 0x000fe2000001ff00 */
[----:B------:R-:W-:Y:S02]  /*1470*/  MOV R54, R12 ;  /* 0x0000000c00367202 */ /* 0x000fe40000000f00 */
[----:B------:R-:W-:Y:S02]  /*1480*/  IADD3.X R48, R48, -0x1, RZ, P0, !PT ;  /* 0xffffffff30307810 */ /* 0x000fe400007fe4ff */
[----:B------:R-:W-:Y:S02]  /*1490*/  ISETP.GT.U32.AND P0, PT, R2, RZ, PT ;  /* 0x000000ff0200720c */ /* 0x000fe40003f04070 */
[----:B------:R-:W-:Y:S02]  /*14a0*/  MOV R55, R13 ;  /* 0x0000000d00377202 */ /* 0x000fe40000000f00 */
[----:B------:R-:W-:-:S13]  /*14b0*/  ISETP.GT.AND.EX P0, PT, R48, RZ, PT, P0 ;  /* 0x000000ff3000720c */ /* 0x000fda0003f04300 */
        /* <DEDUP_REMOVED lines=8> */
.L_x_1796:
[----:B-1----:R-:W2:Y:S04]  /*1540*/  LDG.E.64.CONSTANT R6, [R54.64] ;  /* 0x0000000436067981 */ /* 0x002ea8000c1e9b00 */
        /* <DEDUP_REMOVED lines=17> */
[----:B---3--:R-:W-:Y:S01]  /*1660*/  IMAD R15, R9, c[0x0][0x538], RZ ;  /* 0x00014e00090f7a24 */ /* 0x008fe200078e02ff */
[----:B------:R-:W-:Y:S01]  /*1670*/  LEA R16, P1, R12, R0, 0x4 ;  /* 0x000000000c107211 */ /* 0x000fe200078220ff */
[----:B------:R-:W-:Y:S02]  /*1680*/  IMAD R9, R6, c[0x0][0x53c], R7 ;  /* 0x00014f0006097a24 */ /* 0x000fe400078e0207 */
[----:B------:R-:W-:-:S04]  /*1690*/  IMAD.WIDE.U32 R6, R8, c[0x0][0x538], RZ ;  /* 0x00014e0008067a25 */ /* 0x000fc800078e00ff */
[----:B------:R-:W-:Y:S01]  /*16a0*/  IMAD R15, R8, c[0x0][0x53c], R15 ;  /* 0x00014f00080f7a24 */ /* 0x000fe200078e020f */
[----:B------:R-:W-:Y:S01]  /*16b0*/  IADD3 R8, R13, R9, RZ ;  /* 0x000000090d087210 */ /* 0x000fe20007ffe0ff */
[----:B----4-:R-:W-:Y:S01]  /*16c0*/  IMAD R9, R11, c[0x0][0x538], RZ ;  /* 0x00014e000b097a24 */ /* 0x010fe200078e02ff */
[----:B------:R-:W-:Y:S02]  /*16d0*/  LEA R14, P2, R6, R0, 0x4 ;  /* 0x00000000060e7211 */ /* 0x000fe400078420ff */
[----:B------:R-:W-:Y:S01]  /*16e0*/  LEA.HI.X R17, R12, R3, R8, 0x4, P1 ;  /* 0x000000030c117211 */ /* 0x000fe200008f2408 */
[C---:B------:R-:W-:Y:S01]  /*16f0*/  IMAD R9, R10.reuse, c[0x0][0x53c], R9 ;  /* 0x00014f000a097a24 */ /* 0x040fe200078e0209 */
[----:B------:R-:W-:Y:S01]  /*1700*/  IADD3 R7, R7, R15, RZ ;  /* 0x0000000f07077210 */ /* 0x000fe20007ffe0ff */
[----:B------:R-:W-:-:S03]  /*1710*/  IMAD.WIDE.U32 R10, R10, c[0x0][0x538], RZ ;  /* 0x00014e000a0a7a25 */ /* 0x000fc600078e00ff */
[----:B------:R-:W-:Y:S01]  /*1720*/  LEA.HI.X R15, R6, R3, R7, 0x4, P2 ;  /* 0x00000003060f7211 */ /* 0x000fe200010f2407 */
[----:B------:R-:W2:Y:S01]  /*1730*/  LDG.E.128.CONSTANT R16, [R16.64] ;  /* 0x0000000410107981 */ /* 0x000ea2000c1e9d00 */
[----:B-----5:R-:W-:Y:S01]  /*1740*/  IMAD R7, R5, c[0x0][0x538], RZ ;  /* 0x00014e0005077a24 */ /* 0x020fe200078e02ff */
[----:B------:R-:W-:Y:S02]  /*1750*/  LEA R6, P1, R10, R0, 0x4 ;  /* 0x000000000a067211 */ /* 0x000fe400078220ff */
[----:B------:R-:W-:Y:S01]  /*1760*/  IADD3 R5, R11, R9, RZ ;  /* 0x000000090b057210 */ /* 0x000fe20007ffe0ff */
[----:B------:R-:W3:Y:S01]  /*1770*/  LDG.E.128.CONSTANT R12, [R14.64] ;  /* 0x000000040e0c7981 */ /* 0x000ee2000c1e9d00 */
[----:B------:R-:W-:-:S04]  /*1780*/  IMAD.WIDE.U32 R8, R4, c[0x0][0x538], RZ ;  /* 0x00014e0004087a25 */ /* 0x000fc800078e00ff */
[----:B------:R-:W-:Y:S01]  /*1790*/  IMAD R11, R4, c[0x0][0x53c], R7 ;  /* 0x00014f00040b7a24 */ /* 0x000fe200078e0207 */
[----:B------:R-:W-:Y:S02]  /*17a0*/  LEA.HI.X R7, R10, R3, R5, 0x4, P1 ;  /* 0x000000030a077211 */ /* 0x000fe400008f2405 */
[----:B------:R-:W-:Y:S01]  /*17b0*/  LEA R10, P1, R8, R0, 0x4 ;  /* 0x00000000080a7211 */ /* 0x000fe200078220ff */
[----:B------:R-:W-:-:S03]  /*17c0*/  IMAD.IADD R9, R9, 0x1, R11 ;  /* 0x0000000109097824 */ /* 0x000fc600078e020b */
[----:B------:R-:W4:Y:S02]  /*17d0*/  LDG.E.128.CONSTANT R4, [R6.64] ;  /* 0x0000000406047981 */ /* 0x000f24000c1e9d00 */
[----:B------:R-:W-:-:S06]  /*17e0*/  LEA.HI.X R11, R8, R3, R9, 0x4, P1 ;  /* 0x00000003080b7211 */ /* 0x000fcc00008f2409 */
[----:B------:R-:W5:Y:S01]  /*17f0*/  LDG.E.128.CONSTANT R8, [R10.64] ;  /* 0x000000040a087981 */ /* 0x000f62000c1e9d00 */
[----:B------:R-:W-:-:S04]  /*1800*/  IMAD R41, R43, c[0x0][0x538], RZ ;  /* 0x00014e002b297a24 */ /* 0x000fc800078e02ff */
[C---:B------:R-:W-:Y:S02]  /*1810*/  IMAD R41, R42.reuse, c[0x0][0x53c], R41 ;  /* 0x00014f002a297a24 */ /* 0x040fe400078e0229 */
[----:B------:R-:W-:-:S05]  /*1820*/  IMAD.WIDE.U32 R42, R42, c[0x0][0x538], RZ ;  /* 0x00014e002a2a7a25 */ /* 0x000fca00078e00ff */
[----:B------:R-:W-:Y:S02]  /*1830*/  IADD3 R41, R43, R41, RZ ;  /* 0x000000292b297210 */ /* 0x000fe40007ffe0ff */
[----:B------:R-:W-:-:S04]  /*1840*/  LEA R40, P1, R42, R0, 0x4 ;  /* 0x000000002a287211 */ /* 0x000fc800078220ff */
[----:B------:R-:W-:-:S06]  /*1850*/  LEA.HI.X R41, R42, R3, R41, 0x4, P1 ;  /* 0x000000032a297211 */ /* 0x000fcc00008f2429 */
[----:B------:R-:W5:Y:S01]  /*1860*/  LDG.E.128.CONSTANT R40, [R40.64] ;  /* 0x0000000428287981 */ /* 0x000f62000c1e9d00 */
[----:B------:R-:W-:-:S04]  /*1870*/  IMAD R23, R23, c[0x0][0x538], RZ ;  /* 0x00014e0017177a24 */ /* 0x000fc800078e02ff */
[----:B------:R-:W-:Y:S02]  /*1880*/  IMAD R23, R22, c[0x0][0x53c], R23 ;  /* 0x00014f0016177a24 */ /* 0x000fe400078e0217 */
[----:B------:R-:W-:Y:S01]  /*1890*/  IMAD R21, R21, c[0x0][0x538], RZ ;  /* 0x00014e0015157a24 */ /* 0x000fe200078e02ff */
[----:B0-2---:R0:W3:Y:S02]  /*18a0*/  DADD R16, R16, R44 ;  /* 0x0000000010107229 */ /* 0x0050e4000000002c */
[----:B0-----:R-:W-:Y:S02]  /*18b0*/  IMAD R45, R57, c[0x0][0x538], RZ ;  /* 0x00014e00392d7a24 */ /* 0x001fe400078e02ff */
[----:B------:R-:W0:Y:S02]  /*18c0*/  DADD R18, R18, R46 ;  /* 0x0000000012127229 */ /* 0x000e24000000002e */
[----:B------:R-:W-:Y:S02]  /*18d0*/  IMAD R45, R56, c[0x0][0x53c], R45 ;  /* 0x00014f00382d7a24 */ /* 0x000fe400078e022d */
[----:B---3--:R1:W-:-:S02]  /*18e0*/  DADD R16, R16, R12 ;  /* 0x0000000010107229 */ /* 0x0083c4000000000c */
[----:B-1----:R-:W-:Y:S02]  /*18f0*/  IMAD.WIDE.U32 R12, R56, c[0x0][0x538], RZ ;  /* 0x00014e00380c7a25 */ /* 0x002fe400078e00ff */
[----:B0-----:R-:W4:-:S03]  /*1900*/  DADD R14, R18, R14 ;  /* 0x00000000120e7229 */ /* 0x001f06000000000e */
[----:B------:R-:W-:Y:S02]  /*1910*/  LEA R44, P1, R12, R0, 0x4 ;  /* 0x000000000c2c7211 */ /* 0x000fe400078220ff */
[----:B------:R-:W-:Y:S01]  /*1920*/  IADD3 R13, R13, R45, RZ ;  /* 0x0000002d0d0d7210 */ /* 0x000fe20007ffe0ff */
[----:B----4-:R0:W-:-:S03]  /*1930*/  DADD R58, R14, R6 ;  /* 0x000000000e3a7229 */ /* 0x0101c60000000006 */
[----:B------:R-:W-:Y:S01]  /*1940*/  LEA.HI.X R45, R12, R3, R13, 0x4, P1 ;  /* 0x000000030c2d7211 */ /* 0x000fe200008f240d */
[----:B------:R-:W-:Y:S01]  /*1950*/  IMAD R13, R39, c[0x0][0x538], RZ ;  /* 0x00014e00270d7a24 */ /* 0x000fe200078e02ff */
[----:B------:R-:W5:Y:S01]  /*1960*/  DADD R4, R16, R4 ;  /* 0x0000000010047229 */ /* 0x000f620000000004 */
[----:B0-----:R-:W-:Y:S02]  /*1970*/  IMAD R15, R37, c[0x0][0x538], RZ ;  /* 0x00014e00250f7a24 */ /* 0x001fe400078e02ff */
[----:B------:R-:W-:-:S04]  /*1980*/  IMAD.WIDE.U32 R6, R38, c[0x0][0x538], RZ ;  /* 0x00014e0026067a25 */ /* 0x000fc800078e00ff */
[----:B------:R-:W-:Y:S02]  /*1990*/  IMAD R39, R38, c[0x0][0x53c], R13 ;  /* 0x00014f0026277a24 */ /* 0x000fe400078e020d */
[----:B------:R-:W-:Y:S01]  /*19a0*/  IMAD.WIDE.U32 R12, R36, c[0x0][0x538], RZ ;  /* 0x00014e00240c7a25 */ /* 0x000fe200078e00ff */
[----:B-----5:R0:W1:-:S03]  /*19b0*/  DADD R56, R4, R8 ;  /* 0x0000000004387229 */ /* 0x0200460000000008 */
[----:B------:R-:W-:Y:S01]  /*19c0*/  IMAD R15, R36, c[0x0][0x53c], R15 ;  /* 0x00014f00240f7a24 */ /* 0x000fe200078e020f */
[----:B0-----:R-:W-:Y:S02]  /*19d0*/  IADD3 R5, R7, R39, RZ ;  /* 0x0000002707057210 */ /* 0x001fe40007ffe0ff */
[C---:B------:R-:W-:Y:S02]  /*19e0*/  LEA R8, P2, R12.reuse, R0, 0x4 ;  /* 0x000000000c087211 */ /* 0x040fe400078420ff */
[----:B------:R-:W-:Y:S01]  /*19f0*/  IADD3 R7, R13, R15, RZ ;  /* 0x0000000f0d077210 */ /* 0x000fe20007ffe0ff */
[----:B------:R-:W-:Y:S01]  /*1a00*/  IMAD R15, R33, c[0x0][0x538], RZ ;  /* 0x00014e00210f7a24 */ /* 0x000fe200078e02ff */
[----:B------:R0:W2:Y:S02]  /*1a10*/  DADD R58, R58, R10 ;  /* 0x000000003a3a7229 */ /* 0x0000a4000000000a */
[----:B------:R-:W-:Y:S01]  /*1a20*/  LEA.HI.X R9, R12, R3, R7, 0x4, P2 ;  /* 0x000000030c097211 */ /* 0x000fe200010f2407 */
[----:B------:R-:W-:-:S02]  /*1a30*/  IMAD R7, R31, c[0x0][0x538], RZ ;  /* 0x00014e001f077a24 */ /* 0x000fc400078e02ff */
[----:B0-----:R-:W-:Y:S01]  /*1a40*/  IMAD R11, R35, c[0x0][0x538], RZ ;  /* 0x00014e00230b7a24 */ /* 0x001fe200078e02ff */
[----:B------:R-:W-:Y:S01]  /*1a50*/  LEA R4, P1, R6, R0, 0x4 ;  /* 0x0000000006047211 */ /* 0x000fe200078220ff */
[----:B------:R-:W-:Y:S02]  /*1a60*/  IMAD R7, R30, c[0x0][0x53c], R7 ;  /* 0x00014f001e077a24 */ /* 0x000fe400078e0207 */
[----:B------:R-:W-:Y:S02]  /*1a70*/  IMAD R15, R32, c[0x0][0x53c], R15 ;  /* 0x00014f00200f7a24 */ /* 0x000fe400078e020f */
[----:B------:R-:W-:-:S04]  /*1a80*/  IMAD.WIDE.U32 R30, R30, c[0x0][0x538], RZ ;  /* 0x00014e001e1e7a25 */ /* 0x000fc800078e00ff */
[----:B------:R-:W-:Y:S01]  /*1a90*/  IMAD.WIDE.U32 R32, R32, c[0x0][0x538], RZ ;  /* 0x00014e0020207a25 */ /* 0x000fe200078e00ff */
[----:B------:R-:W-:-:S03]  /*1aa0*/  LEA.HI.X R5, R6, R3, R5, 0x4, P1 ;  /* 0x0000000306057211 */ /* 0x000fc600008f2405 */
[C---:B------:R-:W-:Y:S02]  /*1ab0*/  IMAD R13, R34.reuse, c[0x0][0x53c], R11 ;  /* 0x00014f00220d7a24 */ /* 0x040fe400078e020b */
[----:B------:R-:W-:Y:S01]  /*1ac0*/  IMAD.WIDE.U32 R34, R34, c[0x0][0x538], RZ ;  /* 0x00014e0022227a25 */ /* 0x000fe200078e00ff */
[----:B------:R-:W-:-:S03]  /*1ad0*/  IADD3 R7, R31, R7, RZ ;  /* 0x000000071f077210 */ /* 0x000fc60007ffe0ff */
[----:B------:R-:W-:Y:S01]  /*1ae0*/  IMAD R17, R27, c[0x0][0x538], RZ ;  /* 0x00014e001b117a24 */ /* 0x000fe200078e02ff */
[----:B------:R-:W-:Y:S01]  /*1af0*/  IADD3 R6, R33, R15, RZ ;  /* 0x0000000f21067210 */ /* 0x000fe20007ffe0ff */
[----:B------:R-:W-:Y:S01]  /*1b00*/  IMAD.WIDE.U32 R10, R26, c[0x0][0x538], RZ ;  /* 0x00014e001a0a7a25 */ /* 0x000fe200078e00ff */
[-C--:B------:R-:W-:Y:S02]  /*1b10*/  LEA R16, P2, R30, R0.reuse, 0x4 ;  /* 0x000000001e107211 */ /* 0x080fe400078420ff */
[-C--:B------:R-:W-:Y:S01]  /*1b20*/  LEA R38, P3, R32, R0.reuse, 0x4 ;  /* 0x0000000020267211 */ /* 0x080fe200078620ff */
[----:B------:R-:W-:Y:S01]  /*1b30*/  IMAD R27, R26, c[0x0][0x53c], R17 ;  /* 0x00014f001a1b7a24 */ /* 0x000fe200078e0211 */
[----:B------:R-:W-:Y:S02]  /*1b40*/  LEA R12, P1, R34, R0, 0x4 ;  /* 0x00000000220c7211 */ /* 0x000fe400078220ff */
[----:B------:R-:W-:Y:S02]  /*1b50*/  IADD3 R13, R35, R13, RZ ;  /* 0x0000000d230d7210 */ /* 0x000fe40007ffe0ff */
[----:B------:R-:W-:-:S02]  /*1b60*/  LEA.HI.X R17, R30, R3, R7, 0x4, P2 ;  /* 0x000000031e117211 */ /* 0x000fc400010f2407 */
[-C--:B------:R-:W-:Y:S02]  /*1b70*/  LEA.HI.X R39, R32, R3.reuse, R6, 0x4, P3 ;  /* 0x0000000320277211 */ /* 0x080fe400018f2406 */
[----:B------:R-:W-:Y:S01]  /*1b80*/  LEA.HI.X R13, R34, R3, R13, 0x4, P1 ;  /* 0x00000003220d7211 */ /* 0x000fe200008f240d */
[----:B------:R-:W3:Y:S01]  /*1b90*/  LDG.E.128.CONSTANT R4, [R4.64] ;  /* 0x0000000404047981 */ /* 0x000ee2000c1e9d00 */
[----:B------:R-:W-:Y:S01]  /*1ba0*/  IADD3 R11, R11, R27, RZ ;  /* 0x0000001b0b0b7210 */ /* 0x000fe20007ffe0ff */
[----:B------:R-:W-:Y:S01]  /*1bb0*/  IMAD R15, R29, c[0x0][0x538], RZ ;  /* 0x00014e001d0f7a24 */ /* 0x000fe200078e02ff */
[----:B------:R-:W-:Y:S01]  /*1bc0*/  LEA R26, P1, R10, R0, 0x4 ;  /* 0x000000000a1a7211 */ /* 0x000fe200078220ff */
[----:B------:R-:W-:-:S03]  /*1bd0*/  IMAD.WIDE.U32 R18, R28, c[0x0][0x538], RZ ;  /* 0x00014e001c127a25 */ /* 0x000fc600078e00ff */
[----:B------:R-:W-:Y:S01]  /*1be0*/  LEA.HI.X R27, R10, R3, R11, 0x4, P1 ;  /* 0x000000030a1b7211 */ /* 0x000fe200008f240b */
[----:B------:R-:W-:Y:S01]  /*1bf0*/  IMAD R15, R28, c[0x0][0x53c], R15 ;  /* 0x00014f001c0f7a24 */ /* 0x000fe200078e020f */
[----:B------:R-:W4:Y:S01]  /*1c00*/  LDG.E.128.CONSTANT R8, [R8.64] ;  /* 0x0000000408087981 */ /* 0x000f22000c1e9d00 */
[----:B------:R-:W-:Y:S01]  /*1c10*/  IMAD.WIDE.U32 R30, R22, c[0x0][0x538], RZ ;  /* 0x00014e00161e7a25 */ /* 0x000fe200078e00ff */
[C---:B------:R-:W-:Y:S02]  /*1c20*/  LEA R28, P1, R18.reuse, R0, 0x4 ;  /* 0x00000000121c7211 */ /* 0x040fe400078220ff */
[----:B------:R-:W-:Y:S02]  /*1c30*/  IADD3 R19, R19, R15, RZ ;  /* 0x0000000f13137210 */ /* 0x000fe40007ffe0ff */
[----:B------:R-:W5:Y:S01]  /*1c40*/  LDG.E.128.CONSTANT R12, [R12.64] ;  /* 0x000000040c0c7981 */ /* 0x000f62000c1e9d00 */
[----:B------:R-:W-:Y:S01]  /*1c50*/  IMAD.IADD R22, R31, 0x1, R23 ;  /* 0x000000011f167824 */ /* 0x000fe200078e0217 */
[----:B------:R-:W-:-:S02]  /*1c60*/  LEA.HI.X R29, R18, R3, R19, 0x4, P1 ;  /* 0x00000003121d7211 */ /* 0x000fc400008f2413 */
[CC--:B------:R-:W-:Y:S01]  /*1c70*/  LEA R32, P1, R30.reuse, R0.reuse, 0x4 ;  /* 0x000000001e207211 */ /* 0x0c0fe200078220ff */
[----:B------:R-:W5:Y:S01]  /*1c80*/  LDG.E.128.CONSTANT R16, [R16.64] ;  /* 0x0000000410107981 */ /* 0x000f62000c1e9d00 */
[----:B------:R-:W-:Y:S02]  /*1c90*/  IMAD R47, R25, c[0x0][0x538], RZ ;  /* 0x00014e00192f7a24 */ /* 0x000fe400078e02ff */
[----:B------:R-:W-:Y:S01]  /*1ca0*/  LEA.HI.X R33, R30, R3, R22, 0x4, P1 ;  /* 0x000000031e217211 */ /* 0x000fe200008f2416 */
[C---:B------:R-:W-:Y:S02]  /*1cb0*/  IMAD R25, R20.reuse, c[0x0][0x53c], R21 ;  /* 0x00014f0014197a24 */ /* 0x040fe400078e0215 */
[----:B------:R-:W-:Y:S02]  /*1cc0*/  IMAD.WIDE.U32 R30, R20, c[0x0][0x538], RZ ;  /* 0x00014e00141e7a25 */ /* 0x000fe400078e00ff */
[----:B------:R0:W5:Y:S02]  /*1cd0*/  LDG.E.128.CONSTANT R20, [R38.64] ;  /* 0x0000000426147981 */ /* 0x000164000c1e9d00 */
[C---:B------:R-:W-:Y:S01]  /*1ce0*/  IMAD R47, R24.reuse, c[0x0][0x53c], R47 ;  /* 0x00014f00182f7a24 */ /* 0x040fe200078e022f */
[----:B------:R-:W-:Y:S01]  /*1cf0*/  IADD3 R31, R31, R25, RZ ;  /* 0x000000191f1f7210 */ /* 0x000fe20007ffe0ff */
[----:B------:R-:W-:Y:S01]  /*1d00*/  IMAD.WIDE.U32 R34, R24, c[0x0][0x538], RZ ;  /* 0x00014e0018227a25 */ /* 0x000fe200078e00ff */
[C---:B------:R-:W-:Y:S01]  /*1d10*/  LEA R36, P1, R30.reuse, R0, 0x4 ;  /* 0x000000001e247211 */ /* 0x040fe200078220ff */
[----:B------:R-:W5:Y:S03]  /*1d20*/  LDG.E.128.CONSTANT R24, [R26.64] ;  /* 0x000000041a187981 */ /* 0x000f66000c1e9d00 */
[----:B------:R-:W-:-:S02]  /*1d30*/  LEA.HI.X R37, R30, R3, R31, 0x4, P1 ;  /* 0x000000031e257211 */ /* 0x000fc400008f241f */
[----:B------:R-:W5:Y:S01]  /*1d40*/  LDG.E.128.CONSTANT R28, [R28.64] ;  /* 0x000000041c1c7981 */ /* 0x000f62000c1e9d00 */
[C---:B------:R-:W-:Y:S02]  /*1d50*/  LEA R60, P1, R34.reuse, R0, 0x4 ;  /* 0x00000000223c7211 */ /* 0x040fe400078220ff */
[----:B------:R-:W-:Y:S01]  /*1d60*/  IADD3 R47, R35, R47, RZ ;  /* 0x0000002f232f7210 */ /* 0x000fe20007ffe0ff */
[----:B0-----:R-:W5:Y:S03]  /*1d70*/  LDG.E.128.CONSTANT R36, [R36.64] ;  /* 0x0000000424247981 */ /* 0x001f66000c1e9d00 */
[----:B------:R-:W-:Y:S02]  /*1d80*/  LEA.HI.X R61, R34, R3, R47, 0x4, P1 ;  /* 0x00000003223d7211 */ /* 0x000fe400008f242f */
[----:B------:R-:W5:Y:S01]  /*1d90*/  LDG.E.128.CONSTANT R32, [R32.64] ;  /* 0x0000000420207981 */ /* 0x000f62000c1e9d00 */
[----:B-1----:R-:W3:-:S03]  /*1da0*/  DADD R56, R56, R40 ;  /* 0x0000000038387229 */ /* 0x002ec60000000028 */
[----:B------:R-:W5:Y:S01]  /*1db0*/  LDG.E.128.CONSTANT R44, [R44.64] ;  /* 0x000000042c2c7981 */ /* 0x000f62000c1e9d00 */
[----:B--2---:R0:W1:-:S03]  /*1dc0*/  DADD R58, R58, R42 ;  /* 0x000000003a3a7229 */ /* 0x004046000000002a */
[----:B0-----:R-:W2:Y:S01]  /*1dd0*/  LDG.E.128.CONSTANT R40, [R60.64] ;  /* 0x000000043c287981 */ /* 0x001ea2000c1e9d00 */
[----:B------:R-:W-:-:S04]  /*1de0*/  IADD3 R2, P1, R2, -0x10, RZ ;  /* 0xfffffff002027810 */ /* 0x000fc80007f3e0ff */
[----:B------:R-:W-:Y:S02]  /*1df0*/  IADD3.X R48, R48, -0x1, RZ, P1, !PT ;  /* 0xffffffff30307810 */ /* 0x000fe40000ffe4ff */
[----:B------:R-:W-:-:S04]  /*1e00*/  ISETP.GT.U32.AND P1, PT, R2, 0xc, PT ;  /* 0x0000000c0200780c */ /* 0x000fc80003f24070 */
[----:B------:R-:W-:Y:S02]  /*1e10*/  ISETP.GT.AND.EX P1, PT, R48, RZ, PT, P1 ;  /* 0x000000ff3000720c */ /* 0x000fe40003f24310 */
[----:B------:R-:W-:-:S04]  /*1e20*/  IADD3 R54, P2, R54, 0x80, RZ ;  /* 0x0000008036367810 */ /* 0x000fc80007f5e0ff */
[----:B------:R-:W-:Y:S01]  /*1e30*/  IADD3.X R55, RZ, R55, RZ, P2, !PT ;  /* 0x00000037ff377210 */ /* 0x000fe200017fe4ff */
[----:B---3--:R-:W4:-:S04]  /*1e40*/  DADD R4, R56, R4 ;  /* 0x0000000038047229 */ /* 0x008f080000000004 */
[----:B-1----:R-:W0:-:S04]  /*1e50*/  DADD R6, R58, R6 ;  /* 0x000000003a067229 */ /* 0x002e080000000006 */
[----:B----4-:R-:W5:-:S04]  /*1e60*/  DADD R4, R4, R8 ;  /* 0x0000000004047229 */ /* 0x010f480000000008 */
[----:B0-----:R-:W0:-:S04]  /*1e70*/  DADD R6, R6, R10 ;  /* 0x0000000006067229 */ /* 0x001e08000000000a */
[----:B-----5:R-:W1:-:S04]  /*1e80*/  DADD R4, R4, R12 ;  /* 0x0000000004047229 */ /* 0x020e48000000000c */
        /* <DEDUP_REMOVED lines=11> */
[----:B-1----:R-:W2:-:S04]  /*1f40*/  DADD R4, R4, R36 ;  /* 0x0000000004047229 */ /* 0x002e880000000024 */
[----:B0-----:R-:W0:-:S04]  /*1f50*/  DADD R6, R6, R38 ;  /* 0x0000000006067229 */ /* 0x001e080000000026 */
[----:B--2---:R-:W1:-:S04]  /*1f60*/  DADD R4, R4, R40 ;  /* 0x0000000004047229 */ /* 0x004e480000000028 */
[----:B0-----:R-:W0:-:S04]  /*1f70*/  DADD R6, R6, R42 ;  /* 0x0000000006067229 */ /* 0x001e08000000002a */
[----:B-1----:R1:W2:-:S04]  /*1f80*/  DADD R44, R4, R44 ;  /* 0x00000000042c7229 */ /* 0x002288000000002c */
[----:B0-----:R1:W0:Y:S01]  /*1f90*/  DADD R46, R6, R46 ;  /* 0x00000000062e7229 */ /* 0x001222000000002e */
[----:B--2---:R-:W-:Y:S05]  /*1fa0*/  @P1 BRA `(.L_x_1796) ;  /* 0xfffff59000001947 */ /* 0x004fea000383ffff */
[----:B------:R-:W-:Y:S05]  /*1fb0*/  BSYNC B5 ;  /* 0x0000000000057941 */ /* 0x000fea0003800000 */
.L_x_1795:
[----:B------:R-:W-:Y:S02]  /*1fc0*/  MOV R12, R54 ;  /* 0x00000036000c7202 */ /* 0x000fe40000000f00 */
[----:B------:R-:W-:Y:S02]  /*1fd0*/  MOV R13, R55 ;  /* 0x00000037000d7202 */ /* 0x000fe40000000f00 */
.L_x_1794:
[----:B------:R-:W-:Y:S05]  /*1fe0*/  BSYNC B4 ;  /* 0x0000000000047941 */ /* 0x000fea0003800000 */
.L_x_1793:
[----:B------:R-:W-:Y:S01]  /*1ff0*/  ISETP.GT.U32.AND P1, PT, R2, 0x4, PT ;  /* 0x000000040200780c */ /* 0x000fe20003f24070 */
[----:B------:R-:W-:Y:S03]  /*2000*/  BSSY B4, `(.L_x_1797) ;  /* 0x000005a000047945 */ /* 0x000fe60003800000 */
[----:B------:R-:W-:-:S13]  /*2010*/  ISETP.GT.AND.EX P1, PT, R48, RZ, PT, P1 ;  /* 0x000000ff3000720c */ /* 0x000fda0003f24310 */
[----:B------:R-:W-:Y:S05]  /*2020*/  @!P1 BRA `(.L_x_1798) ;  /* 0x0000057000009947 */ /* 0x000fea0003800000 */
[----:B-1----:R-:W2:Y:S04]  /*2030*/  LDG.E.64.CONSTANT R6, [R54.64] ;  /* 0x0000000436067981 */ /* 0x002ea8000c1e9b00 */
        /* <DEDUP_REMOVED lines=14> */
[----:B-----5:R-:W-:Y:S01]  /*2120*/  IMAD R11, R11, c[0x0][0x538], RZ ;  /* 0x00014e000b0b7a24 */ /* 0x020fe200078e02ff */
[----:B------:R-:W-:Y:S01]  /*2130*/  LEA.HI.X R7, R14, R3, R7, 0x4, P0 ;  /* 0x000000030e077211 */ /* 0x000fe200000f2407 */
[----:B------:R-:W-:Y:S02]  /*2140*/  IMAD R19, R24, c[0x0][0x53c], R15 ;  /* 0x00014f0018137a24 */ /* 0x000fe400078e020f */
[----:B------:R-:W-:-:S04]  /*2150*/  IMAD.WIDE.U32 R14, R12, c[0x0][0x538], RZ ;  /* 0x00014e000c0e7a25 */ /* 0x000fc800078e00ff */
[----:B------:R-:W-:Y:S01]  /*2160*/  IMAD R13, R12, c[0x0][0x53c], R13 ;  /* 0x00014f000c0d7a24 */ /* 0x000fe200078e020d */
[----:B------:R-:W-:Y:S01]  /*2170*/  LEA R12, P1, R14, R0, 0x4 ;  /* 0x000000000e0c7211 */ /* 0x000fe200078220ff */
[----:B------:R-:W-:-:S03]  /*2180*/  IMAD.WIDE.U32 R22, R10, c[0x0][0x538], RZ ;  /* 0x00014e000a167a25 */ /* 0x000fc600078e00ff */
[----:B------:R-:W-:Y:S01]  /*2190*/  IADD3 R13, R15, R13, RZ ;  /* 0x0000000d0f0d7210 */ /* 0x000fe20007ffe0ff */
[----:B------:R-:W-:Y:S01]  /*21a0*/  IMAD R27, R10, c[0x0][0x53c], R11 ;  /* 0x00014f000a1b7a24 */ /* 0x000fe200078e020b */
[-C--:B------:R-:W-:Y:S01]  /*21b0*/  LEA R18, P2, R22, R0.reuse, 0x4 ;  /* 0x0000000016127211 */ /* 0x080fe200078420ff */
[----:B------:R-:W-:Y:S01]  /*21c0*/  IMAD.WIDE.U32 R24, R24, c[0x0][0x538], RZ ;  /* 0x00014e0018187a25 */ /* 0x000fe200078e00ff */
[----:B------:R-:W-:Y:S02]  /*21d0*/  LEA.HI.X R13, R14, R3, R13, 0x4, P1 ;  /* 0x000000030e0d7211 */ /* 0x000fe400008f240d */
[----:B------:R-:W-:Y:S01]  /*21e0*/  IADD3 R15, R23, R27, RZ ;  /* 0x0000001b170f7210 */ /* 0x000fe20007ffe0ff */
[----:B------:R-:W-:Y:S01]  /*21f0*/  IMAD R5, R5, c[0x0][0x538], RZ ;  /* 0x00014e0005057a24 */ /* 0x000fe200078e02ff */
[-C--:B------:R-:W-:Y:S01]  /*2200*/  LEA R10, P0, R24, R0.reuse, 0x4 ;  /* 0x00000000180a7211 */ /* 0x080fe200078020ff */
[----:B------:R-:W-:Y:S01]  /*2210*/  IMAD R9, R9, c[0x0][0x538], RZ ;  /* 0x00014e0009097a24 */ /* 0x000fe200078e02ff */
[----:B------:R-:W-:Y:S01]  /*2220*/  IADD3 R11, R25, R19, RZ ;  /* 0x00000013190b7210 */ /* 0x000fe20007ffe0ff */
[----:B------:R-:W-:Y:S01]  /*2230*/  IMAD R23, R4, c[0x0][0x53c], R5 ;  /* 0x00014f0004177a24 */ /* 0x000fe200078e0205 */
[-C--:B------:R-:W-:Y:S01]  /*2240*/  LEA.HI.X R19, R22, R3.reuse, R15, 0x4, P2 ;  /* 0x0000000316137211 */ /* 0x080fe200010f240f */
[----:B------:R-:W-:Y:S01]  /*2250*/  IMAD.WIDE.U32 R14, R4, c[0x0][0x538], RZ ;  /* 0x00014e00040e7a25 */ /* 0x000fe200078e00ff */
[----:B------:R-:W-:Y:S01]  /*2260*/  LEA.HI.X R11, R24, R3, R11, 0x4, P0 ;  /* 0x00000003180b7211 */ /* 0x000fe200000f240b */
[----:B------:R-:W2:Y:S02]  /*2270*/  LDG.E.128.CONSTANT R4, [R6.64] ;  /* 0x0000000406047981 */ /* 0x000ea4000c1e9d00 */
[----:B------:R-:W-:Y:S01]  /*2280*/  IMAD.WIDE.U32 R26, R8, c[0x0][0x538], RZ ;  /* 0x00014e00081a7a25 */ /* 0x000fe200078e00ff */
[----:B------:R-:W-:-:S03]  /*2290*/  LEA R22, P0, R14, R0, 0x4 ;  /* 0x000000000e167211 */ /* 0x000fc600078020ff */
[----:B------:R-:W-:Y:S02]  /*22a0*/  IMAD R25, R8, c[0x0][0x53c], R9 ;  /* 0x00014f0008197a24 */ /* 0x000fe400078e0209 */
[----:B------:R-:W-:Y:S01]  /*22b0*/  IMAD.IADD R15, R15, 0x1, R23 ;  /* 0x000000010f0f7824 */ /* 0x000fe200078e0217 */
[----:B------:R-:W3:Y:S01]  /*22c0*/  LDG.E.128.CONSTANT R8, [R10.64] ;  /* 0x000000040a087981 */ /* 0x000ee2000c1e9d00 */
[----:B------:R-:W-:Y:S01]  /*22d0*/  IMAD R17, R17, c[0x0][0x538], RZ ;  /* 0x00014e0011117a24 */ /* 0x000fe200078e02ff */
[----:B------:R-:W-:Y:S02]  /*22e0*/  IADD3 R25, R27, R25, RZ ;  /* 0x000000191b197210 */ /* 0x000fe40007ffe0ff */
[----:B------:R-:W-:Y:S02]  /*22f0*/  LEA.HI.X R23, R14, R3, R15, 0x4, P0 ;  /* 0x000000030e177211 */ /* 0x000fe400000f240f */
[----:B------:R-:W-:Y:S01]  /*2300*/  LEA R24, P0, R26, R0, 0x4 ;  /* 0x000000001a187211 */ /* 0x000fe200078020ff */
[----:B------:R-:W4:Y:S01]  /*2310*/  LDG.E.128.CONSTANT R12, [R12.64] ;  /* 0x000000040c0c7981 */ /* 0x000f22000c1e9d00 */
[----:B------:R-:W-:-:S02]  /*2320*/  IMAD R29, R21, c[0x0][0x538], RZ ;  /* 0x00014e00151d7a24 */ /* 0x000fc400078e02ff */
[----:B------:R-:W-:Y:S01]  /*2330*/  LEA.HI.X R25, R26, R3, R25, 0x4, P0 ;  /* 0x000000031a197211 */ /* 0x000fe200000f2419 */
[C---:B------:R-:W-:Y:S02]  /*2340*/  IMAD R21, R16.reuse, c[0x0][0x53c], R17 ;  /* 0x00014f0010157a24 */ /* 0x040fe400078e0211 */
[----:B------:R-:W-:Y:S02]  /*2350*/  IMAD.WIDE.U32 R26, R16, c[0x0][0x538], RZ ;  /* 0x00014e00101a7a25 */ /* 0x000fe400078e00ff */
[----:B------:R-:W5:Y:S02]  /*2360*/  LDG.E.128.CONSTANT R16, [R18.64] ;  /* 0x0000000412107981 */ /* 0x000f64000c1e9d00 */
[C---:B------:R-:W-:Y:S01]  /*2370*/  IMAD R33, R20.reuse, c[0x0][0x53c], R29 ;  /* 0x00014f0014217a24 */ /* 0x040fe200078e021d */
[----:B------:R-:W-:Y:S01]  /*2380*/  IADD3 R27, R27, R21, RZ ;  /* 0x000000151b1b7210 */ /* 0x000fe20007ffe0ff */
[----:B------:R-:W-:Y:S01]  /*2390*/  IMAD.WIDE.U32 R28, R20, c[0x0][0x538], RZ ;  /* 0x00014e00141c7a25 */ /* 0x000fe200078e00ff */
[C---:B------:R-:W-:Y:S01]  /*23a0*/  LEA R30, P0, R26.reuse, R0, 0x4 ;  /* 0x000000001a1e7211 */ /* 0x040fe200078020ff */
[----:B------:R-:W5:Y:S03]  /*23b0*/  LDG.E.128.CONSTANT R20, [R22.64] ;  /* 0x0000000416147981 */ /* 0x000f66000c1e9d00 */
[----:B------:R-:W-:-:S02]  /*23c0*/  LEA.HI.X R31, R26, R3, R27, 0x4, P0 ;  /* 0x000000031a1f7211 */ /* 0x000fc400000f241b */
[----:B------:R-:W-:Y:S01]  /*23d0*/  IADD3 R29, R29, R33, RZ ;  /* 0x000000211d1d7210 */ /* 0x000fe20007ffe0ff */
[----:B------:R-:W5:Y:S01]  /*23e0*/  LDG.E.128.CONSTANT R24, [R24.64] ;  /* 0x0000000418187981 */ /* 0x000f62000c1e9d00 */
[----:B------:R-:W-:-:S04]  /*23f0*/  LEA R32, P0, R28, R0, 0x4 ;  /* 0x000000001c207211 */ /* 0x000fc800078020ff */
[----:B------:R-:W-:Y:S02]  /*2400*/  LEA.HI.X R33, R28, R3, R29, 0x4, P0 ;  /* 0x000000031c217211 */ /* 0x000fe400000f241d */
[----:B------:R-:W5:Y:S04]  /*2410*/  LDG.E.128.CONSTANT R28, [R30.64] ;  /* 0x000000041e1c7981 */ /* 0x000f68000c1e9d00 */
[----:B------:R-:W5:Y:S01]  /*2420*/  LDG.E.128.CONSTANT R32, [R32.64] ;  /* 0x0000000420207981 */ /* 0x000f62000c1e9d00 */
[----:B------:R-:W-:Y:S02]  /*2430*/  IADD3 R2, P2, R2, -0x8, RZ ;  /* 0xfffffff802027810 */ /* 0x000fe40007f5e0ff */
[----:B------:R-:W-:Y:S02]  /*2440*/  PLOP3.LUT P0, PT, PT, PT, PT, 0x8, 0x0 ;  /* 0x000000000000781c */ /* 0x000fe40003f0e170 */
[----:B------:R-:W-:Y:S01]  /*2450*/  IADD3.X R48, R48, -0x1, RZ, P2, !PT ;  /* 0xffffffff30307810 */ /* 0x000fe200017fe4ff */
[----:B--2---:R-:W3:-:S04]  /*2460*/  DADD R4, R44, R4 ;  /* 0x000000002c047229 */ /* 0x004ec80000000004 */
[----:B0-----:R-:W0:-:S04]  /*2470*/  DADD R6, R46, R6 ;  /* 0x000000002e067229 */ /* 0x001e080000000006 */
[----:B---3--:R-:W4:-:S04]  /*2480*/  DADD R4, R4, R8 ;  /* 0x0000000004047229 */ /* 0x008f080000000008 */
[----:B0-----:R-:W0:-:S04]  /*2490*/  DADD R6, R6, R10 ;  /* 0x0000000006067229 */ /* 0x001e08000000000a */
[----:B----4-:R-:W5:-:S04]  /*24a0*/  DADD R4, R4, R12 ;  /* 0x0000000004047229 */ /* 0x010f48000000000c */
[----:B0-----:R-:W0:-:S04]  /*24b0*/  DADD R6, R6, R14 ;  /* 0x0000000006067229 */ /* 0x001e08000000000e */
[----:B-----5:R-:W1:-:S04]  /*24c0*/  DADD R4, R4, R16 ;  /* 0x0000000004047229 */ /* 0x020e480000000010 */
[----:B0-----:R-:W0:-:S04]  /*24d0*/  DADD R6, R6, R18 ;  /* 0x0000000006067229 */ /* 0x001e080000000012 */
[----:B-1----:R-:W1:-:S04]  /*24e0*/  DADD R4, R4, R20 ;  /* 0x0000000004047229 */ /* 0x002e480000000014 */
[----:B0-----:R-:W0:-:S04]  /*24f0*/  DADD R6, R6, R22 ;  /* 0x0000000006067229 */ /* 0x001e080000000016 */
[----:B-1----:R-:W1:-:S04]  /*2500*/  DADD R4, R4, R24 ;  /* 0x0000000004047229 */ /* 0x002e480000000018 */
[----:B0-----:R-:W0:Y:S01]  /*2510*/  DADD R6, R6, R26 ;  /* 0x0000000006067229 */ /* 0x001e22000000001a */
[----:B------:R-:W-:-:S03]  /*2520*/  IADD3 R12, P1, R54, 0x40, RZ ;  /* 0x00000040360c7810 */ /* 0x000fc60007f3e0ff */
[----:B-1----:R-:W1:-:S04]  /*2530*/  DADD R4, R4, R28 ;  /* 0x0000000004047229 */ /* 0x002e48000000001c */
[----:B0-----:R-:W0:Y:S01]  /*2540*/  DADD R6, R6, R30 ;  /* 0x0000000006067229 */ /* 0x001e22000000001e */
[----:B------:R-:W-:-:S03]  /*2550*/  IADD3.X R13, RZ, R55, RZ, P1, !PT ;  /* 0x00000037ff0d7210 */ /* 0x000fc60000ffe4ff */
[----:B-1----:R1:W2:Y:S01]  /*2560*/  DADD R44, R4, R32 ;  /* 0x00000000042c7229 */ /* 0x0022a20000000020 */
[----:B------:R-:W-:-:S03]  /*2570*/  MOV R54, R12 ;  /* 0x0000000c00367202 */ /* 0x000fc60000000f00 */
[----:B0-----:R1:W0:Y:S01]  /*2580*/  DADD R46, R6, R34 ;  /* 0x00000000062e7229 */ /* 0x0012220000000022 */
[----:B------:R-:W-:-:S05]  /*2590*/  MOV R55, R13 ;  /* 0x0000000d00377202 */ /* 0x000fca0000000f00 */
.L_x_1798:
[----:B--2---:R-:W-:Y:S05]  /*25a0*/  BSYNC B4 ;  /* 0x0000000000047941 */ /* 0x004fea0003800000 */
.L_x_1797:
[----:B------:R-:W-:-:S04]  /*25b0*/  ISETP.NE.U32.AND P1, PT, R2, RZ, PT ;  /* 0x000000ff0200720c */ /* 0x000fc80003f25070 */
[----:B------:R-:W-:-:S13]  /*25c0*/  ISETP.NE.OR.EX P0, PT, R48, RZ, P0, P1 ;  /* 0x000000ff3000720c */ /* 0x000fda0000705710 */
[----:B------:R-:W-:Y:S01]  /*25d0*/  @!P0 BREAK B3 ;  /* 0x0000000000038942 */ /* 0x000fe20003800000 */
[----:B------:R-:W-:Y:S05]  /*25e0*/  @!P0 BRA `(.L_x_1790) ;  /* 0x0000034000008947 */ /* 0x000fea0003800000 */
.L_x_1792:
[----:B------:R-:W-:Y:S05]  /*25f0*/  BSYNC B3 ;  /* 0x0000000000037941 */ /* 0x000fea0003800000 */
.L_x_1791:
[----:B------:R-:W-:Y:S02]  /*2600*/  BSSY B3, `(.L_x_1799) ;  /* 0x0000030000037945 */ /* 0x000fe40003800000 */
.L_x_1800:
[----:B-1----:R-:W2:Y:S04]  /*2610*/  LDG.E.64.CONSTANT R4, [R54.64] ;  /* 0x0000000436047981 */ /* 0x002ea8000c1e9b00 */
        /* <DEDUP_REMOVED lines=14> */
[----:B-----5:R-:W-:Y:S01]  /*2700*/  IMAD R9, R9, c[0x0][0x538], RZ ;  /* 0x00014e0009097a24 */ /* 0x020fe200078e02ff */
[----:B------:R-:W-:Y:S01]  /*2710*/  IADD3 R7, R13, R11, RZ ;  /* 0x0000000b0d077210 */ /* 0x000fe20007ffe0ff */
[----:B------:R-:W-:-:S03]  /*2720*/  IMAD.WIDE.U32 R10, R14, c[0x0][0x538], RZ ;  /* 0x00014e000e0a7a25 */ /* 0x000fc600078e00ff */
[----:B------:R-:W-:Y:S01]  /*2730*/  LEA.HI.X R17, R12, R3, R7, 0x4, P1 ;  /* 0x000000030c117211 */ /* 0x000fe200008f2407 */
[----:B------:R-:W-:Y:S01]  /*2740*/  IMAD R15, R14, c[0x0][0x53c], R15 ;  /* 0x00014f000e0f7a24 */ /* 0x000fe200078e020f */
[----:B------:R-:W2:Y:S01]  /*2750*/  LDG.E.128.CONSTANT R4, [R4.64] ;  /* 0x0000000404047981 */ /* 0x000ea2000c1e9d00 */
[----:B------:R-:W-:-:S03]  /*2760*/  LEA R12, P0, R10, R0, 0x4 ;  /* 0x000000000a0c7211 */ /* 0x000fc600078020ff */
[----:B------:R-:W-:Y:S01]  /*2770*/  IADD3 R15, R11, R15, RZ ;  /* 0x0000000f0b0f7210 */ /* 0x000fe20007ffe0ff */
[C---:B------:R-:W-:Y:S01]  /*2780*/  IMAD R11, R8.reuse, c[0x0][0x53c], R9 ;  /* 0x00014f00080b7a24 */ /* 0x040fe200078e0209 */
[----:B------:R-:W3:Y:S01]  /*2790*/  LDG.E.128.CONSTANT R16, [R16.64] ;  /* 0x0000000410107981 */ /* 0x000ee2000c1e9d00 */
[----:B------:R-:W-:Y:S01]  /*27a0*/  IMAD.WIDE.U32 R8, R8, c[0x0][0x538], RZ ;  /* 0x00014e0008087a25 */ /* 0x000fe200078e00ff */
[----:B------:R-:W-:-:S03]  /*27b0*/  LEA.HI.X R13, R10, R3, R15, 0x4, P0 ;  /* 0x000000030a0d7211 */ /* 0x000fc600000f240f */
[----:B------:R-:W-:Y:S01]  /*27c0*/  IMAD.IADD R11, R9, 0x1, R11 ;  /* 0x00000001090b7824 */ /* 0x000fe200078e020b */
[C---:B------:R-:W-:Y:S02]  /*27d0*/  LEA R10, P0, R8.reuse, R0, 0x4 ;  /* 0x00000000080a7211 */ /* 0x040fe400078020ff */
[----:B------:R-:W4:Y:S02]  /*27e0*/  LDG.E.128.CONSTANT R12, [R12.64] ;  /* 0x000000040c0c7981 */ /* 0x000f24000c1e9d00 */
[----:B------:R-:W-:-:S06]  /*27f0*/  LEA.HI.X R11, R8, R3, R11, 0x4, P0 ;  /* 0x00000003080b7211 */ /* 0x000fcc00000f240b */
[----:B------:R-:W5:Y:S01]  /*2800*/  LDG.E.128.CONSTANT R8, [R10.64] ;  /* 0x000000040a087981 */ /* 0x000f62000c1e9d00 */
[----:B------:R-:W-:-:S04]  /*2810*/  IADD3 R2, P0, R2, -0x4, RZ ;  /* 0xfffffffc02027810 */ /* 0x000fc80007f1e0ff */
[----:B------:R-:W-:Y:S02]  /*2820*/  IADD3.X R48, R48, -0x1, RZ, P0, !PT ;  /* 0xffffffff30307810 */ /* 0x000fe400007fe4ff */
[----:B------:R-:W-:-:S04]  /*2830*/  ISETP.NE.U32.AND P0, PT, R2, RZ, PT ;  /* 0x000000ff0200720c */ /* 0x000fc80003f05070 */
[----:B------:R-:W-:Y:S02]  /*2840*/  ISETP.NE.AND.EX P0, PT, R48, RZ, PT, P0 ;  /* 0x000000ff3000720c */ /* 0x000fe40003f05300 */
[----:B------:R-:W-:-:S04]  /*2850*/  IADD3 R54, P1, R54, 0x20, RZ ;  /* 0x0000002036367810 */ /* 0x000fc80007f3e0ff */
[----:B------:R-:W-:Y:S01]  /*2860*/  IADD3.X R55, RZ, R55, RZ, P1, !PT ;  /* 0x00000037ff377210 */ /* 0x000fe20000ffe4ff */
[----:B--2---:R-:W3:-:S04]  /*2870*/  DADD R44, R4, R44 ;  /* 0x00000000042c7229 */ /* 0x004ec8000000002c */
[----:B0-----:R-:W0:-:S04]  /*2880*/  DADD R6, R6, R46 ;  /* 0x0000000006067229 */ /* 0x001e08000000002e */
[----:B---3--:R-:W4:-:S04]  /*2890*/  DADD R44, R44, R16 ;  /* 0x000000002c2c7229 */ /* 0x008f080000000010 */
[----:B0-----:R-:W0:-:S04]  /*28a0*/  DADD R6, R6, R18 ;  /* 0x0000000006067229 */ /* 0x001e080000000012 */
[----:B----4-:R-:W5:-:S04]  /*28b0*/  DADD R44, R44, R12 ;  /* 0x000000002c2c7229 */ /* 0x010f48000000000c */
[----:B0-----:R-:W0:-:S04]  /*28c0*/  DADD R6, R6, R14 ;  /* 0x0000000006067229 */ /* 0x001e08000000000e */
[----:B-----5:R1:W2:-:S04]  /*28d0*/  DADD R44, R44, R8 ;  /* 0x000000002c2c7229 */ /* 0x0202880000000008 */
[----:B0-----:R1:W0:Y:S01]  /*28e0*/  DADD R46, R6, R10 ;  /* 0x00000000062e7229 */ /* 0x001222000000000a */
[----:B--2---:R-:W-:Y:S05]  /*28f0*/  @P0 BRA `(.L_x_1800) ;  /* 0xfffffd1000000947 */ /* 0x004fea000383ffff */
[----:B------:R-:W-:Y:S05]  /*2900*/  BSYNC B3 ;  /* 0x0000000000037941 */ /* 0x000fea0003800000 */
.L_x_1799:
[----:B------:R-:W-:Y:S02]  /*2910*/  MOV R12, R54 ;  /* 0x00000036000c7202 */ /* 0x000fe40000000f00 */
[----:B------:R-:W-:Y:S02]  /*2920*/  MOV R13, R55 ;  /* 0x00000037000d7202 */ /* 0x000fe40000000f00 */
.L_x_1790:
[----:B------:R-:W-:Y:S05]  /*2930*/  BSYNC B0 ;  /* 0x0000000000007941 */ /* 0x000fea0003800000 */
.L_x_1789:
[----:B------:R-:W-:-:S04]  /*2940*/  ISETP.NE.U32.AND P0, PT, R49, RZ, PT ;  /* 0x000000ff3100720c */ /* 0x000fc80003f05070 */
[----:B------:R-:W-:-:S13]  /*2950*/  ISETP.NE.AND.EX P0, PT, RZ, RZ, PT, P0 ;  /* 0x000000ffff00720c */ /* 0x000fda0003f05300 */
[----:B------:R-:W-:Y:S05]  /*2960*/  @!P0 BRA `(.L_x_1788) ;  /* 0x0000023000008947 */ /* 0x000fea0003800000 */
[----:B-1----:R-:W2:Y:S02]  /*2970*/  LDG.E.64.CONSTANT R4, [R12.64] ;  /* 0x000000040c047981 */ /* 0x002ea4000c1e9b00 */
[----:B--2---:R-:W-:Y:S02]  /*2980*/  IMAD R5, R5, c[0x0][0x538], RZ ;  /* 0x00014e0005057a24 */ /* 0x004fe400078e02ff */
[----:B------:R-:W-:-:S04]  /*2990*/  IMAD.WIDE.U32 R6, R4, c[0x0][0x538], RZ ;  /* 0x00014e0004067a25 */ /* 0x000fc800078e00ff */
[----:B------:R-:W-:Y:S01]  /*29a0*/  IMAD R5, R4, c[0x0][0x53c], R5 ;  /* 0x00014f0004057a24 */ /* 0x000fe200078e0205 */
[----:B------:R-:W-:-:S04]  /*29b0*/  LEA R4, P0, R6, R0, 0x4 ;  /* 0x0000000006047211 */ /* 0x000fc800078020ff */
[----:B------:R-:W-:-:S04]  /*29c0*/  IADD3 R2, R7, R5, RZ ;  /* 0x0000000507027210 */ /* 0x000fc80007ffe0ff */
[----:B------:R-:W-:-:S06]  /*29d0*/  LEA.HI.X R5, R6, R3, R2, 0x4, P0 ;  /* 0x0000000306057211 */ /* 0x000fcc00000f2402 */
[----:B------:R-:W2:Y:S01]  /*29e0*/  LDG.E.128.CONSTANT R4, [R4.64] ;  /* 0x0000000404047981 */ /* 0x000ea2000c1e9d00 */
[----:B------:R-:W-:-:S04]  /*29f0*/  ISETP.NE.U32.AND P0, PT, R49, 0x1, PT ;  /* 0x000000013100780c */ /* 0x000fc80003f05070 */
[----:B------:R-:W-:Y:S01]  /*2a00*/  ISETP.NE.AND.EX P0, PT, RZ, RZ, PT, P0 ;  /* 0x000000ffff00720c */ /* 0x000fe20003f05300 */
[----:B--2---:R1:W2:-:S04]  /*2a10*/  DADD R44, R44, R4 ;  /* 0x000000002c2c7229 */ /* 0x0042880000000004 */
[----:B0-----:R1:W0:-:S08]  /*2a20*/  DADD R46, R46, R6 ;  /* 0x000000002e2e7229 */ /* 0x0012100000000006 */
[----:B------:R-:W-:Y:S05]  /*2a30*/  @!P0 BRA `(.L_x_1788) ;  /* 0x0000016000008947 */ /* 0x000fea0003800000 */
[----:B--2---:R-:W-:Y:S01]  /*2a40*/  ISETP.NE.U32.AND P0, PT, R49, 0x2, PT ;  /* 0x000000023100780c */ /* 0x004fe20003f05070 */
[----:B-1----:R-:W2:Y:S03]  /*2a50*/  LDG.E.64.CONSTANT R4, [R12.64+0x8] ;  /* 0x000008040c047981 */ /* 0x002ea6000c1e9b00 */
        /* <DEDUP_REMOVED lines=11> */
[----:B------:R-:W-:-:S04]  /*2b10*/  @P0 LEA R8, P1, R10, R0, 0x4 ;  /* 0x000000000a080211 */ /* 0x000fc800078220ff */
[----:B------:R-:W-:Y:S02]  /*2b20*/  @P0 IADD3 R0, R11, R7, RZ ;  /* 0x000000070b000210 */ /* 0x000fe40007ffe0ff */
[----:B------:R-:W2:Y:S02]  /*2b30*/  LDG.E.128.CONSTANT R4, [R4.64] ;  /* 0x0000000404047981 */ /* 0x000ea4000c1e9d00 */
[----:B------:R-:W-:-:S06]  /*2b40*/  @P0 LEA.HI.X R9, R10, R3, R0, 0x4, P1 ;  /* 0x000000030a090211 */ /* 0x000fcc00008f2400 */
[----:B------:R-:W3:Y:S01]  /*2b50*/  @P0 LDG.E.128.CONSTANT R8, [R8.64] ;  /* 0x0000000408080981 */ /* 0x000ee2000c1e9d00 */
[----:B--2---:R-:W3:-:S04]  /*2b60*/  DADD R44, R44, R4 ;  /* 0x000000002c2c7229 */ /* 0x004ec80000000004 */
[----:B0-----:R-:W0:-:S04]  /*2b70*/  DADD R46, R46, R6 ;  /* 0x000000002e2e7229 */ /* 0x001e080000000006 */
[----:B---3--:R1:W2:-:S04]  /*2b80*/  @P0 DADD R44, R44, R8 ;  /* 0x000000002c2c0229 */ /* 0x0082880000000008 */
[----:B0-----:R1:W0:-:S06]  /*2b90*/  @P0 DADD R46, R46, R10 ;  /* 0x000000002e2e0229 */ /* 0x00120c000000000a */
.L_x_1788:
[----:B--2---:R-:W-:Y:S05]  /*2ba0*/  BSYNC B1 ;  /* 0x0000000000017941 */ /* 0x004fea0003800000 */
.L_x_1787:
[----:B0-----:R0:W-:Y:S01]  /*2bb0*/  STG.E.128 [R52.64], R44 ;  /* 0x0000002c34007986 */ /* 0x0011e2000c101d04 */
[----:B------:R-:W-:-:S03]  /*2bc0*/  IADD3 R51, R51, 0x80, RZ ;  /* 0x0000008033337810 */ /* 0x000fc60007ffe0ff */
.L_x_1785:
[----:B------:R-:W-:Y:S05]  /*2bd0*/  BSYNC B2 ;  /* 0x0000000000027941 */ /* 0x000fea0003800000 */
.L_x_1784:
[----:B------:R-:W-:Y:S01]  /*2be0*/  WARPSYNC 0xffffffff ;  /* 0xffffffff00007948 */ /* 0x000fe20003800000 */
[----:B------:R-:W-:Y:S01]  /*2bf0*/  ISETP.GE.AND P0, PT, R51, c[0x0][0x160], PT ;  /* 0x0000580033007a0c */ /* 0x000fe20003f06270 */
[----:B------:R-:W-:Y:S01]  /*2c00*/  BSSY B1, `(.L_x_1801) ;  /* 0x0001030000017945 */ /* 0x000fe20003800000 */
[----:B------:R-:W-:Y:S11]  /*2c10*/  BSSY B0, `(.L_x_1802) ;  /* 0x0000d7e000007945 */ /* 0x000ff60003800000 */
[----:B------:R-:W-:Y:S05]  /*2c20*/  @P0 BRA `(.L_x_1803) ;  /* 0x0000562000000947 */ /* 0x000fea0003800000 */
[----:B------:R-:W-:Y:S01]  /*2c30*/  ISETP.NE.AND P0, PT, RZ, c[0x0][0x168], PT ;  /* 0x00005a00ff007a0c */ /* 0x000fe20003f05270 */
[----:B0-----:R-:W-:Y:S01]  /*2c40*/  HFMA2.MMA R52, -RZ, RZ, 0, 0 ;  /* 0x00000000ff347435 */ /* 0x001fe200000001ff */
[----:B------:R-:W-:Y:S01]  /*2c50*/  CS2R R2, SRZ ;  /* 0x0000000000027805 */ /* 0x000fe2000001ff00 */
[----:B------:R-:W-:-:S10]  /*2c60*/  MOV R0, RZ ;  /* 0x000000ff00007202 */ /* 0x000fd40000000f00 */
[----:B------:R-:W-:Y:S05]  /*2c70*/  @!P0 BRA `(.L_x_1804) ;  /* 0x0000111000008947 */ /* 0x000fea0003800000 */
[----:B------:R-:W-:Y:S02]  /*2c80*/  MOV R50, RZ ;  /* 0x000000ff00327202 */ /* 0x000fe40000000f00 */
[----:B-1----:R-:W-:-:S03]  /*2c90*/  MOV R8, c[0x0][0x168] ;  /* 0x00005a0000087a02 */ /* 0x002fc60000000f00 */
        /* <DEDUP_REMOVED lines=271> */
.L_x_1804:
[----:B-1----:R-:W-:-:S05]  /*3d90*/  IADD3 R4, P0, R3, c[0x0][0x518], RZ ;  /* 0x0001460003047a10 */ /* 0x002fca0007f1e0ff */
[----:B------:R-:W-:-:S06]  /*3da0*/  IMAD.X R5, RZ, RZ, c[0x0][0x51c], P0 ;  /* 0x00014700ff057624 */ /* 0x000fcc00000e06ff */
        /* <DEDUP_REMOVED lines=47> */
.L_x_1814:
        /* <DEDUP_REMOVED lines=39> */
[C---:B------:R-:W-:Y:S02]  /*4310*/  LEA R10, P1, R8.reuse, R0, 0x4 ;  /* 0x00000000080a7211 */ /* 0x040fe400078220ff */
[----:B------:R-:W-:Y:S02]  /*4320*/  IADD3 R9, R9, R11, RZ ;  /* 0x0000000b09097210 */ /* 0x000fe40007ffe0ff */
[----:B------:R-:W4:Y:S02]  /*4330*/  LDG.E.128.CONSTANT R4, [R6.64] ;  /* 0x0000000406047981 */ /* 0x000f24000c1e9d00 */
[----:B------:R-:W-:-:S06]  /*4340*/  LEA.HI.X R11, R8, R3, R9, 0x4, P1 ;  /* 0x00000003080b7211 */ /* 0x000fcc00008f2409 */
[----:B------:R-:W5:Y:S01]  /*4350*/  LDG.E.128.CONSTANT R8, [R10.64] ;  /* 0x000000040a087981 */ /* 0x000f62000c1e9d00 */
[----:B------:R-:W-:-:S04]  /*4360*/  IMAD R41, R43, c[0x0][0x538], RZ ;  /* 0x00014e002b297a24 */ /* 0x000fc800078e02ff */
[C---:B------:R-:W-:Y:S02]  /*4370*/  IMAD R41, R42.reuse, c[0x0][0x53c], R41 ;  /* 0x00014f002a297a24 */ /* 0x040fe400078e0229 */
[----:B------:R-:W-:-:S04]  /*4380*/  IMAD.WIDE.U32 R42, R42, c[0x0][0x538], RZ ;  /* 0x00014e002a2a7a25 */ /* 0x000fc800078e00ff */
[----:B------:R-:W-:Y:S01]  /*4390*/  IMAD.IADD R41, R43, 0x1, R41 ;  /* 0x000000012b297824 */ /* 0x000fe200078e0229 */
        /* <DEDUP_REMOVED lines=65> */
[----:B------:R-:W-:Y:S02]  /*47b0*/  IADD3 R22, R31, R23, RZ ;  /* 0x000000171f167210 */ /* 0x000fe40007ffe0ff */
[----:B------:R-:W-:-:S02]  /*47c0*/  LEA.HI.X R29, R18, R3, R19, 0x4, P1 ;  /* 0x00000003121d7211 */ /* 0x000fc400008f2413 */
[C---:B------:R-:W-:Y:S01]  /*47d0*/  LEA R32, P1, R30.reuse, R0, 0x4 ;  /* 0x000000001e207211 */ /* 0x040fe200078220ff */
[----:B------:R-:W5:Y:S01]  /*47e0*/  LDG.E.128.CONSTANT R16, [R16.64] ;  /* 0x0000000410107981 */ /* 0x000f62000c1e9d00 */
[----:B------:R-:W-:Y:S02]  /*47f0*/  IMAD R47, R25, c[0x0][0x538], RZ ;  /* 0x00014e00192f7a24 */ /* 0x000fe400078e02ff */
[----:B------:R-:W-:Y:S01]  /*4800*/  LEA.HI.X R33, R30, R3, R22, 0x4, P1 ;  /* 0x000000031e217211 */ /* 0x000fe200008f2416 */
[C---:B------:R-:W-:Y:S02]  /*4810*/  IMAD R25, R20.reuse, c[0x0][0x53c], R21 ;  /* 0x00014f0014197a24 */ /* 0x040fe400078e0215 */
[----:B------:R-:W-:Y:S02]  /*4820*/  IMAD.WIDE.U32 R30, R20, c[0x0][0x538], RZ ;  /* 0x00014e00141e7a25 */ /* 0x000fe400078e00ff */
[----:B------:R0:W5:Y:S02]  /*4830*/  LDG.E.128.CONSTANT R20, [R38.64] ;  /* 0x0000000426147981 */ /* 0x000164000c1e9d00 */
[----:B------:R-:W-:-:S02]  /*4840*/  IMAD R47, R24, c[0x0][0x53c], R47 ;  /* 0x00014f00182f7a24 */ /* 0x000fc400078e022f */
[----:B------:R-:W-:Y:S01]  /*4850*/  IMAD.WIDE.U32 R34, R24, c[0x0][0x538], RZ ;  /* 0x00014e0018227a25 */ /* 0x000fe200078e00ff */
[----:B------:R-:W-:-:S03]  /*4860*/  LEA R36, P1, R30, R0, 0x4 ;  /* 0x000000001e247211 */ /* 0x000fc600078220ff */
[----:B------:R-:W-:Y:S02]  /*4870*/  IMAD.IADD R31, R31, 0x1, R25 ;  /* 0x000000011f1f7824 */ /* 0x000fe400078e0219 */
[----:B------:R-:W5:Y:S01]  /*4880*/  LDG.E.128.CONSTANT R24, [R26.64] ;  /* 0x000000041a187981 */ /* 0x000f62000c1e9d00 */
[----:B------:R-:W-:Y:S02]  /*4890*/  IADD3 R47, R35, R47, RZ ;  /* 0x0000002f232f7210 */ /* 0x000fe40007ffe0ff */
[----:B------:R-:W-:Y:S02]  /*48a0*/  LEA.HI.X R37, R30, R3, R31, 0x4, P1 ;  /* 0x000000031e257211 */ /* 0x000fe400008f241f */
[----:B------:R-:W5:Y:S01]  /*48b0*/  LDG.E.128.CONSTANT R28, [R28.64] ;  /* 0x000000041c1c7981 */ /* 0x000f62000c1e9d00 */
[----:B------:R-:W-:-:S03]  /*48c0*/  LEA R60, P1, R34, R0, 0x4 ;  /* 0x00000000223c7211 */ /* 0x000fc600078220ff */
[----:B0-----:R-:W5:Y:S01]  /*48d0*/  LDG.E.128.CONSTANT R36, [R36.64] ;  /* 0x0000000424247981 */ /* 0x001f62000c1e9d00 */
[----:B------:R-:W-:-:S03]  /*48e0*/  LEA.HI.X R61, R34, R3, R47, 0x4, P1 ;  /* 0x00000003223d7211 */ /* 0x000fc600008f242f */
        /* <DEDUP_REMOVED lines=35> */
.L_x_1813:
[----:B------:R-:W-:Y:S02]  /*4b20*/  MOV R12, R54 ;  /* 0x00000036000c7202 */ /* 0x000fe40000000f00 */
[----:B------:R-:W-:Y:S02]  /*4b30*/  MOV R13, R55 ;  /* 0x00000037000d7202 */ /* 0x000fe40000000f00 */
.L_x_1812:
[----:B------:R-:W-:Y:S05]  /*4b40*/  BSYNC B5 ;  /* 0x0000000000057941 */ /* 0x000fea0003800000 */
.L_x_1811:
        /* <DEDUP_REMOVED lines=33> */
[----:B------:R-:W-:Y:S01]  /*4d60*/  LEA R10, P0, R24, R0, 0x4 ;  /* 0x00000000180a7211 */ /* 0x000fe200078020ff */
        /* <DEDUP_REMOVED lines=8> */
[----:B------:R-:W-:-:S02]  /*4df0*/  IADD3 R15, R15, R23, RZ ;  /* 0x000000170f0f7210 */ /* 0x000fc40007ffe0ff */
[-C--:B------:R-:W-:Y:S01]  /*4e00*/  LEA R22, P0, R14, R0.reuse, 0x4 ;  /* 0x000000000e167211 */ /* 0x080fe200078020ff */
[----:B------:R-:W-:Y:S02]  /*4e10*/  IMAD R25, R8, c[0x0][0x53c], R9 ;  /* 0x00014f0008197a24 */ /* 0x000fe400078e0209 */
[----:B------:R-:W3:Y:S01]  /*4e20*/  LDG.E.128.CONSTANT R8, [R10.64] ;  /* 0x000000040a087981 */ /* 0x000ee2000c1e9d00 */
[-C--:B------:R-:W-:Y:S01]  /*4e30*/  LEA.HI.X R23, R14, R3.reuse, R15, 0x4, P0 ;  /* 0x000000030e177211 */ /* 0x080fe200000f240f */
[----:B------:R-:W-:Y:S01]  /*4e40*/  IMAD.IADD R25, R27, 0x1, R25 ;  /* 0x000000011b197824 */ /* 0x000fe200078e0219 */
[C---:B------:R-:W-:Y:S01]  /*4e50*/  LEA R24, P0, R26.reuse, R0, 0x4 ;  /* 0x000000001a187211 */ /* 0x040fe200078020ff */
[----:B------:R-:W-:Y:S01]  /*4e60*/  IMAD R17, R17, c[0x0][0x538], RZ ;  /* 0x00014e0011117a24 */ /* 0x000fe200078e02ff */
[----:B------:R-:W4:Y:S01]  /*4e70*/  LDG.E.128.CONSTANT R12, [R12.64] ;  /* 0x000000040c0c7981 */ /* 0x000f22000c1e9d00 */
[----:B------:R-:W-:Y:S01]  /*4e80*/  IMAD R29, R21, c[0x0][0x538], RZ ;  /* 0x00014e00151d7a24 */ /* 0x000fe200078e02ff */
[----:B------:R-:W-:Y:S01]  /*4e90*/  LEA.HI.X R25, R26, R3, R25, 0x4, P0 ;  /* 0x000000031a197211 */ /* 0x000fe200000f2419 */
[----:B------:R-:W-:-:S02]  /*4ea0*/  IMAD R21, R16, c[0x0][0x53c], R17 ;  /* 0x00014f0010157a24 */ /* 0x000fc400078e0211 */
        /* <DEDUP_REMOVED lines=37> */
.L_x_1816:
[----:B--2---:R-:W-:Y:S05]  /*5100*/  BSYNC B5 ;  /* 0x0000000000057941 */ /* 0x004fea0003800000 */
.L_x_1815:
[----:B------:R-:W-:-:S04]  /*5110*/  ISETP.NE.U32.AND P1, PT, R2, RZ, PT ;  /* 0x000000ff0200720c */ /* 0x000fc80003f25070 */
[----:B------:R-:W-:-:S13]  /*5120*/  ISETP.NE.OR.EX P0, PT, R48, RZ, P0, P1 ;  /* 0x000000ff3000720c */ /* 0x000fda0000705710 */
[----:B------:R-:W-:Y:S01]  /*5130*/  @!P0 BREAK B2 ;  /* 0x0000000000028942 */ /* 0x000fe20003800000 */
[----:B------:R-:W-:Y:S05]  /*5140*/  @!P0 BRA `(.L_x_1808) ;  /* 0x0000034000008947 */ /* 0x000fea0003800000 */
.L_x_1810:
[----:B------:R-:W-:Y:S05]  /*5150*/  BSYNC B2 ;  /* 0x0000000000027941 */ /* 0x000fea0003800000 */
.L_x_1809:
[----:B------:R-:W-:Y:S02]  /*5160*/  BSSY B2, `(.L_x_1817) ;  /* 0x0000030000027945 */ /* 0x000fe40003800000 */
.L_x_1818:
        /* <DEDUP_REMOVED lines=26> */
[----:B------:R-:W-:-:S04]  /*5310*/  LEA.HI.X R13, R10, R3, R15, 0x4, P0 ;  /* 0x000000030a0d7211 */ /* 0x000fc800000f240f */
[C---:B------:R-:W-:Y:S02]  /*5320*/  LEA R10, P0, R8.reuse, R0, 0x4 ;  /* 0x00000000080a7211 */ /* 0x040fe400078020ff */
[----:B------:R-:W-:Y:S01]  /*5330*/  IADD3 R11, R9, R11, RZ ;  /* 0x0000000b090b7210 */ /* 0x000fe20007ffe0ff */
[----:B------:R-:W4:Y:S03]  /*5340*/  LDG.E.128.CONSTANT R12, [R12.64] ;  /* 0x000000040c0c7981 */ /* 0x000f26000c1e9d00 */
[----:B------:R-:W-:-:S06]  /*5350*/  LEA.HI.X R11, R8, R3, R11, 0x4, P0 ;  /* 0x00000003080b7211 */ /* 0x000fcc00000f240b */
[----:B------:R-:W5:Y:S01]  /*5360*/  LDG.E.128.CONSTANT R8, [R10.64] ;  /* 0x000000040a087981 */ /* 0x000f62000c1e9d00 */
[----:B------:R-:W-:-:S04]  /*5370*/  IADD3 R2, P0, R2, -0x4, RZ ;  /* 0xfffffffc02027810 */ /* 0x000fc80007f1e0ff */
[----:B------:R-:W-:Y:S02]  /*5380*/  IADD3.X R48, R48, -0x1, RZ, P0, !PT ;  /* 0xffffffff30307810 */ /* 0x000fe400007fe4ff */
[----:B------:R-:W-:-:S04]  /*5390*/  ISETP.NE.U32.AND P0, PT, R2, RZ, PT ;  /* 0x000000ff0200720c */ /* 0x000fc80003f05070 */
[----:B------:R-:W-:Y:S02]  /*53a0*/  ISETP.NE.AND.EX P0, PT, R48, RZ, PT, P0 ;  /* 0x000000ff3000720c */ /* 0x000fe40003f05300 */
[----:B------:R-:W-:-:S05]  /*53b0*/  IADD3 R54, P1, R54, 0x20, RZ ;  /* 0x0000002036367810 */ /* 0x000fca0007f3e0ff */
[----:B------:R-:W-:Y:S01]  /*53c0*/  IMAD.X R55, RZ, RZ, R55, P1 ;  /* 0x000000ffff377224 */ /* 0x000fe200008e0637 */
        /* <DEDUP_REMOVED lines=10> */
.L_x_1817:
[----:B------:R-:W-:Y:S02]  /*5470*/  MOV R12, R54 ;  /* 0x00000036000c7202 */ /* 0x000fe40000000f00 */
[----:B------:R-:W-:Y:S02]  /*5480*/  MOV R13, R55 ;  /* 0x00000037000d7202 */ /* 0x000fe40000000f00 */
.L_x_1808:
[----:B------:R-:W-:Y:S05]  /*5490*/  BSYNC B3 ;  /* 0x0000000000037941 */ /* 0x000fea0003800000 */
.L_x_1807:
        /* <DEDUP_REMOVED lines=38> */
.L_x_1806:
[----:B--2---:R-:W-:Y:S05]  /*5700*/  BSYNC B4 ;  /* 0x0000000000047941 */ /* 0x004fea0003800000 */
.L_x_1805:
[----:B0-----:R0:W-:Y:S01]  /*5710*/  STG.E.128 [R52.64], R44 ;  /* 0x0000002c34007986 */ /* 0x0011e2000c101d04 */
        /* <DEDUP_REMOVED lines=8> */
[----:B------:R-:W-:Y:S01]  /*57a0*/  MOV R50, RZ ;  /* 0x000000ff00327202 */ /* 0x000fe20000000f00 */
[----:B-1----:R-:W-:-:S04]  /*57b0*/  IMAD.MOV.U32 R8, RZ, RZ, c[0x0][0x168] ;  /* 0x00005a00ff087624 */ /* 0x002fc800078e00ff */
        /* <DEDUP_REMOVED lines=271> */
.L_x_1820:
[----:B-1----:R-:W-:-:S04]  /*68b0*/  IADD3 R4, P0, R3, c[0x0][0x518], RZ ;  /* 0x0001460003047a10 */ /* 0x002fc80007f1e0ff */
        /* <DEDUP_REMOVED lines=48> */
.L_x_1830:
        /* <DEDUP_REMOVED lines=20> */
[----:B------:R-:W-:-:S03]  /*6d00*/  IMAD.WIDE.U32 R6, R8, c[0x0][0x538], RZ ;  /* 0x00014e0008067a25 */ /* 0x000fc600078e00ff */
[----:B------:R-:W-:Y:S01]  /*6d10*/  IADD3 R9, R13, R9, RZ ;  /* 0x000000090d097210 */ /* 0x000fe20007ffe0ff */
[----:B------:R-:W-:Y:S01]  /*6d20*/  IMAD R15, R8, c[0x0][0x53c], R15 ;  /* 0x00014f00080f7a24 */ /* 0x000fe200078e020f */
[----:B------:R-:W-:Y:S01]  /*6d30*/  LEA R14, P2, R6, R0, 0x4 ;  /* 0x00000000060e7211 */ /* 0x000fe200078420ff */
[----:B----4-:R-:W-:Y:S01]  /*6d40*/  IMAD R11, R11, c[0x0][0x538], RZ ;  /* 0x00014e000b0b7a24 */ /* 0x010fe200078e02ff */
[----:B------:R-:W-:Y:S02]  /*6d50*/  LEA.HI.X R17, R12, R2, R9, 0x4, P1 ;  /* 0x000000020c117211 */ /* 0x000fe400008f2409 */
[----:B------:R-:W-:-:S04]  /*6d60*/  IADD3 R7, R7, R15, RZ ;  /* 0x0000000f07077210 */ /* 0x000fc80007ffe0ff */
[----:B------:R-:W-:Y:S01]  /*6d70*/  LEA.HI.X R15, R6, R2, R7, 0x4, P2 ;  /* 0x00000002060f7211 */ /* 0x000fe200010f2407 */
[----:B------:R-:W2:Y:S01]  /*6d80*/  LDG.E.128.CONSTANT R16, [R16.64] ;  /* 0x0000000410107981 */ /* 0x000ea2000c1e9d00 */
[C---:B------:R-:W-:Y:S02]  /*6d90*/  IMAD R7, R10.reuse, c[0x0][0x53c], R11 ;  /* 0x00014f000a077a24 */ /* 0x040fe400078e020b */
[----:B------:R-:W-:Y:S02]  /*6da0*/  IMAD.WIDE.U32 R10, R10, c[0x0][0x538], RZ ;  /* 0x00014e000a0a7a25 */ /* 0x000fe400078e00ff */
[----:B------:R-:W3:Y:S02]  /*6db0*/  LDG.E.128.CONSTANT R12, [R14.64] ;  /* 0x000000040e0c7981 */ /* 0x000ee4000c1e9d00 */
[----:B-----5:R-:W-:Y:S01]  /*6dc0*/  IMAD R21, R5, c[0x0][0x538], RZ ;  /* 0x00014e0005157a24 */ /* 0x020fe200078e02ff */
[----:B------:R-:W-:Y:S02]  /*6dd0*/  LEA R6, P1, R10, R0, 0x4 ;  /* 0x000000000a067211 */ /* 0x000fe400078220ff */
[----:B------:R-:W-:Y:S01]  /*6de0*/  IADD3 R5, R11, R7, RZ ;  /* 0x000000070b057210 */ /* 0x000fe20007ffe0ff */
[----:B------:R-:W-:-:S03]  /*6df0*/  IMAD.WIDE.U32 R8, R4, c[0x0][0x538], RZ ;  /* 0x00014e0004087a25 */ /* 0x000fc600078e00ff */
[----:B------:R-:W-:Y:S01]  /*6e00*/  LEA.HI.X R7, R10, R2, R5, 0x4, P1 ;  /* 0x000000020a077211 */ /* 0x000fe200008f2405 */
[----:B------:R-:W-:Y:S01]  /*6e10*/  IMAD R21, R4, c[0x0][0x53c], R21 ;  /* 0x00014f0004157a24 */ /* 0x000fe200078e0215 */
[----:B------:R-:W-:-:S04]  /*6e20*/  LEA R10, P1, R8, R0, 0x4 ;  /* 0x00000000080a7211 */ /* 0x000fc800078220ff */
[----:B------:R-:W-:Y:S01]  /*6e30*/  IADD3 R9, R9, R21, RZ ;  /* 0x0000001509097210 */ /* 0x000fe20007ffe0ff */
[----:B------:R-:W4:Y:S03]  /*6e40*/  LDG.E.128.CONSTANT R4, [R6.64] ;  /* 0x0000000406047981 */ /* 0x000f26000c1e9d00 */
[----:B------:R-:W-:Y:S01]  /*6e50*/  LEA.HI.X R11, R8, R2, R9, 0x4, P1 ;  /* 0x00000002080b7211 */ /* 0x000fe200008f2409 */
[----:B------:R-:W5:Y:S05]  /*6e60*/  LDG.E.64.CONSTANT R20, [R54.64+0x68] ;  /* 0x0000680436147981 */ /* 0x000f6a000c1e9b00 */
        /* <DEDUP_REMOVED lines=9> */
[----:B------:R-:W-:Y:S01]  /*6f00*/  IMAD R23, R22, c[0x0][0x53c], R23 ;  /* 0x00014f0016177a24 */ /* 0x000fe200078e0217 */
[----:B0-2---:R0:W3:Y:S02]  /*6f10*/  DADD R16, R16, R44 ;  /* 0x0000000010107229 */ /* 0x0050e4000000002c */
[----:B0-----:R-:W-:Y:S02]  /*6f20*/  IMAD R45, R57, c[0x0][0x538], RZ ;  /* 0x00014e00392d7a24 */ /* 0x001fe400078e02ff */
[----:B------:R-:W0:Y:S02]  /*6f30*/  DADD R18, R18, R46 ;  /* 0x0000000012127229 */ /* 0x000e24000000002e */
[C---:B------:R-:W-:Y:S02]  /*6f40*/  IMAD R45, R56.reuse, c[0x0][0x53c], R45 ;  /* 0x00014f00382d7a24 */ /* 0x040fe400078e022d */
[----:B---3--:R1:W-:Y:S02]  /*6f50*/  DADD R16, R16, R12 ;  /* 0x0000000010107229 */ /* 0x0083e4000000000c */
[----:B-1----:R-:W-:-:S02]  /*6f60*/  IMAD.WIDE.U32 R12, R56, c[0x0][0x538], RZ ;  /* 0x00014e00380c7a25 */ /* 0x002fc400078e00ff */
[----:B0-----:R-:W4:Y:S02]  /*6f70*/  DADD R14, R18, R14 ;  /* 0x00000000120e7229 */ /* 0x001f24000000000e */
[----:B------:R-:W-:Y:S01]  /*6f80*/  IMAD.IADD R13, R13, 0x1, R45 ;  /* 0x000000010d0d7824 */ /* 0x000fe200078e022d */
[----:B------:R-:W-:-:S04]  /*6f90*/  LEA R44, P1, R12, R0, 0x4 ;  /* 0x000000000c2c7211 */ /* 0x000fc800078220ff */
[----:B------:R-:W-:Y:S01]  /*6fa0*/  LEA.HI.X R45, R12, R2, R13, 0x4, P1 ;  /* 0x000000020c2d7211 */ /* 0x000fe200008f240d */
[----:B------:R-:W-:Y:S01]  /*6fb0*/  IMAD R13, R39, c[0x0][0x538], RZ ;  /* 0x00014e00270d7a24 */ /* 0x000fe200078e02ff */
[----:B----4-:R0:W-:Y:S02]  /*6fc0*/  DADD R58, R14, R6 ;  /* 0x000000000e3a7229 */ /* 0x0101e40000000006 */
[----:B0-----:R-:W-:Y:S02]  /*6fd0*/  IMAD R15, R37, c[0x0][0x538], RZ ;  /* 0x00014e00250f7a24 */ /* 0x001fe400078e02ff */
[----:B------:R-:W5:Y:S01]  /*6fe0*/  DADD R4, R16, R4 ;  /* 0x0000000010047229 */ /* 0x000f620000000004 */
[----:B------:R-:W-:-:S04]  /*6ff0*/  IMAD.WIDE.U32 R6, R38, c[0x0][0x538], RZ ;  /* 0x00014e0026067a25 */ /* 0x000fc800078e00ff */
[----:B------:R-:W-:Y:S02]  /*7000*/  IMAD R39, R38, c[0x0][0x53c], R13 ;  /* 0x00014f0026277a24 */ /* 0x000fe400078e020d */
[----:B------:R-:W-:Y:S01]  /*7010*/  IMAD.WIDE.U32 R12, R36, c[0x0][0x538], RZ ;  /* 0x00014e00240c7a25 */ /* 0x000fe200078e00ff */
[----:B-----5:R0:W1:-:S03]  /*7020*/  DADD R56, R4, R8 ;  /* 0x0000000004387229 */ /* 0x0200460000000008 */
[----:B------:R-:W-:Y:S01]  /*7030*/  IMAD R15, R36, c[0x0][0x53c], R15 ;  /* 0x00014f00240f7a24 */ /* 0x000fe200078e020f */
[----:B0-----:R-:W-:Y:S02]  /*7040*/  IADD3 R5, R7, R39, RZ ;  /* 0x0000002707057210 */ /* 0x001fe40007ffe0ff */
[----:B------:R-:W-:Y:S02]  /*7050*/  LEA R8, P2, R12, R0, 0x4 ;  /* 0x000000000c087211 */ /* 0x000fe400078420ff */
[----:B------:R-:W-:Y:S01]  /*7060*/  IADD3 R7, R13, R15, RZ ;  /* 0x0000000f0d077210 */ /* 0x000fe20007ffe0ff */
[----:B------:R-:W-:-:S03]  /*7070*/  IMAD R15, R33, c[0x0][0x538], RZ ;  /* 0x00014e00210f7a24 */ /* 0x000fc600078e02ff */
[----:B------:R-:W-:Y:S01]  /*7080*/  LEA.HI.X R9, R12, R2, R7, 0x4, P2 ;  /* 0x000000020c097211 */ /* 0x000fe200010f2407 */
[----:B------:R-:W-:Y:S01]  /*7090*/  IMAD R7, R31, c[0x0][0x538], RZ ;  /* 0x00014e001f077a24 */ /* 0x000fe200078e02ff */
[----:B------:R0:W2:Y:S02]  /*70a0*/  DADD R58, R58, R10 ;  /* 0x000000003a3a7229 */ /* 0x0000a4000000000a */
[----:B0-----:R-:W-:Y:S02]  /*70b0*/  IMAD R11, R35, c[0x0][0x538], RZ ;  /* 0x00014e00230b7a24 */ /* 0x001fe400078e02ff */
[C---:B------:R-:W-:Y:S02]  /*70c0*/  IMAD R7, R30.reuse, c[0x0][0x53c], R7 ;  /* 0x00014f001e077a24 */ /* 0x040fe400078e0207 */
[----:B------:R-:W-:Y:S01]  /*70d0*/  IMAD.WIDE.U32 R30, R30, c[0x0][0x538], RZ ;  /* 0x00014e001e1e7a25 */ /* 0x000fe200078e00ff */
[----:B------:R-:W-:-:S03]  /*70e0*/  LEA R4, P1, R6, R0, 0x4 ;  /* 0x0000000006047211 */ /* 0x000fc600078220ff */
[C---:B------:R-:W-:Y:S02]  /*70f0*/  IMAD R17, R32.reuse, c[0x0][0x53c], R15 ;  /* 0x00014f0020117a24 */ /* 0x040fe400078e020f */
[----:B------:R-:W-:Y:S01]  /*7100*/  IMAD.WIDE.U32 R32, R32, c[0x0][0x538], RZ ;  /* 0x00014e0020207a25 */ /* 0x000fe200078e00ff */
[----:B------:R-:W-:-:S03]  /*7110*/  IADD3 R15, R31, R7, RZ ;  /* 0x000000071f0f7210 */ /* 0x000fc60007ffe0ff */
[C---:B------:R-:W-:Y:S02]  /*7120*/  IMAD R13, R34.reuse, c[0x0][0x53c], R11 ;  /* 0x00014f00220d7a24 */ /* 0x040fe400078e020b */
[----:B------:R-:W-:Y:S01]  /*7130*/  IMAD.WIDE.U32 R34, R34, c[0x0][0x538], RZ ;  /* 0x00014e0022227a25 */ /* 0x000fe200078e00ff */
[----:B------:R-:W-:-:S03]  /*7140*/  LEA.HI.X R5, R6, R2, R5, 0x4, P1 ;  /* 0x0000000206057211 */ /* 0x000fc600008f2405 */
[----:B------:R-:W-:Y:S01]  /*7150*/  IMAD R19, R27, c[0x0][0x538], RZ ;  /* 0x00014e001b137a24 */ /* 0x000fe200078e02ff */
[----:B------:R-:W-:Y:S01]  /*7160*/  IADD3 R7, R33, R17, RZ ;  /* 0x0000001121077210 */ /* 0x000fe20007ffe0ff */
[----:B------:R-:W-:Y:S01]  /*7170*/  IMAD.WIDE.U32 R10, R26, c[0x0][0x538], RZ ;  /* 0x00014e001a0a7a25 */ /* 0x000fe200078e00ff */
[-C--:B------:R-:W-:Y:S02]  /*7180*/  LEA R38, P3, R32, R0.reuse, 0x4 ;  /* 0x0000000020267211 */ /* 0x080fe400078620ff */
[-C--:B------:R-:W-:Y:S01]  /*7190*/  LEA R12, P1, R34, R0.reuse, 0x4 ;  /* 0x00000000220c7211 */ /* 0x080fe200078220ff */
[----:B------:R-:W-:Y:S01]  /*71a0*/  IMAD R19, R26, c[0x0][0x53c], R19 ;  /* 0x00014f001a137a24 */ /* 0x000fe200078e0213 */
[----:B------:R-:W-:Y:S02]  /*71b0*/  IADD3 R13, R35, R13, RZ ;  /* 0x0000000d230d7210 */ /* 0x000fe40007ffe0ff */
[----:B------:R-:W-:Y:S02]  /*71c0*/  LEA R16, P2, R30, R0, 0x4 ;  /* 0x000000001e107211 */ /* 0x000fe400078420ff */
[----:B------:R-:W-:-:S02]  /*71d0*/  LEA.HI.X R39, R32, R2, R7, 0x4, P3 ;  /* 0x0000000220277211 */ /* 0x000fc400018f2407 */
[-C--:B------:R-:W-:Y:S01]  /*71e0*/  LEA.HI.X R13, R34, R2.reuse, R13, 0x4, P1 ;  /* 0x00000002220d7211 */ /* 0x080fe200008f240d */
[----:B------:R-:W3:Y:S01]  /*71f0*/  LDG.E.128.CONSTANT R4, [R4.64] ;  /* 0x0000000404047981 */ /* 0x000ee2000c1e9d00 */
[----:B------:R-:W-:Y:S02]  /*7200*/  IADD3 R11, R11, R19, RZ ;  /* 0x000000130b0b7210 */ /* 0x000fe40007ffe0ff */
[----:B------:R-:W-:Y:S01]  /*7210*/  LEA.HI.X R17, R30, R2, R15, 0x4, P2 ;  /* 0x000000021e117211 */ /* 0x000fe200010f240f */
        /* <DEDUP_REMOVED lines=10> */
[----:B------:R-:W-:Y:S01]  /*72c0*/  IADD3 R23, R31, R23, RZ ;  /* 0x000000171f177210 */ /* 0x000fe20007ffe0ff */
[----:B------:R-:W-:Y:S01]  /*72d0*/  IMAD R21, R21, c[0x0][0x538], RZ ;  /* 0x00014e0015157a24 */ /* 0x000fe200078e02ff */
        /* <DEDUP_REMOVED lines=12> */
[----:B------:R-:W5:Y:S02]  /*73a0*/  LDG.E.128.CONSTANT R24, [R26.64] ;  /* 0x000000041a187981 */ /* 0x000f64000c1e9d00 */
[----:B------:R-:W-:Y:S01]  /*73b0*/  IMAD.IADD R47, R35, 0x1, R47 ;  /* 0x00000001232f7824 */ /* 0x000fe200078e022f */
[----:B------:R-:W-:-:S02]  /*73c0*/  LEA.HI.X R37, R30, R2, R31, 0x4, P1 ;  /* 0x000000021e257211 */ /* 0x000fc400008f241f */
        /* <DEDUP_REMOVED lines=39> */
.L_x_1829:
[----:B------:R-:W-:Y:S02]  /*7640*/  MOV R12, R54 ;  /* 0x00000036000c7202 */ /* 0x000fe40000000f00 */
[----:B------:R-:W-:Y:S02]  /*7650*/  MOV R13, R55 ;  /* 0x00000037000d7202 */ /* 0x000fe40000000f00 */
.L_x_1828:
[----:B------:R-:W-:Y:S05]  /*7660*/  BSYNC B5 ;  /* 0x0000000000057941 */ /* 0x000fea0003800000 */
.L_x_1827:
        /* <DEDUP_REMOVED lines=28> */
[----:B------:R-:W-:Y:S01]  /*7830*/  LEA R18, P2, R22, R0, 0x4 ;  /* 0x0000000016127211 */ /* 0x000fe200078420ff */
        /* <DEDUP_REMOVED lines=14> */
[----:B------:R-:W-:Y:S01]  /*7920*/  LEA R22, P0, R14, R0, 0x4 ;  /* 0x000000000e167211 */ /* 0x000fe200078020ff */
[----:B------:R-:W-:Y:S02]  /*7930*/  IMAD R25, R8, c[0x0][0x53c], R9 ;  /* 0x00014f0008197a24 */ /* 0x000fe400078e0209 */
[----:B------:R-:W3:Y:S01]  /*7940*/  LDG.E.128.CONSTANT R8, [R10.64] ;  /* 0x000000040a087981 */ /* 0x000ee2000c1e9d00 */
[----:B------:R-:W-:Y:S01]  /*7950*/  LEA.HI.X R23, R14, R2, R15, 0x4, P0 ;  /* 0x000000020e177211 */ /* 0x000fe200000f240f */
[----:B------:R-:W-:Y:S01]  /*7960*/  IMAD R17, R17, c[0x0][0x538], RZ ;  /* 0x00014e0011117a24 */ /* 0x000fe200078e02ff */
[----:B------:R-:W-:Y:S01]  /*7970*/  LEA R24, P0, R26, R0, 0x4 ;  /* 0x000000001a187211 */ /* 0x000fe200078020ff */
[----:B------:R-:W4:Y:S01]  /*7980*/  LDG.E.128.CONSTANT R12, [R12.64] ;  /* 0x000000040c0c7981 */ /* 0x000f22000c1e9d00 */
[----:B------:R-:W-:Y:S01]  /*7990*/  IADD3 R25, R27, R25, RZ ;  /* 0x000000191b197210 */ /* 0x000fe20007ffe0ff */
[----:B------:R-:W-:Y:S02]  /*79a0*/  IMAD R29, R21, c[0x0][0x538], RZ ;  /* 0x00014e00151d7a24 */ /* 0x000fe400078e02ff */
[----:B------:R-:W-:Y:S01]  /*79b0*/  IMAD R21, R16, c[0x0][0x53c], R17 ;  /* 0x00014f0010157a24 */ /* 0x000fe200078e0211 */
[----:B------:R-:W-:Y:S01]  /*79c0*/  LEA.HI.X R25, R26, R2, R25, 0x4, P0 ;  /* 0x000000021a197211 */ /* 0x000fe200000f2419 */
[----:B------:R-:W-:-:S02]  /*79d0*/  IMAD.WIDE.U32 R26, R16, c[0x0][0x538], RZ ;  /* 0x00014e00101a7a25 */ /* 0x000fc400078e00ff */
[----:B------:R-:W5:Y:S02]  /*79e0*/  LDG.E.128.CONSTANT R16, [R18.64] ;  /* 0x0000000412107981 */ /* 0x000f64000c1e9d00 */
[C---:B------:R-:W-:Y:S02]  /*79f0*/  IMAD R33, R20.reuse, c[0x0][0x53c], R29 ;  /* 0x00014f0014217a24 */ /* 0x040fe400078e021d */
[----:B------:R-:W-:Y:S01]  /*7a00*/  IMAD.WIDE.U32 R28, R20, c[0x0][0x538], RZ ;  /* 0x00014e00141c7a25 */ /* 0x000fe200078e00ff */
[----:B------:R-:W-:-:S03]  /*7a10*/  LEA R30, P0, R26, R0, 0x4 ;  /* 0x000000001a1e7211 */ /* 0x000fc600078020ff */
[----:B------:R-:W-:Y:S02]  /*7a20*/  IMAD.IADD R27, R27, 0x1, R21 ;  /* 0x000000011b1b7824 */ /* 0x000fe400078e0215 */
[----:B------:R-:W5:Y:S01]  /*7a30*/  LDG.E.128.CONSTANT R20, [R22.64] ;  /* 0x0000000416147981 */ /* 0x000f62000c1e9d00 */
[----:B------:R-:W-:Y:S02]  /*7a40*/  IADD3 R29, R29, R33, RZ ;  /* 0x000000211d1d7210 */ /* 0x000fe40007ffe0ff */
[----:B------:R-:W-:Y:S02]  /*7a50*/  LEA.HI.X R31, R26, R2, R27, 0x4, P0 ;  /* 0x000000021a1f7211 */ /* 0x000fe400000f241b */
        /* <DEDUP_REMOVED lines=28> */
.L_x_1832:
[----:B--2---:R-:W-:Y:S05]  /*7c20*/  BSYNC B5 ;  /* 0x0000000000057941 */ /* 0x004fea0003800000 */
.L_x_1831:
[----:B------:R-:W-:-:S04]  /*7c30*/  ISETP.NE.U32.AND P1, PT, R49, RZ, PT ;  /* 0x000000ff3100720c */ /* 0x000fc80003f25070 */
[----:B------:R-:W-:-:S13]  /*7c40*/  ISETP.NE.OR.EX P0, PT, R3, RZ, P0, P1 ;  /* 0x000000ff0300720c */ /* 0x000fda0000705710 */
[----:B------:R-:W-:Y:S01]  /*7c50*/  @!P0 BREAK B2 ;  /* 0x0000000000028942 */ /* 0x000fe20003800000 */
[----:B------:R-:W-:Y:S05]  /*7c60*/  @!P0 BRA `(.L_x_1824) ;  /* 0x0000034000008947 */ /* 0x000fea0003800000 */
.L_x_1826:
[----:B------:R-:W-:Y:S05]  /*7c70*/  BSYNC B2 ;  /* 0x0000000000027941 */ /* 0x000fea0003800000 */
.L_x_1825:
[----:B------:R-:W-:Y:S02]  /*7c80*/  BSSY B2, `(.L_x_1833) ;  /* 0x0000030000027945 */ /* 0x000fe40003800000 */
.L_x_1834:
        /* <DEDUP_REMOVED lines=48> */
.L_x_1833:
[----:B------:R-:W-:Y:S01]  /*7f90*/  IMAD.MOV.U32 R12, RZ, RZ, R54 ;  /* 0x000000ffff0c7224 */ /* 0x000fe200078e0036 */
[----:B------:R-:W-:Y:S02]  /*7fa0*/  MOV R13, R55 ;  /* 0x00000037000d7202 */ /* 0x000fe40000000f00 */
.L_x_1824:
[----:B------:R-:W-:Y:S05]  /*7fb0*/  BSYNC B3 ;  /* 0x0000000000037941 */ /* 0x000fea0003800000 */
.L_x_1823:
        /* <DEDUP_REMOVED lines=38> */
.L_x_1822:
[----:B--2---:R-:W-:Y:S05]  /*8220*/  BSYNC B4 ;  /* 0x0000000000047941 */ /* 0x004fea0003800000 */
.L_x_1821:
[----:B0-----:R0:W-:Y:S01]  /*8230*/  STG.E.128 [R52.64], R44 ;  /* 0x0000002c34007986 */ /* 0x0011e2000c101d04 */
[----:B------:R-:W-:-:S04]  /*8240*/  IADD3 R51, R51, 0x80, RZ ;  /* 0x0000008033337810 */ /* 0x000fc80007ffe0ff */
.L_x_1803:
[----:B------:R-:W-:-:S13]  /*8250*/  ISETP.GE.AND P0, PT, R51, c[0x0][0x160], PT ;  /* 0x0000580033007a0c */ /* 0x000fda0003f06270 */
        /* <DEDUP_REMOVED lines=279> */
.L_x_1836:
[----:B-1----:R-:W-:-:S04]  /*93d0*/  IADD3 R4, P0, R3, c[0x0][0x518], RZ ;  /* 0x0001460003047a10 */ /* 0x002fc80007f1e0ff */
        /* <DEDUP_REMOVED lines=48> */
.L_x_1846:
        /* <DEDUP_REMOVED lines=59> */
[----:B0-----:R-:W4:-:S03]  /*9a90*/  DADD R14, R18, R14 ;  /* 0x00000000120e7229 */ /* 0x001f06000000000e */
[----:B------:R-:W-:Y:S02]  /*9aa0*/  LEA R44, P1, R12, R0, 0x4 ;  /* 0x000000000c2c7211 */ /* 0x000fe400078220ff */
[----:B------:R-:W-:-:S04]  /*9ab0*/  IADD3 R13, R13, R45, RZ ;  /* 0x0000002d0d0d7210 */ /* 0x000fc80007ffe0ff */
[----:B------:R-:W-:Y:S01]  /*9ac0*/  LEA.HI.X R45, R12, R2, R13, 0x4, P1 ;  /* 0x000000020c2d7211 */ /* 0x000fe200008f240d */
[----:B------:R-:W-:Y:S01]  /*9ad0*/  IMAD R13, R39, c[0x0][0x538], RZ ;  /* 0x00014e00270d7a24 */ /* 0x000fe200078e02ff */
[----:B----4-:R0:W-:Y:S02]  /*9ae0*/  DADD R58, R14, R6 ;  /* 0x000000000e3a7229 */ /* 0x0101e40000000006 */
[----:B0-----:R-:W-:Y:S02]  /*9af0*/  IMAD R15, R37, c[0x0][0x538], RZ ;  /* 0x00014e00250f7a24 */ /* 0x001fe400078e02ff */
[----:B------:R-:W5:Y:S01]  /*9b00*/  DADD R4, R16, R4 ;  /* 0x0000000010047229 */ /* 0x000f620000000004 */
[C---:B------:R-:W-:Y:S02]  /*9b10*/  IMAD R39, R38.reuse, c[0x0][0x53c], R13 ;  /* 0x00014f0026277a24 */ /* 0x040fe400078e020d */
[----:B------:R-:W-:-:S04]  /*9b20*/  IMAD.WIDE.U32 R6, R38, c[0x0][0x538], RZ ;  /* 0x00014e0026067a25 */ /* 0x000fc800078e00ff */
[----:B------:R-:W-:Y:S01]  /*9b30*/  IMAD.WIDE.U32 R12, R36, c[0x0][0x538], RZ ;  /* 0x00014e00240c7a25 */ /* 0x000fe200078e00ff */
[----:B-----5:R0:W1:-:S03]  /*9b40*/  DADD R56, R4, R8 ;  /* 0x0000000004387229 */ /* 0x0200460000000008 */
[----:B------:R-:W-:Y:S01]  /*9b50*/  IMAD R15, R36, c[0x0][0x53c], R15 ;  /* 0x00014f00240f7a24 */ /* 0x000fe200078e020f */
[----:B0-----:R-:W-:Y:S01]  /*9b60*/  LEA R8, P2, R12, R0, 0x4 ;  /* 0x000000000c087211 */ /* 0x001fe200078420ff */
[----:B------:R-:W-:-:S03]  /*9b70*/  IMAD.IADD R5, R7, 0x1, R39 ;  /* 0x0000000107057824 */ /* 0x000fc600078e0227 */
        /* <DEDUP_REMOVED lines=68> */
[----:B------:R-:W-:-:S05]  /*9fc0*/  IADD3 R54, P2, R54, 0x80, RZ ;  /* 0x0000008036367810 */ /* 0x000fca0007f5e0ff */
[----:B------:R-:W-:Y:S01]  /*9fd0*/  IMAD.X R55, RZ, RZ, R55, P2 ;  /* 0x000000ffff377224 */ /* 0x000fe200010e0637 */
        /* <DEDUP_REMOVED lines=24> */
.L_x_1845:
[----:B------:R-:W-:Y:S02]  /*a160*/  MOV R12, R54 ;  /* 0x00000036000c7202 */ /* 0x000fe40000000f00 */
[----:B------:R-:W-:Y:S02]  /*a170*/  MOV R13, R55 ;  /* 0x00000037000d7202 */ /* 0x000fe40000000f00 */
.L_x_1844:
[----:B------:R-:W-:Y:S05]  /*a180*/  BSYNC B5 ;  /* 0x0000000000057941 */ /* 0x000fea0003800000 */
.L_x_1843:
        /* <DEDUP_REMOVED lines=56> */
[C---:B------:R-:W-:Y:S01]  /*a510*/  IMAD R33, R20.reuse, c[0x0][0x53c], R29 ;  /* 0x00014f0014217a24 */ /* 0x040fe200078e021d */
[----:B------:R-:W-:Y:S01]  /*a520*/  IADD3 R27, R27, R21, RZ ;  /* 0x000000151b1b7210 */ /* 0x000fe20007ffe0ff */
[----:B------:R-:W-:Y:S01]  /*a530*/  IMAD.WIDE.U32 R28, R20, c[0x0][0x538], RZ ;  /* 0x00014e00141c7a25 */ /* 0x000fe200078e00ff */
[C---:B------:R-:W-:Y:S01]  /*a540*/  LEA R30, P0, R26.reuse, R0, 0x4 ;  /* 0x000000001a1e7211 */ /* 0x040fe200078020ff */
[----:B------:R-:W5:Y:S02]  /*a550*/  LDG.E.128.CONSTANT R20, [R22.64] ;  /* 0x0000000416147981 */ /* 0x000f64000c1e9d00 */
[----:B------:R-:W-:Y:S01]  /*a560*/  IMAD.IADD R29, R29, 0x1, R33 ;  /* 0x000000011d1d7824 */ /* 0x000fe200078e0221 */
        /* <DEDUP_REMOVED lines=29> */
.L_x_1848:
[----:B--2---:R-:W-:Y:S05]  /*a740*/  BSYNC B5 ;  /* 0x0000000000057941 */ /* 0x004fea0003800000 */
.L_x_1847:
[----:B------:R-:W-:-:S04]  /*a750*/  ISETP.NE.U32.AND P1, PT, R49, RZ, PT ;  /* 0x000000ff3100720c */ /* 0x000fc80003f25070 */
[----:B------:R-:W-:-:S13]  /*a760*/  ISETP.NE.OR.EX P0, PT, R3, RZ, P0, P1 ;  /* 0x000000ff0300720c */ /* 0x000fda0000705710 */
[----:B------:R-:W-:Y:S01]  /*a770*/  @!P0 BREAK B2 ;  /* 0x0000000000028942 */ /* 0x000fe20003800000 */
[----:B------:R-:W-:Y:S05]  /*a780*/  @!P0 BRA `(.L_x_1840) ;  /* 0x0000034000008947 */ /* 0x000fea0003800000 */
.L_x_1842:
[----:B------:R-:W-:Y:S05]  /*a790*/  BSYNC B2 ;  /* 0x0000000000027941 */ /* 0x000fea0003800000 */
.L_x_1841:
[----:B------:R-:W-:Y:S02]  /*a7a0*/  BSSY B2, `(.L_x_1849) ;  /* 0x0000030000027945 */ /* 0x000fe40003800000 */
.L_x_1850:
        /* <DEDUP_REMOVED lines=48> */
.L_x_1849:
[----:B------:R-:W-:Y:S01]  /*aab0*/  MOV R12, R54 ;  /* 0x00000036000c7202 */ /* 0x000fe20000000f00 */
[----:B------:R-:W-:Y:S02]  /*aac0*/  IMAD.MOV.U32 R13, RZ, RZ, R55 ;  /* 0x000000ffff0d7224 */ /* 0x000fe400078e0037 */
.L_x_1840:
[----:B------:R-:W-:Y:S05]  /*aad0*/  BSYNC B3 ;  /* 0x0000000000037941 */ /* 0x000fea0003800000 */
.L_x_1839:
        /* <DEDUP_REMOVED lines=38> */
.L_x_1838:
[----:B--2---:R-:W-:Y:S05]  /*ad40*/  BSYNC B4 ;  /* 0x0000000000047941 */ /* 0x004fea0003800000 */
.L_x_1837:
[----:B0-----:R0:W-:Y:S01]  /*ad50*/  STG.E.128 [R52.64], R44 ;  /* 0x0000002c34007986 */ /* 0x0011e2000c101d04 */
[----:B------:R-:W-:-:S04]  /*ad60*/  IADD3 R51, R51, 0x80, RZ ;  /* 0x0000008033337810 */ /* 0x000fc80007ffe0ff */
.L_x_1819:
        /* <DEDUP_REMOVED lines=280> */
.L_x_1852:
        /* <DEDUP_REMOVED lines=20> */
[----:B------:R-:W-:Y:S01]  /*c030*/  LEA.HI.X R13, R2, c[0x0][0x52c], R3, 0x3, P2 ;  /* 0x00014b00020d7a11 */ /* 0x000fe200010f1c03 */
[----:B------:R-:W-:Y:S01]  /*c040*/  IMAD.X R2, RZ, RZ, c[0x0][0x50c], P3 ;  /* 0x00014300ff027624 */ /* 0x000fe200018e06ff */
        /* <DEDUP_REMOVED lines=27> */
.L_x_1862:
        /* <DEDUP_REMOVED lines=35> */
[----:B------:R-:W-:-:S04]  /*c430*/  IMAD.WIDE.U32 R8, R4, c[0x0][0x538], RZ ;  /* 0x00014e0004087a25 */ /* 0x000fc800078e00ff */
[----:B------:R-:W-:Y:S01]  /*c440*/  IMAD R21, R4, c[0x0][0x53c], R21 ;  /* 0x00014f0004157a24 */ /* 0x000fe200078e0215 */
[----:B------:R-:W-:Y:S02]  /*c450*/  LEA.HI.X R7, R10, R2, R5, 0x4, P1 ;  /* 0x000000020a077211 */ /* 0x000fe400008f2405 */
[C---:B------:R-:W-:Y:S02]  /*c460*/  LEA R10, P1, R8.reuse, R0, 0x4 ;  /* 0x00000000080a7211 */ /* 0x040fe400078220ff */
[----:B------:R-:W-:Y:S02]  /*c470*/  IADD3 R9, R9, R21, RZ ;  /* 0x0000001509097210 */ /* 0x000fe40007ffe0ff */
[----:B------:R-:W4:Y:S02]  /*c480*/  LDG.E.128.CONSTANT R4, [R6.64] ;  /* 0x0000000406047981 */ /* 0x000f24000c1e9d00 */
[----:B------:R-:W-:Y:S02]  /*c490*/  LEA.HI.X R11, R8, R2, R9, 0x4, P1 ;  /* 0x00000002080b7211 */ /* 0x000fe400008f2409 */
[----:B------:R-:W5:Y:S04]  /*c4a0*/  LDG.E.64.CONSTANT R20, [R54.64+0x68] ;  /* 0x0000680436147981 */ /* 0x000f68000c1e9b00 */
        /* <DEDUP_REMOVED lines=30> */
[----:B------:R-:W-:Y:S01]  /*c690*/  LEA R8, P2, R12, R0, 0x4 ;  /* 0x000000000c087211 */ /* 0x000fe200078420ff */
[----:B------:R-:W-:Y:S01]  /*c6a0*/  IMAD.IADD R7, R13, 0x1, R15 ;  /* 0x000000010d077824 */ /* 0x000fe200078e020f */
[----:B------:R0:W2:Y:S01]  /*c6b0*/  DADD R58, R58, R10 ;  /* 0x000000003a3a7229 */ /* 0x0000a2000000000a */
[----:B------:R-:W-:-:S03]  /*c6c0*/  IMAD R15, R33, c[0x0][0x538], RZ ;  /* 0x00014e00210f7a24 */ /* 0x000fc600078e02ff */
[----:B------:R-:W-:Y:S01]  /*c6d0*/  LEA.HI.X R9, R12, R2, R7, 0x4, P2 ;  /* 0x000000020c097211 */ /* 0x000fe200010f2407 */
[----:B------:R-:W-:Y:S02]  /*c6e0*/  IMAD R7, R31, c[0x0][0x538], RZ ;  /* 0x00014e001f077a24 */ /* 0x000fe400078e02ff */
        /* <DEDUP_REMOVED lines=89> */
.L_x_1861:
[----:B------:R-:W-:Y:S01]  /*cc80*/  IMAD.MOV.U32 R12, RZ, RZ, R54 ;  /* 0x000000ffff0c7224 */ /* 0x000fe200078e0036 */
[----:B------:R-:W-:Y:S02]  /*cc90*/  MOV R13, R55 ;  /* 0x00000037000d7202 */ /* 0x000fe40000000f00 */
.L_x_1860:
[----:B------:R-:W-:Y:S05]  /*cca0*/  BSYNC B5 ;  /* 0x0000000000057941 */ /* 0x000fea0003800000 */
.L_x_1859:
        /* <DEDUP_REMOVED lines=60> */
[----:B------:R-:W5:Y:S03]  /*d070*/  LDG.E.128.CONSTANT R20, [R22.64] ;  /* 0x0000000416147981 */ /* 0x000f66000c1e9d00 */
[----:B------:R-:W-:Y:S02]  /*d080*/  LEA.HI.X R31, R26, R2, R27, 0x4, P0 ;  /* 0x000000021a1f7211 */ /* 0x000fe400000f241b */
        /* <DEDUP_REMOVED lines=24> */
[----:B------:R-:W-:Y:S01]  /*d210*/  IMAD.X R13, RZ, RZ, R55, P1 ;  /* 0x000000ffff0d7224 */ /* 0x000fe200008e0637 */
[----:B------:R-:W-:Y:S02]  /*d220*/  MOV R54, R12 ;  /* 0x0000000c00367202 */ /* 0x000fe40000000f00 */
[----:B-1----:R1:W2:Y:S02]  /*d230*/  DADD R44, R4, R32 ;  /* 0x00000000042c7229 */ /* 0x0022a40000000020 */
[----:B------:R-:W-:Y:S02]  /*d240*/  MOV R55, R13 ;  /* 0x0000000d00377202 */ /* 0x000fe40000000f00 */
[----:B0-----:R1:W0:-:S06]  /*d250*/  DADD R46, R6, R34 ;  /* 0x00000000062e7229 */ /* 0x00120c0000000022 */
.L_x_1864:
[----:B--2---:R-:W-:Y:S05]  /*d260*/  BSYNC B5 ;  /* 0x0000000000057941 */ /* 0x004fea0003800000 */
.L_x_1863:
[----:B------:R-:W-:-:S04]  /*d270*/  ISETP.NE.U32.AND P1, PT, R49, RZ, PT ;  /* 0x000000ff3100720c */ /* 0x000fc80003f25070 */
[----:B------:R-:W-:-:S13]  /*d280*/  ISETP.NE.OR.EX P0, PT, R3, RZ, P0, P1 ;  /* 0x000000ff0300720c */ /* 0x000fda0000705710 */
[----:B------:R-:W-:Y:S01]  /*d290*/  @!P0 BREAK B2 ;  /* 0x0000000000028942 */ /* 0x000fe20003800000 */
[----:B------:R-:W-:Y:S05]  /*d2a0*/  @!P0 BRA `(.L_x_1856) ;  /* 0x0000034000008947 */ /* 0x000fea0003800000 */
.L_x_1858:
[----:B------:R-:W-:Y:S05]  /*d2b0*/  BSYNC B2 ;  /* 0x0000000000027941 */ /* 0x000fea0003800000 */
.L_x_1857:
[----:B------:R-:W-:Y:S02]  /*d2c0*/  BSSY B2, `(.L_x_1865) ;  /* 0x0000030000027945 */ /* 0x000fe40003800000 */
.L_x_1866:
        /* <DEDUP_REMOVED lines=48> */
.L_x_1865:
[----:B------:R-:W-:Y:S02]  /*d5d0*/  MOV R12, R54 ;  /* 0x00000036000c7202 */ /* 0x000fe40000000f00 */
[----:B------:R-:W-:Y:S02]  /*d5e0*/  MOV R13, R55 ;  /* 0x00000037000d7202 */ /* 0x000fe40000000f00 */
.L_x_1856:
[----:B------:R-:W-:Y:S05]  /*d5f0*/  BSYNC B3 ;  /* 0x0000000000037941 */ /* 0x000fea0003800000 */
.L_x_1855:
[----:B------:R-:W-:-:S04]  /*d600*/  ISETP.NE.U32.AND P0, PT, R48, RZ, PT ;  /* 0x000000ff3000720c */ /* 0x000fc80003f05070 */
[----:B------:R-:W-:-:S13]  /*d610*/  ISETP.NE.AND.EX P0, PT, RZ, RZ, PT, P0 ;  /* 0x000000ffff00720c */ /* 0x000fda0003f05300 */
[----:B------:R-:W-:Y:S05]  /*d620*/  @!P0 BRA `(.L_x_1854) ;  /* 0x0000023000008947 */ /* 0x000fea0003800000 */
[----:B-1----:R-:W2:Y:S02]  /*d630*/  LDG.E.64.CONSTANT R4, [R12.64] ;  /* 0x000000040c047981 */ /* 0x002ea4000c1e9b00 */
[----:B--2---:R-:W-:Y:S02]  /*d640*/  IMAD R3, R5, c[0x0][0x538], RZ ;  /* 0x00014e0005037a24 */ /* 0x004fe400078e02ff */
[----:B------:R-:W-:-:S04]  /*d650*/  IMAD.WIDE.U32 R6, R4, c[0x0][0x538], RZ ;  /* 0x00014e0004067a25 */ /* 0x000fc800078e00ff */
[----:B------:R-:W-:Y:S01]  /*d660*/  IMAD R3, R4, c[0x0][0x53c], R3 ;  /* 0x00014f0004037a24 */ /* 0x000fe200078e0203 */
[----:B------:R-:W-:-:S03]  /*d670*/  LEA R4, P0, R6, R0, 0x4 ;  /* 0x0000000006047211 */ /* 0x000fc600078020ff */
[----:B------:R-:W-:-:S05]  /*d680*/  IMAD.IADD R3, R7, 0x1, R3 ;  /* 0x0000000107037824 */ /* 0x000fca00078e0203 */
        /* <DEDUP_REMOVED lines=29> */
.L_x_1854:
[----:B--2---:R-:W-:Y:S05]  /*d860*/  BSYNC B4 ;  /* 0x0000000000047941 */ /* 0x004fea0003800000 */
.L_x_1853:
[----:B0-----:R0:W-:Y:S01]  /*d870*/  STG.E.128 [R52.64], R44 ;  /* 0x0000002c34007986 */ /* 0x0011e2000c101d04 */
[----:B------:R-:W-:-:S04]  /*d880*/  IADD3 R51, R51, 0x80, RZ ;  /* 0x0000008033337810 */ /* 0x000fc80007ffe0ff */
.L_x_1835:
[----:B------:R-:W-:-:S13]  /*d890*/  ISETP.GE.AND P0, PT, R51, c[0x0][0x160], PT ;  /* 0x0000580033007a0c */ /* 0x000fda0003f06270 */
[----:B------:R-:W-:Y:S01]  /*d8a0*/  @P0 BREAK B0 ;  /* 0x0000000000000942 */ /* 0x000fe20003800000 */
        /* <DEDUP_REMOVED lines=279> */
.L_x_1868:
        /* <DEDUP_REMOVED lines=36> */
[----:B------:R-:W-:Y:S01]  /*ec60*/  IMAD.MOV.U32 R54, RZ, RZ, R12 ;  /* 0x000000ffff367224 */ /* 0x000fe200078e000c */
        /* <DEDUP_REMOVED lines=12> */
.L_x_1878:
        /* <DEDUP_REMOVED lines=94> */
[----:B------:R-:W-:Y:S02]  /*f310*/  IMAD.IADD R13, R35, 0x1, R13 ;  /* 0x00000001230d7824 */ /* 0x000fe400078e020d */
[----:B------:R-:W-:Y:S01]  /*f320*/  IMAD R19, R26, c[0x0][0x53c], R19 ;  /* 0x00014f001a137a24 */ /* 0x000fe200078e0213 */
        /* <DEDUP_REMOVED lines=72> */
.L_x_1877:
[----:B------:R-:W-:Y:S01]  /*f7b0*/  MOV R12, R54 ;  /* 0x00000036000c7202 */ /* 0x000fe20000000f00 */
[----:B------:R-:W-:Y:S02]  /*f7c0*/  IMAD.MOV.U32 R13, RZ, RZ, R55 ;  /* 0x000000ffff0d7224 */ /* 0x000fe400078e0037 */
.L_x_1876:
[----:B------:R-:W-:Y:S05]  /*f7d0*/  BSYNC B5 ;  /* 0x0000000000057941 */ /* 0x000fea0003800000 */
.L_x_1875:
        /* <DEDUP_REMOVED lines=86> */
[----:B------:R-:W-:Y:S01]  /*fd40*/  IADD3.X R13, RZ, R55, RZ, P1, !PT ;  /* 0x00000037ff0d7210 */ /* 0x000fe20000ffe4ff */
[----:B------:R-:W-:Y:S02]  /*fd50*/  IMAD.MOV.U32 R54, RZ, RZ, R12 ;  /* 0x000000ffff367224 */ /* 0x000fe400078e000c */
[----:B-1----:R1:W2:Y:S01]  /*fd60*/  DADD R44, R4, R32 ;  /* 0x00000000042c7229 */ /* 0x0022a20000000020 */
[----:B------:R-:W-:-:S03]  /*fd70*/  MOV R55, R13 ;  /* 0x0000000d00377202 */ /* 0x000fc60000000f00 */
[----:B0-----:R1:W0:-:S06]  /*fd80*/  DADD R46, R6, R34 ;  /* 0x00000000062e7229 */ /* 0x00120c0000000022 */
.L_x_1880:
[----:B--2---:R-:W-:Y:S05]  /*fd90*/  BSYNC B5 ;  /* 0x0000000000057941 */ /* 0x004fea0003800000 */
.L_x_1879:
[----:B------:R-:W-:-:S04]  /*fda0*/  ISETP.NE.U32.AND P1, PT, R49, RZ, PT ;  /* 0x000000ff3100720c */ /* 0x000fc80003f25070 */
[----:B------:R-:W-:-:S13]  /*fdb0*/  ISETP.NE.OR.EX P0, PT, R3, RZ, P0, P1 ;  /* 0x000000ff0300720c */ /* 0x000fda0000705710 */
[----:B------:R-:W-:Y:S01]  /*fdc0*/  @!P0 BREAK B2 ;  /* 0x0000000000028942 */ /* 0x000fe20003800000 */
[----:B------:R-:W-:Y:S05]  /*fdd0*/  @!P0 BRA `(.L_x_1872) ;  /* 0x0000034000008947 */ /* 0x000fea0003800000 */
.L_x_1874:
[----:B------:R-:W-:Y:S05]  /*fde0*/  BSYNC B2 ;  /* 0x0000000000027941 */ /* 0x000fea0003800000 */
.L_x_1873:
[----:B------:R-:W-:Y:S02]  /*fdf0*/  BSSY B2, `(.L_x_1881) ;  /* 0x0000030000027945 */ /* 0x000fe40003800000 */
.L_x_1882:
        /* <DEDUP_REMOVED lines=48> */
.L_x_1881:
[----:B------:R-:W-:Y:S02]  /*10100*/  MOV R12, R54 ;  /* 0x00000036000c7202 */ /* 0x000fe40000000f00 */
[----:B------:R-:W-:Y:S02]  /*10110*/  MOV R13, R55 ;  /* 0x00000037000d7202 */ /* 0x000fe40000000f00 */
.L_x_1872:
[----:B------:R-:W-:Y:S05]  /*10120*/  BSYNC B3 ;  /* 0x0000000000037941 */ /* 0x000fea0003800000 */
.L_x_1871:
        /* <DEDUP_REMOVED lines=38> */
.L_x_1870:
[----:B--2---:R-:W-:Y:S05]  /*10390*/  BSYNC B4 ;  /* 0x0000000000047941 */ /* 0x004fea0003800000 */
.L_x_1869:
[----:B0-----:R0:W-:Y:S01]  /*103a0*/  STG.E.128 [R52.64], R44 ;  /* 0x0000002c34007986 */ /* 0x0011e2000c101d04 */
[----:B------:R-:W-:-:S04]  /*103b0*/  IADD3 R51, R51, 0x80, RZ ;  /* 0x0000008033337810 */ /* 0x000fc80007ffe0ff */
.L_x_1851:
[----:B------:R-:W-:-:S13]  /*103c0*/  ISETP.GE.AND P0, PT, R51, c[0x0][0x160], PT ;  /* 0x0000580033007a0c */ /* 0x000fda0003f06270 */
[----:B------:R-:W-:Y:S01]  /*103d0*/  @P0 BREAK B0 ;  /* 0x0000000000000942 */ /* 0x000fe20003800000 */
[----:B------:R-:W-:Y:S05]  /*103e0*/  @P0 BRA `(.L_x_1867) ;  /* 0x00002b1000000947 */ /* 0x000fea0003800000 */
[----:B------:R-:W-:Y:S05]  /*103f0*/  BSYNC B0 ;  /* 0x0000000000007941 */ /* 0x000fea0003800000 */
.L_x_1802:
        /* <DEDUP_REMOVED lines=278> */
.L_x_1883:
        /* <DEDUP_REMOVED lines=36> */
[----:B------:R-:W-:Y:S01]  /*117a0*/  MOV R54, R12 ;  /* 0x0000000c00367202 */ /* 0x000fe20000000f00 */
[----:B------:R-:W-:Y:S01]  /*117b0*/  IMAD.MOV.U32 R55, RZ, RZ, R13 ;  /* 0x000000ffff377224 */ /* 0x000fe200078e000d */
        /* <DEDUP_REMOVED lines=11> */
.L_x_1893:
        /* <DEDUP_REMOVED lines=79> */
[----:B0-----:R-:W-:Y:S02]  /*11d60*/  IMAD R11, R35, c[0x0][0x538], RZ ;  /* 0x00014e00230b7a24 */ /* 0x001fe400078e02ff */
[----:B------:R-:W-:Y:S02]  /*11d70*/  IMAD R7, R30, c[0x0][0x53c], R7 ;  /* 0x00014f001e077a24 */ /* 0x000fe400078e0207 */
[----:B------:R-:W-:Y:S01]  /*11d80*/  IMAD R17, R32, c[0x0][0x53c], R15 ;  /* 0x00014f0020117a24 */ /* 0x000fe200078e020f */
[----:B------:R-:W-:Y:S01]  /*11d90*/  LEA R4, P1, R6, R0, 0x4 ;  /* 0x0000000006047211 */ /* 0x000fe200078220ff */
[----:B------:R-:W-:-:S04]  /*11da0*/  IMAD.WIDE.U32 R30, R30, c[0x0][0x538], RZ ;  /* 0x00014e001e1e7a25 */ /* 0x000fc800078e00ff */
[----:B------:R-:W-:-:S04]  /*11db0*/  IMAD.WIDE.U32 R32, R32, c[0x0][0x538], RZ ;  /* 0x00014e0020207a25 */ /* 0x000fc800078e00ff */
[C---:B------:R-:W-:Y:S02]  /*11dc0*/  IMAD R13, R34.reuse, c[0x0][0x53c], R11 ;  /* 0x00014f00220d7a24 */ /* 0x040fe400078e020b */
[----:B------:R-:W-:Y:S01]  /*11dd0*/  IMAD.WIDE.U32 R34, R34, c[0x0][0x538], RZ ;  /* 0x00014e0022227a25 */ /* 0x000fe200078e00ff */
[----:B------:R-:W-:-:S03]  /*11de0*/  LEA.HI.X R5, R6, R2, R5, 0x4, P1 ;  /* 0x0000000206057211 */ /* 0x000fc600008f2405 */
[----:B------:R-:W-:Y:S02]  /*11df0*/  IMAD R19, R27, c[0x0][0x538], RZ ;  /* 0x00014e001b137a24 */ /* 0x000fe400078e02ff */
[----:B------:R-:W-:Y:S01]  /*11e00*/  IMAD.IADD R15, R31, 0x1, R7 ;  /* 0x000000011f0f7824 */ /* 0x000fe200078e0207 */
[----:B------:R-:W-:Y:S01]  /*11e10*/  IADD3 R7, R33, R17, RZ ;  /* 0x0000001121077210 */ /* 0x000fe20007ffe0ff */
[----:B------:R-:W-:Y:S01]  /*11e20*/  IMAD.WIDE.U32 R10, R26, c[0x0][0x538], RZ ;  /* 0x00014e001a0a7a25 */ /* 0x000fe200078e00ff */
[-C--:B------:R-:W-:Y:S02]  /*11e30*/  LEA R38, P3, R32, R0.reuse, 0x4 ;  /* 0x0000000020267211 */ /* 0x080fe400078620ff */
[-C--:B------:R-:W-:Y:S01]  /*11e40*/  LEA R12, P1, R34, R0.reuse, 0x4 ;  /* 0x00000000220c7211 */ /* 0x080fe200078220ff */
[----:B------:R-:W-:Y:S01]  /*11e50*/  IMAD R19, R26, c[0x0][0x53c], R19 ;  /* 0x00014f001a137a24 */ /* 0x000fe200078e0213 */
[----:B------:R-:W-:Y:S02]  /*11e60*/  IADD3 R13, R35, R13, RZ ;  /* 0x0000000d230d7210 */ /* 0x000fe40007ffe0ff */
[----:B------:R-:W-:-:S02]  /*11e70*/  LEA R16, P2, R30, R0, 0x4 ;  /* 0x000000001e107211 */ /* 0x000fc400078420ff */
[-C--:B------:R-:W-:Y:S02]  /*11e80*/  LEA.HI.X R39, R32, R2.reuse, R7, 0x4, P3 ;  /* 0x0000000220277211 */ /* 0x080fe400018f2407 */
        /* <DEDUP_REMOVED lines=70> */
.L_x_1892:
[----:B------:R-:W-:Y:S02]  /*122f0*/  MOV R12, R54 ;  /* 0x00000036000c7202 */ /* 0x000fe40000000f00 */
[----:B------:R-:W-:Y:S02]  /*12300*/  MOV R13, R55 ;  /* 0x00000037000d7202 */ /* 0x000fe40000000f00 */
.L_x_1891:
[----:B------:R-:W-:Y:S05]  /*12310*/  BSYNC B5 ;  /* 0x0000000000057941 */ /* 0x000fea0003800000 */
.L_x_1890:
        /* <DEDUP_REMOVED lines=15> */
[C---:B------:R-:W-:Y:S01]  /*12410*/  LEA R6, P0, R14.reuse, R0, 0x4 ;  /* 0x000000000e067211 */ /* 0x040fe200078020ff */
[----:B----4-:R-:W-:Y:S02]  /*12420*/  IMAD R13, R13, c[0x0][0x538], RZ ;  /* 0x00014e000d0d7a24 */ /* 0x010fe400078e02ff */
[----:B------:R-:W-:Y:S02]  /*12430*/  IMAD.IADD R7, R15, 0x1, R7 ;  /* 0x000000010f077824 */ /* 0x000fe400078e0207 */
[----:B---3--:R-:W-:Y:S02]  /*12440*/  IMAD R15, R25, c[0x0][0x538], RZ ;  /* 0x00014e00190f7a24 */ /* 0x008fe400078e02ff */
[----:B-----5:R-:W-:Y:S01]  /*12450*/  IMAD R11, R11, c[0x0][0x538], RZ ;  /* 0x00014e000b0b7a24 */ /* 0x020fe200078e02ff */
[----:B------:R-:W-:Y:S01]  /*12460*/  LEA.HI.X R7, R14, R2, R7, 0x4, P0 ;  /* 0x000000020e077211 */ /* 0x000fe200000f2407 */
[----:B------:R-:W-:-:S02]  /*12470*/  IMAD R19, R24, c[0x0][0x53c], R15 ;  /* 0x00014f0018137a24 */ /* 0x000fc400078e020f */
        /* <DEDUP_REMOVED lines=62> */
[----:B-1----:R-:W1:Y:S01]  /*12860*/  DADD R4, R4, R28 ;  /* 0x0000000004047229 */ /* 0x002e62000000001c */
[----:B------:R-:W-:-:S03]  /*12870*/  IADD3.X R13, RZ, R55, RZ, P1, !PT ;  /* 0x00000037ff0d7210 */ /* 0x000fc60000ffe4ff */
[----:B0-----:R-:W0:Y:S01]  /*12880*/  DADD R6, R6, R30 ;  /* 0x0000000006067229 */ /* 0x001e22000000001e */
[----:B------:R-:W-:Y:S01]  /*12890*/  MOV R54, R12 ;  /* 0x0000000c00367202 */ /* 0x000fe20000000f00 */
[----:B------:R-:W-:Y:S02]  /*128a0*/  IMAD.MOV.U32 R55, RZ, RZ, R13 ;  /* 0x000000ffff377224 */ /* 0x000fe400078e000d */
[----:B-1----:R1:W2:-:S04]  /*128b0*/  DADD R44, R4, R32 ;  /* 0x00000000042c7229 */ /* 0x0022880000000020 */
[----:B0-----:R1:W0:-:S06]  /*128c0*/  DADD R46, R6, R34 ;  /* 0x00000000062e7229 */ /* 0x00120c0000000022 */
.L_x_1895:
[----:B--2---:R-:W-:Y:S05]  /*128d0*/  BSYNC B5 ;  /* 0x0000000000057941 */ /* 0x004fea0003800000 */
.L_x_1894:
[----:B------:R-:W-:-:S04]  /*128e0*/  ISETP.NE.U32.AND P1, PT, R49, RZ, PT ;  /* 0x000000ff3100720c */ /* 0x000fc80003f25070 */
[----:B------:R-:W-:-:S13]  /*128f0*/  ISETP.NE.OR.EX P0, PT, R3, RZ, P0, P1 ;  /* 0x000000ff0300720c */ /* 0x000fda0000705710 */
[----:B------:R-:W-:Y:S01]  /*12900*/  @!P0 BREAK B2 ;  /* 0x0000000000028942 */ /* 0x000fe20003800000 */
[----:B------:R-:W-:Y:S05]  /*12910*/  @!P0 BRA `(.L_x_1887) ;  /* 0x0000034000008947 */ /* 0x000fea0003800000 */
.L_x_1889:
[----:B------:R-:W-:Y:S05]  /*12920*/  BSYNC B2 ;  /* 0x0000000000027941 */ /* 0x000fea0003800000 */
.L_x_1888:
[----:B------:R-:W-:Y:S02]  /*12930*/  BSSY B2, `(.L_x_1896) ;  /* 0x0000030000027945 */ /* 0x000fe40003800000 */
.L_x_1897:
        /* <DEDUP_REMOVED lines=48> */
.L_x_1896:
[----:B------:R-:W-:Y:S02]  /*12c40*/  MOV R12, R54 ;  /* 0x00000036000c7202 */ /* 0x000fe40000000f00 */
[----:B------:R-:W-:Y:S02]  /*12c50*/  MOV R13, R55 ;  /* 0x00000037000d7202 */ /* 0x000fe40000000f00 */
.L_x_1887:
[----:B------:R-:W-:Y:S05]  /*12c60*/  BSYNC B3 ;  /* 0x0000000000037941 */ /* 0x000fea0003800000 */
.L_x_1886:
        /* <DEDUP_REMOVED lines=29> */
[----:B------:R-:W-:Y:S01]  /*12e40*/  @P0 LEA R8, P1, R10, R0, 0x4 ;  /* 0x000000000a080211 */ /* 0x000fe200078220ff */
[----:B------:R-:W-:-:S03]  /*12e50*/  @P0 IMAD.IADD R3, R11, 0x1, R7 ;  /* 0x000000010b030824 */ /* 0x000fc600078e0207 */
[----:B------:R-:W2:Y:S02]  /*12e60*/  LDG.E.128.CONSTANT R4, [R4.64] ;  /* 0x0000000404047981 */ /* 0x000ea4000c1e9d00 */
[----:B------:R-:W-:-:S06]  /*12e70*/  @P0 LEA.HI.X R9, R10, R2, R3, 0x4, P1 ;  /* 0x000000020a090211 */ /* 0x000fcc00008f2403 */
[----:B------:R-:W3:Y:S01]  /*12e80*/  @P0 LDG.E.128.CONSTANT R8, [R8.64] ;  /* 0x0000000408080981 */ /* 0x000ee2000c1e9d00 */
[----:B--2---:R-:W3:-:S04]  /*12e90*/  DADD R44, R44, R4 ;  /* 0x000000002c2c7229 */ /* 0x004ec80000000004 */
[----:B0-----:R-:W0:-:S04]  /*12ea0*/  DADD R46, R46, R6 ;  /* 0x000000002e2e7229 */ /* 0x001e080000000006 */
[----:B---3--:R1:W2:-:S04]  /*12eb0*/  @P0 DADD R44, R44, R8 ;  /* 0x000000002c2c0229 */ /* 0x0082880000000008 */
[----:B0-----:R1:W0:-:S06]  /*12ec0*/  @P0 DADD R46, R46, R10 ;  /* 0x000000002e2e0229 */ /* 0x00120c000000000a */
.L_x_1885:
[----:B--2---:R-:W-:Y:S05]  /*12ed0*/  BSYNC B4 ;  /* 0x0000000000047941 */ /* 0x004fea0003800000 */
.L_x_1884:
[----:B0-----:R0:W-:Y:S01]  /*12ee0*/  STG.E.128 [R52.64], R44 ;  /* 0x0000002c34007986 */ /* 0x0011e2000c101d04 */
[----:B------:R-:W-:-:S03]  /*12ef0*/  IADD3 R51, R51, 0x80, RZ ;  /* 0x0000008033337810 */ /* 0x000fc60007ffe0ff */
.L_x_1867:
[----:B------:R-:W-:Y:S05]  /*12f00*/  BSYNC B1 ;  /* 0x0000000000017941 */ /* 0x000fea0003800000 */
.L_x_1801:
[----:B------:R-:W-:Y:S01]  /*12f10*/  WARPSYNC 0xffffffff ;  /* 0xffffffff00007948 */ /* 0x000fe20003800000 */
[----:B------:R-:W-:-:S13]  /*12f20*/  ISETP.GE.AND P0, PT, R51, c[0x0][0x160], PT ;  /* 0x0000580033007a0c */ /* 0x000fda0003f06270 */
[----:B------:R-:W-:Y:S05]  /*12f30*/  @P0 EXIT ;  /* 0x000000000000094d */ /* 0x000fea0003800000 */
        /* <DEDUP_REMOVED lines=278> */
.L_x_1898:
        /* <DEDUP_REMOVED lines=16> */
[----:B------:R-:W-:Y:S01]  /*141a0*/  ISETP.GE.U32.AND P0, PT, R8, 0x1, PT ;  /* 0x000000010800780c */ /* 0x000fe20003f06070 */
[----:B------:R-:W-:Y:S01]  /*141b0*/  CS2R R4, SRZ ;  /* 0x0000000000047805 */ /* 0x000fe2000001ff00 */
        /* <DEDUP_REMOVED lines=18> */
[----:B0-----:R-:W-:Y:S02]  /*142e0*/  MOV R52, R16 ;  /* 0x0000001000347202 */ /* 0x001fe40000000f00 */
        /* <DEDUP_REMOVED lines=12> */
.L_x_1908:
[----:B------:R-:W2:Y:S04]  /*143b0*/  LDG.E.64.CONSTANT R10, [R52.64] ;  /* 0x00000004340a7981 */ /* 0x000ea8000c1e9b00 */
[----:B------:R-:W3:Y:S04]  /*143c0*/  LDG.E.64.CONSTANT R12, [R52.64+0x8] ;  /* 0x00000804340c7981 */ /* 0x000ee8000c1e9b00 */
[----:B------:R-:W4:Y:S04]  /*143d0*/  LDG.E.64.CONSTANT R14, [R52.64+0x10] ;  /* 0x00001004340e7981 */ /* 0x000f28000c1e9b00 */
[----:B------:R-:W5:Y:S04]  /*143e0*/  LDG.E.64.CONSTANT R8, [R52.64+0x18] ;  /* 0x0000180434087981 */ /* 0x000f68000c1e9b00 */
[----:B-1----:R-:W4:Y:S04]  /*143f0*/  LDG.E.64.CONSTANT R44, [R52.64+0x20] ;  /* 0x00002004342c7981 */ /* 0x002f28000c1e9b00 */
        /* <DEDUP_REMOVED lines=16> */
[----:B------:R-:W-:Y:S01]  /*14500*/  LEA R20, P2, R10, R0, 0x4 ;  /* 0x000000000a147211 */ /* 0x000fe200078420ff */
[----:B------:R-:W-:Y:S02]  /*14510*/  IMAD.IADD R12, R17, 0x1, R13 ;  /* 0x00000001110c7824 */ /* 0x000fe400078e020d */
[----:B----4-:R-:W-:Y:S01]  /*14520*/  IMAD R13, R15, c[0x0][0x538], RZ ;  /* 0x00014e000f0d7a24 */ /* 0x010fe200078e02ff */
[----:B------:R-:W-:Y:S02]  /*14530*/  IADD3 R11, R11, R19, RZ ;  /* 0x000000130b0b7210 */ /* 0x000fe40007ffe0ff */
[-C--:B------:R-:W-:Y:S01]  /*14540*/  LEA.HI.X R25, R16, R3.reuse, R12, 0x4, P1 ;  /* 0x0000000310197211 */ /* 0x080fe200008f240c */
[----:B------:R-:W-:Y:S01]  /*14550*/  IMAD R13, R14, c[0x0][0x53c], R13 ;  /* 0x00014f000e0d7a24 */ /* 0x000fe200078e020d */
[----:B------:R-:W-:Y:S01]  /*14560*/  LEA.HI.X R21, R10, R3, R11, 0x4, P2 ;  /* 0x000000030a157211 */ /* 0x000fe200010f240b */
[----:B------:R-:W-:-:S03]  /*14570*/  IMAD.WIDE.U32 R14, R14, c[0x0][0x538], RZ ;  /* 0x00014e000e0e7a25 */ /* 0x000fc600078e00ff */
[----:B------:R-:W2:Y:S01]  /*14580*/  LDG.E.128.CONSTANT R24, [R24.64] ;  /* 0x0000000418187981 */ /* 0x000ea2000c1e9d00 */
[----:B-----5:R-:W-:Y:S01]  /*14590*/  IMAD R17, R9, c[0x0][0x538], RZ ;  /* 0x00014e0009117a24 */ /* 0x020fe200078e02ff */
[-C--:B------:R-:W-:Y:S02]  /*145a0*/  LEA R12, P1, R14, R0.reuse, 0x4 ;  /* 0x000000000e0c7211 */ /* 0x080fe400078220ff */
[----:B------:R-:W-:Y:S01]  /*145b0*/  IADD3 R9, R15, R13, RZ ;  /* 0x0000000d0f097210 */ /* 0x000fe20007ffe0ff */
[----:B------:R-:W3:Y:S01]  /*145c0*/  LDG.E.128.CONSTANT R20, [R20.64] ;  /* 0x0000000414147981 */ /* 0x000ee2000c1e9d00 */
[----:B------:R-:W-:Y:S02]  /*145d0*/  IMAD.WIDE.U32 R10, R8, c[0x0][0x538], RZ ;  /* 0x00014e00080a7a25 */ /* 0x000fe400078e00ff */
[----:B------:R-:W-:Y:S02]  /*145e0*/  LEA.HI.X R13, R14, R3, R9, 0x4, P1 ;  /* 0x000000030e0d7211 */ /* 0x000fe400008f2409 */
[----:B------:R-:W-:Y:S01]  /*145f0*/  IMAD R17, R8, c[0x0][0x53c], R17 ;  /* 0x00014f0008117a24 */ /* 0x000fe200078e0211 */
[----:B------:R-:W-:-:S03]  /*14600*/  LEA R16, P1, R10, R0, 0x4 ;  /* 0x000000000a107211 */ /* 0x000fc600078220ff */
[----:B------:R-:W4:Y:S01]  /*14610*/  LDG.E.128.CONSTANT R12, [R12.64] ;  /* 0x000000040c0c7981 */ /* 0x000f22000c1e9d00 */
[----:B------:R-:W-:-:S04]  /*14620*/  IADD3 R8, R11, R17, RZ ;  /* 0x000000110b087210 */ /* 0x000fc80007ffe0ff */
[----:B------:R-:W-:Y:S02]  /*14630*/  LEA.HI.X R17, R10, R3, R8, 0x4, P1 ;  /* 0x000000030a117211 */ /* 0x000fe400008f2408 */
[----:B------:R-:W5:Y:S04]  /*14640*/  LDG.E.64.CONSTANT R10, [R52.64+0x68] ;  /* 0x00006804340a7981 */ /* 0x000f68000c1e9b00 */
[----:B------:R-:W5:Y:S04]  /*14650*/  LDG.E.128.CONSTANT R16, [R16.64] ;  /* 0x0000000410107981 */ /* 0x000f68000c1e9d00 */
[----:B------:R-:W5:Y:S01]  /*14660*/  LDG.E.64.CONSTANT R8, [R52.64+0x70] ;  /* 0x0000700434087981 */ /* 0x000f62000c1e9b00 */
[----:B------:R-:W-:-:S04]  /*14670*/  IMAD R45, R45, c[0x0][0x538], RZ ;  /* 0x00014e002d2d7a24 */ /* 0x000fc800078e02ff */
[C---:B------:R-:W-:Y:S02]  /*14680*/  IMAD R47, R44.reuse, c[0x0][0x53c], R45 ;  /* 0x00014f002c2f7a24 */ /* 0x040fe400078e022d */
[----:B------:R-:W-:-:S05]  /*14690*/  IMAD.WIDE.U32 R44, R44, c[0x0][0x538], RZ ;  /* 0x00014e002c2c7a25 */ /* 0x000fca00078e00ff */
[----:B------:R-:W-:Y:S02]  /*146a0*/  IADD3 R45, R45, R47, RZ ;  /* 0x0000002f2d2d7210 */ /* 0x000fe40007ffe0ff */
[----:B------:R-:W-:-:S04]  /*146b0*/  LEA R46, P1, R44, R0, 0x4 ;  /* 0x000000002c2e7211 */ /* 0x000fc800078220ff */
[----:B------:R-:W-:-:S06]  /*146c0*/  LEA.HI.X R47, R44, R3, R45, 0x4, P1 ;  /* 0x000000032c2f7211 */ /* 0x000fcc00008f242d */
[----:B------:R-:W5:Y:S01]  /*146d0*/  LDG.E.128.CONSTANT R44, [R46.64] ;  /* 0x000000042e2c7981 */ /* 0x000f62000c1e9d00 */
[----:B0-2---:R0:W3:Y:S02]  /*146e0*/  DADD R26, R26, R6 ;  /* 0x000000001a1a7229 */ /* 0x0050e40000000006 */
[----:B0-----:R-:W-:Y:S02]  /*146f0*/  IMAD R7, R55, c[0x0][0x538], RZ ;  /* 0x00014e0037077a24 */ /* 0x001fe400078e02ff */
[----:B------:R0:W1:Y:S02]  /*14700*/  DADD R24, R24, R4 ;  /* 0x0000000018187229 */ /* 0x0000640000000004 */
[C---:B0-----:R-:W-:Y:S02]  /*14710*/  IMAD.WIDE.U32 R4, R54.reuse, c[0x0][0x538], RZ ;  /* 0x00014e0036047a25 */ /* 0x041fe400078e00ff */
[----:B---3--:R-:W4:Y:S02]  /*14720*/  DADD R22, R26, R22 ;  /* 0x000000001a167229 */ /* 0x008f240000000016 */
[----:B------:R-:W-:Y:S01]  /*14730*/  IMAD R7, R54, c[0x0][0x53c], R7 ;  /* 0x00014f0036077a24 */ /* 0x000fe200078e0207 */
[----:B------:R-:W-:Y:S01]  /*14740*/  LEA R56, P1, R4, R0, 0x4 ;  /* 0x0000000004387211 */ /* 0x000fe200078220ff */
[----:B-1----:R-:W0:-:S03]  /*14750*/  DADD R20, R24, R20 ;  /* 0x0000000018147229 */ /* 0x002e060000000014 */
[----:B------:R-:W-:Y:S01]  /*14760*/  IADD3 R5, R5, R7, RZ ;  /* 0x0000000705057210 */ /* 0x000fe20007ffe0ff */
[----:B------:R-:W-:Y:S01]  /*14770*/  IMAD R7, R41, c[0x0][0x538], RZ ;  /* 0x00014e0029077a24 */ /* 0x000fe200078e02ff */
[----:B----4-:R1:W5:Y:S02]  /*14780*/  DADD R14, R22, R14 ;  /* 0x00000000160e7229 */ /* 0x010364000000000e */
[----:B-1----:R-:W-:Y:S01]  /*14790*/  IMAD R23, R43, c[0x0][0x538], RZ ;  /* 0x00014e002b177a24 */ /* 0x002fe200078e02ff */
[----:B------:R-:W-:Y:S01]  /*147a0*/  LEA.HI.X R57, R4, R3, R5, 0x4, P1 ;  /* 0x0000000304397211 */ /* 0x000fe200008f2405 */
[----:B0-----:R0:W1:Y:S01]  /*147b0*/  DADD R20, R20, R12 ;  /* 0x0000000014147229 */ /* 0x001062000000000c */
[----:B------:R-:W-:-:S04]  /*147c0*/  IMAD.WIDE.U32 R4, R40, c[0x0][0x538], RZ ;  /* 0x00014e0028047a25 */ /* 0x000fc800078e00ff */
[----:B------:R-:W-:Y:S02]  /*147d0*/  IMAD R7, R40, c[0x0][0x53c], R7 ;  /* 0x00014f0028077a24 */ /* 0x000fe400078e0207 */
[----:B0-----:R-:W-:-:S04]  /*147e0*/  IMAD.WIDE.U32 R12, R42, c[0x0][0x538], RZ ;  /* 0x00014e002a0c7a25 */ /* 0x001fc800078e00ff */
[----:B------:R-:W-:Y:S01]  /*147f0*/  IMAD R23, R42, c[0x0][0x53c], R23 ;  /* 0x00014f002a177a24 */ /* 0x000fe200078e0217 */
[-C--:B------:R-:W-:Y:S02]  /*14800*/  LEA R40, P1, R4, R0.reuse, 0x4 ;  /* 0x0000000004287211 */ /* 0x080fe400078220ff */
[----:B------:R-:W-:Y:S01]  /*14810*/  IADD3 R7, R5, R7, RZ ;  /* 0x0000000705077210 */ /* 0x000fe20007ffe0ff */
[----:B-----5:R0:W-:Y:S01]  /*14820*/  DADD R58, R14, R18 ;  /* 0x000000000e3a7229 */ /* 0x0201e20000000012 */
[----:B------:R-:W-:Y:S02]  /*14830*/  LEA R6, P2, R12, R0, 0x4 ;  /* 0x000000000c067211 */ /* 0x000fe400078420ff */
[----:B------:R-:W-:Y:S01]  /*14840*/  IADD3 R5, R13, R23, RZ ;  /* 0x000000170d057210 */ /* 0x000fe20007ffe0ff */
[----:B------:R-:W-:Y:S01]  /*14850*/  IMAD R13, R35, c[0x0][0x538], RZ ;  /* 0x00014e00230d7a24 */ /* 0x000fe200078e02ff */
[-C--:B------:R-:W-:Y:S01]  /*14860*/  LEA.HI.X R41, R4, R3.reuse, R7, 0x4, P1 ;  /* 0x0000000304297211 */ /* 0x080fe200008f2407 */
[----:B0-----:R-:W-:Y:S01]  /*14870*/  IMAD R19, R39, c[0x0][0x538], RZ ;  /* 0x00014e0027137a24 */ /* 0x001fe200078e02ff */
[----:B-1----:R0:W1:Y:S01]  /*14880*/  DADD R54, R20, R16 ;  /* 0x0000000014367229 */ /* 0x0020620000000010 */
[----:B------:R-:W-:Y:S01]  /*14890*/  LEA.HI.X R7, R12, R3, R5, 0x4, P2 ;  /* 0x000000030c077211 */ /* 0x000fe200010f2405 */
[----:B0-----:R-:W-:-:S02]  /*148a0*/  IMAD R17, R37, c[0x0][0x538], RZ ;  /* 0x00014e0025117a24 */ /* 0x001fc400078e02ff */
[C---:B------:R-:W-:Y:S01]  /*148b0*/  IMAD R5, R34.reuse, c[0x0][0x53c], R13 ;  /* 0x00014f0022057a24 */ /* 0x040fe200078e020d */
[----:B------:R-:W2:Y:S01]  /*148c0*/  LDG.E.128.CONSTANT R40, [R40.64] ;  /* 0x0000000428287981 */ /* 0x000ea2000c1e9d00 */
[----:B------:R-:W-:-:S04]  /*148d0*/  IMAD.WIDE.U32 R14, R34, c[0x0][0x538], RZ ;  /* 0x00014e00220e7a25 */ /* 0x000fc800078e00ff */
[C---:B------:R-:W-:Y:S02]  /*148e0*/  IMAD R19, R38.reuse, c[0x0][0x53c], R19 ;  /* 0x00014f0026137a24 */ /* 0x040fe400078e0213 */
[----:B------:R-:W-:Y:S01]  /*148f0*/  IMAD.WIDE.U32 R38, R38, c[0x0][0x538], RZ ;  /* 0x00014e0026267a25 */ /* 0x000fe200078e00ff */
[----:B------:R-:W-:-:S03]  /*14900*/  IADD3 R16, R15, R5, RZ ;  /* 0x000000050f107210 */ /* 0x000fc60007ffe0ff */
[----:B------:R-:W-:Y:S02]  /*14910*/  IMAD R21, R33, c[0x0][0x538], RZ ;  /* 0x00014e0021157a24 */ /* 0x000fe400078e02ff */
[----:B------:R-:W-:Y:S01]  /*14920*/  IMAD R17, R36, c[0x0][0x53c], R17 ;  /* 0x00014f0024117a24 */ /* 0x000fe200078e0211 */
[-C--:B------:R-:W-:Y:S01]  /*14930*/  LEA R34, P1, R14, R0.reuse, 0x4 ;  /* 0x000000000e227211 */ /* 0x080fe200078220ff */
[----:B------:R-:W-:Y:S01]  /*14940*/  IMAD.WIDE.U32 R36, R36, c[0x0][0x538], RZ ;  /* 0x00014e0024247a25 */ /* 0x000fe200078e00ff */
[----:B------:R-:W-:-:S03]  /*14950*/  LEA R24, P3, R38, R0, 0x4 ;  /* 0x0000000026187211 */ /* 0x000fc600078620ff */
[----:B------:R-:W-:-:S04]  /*14960*/  IMAD.WIDE.U32 R12, R32, c[0x0][0x538], RZ ;  /* 0x00014e00200c7a25 */ /* 0x000fc800078e00ff */
[----:B------:R-:W-:Y:S02]  /*14970*/  IMAD.IADD R15, R39, 0x1, R19 ;  /* 0x00000001270f7824 */ /* 0x000fe400078e0213 */
[----:B------:R-:W-:Y:S01]  /*14980*/  IMAD R21, R32, c[0x0][0x53c], R21 ;  /* 0x00014f0020157a24 */ /* 0x000fe200078e0215 */
[-C--:B------:R-:W-:Y:S02]  /*14990*/  LEA R4, P2, R36, R0.reuse, 0x4 ;  /* 0x0000000024047211 */ /* 0x080fe400078420ff */
[----:B------:R-:W-:Y:S02]  /*149a0*/  IADD3 R5, R37, R17, RZ ;  /* 0x0000001125057210 */ /* 0x000fe40007ffe0ff */
[-C--:B------:R-:W-:Y:S02]  /*149b0*/  LEA.HI.X R35, R14, R3.reuse, R16, 0x4, P1 ;  /* 0x000000030e237211 */ /* 0x080fe400008f2410 */
[----:B------:R-:W-:Y:S01]  /*149c0*/  LEA.HI.X R25, R38, R3, R15, 0x4, P3 ;  /* 0x0000000326197211 */ /* 0x000fe200018f240f */
[----:B------:R-:W-:Y:S01]  /*149d0*/  IMAD R15, R31, c[0x0][0x538], RZ ;  /* 0x00014e001f0f7a24 */ /* 0x000fe200078e02ff */
[----:B------:R-:W-:-:S02]  /*149e0*/  LEA R20, P1, R12, R0, 0x4 ;  /* 0x000000000c147211 */ /* 0x000fc400078220ff */
[----:B------:R-:W-:Y:S01]  /*149f0*/  IADD3 R13, R13, R21, RZ ;  /* 0x000000150d0d7210 */ /* 0x000fe20007ffe0ff */
[----:B------:R-:W-:Y:S01]  /*14a00*/  IMAD R17, R29, c[0x0][0x538], RZ ;  /* 0x00014e001d117a24 */ /* 0x000fe200078e02ff */
[-C--:B------:R-:W-:Y:S01]  /*14a10*/  LEA.HI.X R5, R36, R3.reuse, R5, 0x4, P2 ;  /* 0x0000000324057211 */ /* 0x080fe200010f2405 */
[----:B------:R-:W3:Y:S01]  /*14a20*/  LDG.E.128.CONSTANT R32, [R34.64] ;  /* 0x0000000422207981 */ /* 0x000ee2000c1e9d00 */
[----:B------:R-:W-:Y:S01]  /*14a30*/  LEA.HI.X R21, R12, R3, R13, 0x4, P1 ;  /* 0x000000030c157211 */ /* 0x000fe200008f240d */
[C---:B------:R-:W-:Y:S02]  /*14a40*/  IMAD R13, R30.reuse, c[0x0][0x53c], R15 ;  /* 0x00014f001e0d7a24 */ /* 0x040fe400078e020f */
[----:B------:R0:W4:Y:S01]  /*14a50*/  LDG.E.128.CONSTANT R36, [R6.64] ;  /* 0x0000000406247981 */ /* 0x000122000c1e9d00 */
[----:B------:R-:W-:-:S03]  /*14a60*/  IMAD.WIDE.U32 R30, R30, c[0x0][0x538], RZ ;  /* 0x00014e001e1e7a25 */ /* 0x000fc600078e00ff */
[----:B------:R-:W5:Y:S02]  /*14a70*/  LDG.E.128.CONSTANT R24, [R24.64] ;  /* 0x0000000418187981 */ /* 0x000f64000c1e9d00 */
[-C--:B------:R-:W-:Y:S02]  /*14a80*/  LEA R16, P1, R30, R0.reuse, 0x4 ;  /* 0x000000001e107211 */ /* 0x080fe400078220ff */
[----:B------:R-:W-:Y:S01]  /*14a90*/  IADD3 R12, R31, R13, RZ ;  /* 0x0000000d1f0c7210 */ /* 0x000fe20007ffe0ff */
[C---:B------:R-:W-:Y:S01]  /*14aa0*/  IMAD R13, R28.reuse, c[0x0][0x53c], R17 ;  /* 0x00014f001c0d7a24 */ /* 0x040fe200078e0211 */
[----:B------:R-:W5:Y:S01]  /*14ab0*/  LDG.E.128.CONSTANT R20, [R20.64] ;  /* 0x0000000414147981 */ /* 0x000f62000c1e9d00 */
[----:B------:R-:W-:Y:S01]  /*14ac0*/  IMAD.WIDE.U32 R14, R28, c[0x0][0x538], RZ ;  /* 0x00014e001c0e7a25 */ /* 0x000fe200078e00ff */
[----:B------:R-:W-:Y:S02]  /*14ad0*/  LEA.HI.X R17, R30, R3, R12, 0x4, P1 ;  /* 0x000000031e117211 */ /* 0x000fe400008f240c */
[----:B------:R0:W5:Y:S01]  /*14ae0*/  LDG.E.128.CONSTANT R28, [R4.64] ;  /* 0x00000004041c7981 */ /* 0x000162000c1e9d00 */
[----:B------:R-:W-:Y:S01]  /*14af0*/  IMAD R11, R11, c[0x0][0x538], RZ ;  /* 0x00014e000b0b7a24 */ /* 0x000fe200078e02ff */
[----:B------:R-:W-:Y:S01]  /*14b00*/  IADD3 R13, R15, R13, RZ ;  /* 0x0000000d0f0d7210 */ /* 0x000fe20007ffe0ff */
[----:B------:R-:W-:Y:S01]  /*14b10*/  IMAD R15, R9, c[0x0][0x538], RZ ;  /* 0x00014e00090f7a24 */ /* 0x000fe200078e02ff */
[----:B------:R-:W-:Y:S01]  /*14b20*/  LEA R12, P1, R14, R0, 0x4 ;  /* 0x000000000e0c7211 */ /* 0x000fe200078220ff */
[C---:B------:R-:W-:Y:S01]  /*14b30*/  IMAD R9, R10.reuse, c[0x0][0x53c], R11 ;  /* 0x00014f000a097a24 */ /* 0x040fe200078e020b */
[----:B------:R-:W5:Y:S01]  /*14b40*/  LDG.E.128.CONSTANT R16, [R16.64] ;  /* 0x0000000410107981 */ /* 0x000f62000c1e9d00 */
[----:B------:R-:W-:Y:S01]  /*14b50*/  IMAD.WIDE.U32 R10, R10, c[0x0][0x538], RZ ;  /* 0x00014e000a0a7a25 */ /* 0x000fe200078e00ff */
[----:B------:R-:W-:-:S03]  /*14b60*/  LEA.HI.X R13, R14, R3, R13, 0x4, P1 ;  /* 0x000000030e0d7211 */ /* 0x000fc600008f240d */
[C---:B------:R-:W-:Y:S01]  /*14b70*/  IMAD R15, R8.reuse, c[0x0][0x53c], R15 ;  /* 0x00014f00080f7a24 */ /* 0x040fe200078e020f */
[----:B------:R-:W-:Y:S01]  /*14b80*/  IADD3 R9, R11, R9, RZ ;  /* 0x000000090b097210 */ /* 0x000fe20007ffe0ff */
[----:B0-----:R-:W-:Y:S01]  /*14b90*/  IMAD.WIDE.U32 R6, R8, c[0x0][0x538], RZ ;  /* 0x00014e0008067a25 */ /* 0x001fe200078e00ff */
[----:B------:R-:W-:-:S04]  /*14ba0*/  LEA R8, P1, R10, R0, 0x4 ;  /* 0x000000000a087211 */ /* 0x000fc800078220ff */
[----:B------:R-:W-:Y:S02]  /*14bb0*/  LEA.HI.X R9, R10, R3, R9, 0x4, P1 ;  /* 0x000000030a097211 */ /* 0x000fe400008f2409 */
[----:B------:R-:W-:Y:S02]  /*14bc0*/  IADD3 R15, R7, R15, RZ ;  /* 0x0000000f070f7210 */ /* 0x000fe40007ffe0ff */
[C---:B------:R-:W-:Y:S02]  /*14bd0*/  LEA R4, P1, R6.reuse, R0, 0x4 ;  /* 0x0000000006047211 */ /* 0x040fe400078220ff */
[----:B------:R-:W5:Y:S02]  /*14be0*/  LDG.E.128.CONSTANT R8, [R8.64] ;  /* 0x0000000408087981 */ /* 0x000f64000c1e9d00 */
[----:B------:R-:W-:Y:S02]  /*14bf0*/  LEA.HI.X R5, R6, R3, R15, 0x4, P1 ;  /* 0x0000000306057211 */ /* 0x000fe400008f240f */
[----:B------:R-:W5:Y:S04]  /*14c00*/  LDG.E.128.CONSTANT R12, [R12.64] ;  /* 0x000000040c0c7981 */ /* 0x000f68000c1e9d00 */
[----:B------:R-:W5:Y:S01]  /*14c10*/  LDG.E.128.CONSTANT R4, [R4.64] ;  /* 0x0000000404047981 */ /* 0x000f62000c1e9d00 */
[----:B-1----:R-:W2:-:S04]  /*14c20*/  DADD R54, R54, R44 ;  /* 0x0000000036367229 */ /* 0x002e88000000002c */
[----:B------:R0:W1:Y:S02]  /*14c30*/  DADD R58, R58, R46 ;  /* 0x000000003a3a7229 */ /* 0x000064000000002e */
[----:B0-----:R-:W5:Y:S01]  /*14c40*/  LDG.E.128.CONSTANT R44, [R56.64] ;  /* 0x00000004382c7981 */ /* 0x001f62000c1e9d00 */
[----:B------:R-:W-:-:S04]  /*14c50*/  IADD3 R2, P1, R2, -0x10, RZ ;  /* 0xfffffff002027810 */ /* 0x000fc80007f3e0ff */
[----:B------:R-:W-:Y:S02]  /*14c60*/  IADD3.X R48, R48, -0x1, RZ, P1, !PT ;  /* 0xffffffff30307810 */ /* 0x000fe40000ffe4ff */
[----:B------:R-:W-:-:S04]  /*14c70*/  ISETP.GT.U32.AND P1, PT, R2, 0xc, PT ;  /* 0x0000000c0200780c */ /* 0x000fc80003f24070 */
[----:B------:R-:W-:Y:S02]  /*14c80*/  ISETP.GT.AND.EX P1, PT, R48, RZ, PT, P1 ;  /* 0x000000ff3000720c */ /* 0x000fe40003f24310 */
[----:B------:R-:W-:-:S04]  /*14c90*/  IADD3 R52, P2, R52, 0x80, RZ ;  /* 0x0000008034347810 */ /* 0x000fc80007f5e0ff */
[----:B------:R-:W-:Y:S01]  /*14ca0*/  IADD3.X R53, RZ, R53, RZ, P2, !PT ;  /* 0x00000035ff357210 */ /* 0x000fe200017fe4ff */
[----:B--2---:R-:W4:-:S04]  /*14cb0*/  DADD R40, R54, R40 ;  /* 0x0000000036287229 */ /* 0x004f080000000028 */
[----:B-1----:R-:W0:-:S04]  /*14cc0*/  DADD R42, R58, R42 ;  /* 0x000000003a2a7229 */ /* 0x002e08000000002a */
[----:B----4-:R-:W3:-:S04]  /*14cd0*/  DADD R36, R40, R36 ;  /* 0x0000000028247229 */ /* 0x010ec80000000024 */
[----:B0-----:R-:W0:-:S04]  /*14ce0*/  DADD R38, R42, R38 ;  /* 0x000000002a267229 */ /* 0x001e080000000026 */
[----:B---3--:R-:W5:-:S04]  /*14cf0*/  DADD R32, R36, R32 ;  /* 0x0000000024207229 */ /* 0x008f480000000020 */
        /* <DEDUP_REMOVED lines=15> */
[----:B-1----:R1:W2:-:S04]  /*14df0*/  DADD R4, R4, R44 ;  /* 0x0000000004047229 */ /* 0x002288000000002c */
[----:B0-----:R1:W0:Y:S01]  /*14e00*/  DADD R6, R6, R46 ;  /* 0x0000000006067229 */ /* 0x001222000000002e */
[----:B--2---:R-:W-:Y:S05]  /*14e10*/  @P1 BRA `(.L_x_1908) ;  /* 0xfffff59000001947 */ /* 0x004fea000383ffff */
[----:B------:R-:W-:Y:S05]  /*14e20*/  BSYNC B5 ;  /* 0x0000000000057941 */ /* 0x000fea0003800000 */
.L_x_1907:
[----:B------:R-:W-:Y:S02]  /*14e30*/  MOV R16, R52 ;  /* 0x0000003400107202 */ /* 0x000fe40000000f00 */
[----:B------:R-:W-:Y:S02]  /*14e40*/  MOV R17, R53 ;  /* 0x0000003500117202 */ /* 0x000fe40000000f00 */
.L_x_1906:
[----:B------:R-:W-:Y:S05]  /*14e50*/  BSYNC B4 ;  /* 0x0000000000047941 */ /* 0x000fea0003800000 */
.L_x_1905:
        /* <DEDUP_REMOVED lines=23> */
[----:B------:R-:W-:Y:S02]  /*14fd0*/  IMAD R31, R16, c[0x0][0x53c], R31 ;  /* 0x00014f00101f7a24 */ /* 0x000fe400078e021f */
[----:B------:R-:W-:Y:S01]  /*14fe0*/  IMAD.WIDE.U32 R28, R28, c[0x0][0x538], RZ ;  /* 0x00014e001c1c7a25 */ /* 0x000fe200078e00ff */
[----:B------:R-:W-:Y:S02]  /*14ff0*/  LEA R22, P2, R18, R0, 0x4 ;  /* 0x0000000012167211 */ /* 0x000fe400078420ff */
[----:B------:R-:W-:Y:S01]  /*15000*/  IADD3 R19, R19, R31, RZ ;  /* 0x0000001f13137210 */ /* 0x000fe20007ffe0ff */
[----:B------:R-:W-:-:S04]  /*15010*/  IMAD.WIDE.U32 R26, R14, c[0x0][0x538], RZ ;  /* 0x00014e000e1a7a25 */ /* 0x000fc800078e00ff */
[----:B------:R-:W-:Y:S02]  /*15020*/  IMAD R17, R14, c[0x0][0x53c], R15 ;  /* 0x00014f000e117a24 */ /* 0x000fe400078e020f */
[----:B------:R-:W-:Y:S01]  /*15030*/  IMAD R9, R9, c[0x0][0x538], RZ ;  /* 0x00014e0009097a24 */ /* 0x000fe200078e02ff */
[-C--:B------:R-:W-:Y:S01]  /*15040*/  LEA R14, P0, R28, R0.reuse, 0x4 ;  /* 0x000000001c0e7211 */ /* 0x080fe200078020ff */
[----:B------:R-:W-:Y:S01]  /*15050*/  IMAD.IADD R15, R29, 0x1, R23 ;  /* 0x000000011d0f7824 */ /* 0x000fe200078e0217 */
[----:B------:R-:W-:Y:S01]  /*15060*/  IADD3 R17, R27, R17, RZ ;  /* 0x000000111b117210 */ /* 0x000fe20007ffe0ff */
[----:B------:R-:W-:Y:S01]  /*15070*/  IMAD R27, R8, c[0x0][0x53c], R9 ;  /* 0x00014f00081b7a24 */ /* 0x000fe200078e0209 */
[-C--:B------:R-:W-:Y:S01]  /*15080*/  LEA.HI.X R23, R18, R3.reuse, R19, 0x4, P2 ;  /* 0x0000000312177211 */ /* 0x080fe200010f2413 */
[----:B------:R-:W-:Y:S01]  /*15090*/  IMAD.WIDE.U32 R18, R8, c[0x0][0x538], RZ ;  /* 0x00014e0008127a25 */ /* 0x000fe200078e00ff */
[----:B------:R-:W-:Y:S01]  /*150a0*/  LEA.HI.X R15, R28, R3, R15, 0x4, P0 ;  /* 0x000000031c0f7211 */ /* 0x000fe200000f240f */
[----:B------:R-:W2:Y:S02]  /*150b0*/  LDG.E.128.CONSTANT R8, [R10.64] ;  /* 0x000000040a087981 */ /* 0x000ea4000c1e9d00 */
[----:B------:R-:W-:Y:S01]  /*150c0*/  IMAD R13, R13, c[0x0][0x538], RZ ;  /* 0x00014e000d0d7a24 */ /* 0x000fe200078e02ff */
[----:B------:R-:W-:Y:S01]  /*150d0*/  LEA R16, P1, R26, R0, 0x4 ;  /* 0x000000001a107211 */ /* 0x000fe200078220ff */
[----:B------:R-:W-:Y:S01]  /*150e0*/  IMAD.WIDE.U32 R30, R12, c[0x0][0x538], RZ ;  /* 0x00014e000c1e7a25 */ /* 0x000fe200078e00ff */
[----:B------:R-:W-:-:S02]  /*150f0*/  IADD3 R19, R19, R27, RZ ;  /* 0x0000001b13137210 */ /* 0x000fc40007ffe0ff */
[-C--:B------:R-:W-:Y:S01]  /*15100*/  LEA.HI.X R17, R26, R3.reuse, R17, 0x4, P1 ;  /* 0x000000031a117211 */ /* 0x080fe200008f2411 */
[----:B------:R-:W-:Y:S01]  /*15110*/  IMAD R29, R12, c[0x0][0x53c], R13 ;  /* 0x00014f000c1d7a24 */ /* 0x000fe200078e020d */
[CC--:B------:R-:W-:Y:S01]  /*15120*/  LEA R26, P0, R18.reuse, R0.reuse, 0x4 ;  /* 0x00000000121a7211 */ /* 0x0c0fe200078020ff */
[----:B------:R-:W3:Y:S01]  /*15130*/  LDG.E.128.CONSTANT R12, [R14.64] ;  /* 0x000000040e0c7981 */ /* 0x000ee2000c1e9d00 */
[----:B------:R-:W-:Y:S02]  /*15140*/  IMAD R21, R21, c[0x0][0x538], RZ ;  /* 0x00014e0015157a24 */ /* 0x000fe400078e02ff */
[----:B------:R-:W-:Y:S02]  /*15150*/  LEA.HI.X R27, R18, R3, R19, 0x4, P0 ;  /* 0x00000003121b7211 */ /* 0x000fe400000f2413 */
[----:B------:R-:W-:Y:S01]  /*15160*/  LEA R28, P0, R30, R0, 0x4 ;  /* 0x000000001e1c7211 */ /* 0x000fe200078020ff */
[----:B------:R-:W4:Y:S01]  /*15170*/  LDG.E.128.CONSTANT R16, [R16.64] ;  /* 0x0000000410107981 */ /* 0x000f22000c1e9d00 */
[----:B------:R-:W-:Y:S01]  /*15180*/  IADD3 R29, R31, R29, RZ ;  /* 0x0000001d1f1d7210 */ /* 0x000fe20007ffe0ff */
[----:B------:R-:W-:-:S02]  /*15190*/  IMAD R33, R25, c[0x0][0x538], RZ ;  /* 0x00014e0019217a24 */ /* 0x000fc400078e02ff */
[----:B------:R-:W-:Y:S01]  /*151a0*/  IMAD R25, R20, c[0x0][0x53c], R21 ;  /* 0x00014f0014197a24 */ /* 0x000fe200078e0215 */
[----:B------:R-:W-:Y:S01]  /*151b0*/  LEA.HI.X R29, R30, R3, R29, 0x4, P0 ;  /* 0x000000031e1d7211 */ /* 0x000fe200000f241d */
        /* <DEDUP_REMOVED lines=23> */
[----:B-----5:R-:W2:-:S04]  /*15330*/  DADD R8, R8, R20 ;  /* 0x0000000008087229 */ /* 0x020e880000000014 */
[----:B0-----:R-:W0:-:S04]  /*15340*/  DADD R10, R10, R22 ;  /* 0x000000000a0a7229 */ /* 0x001e080000000016 */
[----:B--2---:R-:W2:-:S04]  /*15350*/  DADD R8, R8, R24 ;  /* 0x0000000008087229 */ /* 0x004e880000000018 */
[----:B0-----:R-:W0:-:S04]  /*15360*/  DADD R10, R10, R26 ;  /* 0x000000000a0a7229 */ /* 0x001e08000000001a */
[----:B--2---:R-:W2:-:S04]  /*15370*/  DADD R8, R8, R28 ;  /* 0x0000000008087229 */ /* 0x004e88000000001c */
[----:B0-----:R-:W0:Y:S01]  /*15380*/  DADD R10, R10, R30 ;  /* 0x000000000a0a7229 */ /* 0x001e22000000001e */
[----:B------:R-:W-:-:S03]  /*15390*/  IADD3 R16, P1, R52, 0x40, RZ ;  /* 0x0000004034107810 */ /* 0x000fc60007f3e0ff */
[----:B--2---:R-:W2:-:S04]  /*153a0*/  DADD R8, R8, R32 ;  /* 0x0000000008087229 */ /* 0x004e880000000020 */
[----:B0-----:R-:W0:Y:S01]  /*153b0*/  DADD R10, R10, R34 ;  /* 0x000000000a0a7229 */ /* 0x001e220000000022 */
[----:B------:R-:W-:-:S03]  /*153c0*/  IADD3.X R17, RZ, R53, RZ, P1, !PT ;  /* 0x00000035ff117210 */ /* 0x000fc60000ffe4ff */
[----:B--2---:R2:W3:Y:S01]  /*153d0*/  DADD R4, R8, R36 ;  /* 0x0000000008047229 */ /* 0x0044e20000000024 */
[----:B------:R-:W-:-:S03]  /*153e0*/  MOV R52, R16 ;  /* 0x0000001000347202 */ /* 0x000fc60000000f00 */
[----:B0-----:R2:W0:Y:S01]  /*153f0*/  DADD R6, R10, R38 ;  /* 0x000000000a067229 */ /* 0x0014220000000026 */
[----:B------:R-:W-:-:S05]  /*15400*/  MOV R53, R17 ;  /* 0x0000001100357202 */ /* 0x000fca0000000f00 */
.L_x_1910:
[----:B---3--:R-:W-:Y:S05]  /*15410*/  BSYNC B4 ;  /* 0x0000000000047941 */ /* 0x008fea0003800000 */
.L_x_1909:
[----:B------:R-:W-:-:S04]  /*15420*/  ISETP.NE.U32.AND P1, PT, R2, RZ, PT ;  /* 0x000000ff0200720c */ /* 0x000fc80003f25070 */
[----:B------:R-:W-:-:S13]  /*15430*/  ISETP.NE.OR.EX P0, PT, R48, RZ, P0, P1 ;  /* 0x000000ff3000720c */ /* 0x000fda0000705710 */
[----:B------:R-:W-:Y:S01]  /*15440*/  @!P0 BREAK B3 ;  /* 0x0000000000038942 */ /* 0x000fe20003800000 */
[----:B------:R-:W-:Y:S05]  /*15450*/  @!P0 BRA `(.L_x_1902) ;  /* 0x0000034000008947 */ /* 0x000fea0003800000 */
.L_x_1904:
[----:B------:R-:W-:Y:S05]  /*15460*/  BSYNC B3 ;  /* 0x0000000000037941 */ /* 0x000fea0003800000 */
.L_x_1903:
[----:B------:R-:W-:Y:S02]  /*15470*/  BSSY B3, `(.L_x_1911) ;  /* 0x0000030000037945 */ /* 0x000fe40003800000 */
.L_x_1912:
[----:B--2---:R-:W2:Y:S04]  /*15480*/  LDG.E.64.CONSTANT R8, [R52.64] ;  /* 0x0000000434087981 */ /* 0x004ea8000c1e9b00 */
        /* <DEDUP_REMOVED lines=8> */
[----:B------:R-:W-:-:S04]  /*15510*/  IMAD.WIDE.U32 R16, R14, c[0x0][0x538], RZ ;  /* 0x00014e000e107a25 */ /* 0x000fc800078e00ff */
[----:B------:R-:W-:Y:S01]  /*15520*/  IMAD R15, R14, c[0x0][0x53c], R15 ;  /* 0x00014f000e0f7a24 */ /* 0x000fe200078e020f */
[-C--:B------:R-:W-:Y:S01]  /*15530*/  LEA R20, P1, R16, R0.reuse, 0x4 ;  /* 0x0000000010147211 */ /* 0x080fe200078220ff */
[----:B------:R-:W-:Y:S02]  /*15540*/  IMAD.IADD R9, R11, 0x1, R9 ;  /* 0x000000010b097824 */ /* 0x000fe400078e0209 */
[----:B----4-:R-:W-:Y:S01]  /*15550*/  IMAD R19, R19, c[0x0][0x538], RZ ;  /* 0x00014e0013137a24 */ /* 0x010fe200078e02ff */
[----:B------:R-:W-:Y:S01]  /*15560*/  IADD3 R11, R17, R15, RZ ;  /* 0x0000000f110b7210 */ /* 0x000fe20007ffe0ff */
[----:B------:R-:W-:Y:S01]  /*15570*/  IMAD.WIDE.U32 R14, R18, c[0x0][0x538], RZ ;  /* 0x00014e00120e7a25 */ /* 0x000fe200078e00ff */
[-C--:B------:R-:W-:Y:S02]  /*15580*/  LEA.HI.X R9, R10, R3.reuse, R9, 0x4, P0 ;  /* 0x000000030a097211 */ /* 0x080fe400000f2409 */
[----:B------:R-:W-:Y:S01]  /*15590*/  LEA.HI.X R21, R16, R3, R11, 0x4, P1 ;  /* 0x0000000310157211 */ /* 0x000fe200008f240b */
[----:B------:R-:W-:Y:S01]  /*155a0*/  IMAD R19, R18, c[0x0][0x53c], R19 ;  /* 0x00014f0012137a24 */ /* 0x000fe200078e0213 */
[----:B------:R-:W-:Y:S01]  /*155b0*/  LEA R16, P0, R14, R0, 0x4 ;  /* 0x000000000e107211 */ /* 0x000fe200078020ff */
[----:B-----5:R-:W-:Y:S01]  /*155c0*/  IMAD R13, R13, c[0x0][0x538], RZ ;  /* 0x00014e000d0d7a24 */ /* 0x020fe200078e02ff */
[----:B------:R-:W2:Y:S02]  /*155d0*/  LDG.E.128.CONSTANT R8, [R8.64] ;  /* 0x0000000408087981 */ /* 0x000ea4000c1e9d00 */
        /* <DEDUP_REMOVED lines=22> */
[----:B-----5:R2:W3:-:S04]  /*15740*/  DADD R4, R4, R12 ;  /* 0x0000000004047229 */ /* 0x0204c8000000000c */
[----:B0-----:R2:W0:Y:S01]  /*15750*/  DADD R6, R10, R14 ;  /* 0x000000000a067229 */ /* 0x001422000000000e */
[----:B---3--:R-:W-:Y:S05]  /*15760*/  @P0 BRA `(.L_x_1912) ;  /* 0xfffffd1000000947 */ /* 0x008fea000383ffff */
[----:B------:R-:W-:Y:S05]  /*15770*/  BSYNC B3 ;  /* 0x0000000000037941 */ /* 0x000fea0003800000 */
.L_x_1911:
[----:B------:R-:W-:Y:S02]  /*15780*/  MOV R16, R52 ;  /* 0x0000003400107202 */ /* 0x000fe40000000f00 */
[----:B------:R-:W-:Y:S02]  /*15790*/  MOV R17, R53 ;  /* 0x0000003500117202 */ /* 0x000fe40000000f00 */
.L_x_1902:
[----:B------:R-:W-:Y:S05]  /*157a0*/  BSYNC B1 ;  /* 0x0000000000017941 */ /* 0x000fea0003800000 */
.L_x_1901:
[----:B------:R-:W-:-:S04]  /*157b0*/  ISETP.NE.U32.AND P0, PT, R49, RZ, PT ;  /* 0x000000ff3100720c */ /* 0x000fc80003f05070 */
[----:B------:R-:W-:-:S13]  /*157c0*/  ISETP.NE.AND.EX P0, PT, RZ, RZ, PT, P0 ;  /* 0x000000ffff00720c */ /* 0x000fda0003f05300 */
[----:B------:R-:W-:Y:S05]  /*157d0*/  @!P0 BRA `(.L_x_1900) ;  /* 0x0000023000008947 */ /* 0x000fea0003800000 */
[----:B--2---:R-:W2:Y:S02]  /*157e0*/  LDG.E.64.CONSTANT R8, [R16.64] ;  /* 0x0000000410087981 */ /* 0x004ea4000c1e9b00 */
        /* <DEDUP_REMOVED lines=9> */
[----:B--2---:R2:W3:-:S04]  /*15880*/  DADD R4, R4, R8 ;  /* 0x0000000004047229 */ /* 0x0044c80000000008 */
[----:B0-----:R2:W0:-:S08]  /*15890*/  DADD R6, R6, R10 ;  /* 0x0000000006067229 */ /* 0x001410000000000a */
[----:B------:R-:W-:Y:S05]  /*158a0*/  @!P0 BRA `(.L_x_1900) ;  /* 0x0000016000008947 */ /* 0x000fea0003800000 */
[----:B---3--:R-:W-:Y:S01]  /*158b0*/  ISETP.NE.U32.AND P0, PT, R49, 0x2, PT ;  /* 0x000000023100780c */ /* 0x008fe20003f05070 */
[----:B--2---:R-:W2:Y:S03]  /*158c0*/  LDG.E.64.CONSTANT R8, [R16.64+0x8] ;  /* 0x0000080410087981 */ /* 0x004ea6000c1e9b00 */
        /* <DEDUP_REMOVED lines=18> */
[----:B---3--:R2:W3:-:S04]  /*159f0*/  @P0 DADD R4, R4, R12 ;  /* 0x0000000004040229 */ /* 0x0084c8000000000c */
[----:B0-----:R2:W0:-:S06]  /*15a00*/  @P0 DADD R6, R6, R14 ;  /* 0x0000000006060229 */ /* 0x00140c000000000e */
.L_x_1900:
[----:B---3--:R-:W-:Y:S05]  /*15a10*/  BSYNC B2 ;  /* 0x0000000000027941 */ /* 0x008fea0003800000 */
.L_x_1899:
[----:B------:R-:W-:Y:S01]  /*15a20*/  WARPSYNC 0xffffffff ;  /* 0xffffffff00007948 */ /* 0x000fe20003800000 */
[----:B0-----:R-:W-:Y:S01]  /*15a30*/  STG.E.128 [R50.64], R4 ;  /* 0x0000000432007986 */ /* 0x001fe2000c101d04 */
[----:B------:R-:W-:Y:S05]  /*15a40*/  EXIT ;  /* 0x000000000000794d */ /* 0x000fea0003800000 */
.L_x_1913:
        /* <DEDUP_REMOVED lines=11> */
.L_x_16249:


//--------------------- .text._ZN2at6native73_GLOBAL__N__c8866d80_35_SparseBinaryOpIntersectionKernel_cu_1520ed90_315312apply_kernelILi128ELi8EZNS1_29binary_op_intersection_kernelINS1_9RhsProjOpEflEEvRNS_14TensorIteratorEllRKNS_6TensorEbEUliE_EEviT1_ --------------------------
	.section	.text._ZN2at6native73_GLOBAL__N__c8866d80_35_SparseBinaryOpIntersectionKernel_cu_1520ed90_315312apply_kernelILi128ELi8EZNS1_29binary_op_intersection_kernelINS1_9RhsProjOpEflEEvRNS_14TensorIteratorEllRKNS_6TensorEbEUliE_EEviT1_,"ax",@progbits
	.sectioninfo	@"SHI_REGISTERS=54"
	.align	128
.text._ZN2at6native73_GLOBAL__N__c8866d80_35_SparseBinaryOpIntersectionKernel_cu_1520ed90_315312apply_kernelILi128ELi8EZNS1_29binary_op_intersection_kernelINS1_9RhsProjOpEflEEvRNS_14TensorIteratorEllRKNS_6TensorEbEUliE_EEviT1_:
        .type           _ZN2at6native73_GLOBAL__N__c8866d80_35_SparseBinaryOpIntersectionKernel_cu_1520ed90_315312apply_kernelILi128ELi8EZNS1_29binary_op_intersection_kernelINS1_9RhsProjOpEflEEvRNS_14TensorIteratorEllRKNS_6TensorEbEUliE_EEviT1_,@function
        .size           _ZN2at6native73_GLOBAL__N__c8866d80_35_SparseBinaryOpIntersectionKernel_cu_1520ed90_315312apply_kernelILi128ELi8EZNS1_29binary_op_intersection_kernelINS1_9RhsProjOpEflEEvRNS_14TensorIteratorEllRKNS_6TensorEbEUliE_EEviT1_,(.L_x_16250 - _ZN2at6native73_GLOBAL__N__c8866d80_35_SparseBinaryOpIntersectionKernel_cu_1520ed90_315312apply_kernelILi128ELi8EZNS1_29binary_op_intersection_kernelINS1_9RhsProjOpEflEEvRNS_14TensorIteratorEllRKNS_6TensorEbEUliE_EEviT1_)
        .other          _ZN2at6native73_GLOBAL__N__c8866d80_35_SparseBinaryOpIntersectionKernel_cu_1520ed90_315312apply_kernelILi128ELi8EZNS1_29binary_op_intersection_kernelINS1_9RhsProjOpEflEEvRNS_14TensorIteratorEllRKNS_6TensorEbEUliE_EEviT1_,@"STO_CUDA_ENTRY STV_DEFAULT"
_ZN2at6native73_GLOBAL__N__c8866d80_35_SparseBinaryOpIntersectionKernel_cu_1520ed90_315312apply_kernelILi128ELi8EZNS1_29binary_op_intersection_kernelINS1_9RhsProjOpEflEEvRNS_14TensorIteratorEllRKNS_6TensorEbEUliE_EEviT1_:
        /* <DEDUP_REMOVED lines=291> */
.L_x_1916:
        /* <DEDUP_REMOVED lines=48> */
.L_x_1926:
        /* <DEDUP_REMOVED lines=26> */
[----:B------:R0:W2:Y:S02]  /*16d0*/  LDG.E.CONSTANT R46, [R46.64] ;  /* 0x000000042e2e7981 */ /* 0x0000a4000c1e9900 */
[----:B------:R-:W-:-:S04]  /*16e0*/  IMAD.WIDE.U32 R38, R30, c[0x0][0x538], RZ ;  /* 0x00014e001e267a25 */ /* 0x000fc800078e00ff */
[----:B------:R-:W-:Y:S01]  /*16f0*/  IMAD R49, R30, c[0x0][0x53c], R31 ;  /* 0x00014f001e317a24 */ /* 0x000fe200078e021f */
[----:B------:R-:W-:Y:S01]  /*1700*/  LEA R30, P1, R34, R41, 0x2 ;  /* 0x00000029221e7211 */ /* 0x000fe200078210ff */
[----:B-----5:R-:W-:Y:S01]  /*1710*/  IMAD R37, R37, c[0x0][0x538], RZ ;  /* 0x00014e0025257a24 */ /* 0x020fe200078e02ff */
[----:B------:R-:W-:Y:S01]  /*1720*/  IADD3 R31, R35, R33, RZ ;  /* 0x00000021231f7210 */ /* 0x000fe20007ffe0ff */
[----:B0-----:R-:W-:Y:S01]  /*1730*/  IMAD R47, R7, c[0x0][0x538], RZ ;  /* 0x00014e00072f7a24 */ /* 0x001fe200078e02ff */
[----:B------:R-:W-:Y:S01]  /*1740*/  IADD3 R33, R39, R49, RZ ;  /* 0x0000003127217210 */ /* 0x000fe20007ffe0ff */
[----:B------:R-:W-:Y:S01]  /*1750*/  IMAD R39, R36, c[0x0][0x53c], R37 ;  /* 0x00014f0024277a24 */ /* 0x000fe200078e0225 */
[----:B------:R-:W-:Y:S01]  /*1760*/  LEA.HI.X R31, R34, R43, R31, 0x2, P1 ;  /* 0x0000002b221f7211 */ /* 0x000fe200008f141f */
[----:B------:R-:W-:Y:S01]  /*1770*/  IMAD.WIDE.U32 R34, R36, c[0x0][0x538], RZ ;  /* 0x00014e0024227a25 */ /* 0x000fe200078e00ff */
[----:B------:R-:W-:-:S03]  /*1780*/  LEA R32, P2, R38, R41, 0x2 ;  /* 0x0000002926207211 */ /* 0x000fc600078410ff */
[----:B------:R-:W-:Y:S01]  /*1790*/  IMAD.WIDE.U32 R36, R6, c[0x0][0x538], RZ ;  /* 0x00014e0006247a25 */ /* 0x000fe200078e00ff */
[----:B------:R-:W-:Y:S01]  /*17a0*/  LEA.HI.X R33, R38, R43, R33, 0x2, P2 ;  /* 0x0000002b26217211 */ /* 0x000fe200010f1421 */
[----:B------:R0:W3:Y:S01]  /*17b0*/  LDG.E.CONSTANT R30, [R30.64] ;  /* 0x000000041e1e7981 */ /* 0x0000e2000c1e9900 */
[----:B------:R-:W-:Y:S01]  /*17c0*/  LEA R38, P1, R34, R41, 0x2 ;  /* 0x0000002922267211 */ /* 0x000fe200078210ff */
[----:B------:R-:W-:Y:S01]  /*17d0*/  IMAD R47, R6, c[0x0][0x53c], R47 ;  /* 0x00014f00062f7a24 */ /* 0x000fe200078e022f */
[----:B------:R-:W-:Y:S01]  /*17e0*/  IADD3 R7, R35, R39, RZ ;  /* 0x0000002723077210 */ /* 0x000fe20007ffe0ff */
[----:B------:R-:W-:Y:S02]  /*17f0*/  IMAD R9, R9, c[0x0][0x538], RZ ;  /* 0x00014e0009097a24 */ /* 0x000fe400078e02ff */
[----:B------:R-:W-:Y:S01]  /*1800*/  IMAD R11, R11, c[0x0][0x538], RZ ;  /* 0x00014e000b0b7a24 */ /* 0x000fe200078e02ff */
[----:B------:R-:W-:Y:S02]  /*1810*/  LEA.HI.X R39, R34, R43, R7, 0x2, P1 ;  /* 0x0000002b22277211 */ /* 0x000fe400008f1407 */
[----:B------:R-:W-:Y:S01]  /*1820*/  IADD3 R7, R37, R47, RZ ;  /* 0x0000002f25077210 */ /* 0x000fe20007ffe0ff */
[----:B------:R-:W-:Y:S01]  /*1830*/  IMAD R47, R8, c[0x0][0x53c], R9 ;  /* 0x00014f00082f7a24 */ /* 0x000fe200078e0209 */
[----:B------:R-:W-:Y:S01]  /*1840*/  LEA R6, P1, R36, R41, 0x2 ;  /* 0x0000002924067211 */ /* 0x000fe200078210ff */
[----:B------:R-:W-:Y:S01]  /*1850*/  IMAD.WIDE.U32 R8, R8, c[0x0][0x538], RZ ;  /* 0x00014e0008087a25 */ /* 0x000fe200078e00ff */
[----:B------:R1:W4:Y:S03]  /*1860*/  LDG.E.CONSTANT R37, [R32.64] ;  /* 0x0000000420257981 */ /* 0x000326000c1e9900 */
[----:B------:R-:W-:Y:S01]  /*1870*/  IMAD.WIDE.U32 R34, R10, c[0x0][0x538], RZ ;  /* 0x00014e000a227a25 */ /* 0x000fe200078e00ff */
[----:B------:R-:W-:Y:S01]  /*1880*/  LEA.HI.X R7, R36, R43, R7, 0x2, P1 ;  /* 0x0000002b24077211 */ /* 0x000fe200008f1407 */
[----:B------:R-:W5:Y:S02]  /*1890*/  LDG.E.CONSTANT R38, [R38.64] ;  /* 0x0000000426267981 */ /* 0x000f64000c1e9900 */
[----:B------:R-:W-:Y:S01]  /*18a0*/  IMAD R11, R10, c[0x0][0x53c], R11 ;  /* 0x00014f000a0b7a24 */ /* 0x000fe200078e020b */
[----:B------:R-:W-:Y:S01]  /*18b0*/  LEA R10, P1, R8, R41, 0x2 ;  /* 0x00000029080a7211 */ /* 0x000fe200078210ff */
[----:B0-----:R0:W5:Y:S01]  /*18c0*/  LDG.E.CONSTANT R31, [R6.64] ;  /* 0x00000004061f7981 */ /* 0x001162000c1e9900 */
        /* <DEDUP_REMOVED lines=12> */
[----:B------:R-:W5:Y:S02]  /*1990*/  LDG.E.CONSTANT R32, [R32.64] ;  /* 0x0000000420207981 */ /* 0x000f64000c1e9900 */
        /* <DEDUP_REMOVED lines=8> */
[----:B------:R0:W5:Y:S02]  /*1a20*/  LDG.E.CONSTANT R14, [R10.64] ;  /* 0x000000040a0e7981 */ /* 0x000164000c1e9900 */
[----:B------:R-:W-:Y:S01]  /*1a30*/  LEA.HI.X R9, R6, R43, R7, 0x2, P1 ;  /* 0x0000002b06097211 */ /* 0x000fe200008f1407 */
[C---:B------:R-:W-:Y:S01]  /*1a40*/  IMAD.WIDE.U32 R6, R18.reuse, c[0x0][0x538], RZ ;  /* 0x00014e0012067a25 */ /* 0x040fe200078e00ff */
[----:B------:R1:W5:Y:S03]  /*1a50*/  LDG.E.CONSTANT R15, [R12.64] ;  /* 0x000000040c0f7981 */ /* 0x000366000c1e9900 */
        /* <DEDUP_REMOVED lines=8> */
[----:B------:R0:W5:Y:S02]  /*1ae0*/  LDG.E.CONSTANT R34, [R8.64] ;  /* 0x0000000408227981 */ /* 0x000164000c1e9900 */
[----:B------:R-:W-:Y:S01]  /*1af0*/  IMAD R17, R20, c[0x0][0x53c], R17 ;  /* 0x00014f0014117a24 */ /* 0x000fe200078e0211 */
[-C--:B------:R-:W-:Y:S01]  /*1b00*/  LEA.HI.X R19, R16, R43.reuse, R11, 0x2, P1 ;  /* 0x0000002b10137211 */ /* 0x080fe200008f140b */
[----:B------:R-:W-:Y:S01]  /*1b10*/  IMAD R21, R22, c[0x0][0x53c], R21 ;  /* 0x00014f0016157a24 */ /* 0x000fe200078e0215 */
[----:B------:R-:W-:-:S02]  /*1b20*/  LEA.HI.X R11, R6, R43, R7, 0x2, P2 ;  /* 0x0000002b060b7211 */ /* 0x000fc400010f1407 */
[----:B------:R-:W-:Y:S01]  /*1b30*/  LEA R6, P1, R12, R41, 0x2 ;  /* 0x000000290c067211 */ /* 0x000fe200078210ff */
[----:B------:R-:W5:Y:S01]  /*1b40*/  LDG.E.CONSTANT R18, [R18.64] ;  /* 0x0000000412127981 */ /* 0x000f62000c1e9900 */
[----:B------:R-:W-:Y:S01]  /*1b50*/  IADD3 R7, R13, R17, RZ ;  /* 0x000000110d077210 */ /* 0x000fe20007ffe0ff */
[----:B0-----:R-:W-:Y:S02]  /*1b60*/  IMAD.WIDE.U32 R8, R22, c[0x0][0x538], RZ ;  /* 0x00014e0016087a25 */ /* 0x001fe400078e00ff */
[----:B------:R0:W5:Y:S01]  /*1b70*/  LDG.E.CONSTANT R16, [R10.64] ;  /* 0x000000040a107981 */ /* 0x000162000c1e9900 */
[----:B------:R-:W-:Y:S02]  /*1b80*/  LEA.HI.X R7, R12, R43, R7, 0x2, P1 ;  /* 0x0000002b0c077211 */ /* 0x000fe400008f1407 */
[C---:B------:R-:W-:Y:S02]  /*1b90*/  LEA R12, P1, R8.reuse, R41, 0x2 ;  /* 0x00000029080c7211 */ /* 0x040fe400078210ff */
[----:B------:R-:W-:Y:S01]  /*1ba0*/  IADD3 R9, R9, R21, RZ ;  /* 0x0000001509097210 */ /* 0x000fe20007ffe0ff */
[----:B------:R-:W-:Y:S01]  /*1bb0*/  IMAD R21, R25, c[0x0][0x538], RZ ;  /* 0x00014e0019157a24 */ /* 0x000fe200078e02ff */
[----:B------:R1:W5:Y:S01]  /*1bc0*/  LDG.E.CONSTANT R17, [R6.64] ;  /* 0x0000000406117981 */ /* 0x000362000c1e9900 */
[----:B------:R-:W-:Y:S01]  /*1bd0*/  IMAD R23, R27, c[0x0][0x538], RZ ;  /* 0x00014e001b177a24 */ /* 0x000fe200078e02ff */
[----:B------:R-:W-:Y:S01]  /*1be0*/  LEA.HI.X R13, R8, R43, R9, 0x2, P1 ;  /* 0x0000002b080d7211 */ /* 0x000fe200008f1409 */
[----:B------:R-:W-:-:S04]  /*1bf0*/  IMAD.WIDE.U32 R8, R24, c[0x0][0x538], RZ ;  /* 0x00014e0018087a25 */ /* 0x000fc800078e00ff */
[----:B------:R-:W-:Y:S02]  /*1c00*/  IMAD R21, R24, c[0x0][0x53c], R21 ;  /* 0x00014f0018157a24 */ /* 0x000fe400078e0215 */
[C---:B------:R-:W-:Y:S01]  /*1c10*/  IMAD R23, R26.reuse, c[0x0][0x53c], R23 ;  /* 0x00014f001a177a24 */ /* 0x040fe200078e0217 */
[----:B------:R-:W5:Y:S01]  /*1c20*/  LDG.E.CONSTANT R13, [R12.64] ;  /* 0x000000040c0d7981 */ /* 0x000f62000c1e9900 */
[----:B------:R-:W-:Y:S02]  /*1c30*/  IMAD R25, R29, c[0x0][0x538], RZ ;  /* 0x00014e001d197a24 */ /* 0x000fe400078e02ff */
[----:B------:R-:W-:Y:S01]  /*1c40*/  IMAD.WIDE.U32 R26, R26, c[0x0][0x538], RZ ;  /* 0x00014e001a1a7a25 */ /* 0x000fe200078e00ff */
[----:B0-----:R-:W-:Y:S02]  /*1c50*/  LEA R10, P1, R8, R41, 0x2 ;  /* 0x00000029080a7211 */ /* 0x001fe400078210ff */
[----:B------:R-:W-:Y:S01]  /*1c60*/  IADD3 R9, R9, R21, RZ ;  /* 0x0000001509097210 */ /* 0x000fe20007ffe0ff */
[----:B------:R-:W-:Y:S01]  /*1c70*/  IMAD R25, R28, c[0x0][0x53c], R25 ;  /* 0x00014f001c197a24 */ /* 0x000fe200078e0219 */
[----:B-1----:R-:W-:Y:S01]  /*1c80*/  LEA R6, P2, R26, R41, 0x2 ;  /* 0x000000291a067211 */ /* 0x002fe200078410ff */
[----:B------:R-:W-:Y:S01]  /*1c90*/  IMAD.WIDE.U32 R28, R28, c[0x0][0x538], RZ ;  /* 0x00014e001c1c7a25 */ /* 0x000fe200078e00ff */
[----:B------:R-:W-:-:S02]  /*1ca0*/  IADD3 R7, R27, R23, RZ ;  /* 0x000000171b077210 */ /* 0x000fc40007ffe0ff */
[-C--:B------:R-:W-:Y:S02]  /*1cb0*/  LEA.HI.X R11, R8, R43.reuse, R9, 0x2, P1 ;  /* 0x0000002b080b7211 */ /* 0x080fe400008f1409 */
[----:B------:R-:W-:Y:S02]  /*1cc0*/  LEA.HI.X R7, R26, R43, R7, 0x2, P2 ;  /* 0x0000002b1a077211 */ /* 0x000fe400010f1407 */
[----:B------:R-:W-:Y:S01]  /*1cd0*/  LEA R8, P1, R28, R41, 0x2 ;  /* 0x000000291c087211 */ /* 0x000fe200078210ff */
[----:B------:R-:W5:Y:S01]  /*1ce0*/  LDG.E.CONSTANT R10, [R10.64] ;  /* 0x000000040a0a7981 */ /* 0x000f62000c1e9900 */
[----:B------:R-:W-:-:S03]  /*1cf0*/  IADD3 R9, R29, R25, RZ ;  /* 0x000000191d097210 */ /* 0x000fc60007ffe0ff */
[----:B------:R-:W5:Y:S01]  /*1d00*/  LDG.E.CONSTANT R7, [R6.64] ;  /* 0x0000000406077981 */ /* 0x000f62000c1e9900 */
[----:B------:R-:W-:-:S05]  /*1d10*/  LEA.HI.X R9, R28, R43, R9, 0x2, P1 ;  /* 0x0000002b1c097211 */ /* 0x000fca00008f1409 */
[----:B------:R-:W5:Y:S01]  /*1d20*/  LDG.E.CONSTANT R8, [R8.64] ;  /* 0x0000000408087981 */ /* 0x000f62000c1e9900 */
[----:B------:R-:W-:-:S04]  /*1d30*/  IADD3 R44, P1, R44, 0x10, RZ ;  /* 0x000000102c2c7810 */ /* 0x000fc80007f3e0ff */
[----:B------:R-:W-:Y:S02]  /*1d40*/  IADD3.X R42, RZ, R42, RZ, P1, !PT ;  /* 0x0000002aff2a7210 */ /* 0x000fe40000ffe4ff */
[----:B------:R-:W-:-:S04]  /*1d50*/  ISETP.GE.U32.AND P1, PT, R44, -0xc, PT ;  /* 0xfffffff42c00780c */ /* 0x000fc80003f26070 */
[----:B------:R-:W-:Y:S02]  /*1d60*/  ISETP.GE.AND.EX P1, PT, R42, -0x1, PT, P1 ;  /* 0xffffffff2a00780c */ /* 0x000fe40003f26310 */
[----:B------:R-:W-:-:S04]  /*1d70*/  IADD3 R2, P2, R2, 0x80, RZ ;  /* 0x0000008002027810 */ /* 0x000fc80007f5e0ff */
[----:B------:R-:W-:Y:S01]  /*1d80*/  IADD3.X R3, RZ, R3, RZ, P2, !PT ;  /* 0x00000003ff037210 */ /* 0x000fe200017fe4ff */
[----:B--2---:R-:W-:-:S04]  /*1d90*/  FADD.FTZ R45, R46, R45 ;  /* 0x0000002d2e2d7221 */ /* 0x004fc80000010000 */
[----:B---3--:R-:W-:-:S04]  /*1da0*/  FADD.FTZ R30, R45, R30 ;  /* 0x0000001e2d1e7221 */ /* 0x008fc80000010000 */
[----:B----4-:R-:W-:-:S04]  /*1db0*/  FADD.FTZ R37, R30, R37 ;  /* 0x000000251e257221 */ /* 0x010fc80000010000 */
[----:B-----5:R-:W-:-:S04]  /*1dc0*/  FADD.FTZ R38, R37, R38 ;  /* 0x0000002625267221 */ /* 0x020fc80000010000 */
        /* <DEDUP_REMOVED lines=13> */
[----:B------:R-:W-:Y:S05]  /*1ea0*/  BSYNC B5 ;  /* 0x0000000000057941 */ /* 0x000fea0003800000 */
.L_x_1925:
[----:B------:R-:W-:Y:S02]  /*1eb0*/  MOV R12, R2 ;  /* 0x00000002000c7202 */ /* 0x000fe40000000f00 */
[----:B------:R-:W-:Y:S02]  /*1ec0*/  MOV R7, R3 ;  /* 0x0000000300077202 */ /* 0x000fe40000000f00 */
.L_x_1924:
[----:B------:R-:W-:Y:S05]  /*1ed0*/  BSYNC B4 ;  /* 0x0000000000047941 */ /* 0x000fea0003800000 */
.L_x_1923:
        /* <DEDUP_REMOVED lines=25> */
[----:B------:R0:W2:Y:S03]  /*2070*/  LDG.E.CONSTANT R14, [R14.64] ;  /* 0x000000040e0e7981 */ /* 0x0000a6000c1e9900 */
        /* <DEDUP_REMOVED lines=13> */
[----:B------:R0:W3:Y:S01]  /*2150*/  LDG.E.CONSTANT R20, [R20.64] ;  /* 0x0000000414147981 */ /* 0x0000e2000c1e9900 */
[----:B------:R-:W-:Y:S01]  /*2160*/  IADD3 R13, R25, R23, RZ ;  /* 0x00000017190d7210 */ /* 0x000fe20007ffe0ff */
[----:B------:R-:W-:Y:S02]  /*2170*/  IMAD R15, R12, c[0x0][0x53c], R15 ;  /* 0x00014f000c0f7a24 */ /* 0x000fe400078e020f */
[----:B------:R-:W-:Y:S01]  /*2180*/  IMAD R9, R9, c[0x0][0x538], RZ ;  /* 0x00014e0009097a24 */ /* 0x000fe200078e02ff */
[----:B------:R-:W-:Y:S01]  /*2190*/  LEA.HI.X R23, R24, R43, R13, 0x2, P0 ;  /* 0x0000002b18177211 */ /* 0x000fe200000f140d */
[----:B------:R-:W-:Y:S01]  /*21a0*/  IMAD R11, R11, c[0x0][0x538], RZ ;  /* 0x00014e000b0b7a24 */ /* 0x000fe200078e02ff */
[----:B------:R-:W-:Y:S01]  /*21b0*/  LEA R12, P0, R18, R41, 0x2 ;  /* 0x00000029120c7211 */ /* 0x000fe200078010ff */
[----:B------:R-:W4:Y:S01]  /*21c0*/  LDG.E.CONSTANT R16, [R16.64] ;  /* 0x0000000410107981 */ /* 0x000f22000c1e9900 */
[----:B------:R-:W-:Y:S01]  /*21d0*/  IADD3 R13, R19, R15, RZ ;  /* 0x0000000f130d7210 */ /* 0x000fe20007ffe0ff */
[----:B------:R-:W-:-:S02]  /*21e0*/  IMAD R9, R8, c[0x0][0x53c], R9 ;  /* 0x00014f0008097a24 */ /* 0x000fc400078e0209 */
[----:B------:R-:W-:Y:S01]  /*21f0*/  IMAD R7, R7, c[0x0][0x538], RZ ;  /* 0x00014e0007077a24 */ /* 0x000fe200078e02ff */
[----:B------:R-:W-:Y:S01]  /*2200*/  LEA.HI.X R13, R18, R43, R13, 0x2, P0 ;  /* 0x0000002b120d7211 */ /* 0x000fe200000f140d */
[----:B------:R-:W-:Y:S01]  /*2210*/  IMAD.WIDE.U32 R18, R8, c[0x0][0x538], RZ ;  /* 0x00014e0008127a25 */ /* 0x000fe200078e00ff */
[----:B------:R-:W5:Y:S03]  /*2220*/  LDG.E.CONSTANT R22, [R22.64] ;  /* 0x0000000416167981 */ /* 0x000f66000c1e9900 */
[C---:B------:R-:W-:Y:S01]  /*2230*/  IMAD R15, R10.reuse, c[0x0][0x53c], R11 ;  /* 0x00014f000a0f7a24 */ /* 0x040fe200078e020b */
[----:B------:R1:W5:Y:S01]  /*2240*/  LDG.E.CONSTANT R13, [R12.64] ;  /* 0x000000040c0d7981 */ /* 0x000362000c1e9900 */
        /* <DEDUP_REMOVED lines=15> */
[----:B-1----:R-:W-:Y:S02]  /*2340*/  IADD3 R12, P1, R2, 0x40, RZ ;  /* 0x00000040020c7810 */ /* 0x002fe40007f3e0ff */
[----:B------:R-:W-:Y:S02]  /*2350*/  IADD3 R44, P2, R44, 0x8, RZ ;  /* 0x000000082c2c7810 */ /* 0x000fe40007f5e0ff */
[----:B------:R-:W-:Y:S02]  /*2360*/  IADD3.X R7, RZ, R3, RZ, P1, !PT ;  /* 0x00000003ff077210 */ /* 0x000fe40000ffe4ff */
[----:B------:R-:W-:Y:S02]  /*2370*/  PLOP3.LUT P0, PT, PT, PT, PT, 0x8, 0x0 ;  /* 0x000000000000781c */ /* 0x000fe40003f0e170 */
[----:B------:R-:W-:Y:S02]  /*2380*/  IADD3.X R42, RZ, R42, RZ, P2, !PT ;  /* 0x0000002aff2a7210 */ /* 0x000fe400017fe4ff */
[----:B------:R-:W-:-:S02]  /*2390*/  MOV R2, R12 ;  /* 0x0000000c00027202 */ /* 0x000fc40000000f00 */
[----:B------:R-:W-:Y:S01]  /*23a0*/  MOV R3, R7 ;  /* 0x0000000700037202 */ /* 0x000fe20000000f00 */
[----:B--2---:R-:W-:-:S04]  /*23b0*/  FADD.FTZ R45, R45, R14 ;  /* 0x0000000e2d2d7221 */ /* 0x004fc80000010000 */
[----:B---3--:R-:W-:-:S04]  /*23c0*/  FADD.FTZ R45, R45, R20 ;  /* 0x000000142d2d7221 */ /* 0x008fc80000010000 */
[----:B----4-:R-:W-:-:S04]  /*23d0*/  FADD.FTZ R45, R45, R16 ;  /* 0x000000102d2d7221 */ /* 0x010fc80000010000 */
[----:B-----5:R-:W-:-:S04]  /*23e0*/  FADD.FTZ R22, R45, R22 ;  /* 0x000000162d167221 */ /* 0x020fc80000010000 */
[----:B------:R-:W-:-:S04]  /*23f0*/  FADD.FTZ R13, R22, R13 ;  /* 0x0000000d160d7221 */ /* 0x000fc80000010000 */
[----:B------:R-:W-:-:S04]  /*2400*/  FADD.FTZ R13, R13, R8 ;  /* 0x000000080d0d7221 */ /* 0x000fc80000010000 */
[----:B------:R-:W-:-:S04]  /*2410*/  FADD.FTZ R13, R13, R24 ;  /* 0x000000180d0d7221 */ /* 0x000fc80000010000 */
[----:B------:R-:W-:Y:S02]  /*2420*/  FADD.FTZ R45, R13, R10 ;  /* 0x0000000a0d2d7221 */ /* 0x000fe40000010000 */
.L_x_1928:
[----:B------:R-:W-:Y:S05]  /*2430*/  BSYNC B4 ;  /* 0x0000000000047941 */ /* 0x000fea0003800000 */
.L_x_1927:
[----:B------:R-:W-:-:S04]  /*2440*/  ISETP.NE.U32.AND P1, PT, R44, RZ, PT ;  /* 0x000000ff2c00720c */ /* 0x000fc80003f25070 */
[----:B------:R-:W-:-:S13]  /*2450*/  ISETP.NE.OR.EX P0, PT, R42, RZ, P0, P1 ;  /* 0x000000ff2a00720c */ /* 0x000fda0000705710 */
[----:B------:R-:W-:Y:S01]  /*2460*/  @!P0 BREAK B3 ;  /* 0x0000000000038942 */ /* 0x000fe20003800000 */
[----:B------:R-:W-:Y:S05]  /*2470*/  @!P0 BRA `(.L_x_1920) ;  /* 0x0000030000008947 */ /* 0x000fea0003800000 */
.L_x_1922:
[----:B------:R-:W-:Y:S05]  /*2480*/  BSYNC B3 ;  /* 0x0000000000037941 */ /* 0x000fea0003800000 */
.L_x_1921:
[----:B------:R-:W-:Y:S02]  /*2490*/  BSSY B3, `(.L_x_1929) ;  /* 0x000002c000037945 */ /* 0x000fe40003800000 */
.L_x_1930:
        /* <DEDUP_REMOVED lines=19> */
[----:B------:R-:W2:Y:S02]  /*25d0*/  LDG.E.CONSTANT R6, [R6.64] ;  /* 0x0000000406067981 */ /* 0x000ea4000c1e9900 */
[C---:B------:R-:W-:Y:S01]  /*25e0*/  IMAD R19, R8.reuse, c[0x0][0x53c], R17 ;  /* 0x00014f0008137a24 */ /* 0x040fe200078e0211 */
[----:B------:R-:W-:Y:S01]  /*25f0*/  IADD3 R9, R15, R9, RZ ;  /* 0x000000090f097210 */ /* 0x000fe20007ffe0ff */
[----:B------:R-:W-:Y:S01]  /*2600*/  IMAD.WIDE.U32 R16, R8, c[0x0][0x538], RZ ;  /* 0x00014e0008107a25 */ /* 0x000fe200078e00ff */
[----:B------:R-:W-:Y:S02]  /*2610*/  LEA R8, P1, R14, R41, 0x2 ;  /* 0x000000290e087211 */ /* 0x000fe400078210ff */
[----:B------:R-:W-:-:S02]  /*2620*/  LEA.HI.X R13, R10, R43, R13, 0x2, P0 ;  /* 0x0000002b0a0d7211 */ /* 0x000fc400000f140d */
[----:B------:R-:W-:Y:S02]  /*2630*/  LEA.HI.X R9, R14, R43, R9, 0x2, P1 ;  /* 0x0000002b0e097211 */ /* 0x000fe400008f1409 */
[----:B------:R-:W-:Y:S01]  /*2640*/  LEA R10, P0, R16, R41, 0x2 ;  /* 0x00000029100a7211 */ /* 0x000fe200078010ff */
[----:B------:R-:W3:Y:S01]  /*2650*/  LDG.E.CONSTANT R12, [R12.64] ;  /* 0x000000040c0c7981 */ /* 0x000ee2000c1e9900 */
[----:B------:R-:W-:-:S03]  /*2660*/  IADD3 R19, R17, R19, RZ ;  /* 0x0000001311137210 */ /* 0x000fc60007ffe0ff */
[----:B------:R-:W4:Y:S01]  /*2670*/  LDG.E.CONSTANT R8, [R8.64] ;  /* 0x0000000408087981 */ /* 0x000f22000c1e9900 */
[----:B------:R-:W-:-:S05]  /*2680*/  LEA.HI.X R11, R16, R43, R19, 0x2, P0 ;  /* 0x0000002b100b7211 */ /* 0x000fca00000f1413 */
[----:B------:R-:W5:Y:S01]  /*2690*/  LDG.E.CONSTANT R10, [R10.64] ;  /* 0x000000040a0a7981 */ /* 0x000f62000c1e9900 */
[----:B------:R-:W-:-:S04]  /*26a0*/  IADD3 R44, P0, R44, 0x4, RZ ;  /* 0x000000042c2c7810 */ /* 0x000fc80007f1e0ff */
[----:B------:R-:W-:Y:S02]  /*26b0*/  IADD3.X R42, RZ, R42, RZ, P0, !PT ;  /* 0x0000002aff2a7210 */ /* 0x000fe400007fe4ff */
[----:B------:R-:W-:-:S04]  /*26c0*/  ISETP.NE.U32.AND P0, PT, R44, RZ, PT ;  /* 0x000000ff2c00720c */ /* 0x000fc80003f05070 */
[----:B------:R-:W-:Y:S02]  /*26d0*/  ISETP.NE.AND.EX P0, PT, R42, RZ, PT, P0 ;  /* 0x000000ff2a00720c */ /* 0x000fe40003f05300 */
[----:B------:R-:W-:-:S04]  /*26e0*/  IADD3 R2, P1, R2, 0x20, RZ ;  /* 0x0000002002027810 */ /* 0x000fc80007f3e0ff */
[----:B------:R-:W-:Y:S01]  /*26f0*/  IADD3.X R3, RZ, R3, RZ, P1, !PT ;  /* 0x00000003ff037210 */ /* 0x000fe20000ffe4ff */
[----:B--2---:R-:W-:-:S04]  /*2700*/  FADD.FTZ R45, R6, R45 ;  /* 0x0000002d062d7221 */ /* 0x004fc80000010000 */
[----:B---3--:R-:W-:-:S04]  /*2710*/  FADD.FTZ R45, R45, R12 ;  /* 0x0000000c2d2d7221 */ /* 0x008fc80000010000 */
[----:B----4-:R-:W-:-:S04]  /*2720*/  FADD.FTZ R45, R45, R8 ;  /* 0x000000082d2d7221 */ /* 0x010fc80000010000 */
[----:B-----5:R-:W-:Y:S01]  /*2730*/  FADD.FTZ R45, R45, R10 ;  /* 0x0000000a2d2d7221 */ /* 0x020fe20000010000 */
[----:B------:R-:W-:Y:S05]  /*2740*/  @P0 BRA `(.L_x_1930) ;  /* 0xfffffd5000000947 */ /* 0x000fea000383ffff */
[----:B------:R-:W-:Y:S05]  /*2750*/  BSYNC B3 ;  /* 0x0000000000037941 */ /* 0x000fea0003800000 */
.L_x_1929:
[----:B------:R-:W-:Y:S02]  /*2760*/  MOV R12, R2 ;  /* 0x00000002000c7202 */ /* 0x000fe40000000f00 */
[----:B------:R-:W-:Y:S02]  /*2770*/  MOV R7, R3 ;  /* 0x0000000300077202 */ /* 0x000fe40000000f00 */
.L_x_1920:
[----:B------:R-:W-:Y:S05]  /*2780*/  BSYNC B0 ;  /* 0x0000000000007941 */ /* 0x000fea0003800000 */
.L_x_1919:
[----:B------:R-:W-:Y:S02]  /*2790*/  ISETP.NE.U32.AND P0, PT, R40, RZ, PT ;  /* 0x000000ff2800720c */ /* 0x000fe40003f05070 */
[----:B------:R-:W-:Y:S02]  /*27a0*/  MOV R13, R7 ;  /* 0x00000007000d7202 */ /* 0x000fe40000000f00 */
        /* <DEDUP_REMOVED lines=9> */
[----:B------:R-:W2:Y:S01]  /*2840*/  LDG.E.CONSTANT R2, [R2.64] ;  /* 0x0000000402027981 */ /* 0x000ea2000c1e9900 */
[----:B------:R-:W-:-:S04]  /*2850*/  ISETP.NE.U32.AND P0, PT, R40, 0x1, PT ;  /* 0x000000012800780c */ /* 0x000fc80003f05070 */
[----:B------:R-:W-:Y:S01]  /*2860*/  ISETP.NE.AND.EX P0, PT, RZ, RZ, PT, P0 ;  /* 0x000000ffff00720c */ /* 0x000fe20003f05300 */
[----:B--2---:R-:W-:-:S12]  /*2870*/  FADD.FTZ R45, R45, R2 ;  /* 0x000000022d2d7221 */ /* 0x004fd80000010000 */
        /* <DEDUP_REMOVED lines=16> */
[----:B------:R-:W2:Y:S03]  /*2980*/  LDG.E.CONSTANT R2, [R2.64] ;  /* 0x0000000402027981 */ /* 0x000ea6000c1e9900 */
[----:B------:R-:W-:-:S05]  /*2990*/  @P0 LEA.HI.X R7, R10, R43, R7, 0x2, P1 ;  /* 0x0000002b0a070211 */ /* 0x000fca00008f1407 */
[----:B------:R-:W3:Y:S01]  /*29a0*/  @P0 LDG.E.CONSTANT R6, [R6.64] ;  /* 0x0000000406060981 */ /* 0x000ee2000c1e9900 */
[----:B--2---:R-:W-:-:S04]  /*29b0*/  FADD.FTZ R45, R45, R2 ;  /* 0x000000022d2d7221 */ /* 0x004fc80000010000 */
[----:B---3--:R-:W-:Y:S02]  /*29c0*/  @P0 FADD.FTZ R45, R45, R6 ;  /* 0x000000062d2d0221 */ /* 0x008fe40000010000 */
.L_x_1918:
[----:B------:R-:W-:Y:S05]  /*29d0*/  BSYNC B1 ;  /* 0x0000000000017941 */ /* 0x000fea0003800000 */
.L_x_1917:
[----:B------:R0:W-:Y:S01]  /*29e0*/  STG.E [R4.64], R45 ;  /* 0x0000002d04007986 */ /* 0x0001e2000c101904 */
[----:B------:R-:W-:-:S03]  /*29f0*/  IADD3 R3, R0, 0x80, RZ ;  /* 0x0000008000037810 */ /* 0x000fc60007ffe0ff */
.L_x_1915:
[----:B------:R-:W-:Y:S05]  /*2a00*/  BSYNC B2 ;  /* 0x0000000000027941 */ /* 0x000fea0003800000 */
.L_x_1914:
        /* <DEDUP_REMOVED lines=284> */
.L_x_1934:
        /* <DEDUP_REMOVED lines=48> */
.L_x_1944:
        /* <DEDUP_REMOVED lines=152> */
.L_x_1943:
[----:B------:R-:W-:Y:S02]  /*4850*/  MOV R14, R6 ;  /* 0x00000006000e7202 */ /* 0x000fe40000000f00 */
[----:B------:R-:W-:Y:S02]  /*4860*/  MOV R9, R7 ;  /* 0x0000000700097202 */ /* 0x000fe40000000f00 */
.L_x_1942:
[----:B------:R-:W-:Y:S05]  /*4870*/  BSYNC B5 ;  /* 0x0000000000057941 */ /* 0x000fea0003800000 */
.L_x_1941:
        /* <DEDUP_REMOVED lines=85> */
.L_x_1946:
[----:B------:R-:W-:Y:S05]  /*4dd0*/  BSYNC B5 ;  /* 0x0000000000057941 */ /* 0x000fea0003800000 */
.L_x_1945:
[----:B------:R-:W-:-:S04]  /*4de0*/  ISETP.NE.U32.AND P1, PT, R42, RZ, PT ;  /* 0x000000ff2a00720c */ /* 0x000fc80003f25070 */
[----:B------:R-:W-:-:S13]  /*4df0*/  ISETP.NE.OR.EX P0, PT, R2, RZ, P0, P1 ;  /* 0x000000ff0200720c */ /* 0x000fda0000705710 */
[----:B------:R-:W-:Y:S01]  /*4e00*/  @!P0 BREAK B2 ;  /* 0x0000000000028942 */ /* 0x000fe20003800000 */
[----:B------:R-:W-:Y:S05]  /*4e10*/  @!P0 BRA `(.L_x_1938) ;  /* 0x0000030000008947 */ /* 0x000fea0003800000 */
.L_x_1940:
[----:B------:R-:W-:Y:S05]  /*4e20*/  BSYNC B2 ;  /* 0x0000000000027941 */ /* 0x000fea0003800000 */
.L_x_1939:
[----:B------:R-:W-:Y:S02]  /*4e30*/  BSSY B2, `(.L_x_1947) ;  /* 0x000002c000027945 */ /* 0x000fe40003800000 */
.L_x_1948:
        /* <DEDUP_REMOVED lines=44> */
.L_x_1947:
[----:B------:R-:W-:Y:S02]  /*5100*/  MOV R14, R6 ;  /* 0x00000006000e7202 */ /* 0x000fe40000000f00 */
[----:B------:R-:W-:Y:S02]  /*5110*/  MOV R9, R7 ;  /* 0x0000000700097202 */ /* 0x000fe40000000f00 */
.L_x_1938:
[----:B------:R-:W-:Y:S05]  /*5120*/  BSYNC B3 ;  /* 0x0000000000037941 */ /* 0x000fea0003800000 */
.L_x_1937:
        /* <DEDUP_REMOVED lines=36> */
.L_x_1936:
[----:B------:R-:W-:Y:S05]  /*5370*/  BSYNC B4 ;  /* 0x0000000000047941 */ /* 0x000fea0003800000 */
.L_x_1935:
[----:B------:R0:W-:Y:S01]  /*5380*/  STG.E [R4.64], R47 ;  /* 0x0000002f04007986 */ /* 0x0001e2000c101904 */
        /* <DEDUP_REMOVED lines=282> */
.L_x_1950:
        /* <DEDUP_REMOVED lines=48> */
.L_x_1960:
        /* <DEDUP_REMOVED lines=152> */
.L_x_1959:
[----:B------:R-:W-:Y:S02]  /*71b0*/  MOV R14, R6 ;  /* 0x00000006000e7202 */ /* 0x000fe40000000f00 */
[----:B------:R-:W-:Y:S02]  /*71c0*/  MOV R9, R7 ;  /* 0x0000000700097202 */ /* 0x000fe40000000f00 */
.L_x_1958:
[----:B------:R-:W-:Y:S05]  /*71d0*/  BSYNC B5 ;  /* 0x0000000000057941 */ /* 0x000fea0003800000 */
.L_x_1957:
        /* <DEDUP_REMOVED lines=85> */
.L_x_1962:
[----:B------:R-:W-:Y:S05]  /*7730*/  BSYNC B5 ;  /* 0x0000000000057941 */ /* 0x000fea0003800000 */
.L_x_1961:
[----:B------:R-:W-:-:S04]  /*7740*/  ISETP.NE.U32.AND P1, PT, R42, RZ, PT ;  /* 0x000000ff2a00720c */ /* 0x000fc80003f25070 */
[----:B------:R-:W-:-:S13]  /*7750*/  ISETP.NE.OR.EX P0, PT, R2, RZ, P0, P1 ;  /* 0x000000ff0200720c */ /* 0x000fda0000705710 */
[----:B------:R-:W-:Y:S01]  /*7760*/  @!P0 BREAK B2 ;  /* 0x0000000000028942 */ /* 0x000fe20003800000 */
[----:B------:R-:W-:Y:S05]  /*7770*/  @!P0 BRA `(.L_x_1954) ;  /* 0x0000030000008947 */ /* 0x000fea0003800000 */
.L_x_1956:
[----:B------:R-:W-:Y:S05]  /*7780*/  BSYNC B2 ;  /* 0x0000000000027941 */ /* 0x000fea0003800000 */
.L_x_1955:
[----:B------:R-:W-:Y:S02]  /*7790*/  BSSY B2, `(.L_x_1963) ;  /* 0x000002c000027945 */ /* 0x000fe40003800000 */
.L_x_1964:
        /* <DEDUP_REMOVED lines=44> */
.L_x_1963:
[----:B------:R-:W-:Y:S02]  /*7a60*/  MOV R14, R6 ;  /* 0x00000006000e7202 */ /* 0x000fe40000000f00 */
[----:B------:R-:W-:Y:S02]  /*7a70*/  MOV R9, R7 ;  /* 0x0000000700097202 */ /* 0x000fe40000000f00 */
.L_x_1954:
[----:B------:R-:W-:Y:S05]  /*7a80*/  BSYNC B3 ;  /* 0x0000000000037941 */ /* 0x000fea0003800000 */
.L_x_1953:
        /* <DEDUP_REMOVED lines=36> */
.L_x_1952:
[----:B------:R-:W-:Y:S05]  /*7cd0*/  BSYNC B4 ;  /* 0x0000000000047941 */ /* 0x000fea0003800000 */
.L_x_1951:
[----:B------:R0:W-:Y:S01]  /*7ce0*/  STG.E [R4.64], R47 ;  /* 0x0000002f04007986 */ /* 0x0001e2000c101904 */
[----:B------:R-:W-:-:S04]  /*7cf0*/  IADD3 R3, R3, 0x80, RZ ;  /* 0x0000008003037810 */ /* 0x000fc80007ffe0ff */
.L_x_1933:
        /* <DEDUP_REMOVED lines=281> */
.L_x_1966:
        /* <DEDUP_REMOVED lines=48> */
.L_x_1976:
        /* <DEDUP_REMOVED lines=152> */
.L_x_1975:
[----:B------:R-:W-:Y:S02]  /*9b10*/  MOV R14, R6 ;  /* 0x00000006000e7202 */ /* 0x000fe40000000f00 */
[----:B------:R-:W-:Y:S02]  /*9b20*/  MOV R9, R7 ;  /* 0x0000000700097202 */ /* 0x000fe40000000f00 */
.L_x_1974:
[----:B------:R-:W-:Y:S05]  /*9b30*/  BSYNC B5 ;  /* 0x0000000000057941 */ /* 0x000fea0003800000 */
.L_x_1973:
        /* <DEDUP_REMOVED lines=85> */
.L_x_1978:
[----:B------:R-:W-:Y:S05]  /*a090*/  BSYNC B5 ;  /* 0x0000000000057941 */ /* 0x000fea0003800000 */
.L_x_1977:
[----:B------:R-:W-:-:S04]  /*a0a0*/  ISETP.NE.U32.AND P1, PT, R42, RZ, PT ;  /* 0x000000ff2a00720c */ /* 0x000fc80003f25070 */
[----:B------:R-:W-:-:S13]  /*a0b0*/  ISETP.NE.OR.EX P0, PT, R2, RZ, P0, P1 ;  /* 0x000000ff0200720c */ /* 0x000fda0000705710 */
[----:B------:R-:W-:Y:S01]  /*a0c0*/  @!P0 BREAK B2 ;  /* 0x0000000000028942 */ /* 0x000fe20003800000 */
[----:B------:R-:W-:Y:S05]  /*a0d0*/  @!P0 BRA `(.L_x_1970) ;  /* 0x0000030000008947 */ /* 0x000fea0003800000 */
.L_x_1972:
[----:B------:R-:W-:Y:S05]  /*a0e0*/  BSYNC B2 ;  /* 0x0000000000027941 */ /* 0x000fea0003800000 */
.L_x_1971:
[----:B------:R-:W-:Y:S02]  /*a0f0*/  BSSY B2, `(.L_x_1979) ;  /* 0x000002c000027945 */ /* 0x000fe40003800000 */
.L_x_1980:
        /* <DEDUP_REMOVED lines=44> */
.L_x_1979:
[----:B------:R-:W-:Y:S02]  /*a3c0*/  MOV R14, R6 ;  /* 0x00000006000e7202 */ /* 0x000fe40000000f00 */
[----:B------:R-:W-:Y:S02]  /*a3d0*/  MOV R9, R7 ;  /* 0x0000000700097202 */ /* 0x000fe40000000f00 */
.L_x_1970:
[----:B------:R-:W-:Y:S05]  /*a3e0*/  BSYNC B3 ;  /* 0x0000000000037941 */ /* 0x000fea0003800000 */
.L_x_1969:
        /* <DEDUP_REMOVED lines=36> */
.L_x_1968:
[----:B------:R-:W-:Y:S05]  /*a630*/  BSYNC B4 ;  /* 0x0000000000047941 */ /* 0x000fea0003800000 */
.L_x_1967:
[----:B------:R0:W-:Y:S01]  /*a640*/  STG.E [R4.64], R47 ;  /* 0x0000002f04007986 */ /* 0x0001e2000c101904 */
[----:B------:R-:W-:-:S04]  /*a650*/  IADD3 R3, R3, 0x80, RZ ;  /* 0x0000008003037810 */ /* 0x000fc80007ffe0ff */
.L_x_1949:
        /* <DEDUP_REMOVED lines=281> */
.L_x_1982:
        /* <DEDUP_REMOVED lines=48> */
.L_x_1992:
        /* <DEDUP_REMOVED lines=152> */
.L_x_1991:
[----:B------:R-:W-:Y:S02]  /*c470*/  MOV R14, R6 ;  /* 0x00000006000e7202 */ /* 0x000fe40000000f00 */
[----:B------:R-:W-:Y:S02]  /*c480*/  MOV R9, R7 ;  /* 0x0000000700097202 */ /* 0x000fe40000000f00 */
.L_x_1990:
[----:B------:R-:W-:Y:S05]  /*c490*/  BSYNC B5 ;  /* 0x0000000000057941 */ /* 0x000fea0003800000 */
.L_x_1989:
        /* <DEDUP_REMOVED lines=85> */
.L_x_1994:
[----:B------:R-:W-:Y:S05]  /*c9f0*/  BSYNC B5 ;  /* 0x0000000000057941 */ /* 0x000fea0003800000 */
.L_x_1993:
[----:B------:R-:W-:-:S04]  /*ca00*/  ISETP.NE.U32.AND P1, PT, R42, RZ, PT ;  /* 0x000000ff2a00720c */ /* 0x000fc80003f25070 */
[----:B------:R-:W-:-:S13]  /*ca10*/  ISETP.NE.OR.EX P0, PT, R2, RZ, P0, P1 ;  /* 0x000000ff0200720c */ /* 0x000fda0000705710 */
[----:B------:R-:W-:Y:S01]  /*ca20*/  @!P0 BREAK B2 ;  /* 0x0000000000028942 */ /* 0x000fe20003800000 */
[----:B------:R-:W-:Y:S05]  /*ca30*/  @!P0 BRA `(.L_x_1986) ;  /* 0x0000030000008947 */ /* 0x000fea0003800000 */
.L_x_1988:
[----:B------:R-:W-:Y:S05]  /*ca40*/  BSYNC B2 ;  /* 0x0000000000027941 */ /* 0x000fea0003800000 */
.L_x_1987:
[----:B------:R-:W-:Y:S02]  /*ca50*/  BSSY B2, `(.L_x_1995) ;  /* 0x000002c000027945 */ /* 0x000fe40003800000 */
.L_x_1996:
        /* <DEDUP_REMOVED lines=44> */
.L_x_1995:
[----:B------:R-:W-:Y:S02]  /*cd20*/  MOV R14, R6 ;  /* 0x00000006000e7202 */ /* 0x000fe40000000f00 */
[----:B------:R-:W-:Y:S02]  /*cd30*/  MOV R9, R7 ;  /* 0x0000000700097202 */ /* 0x000fe40000000f00 */
.L_x_1986:
[----:B------:R-:W-:Y:S05]  /*cd40*/  BSYNC B3 ;  /* 0x0000000000037941 */ /* 0x000fea0003800000 */
.L_x_1985:
        /* <DEDUP_REMOVED lines=36> */
.L_x_1984:
[----:B------:R-:W-:Y:S05]  /*cf90*/  BSYNC B4 ;  /* 0x0000000000047941 */ /* 0x000fea0003800000 */
.L_x_1983:
[----:B------:R0:W-:Y:S01]  /*cfa0*/  STG.E [R4.64], R47 ;  /* 0x0000002f04007986 */ /* 0x0001e2000c101904 */
[----:B------:R-:W-:-:S04]  /*cfb0*/  IADD3 R3, R3, 0x80, RZ ;  /* 0x0000008003037810 */ /* 0x000fc80007ffe0ff */
.L_x_1965:
        /* <DEDUP_REMOVED lines=282> */
.L_x_1998:
        /* <DEDUP_REMOVED lines=48> */
.L_x_2008:
        /* <DEDUP_REMOVED lines=152> */
.L_x_2007:
[----:B------:R-:W-:Y:S02]  /*ede0*/  MOV R14, R6 ;  /* 0x00000006000e7202 */ /* 0x000fe40000000f00 */
[----:B------:R-:W-:Y:S02]  /*edf0*/  MOV R9, R7 ;  /* 0x0000000700097202 */ /* 0x000fe40000000f00 */
.L_x_2006:
[----:B------:R-:W-:Y:S05]  /*ee00*/  BSYNC B5 ;  /* 0x0000000000057941 */ /* 0x000fea0003800000 */
.L_x_2005:
        /* <DEDUP_REMOVED lines=85> */
.L_x_2010:
[----:B------:R-:W-:Y:S05]  /*f360*/  BSYNC B5 ;  /* 0x0000000000057941 */ /* 0x000fea0003800000 */
.L_x_2009:
[----:B------:R-:W-:-:S04]  /*f370*/  ISETP.NE.U32.AND P1, PT, R42, RZ, PT ;  /* 0x000000ff2a00720c */ /* 0x000fc80003f25070 */
[----:B------:R-:W-:-:S13]  /*f380*/  ISETP.NE.OR.EX P0, PT, R2, RZ, P0, P1 ;  /* 0x000000ff0200720c */ /* 0x000fda0000705710 */
[----:B------:R-:W-:Y:S01]  /*f390*/  @!P0 BREAK B2 ;  /* 0x0000000000028942 */ /* 0x000fe20003800000 */
[----:B------:R-:W-:Y:S05]  /*f3a0*/  @!P0 BRA `(.L_x_2002) ;  /* 0x0000030000008947 */ /* 0x000fea0003800000 */
.L_x_2004:
[----:B------:R-:W-:Y:S05]  /*f3b0*/  BSYNC B2 ;  /* 0x0000000000027941 */ /* 0x000fea0003800000 */
.L_x_2003:
[----:B------:R-:W-:Y:S02]  /*f3c0*/  BSSY B2, `(.L_x_2011) ;  /* 0x000002c000027945 */ /* 0x000fe40003800000 */
.L_x_2012:
        /* <DEDUP_REMOVED lines=44> */
.L_x_2011:
[----:B------:R-:W-:Y:S02]  /*f690*/  MOV R14, R6 ;  /* 0x00000006000e7202 */ /* 0x000fe40000000f00 */
[----:B------:R-:W-:Y:S02]  /*f6a0*/  MOV R9, R7 ;  /* 0x0000000700097202 */ /* 0x000fe40000000f00 */
.L_x_2002:
[----:B------:R-:W-:Y:S05]  /*f6b0*/  BSYNC B3 ;  /* 0x0000000000037941 */ /* 0x000fea0003800000 */
.L_x_2001:
        /* <DEDUP_REMOVED lines=36> */
.L_x_2000:
[----:B------:R-:W-:Y:S05]  /*f900*/  BSYNC B4 ;  /* 0x0000000000047941 */ /* 0x000fea0003800000 */
.L_x_1999:
[----:B------:R0:W-:Y:S01]  /*f910*/  STG.E [R4.64], R47 ;  /* 0x0000002f04007986 */ /* 0x0001e2000c101904 */
[----:B------:R-:W-:-:S04]  /*f920*/  IADD3 R3, R3, 0x80, RZ ;  /* 0x0000008003037810 */ /* 0x000fc80007ffe0ff */
.L_x_1981:
[----:B------:R-:W-:-:S13]  /*f930*/  ISETP.GE.AND P0, PT, R3, c[0x0][0x160], PT ;  /* 0x0000580003007a0c */ /* 0x000fda0003f06270 */
[----:B------:R-:W-:Y:S01]  /*f940*/  @P0 BREAK B0 ;  /* 0x0000000000000942 */ /* 0x000fe20003800000 */
[----:B------:R-:W-:Y:S05]  /*f950*/  @P0 BRA `(.L_x_1997) ;  /* 0x0000295000000947 */ /* 0x000fea0003800000 */
[----:B------:R-:W-:Y:S05]  /*f960*/  BSYNC B0 ;  /* 0x0000000000007941 */ /* 0x000fea0003800000 */
.L_x_1932:
        /* <DEDUP_REMOVED lines=279> */
.L_x_2013:
        /* <DEDUP_REMOVED lines=48> */
.L_x_2023:
        /* <DEDUP_REMOVED lines=152> */
.L_x_2022:
[----:B------:R-:W-:Y:S02]  /*11760*/  MOV R14, R6 ;  /* 0x00000006000e7202 */ /* 0x000fe40000000f00 */
[----:B------:R-:W-:Y:S02]  /*11770*/  MOV R9, R7 ;  /* 0x0000000700097202 */ /* 0x000fe40000000f00 */
.L_x_2021:
[----:B------:R-:W-:Y:S05]  /*11780*/  BSYNC B5 ;  /* 0x0000000000057941 */ /* 0x000fea0003800000 */
.L_x_2020:
        /* <DEDUP_REMOVED lines=85> */
.L_x_2025:
[----:B------:R-:W-:Y:S05]  /*11ce0*/  BSYNC B5 ;  /* 0x0000000000057941 */ /* 0x000fea0003800000 */
.L_x_2024:
[----:B------:R-:W-:-:S04]  /*11cf0*/  ISETP.NE.U32.AND P1, PT, R42, RZ, PT ;  /* 0x000000ff2a00720c */ /* 0x000fc80003f25070 */
[----:B------:R-:W-:-:S13]  /*11d00*/  ISETP.NE.OR.EX P0, PT, R2, RZ, P0, P1 ;  /* 0x000000ff0200720c */ /* 0x000fda0000705710 */
[----:B------:R-:W-:Y:S01]  /*11d10*/  @!P0 BREAK B2 ;  /* 0x0000000000028942 */ /* 0x000fe20003800000 */
[----:B------:R-:W-:Y:S05]  /*11d20*/  @!P0 BRA `(.L_x_2017) ;  /* 0x0000030000008947 */ /* 0x000fea0003800000 */
.L_x_2019:
[----:B------:R-:W-:Y:S05]  /*11d30*/  BSYNC B2 ;  /* 0x0000000000027941 */ /* 0x000fea0003800000 */
.L_x_2018:
[----:B------:R-:W-:Y:S02]  /*11d40*/  BSSY B2, `(.L_x_2026) ;  /* 0x000002c000027945 */ /* 0x000fe40003800000 */
.L_x_2027:
        /* <DEDUP_REMOVED lines=44> */
.L_x_2026:
[----:B------:R-:W-:Y:S02]  /*12010*/  MOV R14, R6 ;  /* 0x00000006000e7202 */ /* 0x000fe40000000f00 */
[----:B------:R-:W-:Y:S02]  /*12020*/  MOV R9, R7 ;  /* 0x0000000700097202 */ /* 0x000fe40000000f00 */
.L_x_2017:
[----:B------:R-:W-:Y:S05]  /*12030*/  BSYNC B3 ;  /* 0x0000000000037941 */ /* 0x000fea0003800000 */
.L_x_2016:
        /* <DEDUP_REMOVED lines=36> */
.L_x_2015:
[----:B------:R-:W-:Y:S05]  /*12280*/  BSYNC B4 ;  /* 0x0000000000047941 */ /* 0x000fea0003800000 */
.L_x_2014:
[----:B------:R0:W-:Y:S01]  /*12290*/  STG.E [R4.64], R47 ;  /* 0x0000002f04007986 */ /* 0x0001e2000c101904 */
[----:B------:R-:W-:-:S03]  /*122a0*/  IADD3 R3, R3, 0x80, RZ ;  /* 0x0000008003037810 */ /* 0x000fc60007ffe0ff */
.L_x_1997:
[----:B------:R-:W-:Y:S05]  /*122b0*/  BSYNC B1 ;  /* 0x0000000000017941 */ /* 0x000fea0003800000 */
.L_x_1931:
        /* <DEDUP_REMOVED lines=282> */
.L_x_2028:
        /* <DEDUP_REMOVED lines=48> */
.L_x_2038:
        /* <DEDUP_REMOVED lines=28> */
[----:B------:R0:W2:Y:S02]  /*13920*/  LDG.E.CONSTANT R40, [R40.64] ;  /* 0x0000000428287981 */ /* 0x0000a4000c1e9900 */
        /* <DEDUP_REMOVED lines=12> */
[----:B------:R-:W3:Y:S01]  /*139f0*/  LDG.E.CONSTANT R36, [R46.64] ;  /* 0x000000042e247981 */ /* 0x000ee2000c1e9900 */
[----:B------:R-:W-:Y:S01]  /*13a00*/  IADD3 R27, R27, R45, RZ ;  /* 0x0000002d1b1b7210 */ /* 0x000fe20007ffe0ff */
[----:B------:R-:W-:Y:S02]  /*13a10*/  IMAD R39, R38, c[0x0][0x53c], R39 ;  /* 0x00014f0026277a24 */ /* 0x000fe400078e0227 */
[----:B------:R-:W-:Y:S01]  /*13a20*/  IMAD R29, R29, c[0x0][0x538], RZ ;  /* 0x00014e001d1d7a24 */ /* 0x000fe200078e02ff */
[----:B------:R-:W-:Y:S01]  /*13a30*/  LEA.HI.X R45, R26, R35, R27, 0x2, P1 ;  /* 0x000000231a2d7211 */ /* 0x000fe200008f141b */
[----:B------:R-:W-:Y:S01]  /*13a40*/  IMAD R25, R25, c[0x0][0x538], RZ ;  /* 0x00014e0019197a24 */ /* 0x000fe200078e02ff */
[----:B------:R-:W-:Y:S01]  /*13a50*/  LEA R26, P1, R30, R33, 0x2 ;  /* 0x000000211e1a7211 */ /* 0x000fe200078210ff */
[----:B------:R1:W4:Y:S01]  /*13a60*/  LDG.E.CONSTANT R38, [R42.64] ;  /* 0x000000042a267981 */ /* 0x000322000c1e9900 */
[----:B------:R-:W-:Y:S01]  /*13a70*/  IADD3 R27, R31, R39, RZ ;  /* 0x000000271f1b7210 */ /* 0x000fe20007ffe0ff */
[----:B0-----:R-:W-:-:S02]  /*13a80*/  IMAD R41, R28, c[0x0][0x53c], R29 ;  /* 0x00014f001c297a24 */ /* 0x001fc400078e021d */
[----:B------:R-:W-:Y:S01]  /*13a90*/  IMAD.WIDE.U32 R28, R28, c[0x0][0x538], RZ ;  /* 0x00014e001c1c7a25 */ /* 0x000fe200078e00ff */
[----:B------:R-:W-:Y:S01]  /*13aa0*/  LEA.HI.X R27, R30, R35, R27, 0x2, P1 ;  /* 0x000000231e1b7211 */ /* 0x000fe200008f141b */
[----:B------:R-:W5:Y:S02]  /*13ab0*/  LDG.E.CONSTANT R44, [R44.64] ;  /* 0x000000042c2c7981 */ /* 0x000f64000c1e9900 */
[----:B------:R-:W-:-:S04]  /*13ac0*/  IMAD.WIDE.U32 R30, R24, c[0x0][0x538], RZ ;  /* 0x00014e00181e7a25 */ /* 0x000fc800078e00ff */
[----:B-1----:R-:W-:Y:S01]  /*13ad0*/  IMAD R43, R24, c[0x0][0x53c], R25 ;  /* 0x00014f00182b7a24 */ /* 0x002fe200078e0219 */
[----:B------:R-:W-:Y:S01]  /*13ae0*/  LEA R42, P1, R28, R33, 0x2 ;  /* 0x000000211c2a7211 */ /* 0x000fe200078210ff */
[----:B------:R0:W5:Y:S01]  /*13af0*/  LDG.E.CONSTANT R39, [R26.64] ;  /* 0x000000041a277981 */ /* 0x000162000c1e9900 */
[----:B------:R-:W-:Y:S01]  /*13b00*/  IADD3 R25, R29, R41, RZ ;  /* 0x000000291d197210 */ /* 0x000fe20007ffe0ff */
[----:B------:R-:W-:Y:S01]  /*13b10*/  IMAD R41, R23, c[0x0][0x538], RZ ;  /* 0x00014e0017297a24 */ /* 0x000fe200078e02ff */
[----:B------:R-:W-:Y:S02]  /*13b20*/  LEA R24, P2, R30, R33, 0x2 ;  /* 0x000000211e187211 */ /* 0x000fe400078410ff */
        /* <DEDUP_REMOVED lines=9> */
[----:B------:R-:W5:Y:S02]  /*13bc0*/  LDG.E.CONSTANT R42, [R42.64] ;  /* 0x000000042a2a7981 */ /* 0x000f64000c1e9900 */
[----:B------:R-:W-:Y:S01]  /*13bd0*/  IMAD R29, R18, c[0x0][0x53c], R23 ;  /* 0x00014f00121d7a24 */ /* 0x000fe200078e0217 */
[----:B------:R-:W-:Y:S01]  /*13be0*/  LEA.HI.X R23, R28, R35, R19, 0x2, P1 ;  /* 0x000000231c177211 */ /* 0x000fe200008f1413 */
[----:B------:R-:W-:Y:S01]  /*13bf0*/  IMAD R5, R5, c[0x0][0x538], RZ ;  /* 0x00014e0005057a24 */ /* 0x000fe200078e02ff */
[----:B------:R-:W-:Y:S01]  /*13c00*/  LEA R18, P1, R26, R33, 0x2 ;  /* 0x000000211a127211 */ /* 0x000fe200078210ff */
[----:B------:R-:W-:Y:S01]  /*13c10*/  IMAD R17, R17, c[0x0][0x538], RZ ;  /* 0x00014e0011117a24 */ /* 0x000fe200078e02ff */
[----:B------:R-:W-:Y:S01]  /*13c20*/  IADD3 R19, R27, R29, RZ ;  /* 0x0000001d1b137210 */ /* 0x000fe20007ffe0ff */
[----:B------:R-:W-:Y:S01]  /*13c30*/  IMAD R5, R4, c[0x0][0x53c], R5 ;  /* 0x00014f0004057a24 */ /* 0x000fe200078e0205 */
[----:B------:R0:W5:Y:S01]  /*13c40*/  LDG.E.CONSTANT R24, [R24.64] ;  /* 0x0000000418187981 */ /* 0x000162000c1e9900 */
[----:B------:R-:W-:Y:S01]  /*13c50*/  IMAD R13, R13, c[0x0][0x538], RZ ;  /* 0x00014e000d0d7a24 */ /* 0x000fe200078e02ff */
[----:B------:R-:W-:Y:S01]  /*13c60*/  LEA.HI.X R19, R26, R35, R19, 0x2, P1 ;  /* 0x000000231a137211 */ /* 0x000fe200008f1413 */
[----:B------:R-:W-:Y:S01]  /*13c70*/  IMAD.WIDE.U32 R26, R4, c[0x0][0x538], RZ ;  /* 0x00014e00041a7a25 */ /* 0x000fe200078e00ff */
[----:B------:R1:W5:Y:S03]  /*13c80*/  LDG.E.CONSTANT R30, [R22.64] ;  /* 0x00000004161e7981 */ /* 0x000366000c1e9900 */
[C---:B------:R-:W-:Y:S01]  /*13c90*/  IMAD.WIDE.U32 R28, R16.reuse, c[0x0][0x538], RZ ;  /* 0x00014e00101c7a25 */ /* 0x040fe200078e00ff */
[----:B------:R1:W5:Y:S03]  /*13ca0*/  LDG.E.CONSTANT R31, [R18.64] ;  /* 0x00000004121f7981 */ /* 0x000366000c1e9900 */
[----:B------:R-:W-:Y:S01]  /*13cb0*/  IMAD R41, R16, c[0x0][0x53c], R17 ;  /* 0x00014f0010297a24 */ /* 0x000fe200078e0211 */
[----:B------:R-:W-:Y:S01]  /*13cc0*/  LEA R16, P1, R26, R33, 0x2 ;  /* 0x000000211a107211 */ /* 0x000fe200078210ff */
[C---:B0-----:R-:W-:Y:S01]  /*13cd0*/  IMAD R25, R12.reuse, c[0x0][0x53c], R13 ;  /* 0x00014f000c197a24 */ /* 0x041fe200078e020d */
[----:B------:R-:W-:Y:S01]  /*13ce0*/  IADD3 R17, R27, R5, RZ ;  /* 0x000000051b117210 */ /* 0x000fe20007ffe0ff */
[----:B-1----:R-:W-:-:S04]  /*13cf0*/  IMAD.WIDE.U32 R22, R12, c[0x0][0x538], RZ ;  /* 0x00014e000c167a25 */ /* 0x002fc800078e00ff */
        /* <DEDUP_REMOVED lines=9> */
[----:B------:R-:W5:Y:S01]  /*13d90*/  LDG.E.CONSTANT R16, [R16.64] ;  /* 0x0000000410107981 */ /* 0x000f62000c1e9900 */
        /* <DEDUP_REMOVED lines=8> */
[----:B------:R-:W5:Y:S03]  /*13e20*/  LDG.E.CONSTANT R18, [R18.64] ;  /* 0x0000000412127981 */ /* 0x000f66000c1e9900 */
[----:B------:R-:W-:Y:S01]  /*13e30*/  IMAD R23, R7, c[0x0][0x538], RZ ;  /* 0x00014e0007177a24 */ /* 0x000fe200078e02ff */
[----:B------:R0:W5:Y:S01]  /*13e40*/  LDG.E.CONSTANT R22, [R4.64] ;  /* 0x0000000404167981 */ /* 0x000162000c1e9900 */
[----:B------:R-:W-:-:S02]  /*13e50*/  IMAD R7, R20, c[0x0][0x53c], R21 ;  /* 0x00014f0014077a24 */ /* 0x000fc400078e0215 */
[----:B------:R-:W-:Y:S01]  /*13e60*/  IMAD.WIDE.U32 R20, R20, c[0x0][0x538], RZ ;  /* 0x00014e0014147a25 */ /* 0x000fe200078e00ff */
[----:B------:R-:W5:Y:S03]  /*13e70*/  LDG.E.CONSTANT R15, [R14.64] ;  /* 0x000000040e0f7981 */ /* 0x000f66000c1e9900 */
[----:B------:R-:W-:Y:S01]  /*13e80*/  IMAD R23, R6, c[0x0][0x53c], R23 ;  /* 0x00014f0006177a24 */ /* 0x000fe200078e0217 */
[----:B0-----:R-:W-:Y:S02]  /*13e90*/  LEA R4, P1, R12, R33, 0x2 ;  /* 0x000000210c047211 */ /* 0x001fe400078210ff */
[----:B------:R-:W-:Y:S01]  /*13ea0*/  IADD3 R5, R13, R9, RZ ;  /* 0x000000090d057210 */ /* 0x000fe20007ffe0ff */
[----:B------:R-:W-:Y:S01]  /*13eb0*/  IMAD.WIDE.U32 R8, R6, c[0x0][0x538], RZ ;  /* 0x00014e0006087a25 */ /* 0x000fe200078e00ff */
[----:B------:R-:W-:Y:S02]  /*13ec0*/  LEA R6, P2, R20, R33, 0x2 ;  /* 0x0000002114067211 */ /* 0x000fe400078410ff */
[----:B------:R-:W-:-:S02]  /*13ed0*/  IADD3 R7, R21, R7, RZ ;  /* 0x0000000715077210 */ /* 0x000fc40007ffe0ff */
[-C--:B------:R-:W-:Y:S02]  /*13ee0*/  LEA.HI.X R5, R12, R35.reuse, R5, 0x2, P1 ;  /* 0x000000230c057211 */ /* 0x080fe400008f1405 */
[----:B------:R-:W-:Y:S02]  /*13ef0*/  LEA.HI.X R7, R20, R35, R7, 0x2, P2 ;  /* 0x0000002314077211 */ /* 0x000fe400010f1407 */
[----:B------:R-:W-:Y:S01]  /*13f00*/  LEA R12, P1, R8, R33, 0x2 ;  /* 0x00000021080c7211 */ /* 0x000fe200078210ff */
[----:B------:R-:W5:Y:S01]  /*13f10*/  LDG.E.CONSTANT R4, [R4.64] ;  /* 0x0000000404047981 */ /* 0x000f62000c1e9900 */
[----:B------:R-:W-:-:S03]  /*13f20*/  IADD3 R9, R9, R23, RZ ;  /* 0x0000001709097210 */ /* 0x000fc60007ffe0ff */
[----:B------:R-:W5:Y:S01]  /*13f30*/  LDG.E.CONSTANT R7, [R6.64] ;  /* 0x0000000406077981 */ /* 0x000f62000c1e9900 */
[----:B------:R-:W-:-:S06]  /*13f40*/  LEA.HI.X R13, R8, R35, R9, 0x2, P1 ;  /* 0x00000023080d7211 */ /* 0x000fcc00008f1409 */
        /* <DEDUP_REMOVED lines=8> */
[----:B----4-:R-:W-:-:S04]  /*13fd0*/  FADD.FTZ R37, R37, R38 ;  /* 0x0000002625257221 */ /* 0x010fc80000010000 */
[----:B---3--:R-:W-:-:S04]  /*13fe0*/  FADD.FTZ R37, R37, R36 ;  /* 0x0000002425257221 */ /* 0x008fc80000010000 */
        /* <DEDUP_REMOVED lines=15> */
.L_x_2037:
[----:B------:R-:W-:Y:S02]  /*140e0*/  MOV R12, R10 ;  /* 0x0000000a000c7202 */ /* 0x000fe40000000f00 */
[----:B------:R-:W-:Y:S02]  /*140f0*/  MOV R13, R11 ;  /* 0x0000000b000d7202 */ /* 0x000fe40000000f00 */
.L_x_2036:
[----:B------:R-:W-:Y:S05]  /*14100*/  BSYNC B4 ;  /* 0x0000000000047941 */ /* 0x000fea0003800000 */
.L_x_2035:
        /* <DEDUP_REMOVED lines=27> */
[----:B------:R0:W2:Y:S02]  /*142c0*/  LDG.E.CONSTANT R12, [R12.64] ;  /* 0x000000040c0c7981 */ /* 0x0000a4000c1e9900 */
[----:B------:R-:W-:Y:S01]  /*142d0*/  IMAD R17, R16, c[0x0][0x53c], R17 ;  /* 0x00014f0010117a24 */ /* 0x000fe200078e0211 */
[----:B------:R-:W-:Y:S01]  /*142e0*/  LEA.HI.X R21, R24, R35, R21, 0x2, P0 ;  /* 0x0000002318157211 */ /* 0x000fe200000f1415 */
[----:B-----5:R-:W-:Y:S01]  /*142f0*/  IMAD R19, R19, c[0x0][0x538], RZ ;  /* 0x00014e0013137a24 */ /* 0x020fe200078e02ff */
[----:B------:R-:W-:Y:S01]  /*14300*/  LEA R16, P1, R22, R33, 0x2 ;  /* 0x0000002116107211 */ /* 0x000fe200078210ff */
[C---:B------:R-:W-:Y:S01]  /*14310*/  IMAD.WIDE.U32 R24, R18.reuse, c[0x0][0x538], RZ ;  /* 0x00014e0012187a25 */ /* 0x040fe200078e00ff */
[----:B------:R-:W-:Y:S01]  /*14320*/  IADD3 R17, R23, R17, RZ ;  /* 0x0000001117117210 */ /* 0x000fe20007ffe0ff */
[----:B------:R-:W3:Y:S02]  /*14330*/  LDG.E.CONSTANT R20, [R20.64] ;  /* 0x0000000414147981 */ /* 0x000ee4000c1e9900 */
[----:B------:R-:W-:Y:S01]  /*14340*/  IMAD R23, R18, c[0x0][0x53c], R19 ;  /* 0x00014f0012177a24 */ /* 0x000fe200078e0213 */
[----:B------:R-:W-:Y:S01]  /*14350*/  LEA.HI.X R17, R22, R35, R17, 0x2, P1 ;  /* 0x0000002316117211 */ /* 0x000fe200008f1411 */
[----:B------:R-:W-:Y:S01]  /*14360*/  IMAD R15, R15, c[0x0][0x538], RZ ;  /* 0x00014e000f0f7a24 */ /* 0x000fe200078e02ff */
[----:B------:R-:W-:Y:S01]  /*14370*/  LEA R22, P0, R24, R33, 0x2 ;  /* 0x0000002118167211 */ /* 0x000fe200078010ff */
[C---:B------:R-:W-:Y:S01]  /*14380*/  IMAD.WIDE.U32 R18, R14.reuse, c[0x0][0x538], RZ ;  /* 0x00014e000e127a25 */ /* 0x040fe200078e00ff */
[----:B0-----:R-:W-:Y:S01]  /*14390*/  IADD3 R13, R25, R23, RZ ;  /* 0x00000017190d7210 */ /* 0x001fe20007ffe0ff */
[----:B------:R-:W4:Y:S02]  /*143a0*/  LDG.E.CONSTANT R16, [R16.64] ;  /* 0x0000000410107981 */ /* 0x000f24000c1e9900 */
[----:B------:R-:W-:Y:S01]  /*143b0*/  IMAD R15, R14, c[0x0][0x53c], R15 ;  /* 0x00014f000e0f7a24 */ /* 0x000fe200078e020f */
[----:B------:R-:W-:Y:S01]  /*143c0*/  LEA.HI.X R23, R24, R35, R13, 0x2, P0 ;  /* 0x0000002318177211 */ /* 0x000fe200000f140d */
[----:B------:R-:W-:Y:S01]  /*143d0*/  IMAD R7, R7, c[0x0][0x538], RZ ;  /* 0x00014e0007077a24 */ /* 0x000fe200078e02ff */
[----:B------:R-:W-:-:S02]  /*143e0*/  LEA R14, P0, R18, R33, 0x2 ;  /* 0x00000021120e7211 */ /* 0x000fc400078010ff */
[----:B------:R-:W-:Y:S01]  /*143f0*/  IADD3 R15, R19, R15, RZ ;  /* 0x0000000f130f7210 */ /* 0x000fe20007ffe0ff */
[----:B------:R-:W-:Y:S01]  /*14400*/  IMAD R9, R9, c[0x0][0x538], RZ ;  /* 0x00014e0009097a24 */ /* 0x000fe200078e02ff */
[----:B------:R0:W5:Y:S01]  /*14410*/  LDG.E.CONSTANT R13, [R22.64] ;  /* 0x00000004160d7981 */ /* 0x000162000c1e9900 */
[----:B------:R-:W-:Y:S01]  /*14420*/  IMAD R7, R6, c[0x0][0x53c], R7 ;  /* 0x00014f0006077a24 */ /* 0x000fe200078e0207 */
[----:B------:R-:W-:Y:S01]  /*14430*/  LEA.HI.X R15, R18, R35, R15, 0x2, P0 ;  /* 0x00000023120f7211 */ /* 0x000fe200000f140f */
[----:B------:R-:W-:-:S04]  /*14440*/  IMAD.WIDE.U32 R18, R6, c[0x0][0x538], RZ ;  /* 0x00014e0006127a25 */ /* 0x000fc800078e00ff */
[----:B------:R-:W-:Y:S01]  /*14450*/  IMAD R25, R5, c[0x0][0x538], RZ ;  /* 0x00014e0005197a24 */ /* 0x000fe200078e02ff */
[----:B------:R-:W5:Y:S01]  /*14460*/  LDG.E.CONSTANT R14, [R14.64] ;  /* 0x000000040e0e7981 */ /* 0x000f62000c1e9900 */
        /* <DEDUP_REMOVED lines=16> */
[----:B------:R-:W-:Y:S02]  /*14570*/  IADD3 R34, P2, R34, 0x8, RZ ;  /* 0x0000000822227810 */ /* 0x000fe40007f5e0ff */
[----:B------:R-:W-:Y:S02]  /*14580*/  PLOP3.LUT P0, PT, PT, PT, PT, 0x8, 0x0 ;  /* 0x000000000000781c */ /* 0x000fe40003f0e170 */
[----:B------:R-:W-:Y:S01]  /*14590*/  IADD3.X R32, RZ, R32, RZ, P2, !PT ;  /* 0x00000020ff207210 */ /* 0x000fe200017fe4ff */
[----:B--2---:R-:W-:-:S04]  /*145a0*/  FADD.FTZ R37, R37, R12 ;  /* 0x0000000c25257221 */ /* 0x004fc80000010000 */
[----:B---3--:R-:W-:-:S04]  /*145b0*/  FADD.FTZ R37, R37, R20 ;  /* 0x0000001425257221 */ /* 0x008fc80000010000 */
[----:B----4-:R-:W-:-:S04]  /*145c0*/  FADD.FTZ R16, R37, R16 ;  /* 0x0000001025107221 */ /* 0x010fc80000010000 */
[----:B-----5:R-:W-:Y:S01]  /*145d0*/  FADD.FTZ R13, R16, R13 ;  /* 0x0000000d100d7221 */ /* 0x020fe20000010000 */
[----:B------:R-:W-:-:S03]  /*145e0*/  IADD3 R12, P1, R10, 0x40, RZ ;  /* 0x000000400a0c7810 */ /* 0x000fc60007f3e0ff */
[----:B------:R-:W-:Y:S01]  /*145f0*/  FADD.FTZ R13, R13, R14 ;  /* 0x0000000e0d0d7221 */ /* 0x000fe20000010000 */
[----:B------:R-:W-:-:S03]  /*14600*/  MOV R10, R12 ;  /* 0x0000000c000a7202 */ /* 0x000fc60000000f00 */
[----:B------:R-:W-:-:S04]  /*14610*/  FADD.FTZ R13, R13, R6 ;  /* 0x000000060d0d7221 */ /* 0x000fc80000010000 */
[----:B------:R-:W-:Y:S01]  /*14620*/  FADD.FTZ R4, R13, R4 ;  /* 0x000000040d047221 */ /* 0x000fe20000010000 */
[----:B------:R-:W-:-:S04]  /*14630*/  IADD3.X R13, RZ, R11, RZ, P1, !PT ;  /* 0x0000000bff0d7210 */ /* 0x000fc80000ffe4ff */
[----:B------:R-:W-:Y:S01]  /*14640*/  MOV R11, R13 ;  /* 0x0000000d000b7202 */ /* 0x000fe20000000f00 */
[----:B------:R-:W-:Y:S02]  /*14650*/  FADD.FTZ R37, R4, R9 ;  /* 0x0000000904257221 */ /* 0x000fe40000010000 */
.L_x_2040:
[----:B------:R-:W-:Y:S05]  /*14660*/  BSYNC B4 ;  /* 0x0000000000047941 */ /* 0x000fea0003800000 */
.L_x_2039:
[----:B------:R-:W-:-:S04]  /*14670*/  ISETP.NE.U32.AND P1, PT, R34, RZ, PT ;  /* 0x000000ff2200720c */ /* 0x000fc80003f25070 */
[----:B------:R-:W-:-:S13]  /*14680*/  ISETP.NE.OR.EX P0, PT, R32, RZ, P0, P1 ;  /* 0x000000ff2000720c */ /* 0x000fda0000705710 */
[----:B------:R-:W-:Y:S01]  /*14690*/  @!P0 BREAK B3 ;  /* 0x0000000000038942 */ /* 0x000fe20003800000 */
[----:B------:R-:W-:Y:S05]  /*146a0*/  @!P0 BRA `(.L_x_2032) ;  /* 0x0000030000008947 */ /* 0x000fea0003800000 */
.L_x_2034:
[----:B------:R-:W-:Y:S05]  /*146b0*/  BSYNC B3 ;  /* 0x0000000000037941 */ /* 0x000fea0003800000 */
.L_x_2033:
[----:B------:R-:W-:Y:S02]  /*146c0*/  BSSY B3, `(.L_x_2041) ;  /* 0x000002c000037945 */ /* 0x000fe40003800000 */
.L_x_2042:
        /* <DEDUP_REMOVED lines=44> */
.L_x_2041:
[----:B------:R-:W-:Y:S02]  /*14990*/  MOV R12, R10 ;  /* 0x0000000a000c7202 */ /* 0x000fe40000000f00 */
[----:B------:R-:W-:Y:S02]  /*149a0*/  MOV R13, R11 ;  /* 0x0000000b000d7202 */ /* 0x000fe40000000f00 */
.L_x_2032:
[----:B------:R-:W-:Y:S05]  /*149b0*/  BSYNC B1 ;  /* 0x0000000000017941 */ /* 0x000fea0003800000 */
.L_x_2031:
        /* <DEDUP_REMOVED lines=35> */
.L_x_2030:
[----:B------:R-:W-:Y:S05]  /*14bf0*/  BSYNC B2 ;  /* 0x0000000000027941 */ /* 0x000fea0003800000 */
.L_x_2029:
[----:B------:R-:W-:Y:S01]  /*14c00*/  WARPSYNC 0xffffffff ;  /* 0xffffffff00007948 */ /* 0x000fe20003800000 */
[----:B------:R-:W-:Y:S01]  /*14c10*/  STG.E [R2.64], R37 ;  /* 0x0000002502007986 */ /* 0x000fe2000c101904 */
[----:B------:R-:W-:Y:S05]  /*14c20*/  EXIT ;  /* 0x000000000000794d */ /* 0x000fea0003800000 */
.L_x_2043:
        /* <DEDUP_REMOVED lines=13> */
.L_x_16250:


//--------------------- .text._ZN2at6native73_GLOBAL__N__c8866d80_35_SparseBinaryOpIntersectionKernel_cu_1520ed90_315312apply_kernelILi128ELi8EZNS1_29binary_op_intersection_kernelINS1_9RhsProjOpEdlEEvRNS_14TensorIteratorEllRKNS_6TensorEbEUliE_EEviT1_ --------------------------
	.section	.text._ZN2at6native73_GLOBAL__N__c8866d80_35_SparseBinaryOpIntersectionKernel_cu_1520ed90_315312apply_kernelILi128ELi8EZNS1_29binary_op_intersection_kernelINS1_9RhsProjOpEdlEEvRNS_14TensorIteratorEllRKNS_6TensorEbEUliE_EEviT1_,"ax",@progbits
	.sectioninfo	@"SHI_REGISTERS=56"
	.align	128
.text._ZN2at6native73_GLOBAL__N__c8866d80_35_SparseBinaryOpIntersectionKernel_cu_1520ed90_315312apply_kernelILi128ELi8EZNS1_29binary_op_intersection_kernelINS1_9RhsProjOpEdlEEvRNS_14TensorIteratorEllRKNS_6TensorEbEUliE_EEviT1_:
        .type           _ZN2at6native73_GLOBAL__N__c8866d80_35_SparseBinaryOpIntersectionKernel_cu_1520ed90_315312apply_kernelILi128ELi8EZNS1_29binary_op_intersection_kernelINS1_9RhsProjOpEdlEEvRNS_14TensorIteratorEllRKNS_6TensorEbEUliE_EEviT1_,@function
        .size           _ZN2at6native73_GLOBAL__N__c8866d80_35_SparseBinaryOpIntersectionKernel_cu_1520ed90_315312apply_kernelILi128ELi8EZNS1_29binary_op_intersection_kernelINS1_9RhsProjOpEdlEEvRNS_14TensorIteratorEllRKNS_6TensorEbEUliE_EEviT1_,(.L_x_16251 - _ZN2at6native73_GLOBAL__N__c8866d80_35_SparseBinaryOpIntersectionKernel_cu_1520ed90_315312apply_kernelILi128ELi8EZNS1_29binary_op_intersection_kernelINS1_9RhsProjOpEdlEEvRNS_14TensorIteratorEllRKNS_6TensorEbEUliE_EEviT1_)
        .other          _ZN2at6native73_GLOBAL__N__c8866d80_35_SparseBinaryOpIntersectionKernel_cu_1520ed90_315312apply_kernelILi128ELi8EZNS1_29binary_op_intersection_kernelINS1_9RhsProjOpEdlEEvRNS_14TensorIteratorEllRKNS_6TensorEbEUliE_EEviT1_,@"STO_CUDA_ENTRY STV_DEFAULT"
_ZN2at6native73_GLOBAL__N__c8866d80_35_SparseBinaryOpIntersectionKernel_cu_1520ed90_315312apply_kernelILi128ELi8EZNS1_29binary_op_intersection_kernelINS1_9RhsProjOpEdlEEvRNS_14TensorIteratorEllRKNS_6TensorEbEUliE_EEviT1_:
        /* <DEDUP_REMOVED lines=291> */
.L_x_2046:
        /* <DEDUP_REMOVED lines=31> */
[----:B------:R-:W-:Y:S01]  /*1420*/  IADD3 R48, P0, R4, -R11, RZ ;  /* 0x8000000b04307210 */ /* 0x000fe20007f1e0ff */
[----:B------:R-:W-:Y:S01]  /*1430*/  BSSY B3, `(.L_x_2051) ;  /* 0x0000105000037945 */ /* 0x000fe20003800000 */
[----:B------:R-:W-:Y:S01]  /*1440*/  CS2R R50, SRZ ;  /* 0x0000000000327805 */ /* 0x000fe2000001ff00 */
[----:B------:R-:W-:Y:S02]  /*1450*/  MOV R8, R14 ;  /* 0x0000000e00087202 */ /* 0x000fe40000000f00 */
[----:B------:R-:W-:Y:S02]  /*1460*/  IADD3.X R5, RZ, ~R10, RZ, P0, !PT ;  /* 0x8000000aff057210 */ /* 0x000fe400007fe4ff */
[----:B------:R-:W-:Y:S02]  /*1470*/  MOV R9, R15 ;  /* 0x0000000f00097202 */ /* 0x000fe40000000f00 */
        /* <DEDUP_REMOVED lines=11> */
.L_x_2056:
[----:B------:R-:W2:Y:S04]  /*1530*/  LDG.E.64.CONSTANT R44, [R8.64] ;  /* 0x00000004082c7981 */ /* 0x000ea8000c1e9b00 */
[----:B------:R-:W3:Y:S04]  /*1540*/  LDG.E.64.CONSTANT R28, [R8.64+0x8] ;  /* 0x00000804081c7981 */ /* 0x000ee8000c1e9b00 */
[----:B------:R-:W4:Y:S04]  /*1550*/  LDG.E.64.CONSTANT R40, [R8.64+0x10] ;  /* 0x0000100408287981 */ /* 0x000f28000c1e9b00 */
[----:B------:R-:W5:Y:S04]  /*1560*/  LDG.E.64.CONSTANT R34, [R8.64+0x18] ;  /* 0x0000180408227981 */ /* 0x000f68000c1e9b00 */
[----:B------:R-:W5:Y:S04]  /*1570*/  LDG.E.64.CONSTANT R38, [R8.64+0x28] ;  /* 0x0000280408267981 */ /* 0x000f68000c1e9b00 */
[----:B------:R-:W5:Y:S04]  /*1580*/  LDG.E.64.CONSTANT R36, [R8.64+0x20] ;  /* 0x0000200408247981 */ /* 0x000f68000c1e9b00 */
[----:B------:R-:W5:Y:S04]  /*1590*/  LDG.E.64.CONSTANT R52, [R8.64+0x30] ;  /* 0x0000300408347981 */ /* 0x000f68000c1e9b00 */
[----:B0-----:R-:W5:Y:S04]  /*15a0*/  LDG.E.64.CONSTANT R10, [R8.64+0x38] ;  /* 0x00003804080a7981 */ /* 0x001f68000c1e9b00 */
        /* <DEDUP_REMOVED lines=9> */
[----:B---3--:R-:W-:Y:S02]  /*1640*/  IMAD R33, R29, c[0x0][0x538], RZ ;  /* 0x00014e001d217a24 */ /* 0x008fe400078e02ff */
[C---:B------:R-:W-:Y:S02]  /*1650*/  IMAD R31, R44.reuse, c[0x0][0x53c], R31 ;  /* 0x00014f002c1f7a24 */ /* 0x040fe400078e021f */
[----:B----4-:R-:W-:Y:S02]  /*1660*/  IMAD R29, R41, c[0x0][0x538], RZ ;  /* 0x00014e00291d7a24 */ /* 0x010fe400078e02ff */
[----:B------:R-:W-:-:S04]  /*1670*/  IMAD.WIDE.U32 R44, R44, c[0x0][0x538], RZ ;  /* 0x00014e002c2c7a25 */ /* 0x000fc800078e00ff */
[C---:B------:R-:W-:Y:S02]  /*1680*/  IMAD R29, R40.reuse, c[0x0][0x53c], R29 ;  /* 0x00014f00281d7a24 */ /* 0x040fe400078e021d */
[----:B------:R-:W-:Y:S01]  /*1690*/  IMAD.WIDE.U32 R40, R40, c[0x0][0x538], RZ ;  /* 0x00014e0028287a25 */ /* 0x000fe200078e00ff */
[----:B------:R-:W-:-:S03]  /*16a0*/  IADD3 R31, R45, R31, RZ ;  /* 0x0000001f2d1f7210 */ /* 0x000fc60007ffe0ff */
[----:B------:R-:W-:-:S04]  /*16b0*/  IMAD.WIDE.U32 R42, R28, c[0x0][0x538], RZ ;  /* 0x00014e001c2a7a25 */ /* 0x000fc800078e00ff */
[----:B------:R-:W-:Y:S01]  /*16c0*/  IMAD R33, R28, c[0x0][0x53c], R33 ;  /* 0x00014f001c217a24 */ /* 0x000fe200078e0221 */
[CC--:B------:R-:W-:Y:S02]  /*16d0*/  LEA R28, P1, R44.reuse, R2.reuse, 0x3 ;  /* 0x000000022c1c7211 */ /* 0x0c0fe400078218ff */
[----:B------:R-:W-:Y:S02]  /*16e0*/  IADD3 R41, R41, R29, RZ ;  /* 0x0000001d29297210 */ /* 0x000fe40007ffe0ff */
[----:B------:R-:W-:Y:S02]  /*16f0*/  LEA.HI.X R29, R44, R3, R31, 0x3, P1 ;  /* 0x000000032c1d7211 */ /* 0x000fe400008f1c1f */
[CC--:B------:R-:W-:Y:S02]  /*1700*/  LEA R30, P2, R42.reuse, R2.reuse, 0x3 ;  /* 0x000000022a1e7211 */ /* 0x0c0fe400078418ff */
[----:B------:R-:W-:Y:S01]  /*1710*/  IADD3 R33, R43, R33, RZ ;  /* 0x000000212b217210 */ /* 0x000fe20007ffe0ff */
[----:B-----5:R-:W-:Y:S01]  /*1720*/  IMAD R49, R35, c[0x0][0x538], RZ ;  /* 0x00014e0023317a24 */ /* 0x020fe200078e02ff */
[----:B------:R-:W2:Y:S01]  /*1730*/  LDG.E.64.CONSTANT R28, [R28.64] ;  /* 0x000000041c1c7981 */ /* 0x000ea2000c1e9b00 */
[----:B------:R-:W-:Y:S01]  /*1740*/  IMAD R43, R39, c[0x0][0x538], RZ ;  /* 0x00014e00272b7a24 */ /* 0x000fe200078e02ff */
[----:B------:R-:W-:Y:S01]  /*1750*/  LEA.HI.X R31, R42, R3, R33, 0x3, P2 ;  /* 0x000000032a1f7211 */ /* 0x000fe200010f1c21 */
[----:B------:R-:W-:Y:S01]  /*1760*/  IMAD R49, R34, c[0x0][0x53c], R49 ;  /* 0x00014f0022317a24 */ /* 0x000fe200078e0231 */
[----:B------:R-:W-:Y:S01]  /*1770*/  LEA R32, P3, R40, R2, 0x3 ;  /* 0x0000000228207211 */ /* 0x000fe200078618ff */
[----:B------:R-:W-:-:S04]  /*1780*/  IMAD.WIDE.U32 R34, R34, c[0x0][0x538], RZ ;  /* 0x00014e0022227a25 */ /* 0x000fc800078e00ff */
[----:B------:R-:W-:Y:S01]  /*1790*/  IMAD R47, R37, c[0x0][0x538], RZ ;  /* 0x00014e00252f7a24 */ /* 0x000fe200078e02ff */
[----:B------:R-:W-:Y:S01]  /*17a0*/  LEA.HI.X R33, R40, R3, R41, 0x3, P3 ;  /* 0x0000000328217211 */ /* 0x000fe200018f1c29 */
[C---:B------:R-:W-:Y:S01]  /*17b0*/  IMAD R43, R38.reuse, c[0x0][0x53c], R43 ;  /* 0x00014f00262b7a24 */ /* 0x040fe200078e022b */
[----:B------:R-:W3:Y:S01]  /*17c0*/  LDG.E.64.CONSTANT R30, [R30.64] ;  /* 0x000000041e1e7981 */ /* 0x000ee2000c1e9b00 */
[----:B------:R-:W-:Y:S01]  /*17d0*/  IMAD.WIDE.U32 R38, R38, c[0x0][0x538], RZ ;  /* 0x00014e0026267a25 */ /* 0x000fe200078e00ff */
[----:B------:R-:W-:Y:S02]  /*17e0*/  LEA R42, P1, R34, R2, 0x3 ;  /* 0x00000002222a7211 */ /* 0x000fe400078218ff */
[----:B------:R-:W-:Y:S01]  /*17f0*/  IADD3 R35, R35, R49, RZ ;  /* 0x0000003123237210 */ /* 0x000fe20007ffe0ff */
[C---:B------:R-:W-:Y:S01]  /*1800*/  IMAD R47, R36.reuse, c[0x0][0x53c], R47 ;  /* 0x00014f00242f7a24 */ /* 0x040fe200078e022f */
[----:B------:R-:W4:Y:S01]  /*1810*/  LDG.E.64.CONSTANT R32, [R32.64] ;  /* 0x0000000420207981 */ /* 0x000f22000c1e9b00 */
[----:B------:R-:W-:Y:S01]  /*1820*/  IMAD.WIDE.U32 R36, R36, c[0x0][0x538], RZ ;  /* 0x00014e0024247a25 */ /* 0x000fe200078e00ff */
[----:B------:R-:W-:-:S02]  /*1830*/  IADD3 R39, R39, R43, RZ ;  /* 0x0000002b27277210 */ /* 0x000fc40007ffe0ff */
[----:B------:R-:W-:Y:S01]  /*1840*/  LEA.HI.X R43, R34, R3, R35, 0x3, P1 ;  /* 0x00000003222b7211 */ /* 0x000fe200008f1c23 */
[----:B------:R-:W-:Y:S01]  /*1850*/  IMAD R45, R53, c[0x0][0x538], RZ ;  /* 0x00014e00352d7a24 */ /* 0x000fe200078e02ff */
[-C--:B------:R-:W-:Y:S02]  /*1860*/  LEA R44, P2, R36, R2.reuse, 0x3 ;  /* 0x00000002242c7211 */ /* 0x080fe400078418ff */
[----:B------:R-:W-:Y:S01]  /*1870*/  IADD3 R37, R37, R47, RZ ;  /* 0x0000002f25257210 */ /* 0x000fe20007ffe0ff */
[----:B------:R-:W-:Y:S01]  /*1880*/  IMAD R49, R52, c[0x0][0x53c], R45 ;  /* 0x00014f0034317a24 */ /* 0x000fe200078e022d */
[----:B------:R-:W-:Y:S01]  /*1890*/  LEA R46, P3, R38, R2, 0x3 ;  /* 0x00000002262e7211 */ /* 0x000fe200078618ff */
[----:B------:R-:W5:Y:S01]  /*18a0*/  LDG.E.64.CONSTANT R42, [R42.64] ;  /* 0x000000042a2a7981 */ /* 0x000f62000c1e9b00 */
[-C--:B------:R-:W-:Y:S01]  /*18b0*/  LEA.HI.X R45, R36, R3.reuse, R37, 0x3, P2 ;  /* 0x00000003242d7211 */ /* 0x080fe200010f1c25 */
[----:B------:R-:W-:Y:S01]  /*18c0*/  IMAD.WIDE.U32 R40, R52, c[0x0][0x538], RZ ;  /* 0x00014e0034287a25 */ /* 0x000fe200078e00ff */
[----:B------:R-:W-:-:S03]  /*18d0*/  LEA.HI.X R47, R38, R3, R39, 0x3, P3 ;  /* 0x00000003262f7211 */ /* 0x000fc600018f1c27 */
[----:B------:R-:W-:Y:S01]  /*18e0*/  IMAD R39, R11, c[0x0][0x538], RZ ;  /* 0x00014e000b277a24 */ /* 0x000fe200078e02ff */
[----:B------:R-:W5:Y:S01]  /*18f0*/  LDG.E.64.CONSTANT R44, [R44.64] ;  /* 0x000000042c2c7981 */ /* 0x000f62000c1e9b00 */
[----:B------:R-:W-:Y:S01]  /*1900*/  IMAD R13, R13, c[0x0][0x538], RZ ;  /* 0x00014e000d0d7a24 */ /* 0x000fe200078e02ff */
[----:B------:R-:W-:Y:S01]  /*1910*/  LEA R34, P1, R40, R2, 0x3 ;  /* 0x0000000228227211 */ /* 0x000fe200078218ff */
[C---:B------:R-:W-:Y:S01]  /*1920*/  IMAD R39, R10.reuse, c[0x0][0x53c], R39 ;  /* 0x00014f000a277a24 */ /* 0x040fe200078e0227 */
[----:B------:R-:W-:Y:S01]  /*1930*/  IADD3 R49, R41, R49, RZ ;  /* 0x0000003129317210 */ /* 0x000fe20007ffe0ff */
[----:B------:R-:W-:Y:S01]  /*1940*/  IMAD.WIDE.U32 R10, R10, c[0x0][0x538], RZ ;  /* 0x00014e000a0a7a25 */ /* 0x000fe200078e00ff */
[----:B------:R-:W5:Y:S03]  /*1950*/  LDG.E.64.CONSTANT R46, [R46.64] ;  /* 0x000000042e2e7981 */ /* 0x000f66000c1e9b00 */
[----:B------:R-:W-:Y:S01]  /*1960*/  IMAD.WIDE.U32 R36, R12, c[0x0][0x538], RZ ;  /* 0x00014e000c247a25 */ /* 0x000fe200078e00ff */
[----:B------:R-:W-:-:S03]  /*1970*/  LEA.HI.X R35, R40, R3, R49, 0x3, P1 ;  /* 0x0000000328237211 */ /* 0x000fc600008f1c31 */
[----:B------:R-:W-:Y:S01]  /*1980*/  IMAD R13, R12, c[0x0][0x53c], R13 ;  /* 0x00014f000c0d7a24 */ /* 0x000fe200078e020d */
[CC--:B------:R-:W-:Y:S01]  /*1990*/  LEA R38, P1, R10.reuse, R2.reuse, 0x3 ;  /* 0x000000020a267211 */ /* 0x0c0fe200078218ff */
[----:B------:R-:W-:Y:S01]  /*19a0*/  IMAD.IADD R39, R11, 0x1, R39 ;  /* 0x000000010b277824 */ /* 0x000fe200078e0227 */
[----:B------:R-:W5:Y:S01]  /*19b0*/  LDG.E.64.CONSTANT R34, [R34.64] ;  /* 0x0000000422227981 */ /* 0x000f62000c1e9b00 */
[----:B------:R-:W-:Y:S01]  /*19c0*/  IMAD R17, R17, c[0x0][0x538], RZ ;  /* 0x00014e0011117a24 */ /* 0x000fe200078e02ff */
[----:B------:R-:W-:Y:S01]  /*19d0*/  IADD3 R11, R37, R13, RZ ;  /* 0x0000000d250b7210 */ /* 0x000fe20007ffe0ff */
[----:B------:R-:W-:Y:S01]  /*19e0*/  IMAD R37, R15, c[0x0][0x538], RZ ;  /* 0x00014e000f257a24 */ /* 0x000fe200078e02ff */
[----:B------:R-:W-:Y:S01]  /*19f0*/  LEA.HI.X R39, R10, R3, R39, 0x3, P1 ;  /* 0x000000030a277211 */ /* 0x000fe200008f1c27 */
[----:B------:R-:W-:Y:S01]  /*1a00*/  IMAD.WIDE.U32 R12, R16, c[0x0][0x538], RZ ;  /* 0x00014e00100c7a25 */ /* 0x000fe200078e00ff */
[----:B------:R-:W-:-:S03]  /*1a10*/  LEA R10, P1, R36, R2, 0x3 ;  /* 0x00000002240a7211 */ /* 0x000fc600078218ff */
[----:B------:R-:W-:Y:S01]  /*1a20*/  IMAD R37, R14, c[0x0][0x53c], R37 ;  /* 0x00014f000e257a24 */ /* 0x000fe200078e0225 */
[----:B------:R-:W5:Y:S01]  /*1a30*/  LDG.E.64.CONSTANT R38, [R38.64] ;  /* 0x0000000426267981 */ /* 0x000f62000c1e9b00 */
[----:B------:R-:W-:Y:S02]  /*1a40*/  IMAD R17, R16, c[0x0][0x53c], R17 ;  /* 0x00014f0010117a24 */ /* 0x000fe400078e0211 */
[----:B------:R-:W-:Y:S01]  /*1a50*/  IMAD.WIDE.U32 R14, R14, c[0x0][0x538], RZ ;  /* 0x00014e000e0e7a25 */ /* 0x000fe200078e00ff */
[----:B------:R-:W-:Y:S02]  /*1a60*/  LEA.HI.X R11, R36, R3, R11, 0x3, P1 ;  /* 0x00000003240b7211 */ /* 0x000fe400008f1c0b */
[----:B------:R-:W-:Y:S01]  /*1a70*/  IADD3 R13, R13, R17, RZ ;  /* 0x000000110d0d7210 */ /* 0x000fe20007ffe0ff */
[----:B------:R-:W-:Y:S01]  /*1a80*/  IMAD R17, R19, c[0x0][0x538], RZ ;  /* 0x00014e0013117a24 */ /* 0x000fe200078e02ff */
[----:B------:R-:W-:Y:S02]  /*1a90*/  LEA R36, P1, R14, R2, 0x3 ;  /* 0x000000020e247211 */ /* 0x000fe400078218ff */
[----:B------:R-:W-:Y:S01]  /*1aa0*/  IADD3 R37, R15, R37, RZ ;  /* 0x000000250f257210 */ /* 0x000fe20007ffe0ff */
[C---:B------:R-:W-:Y:S01]  /*1ab0*/  IMAD R17, R18.reuse, c[0x0][0x53c], R17 ;  /* 0x00014f0012117a24 */ /* 0x040fe200078e0211 */
[----:B------:R-:W5:Y:S01]  /*1ac0*/  LDG.E.64.CONSTANT R10, [R10.64] ;  /* 0x000000040a0a7981 */ /* 0x000f62000c1e9b00 */
[----:B------:R-:W-:Y:S01]  /*1ad0*/  IMAD.WIDE.U32 R18, R18, c[0x0][0x538], RZ ;  /* 0x00014e0012127a25 */ /* 0x000fe200078e00ff */
[----:B------:R-:W-:-:S02]  /*1ae0*/  LEA.HI.X R37, R14, R3, R37, 0x3, P1 ;  /* 0x000000030e257211 */ /* 0x000fc400008f1c25 */
[CC--:B------:R-:W-:Y:S01]  /*1af0*/  LEA R14, P1, R12.reuse, R2.reuse, 0x3 ;  /* 0x000000020c0e7211 */ /* 0x0c0fe200078218ff */
[----:B------:R-:W-:Y:S01]  /*1b00*/  IMAD R21, R21, c[0x0][0x538], RZ ;  /* 0x00014e0015157a24 */ /* 0x000fe200078e02ff */
[----:B------:R-:W-:Y:S02]  /*1b10*/  IADD3 R17, R19, R17, RZ ;  /* 0x0000001113117210 */ /* 0x000fe40007ffe0ff */
[-C--:B------:R-:W-:Y:S01]  /*1b20*/  LEA.HI.X R15, R12, R3.reuse, R13, 0x3, P1 ;  /* 0x000000030c0f7211 */ /* 0x080fe200008f1c0d */
[----:B------:R-:W-:Y:S01]  /*1b30*/  IMAD.WIDE.U32 R12, R20, c[0x0][0x538], RZ ;  /* 0x00014e00140c7a25 */ /* 0x000fe200078e00ff */
[-C--:B------:R-:W-:Y:S01]  /*1b40*/  LEA R16, P1, R18, R2.reuse, 0x3 ;  /* 0x0000000212107211 */ /* 0x080fe200078218ff */
[----:B------:R-:W5:Y:S02]  /*1b50*/  LDG.E.64.CONSTANT R36, [R36.64] ;  /* 0x0000000424247981 */ /* 0x000f64000c1e9b00 */
[----:B------:R-:W-:Y:S01]  /*1b60*/  IMAD R21, R20, c[0x0][0x53c], R21 ;  /* 0x00014f0014157a24 */ /* 0x000fe200078e0215 */
[----:B------:R-:W-:Y:S01]  /*1b70*/  LEA.HI.X R17, R18, R3, R17, 0x3, P1 ;  /* 0x0000000312117211 */ /* 0x000fe200008f1c11 */
[----:B------:R-:W5:Y:S01]  /*1b80*/  LDG.E.64.CONSTANT R14, [R14.64] ;  /* 0x000000040e0e7981 */ /* 0x000f62000c1e9b00 */
[----:B------:R-:W-:-:S02]  /*1b90*/  LEA R18, P1, R12, R2, 0x3 ;  /* 0x000000020c127211 */ /* 0x000fc400078218ff */
[----:B------:R-:W-:Y:S01]  /*1ba0*/  IADD3 R13, R13, R21, RZ ;  /* 0x000000150d0d7210 */ /* 0x000fe20007ffe0ff */
[----:B------:R-:W-:Y:S01]  /*1bb0*/  IMAD R21, R23, c[0x0][0x538], RZ ;  /* 0x00014e0017157a24 */ /* 0x000fe200078e02ff */
[----:B------:R-:W5:Y:S01]  /*1bc0*/  LDG.E.64.CONSTANT R16, [R16.64] ;  /* 0x0000000410107981 */ /* 0x000f62000c1e9b00 */
[----:B------:R-:W-:Y:S01]  /*1bd0*/  IMAD R23, R25, c[0x0][0x538], RZ ;  /* 0x00014e0019177a24 */ /* 0x000fe200078e02ff */
[----:B------:R-:W-:Y:S01]  /*1be0*/  LEA.HI.X R19, R12, R3, R13, 0x3, P1 ;  /* 0x000000030c137211 */ /* 0x000fe200008f1c0d */
[----:B------:R-:W-:-:S04]  /*1bf0*/  IMAD.WIDE.U32 R12, R22, c[0x0][0x538], RZ ;  /* 0x00014e00160c7a25 */ /* 0x000fc800078e00ff */
[----:B------:R-:W-:Y:S01]  /*1c00*/  IMAD R21, R22, c[0x0][0x53c], R21 ;  /* 0x00014f0016157a24 */ /* 0x000fe200078e0215 */
[----:B------:R-:W-:Y:S01]  /*1c10*/  LEA R20, P1, R12, R2, 0x3 ;  /* 0x000000020c147211 */ /* 0x000fe200078218ff */
[C---:B------:R-:W-:Y:S01]  /*1c20*/  IMAD R23, R24.reuse, c[0x0][0x53c], R23 ;  /* 0x00014f0018177a24 */ /* 0x040fe200078e0217 */
[----:B------:R-:W5:Y:S01]  /*1c30*/  LDG.E.64.CONSTANT R18, [R18.64] ;  /* 0x0000000412127981 */ /* 0x000f62000c1e9b00 */
[----:B------:R-:W-:Y:S01]  /*1c40*/  IMAD.WIDE.U32 R24, R24, c[0x0][0x538], RZ ;  /* 0x00014e0018187a25 */ /* 0x000fe200078e00ff */
[----:B------:R-:W-:-:S03]  /*1c50*/  IADD3 R13, R13, R21, RZ ;  /* 0x000000150d0d7210 */ /* 0x000fc60007ffe0ff */
[----:B------:R-:W-:Y:S01]  /*1c60*/  IMAD R27, R27, c[0x0][0x538], RZ ;  /* 0x00014e001b1b7a24 */ /* 0x000fe200078e02ff */
[----:B------:R-:W-:Y:S02]  /*1c70*/  LEA.HI.X R21, R12, R3, R13, 0x3, P1 ;  /* 0x000000030c157211 */ /* 0x000fe400008f1c0d */
[----:B------:R-:W-:Y:S01]  /*1c80*/  IADD3 R13, R25, R23, RZ ;  /* 0x00000017190d7210 */ /* 0x000fe20007ffe0ff */
[----:B------:R-:W-:Y:S01]  /*1c90*/  IMAD R23, R26, c[0x0][0x53c], R27 ;  /* 0x00014f001a177a24 */ /* 0x000fe200078e021b */
[-C--:B------:R-:W-:Y:S01]  /*1ca0*/  LEA R12, P1, R24, R2.reuse, 0x3 ;  /* 0x00000002180c7211 */ /* 0x080fe200078218ff */
[----:B------:R-:W-:Y:S01]  /*1cb0*/  IMAD.WIDE.U32 R26, R26, c[0x0][0x538], RZ ;  /* 0x00014e001a1a7a25 */ /* 0x000fe200078e00ff */
[----:B------:R-:W5:Y:S02]  /*1cc0*/  LDG.E.64.CONSTANT R20, [R20.64] ;  /* 0x0000000414147981 */ /* 0x000f64000c1e9b00 */
[----:B------:R-:W-:Y:S01]  /*1cd0*/  LEA.HI.X R13, R24, R3, R13, 0x3, P1 ;  /* 0x00000003180d7211 */ /* 0x000fe200008f1c0d */
[----:B------:R-:W-:Y:S01]  /*1ce0*/  IMAD.IADD R23, R27, 0x1, R23 ;  /* 0x000000011b177824 */ /* 0x000fe200078e0217 */
[----:B------:R-:W-:-:S04]  /*1cf0*/  LEA R22, P1, R26, R2, 0x3 ;  /* 0x000000021a167211 */ /* 0x000fc800078218ff */
[----:B------:R-:W5:Y:S01]  /*1d00*/  LDG.E.64.CONSTANT R12, [R12.64] ;  /* 0x000000040c0c7981 */ /* 0x000f62000c1e9b00 */
[----:B------:R-:W-:-:S06]  /*1d10*/  LEA.HI.X R23, R26, R3, R23, 0x3, P1 ;  /* 0x000000031a177211 */ /* 0x000fcc00008f1c17 */
[----:B------:R-:W5:Y:S01]  /*1d20*/  LDG.E.64.CONSTANT R22, [R22.64] ;  /* 0x0000000416167981 */ /* 0x000f62000c1e9b00 */
[----:B------:R-:W-:-:S04]  /*1d30*/  IADD3 R48, P1, R48, 0x10, RZ ;  /* 0x0000001030307810 */ /* 0x000fc80007f3e0ff */
[----:B------:R-:W-:Y:S02]  /*1d40*/  IADD3.X R5, RZ, R5, RZ, P1, !PT ;  /* 0x00000005ff057210 */ /* 0x000fe40000ffe4ff */
[----:B------:R-:W-:-:S04]  /*1d50*/  ISETP.GE.U32.AND P1, PT, R48, -0xc, PT ;  /* 0xfffffff43000780c */ /* 0x000fc80003f26070 */
[----:B------:R-:W-:Y:S02]  /*1d60*/  ISETP.GE.AND.EX P1, PT, R5, -0x1, PT, P1 ;  /* 0xffffffff0500780c */ /* 0x000fe40003f26310 */
[----:B------:R-:W-:-:S04]  /*1d70*/  IADD3 R8, P2, R8, 0x80, RZ ;  /* 0x0000008008087810 */ /* 0x000fc80007f5e0ff */
[----:B------:R-:W-:Y:S01]  /*1d80*/  IADD3.X R9, RZ, R9, RZ, P2, !PT ;  /* 0x00000009ff097210 */ /* 0x000fe200017fe4ff */
[----:B-12---:R-:W3:-:S06]  /*1d90*/  DADD R28, R28, R50 ;  /* 0x000000001c1c7229 */ /* 0x006ecc0000000032 */
[----:B---3--:R-:W4:-:S06]  /*1da0*/  DADD R28, R28, R30 ;  /* 0x000000001c1c7229 */ /* 0x008f0c000000001e */
[----:B----4-:R-:W5:-:S06]  /*1db0*/  DADD R28, R28, R32 ;  /* 0x000000001c1c7229 */ /* 0x010f4c0000000020 */
[----:B-----5:R-:W0:-:S06]  /*1dc0*/  DADD R28, R28, R42 ;  /* 0x000000001c1c7229 */ /* 0x020e0c000000002a */
        /* <DEDUP_REMOVED lines=13> */
[----:B------:R-:W-:Y:S05]  /*1ea0*/  BSYNC B5 ;  /* 0x0000000000057941 */ /* 0x000fea0003800000 */
.L_x_2055:
[----:B------:R-:W-:Y:S02]  /*1eb0*/  MOV R14, R8 ;  /* 0x00000008000e7202 */ /* 0x000fe40000000f00 */
[----:B------:R-:W-:Y:S02]  /*1ec0*/  MOV R15, R9 ;  /* 0x00000009000f7202 */ /* 0x000fe40000000f00 */
.L_x_2054:
[----:B------:R-:W-:Y:S05]  /*1ed0*/  BSYNC B4 ;  /* 0x0000000000047941 */ /* 0x000fea0003800000 */
.L_x_2053:
[----:B0-----:R-:W-:Y:S01]  /*1ee0*/  IADD3 R10, P2, RZ, -R48, RZ ;  /* 0x80000030ff0a7210 */ /* 0x001fe20007f5e0ff */
        /* <DEDUP_REMOVED lines=22> */
[C---:B------:R-:W-:Y:S02]  /*2050*/  IMAD R27, R24.reuse, c[0x0][0x53c], R23 ;  /* 0x00014f00181b7a24 */ /* 0x040fe400078e0217 */
[----:B------:R-:W-:-:S04]  /*2060*/  IMAD.WIDE.U32 R22, R24, c[0x0][0x538], RZ ;  /* 0x00014e0018167a25 */ /* 0x000fc800078e00ff */
[----:B------:R-:W-:Y:S01]  /*2070*/  IMAD.WIDE.U32 R24, R16, c[0x0][0x538], RZ ;  /* 0x00014e0010187a25 */ /* 0x000fe200078e00ff */
[----:B------:R-:W-:Y:S02]  /*2080*/  LEA R26, P0, R22, R2, 0x3 ;  /* 0x00000002161a7211 */ /* 0x000fe400078018ff */
[----:B------:R-:W-:Y:S01]  /*2090*/  IADD3 R23, R23, R27, RZ ;  /* 0x0000001b17177210 */ /* 0x000fe20007ffe0ff */
[----:B------:R-:W-:Y:S02]  /*20a0*/  IMAD R17, R16, c[0x0][0x53c], R17 ;  /* 0x00014f0010117a24 */ /* 0x000fe400078e0211 */
[----:B------:R-:W-:Y:S01]  /*20b0*/  IMAD R19, R19, c[0x0][0x538], RZ ;  /* 0x00014e0013137a24 */ /* 0x000fe200078e02ff */
[----:B------:R-:W-:Y:S01]  /*20c0*/  LEA.HI.X R27, R22, R3, R23, 0x3, P0 ;  /* 0x00000003161b7211 */ /* 0x000fe200000f1c17 */
[----:B------:R-:W-:-:S04]  /*20d0*/  IMAD.WIDE.U32 R30, R20, c[0x0][0x538], RZ ;  /* 0x00014e00141e7a25 */ /* 0x000fc800078e00ff */
[----:B------:R-:W-:Y:S01]  /*20e0*/  IMAD R33, R20, c[0x0][0x53c], R21 ;  /* 0x00014f0014217a24 */ /* 0x000fe200078e0215 */
[-C--:B------:R-:W-:Y:S01]  /*20f0*/  LEA R16, P2, R30, R2.reuse, 0x3 ;  /* 0x000000021e107211 */ /* 0x080fe200078418ff */
[----:B------:R-:W-:Y:S01]  /*2100*/  IMAD.IADD R21, R25, 0x1, R17 ;  /* 0x0000000119157824 */ /* 0x000fe200078e0211 */
[----:B------:R-:W-:Y:S01]  /*2110*/  LEA R20, P1, R24, R2, 0x3 ;  /* 0x0000000218147211 */ /* 0x000fe200078218ff */
[C---:B------:R-:W-:Y:S01]  /*2120*/  IMAD R25, R18.reuse, c[0x0][0x53c], R19 ;  /* 0x00014f0012197a24 */ /* 0x040fe200078e0213 */
[----:B------:R-:W-:Y:S01]  /*2130*/  IADD3 R17, R31, R33, RZ ;  /* 0x000000211f117210 */ /* 0x000fe20007ffe0ff */
[----:B------:R-:W-:Y:S01]  /*2140*/  IMAD.WIDE.U32 R22, R18, c[0x0][0x538], RZ ;  /* 0x00014e0012167a25 */ /* 0x000fe200078e00ff */
[-C--:B------:R-:W-:Y:S01]  /*2150*/  LEA.HI.X R21, R24, R3.reuse, R21, 0x3, P1 ;  /* 0x0000000318157211 */ /* 0x080fe200008f1c15 */
[----:B------:R0:W2:Y:S01]  /*2160*/  LDG.E.64.CONSTANT R18, [R28.64] ;  /* 0x000000041c127981 */ /* 0x0000a2000c1e9b00 */
[----:B------:R-:W-:Y:S01]  /*2170*/  LEA.HI.X R17, R30, R3, R17, 0x3, P2 ;  /* 0x000000031e117211 */ /* 0x000fe200010f1c11 */
[----:B------:R-:W-:-:S02]  /*2180*/  IMAD R15, R15, c[0x0][0x538], RZ ;  /* 0x00014e000f0f7a24 */ /* 0x000fc400078e02ff */
[C---:B------:R-:W-:Y:S01]  /*2190*/  IMAD.WIDE.U32 R30, R14.reuse, c[0x0][0x538], RZ ;  /* 0x00014e000e1e7a25 */ /* 0x040fe200078e00ff */
[----:B------:R-:W3:Y:S03]  /*21a0*/  LDG.E.64.CONSTANT R20, [R20.64] ;  /* 0x0000000414147981 */ /* 0x000ee6000c1e9b00 */
[----:B------:R-:W-:Y:S02]  /*21b0*/  IMAD R33, R14, c[0x0][0x53c], R15 ;  /* 0x00014f000e217a24 */ /* 0x000fe400078e020f */
[----:B------:R-:W-:Y:S01]  /*21c0*/  IMAD R13, R13, c[0x0][0x538], RZ ;  /* 0x00014e000d0d7a24 */ /* 0x000fe200078e02ff */
[----:B------:R4:W5:Y:S01]  /*21d0*/  LDG.E.64.CONSTANT R14, [R26.64] ;  /* 0x000000041a0e7981 */ /* 0x000962000c1e9b00 */
[----:B------:R-:W-:Y:S01]  /*21e0*/  LEA R24, P0, R22, R2, 0x3 ;  /* 0x0000000216187211 */ /* 0x000fe200078018ff */
[----:B0-----:R-:W-:Y:S01]  /*21f0*/  IMAD R29, R11, c[0x0][0x538], RZ ;  /* 0x00014e000b1d7a24 */ /* 0x001fe200078e02ff */
[----:B------:R-:W-:Y:S01]  /*2200*/  IADD3 R23, R23, R25, RZ ;  /* 0x0000001917177210 */ /* 0x000fe20007ffe0ff */
[C---:B------:R-:W-:Y:S01]  /*2210*/  IMAD R11, R12.reuse, c[0x0][0x53c], R13 ;  /* 0x00014f000c0b7a24 */ /* 0x040fe200078e020d */
[----:B------:R-:W3:Y:S01]  /*2220*/  LDG.E.64.CONSTANT R16, [R16.64] ;  /* 0x0000000410107981 */ /* 0x000ee2000c1e9b00 */
[----:B------:R-:W-:Y:S01]  /*2230*/  IMAD.WIDE.U32 R12, R12, c[0x0][0x538], RZ ;  /* 0x00014e000c0c7a25 */ /* 0x000fe200078e00ff */
[----:B------:R-:W-:-:S02]  /*2240*/  LEA.HI.X R25, R22, R3, R23, 0x3, P0 ;  /* 0x0000000316197211 */ /* 0x000fc400000f1c17 */
[-C--:B------:R-:W-:Y:S02]  /*2250*/  LEA R22, P0, R30, R2.reuse, 0x3 ;  /* 0x000000021e167211 */ /* 0x080fe400078018ff */
[----:B------:R-:W-:Y:S01]  /*2260*/  IADD3 R23, R31, R33, RZ ;  /* 0x000000211f177210 */ /* 0x000fe20007ffe0ff */
[C---:B------:R-:W-:Y:S01]  /*2270*/  IMAD R31, R10.reuse, c[0x0][0x53c], R29 ;  /* 0x00014f000a1f7a24 */ /* 0x040fe200078e021d */
[----:B------:R-:W-:Y:S01]  /*2280*/  IADD3 R13, R13, R11, RZ ;  /* 0x0000000b0d0d7210 */ /* 0x000fe20007ffe0ff */
[----:B----4-:R-:W-:Y:S01]  /*2290*/  IMAD.WIDE.U32 R26, R10, c[0x0][0x538], RZ ;  /* 0x00014e000a1a7a25 */ /* 0x010fe200078e00ff */
[----:B------:R-:W-:Y:S01]  /*22a0*/  LEA.HI.X R23, R30, R3, R23, 0x3, P0 ;  /* 0x000000031e177211 */ /* 0x000fe200000f1c17 */
[----:B------:R-:W4:Y:S01]  /*22b0*/  LDG.E.64.CONSTANT R10, [R24.64] ;  /* 0x00000004180a7981 */ /* 0x000f22000c1e9b00 */
[----:B------:R-:W-:-:S04]  /*22c0*/  LEA R28, P0, R12, R2, 0x3 ;  /* 0x000000020c1c7211 */ /* 0x000fc800078018ff */
[----:B------:R-:W-:Y:S01]  /*22d0*/  LEA.HI.X R29, R12, R3, R13, 0x3, P0 ;  /* 0x000000030c1d7211 */ /* 0x000fe200000f1c0d */
[----:B------:R-:W4:Y:S01]  /*22e0*/  LDG.E.64.CONSTANT R22, [R22.64] ;  /* 0x0000000416167981 */ /* 0x000f22000c1e9b00 */
[----:B------:R-:W-:Y:S02]  /*22f0*/  IADD3 R12, R27, R31, RZ ;  /* 0x0000001f1b0c7210 */ /* 0x000fe40007ffe0ff */
[----:B------:R-:W-:-:S04]  /*2300*/  LEA R30, P0, R26, R2, 0x3 ;  /* 0x000000021a1e7211 */ /* 0x000fc800078018ff */
[----:B------:R-:W-:Y:S02]  /*2310*/  LEA.HI.X R31, R26, R3, R12, 0x3, P0 ;  /* 0x000000031a1f7211 */ /* 0x000fe400000f1c0c */
[----:B------:R-:W4:Y:S04]  /*2320*/  LDG.E.64.CONSTANT R12, [R28.64] ;  /* 0x000000041c0c7981 */ /* 0x000f28000c1e9b00 */
[----:B------:R-:W4:Y:S01]  /*2330*/  LDG.E.64.CONSTANT R26, [R30.64] ;  /* 0x000000041e1a7981 */ /* 0x000f22000c1e9b00 */
[----:B------:R-:W-:Y:S02]  /*2340*/  IADD3 R48, P2, R48, 0x8, RZ ;  /* 0x0000000830307810 */ /* 0x000fe40007f5e0ff */
[----:B------:R-:W-:Y:S02]  /*2350*/  PLOP3.LUT P0, PT, PT, PT, PT, 0x8, 0x0 ;  /* 0x000000000000781c */ /* 0x000fe40003f0e170 */
[----:B------:R-:W-:Y:S01]  /*2360*/  IADD3.X R5, RZ, R5, RZ, P2, !PT ;  /* 0x00000005ff057210 */ /* 0x000fe200017fe4ff */
[----:B-12---:R-:W5:-:S06]  /*2370*/  DADD R18, R50, R18 ;  /* 0x0000000032127229 */ /* 0x006f4c0000000012 */
[----:B-----5:R-:W3:-:S06]  /*2380*/  DADD R14, R18, R14 ;  /* 0x00000000120e7229 */ /* 0x020ecc000000000e */
[----:B---3--:R-:W0:-:S06]  /*2390*/  DADD R14, R14, R20 ;  /* 0x000000000e0e7229 */ /* 0x008e0c0000000014 */
[----:B0-----:R-:W4:-:S06]  /*23a0*/  DADD R14, R14, R16 ;  /* 0x000000000e0e7229 */ /* 0x001f0c0000000010 */
[----:B----4-:R-:W0:-:S06]  /*23b0*/  DADD R10, R14, R10 ;  /* 0x000000000e0a7229 */ /* 0x010e0c000000000a */
[----:B0-----:R-:W0:Y:S01]  /*23c0*/  DADD R10, R10, R22 ;  /* 0x000000000a0a7229 */ /* 0x001e220000000016 */
[----:B------:R-:W-:-:S05]  /*23d0*/  IADD3 R14, P1, R8, 0x40, RZ ;  /* 0x00000040080e7810 */ /* 0x000fca0007f3e0ff */
[----:B0-----:R-:W0:Y:S01]  /*23e0*/  DADD R10, R10, R12 ;  /* 0x000000000a0a7229 */ /* 0x001e22000000000c */
[----:B------:R-:W-:Y:S01]  /*23f0*/  IADD3.X R15, RZ, R9, RZ, P1, !PT ;  /* 0x00000009ff0f7210 */ /* 0x000fe20000ffe4ff */
[----:B------:R-:W-:-:S04]  /*2400*/  IMAD.MOV.U32 R8, RZ, RZ, R14 ;  /* 0x000000ffff087224 */ /* 0x000fc800078e000e */
[----:B0-----:R0:W1:Y:S01]  /*2410*/  DADD R50, R10, R26 ;  /* 0x000000000a327229 */ /* 0x001062000000001a */
[----:B------:R-:W-:-:S05]  /*2420*/  MOV R9, R15 ;  /* 0x0000000f00097202 */ /* 0x000fca0000000f00 */
.L_x_2058:
[----:B------:R-:W-:Y:S05]  /*2430*/  BSYNC B4 ;  /* 0x0000000000047941 */ /* 0x000fea0003800000 */
.L_x_2057:
[----:B------:R-:W-:-:S04]  /*2440*/  ISETP.NE.U32.AND P1, PT, R48, RZ, PT ;  /* 0x000000ff3000720c */ /* 0x000fc80003f25070 */
[----:B------:R-:W-:-:S13]  /*2450*/  ISETP.NE.OR.EX P0, PT, R5, RZ, P0, P1 ;  /* 0x000000ff0500720c */ /* 0x000fda0000705710 */
[----:B------:R-:W-:Y:S01]  /*2460*/  @!P0 BREAK B3 ;  /* 0x0000000000038942 */ /* 0x000fe20003800000 */
[----:B------:R-:W-:Y:S05]  /*2470*/  @!P0 BRA `(.L_x_2050) ;  /* 0x0000030000008947 */ /* 0x000fea0003800000 */
.L_x_2052:
[----:B------:R-:W-:Y:S05]  /*2480*/  BSYNC B3 ;  /* 0x0000000000037941 */ /* 0x000fea0003800000 */
.L_x_2051:
[----:B------:R-:W-:Y:S02]  /*2490*/  BSSY B3, `(.L_x_2059) ;  /* 0x000002c000037945 */ /* 0x000fe40003800000 */
.L_x_2060:
[----:B------:R-:W2:Y:S04]  /*24a0*/  LDG.E.64.CONSTANT R12, [R8.64] ;  /* 0x00000004080c7981 */ /* 0x000ea8000c1e9b00 */
[----:B------:R-:W3:Y:S04]  /*24b0*/  LDG.E.64.CONSTANT R16, [R8.64+0x8] ;  /* 0x0000080408107981 */ /* 0x000ee8000c1e9b00 */
[----:B------:R-:W4:Y:S04]  /*24c0*/  LDG.E.64.CONSTANT R20, [R8.64+0x10] ;  /* 0x0000100408147981 */ /* 0x000f28000c1e9b00 */
[----:B0-----:R-:W5:Y:S01]  /*24d0*/  LDG.E.64.CONSTANT R10, [R8.64+0x18] ;  /* 0x00001804080a7981 */ /* 0x001f62000c1e9b00 */
        /* <DEDUP_REMOVED lines=9> */
[-C--:B------:R-:W-:Y:S01]  /*2570*/  LEA R12, P1, R18, R2.reuse, 0x3 ;  /* 0x00000002120c7211 */ /* 0x080fe200078218ff */
[----:B------:R-:W-:Y:S01]  /*2580*/  IMAD.WIDE.U32 R22, R20, c[0x0][0x538], RZ ;  /* 0x00014e0014167a25 */ /* 0x000fe200078e00ff */
[----:B------:R-:W-:Y:S02]  /*2590*/  IADD3 R15, R19, R17, RZ ;  /* 0x00000011130f7210 */ /* 0x000fe40007ffe0ff */
[-C--:B------:R-:W-:Y:S01]  /*25a0*/  LEA.HI.X R17, R14, R3.reuse, R13, 0x3, P0 ;  /* 0x000000030e117211 */ /* 0x080fe200000f1c0d */
[----:B------:R-:W-:Y:S01]  /*25b0*/  IMAD R21, R20, c[0x0][0x53c], R21 ;  /* 0x00014f0014157a24 */ /* 0x000fe200078e0215 */
[----:B------:R-:W-:Y:S01]  /*25c0*/  LEA.HI.X R13, R18, R3, R15, 0x3, P1 ;  /* 0x00000003120d7211 */ /* 0x000fe200008f1c0f */
[----:B-----5:R-:W-:Y:S01]  /*25d0*/  IMAD R11, R11, c[0x0][0x538], RZ ;  /* 0x00014e000b0b7a24 */ /* 0x020fe200078e02ff */
[----:B------:R-:W-:-:S02]  /*25e0*/  LEA R14, P0, R22, R2, 0x3 ;  /* 0x00000002160e7211 */ /* 0x000fc400078018ff */
[----:B------:R-:W2:Y:S01]  /*25f0*/  LDG.E.64.CONSTANT R16, [R16.64] ;  /* 0x0000000410107981 */ /* 0x000ea2000c1e9b00 */
[----:B------:R-:W-:Y:S01]  /*2600*/  IADD3 R21, R23, R21, RZ ;  /* 0x0000001517157210 */ /* 0x000fe20007ffe0ff */
[C---:B------:R-:W-:Y:S02]  /*2610*/  IMAD R19, R10.reuse, c[0x0][0x53c], R11 ;  /* 0x00014f000a137a24 */ /* 0x040fe400078e020b */
[----:B------:R-:W-:Y:S01]  /*2620*/  IMAD.WIDE.U32 R10, R10, c[0x0][0x538], RZ ;  /* 0x00014e000a0a7a25 */ /* 0x000fe200078e00ff */
[----:B------:R-:W-:Y:S01]  /*2630*/  LEA.HI.X R15, R22, R3, R21, 0x3, P0 ;  /* 0x00000003160f7211 */ /* 0x000fe200000f1c15 */
[----:B------:R-:W3:Y:S03]  /*2640*/  LDG.E.64.CONSTANT R12, [R12.64] ;  /* 0x000000040c0c7981 */ /* 0x000ee6000c1e9b00 */
[C---:B------:R-:W-:Y:S02]  /*2650*/  LEA R18, P0, R10.reuse, R2, 0x3 ;  /* 0x000000020a127211 */ /* 0x040fe400078018ff */
[----:B------:R-:W-:Y:S01]  /*2660*/  IADD3 R19, R11, R19, RZ ;  /* 0x000000130b137210 */ /* 0x000fe20007ffe0ff */
[----:B------:R-:W4:Y:S03]  /*2670*/  LDG.E.64.CONSTANT R14, [R14.64] ;  /* 0x000000040e0e7981 */ /* 0x000f26000c1e9b00 */
[----:B------:R-:W-:-:S06]  /*2680*/  LEA.HI.X R19, R10, R3, R19, 0x3, P0 ;  /* 0x000000030a137211 */ /* 0x000fcc00000f1c13 */
[----:B------:R-:W5:Y:S01]  /*2690*/  LDG.E.64.CONSTANT R18, [R18.64] ;  /* 0x0000000412127981 */ /* 0x000f62000c1e9b00 */
[----:B------:R-:W-:-:S04]  /*26a0*/  IADD3 R48, P0, R48, 0x4, RZ ;  /* 0x0000000430307810 */ /* 0x000fc80007f1e0ff */
[----:B------:R-:W-:Y:S02]  /*26b0*/  IADD3.X R5, RZ, R5, RZ, P0, !PT ;  /* 0x00000005ff057210 */ /* 0x000fe400007fe4ff */
[----:B------:R-:W-:-:S04]  /*26c0*/  ISETP.NE.U32.AND P0, PT, R48, RZ, PT ;  /* 0x000000ff3000720c */ /* 0x000fc80003f05070 */
[----:B------:R-:W-:Y:S02]  /*26d0*/  ISETP.NE.AND.EX P0, PT, R5, RZ, PT, P0 ;  /* 0x000000ff0500720c */ /* 0x000fe40003f05300 */
[----:B------:R-:W-:-:S04]  /*26e0*/  IADD3 R8, P1, R8, 0x20, RZ ;  /* 0x0000002008087810 */ /* 0x000fc80007f3e0ff */
[----:B------:R-:W-:Y:S01]  /*26f0*/  IADD3.X R9, RZ, R9, RZ, P1, !PT ;  /* 0x00000009ff097210 */ /* 0x000fe20000ffe4ff */
[----:B-12---:R-:W3:-:S06]  /*2700*/  DADD R50, R16, R50 ;  /* 0x0000000010327229 */ /* 0x006ecc0000000032 */
[----:B---3--:R-:W4:-:S06]  /*2710*/  DADD R50, R50, R12 ;  /* 0x0000000032327229 */ /* 0x008f0c000000000c */
[----:B----4-:R-:W5:-:S06]  /*2720*/  DADD R50, R50, R14 ;  /* 0x0000000032327229 */ /* 0x010f4c000000000e */
[----:B-----5:R0:W1:Y:S01]  /*2730*/  DADD R50, R50, R18 ;  /* 0x0000000032327229 */ /* 0x0200620000000012 */
[----:B------:R-:W-:Y:S05]  /*2740*/  @P0 BRA `(.L_x_2060) ;  /* 0xfffffd5000000947 */ /* 0x000fea000383ffff */
[----:B------:R-:W-:Y:S05]  /*2750*/  BSYNC B3 ;  /* 0x0000000000037941 */ /* 0x000fea0003800000 */
.L_x_2059:
[----:B------:R-:W-:Y:S01]  /*2760*/  IMAD.MOV.U32 R14, RZ, RZ, R8 ;  /* 0x000000ffff0e7224 */ /* 0x000fe200078e0008 */
[----:B------:R-:W-:Y:S02]  /*2770*/  MOV R15, R9 ;  /* 0x00000009000f7202 */ /* 0x000fe40000000f00 */
.L_x_2050:
[----:B------:R-:W-:Y:S05]  /*2780*/  BSYNC B0 ;  /* 0x0000000000007941 */ /* 0x000fea0003800000 */
.L_x_2049:
[----:B------:R-:W-:-:S04]  /*2790*/  ISETP.NE.U32.AND P0, PT, R4, RZ, PT ;  /* 0x000000ff0400720c */ /* 0x000fc80003f05070 */
[----:B------:R-:W-:-:S13]  /*27a0*/  ISETP.NE.AND.EX P0, PT, RZ, RZ, PT, P0 ;  /* 0x000000ffff00720c */ /* 0x000fda0003f05300 */
[----:B------:R-:W-:Y:S05]  /*27b0*/  @!P0 BRA `(.L_x_2048) ;  /* 0x0000020000008947 */ /* 0x000fea0003800000 */
[----:B------:R-:W2:Y:S02]  /*27c0*/  LDG.E.64.CONSTANT R8, [R14.64] ;  /* 0x000000040e087981 */ /* 0x000ea4000c1e9b00 */
[----:B--2---:R-:W-:Y:S02]  /*27d0*/  IMAD R5, R9, c[0x0][0x538], RZ ;  /* 0x00014e0009057a24 */ /* 0x004fe400078e02ff */
[----:B0-----:R-:W-:-:S04]  /*27e0*/  IMAD.WIDE.U32 R10, R8, c[0x0][0x538], RZ ;  /* 0x00014e00080a7a25 */ /* 0x001fc800078e00ff */
[----:B------:R-:W-:Y:S01]  /*27f0*/  IMAD R5, R8, c[0x0][0x53c], R5 ;  /* 0x00014f0008057a24 */ /* 0x000fe200078e0205 */
[----:B------:R-:W-:-:S04]  /*2800*/  LEA R8, P0, R10, R2, 0x3 ;  /* 0x000000020a087211 */ /* 0x000fc800078018ff */
[----:B------:R-:W-:-:S04]  /*2810*/  IADD3 R5, R11, R5, RZ ;  /* 0x000000050b057210 */ /* 0x000fc80007ffe0ff */
[----:B------:R-:W-:-:S06]  /*2820*/  LEA.HI.X R9, R10, R3, R5, 0x3, P0 ;  /* 0x000000030a097211 */ /* 0x000fcc00000f1c05 */
[----:B------:R-:W2:Y:S01]  /*2830*/  LDG.E.64.CONSTANT R8, [R8.64] ;  /* 0x0000000408087981 */ /* 0x000ea2000c1e9b00 */
[----:B------:R-:W-:-:S04]  /*2840*/  ISETP.NE.U32.AND P0, PT, R4, 0x1, PT ;  /* 0x000000010400780c */ /* 0x000fc80003f05070 */
[----:B------:R-:W-:Y:S01]  /*2850*/  ISETP.NE.AND.EX P0, PT, RZ, RZ, PT, P0 ;  /* 0x000000ffff00720c */ /* 0x000fe20003f05300 */
[----:B-12---:R0:W1:-:S12]  /*2860*/  DADD R50, R50, R8 ;  /* 0x0000000032327229 */ /* 0x0060580000000008 */
[----:B------:R-:W-:Y:S05]  /*2870*/  @!P0 BRA `(.L_x_2048) ;  /* 0x0000014000008947 */ /* 0x000fea0003800000 */
[----:B------:R-:W-:Y:S02]  /*2880*/  ISETP.NE.U32.AND P0, PT, R4, 0x2, PT ;  /* 0x000000020400780c */ /* 0x000fe40003f05070 */
[----:B------:R-:W2:Y:S02]  /*2890*/  LDG.E.64.CONSTANT R4, [R14.64+0x8] ;  /* 0x000008040e047981 */ /* 0x000ea4000c1e9b00 */
[----:B------:R-:W-:-:S13]  /*28a0*/  ISETP.NE.AND.EX P0, PT, RZ, RZ, PT, P0 ;  /* 0x000000ffff00720c */ /* 0x000fda0003f05300 */
[----:B0-----:R-:W3:Y:S01]  /*28b0*/  @P0 LDG.E.64.CONSTANT R8, [R14.64+0x10] ;  /* 0x000010040e080981 */ /* 0x001ee2000c1e9b00 */
[----:B--2---:R-:W-:Y:S02]  /*28c0*/  IMAD R5, R5, c[0x0][0x538], RZ ;  /* 0x00014e0005057a24 */ /* 0x004fe400078e02ff */
[----:B------:R-:W-:-:S04]  /*28d0*/  IMAD.WIDE.U32 R10, R4, c[0x0][0x538], RZ ;  /* 0x00014e00040a7a25 */ /* 0x000fc800078e00ff */
[----:B------:R-:W-:Y:S01]  /*28e0*/  IMAD R5, R4, c[0x0][0x53c], R5 ;  /* 0x00014f0004057a24 */ /* 0x000fe200078e0205 */
[----:B------:R-:W-:Y:S01]  /*28f0*/  LEA R12, P1, R10, R2, 0x3 ;  /* 0x000000020a0c7211 */ /* 0x000fe200078218ff */
[----:B---3--:R-:W-:-:S03]  /*2900*/  @P0 IMAD R13, R9, c[0x0][0x538], RZ ;  /* 0x00014e00090d0a24 */ /* 0x008fc600078e02ff */
[----:B------:R-:W-:Y:S01]  /*2910*/  IADD3 R9, R11, R5, RZ ;  /* 0x000000050b097210 */ /* 0x000fe20007ffe0ff */
[----:B------:R-:W-:-:S04]  /*2920*/  @P0 IMAD.WIDE.U32 R4, R8, c[0x0][0x538], RZ ;  /* 0x00014e0008040a25 */ /* 0x000fc800078e00ff */
[----:B------:R-:W-:Y:S01]  /*2930*/  @P0 IMAD R11, R8, c[0x0][0x53c], R13 ;  /* 0x00014f00080b0a24 */ /* 0x000fe200078e020d */
[----:B------:R-:W-:Y:S02]  /*2940*/  LEA.HI.X R13, R10, R3, R9, 0x3, P1 ;  /* 0x000000030a0d7211 */ /* 0x000fe400008f1c09 */
[----:B------:R-:W-:Y:S02]  /*2950*/  @P0 LEA R8, P1, R4, R2, 0x3 ;  /* 0x0000000204080211 */ /* 0x000fe400078218ff */
[----:B------:R-:W-:-:S04]  /*2960*/  @P0 IADD3 R2, R5, R11, RZ ;  /* 0x0000000b05020210 */ /* 0x000fc80007ffe0ff */
[----:B------:R-:W-:Y:S02]  /*2970*/  @P0 LEA.HI.X R9, R4, R3, R2, 0x3, P1 ;  /* 0x0000000304090211 */ /* 0x000fe400008f1c02 */
[----:B------:R-:W2:Y:S04]  /*2980*/  LDG.E.64.CONSTANT R2, [R12.64] ;  /* 0x000000040c027981 */ /* 0x000ea8000c1e9b00 */
[----:B------:R-:W3:Y:S01]  /*2990*/  @P0 LDG.E.64.CONSTANT R4, [R8.64] ;  /* 0x0000000408040981 */ /* 0x000ee2000c1e9b00 */
[----:B-12---:R-:W3:-:S06]  /*29a0*/  DADD R50, R50, R2 ;  /* 0x0000000032327229 */ /* 0x006ecc0000000002 */
[----:B---3--:R0:W1:-:S06]  /*29b0*/  @P0 DADD R50, R50, R4 ;  /* 0x0000000032320229 */ /* 0x00804c0000000004 */
.L_x_2048:
[----:B------:R-:W-:Y:S05]  /*29c0*/  BSYNC B1 ;  /* 0x0000000000017941 */ /* 0x000fea0003800000 */
.L_x_2047:
[----:B-1----:R1:W-:Y:S01]  /*29d0*/  STG.E.64 [R6.64], R50 ;  /* 0x0000003206007986 */ /* 0x0023e2000c101b04 */
[----:B------:R-:W-:-:S03]  /*29e0*/  IADD3 R3, R0, 0x80, RZ ;  /* 0x0000008000037810 */ /* 0x000fc60007ffe0ff */
.L_x_2045:
[----:B------:R-:W-:Y:S05]  /*29f0*/  BSYNC B2 ;  /* 0x0000000000027941 */ /* 0x000fea0003800000 */
.L_x_2044:
[----:B------:R-:W-:Y:S01]  /*2a00*/  WARPSYNC 0xffffffff ;  /* 0xffffffff00007948 */ /* 0x000fe20003800000 */
[----:B------:R-:W-:Y:S01]  /*2a10*/  ISETP.GE.AND P0, PT, R3, c[0x0][0x160], PT ;  /* 0x0000580003007a0c */ /* 0x000fe20003f06270 */
[----:B------:R-:W-:Y:S01]  /*2a20*/  BSSY B1, `(.L_x_2061) ;  /* 0x0000f82000017945 */ /* 0x000fe20003800000 */
[----:B------:R-:W-:Y:S11]  /*2a30*/  BSSY B0, `(.L_x_2062) ;  /* 0x0000ced000007945 */ /* 0x000ff60003800000 */
[----:B------:R-:W-:Y:S05]  /*2a40*/  @P0 BRA `(.L_x_2063) ;  /* 0x0000528000000947 */ /* 0x000fea0003800000 */
[----:B------:R-:W-:Y:S01]  /*2a50*/  ISETP.NE.AND P0, PT, RZ, c[0x0][0x168], PT ;  /* 0x00005a00ff007a0c */ /* 0x000fe20003f05270 */
[----:B------:R-:W-:Y:S01]  /*2a60*/  HFMA2.MMA R2, -RZ, RZ, 0, 0 ;  /* 0x00000000ff027435 */ /* 0x000fe200000001ff */
[----:B0-----:R-:W-:Y:S01]  /*2a70*/  MOV R4, RZ ;  /* 0x000000ff00047202 */ /* 0x001fe20000000f00 */
[----:B-1----:R-:W-:Y:S01]  /*2a80*/  IMAD.MOV.U32 R6, RZ, RZ, RZ ;  /* 0x000000ffff067224 */ /* 0x002fe200078e00ff */
        /* <DEDUP_REMOVED lines=275> */
.L_x_2064:
        /* <DEDUP_REMOVED lines=48> */
.L_x_2074:
        /* <DEDUP_REMOVED lines=26> */
[C---:B------:R-:W-:Y:S02]  /*4060*/  LEA R28, P1, R44.reuse, R0, 0x3 ;  /* 0x000000002c1c7211 */ /* 0x040fe400078218ff */
[----:B------:R-:W-:Y:S02]  /*4070*/  IADD3 R41, R41, R29, RZ ;  /* 0x0000001d29297210 */ /* 0x000fe40007ffe0ff */
[----:B------:R-:W-:Y:S02]  /*4080*/  LEA.HI.X R29, R44, R2, R31, 0x3, P1 ;  /* 0x000000022c1d7211 */ /* 0x000fe400008f1c1f */
[C---:B------:R-:W-:Y:S02]  /*4090*/  LEA R30, P2, R42.reuse, R0, 0x3 ;  /* 0x000000002a1e7211 */ /* 0x040fe400078418ff */
        /* <DEDUP_REMOVED lines=21> */
[-C--:B------:R-:W-:Y:S01]  /*41f0*/  LEA R44, P2, R36, R0.reuse, 0x3 ;  /* 0x00000000242c7211 */ /* 0x080fe200078418ff */
[----:B------:R-:W-:Y:S01]  /*4200*/  IMAD.IADD R37, R37, 0x1, R47 ;  /* 0x0000000125257824 */ /* 0x000fe200078e022f */
[----:B------:R-:W-:Y:S01]  /*4210*/  LEA R46, P3, R38, R0, 0x3 ;  /* 0x00000000262e7211 */ /* 0x000fe200078618ff */
[----:B------:R-:W-:Y:S01]  /*4220*/  IMAD R49, R52, c[0x0][0x53c], R45 ;  /* 0x00014f0034317a24 */ /* 0x000fe200078e022d */
[----:B------:R-:W5:Y:S02]  /*4230*/  LDG.E.64.CONSTANT R42, [R42.64] ;  /* 0x000000042a2a7981 */ /* 0x000f64000c1e9b00 */
        /* <DEDUP_REMOVED lines=14> */
[----:B------:R-:W-:Y:S01]  /*4320*/  IADD3 R39, R11, R39, RZ ;  /* 0x000000270b277210 */ /* 0x000fe20007ffe0ff */
[----:B------:R-:W-:Y:S01]  /*4330*/  IMAD R17, R17, c[0x0][0x538], RZ ;  /* 0x00014e0011117a24 */ /* 0x000fe200078e02ff */
[C---:B------:R-:W-:Y:S01]  /*4340*/  LEA R38, P1, R10.reuse, R0, 0x3 ;  /* 0x000000000a267211 */ /* 0x040fe200078218ff */
[----:B------:R-:W5:Y:S01]  /*4350*/  LDG.E.64.CONSTANT R34, [R34.64] ;  /* 0x0000000422227981 */ /* 0x000f62000c1e9b00 */
        /* <DEDUP_REMOVED lines=18> */
[C---:B------:R-:W-:Y:S01]  /*4480*/  LEA R14, P1, R12.reuse, R0, 0x3 ;  /* 0x000000000c0e7211 */ /* 0x040fe200078218ff */
[----:B------:R-:W-:Y:S01]  /*4490*/  IMAD R21, R21, c[0x0][0x538], RZ ;  /* 0x00014e0015157a24 */ /* 0x000fe200078e02ff */
[----:B------:R-:W-:Y:S02]  /*44a0*/  IADD3 R17, R19, R17, RZ ;  /* 0x0000001113117210 */ /* 0x000fe40007ffe0ff */
[----:B------:R-:W-:Y:S01]  /*44b0*/  LEA.HI.X R15, R12, R2, R13, 0x3, P1 ;  /* 0x000000020c0f7211 */ /* 0x000fe200008f1c0d */
[----:B------:R-:W-:Y:S01]  /*44c0*/  IMAD.WIDE.U32 R12, R20, c[0x0][0x538], RZ ;  /* 0x00014e00140c7a25 */ /* 0x000fe200078e00ff */
[----:B------:R-:W-:Y:S01]  /*44d0*/  LEA R16, P1, R18, R0, 0x3 ;  /* 0x0000000012107211 */ /* 0x000fe200078218ff */
[----:B------:R-:W5:Y:S02]  /*44e0*/  LDG.E.64.CONSTANT R36, [R36.64] ;  /* 0x0000000424247981 */ /* 0x000f64000c1e9b00 */
[----:B------:R-:W-:Y:S01]  /*44f0*/  IMAD R21, R20, c[0x0][0x53c], R21 ;  /* 0x00014f0014157a24 */ /* 0x000fe200078e0215 */
[----:B------:R-:W-:Y:S01]  /*4500*/  LEA.HI.X R17, R18, R2, R17, 0x3, P1 ;  /* 0x0000000212117211 */ /* 0x000fe200008f1c11 */
[----:B------:R-:W5:Y:S01]  /*4510*/  LDG.E.64.CONSTANT R14, [R14.64] ;  /* 0x000000040e0e7981 */ /* 0x000f62000c1e9b00 */
[----:B------:R-:W-:Y:S01]  /*4520*/  LEA R18, P1, R12, R0, 0x3 ;  /* 0x000000000c127211 */ /* 0x000fe200078218ff */
[----:B------:R-:W-:-:S02]  /*4530*/  IMAD.IADD R13, R13, 0x1, R21 ;  /* 0x000000010d0d7824 */ /* 0x000fc400078e0215 */
        /* <DEDUP_REMOVED lines=15> */
[----:B------:R-:W-:Y:S01]  /*4630*/  LEA R12, P1, R24, R0, 0x3 ;  /* 0x00000000180c7211 */ /* 0x000fe200078218ff */
[----:B------:R-:W-:Y:S01]  /*4640*/  IMAD.WIDE.U32 R26, R26, c[0x0][0x538], RZ ;  /* 0x00014e001a1a7a25 */ /* 0x000fe200078e00ff */
[----:B------:R-:W5:Y:S02]  /*4650*/  LDG.E.64.CONSTANT R20, [R20.64] ;  /* 0x0000000414147981 */ /* 0x000f64000c1e9b00 */
[----:B------:R-:W-:Y:S02]  /*4660*/  LEA.HI.X R13, R24, R2, R13, 0x3, P1 ;  /* 0x00000002180d7211 */ /* 0x000fe400008f1c0d */
[----:B------:R-:W-:-:S02]  /*4670*/  LEA R22, P1, R26, R0, 0x3 ;  /* 0x000000001a167211 */ /* 0x000fc400078218ff */
[----:B------:R-:W-:Y:S02]  /*4680*/  IADD3 R23, R27, R23, RZ ;  /* 0x000000171b177210 */ /* 0x000fe40007ffe0ff */
[----:B------:R-:W5:Y:S02]  /*4690*/  LDG.E.64.CONSTANT R12, [R12.64] ;  /* 0x000000040c0c7981 */ /* 0x000f64000c1e9b00 */
        /* <DEDUP_REMOVED lines=26> */
.L_x_2073:
[----:B------:R-:W-:Y:S02]  /*4840*/  MOV R14, R8 ;  /* 0x00000008000e7202 */ /* 0x000fe40000000f00 */
[----:B------:R-:W-:Y:S02]  /*4850*/  MOV R15, R9 ;  /* 0x00000009000f7202 */ /* 0x000fe40000000f00 */
.L_x_2072:
[----:B------:R-:W-:Y:S05]  /*4860*/  BSYNC B5 ;  /* 0x0000000000057941 */ /* 0x000fea0003800000 */
.L_x_2071:
[----:B0-----:R-:W-:Y:S01]  /*4870*/  IADD3 R10, P2, RZ, -R48, RZ ;  /* 0x80000030ff0a7210 */ /* 0x001fe20007f5e0ff */
        /* <DEDUP_REMOVED lines=32> */
[----:B------:R-:W-:Y:S01]  /*4a80*/  IADD3 R21, R25, R17, RZ ;  /* 0x0000001119157210 */ /* 0x000fe20007ffe0ff */
[----:B------:R-:W-:Y:S01]  /*4a90*/  IMAD R25, R18, c[0x0][0x53c], R19 ;  /* 0x00014f0012197a24 */ /* 0x000fe200078e0213 */
[-C--:B------:R-:W-:Y:S01]  /*4aa0*/  LEA R16, P2, R30, R0.reuse, 0x3 ;  /* 0x000000001e107211 */ /* 0x080fe200078418ff */
[----:B------:R-:W-:Y:S01]  /*4ab0*/  IMAD.WIDE.U32 R22, R18, c[0x0][0x538], RZ ;  /* 0x00014e0012167a25 */ /* 0x000fe200078e00ff */
[----:B------:R-:W-:Y:S01]  /*4ac0*/  IADD3 R17, R31, R33, RZ ;  /* 0x000000211f117210 */ /* 0x000fe20007ffe0ff */
[----:B------:R0:W2:Y:S01]  /*4ad0*/  LDG.E.64.CONSTANT R18, [R28.64] ;  /* 0x000000041c127981 */ /* 0x0000a2000c1e9b00 */
[----:B------:R-:W-:Y:S01]  /*4ae0*/  LEA R20, P1, R24, R0, 0x3 ;  /* 0x0000000018147211 */ /* 0x000fe200078218ff */
[----:B------:R-:W-:Y:S01]  /*4af0*/  IMAD R15, R15, c[0x0][0x538], RZ ;  /* 0x00014e000f0f7a24 */ /* 0x000fe200078e02ff */
[-C--:B------:R-:W-:Y:S01]  /*4b00*/  LEA.HI.X R17, R30, R2.reuse, R17, 0x3, P2 ;  /* 0x000000021e117211 */ /* 0x080fe200010f1c11 */
[----:B------:R-:W-:Y:S01]  /*4b10*/  IMAD.WIDE.U32 R30, R14, c[0x0][0x538], RZ ;  /* 0x00014e000e1e7a25 */ /* 0x000fe200078e00ff */
[----:B------:R-:W-:-:S03]  /*4b20*/  LEA.HI.X R21, R24, R2, R21, 0x3, P1 ;  /* 0x0000000218157211 */ /* 0x000fc600008f1c15 */
[----:B------:R-:W-:Y:S02]  /*4b30*/  IMAD R33, R14, c[0x0][0x53c], R15 ;  /* 0x00014f000e217a24 */ /* 0x000fe400078e020f */
[----:B------:R-:W-:Y:S01]  /*4b40*/  IMAD R13, R13, c[0x0][0x538], RZ ;  /* 0x00014e000d0d7a24 */ /* 0x000fe200078e02ff */
[----:B------:R3:W4:Y:S01]  /*4b50*/  LDG.E.64.CONSTANT R14, [R26.64] ;  /* 0x000000041a0e7981 */ /* 0x000722000c1e9b00 */
[----:B------:R-:W-:-:S03]  /*4b60*/  LEA R24, P0, R22, R0, 0x3 ;  /* 0x0000000016187211 */ /* 0x000fc600078018ff */
[----:B------:R-:W5:Y:S01]  /*4b70*/  LDG.E.64.CONSTANT R20, [R20.64] ;  /* 0x0000000414147981 */ /* 0x000f62000c1e9b00 */
[----:B------:R-:W-:Y:S01]  /*4b80*/  IADD3 R23, R23, R25, RZ ;  /* 0x0000001917177210 */ /* 0x000fe20007ffe0ff */
[----:B0-----:R-:W-:Y:S02]  /*4b90*/  IMAD R29, R11, c[0x0][0x538], RZ ;  /* 0x00014e000b1d7a24 */ /* 0x001fe400078e02ff */
[C---:B------:R-:W-:Y:S01]  /*4ba0*/  IMAD R11, R12.reuse, c[0x0][0x53c], R13 ;  /* 0x00014f000c0b7a24 */ /* 0x040fe200078e020d */
[----:B------:R-:W5:Y:S01]  /*4bb0*/  LDG.E.64.CONSTANT R16, [R16.64] ;  /* 0x0000000410107981 */ /* 0x000f62000c1e9b00 */
[----:B------:R-:W-:Y:S01]  /*4bc0*/  IMAD.WIDE.U32 R12, R12, c[0x0][0x538], RZ ;  /* 0x00014e000c0c7a25 */ /* 0x000fe200078e00ff */
[----:B------:R-:W-:Y:S02]  /*4bd0*/  LEA.HI.X R25, R22, R2, R23, 0x3, P0 ;  /* 0x0000000216197211 */ /* 0x000fe400000f1c17 */
[----:B------:R-:W-:Y:S02]  /*4be0*/  LEA R22, P0, R30, R0, 0x3 ;  /* 0x000000001e167211 */ /* 0x000fe400078018ff */
[----:B------:R-:W-:Y:S01]  /*4bf0*/  IADD3 R23, R31, R33, RZ ;  /* 0x000000211f177210 */ /* 0x000fe20007ffe0ff */
[C---:B------:R-:W-:Y:S01]  /*4c00*/  IMAD R31, R10.reuse, c[0x0][0x53c], R29 ;  /* 0x00014f000a1f7a24 */ /* 0x040fe200078e021d */
[----:B------:R-:W-:Y:S01]  /*4c10*/  IADD3 R13, R13, R11, RZ ;  /* 0x0000000b0d0d7210 */ /* 0x000fe20007ffe0ff */
[----:B---3--:R-:W-:Y:S01]  /*4c20*/  IMAD.WIDE.U32 R26, R10, c[0x0][0x538], RZ ;  /* 0x00014e000a1a7a25 */ /* 0x008fe200078e00ff */
[----:B------:R-:W-:Y:S01]  /*4c30*/  LEA.HI.X R23, R30, R2, R23, 0x3, P0 ;  /* 0x000000021e177211 */ /* 0x000fe200000f1c17 */
[----:B------:R-:W3:Y:S01]  /*4c40*/  LDG.E.64.CONSTANT R10, [R24.64] ;  /* 0x00000004180a7981 */ /* 0x000ee2000c1e9b00 */
[----:B------:R-:W-:-:S04]  /*4c50*/  LEA R28, P0, R12, R0, 0x3 ;  /* 0x000000000c1c7211 */ /* 0x000fc800078018ff */
[----:B------:R-:W-:Y:S01]  /*4c60*/  LEA.HI.X R29, R12, R2, R13, 0x3, P0 ;  /* 0x000000020c1d7211 */ /* 0x000fe200000f1c0d */
[----:B------:R-:W-:Y:S01]  /*4c70*/  IMAD.IADD R13, R27, 0x1, R31 ;  /* 0x000000011b0d7824 */ /* 0x000fe200078e021f */
[----:B------:R-:W3:Y:S01]  /*4c80*/  LDG.E.64.CONSTANT R22, [R22.64] ;  /* 0x0000000416167981 */ /* 0x000ee2000c1e9b00 */
[----:B------:R-:W-:-:S04]  /*4c90*/  LEA R30, P0, R26, R0, 0x3 ;  /* 0x000000001a1e7211 */ /* 0x000fc800078018ff */
[----:B------:R-:W-:Y:S02]  /*4ca0*/  LEA.HI.X R31, R26, R2, R13, 0x3, P0 ;  /* 0x000000021a1f7211 */ /* 0x000fe400000f1c0d */
[----:B------:R-:W3:Y:S04]  /*4cb0*/  LDG.E.64.CONSTANT R12, [R28.64] ;  /* 0x000000041c0c7981 */ /* 0x000ee8000c1e9b00 */
[----:B------:R-:W3:Y:S01]  /*4cc0*/  LDG.E.64.CONSTANT R26, [R30.64] ;  /* 0x000000041e1a7981 */ /* 0x000ee2000c1e9b00 */
[----:B------:R-:W-:Y:S02]  /*4cd0*/  IADD3 R48, P2, R48, 0x8, RZ ;  /* 0x0000000830307810 */ /* 0x000fe40007f5e0ff */
[----:B------:R-:W-:Y:S02]  /*4ce0*/  PLOP3.LUT P0, PT, PT, PT, PT, 0x8, 0x0 ;  /* 0x000000000000781c */ /* 0x000fe40003f0e170 */
[----:B------:R-:W-:Y:S01]  /*4cf0*/  IADD3.X R5, RZ, R5, RZ, P2, !PT ;  /* 0x00000005ff057210 */ /* 0x000fe200017fe4ff */
[----:B-12---:R-:W4:-:S06]  /*4d00*/  DADD R18, R50, R18 ;  /* 0x0000000032127229 */ /* 0x006f0c0000000012 */
[----:B----4-:R-:W5:-:S06]  /*4d10*/  DADD R14, R18, R14 ;  /* 0x00000000120e7229 */ /* 0x010f4c000000000e */
[----:B-----5:R-:W0:-:S06]  /*4d20*/  DADD R14, R14, R20 ;  /* 0x000000000e0e7229 */ /* 0x020e0c0000000014 */
[----:B0-----:R-:W3:-:S06]  /*4d30*/  DADD R14, R14, R16 ;  /* 0x000000000e0e7229 */ /* 0x001ecc0000000010 */
[----:B---3--:R-:W0:-:S06]  /*4d40*/  DADD R10, R14, R10 ;  /* 0x000000000e0a7229 */ /* 0x008e0c000000000a */
[----:B0-----:R-:W0:Y:S01]  /*4d50*/  DADD R10, R10, R22 ;  /* 0x000000000a0a7229 */ /* 0x001e220000000016 */
[----:B------:R-:W-:-:S05]  /*4d60*/  IADD3 R14, P1, R8, 0x40, RZ ;  /* 0x00000040080e7810 */ /* 0x000fca0007f3e0ff */
[----:B0-----:R-:W0:Y:S01]  /*4d70*/  DADD R10, R10, R12 ;  /* 0x000000000a0a7229 */ /* 0x001e22000000000c */
[----:B------:R-:W-:Y:S02]  /*4d80*/  IADD3.X R15, RZ, R9, RZ, P1, !PT ;  /* 0x00000009ff0f7210 */ /* 0x000fe40000ffe4ff */
[----:B------:R-:W-:-:S03]  /*4d90*/  MOV R8, R14 ;  /* 0x0000000e00087202 */ /* 0x000fc60000000f00 */
[----:B0-----:R0:W1:Y:S01]  /*4da0*/  DADD R50, R10, R26 ;  /* 0x000000000a327229 */ /* 0x001062000000001a */
[----:B------:R-:W-:-:S05]  /*4db0*/  MOV R9, R15 ;  /* 0x0000000f00097202 */ /* 0x000fca0000000f00 */
.L_x_2076:
[----:B------:R-:W-:Y:S05]  /*4dc0*/  BSYNC B5 ;  /* 0x0000000000057941 */ /* 0x000fea0003800000 */
.L_x_2075:
[----:B------:R-:W-:-:S04]  /*4dd0*/  ISETP.NE.U32.AND P1, PT, R48, RZ, PT ;  /* 0x000000ff3000720c */ /* 0x000fc80003f25070 */
[----:B------:R-:W-:-:S13]  /*4de0*/  ISETP.NE.OR.EX P0, PT, R5, RZ, P0, P1 ;  /* 0x000000ff0500720c */ /* 0x000fda0000705710 */
[----:B------:R-:W-:Y:S01]  /*4df0*/  @!P0 BREAK B2 ;  /* 0x0000000000028942 */ /* 0x000fe20003800000 */
[----:B------:R-:W-:Y:S05]  /*4e00*/  @!P0 BRA `(.L_x_2068) ;  /* 0x0000030000008947 */ /* 0x000fea0003800000 */
.L_x_2070:
[----:B------:R-:W-:Y:S05]  /*4e10*/  BSYNC B2 ;  /* 0x0000000000027941 */ /* 0x000fea0003800000 */
.L_x_2069:
[----:B------:R-:W-:Y:S02]  /*4e20*/  BSSY B2, `(.L_x_2077) ;  /* 0x000002c000027945 */ /* 0x000fe40003800000 */
.L_x_2078:
        /* <DEDUP_REMOVED lines=26> */
[----:B------:R-:W3:Y:S02]  /*4fd0*/  LDG.E.64.CONSTANT R12, [R12.64] ;  /* 0x000000040c0c7981 */ /* 0x000ee4000c1e9b00 */
[----:B------:R-:W-:Y:S01]  /*4fe0*/  IMAD.IADD R19, R11, 0x1, R19 ;  /* 0x000000010b137824 */ /* 0x000fe200078e0213 */
[C---:B------:R-:W-:Y:S02]  /*4ff0*/  LEA R18, P0, R10.reuse, R0, 0x3 ;  /* 0x000000000a127211 */ /* 0x040fe400078018ff */
[----:B------:R-:W4:Y:S02]  /*5000*/  LDG.E.64.CONSTANT R14, [R14.64] ;  /* 0x000000040e0e7981 */ /* 0x000f24000c1e9b00 */
        /* <DEDUP_REMOVED lines=14> */
.L_x_2077:
[----:B------:R-:W-:Y:S02]  /*50f0*/  MOV R14, R8 ;  /* 0x00000008000e7202 */ /* 0x000fe40000000f00 */
[----:B------:R-:W-:Y:S02]  /*5100*/  MOV R15, R9 ;  /* 0x00000009000f7202 */ /* 0x000fe40000000f00 */
.L_x_2068:
[----:B------:R-:W-:Y:S05]  /*5110*/  BSYNC B3 ;  /* 0x0000000000037941 */ /* 0x000fea0003800000 */
.L_x_2067:
        /* <DEDUP_REMOVED lines=28> */
[----:B------:R-:W-:Y:S02]  /*52e0*/  @P0 LEA R8, P1, R12, R0, 0x3 ;  /* 0x000000000c080211 */ /* 0x000fe400078218ff */
[----:B------:R-:W2:Y:S02]  /*52f0*/  LDG.E.64.CONSTANT R4, [R4.64] ;  /* 0x0000000404047981 */ /* 0x000ea4000c1e9b00 */
[----:B------:R-:W-:-:S04]  /*5300*/  @P0 IADD3 R9, R13, R9, RZ ;  /* 0x000000090d090210 */ /* 0x000fc80007ffe0ff */
[----:B------:R-:W-:-:S06]  /*5310*/  @P0 LEA.HI.X R9, R12, R2, R9, 0x3, P1 ;  /* 0x000000020c090211 */ /* 0x000fcc00008f1c09 */
[----:B------:R-:W3:Y:S01]  /*5320*/  @P0 LDG.E.64.CONSTANT R8, [R8.64] ;  /* 0x0000000408080981 */ /* 0x000ee2000c1e9b00 */
[----:B-12---:R-:W3:-:S06]  /*5330*/  DADD R50, R50, R4 ;  /* 0x0000000032327229 */ /* 0x006ecc0000000004 */
[----:B---3--:R0:W1:-:S06]  /*5340*/  @P0 DADD R50, R50, R8 ;  /* 0x0000000032320229 */ /* 0x00804c0000000008 */
.L_x_2066:
[----:B------:R-:W-:Y:S05]  /*5350*/  BSYNC B4 ;  /* 0x0000000000047941 */ /* 0x000fea0003800000 */
.L_x_2065:
[----:B-1----:R1:W-:Y:S01]  /*5360*/  STG.E.64 [R6.64], R50 ;  /* 0x0000003206007986 */ /* 0x0023e2000c101b04 */
[----:B------:R-:W-:-:S04]  /*5370*/  IADD3 R3, R3, 0x80, RZ ;  /* 0x0000008003037810 */ /* 0x000fc80007ffe0ff */
[----:B------:R-:W-:-:S13]  /*5380*/  ISETP.GE.AND P0, PT, R3, c[0x0][0x160], PT ;  /* 0x0000580003007a0c */ /* 0x000fda0003f06270 */
[----:B------:R-:W-:Y:S05]  /*5390*/  @P0 BRA `(.L_x_2079) ;  /* 0x0000528000000947 */ /* 0x000fea0003800000 */
[----:B-1----:R-:W-:Y:S01]  /*53a0*/  ISETP.NE.AND P0, PT, RZ, c[0x0][0x168], PT ;  /* 0x00005a00ff007a0c */ /* 0x002fe20003f05270 */
[----:B------:R-:W-:Y:S01]  /*53b0*/  HFMA2.MMA R0, -RZ, RZ, 0, 0 ;  /* 0x00000000ff007435 */ /* 0x000fe200000001ff */
[----:B------:R-:W-:Y:S01]  /*53c0*/  IMAD.MOV.U32 R4, RZ, RZ, RZ ;  /* 0x000000ffff047224 */ /* 0x000fe200078e00ff */
[----:B------:R-:W-:Y:S02]  /*53d0*/  MOV R2, RZ ;  /* 0x000000ff00027202 */ /* 0x000fe40000000f00 */
[----:B------:R-:W-:-:S08]  /*53e0*/  MOV R6, RZ ;  /* 0x000000ff00067202 */ /* 0x000fd00000000f00 */
        /* <DEDUP_REMOVED lines=274> */
.L_x_2080:
        /* <DEDUP_REMOVED lines=48> */
.L_x_2090:
        /* <DEDUP_REMOVED lines=44> */
[----:B------:R-:W4:Y:S01]  /*6ad0*/  LDG.E.64.CONSTANT R32, [R32.64] ;  /* 0x0000000420207981 */ /* 0x000f22000c1e9b00 */
[----:B------:R-:W-:Y:S02]  /*6ae0*/  IMAD.IADD R35, R35, 0x1, R49 ;  /* 0x0000000123237824 */ /* 0x000fe400078e0231 */
[----:B------:R-:W-:-:S02]  /*6af0*/  IMAD R47, R36, c[0x0][0x53c], R47 ;  /* 0x00014f00242f7a24 */ /* 0x000fc400078e022f */
[----:B------:R-:W-:Y:S01]  /*6b00*/  IMAD.WIDE.U32 R36, R36, c[0x0][0x538], RZ ;  /* 0x00014e0024247a25 */ /* 0x000fe200078e00ff */
[----:B------:R-:W-:Y:S02]  /*6b10*/  IADD3 R39, R39, R43, RZ ;  /* 0x0000002b27277210 */ /* 0x000fe40007ffe0ff */
        /* <DEDUP_REMOVED lines=103> */
.L_x_2089:
[----:B------:R-:W-:Y:S02]  /*7190*/  MOV R14, R8 ;  /* 0x00000008000e7202 */ /* 0x000fe40000000f00 */
[----:B------:R-:W-:Y:S02]  /*71a0*/  MOV R15, R9 ;  /* 0x00000009000f7202 */ /* 0x000fe40000000f00 */
.L_x_2088:
[----:B------:R-:W-:Y:S05]  /*71b0*/  BSYNC B5 ;  /* 0x0000000000057941 */ /* 0x000fea0003800000 */
.L_x_2087:
        /* <DEDUP_REMOVED lines=19> */
[----:B------:R-:W-:Y:S02]  /*72f0*/  IMAD.IADD R23, R27, 0x1, R23 ;  /* 0x000000011b177824 */ /* 0x000fe400078e0217 */
[----:B------:R-:W-:Y:S02]  /*7300*/  IMAD R27, R24, c[0x0][0x53c], R25 ;  /* 0x00014f00181b7a24 */ /* 0x000fe400078e0219 */
[----:B----4-:R-:W-:Y:S01]  /*7310*/  IMAD R17, R17, c[0x0][0x538], RZ ;  /* 0x00014e0011117a24 */ /* 0x010fe200078e02ff */
[----:B------:R-:W-:Y:S01]  /*7320*/  LEA.HI.X R29, R26, R2, R23, 0x3, P0 ;  /* 0x000000021a1d7211 */ /* 0x000fe200000f1c17 */
[----:B------:R-:W-:-:S04]  /*7330*/  IMAD.WIDE.U32 R22, R24, c[0x0][0x538], RZ ;  /* 0x00014e0018167a25 */ /* 0x000fc800078e00ff */
[----:B-----5:R-:W-:Y:S01]  /*7340*/  IMAD R21, R21, c[0x0][0x538], RZ ;  /* 0x00014e0015157a24 */ /* 0x020fe200078e02ff */
[----:B------:R-:W-:Y:S01]  /*7350*/  LEA R26, P0, R22, R0, 0x3 ;  /* 0x00000000161a7211 */ /* 0x000fe200078018ff */
[----:B------:R-:W-:Y:S01]  /*7360*/  IMAD.WIDE.U32 R24, R16, c[0x0][0x538], RZ ;  /* 0x00014e0010187a25 */ /* 0x000fe200078e00ff */
[----:B------:R-:W-:-:S03]  /*7370*/  IADD3 R23, R23, R27, RZ ;  /* 0x0000001b17177210 */ /* 0x000fc60007ffe0ff */
[----:B------:R-:W-:Y:S01]  /*7380*/  IMAD R17, R16, c[0x0][0x53c], R17 ;  /* 0x00014f0010117a24 */ /* 0x000fe200078e0211 */
[----:B------:R-:W-:Y:S01]  /*7390*/  LEA.HI.X R27, R22, R2, R23, 0x3, P0 ;  /* 0x00000002161b7211 */ /* 0x000fe200000f1c17 */
[----:B------:R-:W-:Y:S02]  /*73a0*/  IMAD R19, R19, c[0x0][0x538], RZ ;  /* 0x00014e0013137a24 */ /* 0x000fe400078e02ff */
        /* <DEDUP_REMOVED lines=33> */
[----:B------:R-:W3:Y:S01]  /*75c0*/  LDG.E.64.CONSTANT R22, [R22.64] ;  /* 0x0000000416167981 */ /* 0x000ee2000c1e9b00 */
[----:B------:R-:W-:Y:S02]  /*75d0*/  IADD3 R13, R27, R31, RZ ;  /* 0x0000001f1b0d7210 */ /* 0x000fe40007ffe0ff */
[----:B------:R-:W-:-:S04]  /*75e0*/  LEA R30, P0, R26, R0, 0x3 ;  /* 0x000000001a1e7211 */ /* 0x000fc800078018ff */
[----:B------:R-:W-:Y:S02]  /*75f0*/  LEA.HI.X R31, R26, R2, R13, 0x3, P0 ;  /* 0x000000021a1f7211 */ /* 0x000fe400000f1c0d */
[----:B------:R-:W3:Y:S04]  /*7600*/  LDG.E.64.CONSTANT R12, [R28.64] ;  /* 0x000000041c0c7981 */ /* 0x000ee8000c1e9b00 */
[----:B------:R-:W3:Y:S01]  /*7610*/  LDG.E.64.CONSTANT R26, [R30.64] ;  /* 0x000000041e1a7981 */ /* 0x000ee2000c1e9b00 */
[----:B------:R-:W-:Y:S02]  /*7620*/  IADD3 R48, P2, R48, 0x8, RZ ;  /* 0x0000000830307810 */ /* 0x000fe40007f5e0ff */
[----:B------:R-:W-:-:S03]  /*7630*/  PLOP3.LUT P0, PT, PT, PT, PT, 0x8, 0x0 ;  /* 0x000000000000781c */ /* 0x000fc60003f0e170 */
[----:B------:R-:W-:Y:S01]  /*7640*/  IMAD.X R5, RZ, RZ, R5, P2 ;  /* 0x000000ffff057224 */ /* 0x000fe200010e0605 */
[----:B-12---:R-:W4:-:S06]  /*7650*/  DADD R18, R50, R18 ;  /* 0x0000000032127229 */ /* 0x006f0c0000000012 */
[----:B----4-:R-:W5:-:S06]  /*7660*/  DADD R14, R18, R14 ;  /* 0x00000000120e7229 */ /* 0x010f4c000000000e */
[----:B-----5:R-:W0:-:S06]  /*7670*/  DADD R14, R14, R20 ;  /* 0x000000000e0e7229 */ /* 0x020e0c0000000014 */
[----:B0-----:R-:W3:-:S06]  /*7680*/  DADD R14, R14, R16 ;  /* 0x000000000e0e7229 */ /* 0x001ecc0000000010 */
[----:B---3--:R-:W0:-:S06]  /*7690*/  DADD R10, R14, R10 ;  /* 0x000000000e0a7229 */ /* 0x008e0c000000000a */
[----:B0-----:R-:W0:Y:S01]  /*76a0*/  DADD R10, R10, R22 ;  /* 0x000000000a0a7229 */ /* 0x001e220000000016 */
[----:B------:R-:W-:-:S04]  /*76b0*/  IADD3 R14, P1, R8, 0x40, RZ ;  /* 0x00000040080e7810 */ /* 0x000fc80007f3e0ff */
[----:B------:R-:W-:Y:S01]  /*76c0*/  IADD3.X R15, RZ, R9, RZ, P1, !PT ;  /* 0x00000009ff0f7210 */ /* 0x000fe20000ffe4ff */
[----:B0-----:R-:W0:Y:S01]  /*76d0*/  DADD R10, R10, R12 ;  /* 0x000000000a0a7229 */ /* 0x001e22000000000c */
[----:B------:R-:W-:Y:S02]  /*76e0*/  MOV R8, R14 ;  /* 0x0000000e00087202 */ /* 0x000fe40000000f00 */
[----:B------:R-:W-:-:S03]  /*76f0*/  MOV R9, R15 ;  /* 0x0000000f00097202 */ /* 0x000fc60000000f00 */
[----:B0-----:R0:W1:-:S06]  /*7700*/  DADD R50, R10, R26 ;  /* 0x000000000a327229 */ /* 0x00104c000000001a */
.L_x_2092:
[----:B------:R-:W-:Y:S05]  /*7710*/  BSYNC B5 ;  /* 0x0000000000057941 */ /* 0x000fea0003800000 */
.L_x_2091:
[----:B------:R-:W-:-:S04]  /*7720*/  ISETP.NE.U32.AND P1, PT, R48, RZ, PT ;  /* 0x000000ff3000720c */ /* 0x000fc80003f25070 */
[----:B------:R-:W-:-:S13]  /*7730*/  ISETP.NE.OR.EX P0, PT, R5, RZ, P0, P1 ;  /* 0x000000ff0500720c */ /* 0x000fda0000705710 */
[----:B------:R-:W-:Y:S01]  /*7740*/  @!P0 BREAK B2 ;  /* 0x0000000000028942 */ /* 0x000fe20003800000 */
[----:B------:R-:W-:Y:S05]  /*7750*/  @!P0 BRA `(.L_x_2084) ;  /* 0x0000030000008947 */ /* 0x000fea0003800000 */
.L_x_2086:
[----:B------:R-:W-:Y:S05]  /*7760*/  BSYNC B2 ;  /* 0x0000000000027941 */ /* 0x000fea0003800000 */
.L_x_2085:
[----:B------:R-:W-:Y:S02]  /*7770*/  BSSY B2, `(.L_x_2093) ;  /* 0x000002c000027945 */ /* 0x000fe40003800000 */
.L_x_2094:
        /* <DEDUP_REMOVED lines=44> */
.L_x_2093:
[----:B------:R-:W-:Y:S01]  /*7a40*/  IMAD.MOV.U32 R14, RZ, RZ, R8 ;  /* 0x000000ffff0e7224 */ /* 0x000fe200078e0008 */
[----:B------:R-:W-:Y:S02]  /*7a50*/  MOV R15, R9 ;  /* 0x00000009000f7202 */ /* 0x000fe40000000f00 */
.L_x_2084:
[----:B------:R-:W-:Y:S05]  /*7a60*/  BSYNC B3 ;  /* 0x0000000000037941 */ /* 0x000fea0003800000 */
.L_x_2083:
        /* <DEDUP_REMOVED lines=35> */
.L_x_2082:
[----:B------:R-:W-:Y:S05]  /*7ca0*/  BSYNC B4 ;  /* 0x0000000000047941 */ /* 0x000fea0003800000 */
.L_x_2081:
[----:B-1----:R1:W-:Y:S01]  /*7cb0*/  STG.E.64 [R6.64], R50 ;  /* 0x0000003206007986 */ /* 0x0023e2000c101b04 */
[----:B------:R-:W-:-:S04]  /*7cc0*/  IADD3 R3, R3, 0x80, RZ ;  /* 0x0000008003037810 */ /* 0x000fc80007ffe0ff */
.L_x_2063:
[----:B------:R-:W-:-:S13]  /*7cd0*/  ISETP.GE.AND P0, PT, R3, c[0x0][0x160], PT ;  /* 0x0000580003007a0c */ /* 0x000fda0003f06270 */
[----:B------:R-:W-:Y:S05]  /*7ce0*/  @P0 BRA `(.L_x_2095) ;  /* 0x0000528000000947 */ /* 0x000fea0003800000 */
[----:B------:R-:W-:Y:S01]  /*7cf0*/  ISETP.NE.AND P0, PT, RZ, c[0x0][0x168], PT ;  /* 0x00005a00ff007a0c */ /* 0x000fe20003f05270 */
[----:B------:R-:W-:Y:S01]  /*7d00*/  HFMA2.MMA R2, -RZ, RZ, 0, 0 ;  /* 0x00000000ff027435 */ /* 0x000fe200000001ff */
[----:B0-----:R-:W-:Y:S01]  /*7d10*/  MOV R4, RZ ;  /* 0x000000ff00047202 */ /* 0x001fe20000000f00 */
[----:B-1----:R-:W-:Y:S01]  /*7d20*/  HFMA2.MMA R6, -RZ, RZ, 0, 0 ;  /* 0x00000000ff067435 */ /* 0x002fe200000001ff */
        /* <DEDUP_REMOVED lines=275> */
.L_x_2096:
        /* <DEDUP_REMOVED lines=10> */
[----:B------:R-:W-:Y:S02]  /*8f00*/  CS2R R50, SRZ ;  /* 0x0000000000327805 */ /* 0x000fe4000001ff00 */
[----:B------:R-:W-:Y:S01]  /*8f10*/  IMAD.X R2, RZ, RZ, c[0x0][0x50c], P2 ;  /* 0x00014300ff027624 */ /* 0x000fe200010e06ff */
        /* <DEDUP_REMOVED lines=36> */
.L_x_2106:
        /* <DEDUP_REMOVED lines=113> */
[----:B------:R-:W-:Y:S02]  /*9870*/  IMAD.IADD R13, R13, 0x1, R21 ;  /* 0x000000010d0d7824 */ /* 0x000fe400078e0215 */
[----:B------:R-:W-:-:S04]  /*9880*/  IMAD.WIDE.U32 R24, R24, c[0x0][0x538], RZ ;  /* 0x00014e0018187a25 */ /* 0x000fc800078e00ff */
        /* <DEDUP_REMOVED lines=37> */
.L_x_2105:
[----:B------:R-:W-:Y:S02]  /*9ae0*/  MOV R14, R8 ;  /* 0x00000008000e7202 */ /* 0x000fe40000000f00 */
[----:B------:R-:W-:Y:S02]  /*9af0*/  MOV R15, R9 ;  /* 0x00000009000f7202 */ /* 0x000fe40000000f00 */
.L_x_2104:
[----:B------:R-:W-:Y:S05]  /*9b00*/  BSYNC B5 ;  /* 0x0000000000057941 */ /* 0x000fea0003800000 */
.L_x_2103:
        /* <DEDUP_REMOVED lines=26> */
[----:B------:R-:W-:-:S03]  /*9cb0*/  LEA R26, P0, R22, R0, 0x3 ;  /* 0x00000000161a7211 */ /* 0x000fc600078018ff */
[----:B------:R-:W-:Y:S02]  /*9cc0*/  IMAD R17, R16, c[0x0][0x53c], R17 ;  /* 0x00014f0010117a24 */ /* 0x000fe400078e0211 */
[----:B------:R-:W-:Y:S02]  /*9cd0*/  IMAD.IADD R23, R23, 0x1, R27 ;  /* 0x0000000117177824 */ /* 0x000fe400078e021b */
[----:B------:R-:W-:Y:S02]  /*9ce0*/  IMAD R19, R19, c[0x0][0x538], RZ ;  /* 0x00014e0013137a24 */ /* 0x000fe400078e02ff */
[----:B------:R-:W-:Y:S01]  /*9cf0*/  IMAD.WIDE.U32 R30, R20, c[0x0][0x538], RZ ;  /* 0x00014e00141e7a25 */ /* 0x000fe200078e00ff */
[----:B------:R-:W-:-:S03]  /*9d00*/  LEA.HI.X R27, R22, R2, R23, 0x3, P0 ;  /* 0x00000002161b7211 */ /* 0x000fc600000f1c17 */
        /* <DEDUP_REMOVED lines=50> */
[----:B------:R-:W-:Y:S02]  /*a030*/  IMAD.MOV.U32 R8, RZ, RZ, R14 ;  /* 0x000000ffff087224 */ /* 0x000fe400078e000e */
[----:B------:R-:W-:-:S03]  /*a040*/  MOV R9, R15 ;  /* 0x0000000f00097202 */ /* 0x000fc60000000f00 */
[----:B0-----:R0:W1:-:S06]  /*a050*/  DADD R50, R10, R26 ;  /* 0x000000000a327229 */ /* 0x00104c000000001a */
.L_x_2108:
[----:B------:R-:W-:Y:S05]  /*a060*/  BSYNC B5 ;  /* 0x0000000000057941 */ /* 0x000fea0003800000 */
.L_x_2107:
[----:B------:R-:W-:-:S04]  /*a070*/  ISETP.NE.U32.AND P1, PT, R48, RZ, PT ;  /* 0x000000ff3000720c */ /* 0x000fc80003f25070 */
[----:B------:R-:W-:-:S13]  /*a080*/  ISETP.NE.OR.EX P0, PT, R5, RZ, P0, P1 ;  /* 0x000000ff0500720c */ /* 0x000fda0000705710 */
[----:B------:R-:W-:Y:S01]  /*a090*/  @!P0 BREAK B2 ;  /* 0x0000000000028942 */ /* 0x000fe20003800000 */
[----:B------:R-:W-:Y:S05]  /*a0a0*/  @!P0 BRA `(.L_x_2100) ;  /* 0x0000030000008947 */ /* 0x000fea0003800000 */
.L_x_2102:
[----:B------:R-:W-:Y:S05]  /*a0b0*/  BSYNC B2 ;  /* 0x0000000000027941 */ /* 0x000fea0003800000 */
.L_x_2101:
[----:B------:R-:W-:Y:S02]  /*a0c0*/  BSSY B2, `(.L_x_2109) ;  /* 0x000002c000027945 */ /* 0x000fe40003800000 */
.L_x_2110:
        /* <DEDUP_REMOVED lines=44> */
.L_x_2109:
[----:B------:R-:W-:Y:S01]  /*a390*/  MOV R14, R8 ;  /* 0x00000008000e7202 */ /* 0x000fe20000000f00 */
[----:B------:R-:W-:Y:S02]  /*a3a0*/  IMAD.MOV.U32 R15, RZ, RZ, R9 ;  /* 0x000000ffff0f7224 */ /* 0x000fe400078e0009 */
.L_x_2100:
[----:B------:R-:W-:Y:S05]  /*a3b0*/  BSYNC B3 ;  /* 0x0000000000037941 */ /* 0x000fea0003800000 */
.L_x_2099:
        /* <DEDUP_REMOVED lines=35> */
.L_x_2098:
[----:B------:R-:W-:Y:S05]  /*a5f0*/  BSYNC B4 ;  /* 0x0000000000047941 */ /* 0x000fea0003800000 */
.L_x_2097:
[----:B-1----:R1:W-:Y:S01]  /*a600*/  STG.E.64 [R6.64], R50 ;  /* 0x0000003206007986 */ /* 0x0023e2000c101b04 */
[----:B------:R-:W-:-:S04]  /*a610*/  IADD3 R3, R3, 0x80, RZ ;  /* 0x0000008003037810 */ /* 0x000fc80007ffe0ff */
.L_x_2079:
[----:B-1----:R-:W-:-:S13]  /*a620*/  ISETP.GE.AND P0, PT, R3, c[0x0][0x160], PT ;  /* 0x0000580003007a0c */ /* 0x002fda0003f06270 */
        /* <DEDUP_REMOVED lines=280> */
.L_x_2112:
        /* <DEDUP_REMOVED lines=48> */
.L_x_2122:
        /* <DEDUP_REMOVED lines=32> */
[----:B------:R-:W2:Y:S02]  /*bcb0*/  LDG.E.64.CONSTANT R28, [R28.64] ;  /* 0x000000041c1c7981 */ /* 0x000ea4000c1e9b00 */
[----:B------:R-:W-:Y:S01]  /*bcc0*/  LEA.HI.X R31, R42, R2, R33, 0x3, P2 ;  /* 0x000000022a1f7211 */ /* 0x000fe200010f1c21 */
[----:B------:R-:W-:Y:S01]  /*bcd0*/  IMAD R43, R39, c[0x0][0x538], RZ ;  /* 0x00014e00272b7a24 */ /* 0x000fe200078e02ff */
[----:B------:R-:W-:Y:S01]  /*bce0*/  LEA R32, P3, R40, R0, 0x3 ;  /* 0x0000000028207211 */ /* 0x000fe200078618ff */
[----:B------:R-:W-:-:S02]  /*bcf0*/  IMAD R49, R34, c[0x0][0x53c], R49 ;  /* 0x00014f0022317a24 */ /* 0x000fc400078e0231 */
[----:B------:R-:W-:Y:S01]  /*bd00*/  IMAD.WIDE.U32 R34, R34, c[0x0][0x538], RZ ;  /* 0x00014e0022227a25 */ /* 0x000fe200078e00ff */
[----:B------:R-:W-:Y:S01]  /*bd10*/  LEA.HI.X R33, R40, R2, R41, 0x3, P3 ;  /* 0x0000000228217211 */ /* 0x000fe200018f1c29 */
[----:B------:R-:W3:Y:S02]  /*bd20*/  LDG.E.64.CONSTANT R30, [R30.64] ;  /* 0x000000041e1e7981 */ /* 0x000ee4000c1e9b00 */
[----:B------:R-:W-:Y:S02]  /*bd30*/  IMAD R47, R37, c[0x0][0x538], RZ ;  /* 0x00014e00252f7a24 */ /* 0x000fe400078e02ff */
[----:B------:R-:W-:Y:S01]  /*bd40*/  IMAD R43, R38, c[0x0][0x53c], R43 ;  /* 0x00014f00262b7a24 */ /* 0x000fe200078e022b */
[----:B------:R-:W-:Y:S01]  /*bd50*/  LEA R42, P1, R34, R0, 0x3 ;  /* 0x00000000222a7211 */ /* 0x000fe200078218ff */
[----:B------:R-:W-:Y:S01]  /*bd60*/  IMAD.WIDE.U32 R38, R38, c[0x0][0x538], RZ ;  /* 0x00014e0026267a25 */ /* 0x000fe200078e00ff */
[----:B------:R-:W-:Y:S01]  /*bd70*/  IADD3 R35, R35, R49, RZ ;  /* 0x0000003123237210 */ /* 0x000fe20007ffe0ff */
[----:B------:R-:W4:Y:S02]  /*bd80*/  LDG.E.64.CONSTANT R32, [R32.64] ;  /* 0x0000000420207981 */ /* 0x000f24000c1e9b00 */
[----:B------:R-:W-:-:S02]  /*bd90*/  IMAD R47, R36, c[0x0][0x53c], R47 ;  /* 0x00014f00242f7a24 */ /* 0x000fc400078e022f */
[----:B------:R-:W-:-:S04]  /*bda0*/  IMAD.WIDE.U32 R36, R36, c[0x0][0x538], RZ ;  /* 0x00014e0024247a25 */ /* 0x000fc800078e00ff */
[----:B------:R-:W-:Y:S01]  /*bdb0*/  IMAD.IADD R39, R39, 0x1, R43 ;  /* 0x0000000127277824 */ /* 0x000fe200078e022b */
        /* <DEDUP_REMOVED lines=56> */
[----:B------:R-:W5:Y:S02]  /*c140*/  LDG.E.64.CONSTANT R16, [R16.64] ;  /* 0x0000000410107981 */ /* 0x000f64000c1e9b00 */
        /* <DEDUP_REMOVED lines=8> */
[----:B------:R-:W5:Y:S01]  /*c1d0*/  LDG.E.64.CONSTANT R18, [R18.64] ;  /* 0x0000000412127981 */ /* 0x000f62000c1e9b00 */
[----:B------:R-:W-:Y:S01]  /*c1e0*/  IMAD.WIDE.U32 R24, R24, c[0x0][0x538], RZ ;  /* 0x00014e0018187a25 */ /* 0x000fe200078e00ff */
[----:B------:R-:W-:-:S03]  /*c1f0*/  LEA.HI.X R21, R12, R2, R13, 0x3, P1 ;  /* 0x000000020c157211 */ /* 0x000fc600008f1c0d */
[----:B------:R-:W-:Y:S01]  /*c200*/  IMAD.IADD R13, R25, 0x1, R23 ;  /* 0x00000001190d7824 */ /* 0x000fe200078e0217 */
[----:B------:R-:W-:Y:S01]  /*c210*/  LEA R12, P1, R24, R0, 0x3 ;  /* 0x00000000180c7211 */ /* 0x000fe200078218ff */
[C---:B------:R-:W-:Y:S01]  /*c220*/  IMAD R23, R26.reuse, c[0x0][0x53c], R27 ;  /* 0x00014f001a177a24 */ /* 0x040fe200078e021b */
[----:B------:R-:W5:Y:S01]  /*c230*/  LDG.E.64.CONSTANT R20, [R20.64] ;  /* 0x0000000414147981 */ /* 0x000f62000c1e9b00 */
[----:B------:R-:W-:Y:S01]  /*c240*/  IMAD.WIDE.U32 R26, R26, c[0x0][0x538], RZ ;  /* 0x00014e001a1a7a25 */ /* 0x000fe200078e00ff */
[----:B------:R-:W-:-:S04]  /*c250*/  LEA.HI.X R13, R24, R2, R13, 0x3, P1 ;  /* 0x00000002180d7211 */ /* 0x000fc800008f1c0d */
[C---:B------:R-:W-:Y:S02]  /*c260*/  LEA R22, P1, R26.reuse, R0, 0x3 ;  /* 0x000000001a167211 */ /* 0x040fe400078218ff */
[----:B------:R-:W-:Y:S01]  /*c270*/  IADD3 R23, R27, R23, RZ ;  /* 0x000000171b177210 */ /* 0x000fe20007ffe0ff */
[----:B------:R-:W5:Y:S03]  /*c280*/  LDG.E.64.CONSTANT R12, [R12.64] ;  /* 0x000000040c0c7981 */ /* 0x000f66000c1e9b00 */
        /* <DEDUP_REMOVED lines=26> */
.L_x_2121:
[----:B------:R-:W-:Y:S02]  /*c430*/  MOV R14, R8 ;  /* 0x00000008000e7202 */ /* 0x000fe40000000f00 */
[----:B------:R-:W-:Y:S02]  /*c440*/  MOV R15, R9 ;  /* 0x00000009000f7202 */ /* 0x000fe40000000f00 */
.L_x_2120:
[----:B------:R-:W-:Y:S05]  /*c450*/  BSYNC B5 ;  /* 0x0000000000057941 */ /* 0x000fea0003800000 */
.L_x_2119:
        /* <DEDUP_REMOVED lines=55> */
[----:B------:R-:W-:Y:S02]  /*c7d0*/  LEA R22, P0, R30, R0, 0x3 ;  /* 0x000000001e167211 */ /* 0x000fe400078018ff */
        /* <DEDUP_REMOVED lines=25> */
[----:B------:R-:W-:Y:S02]  /*c970*/  IADD3.X R15, RZ, R9, RZ, P1, !PT ;  /* 0x00000009ff0f7210 */ /* 0x000fe40000ffe4ff */
[----:B------:R-:W-:-:S03]  /*c980*/  MOV R8, R14 ;  /* 0x0000000e00087202 */ /* 0x000fc60000000f00 */
[----:B0-----:R0:W1:Y:S01]  /*c990*/  DADD R50, R10, R26 ;  /* 0x000000000a327229 */ /* 0x001062000000001a */
[----:B------:R-:W-:-:S05]  /*c9a0*/  IMAD.MOV.U32 R9, RZ, RZ, R15 ;  /* 0x000000ffff097224 */ /* 0x000fca00078e000f */
.L_x_2124:
[----:B------:R-:W-:Y:S05]  /*c9b0*/  BSYNC B5 ;  /* 0x0000000000057941 */ /* 0x000fea0003800000 */
.L_x_2123:
[----:B------:R-:W-:-:S04]  /*c9c0*/  ISETP.NE.U32.AND P1, PT, R48, RZ, PT ;  /* 0x000000ff3000720c */ /* 0x000fc80003f25070 */
[----:B------:R-:W-:-:S13]  /*c9d0*/  ISETP.NE.OR.EX P0, PT, R5, RZ, P0, P1 ;  /* 0x000000ff0500720c */ /* 0x000fda0000705710 */
[----:B------:R-:W-:Y:S01]  /*c9e0*/  @!P0 BREAK B2 ;  /* 0x0000000000028942 */ /* 0x000fe20003800000 */
[----:B------:R-:W-:Y:S05]  /*c9f0*/  @!P0 BRA `(.L_x_2116) ;  /* 0x0000030000008947 */ /* 0x000fea0003800000 */
.L_x_2118:
[----:B------:R-:W-:Y:S05]  /*ca00*/  BSYNC B2 ;  /* 0x0000000000027941 */ /* 0x000fea0003800000 */
.L_x_2117:
[----:B------:R-:W-:Y:S02]  /*ca10*/  BSSY B2, `(.L_x_2125) ;  /* 0x000002c000027945 */ /* 0x000fe40003800000 */
.L_x_2126:
        /* <DEDUP_REMOVED lines=44> */
.L_x_2125:
[----:B------:R-:W-:Y:S02]  /*cce0*/  MOV R14, R8 ;  /* 0x00000008000e7202 */ /* 0x000fe40000000f00 */
[----:B------:R-:W-:Y:S02]  /*ccf0*/  MOV R15, R9 ;  /* 0x00000009000f7202 */ /* 0x000fe40000000f00 */
.L_x_2116:
[----:B------:R-:W-:Y:S05]  /*cd00*/  BSYNC B3 ;  /* 0x0000000000037941 */ /* 0x000fea0003800000 */
.L_x_2115:
[----:B------:R-:W-:-:S04]  /*cd10*/  ISETP.NE.U32.AND P0, PT, R4, RZ, PT ;  /* 0x000000ff0400720c */ /* 0x000fc80003f05070 */
[----:B------:R-:W-:-:S13]  /*cd20*/  ISETP.NE.AND.EX P0, PT, RZ, RZ, PT, P0 ;  /* 0x000000ffff00720c */ /* 0x000fda0003f05300 */
[----:B------:R-:W-:Y:S05]  /*cd30*/  @!P0 BRA `(.L_x_2114) ;  /* 0x0000020000008947 */ /* 0x000fea0003800000 */
[----:B------:R-:W2:Y:S02]  /*cd40*/  LDG.E.64.CONSTANT R8, [R14.64] ;  /* 0x000000040e087981 */ /* 0x000ea4000c1e9b00 */
[----:B--2---:R-:W-:Y:S02]  /*cd50*/  IMAD R5, R9, c[0x0][0x538], RZ ;  /* 0x00014e0009057a24 */ /* 0x004fe400078e02ff */
[----:B0-----:R-:W-:-:S04]  /*cd60*/  IMAD.WIDE.U32 R10, R8, c[0x0][0x538], RZ ;  /* 0x00014e00080a7a25 */ /* 0x001fc800078e00ff */
[----:B------:R-:W-:Y:S01]  /*cd70*/  IMAD R5, R8, c[0x0][0x53c], R5 ;  /* 0x00014f0008057a24 */ /* 0x000fe200078e0205 */
[----:B------:R-:W-:-:S03]  /*cd80*/  LEA R8, P0, R10, R0, 0x3 ;  /* 0x000000000a087211 */ /* 0x000fc600078018ff */
[----:B------:R-:W-:-:S05]  /*cd90*/  IMAD.IADD R5, R11, 0x1, R5 ;  /* 0x000000010b057824 */ /* 0x000fca00078e0205 */
        /* <DEDUP_REMOVED lines=26> */
.L_x_2114:
[----:B------:R-:W-:Y:S05]  /*cf40*/  BSYNC B4 ;  /* 0x0000000000047941 */ /* 0x000fea0003800000 */
.L_x_2113:
[----:B-1----:R1:W-:Y:S01]  /*cf50*/  STG.E.64 [R6.64], R50 ;  /* 0x0000003206007986 */ /* 0x0023e2000c101b04 */
[----:B------:R-:W-:-:S04]  /*cf60*/  IADD3 R3, R3, 0x80, RZ ;  /* 0x0000008003037810 */ /* 0x000fc80007ffe0ff */
.L_x_2095:
[----:B------:R-:W-:-:S13]  /*cf70*/  ISETP.GE.AND P0, PT, R3, c[0x0][0x160], PT ;  /* 0x0000580003007a0c */ /* 0x000fda0003f06270 */
[----:B------:R-:W-:Y:S01]  /*cf80*/  @P0 BREAK B0 ;  /* 0x0000000000000942 */ /* 0x000fe20003800000 */
[----:B------:R-:W-:Y:S05]  /*cf90*/  @P0 BRA `(.L_x_2127) ;  /* 0x000052a000000947 */ /* 0x000fea0003800000 */
[----:B------:R-:W-:Y:S01]  /*cfa0*/  ISETP.NE.AND P0, PT, RZ, c[0x0][0x168], PT ;  /* 0x00005a00ff007a0c */ /* 0x000fe20003f05270 */
[----:B------:R-:W-:Y:S01]  /*cfb0*/  HFMA2.MMA R2, -RZ, RZ, 0, 0 ;  /* 0x00000000ff027435 */ /* 0x000fe200000001ff */
[----:B0-----:R-:W-:Y:S01]  /*cfc0*/  MOV R4, RZ ;  /* 0x000000ff00047202 */ /* 0x001fe20000000f00 */
[----:B-1----:R-:W-:Y:S01]  /*cfd0*/  HFMA2.MMA R6, -RZ, RZ, 0, 0 ;  /* 0x00000000ff067435 */ /* 0x002fe200000001ff */
        /* <DEDUP_REMOVED lines=275> */
.L_x_2128:
        /* <DEDUP_REMOVED lines=48> */
.L_x_2138:
        /* <DEDUP_REMOVED lines=63> */
[----:B------:R-:W-:Y:S01]  /*e800*/  IMAD.IADD R49, R41, 0x1, R49 ;  /* 0x0000000129317824 */ /* 0x000fe200078e0231 */
[----:B------:R-:W5:Y:S01]  /*e810*/  LDG.E.64.CONSTANT R46, [R46.64] ;  /* 0x000000042e2e7981 */ /* 0x000f62000c1e9b00 */
[C---:B------:R-:W-:Y:S02]  /*e820*/  IMAD R39, R10.reuse, c[0x0][0x53c], R39 ;  /* 0x00014f000a277a24 */ /* 0x040fe400078e0227 */
[----:B------:R-:W-:Y:S01]  /*e830*/  IMAD.WIDE.U32 R10, R10, c[0x0][0x538], RZ ;  /* 0x00014e000a0a7a25 */ /* 0x000fe200078e00ff */
[----:B------:R-:W-:-:S03]  /*e840*/  LEA.HI.X R35, R40, R2, R49, 0x3, P1 ;  /* 0x0000000228237211 */ /* 0x000fc600008f1c31 */
[----:B------:R-:W-:-:S04]  /*e850*/  IMAD.WIDE.U32 R36, R12, c[0x0][0x538], RZ ;  /* 0x00014e000c247a25 */ /* 0x000fc800078e00ff */
        /* <DEDUP_REMOVED lines=83> */
.L_x_2137:
[----:B------:R-:W-:Y:S02]  /*ed90*/  MOV R14, R8 ;  /* 0x00000008000e7202 */ /* 0x000fe40000000f00 */
[----:B------:R-:W-:Y:S02]  /*eda0*/  MOV R15, R9 ;  /* 0x00000009000f7202 */ /* 0x000fe40000000f00 */
.L_x_2136:
[----:B------:R-:W-:Y:S05]  /*edb0*/  BSYNC B5 ;  /* 0x0000000000057941 */ /* 0x000fea0003800000 */
.L_x_2135:
        /* <DEDUP_REMOVED lines=36> */
[----:B------:R-:W-:Y:S01]  /*f000*/  IMAD.IADD R17, R31, 0x1, R33 ;  /* 0x000000011f117824 */ /* 0x000fe200078e0221 */
[----:B------:R-:W-:Y:S01]  /*f010*/  LEA R20, P1, R24, R0, 0x3 ;  /* 0x0000000018147211 */ /* 0x000fe200078218ff */
[----:B------:R-:W-:Y:S02]  /*f020*/  IMAD.WIDE.U32 R22, R18, c[0x0][0x538], RZ ;  /* 0x00014e0012167a25 */ /* 0x000fe400078e00ff */
[----:B------:R0:W2:Y:S01]  /*f030*/  LDG.E.64.CONSTANT R18, [R28.64] ;  /* 0x000000041c127981 */ /* 0x0000a2000c1e9b00 */
[-C--:B------:R-:W-:Y:S01]  /*f040*/  LEA.HI.X R17, R30, R2.reuse, R17, 0x3, P2 ;  /* 0x000000021e117211 */ /* 0x080fe200010f1c11 */
[----:B------:R-:W-:Y:S01]  /*f050*/  IMAD R15, R15, c[0x0][0x538], RZ ;  /* 0x00014e000f0f7a24 */ /* 0x000fe200078e02ff */
[----:B------:R-:W-:Y:S01]  /*f060*/  LEA.HI.X R21, R24, R2, R21, 0x3, P1 ;  /* 0x0000000218157211 */ /* 0x000fe200008f1c15 */
[----:B------:R-:W-:Y:S01]  /*f070*/  IMAD.WIDE.U32 R30, R14, c[0x0][0x538], RZ ;  /* 0x00014e000e1e7a25 */ /* 0x000fe200078e00ff */
[----:B------:R-:W-:-:S02]  /*f080*/  IADD3 R23, R23, R25, RZ ;  /* 0x0000001917177210 */ /* 0x000fc40007ffe0ff */
[----:B------:R-:W3:Y:S01]  /*f090*/  LDG.E.64.CONSTANT R16, [R16.64] ;  /* 0x0000000410107981 */ /* 0x000ee2000c1e9b00 */
[----:B------:R-:W-:-:S03]  /*f0a0*/  IMAD R33, R14, c[0x0][0x53c], R15 ;  /* 0x00014f000e217a24 */ /* 0x000fc600078e020f */
[----:B------:R4:W5:Y:S01]  /*f0b0*/  LDG.E.64.CONSTANT R14, [R26.64] ;  /* 0x000000041a0e7981 */ /* 0x000962000c1e9b00 */
[----:B------:R-:W-:-:S03]  /*f0c0*/  IMAD R13, R13, c[0x0][0x538], RZ ;  /* 0x00014e000d0d7a24 */ /* 0x000fc600078e02ff */
[----:B------:R-:W3:Y:S01]  /*f0d0*/  LDG.E.64.CONSTANT R20, [R20.64] ;  /* 0x0000000414147981 */ /* 0x000ee2000c1e9b00 */
[----:B------:R-:W-:Y:S01]  /*f0e0*/  LEA R24, P0, R22, R0, 0x3 ;  /* 0x0000000016187211 */ /* 0x000fe200078018ff */
[----:B0-----:R-:W-:Y:S02]  /*f0f0*/  IMAD R29, R11, c[0x0][0x538], RZ ;  /* 0x00014e000b1d7a24 */ /* 0x001fe400078e02ff */
[----:B------:R-:W-:Y:S01]  /*f100*/  IMAD R11, R12, c[0x0][0x53c], R13 ;  /* 0x00014f000c0b7a24 */ /* 0x000fe200078e020d */
[----:B------:R-:W-:Y:S01]  /*f110*/  LEA.HI.X R25, R22, R2, R23, 0x3, P0 ;  /* 0x0000000216197211 */ /* 0x000fe200000f1c17 */
[----:B------:R-:W-:Y:S01]  /*f120*/  IMAD.WIDE.U32 R12, R12, c[0x0][0x538], RZ ;  /* 0x00014e000c0c7a25 */ /* 0x000fe200078e00ff */
        /* <DEDUP_REMOVED lines=24> */
[----:B------:R-:W-:-:S04]  /*f2b0*/  IADD3 R14, P1, R8, 0x40, RZ ;  /* 0x00000040080e7810 */ /* 0x000fc80007f3e0ff */
[----:B------:R-:W-:Y:S01]  /*f2c0*/  IADD3.X R15, RZ, R9, RZ, P1, !PT ;  /* 0x00000009ff0f7210 */ /* 0x000fe20000ffe4ff */
[----:B0-----:R-:W0:Y:S01]  /*f2d0*/  DADD R10, R10, R12 ;  /* 0x000000000a0a7229 */ /* 0x001e22000000000c */
[----:B------:R-:W-:Y:S02]  /*f2e0*/  MOV R8, R14 ;  /* 0x0000000e00087202 */ /* 0x000fe40000000f00 */
[----:B------:R-:W-:-:S03]  /*f2f0*/  MOV R9, R15 ;  /* 0x0000000f00097202 */ /* 0x000fc60000000f00 */
[----:B0-----:R0:W1:-:S06]  /*f300*/  DADD R50, R10, R26 ;  /* 0x000000000a327229 */ /* 0x00104c000000001a */
.L_x_2140:
[----:B------:R-:W-:Y:S05]  /*f310*/  BSYNC B5 ;  /* 0x0000000000057941 */ /* 0x000fea0003800000 */
.L_x_2139:
[----:B------:R-:W-:-:S04]  /*f320*/  ISETP.NE.U32.AND P1, PT, R48, RZ, PT ;  /* 0x000000ff3000720c */ /* 0x000fc80003f25070 */
[----:B------:R-:W-:-:S13]  /*f330*/  ISETP.NE.OR.EX P0, PT, R5, RZ, P0, P1 ;  /* 0x000000ff0500720c */ /* 0x000fda0000705710 */
[----:B------:R-:W-:Y:S01]  /*f340*/  @!P0 BREAK B2 ;  /* 0x0000000000028942 */ /* 0x000fe20003800000 */
[----:B------:R-:W-:Y:S05]  /*f350*/  @!P0 BRA `(.L_x_2132) ;  /* 0x0000030000008947 */ /* 0x000fea0003800000 */
.L_x_2134:
[----:B------:R-:W-:Y:S05]  /*f360*/  BSYNC B2 ;  /* 0x0000000000027941 */ /* 0x000fea0003800000 */
.L_x_2133:
[----:B------:R-:W-:Y:S02]  /*f370*/  BSSY B2, `(.L_x_2141) ;  /* 0x000002c000027945 */ /* 0x000fe40003800000 */
.L_x_2142:
        /* <DEDUP_REMOVED lines=8> */
[----:B------:R-:W-:-:S04]  /*f400*/  IMAD.WIDE.U32 R18, R16, c[0x0][0x538], RZ ;  /* 0x00014e0010127a25 */ /* 0x000fc800078e00ff */
[----:B------:R-:W-:Y:S01]  /*f410*/  IMAD R17, R16, c[0x0][0x53c], R17 ;  /* 0x00014f0010117a24 */ /* 0x000fe200078e0211 */
[-C--:B------:R-:W-:Y:S01]  /*f420*/  LEA R16, P0, R14, R0.reuse, 0x3 ;  /* 0x000000000e107211 */ /* 0x080fe200078018ff */
[----:B------:R-:W-:Y:S01]  /*f430*/  IMAD.IADD R13, R15, 0x1, R13 ;  /* 0x000000010f0d7824 */ /* 0x000fe200078e020d */
[----:B------:R-:W-:Y:S01]  /*f440*/  LEA R12, P1, R18, R0, 0x3 ;  /* 0x00000000120c7211 */ /* 0x000fe200078218ff */
        /* <DEDUP_REMOVED lines=8> */
[----:B------:R-:W2:Y:S02]  /*f4d0*/  LDG.E.64.CONSTANT R16, [R16.64] ;  /* 0x0000000410107981 */ /* 0x000ea4000c1e9b00 */
[----:B------:R-:W-:Y:S01]  /*f4e0*/  IADD3 R21, R23, R21, RZ ;  /* 0x0000001517157210 */ /* 0x000fe20007ffe0ff */
[C---:B------:R-:W-:Y:S01]  /*f4f0*/  IMAD R19, R10.reuse, c[0x0][0x53c], R11 ;  /* 0x00014f000a137a24 */ /* 0x040fe200078e020b */
[----:B------:R-:W3:Y:S01]  /*f500*/  LDG.E.64.CONSTANT R12, [R12.64] ;  /* 0x000000040c0c7981 */ /* 0x000ee2000c1e9b00 */
[----:B------:R-:W-:Y:S01]  /*f510*/  IMAD.WIDE.U32 R10, R10, c[0x0][0x538], RZ ;  /* 0x00014e000a0a7a25 */ /* 0x000fe200078e00ff */
[----:B------:R-:W-:-:S04]  /*f520*/  LEA.HI.X R15, R22, R2, R21, 0x3, P0 ;  /* 0x00000002160f7211 */ /* 0x000fc800000f1c15 */
        /* <DEDUP_REMOVED lines=17> */
.L_x_2141:
[----:B------:R-:W-:Y:S02]  /*f640*/  MOV R14, R8 ;  /* 0x00000008000e7202 */ /* 0x000fe40000000f00 */
[----:B------:R-:W-:Y:S02]  /*f650*/  MOV R15, R9 ;  /* 0x00000009000f7202 */ /* 0x000fe40000000f00 */
.L_x_2132:
[----:B------:R-:W-:Y:S05]  /*f660*/  BSYNC B3 ;  /* 0x0000000000037941 */ /* 0x000fea0003800000 */
.L_x_2131:
        /* <DEDUP_REMOVED lines=35> */
.L_x_2130:
[----:B------:R-:W-:Y:S05]  /*f8a0*/  BSYNC B4 ;  /* 0x0000000000047941 */ /* 0x000fea0003800000 */
.L_x_2129:
[----:B-1----:R1:W-:Y:S01]  /*f8b0*/  STG.E.64 [R6.64], R50 ;  /* 0x0000003206007986 */ /* 0x0023e2000c101b04 */
[----:B------:R-:W-:-:S04]  /*f8c0*/  IADD3 R3, R3, 0x80, RZ ;  /* 0x0000008003037810 */ /* 0x000fc80007ffe0ff */
.L_x_2111:
[----:B------:R-:W-:-:S13]  /*f8d0*/  ISETP.GE.AND P0, PT, R3, c[0x0][0x160], PT ;  /* 0x0000580003007a0c */ /* 0x000fda0003f06270 */
[----:B------:R-:W-:Y:S01]  /*f8e0*/  @P0 BREAK B0 ;  /* 0x0000000000000942 */ /* 0x000fe20003800000 */
[----:B------:R-:W-:Y:S05]  /*f8f0*/  @P0 BRA `(.L_x_2127) ;  /* 0x0000294000000947 */ /* 0x000fea0003800000 */
[----:B------:R-:W-:Y:S05]  /*f900*/  BSYNC B0 ;  /* 0x0000000000007941 */ /* 0x000fea0003800000 */
.L_x_2062:
[----:B------:R-:W-:Y:S01]  /*f910*/  ISETP.NE.AND P0, PT, RZ, c[0x0][0x168], PT ;  /* 0x00005a00ff007a0c */ /* 0x000fe20003f05270 */
[----:B------:R-:W-:Y:S01]  /*f920*/  HFMA2.MMA R2, -RZ, RZ, 0, 0 ;  /* 0x00000000ff027435 */ /* 0x000fe200000001ff */
[----:B------:R-:W-:Y:S01]  /*f930*/  MOV R4, RZ ;  /* 0x000000ff00047202 */ /* 0x000fe20000000f00 */
[----:B-1----:R-:W-:Y:S01]  /*f940*/  HFMA2.MMA R6, -RZ, RZ, 0, 0 ;  /* 0x00000000ff067435 */ /* 0x002fe200000001ff */
        /* <DEDUP_REMOVED lines=275> */
.L_x_2143:
        /* <DEDUP_REMOVED lines=34> */
[----:B------:R-:W-:Y:S01]  /*10ca0*/  MOV R8, R14 ;  /* 0x0000000e00087202 */ /* 0x000fe20000000f00 */
[----:B------:R-:W-:Y:S01]  /*10cb0*/  IMAD.MOV.U32 R9, RZ, RZ, R15 ;  /* 0x000000ffff097224 */ /* 0x000fe200078e000f */
        /* <DEDUP_REMOVED lines=12> */
.L_x_2153:
        /* <DEDUP_REMOVED lines=70> */
[C---:B------:R-:W-:Y:S01]  /*111e0*/  LEA R38, P1, R10.reuse, R0, 0x3 ;  /* 0x000000000a267211 */ /* 0x040fe200078218ff */
        /* <DEDUP_REMOVED lines=57> */
[----:B------:R-:W-:-:S05]  /*11580*/  IADD3 R48, P1, R48, 0x10, RZ ;  /* 0x0000001030307810 */ /* 0x000fca0007f3e0ff */
[----:B------:R-:W-:Y:S01]  /*11590*/  IMAD.X R5, RZ, RZ, R5, P1 ;  /* 0x000000ffff057224 */ /* 0x000fe200008e0605 */
        /* <DEDUP_REMOVED lines=22> */
.L_x_2152:
[----:B------:R-:W-:Y:S02]  /*11700*/  MOV R14, R8 ;  /* 0x00000008000e7202 */ /* 0x000fe40000000f00 */
[----:B------:R-:W-:Y:S02]  /*11710*/  MOV R15, R9 ;  /* 0x00000009000f7202 */ /* 0x000fe40000000f00 */
.L_x_2151:
[----:B------:R-:W-:Y:S05]  /*11720*/  BSYNC B5 ;  /* 0x0000000000057941 */ /* 0x000fea0003800000 */
.L_x_2150:
        /* <DEDUP_REMOVED lines=44> */
[----:B------:R-:W-:Y:S01]  /*119f0*/  IMAD R33, R14, c[0x0][0x53c], R15 ;  /* 0x00014f000e217a24 */ /* 0x000fe200078e020f */
[----:B------:R-:W3:Y:S04]  /*11a00*/  LDG.E.64.CONSTANT R16, [R16.64] ;  /* 0x0000000410107981 */ /* 0x000ee8000c1e9b00 */
[----:B------:R4:W5:Y:S01]  /*11a10*/  LDG.E.64.CONSTANT R14, [R26.64] ;  /* 0x000000041a0e7981 */ /* 0x000962000c1e9b00 */
[----:B------:R-:W-:-:S03]  /*11a20*/  IMAD R13, R13, c[0x0][0x538], RZ ;  /* 0x00014e000d0d7a24 */ /* 0x000fc600078e02ff */
[----:B------:R-:W3:Y:S01]  /*11a30*/  LDG.E.64.CONSTANT R20, [R20.64] ;  /* 0x0000000414147981 */ /* 0x000ee2000c1e9b00 */
[----:B------:R-:W-:Y:S01]  /*11a40*/  IMAD.IADD R23, R23, 0x1, R25 ;  /* 0x0000000117177824 */ /* 0x000fe200078e0219 */
        /* <DEDUP_REMOVED lines=35> */
.L_x_2155:
[----:B------:R-:W-:Y:S05]  /*11c80*/  BSYNC B5 ;  /* 0x0000000000057941 */ /* 0x000fea0003800000 */
.L_x_2154:
[----:B------:R-:W-:-:S04]  /*11c90*/  ISETP.NE.U32.AND P1, PT, R48, RZ, PT ;  /* 0x000000ff3000720c */ /* 0x000fc80003f25070 */
[----:B------:R-:W-:-:S13]  /*11ca0*/  ISETP.NE.OR.EX P0, PT, R5, RZ, P0, P1 ;  /* 0x000000ff0500720c */ /* 0x000fda0000705710 */
[----:B------:R-:W-:Y:S01]  /*11cb0*/  @!P0 BREAK B2 ;  /* 0x0000000000028942 */ /* 0x000fe20003800000 */
[----:B------:R-:W-:Y:S05]  /*11cc0*/  @!P0 BRA `(.L_x_2147) ;  /* 0x0000030000008947 */ /* 0x000fea0003800000 */
.L_x_2149:
[----:B------:R-:W-:Y:S05]  /*11cd0*/  BSYNC B2 ;  /* 0x0000000000027941 */ /* 0x000fea0003800000 */
.L_x_2148:
[----:B------:R-:W-:Y:S02]  /*11ce0*/  BSSY B2, `(.L_x_2156) ;  /* 0x000002c000027945 */ /* 0x000fe40003800000 */
.L_x_2157:
        /* <DEDUP_REMOVED lines=14> */
[----:B------:R-:W-:Y:S01]  /*11dd0*/  IMAD.IADD R15, R19, 0x1, R17 ;  /* 0x00000001130f7824 */ /* 0x000fe200078e0211 */
[----:B------:R-:W-:Y:S01]  /*11de0*/  LEA.HI.X R17, R14, R2, R13, 0x3, P0 ;  /* 0x000000020e117211 */ /* 0x000fe200000f1c0d */
[----:B------:R-:W-:-:S03]  /*11df0*/  IMAD.WIDE.U32 R22, R20, c[0x0][0x538], RZ ;  /* 0x00014e0014167a25 */ /* 0x000fc600078e00ff */
[----:B------:R-:W-:Y:S01]  /*11e00*/  LEA.HI.X R13, R18, R2, R15, 0x3, P1 ;  /* 0x00000002120d7211 */ /* 0x000fe200008f1c0f */
[----:B------:R-:W-:Y:S01]  /*11e10*/  IMAD R21, R20, c[0x0][0x53c], R21 ;  /* 0x00014f0014157a24 */ /* 0x000fe200078e0215 */
[----:B------:R-:W2:Y:S01]  /*11e20*/  LDG.E.64.CONSTANT R16, [R16.64] ;  /* 0x0000000410107981 */ /* 0x000ea2000c1e9b00 */
[----:B-----5:R-:W-:Y:S01]  /*11e30*/  IMAD R11, R11, c[0x0][0x538], RZ ;  /* 0x00014e000b0b7a24 */ /* 0x020fe200078e02ff */
[----:B------:R-:W-:Y:S02]  /*11e40*/  LEA R14, P0, R22, R0, 0x3 ;  /* 0x00000000160e7211 */ /* 0x000fe400078018ff */
        /* <DEDUP_REMOVED lines=22> */
.L_x_2156:
[----:B------:R-:W-:Y:S02]  /*11fb0*/  MOV R14, R8 ;  /* 0x00000008000e7202 */ /* 0x000fe40000000f00 */
[----:B------:R-:W-:Y:S02]  /*11fc0*/  MOV R15, R9 ;  /* 0x00000009000f7202 */ /* 0x000fe40000000f00 */
.L_x_2147:
[----:B------:R-:W-:Y:S05]  /*11fd0*/  BSYNC B3 ;  /* 0x0000000000037941 */ /* 0x000fea0003800000 */
.L_x_2146:
        /* <DEDUP_REMOVED lines=29> */
[----:B------:R-:W2:Y:S01]  /*121b0*/  LDG.E.64.CONSTANT R4, [R4.64] ;  /* 0x0000000404047981 */ /* 0x000ea2000c1e9b00 */
[----:B------:R-:W-:-:S05]  /*121c0*/  @P0 IMAD.IADD R9, R13, 0x1, R9 ;  /* 0x000000010d090824 */ /* 0x000fca00078e0209 */
[----:B------:R-:W-:-:S06]  /*121d0*/  @P0 LEA.HI.X R9, R12, R2, R9, 0x3, P1 ;  /* 0x000000020c090211 */ /* 0x000fcc00008f1c09 */
[----:B------:R-:W3:Y:S01]  /*121e0*/  @P0 LDG.E.64.CONSTANT R8, [R8.64] ;  /* 0x0000000408080981 */ /* 0x000ee2000c1e9b00 */
[----:B-12---:R-:W3:-:S06]  /*121f0*/  DADD R50, R50, R4 ;  /* 0x0000000032327229 */ /* 0x006ecc0000000004 */
[----:B---3--:R0:W1:-:S06]  /*12200*/  @P0 DADD R50, R50, R8 ;  /* 0x0000000032320229 */ /* 0x00804c0000000008 */
.L_x_2145:
[----:B------:R-:W-:Y:S05]  /*12210*/  BSYNC B4 ;  /* 0x0000000000047941 */ /* 0x000fea0003800000 */
.L_x_2144:
[----:B-1----:R1:W-:Y:S01]  /*12220*/  STG.E.64 [R6.64], R50 ;  /* 0x0000003206007986 */ /* 0x0023e2000c101b04 */
[----:B------:R-:W-:-:S03]  /*12230*/  IADD3 R3, R3, 0x80, RZ ;  /* 0x0000008003037810 */ /* 0x000fc60007ffe0ff */
.L_x_2127:
[----:B------:R-:W-:Y:S05]  /*12240*/  BSYNC B1 ;  /* 0x0000000000017941 */ /* 0x000fea0003800000 */
.L_x_2061:
[----:B------:R-:W-:Y:S01]  /*12250*/  WARPSYNC 0xffffffff ;  /* 0xffffffff00007948 */ /* 0x000fe20003800000 */
[----:B------:R-:W-:-:S13]  /*12260*/  ISETP.GE.AND P0, PT, R3, c[0x0][0x160], PT ;  /* 0x0000580003007a0c */ /* 0x000fda0003f06270 */
[----:B------:R-:W-:Y:S05]  /*12270*/  @P0 EXIT ;  /* 0x000000000000094d */ /* 0x000fea0003800000 */
[----:B------:R-:W-:Y:S01]  /*12280*/  ISETP.NE.AND P0, PT, RZ, c[0x0][0x168], PT ;  /* 0x00005a00ff007a0c */ /* 0x000fe20003f05270 */
[----:B------:R-:W-:Y:S01]  /*12290*/  HFMA2.MMA R2, -RZ, RZ, 0, 0 ;  /* 0x00000000ff027435 */ /* 0x000fe200000001ff */
[----:B0-----:R-:W-:Y:S01]  /*122a0*/  MOV R4, RZ ;  /* 0x000000ff00047202 */ /* 0x001fe20000000f00 */
[----:B-1----:R-:W-:Y:S01]  /*122b0*/  HFMA2.MMA R6, -RZ, RZ, 0, 0 ;  /* 0x00000000ff067435 */ /* 0x002fe200000001ff */
        /* <DEDUP_REMOVED lines=275> */
.L_x_2158:
        /* <DEDUP_REMOVED lines=48> */
.L_x_2168:
[----:B------:R-:W2:Y:S04]  /*136f0*/  LDG.E.64.CONSTANT R46, [R8.64] ;  /* 0x00000004082e7981 */ /* 0x000ea8000c1e9b00 */
[----:B------:R-:W3:Y:S04]  /*13700*/  LDG.E.64.CONSTANT R30, [R8.64+0x8] ;  /* 0x00000804081e7981 */ /* 0x000ee8000c1e9b00 */
[----:B------:R-:W4:Y:S04]  /*13710*/  LDG.E.64.CONSTANT R44, [R8.64+0x10] ;  /* 0x00001004082c7981 */ /* 0x000f28000c1e9b00 */
        /* <DEDUP_REMOVED lines=18> */
[----:B------:R-:W-:Y:S01]  /*13840*/  IMAD.WIDE.U32 R42, R30, c[0x0][0x538], RZ ;  /* 0x00014e001e2a7a25 */ /* 0x000fe200078e00ff */
[----:B------:R-:W-:-:S03]  /*13850*/  IADD3 R33, R47, R33, RZ ;  /* 0x000000212f217210 */ /* 0x000fc60007ffe0ff */
[----:B------:R-:W-:Y:S01]  /*13860*/  IMAD R35, R30, c[0x0][0x53c], R35 ;  /* 0x00014f001e237a24 */ /* 0x000fe200078e0223 */
[-C--:B------:R-:W-:Y:S01]  /*13870*/  LEA R30, P1, R46, R0.reuse, 0x3 ;  /* 0x000000002e1e7211 */ /* 0x080fe200078218ff */
[----:B------:R-:W-:Y:S01]  /*13880*/  IMAD R31, R44, c[0x0][0x53c], R31 ;  /* 0x00014f002c1f7a24 */ /* 0x000fe200078e021f */
[----:B------:R-:W-:Y:S01]  /*13890*/  LEA R32, P2, R42, R0, 0x3 ;  /* 0x000000002a207211 */ /* 0x000fe200078418ff */
[----:B------:R-:W-:Y:S01]  /*138a0*/  IMAD.WIDE.U32 R44, R44, c[0x0][0x538], RZ ;  /* 0x00014e002c2c7a25 */ /* 0x000fe200078e00ff */
[----:B------:R-:W-:-:S03]  /*138b0*/  IADD3 R43, R43, R35, RZ ;  /* 0x000000232b2b7210 */ /* 0x000fc60007ffe0ff */
[----:B-----5:R-:W-:Y:S01]  /*138c0*/  IMAD R51, R37, c[0x0][0x538], RZ ;  /* 0x00014e0025337a24 */ /* 0x020fe200078e02ff */
[----:B------:R-:W-:Y:S01]  /*138d0*/  IADD3 R35, R45, R31, RZ ;  /* 0x0000001f2d237210 */ /* 0x000fe20007ffe0ff */
[----:B------:R-:W-:Y:S01]  /*138e0*/  IMAD R49, R39, c[0x0][0x538], RZ ;  /* 0x00014e0027317a24 */ /* 0x000fe200078e02ff */
[-C--:B------:R-:W-:Y:S01]  /*138f0*/  LEA.HI.X R31, R46, R2.reuse, R33, 0x3, P1 ;  /* 0x000000022e1f7211 */ /* 0x080fe200008f1c21 */
[----:B------:R-:W-:Y:S01]  /*13900*/  IMAD R51, R36, c[0x0][0x53c], R51 ;  /* 0x00014f0024337a24 */ /* 0x000fe200078e0233 */
[----:B------:R-:W-:Y:S01]  /*13910*/  LEA.HI.X R33, R42, R2, R43, 0x3, P2 ;  /* 0x000000022a217211 */ /* 0x000fe200010f1c2b */
[----:B------:R-:W-:Y:S01]  /*13920*/  IMAD.WIDE.U32 R36, R36, c[0x0][0x538], RZ ;  /* 0x00014e0024247a25 */ /* 0x000fe200078e00ff */
[----:B------:R-:W-:Y:S02]  /*13930*/  LEA R34, P3, R44, R0, 0x3 ;  /* 0x000000002c227211 */ /* 0x000fe400078618ff */
[----:B------:R-:W2:Y:S01]  /*13940*/  LDG.E.64.CONSTANT R30, [R30.64] ;  /* 0x000000041e1e7981 */ /* 0x000ea2000c1e9b00 */
[----:B------:R-:W-:Y:S01]  /*13950*/  IMAD R49, R38, c[0x0][0x53c], R49 ;  /* 0x00014f0026317a24 */ /* 0x000fe200078e0231 */
[----:B------:R-:W-:Y:S01]  /*13960*/  LEA.HI.X R35, R44, R2, R35, 0x3, P3 ;  /* 0x000000022c237211 */ /* 0x000fe200018f1c23 */
[----:B------:R-:W-:Y:S01]  /*13970*/  IMAD.WIDE.U32 R38, R38, c[0x0][0x538], RZ ;  /* 0x00014e0026267a25 */ /* 0x000fe200078e00ff */
[----:B------:R-:W3:Y:S01]  /*13980*/  LDG.E.64.CONSTANT R32, [R32.64] ;  /* 0x0000000420207981 */ /* 0x000ee2000c1e9b00 */
[----:B------:R-:W-:-:S02]  /*13990*/  LEA R44, P1, R36, R0, 0x3 ;  /* 0x00000000242c7211 */ /* 0x000fc400078218ff */
[----:B------:R-:W-:Y:S01]  /*139a0*/  IMAD R47, R41, c[0x0][0x538], RZ ;  /* 0x00014e00292f7a24 */ /* 0x000fe200078e02ff */
[----:B------:R-:W-:Y:S01]  /*139b0*/  IADD3 R49, R39, R49, RZ ;  /* 0x0000003127317210 */ /* 0x000fe20007ffe0ff */
[----:B------:R-:W-:Y:S01]  /*139c0*/  IMAD R45, R11, c[0x0][0x538], RZ ;  /* 0x00014e000b2d7a24 */ /* 0x000fe200078e02ff */
[----:B------:R-:W-:Y:S01]  /*139d0*/  IADD3 R11, R37, R51, RZ ;  /* 0x00000033250b7210 */ /* 0x000fe20007ffe0ff */
[C---:B------:R-:W-:Y:S01]  /*139e0*/  IMAD R47, R40.reuse, c[0x0][0x53c], R47 ;  /* 0x00014f00282f7a24 */ /* 0x040fe200078e022f */
[----:B------:R-:W4:Y:S01]  /*139f0*/  LDG.E.64.CONSTANT R34, [R34.64] ;  /* 0x0000000422227981 */ /* 0x000f22000c1e9b00 */
[----:B------:R-:W-:Y:S01]  /*13a00*/  IMAD.WIDE.U32 R40, R40, c[0x0][0x538], RZ ;  /* 0x00014e0028287a25 */ /* 0x000fe200078e00ff */
[----:B------:R-:W-:-:S03]  /*13a10*/  LEA R46, P2, R38, R0, 0x3 ;  /* 0x00000000262e7211 */ /* 0x000fc600078418ff */
[----:B------:R-:W-:Y:S01]  /*13a20*/  IMAD R39, R10, c[0x0][0x53c], R45 ;  /* 0x00014f000a277a24 */ /* 0x000fe200078e022d */
[----:B------:R-:W-:Y:S01]  /*13a30*/  LEA.HI.X R45, R36, R2, R11, 0x3, P1 ;  /* 0x00000002242d7211 */ /* 0x000fe200008f1c0b */
[----:B------:R-:W-:Y:S01]  /*13a40*/  IMAD.WIDE.U32 R42, R10, c[0x0][0x538], RZ ;  /* 0x00014e000a2a7a25 */ /* 0x000fe200078e00ff */
[----:B------:R-:W-:Y:S02]  /*13a50*/  LEA R48, P3, R40, R0, 0x3 ;  /* 0x0000000028307211 */ /* 0x000fe400078618ff */
[----:B------:R-:W-:Y:S01]  /*13a60*/  IADD3 R37, R41, R47, RZ ;  /* 0x0000002f29257210 */ /* 0x000fe20007ffe0ff */
[----:B------:R-:W-:Y:S01]  /*13a70*/  IMAD R13, R13, c[0x0][0x538], RZ ;  /* 0x00014e000d0d7a24 */ /* 0x000fe200078e02ff */
[-C--:B------:R-:W-:Y:S01]  /*13a80*/  LEA.HI.X R47, R38, R2.reuse, R49, 0x3, P2 ;  /* 0x00000002262f7211 */ /* 0x080fe200010f1c31 */
[----:B------:R-:W5:Y:S01]  /*13a90*/  LDG.E.64.CONSTANT R44, [R44.64] ;  /* 0x000000042c2c7981 */ /* 0x000f62000c1e9b00 */
[----:B------:R-:W-:Y:S01]  /*13aa0*/  LEA.HI.X R49, R40, R2, R37, 0x3, P3 ;  /* 0x0000000228317211 */ /* 0x000fe200018f1c25 */
[----:B------:R-:W-:Y:S01]  /*13ab0*/  IMAD R37, R12, c[0x0][0x53c], R13 ;  /* 0x00014f000c257a24 */ /* 0x000fe200078e020d */
[----:B------:R-:W-:Y:S01]  /*13ac0*/  LEA R10, P1, R42, R0, 0x3 ;  /* 0x000000002a0a7211 */ /* 0x000fe200078218ff */
[----:B------:R-:W-:Y:S01]  /*13ad0*/  IMAD.WIDE.U32 R12, R12, c[0x0][0x538], RZ ;  /* 0x00014e000c0c7a25 */ /* 0x000fe200078e00ff */
[----:B------:R-:W-:Y:S01]  /*13ae0*/  IADD3 R39, R43, R39, RZ ;  /* 0x000000272b277210 */ /* 0x000fe20007ffe0ff */
[----:B------:R-:W5:Y:S02]  /*13af0*/  LDG.E.64.CONSTANT R46, [R46.64] ;  /* 0x000000042e2e7981 */ /* 0x000f64000c1e9b00 */
[----:B------:R-:W-:Y:S01]  /*13b00*/  IMAD R15, R15, c[0x0][0x538], RZ ;  /* 0x00014e000f0f7a24 */ /* 0x000fe200078e02ff */
[----:B------:R-:W-:Y:S01]  /*13b10*/  LEA.HI.X R11, R42, R2, R39, 0x3, P1 ;  /* 0x000000022a0b7211 */ /* 0x000fe200008f1c27 */
[----:B------:R-:W-:Y:S01]  /*13b20*/  IMAD.WIDE.U32 R38, R14, c[0x0][0x538], RZ ;  /* 0x00014e000e267a25 */ /* 0x000fe200078e00ff */
[----:B------:R-:W-:Y:S01]  /*13b30*/  LEA R36, P1, R12, R0, 0x3 ;  /* 0x000000000c247211 */ /* 0x000fe200078218ff */
[----:B------:R-:W5:Y:S01]  /*13b40*/  LDG.E.64.CONSTANT R48, [R48.64] ;  /* 0x0000000430307981 */ /* 0x000f62000c1e9b00 */
[----:B------:R-:W-:Y:S01]  /*13b50*/  IADD3 R13, R13, R37, RZ ;  /* 0x000000250d0d7210 */ /* 0x000fe20007ffe0ff */
[----:B------:R-:W-:-:S02]  /*13b60*/  IMAD R15, R14, c[0x0][0x53c], R15 ;  /* 0x00014f000e0f7a24 */ /* 0x000fc400078e020f */
[----:B------:R-:W-:Y:S01]  /*13b70*/  IMAD R19, R19, c[0x0][0x538], RZ ;  /* 0x00014e0013137a24 */ /* 0x000fe200078e02ff */
[----:B------:R-:W-:Y:S01]  /*13b80*/  LEA.HI.X R37, R12, R2, R13, 0x3, P1 ;  /* 0x000000020c257211 */ /* 0x000fe200008f1c0d */
[----:B------:R-:W-:Y:S01]  /*13b90*/  IMAD.IADD R13, R39, 0x1, R15 ;  /* 0x00000001270d7824 */ /* 0x000fe200078e020f */
[----:B------:R-:W-:Y:S01]  /*13ba0*/  LEA R12, P1, R38, R0, 0x3 ;  /* 0x00000000260c7211 */ /* 0x000fe200078218ff */
[----:B------:R-:W-:Y:S01]  /*13bb0*/  IMAD R15, R17, c[0x0][0x538], RZ ;  /* 0x00014e00110f7a24 */ /* 0x000fe200078e02ff */
[----:B------:R-:W5:Y:S01]  /*13bc0*/  LDG.E.64.CONSTANT R10, [R10.64] ;  /* 0x000000040a0a7981 */ /* 0x000f62000c1e9b00 */
[----:B------:R-:W-:Y:S01]  /*13bd0*/  IMAD R19, R18, c[0x0][0x53c], R19 ;  /* 0x00014f0012137a24 */ /* 0x000fe200078e0213 */
[----:B------:R-:W-:Y:S01]  /*13be0*/  LEA.HI.X R13, R38, R2, R13, 0x3, P1 ;  /* 0x00000002260d7211 */ /* 0x000fe200008f1c0d */
[C---:B------:R-:W-:Y:S01]  /*13bf0*/  IMAD R15, R16.reuse, c[0x0][0x53c], R15 ;  /* 0x00014f00100f7a24 */ /* 0x040fe200078e020f */
[----:B------:R-:W5:Y:S01]  /*13c00*/  LDG.E.64.CONSTANT R36, [R36.64] ;  /* 0x0000000424247981 */ /* 0x000f62000c1e9b00 */
[----:B------:R-:W-:-:S03]  /*13c10*/  IMAD.WIDE.U32 R16, R16, c[0x0][0x538], RZ ;  /* 0x00014e0010107a25 */ /* 0x000fc600078e00ff */
[----:B------:R-:W5:Y:S01]  /*13c20*/  LDG.E.64.CONSTANT R12, [R12.64] ;  /* 0x000000040c0c7981 */ /* 0x000f62000c1e9b00 */
[----:B------:R-:W-:Y:S01]  /*13c30*/  IMAD.WIDE.U32 R38, R18, c[0x0][0x538], RZ ;  /* 0x00014e0012267a25 */ /* 0x000fe200078e00ff */
[----:B------:R-:W-:Y:S02]  /*13c40*/  IADD3 R15, R17, R15, RZ ;  /* 0x0000000f110f7210 */ /* 0x000fe40007ffe0ff */
[C---:B------:R-:W-:Y:S02]  /*13c50*/  LEA R14, P1, R16.reuse, R0, 0x3 ;  /* 0x00000000100e7211 */ /* 0x040fe400078218ff */
[----:B------:R-:W-:Y:S01]  /*13c60*/  IADD3 R17, R39, R19, RZ ;  /* 0x0000001327117210 */ /* 0x000fe20007ffe0ff */
[----:B------:R-:W-:Y:S01]  /*13c70*/  IMAD R19, R21, c[0x0][0x538], RZ ;  /* 0x00014e0015137a24 */ /* 0x000fe200078e02ff */
[----:B------:R-:W-:Y:S01]  /*13c80*/  LEA.HI.X R15, R16, R2, R15, 0x3, P1 ;  /* 0x00000002100f7211 */ /* 0x000fe200008f1c0f */
[----:B------:R-:W-:Y:S01]  /*13c90*/  IMAD R23, R23, c[0x0][0x538], RZ ;  /* 0x00014e0017177a24 */ /* 0x000fe200078e02ff */
[----:B------:R-:W-:Y:S01]  /*13ca0*/  LEA R16, P1, R38, R0, 0x3 ;  /* 0x0000000026107211 */ /* 0x000fe200078218ff */
[----:B------:R-:W-:-:S02]  /*13cb0*/  IMAD R19, R20, c[0x0][0x53c], R19 ;  /* 0x00014f0014137a24 */ /* 0x000fc400078e0213 */
[----:B------:R-:W-:Y:S01]  /*13cc0*/  IMAD.WIDE.U32 R20, R20, c[0x0][0x538], RZ ;  /* 0x00014e0014147a25 */ /* 0x000fe200078e00ff */
[----:B------:R-:W-:Y:S01]  /*13cd0*/  LEA.HI.X R17, R38, R2, R17, 0x3, P1 ;  /* 0x0000000226117211 */ /* 0x000fe200008f1c11 */
[----:B------:R-:W5:Y:S02]  /*13ce0*/  LDG.E.64.CONSTANT R14, [R14.64] ;  /* 0x000000040e0e7981 */ /* 0x000f64000c1e9b00 */
[----:B------:R-:W-:Y:S01]  /*13cf0*/  IMAD.WIDE.U32 R38, R22, c[0x0][0x538], RZ ;  /* 0x00014e0016267a25 */ /* 0x000fe200078e00ff */
[----:B------:R-:W-:Y:S02]  /*13d00*/  LEA R18, P1, R20, R0, 0x3 ;  /* 0x0000000014127211 */ /* 0x000fe400078218ff */
[----:B------:R-:W-:Y:S01]  /*13d10*/  IADD3 R19, R21, R19, RZ ;  /* 0x0000001315137210 */ /* 0x000fe20007ffe0ff */
[----:B------:R-:W-:Y:S01]  /*13d20*/  IMAD R23, R22, c[0x0][0x53c], R23 ;  /* 0x00014f0016177a24 */ /* 0x000fe200078e0217 */
[----:B------:R-:W5:Y:S01]  /*13d30*/  LDG.E.64.CONSTANT R16, [R16.64] ;  /* 0x0000000410107981 */ /* 0x000f62000c1e9b00 */
[----:B------:R-:W-:Y:S01]  /*13d40*/  IMAD R25, R25, c[0x0][0x538], RZ ;  /* 0x00014e0019197a24 */ /* 0x000fe200078e02ff */
[----:B------:R-:W-:-:S02]  /*13d50*/  LEA.HI.X R19, R20, R2, R19, 0x3, P1 ;  /* 0x0000000214137211 */ /* 0x000fc400008f1c13 */
[----:B------:R-:W-:Y:S01]  /*13d60*/  IADD3 R21, R39, R23, RZ ;  /* 0x0000001727157210 */ /* 0x000fe20007ffe0ff */
[----:B------:R-:W-:Y:S01]  /*13d70*/  IMAD.WIDE.U32 R22, R24, c[0x0][0x538], RZ ;  /* 0x00014e0018167a25 */ /* 0x000fe200078e00ff */
[----:B------:R-:W-:Y:S02]  /*13d80*/  LEA R20, P1, R38, R0, 0x3 ;  /* 0x0000000026147211 */ /* 0x000fe400078218ff */
[----:B------:R-:W5:Y:S01]  /*13d90*/  LDG.E.64.CONSTANT R18, [R18.64] ;  /* 0x0000000412127981 */ /* 0x000f62000c1e9b00 */
[----:B------:R-:W-:Y:S01]  /*13da0*/  IMAD R25, R24, c[0x0][0x53c], R25 ;  /* 0x00014f0018197a24 */ /* 0x000fe200078e0219 */
[----:B------:R-:W-:Y:S01]  /*13db0*/  LEA.HI.X R21, R38, R2, R21, 0x3, P1 ;  /* 0x0000000226157211 */ /* 0x000fe200008f1c15 */
[----:B------:R-:W-:Y:S01]  /*13dc0*/  IMAD R39, R27, c[0x0][0x538], RZ ;  /* 0x00014e001b277a24 */ /* 0x000fe200078e02ff */
[----:B------:R-:W-:Y:S02]  /*13dd0*/  LEA R24, P1, R22, R0, 0x3 ;  /* 0x0000000016187211 */ /* 0x000fe400078218ff */
[----:B------:R-:W-:Y:S01]  /*13de0*/  IADD3 R23, R23, R25, RZ ;  /* 0x0000001917177210 */ /* 0x000fe20007ffe0ff */
[C---:B------:R-:W-:Y:S01]  /*13df0*/  IMAD R39, R26.reuse, c[0x0][0x53c], R39 ;  /* 0x00014f001a277a24 */ /* 0x040fe200078e0227 */
[----:B------:R-:W5:Y:S01]  /*13e00*/  LDG.E.64.CONSTANT R20, [R20.64] ;  /* 0x0000000414147981 */ /* 0x000f62000c1e9b00 */
[----:B------:R-:W-:Y:S01]  /*13e10*/  IMAD.WIDE.U32 R26, R26, c[0x0][0x538], RZ ;  /* 0x00014e001a1a7a25 */ /* 0x000fe200078e00ff */
[----:B------:R-:W-:-:S03]  /*13e20*/  LEA.HI.X R25, R22, R2, R23, 0x3, P1 ;  /* 0x0000000216197211 */ /* 0x000fc600008f1c17 */
[----:B------:R-:W-:Y:S01]  /*13e30*/  IMAD R23, R29, c[0x0][0x538], RZ ;  /* 0x00014e001d177a24 */ /* 0x000fe200078e02ff */
[----:B------:R-:W-:Y:S02]  /*13e40*/  IADD3 R39, R27, R39, RZ ;  /* 0x000000271b277210 */ /* 0x000fe40007ffe0ff */
        /* <DEDUP_REMOVED lines=14> */
[----:B------:R-:W-:-:S05]  /*13f30*/  IADD3 R8, P2, R8, 0x80, RZ ;  /* 0x0000008008087810 */ /* 0x000fca0007f5e0ff */
[----:B------:R-:W-:Y:S01]  /*13f40*/  IMAD.X R9, RZ, RZ, R9, P2 ;  /* 0x000000ffff097224 */ /* 0x000fe200010e0609 */
        /* <DEDUP_REMOVED lines=18> */
.L_x_2167:
[----:B------:R-:W-:Y:S02]  /*14070*/  MOV R14, R8 ;  /* 0x00000008000e7202 */ /* 0x000fe40000000f00 */
[----:B------:R-:W-:Y:S02]  /*14080*/  MOV R15, R9 ;  /* 0x00000009000f7202 */ /* 0x000fe40000000f00 */
.L_x_2166:
[----:B------:R-:W-:Y:S05]  /*14090*/  BSYNC B4 ;  /* 0x0000000000047941 */ /* 0x000fea0003800000 */
.L_x_2165:
        /* <DEDUP_REMOVED lines=24> */
[----:B-----5:R-:W-:Y:S01]  /*14220*/  IMAD R21, R21, c[0x0][0x538], RZ ;  /* 0x00014e0015157a24 */ /* 0x020fe200078e02ff */
[----:B------:R-:W-:Y:S01]  /*14230*/  LEA R26, P0, R24, R0, 0x3 ;  /* 0x00000000181a7211 */ /* 0x000fe200078018ff */
[----:B------:R-:W-:Y:S01]  /*14240*/  IMAD.WIDE.U32 R22, R18, c[0x0][0x538], RZ ;  /* 0x00014e0012167a25 */ /* 0x000fe200078e00ff */
[----:B------:R-:W-:-:S03]  /*14250*/  IADD3 R25, R25, R27, RZ ;  /* 0x0000001b19197210 */ /* 0x000fc60007ffe0ff */
[----:B------:R-:W-:Y:S01]  /*14260*/  IMAD R19, R18, c[0x0][0x53c], R19 ;  /* 0x00014f0012137a24 */ /* 0x000fe200078e0213 */
[----:B------:R-:W-:Y:S01]  /*14270*/  LEA.HI.X R27, R24, R2, R25, 0x3, P0 ;  /* 0x00000002181b7211 */ /* 0x000fe200000f1c19 */
[----:B------:R-:W-:-:S04]  /*14280*/  IMAD.WIDE.U32 R30, R20, c[0x0][0x538], RZ ;  /* 0x00014e00141e7a25 */ /* 0x000fc800078e00ff */
[----:B------:R-:W-:Y:S01]  /*14290*/  IMAD R33, R20, c[0x0][0x53c], R21 ;  /* 0x00014f0014217a24 */ /* 0x000fe200078e0215 */
        /* <DEDUP_REMOVED lines=8> */
[----:B------:R-:W-:Y:S01]  /*14320*/  IADD3 R19, R31, R33, RZ ;  /* 0x000000211f137210 */ /* 0x000fe20007ffe0ff */
[----:B------:R0:W2:Y:S02]  /*14330*/  LDG.E.64.CONSTANT R16, [R28.64] ;  /* 0x000000041c107981 */ /* 0x0000a4000c1e9b00 */
[----:B------:R-:W-:Y:S01]  /*14340*/  IMAD R33, R14, c[0x0][0x53c], R15 ;  /* 0x00014f000e217a24 */ /* 0x000fe200078e020f */
[----:B------:R-:W-:Y:S01]  /*14350*/  LEA.HI.X R19, R30, R2, R19, 0x3, P2 ;  /* 0x000000021e137211 */ /* 0x000fe200010f1c13 */
[----:B------:R-:W-:Y:S01]  /*14360*/  IMAD.WIDE.U32 R30, R14, c[0x0][0x538], RZ ;  /* 0x00014e000e1e7a25 */ /* 0x000fe200078e00ff */
[----:B------:R-:W3:Y:S04]  /*14370*/  LDG.E.64.CONSTANT R20, [R20.64] ;  /* 0x0000000414147981 */ /* 0x000ee8000c1e9b00 */
[----:B------:R4:W5:Y:S01]  /*14380*/  LDG.E.64.CONSTANT R14, [R26.64] ;  /* 0x000000041a0e7981 */ /* 0x000962000c1e9b00 */
[----:B------:R-:W-:Y:S01]  /*14390*/  IMAD R13, R13, c[0x0][0x538], RZ ;  /* 0x00014e000d0d7a24 */ /* 0x000fe200078e02ff */
[----:B------:R-:W-:-:S02]  /*143a0*/  LEA R24, P0, R22, R0, 0x3 ;  /* 0x0000000016187211 */ /* 0x000fc400078018ff */
[----:B------:R-:W-:Y:S01]  /*143b0*/  IADD3 R23, R23, R25, RZ ;  /* 0x0000001917177210 */ /* 0x000fe20007ffe0ff */
[----:B0-----:R-:W-:Y:S01]  /*143c0*/  IMAD R29, R11, c[0x0][0x538], RZ ;  /* 0x00014e000b1d7a24 */ /* 0x001fe200078e02ff */
[----:B------:R-:W3:Y:S01]  /*143d0*/  LDG.E.64.CONSTANT R18, [R18.64] ;  /* 0x0000000412127981 */ /* 0x000ee2000c1e9b00 */
[----:B------:R-:W-:Y:S01]  /*143e0*/  IMAD R11, R12, c[0x0][0x53c], R13 ;  /* 0x00014f000c0b7a24 */ /* 0x000fe200078e020d */
[----:B------:R-:W-:Y:S01]  /*143f0*/  LEA.HI.X R25, R22, R2, R23, 0x3, P0 ;  /* 0x0000000216197211 */ /* 0x000fe200000f1c17 */
[----:B------:R-:W-:Y:S01]  /*14400*/  IMAD.WIDE.U32 R12, R12, c[0x0][0x538], RZ ;  /* 0x00014e000c0c7a25 */ /* 0x000fe200078e00ff */
[----:B------:R-:W-:-:S03]  /*14410*/  LEA R22, P0, R30, R0, 0x3 ;  /* 0x000000001e167211 */ /* 0x000fc600078018ff */
[----:B------:R-:W-:Y:S01]  /*14420*/  IMAD.IADD R23, R31, 0x1, R33 ;  /* 0x000000011f177824 */ /* 0x000fe200078e0221 */
[----:B------:R-:W-:Y:S01]  /*14430*/  IADD3 R13, R13, R11, RZ ;  /* 0x0000000b0d0d7210 */ /* 0x000fe20007ffe0ff */
[C---:B------:R-:W-:Y:S02]  /*14440*/  IMAD R31, R10.reuse, c[0x0][0x53c], R29 ;  /* 0x00014f000a1f7a24 */ /* 0x040fe400078e021d */
        /* <DEDUP_REMOVED lines=26> */
.L_x_2170:
[----:B------:R-:W-:Y:S05]  /*145f0*/  BSYNC B4 ;  /* 0x0000000000047941 */ /* 0x000fea0003800000 */
.L_x_2169:
[----:B------:R-:W-:-:S04]  /*14600*/  ISETP.NE.U32.AND P1, PT, R5, RZ, PT ;  /* 0x000000ff0500720c */ /* 0x000fc80003f25070 */
[----:B------:R-:W-:-:S13]  /*14610*/  ISETP.NE.OR.EX P0, PT, R4, RZ, P0, P1 ;  /* 0x000000ff0400720c */ /* 0x000fda0000705710 */
[----:B------:R-:W-:Y:S01]  /*14620*/  @!P0 BREAK B3 ;  /* 0x0000000000038942 */ /* 0x000fe20003800000 */
[----:B------:R-:W-:Y:S05]  /*14630*/  @!P0 BRA `(.L_x_2162) ;  /* 0x0000030000008947 */ /* 0x000fea0003800000 */
.L_x_2164:
[----:B------:R-:W-:Y:S05]  /*14640*/  BSYNC B3 ;  /* 0x0000000000037941 */ /* 0x000fea0003800000 */
.L_x_2163:
[----:B------:R-:W-:Y:S02]  /*14650*/  BSSY B3, `(.L_x_2171) ;  /* 0x000002c000037945 */ /* 0x000fe40003800000 */
.L_x_2172:
        /* <DEDUP_REMOVED lines=20> */
[----:B------:R-:W-:Y:S01]  /*147a0*/  LEA R14, P0, R22, R0, 0x3 ;  /* 0x00000000160e7211 */ /* 0x000fe200078018ff */
[----:B------:R-:W-:Y:S01]  /*147b0*/  IMAD.IADD R21, R23, 0x1, R21 ;  /* 0x0000000117157824 */ /* 0x000fe200078e0215 */
[----:B------:R-:W2:Y:S01]  /*147c0*/  LDG.E.64.CONSTANT R16, [R16.64] ;  /* 0x0000000410107981 */ /* 0x000ea2000c1e9b00 */
[----:B------:R-:W-:-:S02]  /*147d0*/  IMAD R19, R10, c[0x0][0x53c], R11 ;  /* 0x00014f000a137a24 */ /* 0x000fc400078e020b */
        /* <DEDUP_REMOVED lines=8> */
[----:B------:R-:W-:Y:S02]  /*14860*/  IADD3 R5, P0, R5, 0x4, RZ ;  /* 0x0000000405057810 */ /* 0x000fe40007f1e0ff */
[----:B------:R-:W-:Y:S02]  /*14870*/  IADD3 R8, P1, R8, 0x20, RZ ;  /* 0x0000002008087810 */ /* 0x000fe40007f3e0ff */
[----:B------:R-:W-:Y:S02]  /*14880*/  IADD3.X R4, RZ, R4, RZ, P0, !PT ;  /* 0x00000004ff047210 */ /* 0x000fe400007fe4ff */
[----:B------:R-:W-:Y:S02]  /*14890*/  ISETP.NE.U32.AND P0, PT, R5, RZ, PT ;  /* 0x000000ff0500720c */ /* 0x000fe40003f05070 */
[----:B------:R-:W-:Y:S02]  /*148a0*/  IADD3.X R9, RZ, R9, RZ, P1, !PT ;  /* 0x00000009ff097210 */ /* 0x000fe40000ffe4ff */
[----:B------:R-:W-:Y:S01]  /*148b0*/  ISETP.NE.AND.EX P0, PT, R4, RZ, PT, P0 ;  /* 0x000000ff0400720c */ /* 0x000fe20003f05300 */
[----:B-12---:R-:W3:-:S06]  /*148c0*/  DADD R52, R16, R52 ;  /* 0x0000000010347229 */ /* 0x006ecc0000000034 */
[----:B---3--:R-:W4:-:S06]  /*148d0*/  DADD R52, R52, R12 ;  /* 0x0000000034347229 */ /* 0x008f0c000000000c */
[----:B----4-:R-:W5:-:S06]  /*148e0*/  DADD R52, R52, R14 ;  /* 0x0000000034347229 */ /* 0x010f4c000000000e */
[----:B-----5:R0:W1:Y:S01]  /*148f0*/  DADD R52, R52, R18 ;  /* 0x0000000034347229 */ /* 0x0200620000000012 */
[----:B------:R-:W-:Y:S05]  /*14900*/  @P0 BRA `(.L_x_2172) ;  /* 0xfffffd5000000947 */ /* 0x000fea000383ffff */
[----:B------:R-:W-:Y:S05]  /*14910*/  BSYNC B3 ;  /* 0x0000000000037941 */ /* 0x000fea0003800000 */
.L_x_2171:
[----:B------:R-:W-:Y:S02]  /*14920*/  MOV R14, R8 ;  /* 0x00000008000e7202 */ /* 0x000fe40000000f00 */
[----:B------:R-:W-:Y:S02]  /*14930*/  MOV R15, R9 ;  /* 0x00000009000f7202 */ /* 0x000fe40000000f00 */
.L_x_2162:
[----:B------:R-:W-:Y:S05]  /*14940*/  BSYNC B1 ;  /* 0x0000000000017941 */ /* 0x000fea0003800000 */
.L_x_2161:
        /* <DEDUP_REMOVED lines=13> */
[----:B-12---:R1:W2:-:S12]  /*14a20*/  DADD R52, R52, R4 ;  /* 0x0000000034347229 */ /* 0x0062980000000004 */
[----:B------:R-:W-:Y:S05]  /*14a30*/  @!P0 BRA `(.L_x_2160) ;  /* 0x0000014000008947 */ /* 0x000fea0003800000 */
[----:B------:R-:W-:Y:S01]  /*14a40*/  ISETP.NE.U32.AND P0, PT, R3, 0x2, PT ;  /* 0x000000020300780c */ /* 0x000fe20003f05070 */
[----:B-1----:R-:W3:Y:S03]  /*14a50*/  LDG.E.64.CONSTANT R4, [R14.64+0x8] ;  /* 0x000008040e047981 */ /* 0x002ee6000c1e9b00 */
[----:B------:R-:W-:-:S13]  /*14a60*/  ISETP.NE.AND.EX P0, PT, RZ, RZ, PT, P0 ;  /* 0x000000ffff00720c */ /* 0x000fda0003f05300 */
[----:B------:R-:W4:Y:S01]  /*14a70*/  @P0 LDG.E.64.CONSTANT R8, [R14.64+0x10] ;  /* 0x000010040e080981 */ /* 0x000f22000c1e9b00 */
[----:B---3--:R-:W-:Y:S02]  /*14a80*/  IMAD R3, R5, c[0x0][0x538], RZ ;  /* 0x00014e0005037a24 */ /* 0x008fe400078e02ff */
[----:B0-----:R-:W-:-:S04]  /*14a90*/  IMAD.WIDE.U32 R10, R4, c[0x0][0x538], RZ ;  /* 0x00014e00040a7a25 */ /* 0x001fc800078e00ff */
[----:B------:R-:W-:Y:S01]  /*14aa0*/  IMAD R3, R4, c[0x0][0x53c], R3 ;  /* 0x00014f0004037a24 */ /* 0x000fe200078e0203 */
[----:B------:R-:W-:-:S04]  /*14ab0*/  LEA R12, P1, R10, R0, 0x3 ;  /* 0x000000000a0c7211 */ /* 0x000fc800078218ff */
[----:B------:R-:W-:Y:S01]  /*14ac0*/  IADD3 R3, R11, R3, RZ ;  /* 0x000000030b037210 */ /* 0x000fe20007ffe0ff */
[----:B----4-:R-:W-:Y:S02]  /*14ad0*/  @P0 IMAD R9, R9, c[0x0][0x538], RZ ;  /* 0x00014e0009090a24 */ /* 0x010fe400078e02ff */
[----:B------:R-:W-:-:S04]  /*14ae0*/  @P0 IMAD.WIDE.U32 R4, R8, c[0x0][0x538], RZ ;  /* 0x00014e0008040a25 */ /* 0x000fc800078e00ff */
[----:B------:R-:W-:Y:S01]  /*14af0*/  @P0 IMAD R9, R8, c[0x0][0x53c], R9 ;  /* 0x00014f0008090a24 */ /* 0x000fe200078e0209 */
[----:B------:R-:W-:Y:S02]  /*14b00*/  LEA.HI.X R13, R10, R2, R3, 0x3, P1 ;  /* 0x000000020a0d7211 */ /* 0x000fe400008f1c03 */
[----:B------:R-:W-:Y:S02]  /*14b10*/  @P0 LEA R8, P1, R4, R0, 0x3 ;  /* 0x0000000004080211 */ /* 0x000fe400078218ff */
[----:B------:R-:W-:-:S04]  /*14b20*/  @P0 IADD3 R3, R5, R9, RZ ;  /* 0x0000000905030210 */ /* 0x000fc80007ffe0ff */
[----:B------:R-:W-:Y:S02]  /*14b30*/  @P0 LEA.HI.X R9, R4, R2, R3, 0x3, P1 ;  /* 0x0000000204090211 */ /* 0x000fe400008f1c03 */
[----:B------:R-:W3:Y:S04]  /*14b40*/  LDG.E.64.CONSTANT R2, [R12.64] ;  /* 0x000000040c027981 */ /* 0x000ee8000c1e9b00 */
[----:B------:R-:W4:Y:S01]  /*14b50*/  @P0 LDG.E.64.CONSTANT R4, [R8.64] ;  /* 0x0000000408040981 */ /* 0x000f22000c1e9b00 */
[----:B--23--:R-:W4:-:S06]  /*14b60*/  DADD R52, R52, R2 ;  /* 0x0000000034347229 */ /* 0x00cf0c0000000002 */
[----:B----4-:R0:W1:-:S06]  /*14b70*/  @P0 DADD R52, R52, R4 ;  /* 0x0000000034340229 */ /* 0x01004c0000000004 */
.L_x_2160:
[----:B------:R-:W-:Y:S05]  /*14b80*/  BSYNC B2 ;  /* 0x0000000000027941 */ /* 0x000fea0003800000 */
.L_x_2159:
[----:B------:R-:W-:Y:S01]  /*14b90*/  WARPSYNC 0xffffffff ;  /* 0xffffffff00007948 */ /* 0x000fe20003800000 */
[----:B-12---:R-:W-:Y:S01]  /*14ba0*/  STG.E.64 [R6.64], R52 ;  /* 0x0000003406007986 */ /* 0x006fe2000c101b04 */
[----:B------:R-:W-:Y:S05]  /*14bb0*/  EXIT ;  /* 0x000000000000794d */ /* 0x000fea0003800000 */
.L_x_2173:
        /* <DEDUP_REMOVED lines=12> */
.L_x_16251:


//--------------------- .text._ZN2at6native73_GLOBAL__N__c8866d80_35_SparseBinaryOpIntersectionKernel_cu_1520ed90_315312apply_kernelILi128ELi8EZNS1_29binary_op_intersection_kernelINS1_9RhsProjOpEslEEvRNS_14TensorIteratorEllRKNS_6TensorEbEUliE_EEviT1_ --------------------------
	.section	.text._ZN2at6native73_GLOBAL__N__c8866d80_35_SparseBinaryOpIntersectionKernel_cu_1520ed90_315312apply_kernelILi128ELi8EZNS1_29binary_op_intersection_kernelINS1_9RhsProjOpEslEEvRNS_14TensorIteratorEllRKNS_6TensorEbEUliE_EEviT1_,"ax",@progbits
	.sectioninfo	@"SHI_REGISTERS=54"
	.align	128
.text._ZN2at6native73_GLOBAL__N__c8866d80_35_SparseBinaryOpIntersectionKernel_cu_1520ed90_315312apply_kernelILi128ELi8EZNS1_29binary_op_intersection_kernelINS1_9RhsProjOpEslEEvRNS_14TensorIteratorEllRKNS_6TensorEbEUliE_EEviT1_:
        .type           _ZN2at6native73_GLOBAL__N__c8866d80_35_SparseBinaryOpIntersectionKernel_cu_1520ed90_315312apply_kernelILi128ELi8EZNS1_29binary_op_intersection_kernelINS1_9RhsProjOpEslEEvRNS_14TensorIteratorEllRKNS_6TensorEbEUliE_EEviT1_,@function
        .size           _ZN2at6native73_GLOBAL__N__c8866d80_35_SparseBinaryOpIntersectionKernel_cu_1520ed90_315312apply_kernelILi128ELi8EZNS1_29binary_op_intersection_kernelINS1_9RhsProjOpEslEEvRNS_14TensorIteratorEllRKNS_6TensorEbEUliE_EEviT1_,(.L_x_16252 - _ZN2at6native73_GLOBAL__N__c8866d80_35_SparseBinaryOpIntersectionKernel_cu_1520ed90_315312apply_kernelILi128ELi8EZNS1_29binary_op_intersection_kernelINS1_9RhsProjOpEslEEvRNS_14TensorIteratorEllRKNS_6TensorEbEUliE_EEviT1_)
        .other          _ZN2at6native73_GLOBAL__N__c8866d80_35_SparseBinaryOpIntersectionKernel_cu_1520ed90_315312apply_kernelILi128ELi8EZNS1_29binary_op_intersection_kernelINS1_9RhsProjOpEslEEvRNS_14TensorIteratorEllRKNS_6TensorEbEUliE_EEviT1_,@"STO_CUDA_ENTRY STV_DEFAULT"
_ZN2at6native73_GLOBAL__N__c8866d80_35_SparseBinaryOpIntersectionKernel_cu_1520ed90_315312apply_kernelILi128ELi8EZNS1_29binary_op_intersection_kernelINS1_9RhsProjOpEslEEvRNS_14TensorIteratorEllRKNS_6TensorEbEUliE_EEviT1_:
[----:B------:R-:W-:Y:S02]  /*0000*/  MOV R1, c[0x0][0x28] ;  /* 0x00000a0000017a02 */ /* 0x000fe40000000f00 */
[----:B------:R-:W0:Y:S01]  /*0010*/  S2R R0, SR_CTAID.X ;  /* 0x0000000000007919 */ /* 0x000e220000002500 */
[----:B------:R-:W-:Y:S01]  /*0020*/  ULDC.64 UR4, c[0x0][0x118] ;  /* 0x0000460000047ab9 */ /* 0x000fe20000000a00 */
[----:B------:R-:W-:Y:S02]  /*0030*/  BSSY B2, `(.L_x_2174) ;  /* 0x00002bf000027945 */ /* 0x000fe40003800000 */
[----:B------:R-:W0:Y:S02]  /*0040*/  S2R R3, SR_TID.X ;  /* 0x0000000000037919 */ /* 0x000e240000002100 */
[----:B0-----:R-:W-:-:S05]  /*0050*/  IMAD R0, R0, 0x400, R3 ;  /* 0x0000040000007824 */ /* 0x001fca00078e0203 */
[----:B------:R-:W-:Y:S02]  /*0060*/  ISETP.GE.AND P0, PT, R0, c[0x0][0x160], PT ;  /* 0x0000580000007a0c */ /* 0x000fe40003f06270 */
[----:B------:R-:W-:-:S11]  /*0070*/  MOV R3, R0 ;  /* 0x0000000000037202 */ /* 0x000fd60000000f00 */
[----:B------:R-:W-:Y:S05]  /*0080*/  @P0 BRA `(.L_x_2175) ;  /* 0x00002b9000000947 */ /* 0x000fea0003800000 */
[----:B------:R-:W-:Y:S01]  /*0090*/  ISETP.NE.AND P0, PT, RZ, c[0x0][0x168], PT ;  /* 0x00005a00ff007a0c */ /* 0x000fe20003f05270 */
[----:B------:R-:W-:Y:S01]  /*00a0*/  HFMA2.MMA R39, -RZ, RZ, 0, 0 ;  /* 0x00000000ff277435 */ /* 0x000fe200000001ff */
[----:B------:R-:W-:Y:S01]  /*00b0*/  CS2R R4, SRZ ;  /* 0x0000000000047805 */ /* 0x000fe2000001ff00 */
[----:B------:R-:W-:-:S10]  /*00c0*/  IMAD.MOV.U32 R2, RZ, RZ, RZ ;  /* 0x000000ffff027224 */ /* 0x000fd400078e00ff */
        /* <DEDUP_REMOVED lines=278> */
.L_x_2176:
        /* <DEDUP_REMOVED lines=23> */
[C---:B------:R-:W-:Y:S01]  /*13a0*/  IADD3 R2, P1, R9.reuse, -0x1, RZ ;  /* 0xffffffff09027810 */ /* 0x040fe20007f3e0ff */
[----:B------:R-:W-:Y:S01]  /*13b0*/  BSSY B0, `(.L_x_2179) ;  /* 0x000015c000007945 */ /* 0x000fe20003800000 */
[----:B------:R-:W-:Y:S01]  /*13c0*/  LOP3.LUT R38, R9, 0x3, RZ, 0xc0, !PT ;  /* 0x0000000309267812 */ /* 0x000fe200078ec0ff */
[----:B------:R-:W-:Y:S01]  /*13d0*/  IMAD.MOV.U32 R43, RZ, RZ, RZ ;  /* 0x000000ffff2b7224 */ /* 0x000fe200078e00ff */
[----:B------:R-:W-:Y:S02]  /*13e0*/  ISETP.GE.U32.AND P0, PT, R2, 0x3, PT ;  /* 0x000000030200780c */ /* 0x000fe40003f06070 */
[----:B------:R-:W-:-:S04]  /*13f0*/  IADD3.X R2, R40, -0x1, RZ, P1, !PT ;  /* 0xffffffff28027810 */ /* 0x000fc80000ffe4ff */
[----:B------:R-:W-:-:S13]  /*1400*/  ISETP.GE.U32.AND.EX P0, PT, R2, RZ, PT, P0 ;  /* 0x000000ff0200720c */ /* 0x000fda0003f06100 */
[----:B------:R-:W-:Y:S05]  /*1410*/  @!P0 BRA `(.L_x_2180) ;  /* 0x0000155000008947 */ /* 0x000fea0003800000 */
[----:B------:R-:W-:Y:S01]  /*1420*/  IADD3 R42, P0, R38, -R9, RZ ;  /* 0x80000009262a7210 */ /* 0x000fe20007f1e0ff */
[----:B------:R-:W-:Y:S01]  /*1430*/  BSSY B3, `(.L_x_2181) ;  /* 0x0000122000037945 */ /* 0x000fe20003800000 */
[----:B------:R-:W-:Y:S01]  /*1440*/  IMAD.MOV.U32 R43, RZ, RZ, RZ ;  /* 0x000000ffff2b7224 */ /* 0x000fe200078e00ff */
        /* <DEDUP_REMOVED lines=14> */
.L_x_2186:
        /* <DEDUP_REMOVED lines=27> */
[----:B-----5:R-:W-:Y:S01]  /*16e0*/  IMAD R29, R29, c[0x0][0x538], RZ ;  /* 0x00014e001d1d7a24 */ /* 0x020fe200078e02ff */
[-C--:B------:R-:W-:Y:S01]  /*16f0*/  LEA.HI.X R35, R32, R41.reuse, R33, 0x1, P2 ;  /* 0x0000002920237211 */ /* 0x080fe200010f0c21 */
[----:B------:R-:W-:Y:S01]  /*1700*/  IMAD.WIDE.U32 R32, R26, c[0x0][0x538], RZ ;  /* 0x00014e001a207a25 */ /* 0x000fe200078e00ff */
[----:B------:R-:W-:-:S03]  /*1710*/  LEA.HI.X R47, R44, R41, R45, 0x1, P1 ;  /* 0x000000292c2f7211 */ /* 0x000fc600008f0c2d */
[----:B------:R-:W-:Y:S01]  /*1720*/  IMAD R27, R26, c[0x0][0x53c], R27 ;  /* 0x00014f001a1b7a24 */ /* 0x000fe200078e021b */
[----:B------:R0:W2:Y:S01]  /*1730*/  LDG.E.U16.CONSTANT R44, [R34.64] ;  /* 0x00000004222c7981 */ /* 0x0000a2000c1e9500 */
[----:B------:R-:W-:Y:S01]  /*1740*/  IMAD R51, R28, c[0x0][0x53c], R29 ;  /* 0x00014f001c337a24 */ /* 0x000fe200078e021d */
[----:B------:R-:W-:Y:S01]  /*1750*/  LEA R26, P1, R32, R39, 0x1 ;  /* 0x00000027201a7211 */ /* 0x000fe200078208ff */
[----:B------:R-:W-:Y:S01]  /*1760*/  IMAD.IADD R27, R33, 0x1, R27 ;  /* 0x00000001211b7824 */ /* 0x000fe200078e021b */
[----:B------:R1:W3:Y:S01]  /*1770*/  LDG.E.U16.CONSTANT R45, [R46.64] ;  /* 0x000000042e2d7981 */ /* 0x0002e2000c1e9500 */
[----:B------:R-:W-:Y:S02]  /*1780*/  IMAD R49, R31, c[0x0][0x538], RZ ;  /* 0x00014e001f317a24 */ /* 0x000fe400078e02ff */
[----:B------:R-:W-:Y:S01]  /*1790*/  IMAD.WIDE.U32 R28, R28, c[0x0][0x538], RZ ;  /* 0x00014e001c1c7a25 */ /* 0x000fe200078e00ff */
[----:B------:R-:W-:-:S03]  /*17a0*/  LEA.HI.X R27, R32, R41, R27, 0x1, P1 ;  /* 0x00000029201b7211 */ /* 0x000fc600008f0c1b */
[----:B0-----:R-:W-:Y:S01]  /*17b0*/  IMAD R35, R37, c[0x0][0x538], RZ ;  /* 0x00014e0025237a24 */ /* 0x001fe200078e02ff */
[----:B------:R-:W-:Y:S01]  /*17c0*/  LEA R34, P1, R28, R39, 0x1 ;  /* 0x000000271c227211 */ /* 0x000fe200078208ff */
[C---:B------:R-:W-:Y:S01]  /*17d0*/  IMAD R49, R30.reuse, c[0x0][0x53c], R49 ;  /* 0x00014f001e317a24 */ /* 0x040fe200078e0231 */
[----:B------:R-:W-:Y:S01]  /*17e0*/  IADD3 R29, R29, R51, RZ ;  /* 0x000000331d1d7210 */ /* 0x000fe20007ffe0ff */
[----:B------:R-:W-:Y:S01]  /*17f0*/  IMAD.WIDE.U32 R30, R30, c[0x0][0x538], RZ ;  /* 0x00014e001e1e7a25 */ /* 0x000fe200078e00ff */
[----:B------:R0:W4:Y:S03]  /*1800*/  LDG.E.U16.CONSTANT R26, [R26.64] ;  /* 0x000000041a1a7981 */ /* 0x000126000c1e9500 */
[----:B------:R-:W-:-:S04]  /*1810*/  IMAD.WIDE.U32 R32, R36, c[0x0][0x538], RZ ;  /* 0x00014e0024207a25 */ /* 0x000fc800078e00ff */
[----:B------:R-:W-:Y:S01]  /*1820*/  IMAD R37, R36, c[0x0][0x53c], R35 ;  /* 0x00014f0024257a24 */ /* 0x000fe200078e0223 */
[----:B------:R-:W-:Y:S01]  /*1830*/  LEA.HI.X R35, R28, R41, R29, 0x1, P1 ;  /* 0x000000291c237211 */ /* 0x000fe200008f0c1d */
[----:B------:R-:W-:Y:S01]  /*1840*/  IMAD.IADD R49, R31, 0x1, R49 ;  /* 0x000000011f317824 */ /* 0x000fe200078e0231 */
[-C--:B------:R-:W-:Y:S01]  /*1850*/  LEA R36, P2, R30, R39.reuse, 0x1 ;  /* 0x000000271e247211 */ /* 0x080fe200078408ff */
        /* <DEDUP_REMOVED lines=8> */
[----:B------:R-:W5:Y:S02]  /*18e0*/  LDG.E.U16.CONSTANT R34, [R34.64] ;  /* 0x0000000422227981 */ /* 0x000f64000c1e9500 */
[----:B------:R-:W-:-:S04]  /*18f0*/  IMAD.WIDE.U32 R32, R6, c[0x0][0x538], RZ ;  /* 0x00014e0006207a25 */ /* 0x000fc800078e00ff */
[----:B-1----:R-:W-:Y:S01]  /*1900*/  IMAD R47, R8, c[0x0][0x53c], R9 ;  /* 0x00014f00082f7a24 */ /* 0x002fe200078e0209 */
[----:B------:R-:W-:Y:S01]  /*1910*/  LEA R6, P2, R30, R39, 0x1 ;  /* 0x000000271e067211 */ /* 0x000fe200078408ff */
[----:B------:R-:W-:Y:S01]  /*1920*/  IMAD.IADD R9, R33, 0x1, R7 ;  /* 0x0000000121097824 */ /* 0x000fe200078e0207 */
[----:B------:R1:W5:Y:S01]  /*1930*/  LDG.E.U16.CONSTANT R46, [R28.64] ;  /* 0x000000041c2e7981 */ /* 0x000362000c1e9500 */
[----:B------:R-:W-:Y:S01]  /*1940*/  IMAD R11, R11, c[0x0][0x538], RZ ;  /* 0x00014e000b0b7a24 */ /* 0x000fe200078e02ff */
[----:B------:R-:W-:Y:S01]  /*1950*/  IADD3 R7, R31, R47, RZ ;  /* 0x0000002f1f077210 */ /* 0x000fe20007ffe0ff */
[----:B------:R-:W-:Y:S01]  /*1960*/  IMAD R13, R13, c[0x0][0x538], RZ ;  /* 0x00014e000d0d7a24 */ /* 0x000fe200078e02ff */
[----:B------:R-:W-:Y:S01]  /*1970*/  LEA R8, P1, R32, R39, 0x1 ;  /* 0x0000002720087211 */ /* 0x000fe200078208ff */
[----:B------:R-:W-:Y:S01]  /*1980*/  IMAD R11, R10, c[0x0][0x53c], R11 ;  /* 0x00014f000a0b7a24 */ /* 0x000fe200078e020b */
[-C--:B------:R-:W-:Y:S01]  /*1990*/  LEA.HI.X R7, R30, R41.reuse, R7, 0x1, P2 ;  /* 0x000000291e077211 */ /* 0x080fe200010f0c07 */
[----:B------:R-:W-:Y:S01]  /*19a0*/  IMAD.WIDE.U32 R30, R12, c[0x0][0x538], RZ ;  /* 0x00014e000c1e7a25 */ /* 0x000fe200078e00ff */
[----:B------:R-:W5:Y:S03]  /*19b0*/  LDG.E.U16.CONSTANT R36, [R36.64] ;  /* 0x0000000424247981 */ /* 0x000f66000c1e9500 */
[----:B-1----:R-:W-:Y:S01]  /*19c0*/  IMAD.WIDE.U32 R28, R10, c[0x0][0x538], RZ ;  /* 0x00014e000a1c7a25 */ /* 0x002fe200078e00ff */
[----:B------:R-:W-:-:S03]  /*19d0*/  LEA.HI.X R9, R32, R41, R9, 0x1, P1 ;  /* 0x0000002920097211 */ /* 0x000fc600008f0c09 */
[----:B------:R-:W-:Y:S01]  /*19e0*/  IMAD R13, R12, c[0x0][0x53c], R13 ;  /* 0x00014f000c0d7a24 */ /* 0x000fe200078e020d */
[C---:B------:R-:W-:Y:S01]  /*19f0*/  LEA R10, P1, R28.reuse, R39, 0x1 ;  /* 0x000000271c0a7211 */ /* 0x040fe200078208ff */
[----:B------:R-:W-:Y:S01]  /*1a00*/  IMAD.IADD R11, R29, 0x1, R11 ;  /* 0x000000011d0b7824 */ /* 0x000fe200078e020b */
[----:B0-----:R0:W5:Y:S01]  /*1a10*/  LDG.E.U16.CONSTANT R27, [R8.64] ;  /* 0x00000004081b7981 */ /* 0x001162000c1e9500 */
[----:B------:R-:W-:Y:S01]  /*1a20*/  IMAD R15, R15, c[0x0][0x538], RZ ;  /* 0x00014e000f0f7a24 */ /* 0x000fe200078e02ff */
[----:B------:R-:W-:Y:S01]  /*1a30*/  IADD3 R13, R31, R13, RZ ;  /* 0x0000000d1f0d7210 */ /* 0x000fe20007ffe0ff */
[----:B------:R-:W-:Y:S01]  /*1a40*/  IMAD R31, R17, c[0x0][0x538], RZ ;  /* 0x00014e00111f7a24 */ /* 0x000fe200078e02ff */
[----:B------:R-:W-:Y:S01]  /*1a50*/  LEA.HI.X R11, R28, R41, R11, 0x1, P1 ;  /* 0x000000291c0b7211 */ /* 0x000fe200008f0c0b */
[----:B------:R-:W-:Y:S01]  /*1a60*/  IMAD R19, R19, c[0x0][0x538], RZ ;  /* 0x00014e0013137a24 */ /* 0x000fe200078e02ff */
[----:B------:R1:W5:Y:S01]  /*1a70*/  LDG.E.U16.CONSTANT R28, [R6.64] ;  /* 0x00000004061c7981 */ /* 0x000362000c1e9500 */
[----:B------:R-:W-:Y:S01]  /*1a80*/  IMAD R17, R14, c[0x0][0x53c], R15 ;  /* 0x00014f000e117a24 */ /* 0x000fe200078e020f */
[----:B------:R-:W-:Y:S01]  /*1a90*/  LEA R12, P1, R30, R39, 0x1 ;  /* 0x000000271e0c7211 */ /* 0x000fe200078208ff */
[----:B------:R-:W-:Y:S01]  /*1aa0*/  IMAD.WIDE.U32 R14, R14, c[0x0][0x538], RZ ;  /* 0x00014e000e0e7a25 */ /* 0x000fe200078e00ff */
[----:B------:R1:W5:Y:S03]  /*1ab0*/  LDG.E.U16.CONSTANT R29, [R10.64] ;  /* 0x000000040a1d7981 */ /* 0x000366000c1e9500 */
[----:B0-----:R-:W-:-:S04]  /*1ac0*/  IMAD.WIDE.U32 R8, R16, c[0x0][0x538], RZ ;  /* 0x00014e0010087a25 */ /* 0x001fc800078e00ff */
[----:B-1----:R-:W-:Y:S02]  /*1ad0*/  IMAD R7, R16, c[0x0][0x53c], R31 ;  /* 0x00014f0010077a24 */ /* 0x002fe400078e021f */
[C---:B------:R-:W-:Y:S02]  /*1ae0*/  IMAD R31, R18.reuse, c[0x0][0x53c], R19 ;  /* 0x00014f00121f7a24 */ /* 0x040fe400078e0213 */
[----:B------:R-:W-:Y:S01]  /*1af0*/  IMAD.WIDE.U32 R18, R18, c[0x0][0x538], RZ ;  /* 0x00014e0012127a25 */ /* 0x000fe200078e00ff */
[----:B------:R-:W-:Y:S02]  /*1b00*/  LEA.HI.X R13, R30, R41, R13, 0x1, P1 ;  /* 0x000000291e0d7211 */ /* 0x000fe400008f0c0d */
[----:B------:R-:W-:Y:S01]  /*1b10*/  IADD3 R7, R9, R7, RZ ;  /* 0x0000000709077210 */ /* 0x000fe20007ffe0ff */
[----:B------:R-:W-:Y:S01]  /*1b20*/  IMAD.IADD R11, R15, 0x1, R17 ;  /* 0x000000010f0b7824 */ /* 0x000fe200078e0211 */
[-C--:B------:R-:W-:Y:S01]  /*1b30*/  LEA R10, P1, R14, R39.reuse, 0x1 ;  /* 0x000000270e0a7211 */ /* 0x080fe200078208ff */
[----:B------:R-:W-:Y:S01]  /*1b40*/  IMAD.IADD R9, R19, 0x1, R31 ;  /* 0x0000000113097824 */ /* 0x000fe200078e021f */
[----:B------:R-:W-:Y:S01]  /*1b50*/  LEA R6, P2, R8, R39, 0x1 ;  /* 0x0000002708067211 */ /* 0x000fe200078408ff */
[----:B------:R-:W-:Y:S01]  /*1b60*/  IMAD R19, R21, c[0x0][0x538], RZ ;  /* 0x00014e0015137a24 */ /* 0x000fe200078e02ff */
[-C--:B------:R-:W-:Y:S01]  /*1b70*/  LEA.HI.X R11, R14, R41.reuse, R11, 0x1, P1 ;  /* 0x000000290e0b7211 */ /* 0x080fe200008f0c0b */
[----:B------:R-:W-:Y:S01]  /*1b80*/  IMAD.WIDE.U32 R14, R20, c[0x0][0x538], RZ ;  /* 0x00014e00140e7a25 */ /* 0x000fe200078e00ff */
[----:B------:R-:W-:Y:S01]  /*1b90*/  LEA.HI.X R7, R8, R41, R7, 0x1, P2 ;  /* 0x0000002908077211 */ /* 0x000fe200010f0c07 */
[----:B------:R0:W5:Y:S01]  /*1ba0*/  LDG.E.U16.CONSTANT R16, [R12.64] ;  /* 0x000000040c107981 */ /* 0x000162000c1e9500 */
[----:B------:R-:W-:Y:S01]  /*1bb0*/  LEA R8, P1, R18, R39, 0x1 ;  /* 0x0000002712087211 */ /* 0x000fe200078208ff */
[----:B------:R-:W-:-:S02]  /*1bc0*/  IMAD R19, R20, c[0x0][0x53c], R19 ;  /* 0x00014f0014137a24 */ /* 0x000fc400078e0213 */
[----:B------:R-:W-:Y:S01]  /*1bd0*/  IMAD R21, R23, c[0x0][0x538], RZ ;  /* 0x00014e0017157a24 */ /* 0x000fe200078e02ff */
[----:B------:R-:W-:Y:S01]  /*1be0*/  LEA.HI.X R9, R18, R41, R9, 0x1, P1 ;  /* 0x0000002912097211 */ /* 0x000fe200008f0c09 */
[----:B------:R1:W5:Y:S01]  /*1bf0*/  LDG.E.U16.CONSTANT R17, [R10.64] ;  /* 0x000000040a117981 */ /* 0x000362000c1e9500 */
[----:B0-----:R-:W-:-:S03]  /*1c00*/  LEA R12, P1, R14, R39, 0x1 ;  /* 0x000000270e0c7211 */ /* 0x001fc600078208ff */
[----:B------:R0:W5:Y:S01]  /*1c10*/  LDG.E.U16.CONSTANT R18, [R6.64] ;  /* 0x0000000406127981 */ /* 0x000162000c1e9500 */
[----:B------:R-:W-:Y:S01]  /*1c20*/  IADD3 R13, R15, R19, RZ ;  /* 0x000000130f0d7210 */ /* 0x000fe20007ffe0ff */
[----:B------:R-:W-:Y:S02]  /*1c30*/  IMAD R21, R22, c[0x0][0x53c], R21 ;  /* 0x00014f0016157a24 */ /* 0x000fe400078e0215 */
[----:B------:R1:W5:Y:S01]  /*1c40*/  LDG.E.U16.CONSTANT R8, [R8.64] ;  /* 0x0000000408087981 */ /* 0x000362000c1e9500 */
[----:B------:R-:W-:Y:S01]  /*1c50*/  LEA.HI.X R13, R14, R41, R13, 0x1, P1 ;  /* 0x000000290e0d7211 */ /* 0x000fe200008f0c0d */
[----:B------:R-:W-:-:S04]  /*1c60*/  IMAD.WIDE.U32 R22, R22, c[0x0][0x538], RZ ;  /* 0x00014e0016167a25 */ /* 0x000fc800078e00ff */
[----:B------:R-:W-:Y:S01]  /*1c70*/  IMAD R15, R25, c[0x0][0x538], RZ ;  /* 0x00014e00190f7a24 */ /* 0x000fe200078e02ff */
[----:B------:R-:W5:Y:S01]  /*1c80*/  LDG.E.U16.CONSTANT R12, [R12.64] ;  /* 0x000000040c0c7981 */ /* 0x000f62000c1e9500 */
[----:B0-----:R-:W-:Y:S01]  /*1c90*/  IMAD.IADD R7, R23, 0x1, R21 ;  /* 0x0000000117077824 */ /* 0x001fe200078e0215 */
[----:B------:R-:W-:Y:S01]  /*1ca0*/  LEA R6, P2, R22, R39, 0x1 ;  /* 0x0000002716067211 */ /* 0x000fe200078408ff */
[C---:B------:R-:W-:Y:S02]  /*1cb0*/  IMAD R15, R24.reuse, c[0x0][0x53c], R15 ;  /* 0x00014f00180f7a24 */ /* 0x040fe400078e020f */
[----:B------:R-:W-:Y:S01]  /*1cc0*/  IMAD.WIDE.U32 R24, R24, c[0x0][0x538], RZ ;  /* 0x00014e0018187a25 */ /* 0x000fe200078e00ff */
[----:B------:R-:W-:-:S04]  /*1cd0*/  LEA.HI.X R7, R22, R41, R7, 0x1, P2 ;  /* 0x0000002916077211 */ /* 0x000fc800010f0c07 */
[----:B-1----:R-:W-:Y:S01]  /*1ce0*/  LEA R10, P1, R24, R39, 0x1 ;  /* 0x00000027180a7211 */ /* 0x002fe200078208ff */
[----:B------:R0:W5:Y:S01]  /*1cf0*/  LDG.E.U16.CONSTANT R6, [R6.64] ;  /* 0x0000000406067981 */ /* 0x000162000c1e9500 */
[----:B------:R-:W-:-:S04]  /*1d00*/  IADD3 R9, R25, R15, RZ ;  /* 0x0000000f19097210 */ /* 0x000fc80007ffe0ff */
[----:B------:R-:W-:-:S05]  /*1d10*/  LEA.HI.X R11, R24, R41, R9, 0x1, P1 ;  /* 0x00000029180b7211 */ /* 0x000fca00008f0c09 */
[----:B------:R-:W5:Y:S01]  /*1d20*/  LDG.E.U16.CONSTANT R10, [R10.64] ;  /* 0x000000040a0a7981 */ /* 0x000f62000c1e9500 */
[----:B------:R-:W-:-:S04]  /*1d30*/  IADD3 R42, P1, R42, 0x10, RZ ;  /* 0x000000102a2a7810 */ /* 0x000fc80007f3e0ff */
[----:B------:R-:W-:Y:S02]  /*1d40*/  IADD3.X R40, RZ, R40, RZ, P1, !PT ;  /* 0x00000028ff287210 */ /* 0x000fe40000ffe4ff */
[----:B------:R-:W-:-:S04]  /*1d50*/  ISETP.GE.U32.AND P1, PT, R42, -0xc, PT ;  /* 0xfffffff42a00780c */ /* 0x000fc80003f26070 */
[----:B------:R-:W-:Y:S02]  /*1d60*/  ISETP.GE.AND.EX P1, PT, R40, -0x1, PT, P1 ;  /* 0xffffffff2800780c */ /* 0x000fe40003f26310 */
[----:B--2---:R-:W-:Y:S02]  /*1d70*/  PRMT R9, R44, 0x9910, RZ ;  /* 0x000099102c097816 */ /* 0x004fe400000000ff */
[----:B---3--:R-:W-:-:S04]  /*1d80*/  PRMT R14, R45, 0x9910, RZ ;  /* 0x000099102d0e7816 */ /* 0x008fc800000000ff */
[----:B------:R-:W-:Y:S02]  /*1d90*/  IADD3 R43, R9, R43, R14 ;  /* 0x0000002b092b7210 */ /* 0x000fe40007ffe00e */
[----:B----4-:R-:W-:-:S05]  /*1da0*/  PRMT R26, R26, 0x9910, RZ ;  /* 0x000099101a1a7816 */ /* 0x010fca00000000ff */
[----:B------:R-:W-:Y:S01]  /*1db0*/  IMAD.MOV.U32 R9, RZ, RZ, R26 ;  /* 0x000000ffff097224 */ /* 0x000fe200078e001a */
[----:B-----5:R-:W-:-:S04]  /*1dc0*/  PRMT R34, R34, 0x9910, RZ ;  /* 0x0000991022227816 */ /* 0x020fc800000000ff */
[----:B------:R-:W-:Y:S02]  /*1dd0*/  MOV R14, R34 ;  /* 0x00000022000e7202 */ /* 0x000fe40000000f00 */
[----:B------:R-:W-:Y:S02]  /*1de0*/  PRMT R46, R46, 0x9910, RZ ;  /* 0x000099102e2e7816 */ /* 0x000fe400000000ff */
[----:B------:R-:W-:-:S03]  /*1df0*/  IADD3 R9, R14, R43, R9 ;  /* 0x0000002b0e097210 */ /* 0x000fc60007ffe009 */
[----:B------:R-:W-:Y:S01]  /*1e00*/  IMAD.MOV.U32 R14, RZ, RZ, R46 ;  /* 0x000000ffff0e7224 */ /* 0x000fe200078e002e */
[----:B0-----:R-:W-:-:S04]  /*1e10*/  PRMT R7, R36, 0x9910, RZ ;  /* 0x0000991024077816 */ /* 0x001fc800000000ff */
[----:B------:R-:W-:Y:S02]  /*1e20*/  IADD3 R9, R14, R9, R7 ;  /* 0x000000090e097210 */ /* 0x000fe40007ffe007 */
[----:B------:R-:W-:Y:S02]  /*1e30*/  PRMT R27, R27, 0x9910, RZ ;  /* 0x000099101b1b7816 */ /* 0x000fe400000000ff */
[----:B------:R-:W-:Y:S02]  /*1e40*/  PRMT R28, R28, 0x9910, RZ ;  /* 0x000099101c1c7816 */ /* 0x000fe400000000ff */
[----:B------:R-:W-:-:S03]  /*1e50*/  MOV R7, R27 ;  /* 0x0000001b00077202 */ /* 0x000fc60000000f00 */
[----:B------:R-:W-:Y:S01]  /*1e60*/  IMAD.MOV.U32 R14, RZ, RZ, R28 ;  /* 0x000000ffff0e7224 */ /* 0x000fe200078e001c */
[----:B------:R-:W-:-:S04]  /*1e70*/  PRMT R29, R29, 0x9910, RZ ;  /* 0x000099101d1d7816 */ /* 0x000fc800000000ff */
[----:B------:R-:W-:Y:S02]  /*1e80*/  IADD3 R9, R14, R9, R7 ;  /* 0x000000090e097210 */ /* 0x000fe40007ffe007 */
[----:B------:R-:W-:Y:S02]  /*1e90*/  MOV R7, R29 ;  /* 0x0000001d00077202 */ /* 0x000fe40000000f00 */
[----:B------:R-:W-:-:S05]  /*1ea0*/  PRMT R16, R16, 0x9910, RZ ;  /* 0x0000991010107816 */ /* 0x000fca00000000ff */
[----:B------:R-:W-:Y:S01]  /*1eb0*/  IMAD.MOV.U32 R14, RZ, RZ, R16 ;  /* 0x000000ffff0e7224 */ /* 0x000fe200078e0010 */
[----:B------:R-:W-:Y:S02]  /*1ec0*/  PRMT R17, R17, 0x9910, RZ ;  /* 0x0000991011117816 */ /* 0x000fe400000000ff */
[----:B------:R-:W-:Y:S02]  /*1ed0*/  PRMT R18, R18, 0x9910, RZ ;  /* 0x0000991012127816 */ /* 0x000fe400000000ff */
[----:B------:R-:W-:Y:S02]  /*1ee0*/  IADD3 R9, R14, R9, R7 ;  /* 0x000000090e097210 */ /* 0x000fe40007ffe007 */
[----:B------:R-:W-:Y:S01]  /*1ef0*/  MOV R7, R17 ;  /* 0x0000001100077202 */ /* 0x000fe20000000f00 */
[----:B------:R-:W-:Y:S01]  /*1f00*/  IMAD.MOV.U32 R14, RZ, RZ, R18 ;  /* 0x000000ffff0e7224 */ /* 0x000fe200078e0012 */
[----:B------:R-:W-:Y:S02]  /*1f10*/  PRMT R8, R8, 0x9910, RZ ;  /* 0x0000991008087816 */ /* 0x000fe400000000ff */
[----:B------:R-:W-:-:S02]  /*1f20*/  PRMT R12, R12, 0x9910, RZ ;  /* 0x000099100c0c7816 */ /* 0x000fc400000000ff */
[----:B------:R-:W-:Y:S02]  /*1f30*/  IADD3 R14, R14, R9, R7 ;  /* 0x000000090e0e7210 */ /* 0x000fe40007ffe007 */
[----:B------:R-:W-:Y:S01]  /*1f40*/  MOV R7, R8 ;  /* 0x0000000800077202 */ /* 0x000fe20000000f00 */
[----:B------:R-:W-:-:S05]  /*1f50*/  IMAD.MOV.U32 R8, RZ, RZ, R12 ;  /* 0x000000ffff087224 */ /* 0x000fca00078e000c */
[----:B------:R-:W-:Y:S02]  /*1f60*/  IADD3 R7, R8, R14, R7 ;  /* 0x0000000e08077210 */ /* 0x000fe40007ffe007 */
[----:B------:R-:W-:Y:S02]  /*1f70*/  PRMT R8, R6, 0x9910, RZ ;  /* 0x0000991006087816 */ /* 0x000fe400000000ff */
[----:B------:R-:W-:-:S03]  /*1f80*/  IADD3 R6, P2, R2, 0x80, RZ ;  /* 0x0000008002067810 */ /* 0x000fc60007f5e0ff */
[----:B------:R-:W-:Y:S01]  /*1f90*/  IMAD.MOV.U32 R2, RZ, RZ, R8 ;  /* 0x000000ffff027224 */ /* 0x000fe200078e0008 */
[----:B------:R-:W-:Y:S02]  /*1fa0*/  PRMT R43, R10, 0x9910, RZ ;  /* 0x000099100a2b7816 */ /* 0x000fe400000000ff */
[----:B------:R-:W-:Y:S02]  /*1fb0*/  IADD3.X R3, RZ, R3, RZ, P2, !PT ;  /* 0x00000003ff037210 */ /* 0x000fe400017fe4ff */
[----:B------:R-:W-:Y:S01]  /*1fc0*/  IADD3 R43, R2, R7, R43 ;  /* 0x00000007022b7210 */ /* 0x000fe20007ffe02b */
[----:B------:R-:W-:Y:S01]  /*1fd0*/  IMAD.MOV.U32 R2, RZ, RZ, R6 ;  /* 0x000000ffff027224 */ /* 0x000fe200078e0006 */
[----:B------:R-:W-:Y:S05]  /*1fe0*/  @!P1 BRA `(.L_x_2186) ;  /* 0xfffff54000009947 */ /* 0x000fea000383ffff */
[----:B------:R-:W-:Y:S05]  /*1ff0*/  BSYNC B5 ;  /* 0x0000000000057941 */ /* 0x000fea0003800000 */
.L_x_2185:
[----:B------:R-:W-:Y:S01]  /*2000*/  MOV R12, R6 ;  /* 0x00000006000c7202 */ /* 0x000fe20000000f00 */
[----:B------:R-:W-:Y:S02]  /*2010*/  IMAD.MOV.U32 R13, RZ, RZ, R3 ;  /* 0x000000ffff0d7224 */ /* 0x000fe400078e0003 */
.L_x_2184:
[----:B------:R-:W-:Y:S05]  /*2020*/  BSYNC B4 ;  /* 0x0000000000047941 */ /* 0x000fea0003800000 */
.L_x_2183:
[----:B------:R-:W-:Y:S01]  /*2030*/  IADD3 R6, P2, RZ, -R42, RZ ;  /* 0x8000002aff067210 */ /* 0x000fe20007f5e0ff */
[----:B------:R-:W-:Y:S03]  /*2040*/  BSSY B4, `(.L_x_2187) ;  /* 0x000005c000047945 */ /* 0x000fe60003800000 */
[----:B------:R-:W-:-:S02]  /*2050*/  ISETP.GT.U32.AND P1, PT, R6, 0x4, PT ;  /* 0x000000040600780c */ /* 0x000fc40003f24070 */
        /* <DEDUP_REMOVED lines=16> */
[----:B------:R-:W-:Y:S02]  /*2160*/  IMAD.IADD R13, R23, 0x1, R13 ;  /* 0x00000001170d7824 */ /* 0x000fe400078e020d */
[----:B------:R-:W-:-:S04]  /*2170*/  IMAD.WIDE.U32 R24, R14, c[0x0][0x538], RZ ;  /* 0x00014e000e187a25 */ /* 0x000fc800078e00ff */
[----:B------:R-:W-:Y:S02]  /*2180*/  IMAD R15, R14, c[0x0][0x53c], R15 ;  /* 0x00014f000e0f7a24 */ /* 0x000fe400078e020f */
[----:B----4-:R-:W-:Y:S01]  /*2190*/  IMAD R21, R21, c[0x0][0x538], RZ ;  /* 0x00014e0015157a24 */ /* 0x010fe200078e02ff */
[----:B------:R-:W-:Y:S01]  /*21a0*/  LEA.HI.X R13, R22, R41, R13, 0x1, P0 ;  /* 0x00000029160d7211 */ /* 0x000fe200000f0c0d */
[----:B-----5:R-:W-:Y:S01]  /*21b0*/  IMAD R27, R17, c[0x0][0x538], RZ ;  /* 0x00014e00111b7a24 */ /* 0x020fe200078e02ff */
[----:B------:R-:W-:Y:S01]  /*21c0*/  LEA R14, P0, R24, R39, 0x1 ;  /* 0x00000027180e7211 */ /* 0x000fe200078008ff */
[----:B------:R-:W-:Y:S01]  /*21d0*/  IMAD R19, R19, c[0x0][0x538], RZ ;  /* 0x00014e0013137a24 */ /* 0x000fe200078e02ff */
[----:B------:R-:W-:Y:S01]  /*21e0*/  IADD3 R15, R25, R15, RZ ;  /* 0x0000000f190f7210 */ /* 0x000fe20007ffe0ff */
[C---:B------:R-:W-:Y:S01]  /*21f0*/  IMAD R17, R20.reuse, c[0x0][0x53c], R21 ;  /* 0x00014f0014117a24 */ /* 0x040fe200078e0215 */
[----:B------:R0:W2:Y:S01]  /*2200*/  LDG.E.U16.CONSTANT R12, [R12.64] ;  /* 0x000000040c0c7981 */ /* 0x0000a2000c1e9500 */
[----:B------:R-:W-:Y:S01]  /*2210*/  IMAD.WIDE.U32 R20, R20, c[0x0][0x538], RZ ;  /* 0x00014e0014147a25 */ /* 0x000fe200078e00ff */
[----:B------:R-:W-:-:S03]  /*2220*/  LEA.HI.X R15, R24, R41, R15, 0x1, P0 ;  /* 0x00000029180f7211 */ /* 0x000fc600000f0c0f */
[----:B------:R-:W-:Y:S01]  /*2230*/  IMAD.WIDE.U32 R22, R18, c[0x0][0x538], RZ ;  /* 0x00014e0012167a25 */ /* 0x000fe200078e00ff */
[----:B------:R-:W-:-:S03]  /*2240*/  LEA R24, P0, R20, R39, 0x1 ;  /* 0x0000002714187211 */ /* 0x000fc600078008ff */
[----:B------:R-:W-:Y:S01]  /*2250*/  IMAD R25, R18, c[0x0][0x53c], R19 ;  /* 0x00014f0012197a24 */ /* 0x000fe200078e0213 */
[----:B0-----:R0:W3:Y:S01]  /*2260*/  LDG.E.U16.CONSTANT R13, [R14.64] ;  /* 0x000000040e0d7981 */ /* 0x0010e2000c1e9500 */
[----:B------:R-:W-:Y:S02]  /*2270*/  IMAD.IADD R21, R21, 0x1, R17 ;  /* 0x0000000115157824 */ /* 0x000fe400078e0211 */
[C---:B------:R-:W-:Y:S02]  /*2280*/  IMAD R27, R16.reuse, c[0x0][0x53c], R27 ;  /* 0x00014f00101b7a24 */ /* 0x040fe400078e021b */
[----:B------:R-:W-:Y:S01]  /*2290*/  IMAD.WIDE.U32 R18, R16, c[0x0][0x538], RZ ;  /* 0x00014e0010127a25 */ /* 0x000fe200078e00ff */
[----:B------:R-:W-:Y:S02]  /*22a0*/  IADD3 R17, R23, R25, RZ ;  /* 0x0000001917117210 */ /* 0x000fe40007ffe0ff */
[----:B------:R-:W-:Y:S01]  /*22b0*/  LEA.HI.X R25, R20, R41, R21, 0x1, P0 ;  /* 0x0000002914197211 */ /* 0x000fe200000f0c15 */
[----:B------:R-:W-:Y:S01]  /*22c0*/  IMAD.IADD R19, R19, 0x1, R27 ;  /* 0x0000000113137824 */ /* 0x000fe200078e021b */
[----:B------:R-:W-:Y:S01]  /*22d0*/  LEA R20, P0, R18, R39, 0x1 ;  /* 0x0000002712147211 */ /* 0x000fe200078008ff */
[----:B------:R-:W-:-:S02]  /*22e0*/  IMAD R11, R11, c[0x0][0x538], RZ ;  /* 0x00014e000b0b7a24 */ /* 0x000fc400078e02ff */
[----:B0-----:R-:W-:Y:S01]  /*22f0*/  IMAD R15, R7, c[0x0][0x538], RZ ;  /* 0x00014e00070f7a24 */ /* 0x001fe200078e02ff */
[----:B------:R-:W-:Y:S01]  /*2300*/  LEA.HI.X R21, R18, R41, R19, 0x1, P0 ;  /* 0x0000002912157211 */ /* 0x000fe200000f0c13 */
[----:B------:R-:W-:Y:S01]  /*2310*/  IMAD.WIDE.U32 R18, R10, c[0x0][0x538], RZ ;  /* 0x00014e000a127a25 */ /* 0x000fe200078e00ff */
[-C--:B------:R-:W-:Y:S01]  /*2320*/  LEA R16, P1, R22, R39.reuse, 0x1 ;  /* 0x0000002716107211 */ /* 0x080fe200078208ff */
[----:B------:R-:W4:Y:S02]  /*2330*/  LDG.E.U16.CONSTANT R24, [R24.64] ;  /* 0x0000000418187981 */ /* 0x000f24000c1e9500 */
[----:B------:R-:W-:Y:S01]  /*2340*/  IMAD R11, R10, c[0x0][0x53c], R11 ;  /* 0x00014f000a0b7a24 */ /* 0x000fe200078e020b */
[----:B------:R-:W-:Y:S01]  /*2350*/  LEA R10, P0, R18, R39, 0x1 ;  /* 0x00000027120a7211 */ /* 0x000fe200078008ff */
[----:B------:R-:W-:Y:S01]  /*2360*/  IMAD R9, R9, c[0x0][0x538], RZ ;  /* 0x00014e0009097a24 */ /* 0x000fe200078e02ff */
[----:B------:R-:W5:Y:S02]  /*2370*/  LDG.E.U16.CONSTANT R20, [R20.64] ;  /* 0x0000000414147981 */ /* 0x000f64000c1e9500 */
[----:B------:R-:W-:-:S02]  /*2380*/  IADD3 R7, R19, R11, RZ ;  /* 0x0000000b13077210 */ /* 0x000fc40007ffe0ff */
[-C--:B------:R-:W-:Y:S02]  /*2390*/  LEA.HI.X R17, R22, R41.reuse, R17, 0x1, P1 ;  /* 0x0000002916117211 */ /* 0x080fe400008f0c11 */
[----:B------:R-:W-:Y:S01]  /*23a0*/  LEA.HI.X R11, R18, R41, R7, 0x1, P0 ;  /* 0x00000029120b7211 */ /* 0x000fe200000f0c07 */
[C---:B------:R-:W-:Y:S02]  /*23b0*/  IMAD R7, R6.reuse, c[0x0][0x53c], R15 ;  /* 0x00014f0006077a24 */ /* 0x040fe400078e020f */
[----:B------:R-:W-:Y:S01]  /*23c0*/  IMAD.WIDE.U32 R14, R6, c[0x0][0x538], RZ ;  /* 0x00014e00060e7a25 */ /* 0x000fe200078e00ff */
[----:B------:R0:W5:Y:S03]  /*23d0*/  LDG.E.U16.CONSTANT R22, [R16.64] ;  /* 0x0000000410167981 */ /* 0x000166000c1e9500 */
[C---:B------:R-:W-:Y:S01]  /*23e0*/  IMAD R19, R8.reuse, c[0x0][0x53c], R9 ;  /* 0x00014f0008137a24 */ /* 0x040fe200078e0209 */
[----:B------:R-:W5:Y:S01]  /*23f0*/  LDG.E.U16.CONSTANT R10, [R10.64] ;  /* 0x000000040a0a7981 */ /* 0x000f62000c1e9500 */
[----:B------:R-:W-:-:S04]  /*2400*/  IMAD.WIDE.U32 R8, R8, c[0x0][0x538], RZ ;  /* 0x00014e0008087a25 */ /* 0x000fc800078e00ff */
[----:B------:R-:W-:Y:S01]  /*2410*/  IMAD.IADD R7, R15, 0x1, R7 ;  /* 0x000000010f077824 */ /* 0x000fe200078e0207 */
[-C--:B0-----:R-:W-:Y:S02]  /*2420*/  LEA R16, P1, R14, R39.reuse, 0x1 ;  /* 0x000000270e107211 */ /* 0x081fe400078208ff */
[----:B------:R-:W-:Y:S02]  /*2430*/  LEA R6, P0, R8, R39, 0x1 ;  /* 0x0000002708067211 */ /* 0x000fe400078008ff */
[----:B------:R-:W-:Y:S02]  /*2440*/  IADD3 R9, R9, R19, RZ ;  /* 0x0000001309097210 */ /* 0x000fe40007ffe0ff */
[-C--:B------:R-:W-:Y:S02]  /*2450*/  LEA.HI.X R17, R14, R41.reuse, R7, 0x1, P1 ;  /* 0x000000290e117211 */ /* 0x080fe400008f0c07 */
[----:B------:R-:W-:-:S03]  /*2460*/  LEA.HI.X R7, R8, R41, R9, 0x1, P0 ;  /* 0x0000002908077211 */ /* 0x000fc600000f0c09 */
[----:B------:R-:W5:Y:S04]  /*2470*/  LDG.E.U16.CONSTANT R16, [R16.64] ;  /* 0x0000000410107981 */ /* 0x000f68000c1e9500 */
[----:B------:R0:W5:Y:S01]  /*2480*/  LDG.E.U16.CONSTANT R6, [R6.64] ;  /* 0x0000000406067981 */ /* 0x000162000c1e9500 */
[----:B------:R-:W-:Y:S02]  /*2490*/  IADD3 R42, P2, R42, 0x8, RZ ;  /* 0x000000082a2a7810 */ /* 0x000fe40007f5e0ff */
[----:B------:R-:W-:Y:S02]  /*24a0*/  PLOP3.LUT P0, PT, PT, PT, PT, 0x8, 0x0 ;  /* 0x000000000000781c */ /* 0x000fe40003f0e170 */
[----:B------:R-:W-:Y:S02]  /*24b0*/  IADD3.X R40, RZ, R40, RZ, P2, !PT ;  /* 0x00000028ff287210 */ /* 0x000fe400017fe4ff */
[----:B--2---:R-:W-:-:S02]  /*24c0*/  PRMT R8, R12, 0x9910, RZ ;  /* 0x000099100c087816 */ /* 0x004fc400000000ff */
[----:B---3--:R-:W-:-:S04]  /*24d0*/  PRMT R9, R13, 0x9910, RZ ;  /* 0x000099100d097816 */ /* 0x008fc800000000ff */
[----:B------:R-:W-:Y:S02]  /*24e0*/  IADD3 R43, R9, R43, R8 ;  /* 0x0000002b092b7210 */ /* 0x000fe40007ffe008 */
[----:B------:R-:W-:Y:S02]  /*24f0*/  IADD3 R12, P1, R2, 0x40, RZ ;  /* 0x00000040020c7810 */ /* 0x000fe40007f3e0ff */
[----:B----4-:R-:W-:-:S05]  /*2500*/  PRMT R24, R24, 0x9910, RZ ;  /* 0x0000991018187816 */ /* 0x010fca00000000ff */
[----:B------:R-:W-:Y:S01]  /*2510*/  IMAD.MOV.U32 R8, RZ, RZ, R24 ;  /* 0x000000ffff087224 */ /* 0x000fe200078e0018 */
[----:B-----5:R-:W-:-:S04]  /*2520*/  PRMT R22, R22, 0x9910, RZ ;  /* 0x0000991016167816 */ /* 0x020fc800000000ff */
[----:B------:R-:W-:Y:S02]  /*2530*/  MOV R9, R22 ;  /* 0x0000001600097202 */ /* 0x000fe40000000f00 */
[----:B------:R-:W-:Y:S02]  /*2540*/  PRMT R10, R10, 0x9910, RZ ;  /* 0x000099100a0a7816 */ /* 0x000fe400000000ff */
[----:B------:R-:W-:Y:S02]  /*2550*/  IADD3 R9, R9, R43, R8 ;  /* 0x0000002b09097210 */ /* 0x000fe40007ffe008 */
[----:B0-----:R-:W-:Y:S01]  /*2560*/  PRMT R7, R20, 0x9910, RZ ;  /* 0x0000991014077816 */ /* 0x001fe200000000ff */
[----:B------:R-:W-:Y:S02]  /*2570*/  IMAD.MOV.U32 R8, RZ, RZ, R10 ;  /* 0x000000ffff087224 */ /* 0x000fe400078e000a */
[----:B------:R-:W-:-:S03]  /*2580*/  IMAD.X R13, RZ, RZ, R3, P1 ;  /* 0x000000ffff0d7224 */ /* 0x000fc600008e0603 */
[----:B------:R-:W-:Y:S02]  /*2590*/  IADD3 R7, R8, R9, R7 ;  /* 0x0000000908077210 */ /* 0x000fe40007ffe007 */
[----:B------:R-:W-:Y:S02]  /*25a0*/  PRMT R16, R16, 0x9910, RZ ;  /* 0x0000991010107816 */ /* 0x000fe400000000ff */
[----:B------:R-:W-:Y:S02]  /*25b0*/  PRMT R43, R6, 0x9910, RZ ;  /* 0x00009910062b7816 */ /* 0x000fe400000000ff */
[----:B------:R-:W-:Y:S02]  /*25c0*/  MOV R2, R16 ;  /* 0x0000001000027202 */ /* 0x000fe40000000f00 */
[----:B------:R-:W-:Y:S02]  /*25d0*/  MOV R3, R13 ;  /* 0x0000000d00037202 */ /* 0x000fe40000000f00 */
[----:B------:R-:W-:Y:S01]  /*25e0*/  IADD3 R43, R2, R7, R43 ;  /* 0x00000007022b7210 */ /* 0x000fe20007ffe02b */
[----:B------:R-:W-:-:S02]  /*25f0*/  IMAD.MOV.U32 R2, RZ, RZ, R12 ;  /* 0x000000ffff027224 */ /* 0x000fc400078e000c */
.L_x_2188:
[----:B------:R-:W-:Y:S05]  /*2600*/  BSYNC B4 ;  /* 0x0000000000047941 */ /* 0x000fea0003800000 */
.L_x_2187:
[----:B------:R-:W-:-:S04]  /*2610*/  ISETP.NE.U32.AND P1, PT, R42, RZ, PT ;  /* 0x000000ff2a00720c */ /* 0x000fc80003f25070 */
[----:B------:R-:W-:-:S13]  /*2620*/  ISETP.NE.OR.EX P0, PT, R40, RZ, P0, P1 ;  /* 0x000000ff2800720c */ /* 0x000fda0000705710 */
[----:B------:R-:W-:Y:S01]  /*2630*/  @!P0 BREAK B3 ;  /* 0x0000000000038942 */ /* 0x000fe20003800000 */
[----:B------:R-:W-:Y:S05]  /*2640*/  @!P0 BRA `(.L_x_2180) ;  /* 0x0000032000008947 */ /* 0x000fea0003800000 */
.L_x_2182:
[----:B------:R-:W-:Y:S05]  /*2650*/  BSYNC B3 ;  /* 0x0000000000037941 */ /* 0x000fea0003800000 */
.L_x_2181:
[----:B------:R-:W-:Y:S02]  /*2660*/  BSSY B3, `(.L_x_2189) ;  /* 0x000002e000037945 */ /* 0x000fe40003800000 */
.L_x_2190:
        /* <DEDUP_REMOVED lines=9> */
[----:B------:R-:W-:Y:S02]  /*2700*/  IMAD.IADD R11, R13, 0x1, R11 ;  /* 0x000000010d0b7824 */ /* 0x000fe400078e020b */
[----:B------:R-:W-:-:S03]  /*2710*/  IMAD.WIDE.U32 R16, R14, c[0x0][0x538], RZ ;  /* 0x00014e000e107a25 */ /* 0x000fc600078e00ff */
[----:B------:R-:W-:Y:S01]  /*2720*/  LEA.HI.X R11, R12, R41, R11, 0x1, P0 ;  /* 0x000000290c0b7211 */ /* 0x000fe200000f0c0b */
[----:B------:R-:W-:Y:S01]  /*2730*/  IMAD R15, R14, c[0x0][0x53c], R15 ;  /* 0x00014f000e0f7a24 */ /* 0x000fe200078e020f */
[----:B------:R-:W-:Y:S01]  /*2740*/  LEA R12, P0, R16, R39, 0x1 ;  /* 0x00000027100c7211 */ /* 0x000fe200078008ff */
[----:B----4-:R-:W-:Y:S02]  /*2750*/  IMAD R9, R9, c[0x0][0x538], RZ ;  /* 0x00014e0009097a24 */ /* 0x010fe400078e02ff */
[----:B-----5:R-:W-:Y:S01]  /*2760*/  IMAD R7, R7, c[0x0][0x538], RZ ;  /* 0x00014e0007077a24 */ /* 0x020fe200078e02ff */
[----:B------:R-:W-:Y:S01]  /*2770*/  IADD3 R15, R17, R15, RZ ;  /* 0x0000000f110f7210 */ /* 0x000fe20007ffe0ff */
[----:B------:R-:W-:Y:S01]  /*2780*/  IMAD R17, R8, c[0x0][0x53c], R9 ;  /* 0x00014f0008117a24 */ /* 0x000fe200078e0209 */
[----:B------:R-:W2:Y:S01]  /*2790*/  LDG.E.U16.CONSTANT R10, [R10.64] ;  /* 0x000000040a0a7981 */ /* 0x000ea2000c1e9500 */
[----:B------:R-:W-:Y:S01]  /*27a0*/  IMAD R9, R6, c[0x0][0x53c], R7 ;  /* 0x00014f0006097a24 */ /* 0x000fe200078e0207 */
[----:B------:R-:W-:Y:S01]  /*27b0*/  LEA.HI.X R13, R16, R41, R15, 0x1, P0 ;  /* 0x00000029100d7211 */ /* 0x000fe200000f0c0f */
[----:B------:R-:W-:-:S04]  /*27c0*/  IMAD.WIDE.U32 R14, R8, c[0x0][0x538], RZ ;  /* 0x00014e00080e7a25 */ /* 0x000fc800078e00ff */
[----:B------:R-:W-:Y:S01]  /*27d0*/  IMAD.WIDE.U32 R6, R6, c[0x0][0x538], RZ ;  /* 0x00014e0006067a25 */ /* 0x000fe200078e00ff */
[-C--:B------:R-:W-:Y:S01]  /*27e0*/  LEA R16, P1, R14, R39.reuse, 0x1 ;  /* 0x000000270e107211 */ /* 0x080fe200078208ff */
[----:B------:R-:W3:Y:S02]  /*27f0*/  LDG.E.U16.CONSTANT R12, [R12.64] ;  /* 0x000000040c0c7981 */ /* 0x000ee4000c1e9500 */
[----:B------:R-:W-:Y:S01]  /*2800*/  IMAD.IADD R17, R15, 0x1, R17 ;  /* 0x000000010f117824 */ /* 0x000fe200078e0211 */
[----:B------:R-:W-:Y:S02]  /*2810*/  LEA R8, P0, R6, R39, 0x1 ;  /* 0x0000002706087211 */ /* 0x000fe400078008ff */
[----:B------:R-:W-:Y:S02]  /*2820*/  IADD3 R9, R7, R9, RZ ;  /* 0x0000000907097210 */ /* 0x000fe40007ffe0ff */
[-C--:B------:R-:W-:Y:S02]  /*2830*/  LEA.HI.X R17, R14, R41.reuse, R17, 0x1, P1 ;  /* 0x000000290e117211 */ /* 0x080fe400008f0c11 */
[----:B------:R-:W-:-:S03]  /*2840*/  LEA.HI.X R9, R6, R41, R9, 0x1, P0 ;  /* 0x0000002906097211 */ /* 0x000fc600000f0c09 */
[----:B------:R-:W4:Y:S04]  /*2850*/  LDG.E.U16.CONSTANT R16, [R16.64] ;  /* 0x0000000410107981 */ /* 0x000f28000c1e9500 */
[----:B------:R-:W5:Y:S01]  /*2860*/  LDG.E.U16.CONSTANT R8, [R8.64] ;  /* 0x0000000408087981 */ /* 0x000f62000c1e9500 */
[----:B------:R-:W-:Y:S02]  /*2870*/  IADD3 R42, P0, R42, 0x4, RZ ;  /* 0x000000042a2a7810 */ /* 0x000fe40007f1e0ff */
[----:B------:R-:W-:-:S03]  /*2880*/  IADD3 R2, P1, R2, 0x20, RZ ;  /* 0x0000002002027810 */ /* 0x000fc60007f3e0ff */
[----:B------:R-:W-:Y:S01]  /*2890*/  IMAD.X R40, RZ, RZ, R40, P0 ;  /* 0x000000ffff287224 */ /* 0x000fe200000e0628 */
[----:B------:R-:W-:Y:S02]  /*28a0*/  ISETP.NE.U32.AND P0, PT, R42, RZ, PT ;  /* 0x000000ff2a00720c */ /* 0x000fe40003f05070 */
[----:B------:R-:W-:Y:S02]  /*28b0*/  IADD3.X R3, RZ, R3, RZ, P1, !PT ;  /* 0x00000003ff037210 */ /* 0x000fe40000ffe4ff */
[----:B------:R-:W-:Y:S02]  /*28c0*/  ISETP.NE.AND.EX P0, PT, R40, RZ, PT, P0 ;  /* 0x000000ff2800720c */ /* 0x000fe40003f05300 */
[----:B--2---:R-:W-:Y:S02]  /*28d0*/  PRMT R6, R10, 0x9910, RZ ;  /* 0x000099100a067816 */ /* 0x004fe400000000ff */
[----:B---3--:R-:W-:-:S04]  /*28e0*/  PRMT R7, R12, 0x9910, RZ ;  /* 0x000099100c077816 */ /* 0x008fc800000000ff */
[----:B------:R-:W-:Y:S02]  /*28f0*/  IADD3 R6, R7, R43, R6 ;  /* 0x0000002b07067210 */ /* 0x000fe40007ffe006 */
[----:B----4-:R-:W-:Y:S02]  /*2900*/  PRMT R7, R16, 0x9910, RZ ;  /* 0x0000991010077816 */ /* 0x010fe400000000ff */
[----:B-----5:R-:W-:-:S04]  /*2910*/  PRMT R43, R8, 0x9910, RZ ;  /* 0x00009910082b7816 */ /* 0x020fc800000000ff */
[----:B------:R-:W-:Y:S01]  /*2920*/  IADD3 R43, R7, R6, R43 ;  /* 0x00000006072b7210 */ /* 0x000fe20007ffe02b */
[----:B------:R-:W-:Y:S05]  /*2930*/  @P0 BRA `(.L_x_2190) ;  /* 0xfffffd3000000947 */ /* 0x000fea000383ffff */
[----:B------:R-:W-:Y:S05]  /*2940*/  BSYNC B3 ;  /* 0x0000000000037941 */ /* 0x000fea0003800000 */
.L_x_2189:
[----:B------:R-:W-:Y:S01]  /*2950*/  IMAD.MOV.U32 R12, RZ, RZ, R2 ;  /* 0x000000ffff0c7224 */ /* 0x000fe200078e0002 */
[----:B------:R-:W-:Y:S02]  /*2960*/  MOV R13, R3 ;  /* 0x00000003000d7202 */ /* 0x000fe40000000f00 */
.L_x_2180:
[----:B------:R-:W-:Y:S05]  /*2970*/  BSYNC B0 ;  /* 0x0000000000007941 */ /* 0x000fea0003800000 */
.L_x_2179:
[----:B------:R-:W-:-:S04]  /*2980*/  ISETP.NE.U32.AND P0, PT, R38, RZ, PT ;  /* 0x000000ff2600720c */ /* 0x000fc80003f05070 */
[----:B------:R-:W-:-:S13]  /*2990*/  ISETP.NE.AND.EX P0, PT, RZ, RZ, PT, P0 ;  /* 0x000000ffff00720c */ /* 0x000fda0003f05300 */
[----:B------:R-:W-:Y:S05]  /*29a0*/  @!P0 BRA `(.L_x_2178) ;  /* 0x0000024000008947 */ /* 0x000fea0003800000 */
[----:B------:R-:W2:Y:S02]  /*29b0*/  LDG.E.64.CONSTANT R2, [R12.64] ;  /* 0x000000040c027981 */ /* 0x000ea4000c1e9b00 */
[----:B--2---:R-:W-:Y:S02]  /*29c0*/  IMAD R3, R3, c[0x0][0x538], RZ ;  /* 0x00014e0003037a24 */ /* 0x004fe400078e02ff */
[----:B------:R-:W-:-:S04]  /*29d0*/  IMAD.WIDE.U32 R6, R2, c[0x0][0x538], RZ ;  /* 0x00014e0002067a25 */ /* 0x000fc800078e00ff */
[----:B------:R-:W-:Y:S01]  /*29e0*/  IMAD R3, R2, c[0x0][0x53c], R3 ;  /* 0x00014f0002037a24 */ /* 0x000fe200078e0203 */
[----:B------:R-:W-:-:S03]  /*29f0*/  LEA R2, P0, R6, R39, 0x1 ;  /* 0x0000002706027211 */ /* 0x000fc600078008ff */
[----:B------:R-:W-:-:S05]  /*2a00*/  IMAD.IADD R3, R7, 0x1, R3 ;  /* 0x0000000107037824 */ /* 0x000fca00078e0203 */
[----:B------:R-:W-:-:S05]  /*2a10*/  LEA.HI.X R3, R6, R41, R3, 0x1, P0 ;  /* 0x0000002906037211 */ /* 0x000fca00000f0c03 */
[----:B------:R-:W2:Y:S01]  /*2a20*/  LDG.E.U16.CONSTANT R2, [R2.64] ;  /* 0x0000000402027981 */ /* 0x000ea2000c1e9500 */
[----:B------:R-:W-:-:S04]  /*2a30*/  ISETP.NE.U32.AND P0, PT, R38, 0x1, PT ;  /* 0x000000012600780c */ /* 0x000fc80003f05070 */
[----:B------:R-:W-:Y:S02]  /*2a40*/  ISETP.NE.AND.EX P0, PT, RZ, RZ, PT, P0 ;  /* 0x000000ffff00720c */ /* 0x000fe40003f05300 */
[----:B--2---:R-:W-:-:S04]  /*2a50*/  PRMT R6, R2, 0x9910, RZ ;  /* 0x0000991002067816 */ /* 0x004fc800000000ff */
[----:B------:R-:W-:-:S07]  /*2a60*/  IADD3 R43, R6, R43, RZ ;  /* 0x0000002b062b7210 */ /* 0x000fce0007ffe0ff */
        /* <DEDUP_REMOVED lines=19> */
[----:B--2---:R-:W-:-:S05]  /*2ba0*/  PRMT R8, R2, 0x9910, RZ ;  /* 0x0000991002087816 */ /* 0x004fca00000000ff */
[----:B------:R-:W-:Y:S01]  /*2bb0*/  IMAD.IADD R43, R8, 0x1, R43 ;  /* 0x00000001082b7824 */ /* 0x000fe200078e022b */
[----:B---3--:R-:W-:-:S04]  /*2bc0*/  @P0 PRMT R9, R6, 0x9910, RZ ;  /* 0x0000991006090816 */ /* 0x008fc800000000ff */
[----:B------:R-:W-:-:S05]  /*2bd0*/  @P0 MOV R8, R9 ;  /* 0x0000000900080202 */ /* 0x000fca0000000f00 */
[----:B------:R-:W-:Y:S02]  /*2be0*/  @P0 IMAD.IADD R43, R8, 0x1, R43 ;  /* 0x00000001082b0824 */ /* 0x000fe400078e022b */
.L_x_2178:
[----:B------:R-:W-:Y:S05]  /*2bf0*/  BSYNC B1 ;  /* 0x0000000000017941 */ /* 0x000fea0003800000 */
.L_x_2177:
[----:B------:R0:W-:Y:S01]  /*2c00*/  STG.E.U16 [R4.64], R43 ;  /* 0x0000002b04007986 */ /* 0x0001e2000c101504 */
[----:B------:R-:W-:-:S03]  /*2c10*/  IADD3 R3, R0, 0x80, RZ ;  /* 0x0000008000037810 */ /* 0x000fc60007ffe0ff */
.L_x_2175:
[----:B------:R-:W-:Y:S05]  /*2c20*/  BSYNC B2 ;  /* 0x0000000000027941 */ /* 0x000fea0003800000 */
.L_x_2174:
[----:B------:R-:W-:Y:S01]  /*2c30*/  WARPSYNC 0xffffffff ;  /* 0xffffffff00007948 */ /* 0x000fe20003800000 */
[----:B------:R-:W-:Y:S01]  /*2c40*/  ISETP.GE.AND P0, PT, R3, c[0x0][0x160], PT ;  /* 0x0000580003007a0c */ /* 0x000fe20003f06270 */
[----:B------:R-:W-:Y:S01]  /*2c50*/  BSSY B1, `(.L_x_2191) ;  /* 0x000105a000017945 */ /* 0x000fe20003800000 */
[----:B------:R-:W-:Y:S11]  /*2c60*/  BSSY B0, `(.L_x_2192) ;  /* 0x0000da1000007945 */ /* 0x000ff60003800000 */
[----:B------:R-:W-:Y:S05]  /*2c70*/  @P0 BRA `(.L_x_2193) ;  /* 0x0000570000000947 */ /* 0x000fea0003800000 */
[----:B------:R-:W-:Y:S01]  /*2c80*/  ISETP.NE.AND P0, PT, RZ, c[0x0][0x168], PT ;  /* 0x00005a00ff007a0c */ /* 0x000fe20003f05270 */
[----:B0-----:R-:W-:Y:S01]  /*2c90*/  HFMA2.MMA R4, -RZ, RZ, 0, 0 ;  /* 0x00000000ff047435 */ /* 0x001fe200000001ff */
[----:B------:R-:W-:Y:S01]  /*2ca0*/  IMAD.MOV.U32 R2, RZ, RZ, RZ ;  /* 0x000000ffff027224 */ /* 0x000fe200078e00ff */
[----:B------:R-:W-:Y:S01]  /*2cb0*/  MOV R0, RZ ;  /* 0x000000ff00007202 */ /* 0x000fe20000000f00 */
[----:B------:R-:W-:-:S09]  /*2cc0*/  IMAD.MOV.U32 R10, RZ, RZ, RZ ;  /* 0x000000ffff0a7224 */ /* 0x000fd200078e00ff */
        /* <DEDUP_REMOVED lines=274> */
.L_x_2194:
        /* <DEDUP_REMOVED lines=12> */
[C---:B------:R-:W-:Y:S02]  /*3eb0*/  ISETP.GT.AND.EX P0, PT, R7.reuse, RZ, !P1, P0 ;  /* 0x000000ff0700720c */ /* 0x040fe40004f04300 */
[----:B------:R-:W-:Y:S02]  /*3ec0*/  IADD3 R10, P1, R10, c[0x0][0x4f0], RZ ;  /* 0x00013c000a0a7a10 */ /* 0x000fe40007f3e0ff */
[----:B------:R-:W-:Y:S02]  /*3ed0*/  SEL R9, R6, 0x1, !P0 ;  /* 0x0000000106097807 */ /* 0x000fe40004000000 */
[----:B------:R-:W-:Y:S01]  /*3ee0*/  SEL R8, R7, RZ, !P0 ;  /* 0x000000ff07087207 */ /* 0x000fe20004000000 */
[----:B------:R-:W-:Y:S01]  /*3ef0*/  IMAD.MOV.U32 R7, RZ, RZ, RZ ;  /* 0x000000ffff077224 */ /* 0x000fe200078e00ff */
        /* <DEDUP_REMOVED lines=31> */
.L_x_2204:
        /* <DEDUP_REMOVED lines=24> */
[C---:B------:R-:W-:Y:S01]  /*4270*/  LEA R42, P2, R34.reuse, R0, 0x1 ;  /* 0x00000000222a7211 */ /* 0x040fe200078408ff */
[----:B----4-:R-:W-:Y:S01]  /*4280*/  IMAD R9, R9, c[0x0][0x538], RZ ;  /* 0x00014e0009097a24 */ /* 0x010fe200078e02ff */
[----:B------:R-:W-:Y:S01]  /*4290*/  IADD3 R41, R41, R43, RZ ;  /* 0x0000002b29297210 */ /* 0x000fe20007ffe0ff */
[----:B-----5:R-:W-:Y:S01]  /*42a0*/  IMAD R37, R37, c[0x0][0x538], RZ ;  /* 0x00014e0025257a24 */ /* 0x020fe200078e02ff */
[-C--:B------:R-:W-:Y:S01]  /*42b0*/  LEA.HI.X R43, R34, R2.reuse, R35, 0x1, P2 ;  /* 0x00000002222b7211 */ /* 0x080fe200010f0c23 */
[----:B------:R-:W-:Y:S01]  /*42c0*/  IMAD R9, R8, c[0x0][0x53c], R9 ;  /* 0x00014f0008097a24 */ /* 0x000fe200078e0209 */
[----:B------:R-:W-:Y:S01]  /*42d0*/  LEA.HI.X R47, R40, R2, R41, 0x1, P1 ;  /* 0x00000002282f7211 */ /* 0x000fe200008f0c29 */
[----:B------:R-:W-:-:S02]  /*42e0*/  IMAD.WIDE.U32 R40, R8, c[0x0][0x538], RZ ;  /* 0x00014e0008287a25 */ /* 0x000fc400078e00ff */
[----:B------:R0:W2:Y:S02]  /*42f0*/  LDG.E.U16.CONSTANT R8, [R42.64] ;  /* 0x000000042a087981 */ /* 0x0000a4000c1e9500 */
[----:B------:R-:W-:Y:S01]  /*4300*/  IMAD R51, R36, c[0x0][0x53c], R37 ;  /* 0x00014f0024337a24 */ /* 0x000fe200078e0225 */
[----:B------:R-:W-:Y:S01]  /*4310*/  LEA R34, P1, R40, R0, 0x1 ;  /* 0x0000000028227211 */ /* 0x000fe200078208ff */
[----:B------:R-:W-:Y:S01]  /*4320*/  IMAD R49, R39, c[0x0][0x538], RZ ;  /* 0x00014e0027317a24 */ /* 0x000fe200078e02ff */
[----:B------:R-:W-:Y:S01]  /*4330*/  IADD3 R35, R41, R9, RZ ;  /* 0x0000000929237210 */ /* 0x000fe20007ffe0ff */
[----:B------:R-:W-:Y:S01]  /*4340*/  IMAD.WIDE.U32 R36, R36, c[0x0][0x538], RZ ;  /* 0x00014e0024247a25 */ /* 0x000fe200078e00ff */
[----:B------:R1:W3:Y:S02]  /*4350*/  LDG.E.U16.CONSTANT R9, [R46.64] ;  /* 0x000000042e097981 */ /* 0x0002e4000c1e9500 */
[----:B------:R-:W-:Y:S01]  /*4360*/  LEA.HI.X R35, R40, R2, R35, 0x1, P1 ;  /* 0x0000000228237211 */ /* 0x000fe200008f0c23 */
[----:B0-----:R-:W-:Y:S01]  /*4370*/  IMAD R43, R45, c[0x0][0x538], RZ ;  /* 0x00014e002d2b7a24 */ /* 0x001fe200078e02ff */
[----:B------:R-:W-:Y:S01]  /*4380*/  LEA R42, P1, R36, R0, 0x1 ;  /* 0x00000000242a7211 */ /* 0x000fe200078208ff */
[----:B------:R-:W-:-:S02]  /*4390*/  IMAD R49, R38, c[0x0][0x53c], R49 ;  /* 0x00014f0026317a24 */ /* 0x000fc400078e0231 */
[----:B------:R-:W-:Y:S01]  /*43a0*/  IMAD.IADD R37, R37, 0x1, R51 ;  /* 0x0000000125257824 */ /* 0x000fe200078e0233 */
[----:B------:R0:W4:Y:S01]  /*43b0*/  LDG.E.U16.CONSTANT R34, [R34.64] ;  /* 0x0000000422227981 */ /* 0x000122000c1e9500 */
[----:B------:R-:W-:-:S04]  /*43c0*/  IMAD.WIDE.U32 R38, R38, c[0x0][0x538], RZ ;  /* 0x00014e0026267a25 */ /* 0x000fc800078e00ff */
[----:B------:R-:W-:Y:S01]  /*43d0*/  IMAD.WIDE.U32 R40, R44, c[0x0][0x538], RZ ;  /* 0x00014e002c287a25 */ /* 0x000fe200078e00ff */
[----:B------:R-:W-:-:S03]  /*43e0*/  IADD3 R49, R39, R49, RZ ;  /* 0x0000003127317210 */ /* 0x000fc60007ffe0ff */
[----:B------:R-:W-:Y:S01]  /*43f0*/  IMAD R45, R44, c[0x0][0x53c], R43 ;  /* 0x00014f002c2d7a24 */ /* 0x000fe200078e022b */
[----:B------:R-:W-:Y:S01]  /*4400*/  LEA.HI.X R43, R36, R2, R37, 0x1, P1 ;  /* 0x00000002242b7211 */ /* 0x000fe200008f0c25 */
[----:B------:R-:W-:Y:S01]  /*4410*/  IMAD R15, R15, c[0x0][0x538], RZ ;  /* 0x00014e000f0f7a24 */ /* 0x000fe200078e02ff */
[-C--:B------:R-:W-:Y:S01]  /*4420*/  LEA R44, P2, R38, R0.reuse, 0x1 ;  /* 0x00000000262c7211 */ /* 0x080fe200078408ff */
[----:B------:R-:W-:Y:S01]  /*4430*/  IMAD R17, R17, c[0x0][0x538], RZ ;  /* 0x00014e0011117a24 */ /* 0x000fe200078e02ff */
[----:B------:R-:W-:Y:S02]  /*4440*/  LEA R36, P1, R40, R0, 0x1 ;  /* 0x0000000028247211 */ /* 0x000fe400078208ff */
        /* <DEDUP_REMOVED lines=8> */
[-C--:B------:R-:W-:Y:S01]  /*44d0*/  LEA R14, P2, R38, R0.reuse, 0x1 ;  /* 0x00000000260e7211 */ /* 0x080fe200078408ff */
[----:B------:R-:W-:Y:S01]  /*44e0*/  IMAD R19, R19, c[0x0][0x538], RZ ;  /* 0x00014e0013137a24 */ /* 0x000fe200078e02ff */
[----:B------:R1:W5:Y:S01]  /*44f0*/  LDG.E.U16.CONSTANT R46, [R36.64] ;  /* 0x00000004242e7981 */ /* 0x000362000c1e9500 */
[----:B------:R-:W-:Y:S01]  /*4500*/  IMAD.IADD R17, R41, 0x1, R15 ;  /* 0x0000000129117824 */ /* 0x000fe200078e020f */
        /* <DEDUP_REMOVED lines=11> */
[----:B------:R-:W-:Y:S01]  /*45c0*/  IMAD R23, R23, c[0x0][0x538], RZ ;  /* 0x00014e0017177a24 */ /* 0x000fe200078e02ff */
[----:B------:R-:W-:Y:S01]  /*45d0*/  IADD3 R19, R37, R19, RZ ;  /* 0x0000001325137210 */ /* 0x000fe20007ffe0ff */
[----:B------:R-:W-:Y:S01]  /*45e0*/  IMAD.IADD R21, R39, 0x1, R21 ;  /* 0x0000000127157824 */ /* 0x000fe200078e0215 */
[----:B0-----:R0:W5:Y:S01]  /*45f0*/  LDG.E.U16.CONSTANT R35, [R16.64] ;  /* 0x0000000410237981 */ /* 0x001162000c1e9500 */
        /* <DEDUP_REMOVED lines=16> */
[----:B------:R-:W-:Y:S01]  /*4700*/  IMAD R27, R29, c[0x0][0x538], RZ ;  /* 0x00014e001d1b7a24 */ /* 0x000fe200078e02ff */
[----:B------:R-:W-:Y:S01]  /*4710*/  IADD3 R19, R23, R25, RZ ;  /* 0x0000001917137210 */ /* 0x000fe20007ffe0ff */
[----:B------:R0:W5:Y:S01]  /*4720*/  LDG.E.U16.CONSTANT R24, [R20.64] ;  /* 0x0000000414187981 */ /* 0x000162000c1e9500 */
[----:B------:R-:W-:Y:S01]  /*4730*/  LEA R14, P2, R16, R0, 0x1 ;  /* 0x00000000100e7211 */ /* 0x000fe200078408ff */
[----:B------:R-:W-:Y:S01]  /*4740*/  IMAD R27, R28, c[0x0][0x53c], R27 ;  /* 0x00014f001c1b7a24 */ /* 0x000fe200078e021b */
[-C--:B------:R-:W-:Y:S01]  /*4750*/  LEA.HI.X R19, R22, R2.reuse, R19, 0x1, P1 ;  /* 0x0000000216137211 */ /* 0x080fe200008f0c13 */
[----:B------:R-:W-:Y:S01]  /*4760*/  IMAD.WIDE.U32 R22, R28, c[0x0][0x538], RZ ;  /* 0x00014e001c167a25 */ /* 0x000fe200078e00ff */
[----:B------:R-:W-:-:S02]  /*4770*/  LEA.HI.X R15, R16, R2, R15, 0x1, P2 ;  /* 0x00000002100f7211 */ /* 0x000fc400010f0c0f */
[C---:B------:R-:W-:Y:S01]  /*4780*/  LEA R16, P1, R26.reuse, R0, 0x1 ;  /* 0x000000001a107211 */ /* 0x040fe200078208ff */
[----:B------:R-:W-:Y:S01]  /*4790*/  IMAD R29, R31, c[0x0][0x538], RZ ;  /* 0x00014e001f1d7a24 */ /* 0x000fe200078e02ff */
[----:B------:R1:W5:Y:S01]  /*47a0*/  LDG.E.U16.CONSTANT R25, [R18.64] ;  /* 0x0000000412197981 */ /* 0x000362000c1e9500 */
[----:B0-----:R-:W-:Y:S01]  /*47b0*/  IADD3 R21, R23, R27, RZ ;  /* 0x0000001b17157210 */ /* 0x001fe20007ffe0ff */
[----:B------:R-:W-:Y:S01]  /*47c0*/  IMAD R23, R33, c[0x0][0x538], RZ ;  /* 0x00014e0021177a24 */ /* 0x000fe200078e02ff */
[----:B------:R-:W-:Y:S02]  /*47d0*/  LEA.HI.X R17, R26, R2, R17, 0x1, P1 ;  /* 0x000000021a117211 */ /* 0x000fe400008f0c11 */
[----:B------:R-:W-:Y:S01]  /*47e0*/  LEA R20, P1, R22, R0, 0x1 ;  /* 0x0000000016147211 */ /* 0x000fe200078208ff */
[----:B------:R0:W5:Y:S01]  /*47f0*/  LDG.E.U16.CONSTANT R26, [R14.64] ;  /* 0x000000040e1a7981 */ /* 0x000162000c1e9500 */
[----:B------:R-:W-:Y:S02]  /*4800*/  IMAD R29, R30, c[0x0][0x53c], R29 ;  /* 0x00014f001e1d7a24 */ /* 0x000fe400078e021d */
[----:B------:R-:W-:Y:S01]  /*4810*/  IMAD R23, R32, c[0x0][0x53c], R23 ;  /* 0x00014f0020177a24 */ /* 0x000fe200078e0217 */
[----:B------:R-:W-:Y:S01]  /*4820*/  LEA.HI.X R21, R22, R2, R21, 0x1, P1 ;  /* 0x0000000216157211 */ /* 0x000fe200008f0c15 */
[----:B------:R-:W-:Y:S01]  /*4830*/  IMAD.WIDE.U32 R30, R30, c[0x0][0x538], RZ ;  /* 0x00014e001e1e7a25 */ /* 0x000fe200078e00ff */
[----:B------:R1:W5:Y:S03]  /*4840*/  LDG.E.U16.CONSTANT R16, [R16.64] ;  /* 0x0000000410107981 */ /* 0x000366000c1e9500 */
[----:B------:R-:W-:Y:S01]  /*4850*/  IMAD.WIDE.U32 R32, R32, c[0x0][0x538], RZ ;  /* 0x00014e0020207a25 */ /* 0x000fe200078e00ff */
[----:B------:R-:W5:Y:S01]  /*4860*/  LDG.E.U16.CONSTANT R20, [R20.64] ;  /* 0x0000000414147981 */ /* 0x000f62000c1e9500 */
[----:B0-----:R-:W-:-:S02]  /*4870*/  LEA R14, P2, R30, R0, 0x1 ;  /* 0x000000001e0e7211 */ /* 0x001fc400078408ff */
[----:B------:R-:W-:Y:S02]  /*4880*/  IADD3 R15, R31, R29, RZ ;  /* 0x0000001d1f0f7210 */ /* 0x000fe40007ffe0ff */
[----:B-1----:R-:W-:Y:S01]  /*4890*/  LEA R18, P1, R32, R0, 0x1 ;  /* 0x0000000020127211 */ /* 0x002fe200078208ff */
[----:B------:R-:W-:Y:S01]  /*48a0*/  IMAD.IADD R17, R33, 0x1, R23 ;  /* 0x0000000121117824 */ /* 0x000fe200078e0217 */
[----:B------:R-:W-:-:S04]  /*48b0*/  LEA.HI.X R15, R30, R2, R15, 0x1, P2 ;  /* 0x000000021e0f7211 */ /* 0x000fc800010f0c0f */
[----:B------:R-:W-:Y:S01]  /*48c0*/  LEA.HI.X R19, R32, R2, R17, 0x1, P1 ;  /* 0x0000000220137211 */ /* 0x000fe200008f0c11 */
[----:B------:R-:W5:Y:S04]  /*48d0*/  LDG.E.U16.CONSTANT R14, [R14.64] ;  /* 0x000000040e0e7981 */ /* 0x000f68000c1e9500 */
[----:B------:R-:W5:Y:S01]  /*48e0*/  LDG.E.U16.CONSTANT R18, [R18.64] ;  /* 0x0000000412127981 */ /* 0x000f62000c1e9500 */
[----:B------:R-:W-:-:S04]  /*48f0*/  IADD3 R6, P1, R6, 0x10, RZ ;  /* 0x0000001006067810 */ /* 0x000fc80007f3e0ff */
[----:B------:R-:W-:Y:S02]  /*4900*/  IADD3.X R5, RZ, R5, RZ, P1, !PT ;  /* 0x00000005ff057210 */ /* 0x000fe40000ffe4ff */
[----:B------:R-:W-:-:S04]  /*4910*/  ISETP.GE.U32.AND P1, PT, R6, -0xc, PT ;  /* 0xfffffff40600780c */ /* 0x000fc80003f26070 */
[----:B------:R-:W-:Y:S02]  /*4920*/  ISETP.GE.AND.EX P1, PT, R5, -0x1, PT, P1 ;  /* 0xffffffff0500780c */ /* 0x000fe40003f26310 */
[----:B------:R-:W-:-:S05]  /*4930*/  IADD3 R12, P2, R12, 0x80, RZ ;  /* 0x000000800c0c7810 */ /* 0x000fca0007f5e0ff */
[----:B------:R-:W-:Y:S01]  /*4940*/  IMAD.X R13, RZ, RZ, R13, P2 ;  /* 0x000000ffff0d7224 */ /* 0x000fe200010e060d */
[----:B--2---:R-:W-:Y:S02]  /*4950*/  PRMT R17, R8, 0x9910, RZ ;  /* 0x0000991008117816 */ /* 0x004fe400000000ff */
[----:B---3--:R-:W-:Y:S02]  /*4960*/  PRMT R8, R9, 0x9910, RZ ;  /* 0x0000991009087816 */ /* 0x008fe400000000ff */
[----:B------:R-:W-:-:S04]  /*4970*/  MOV R9, R17 ;  /* 0x0000001100097202 */ /* 0x000fc80000000f00 */
[----:B------:R-:W-:Y:S02]  /*4980*/  IADD3 R9, R9, R7, R8 ;  /* 0x0000000709097210 */ /* 0x000fe40007ffe008 */
[----:B----4-:R-:W-:-:S04]  /*4990*/  PRMT R34, R34, 0x9910, RZ ;  /* 0x0000991022227816 */ /* 0x010fc800000000ff */
[----:B------:R-:W-:Y:S02]  /*49a0*/  MOV R7, R34 ;  /* 0x0000002200077202 */ /* 0x000fe40000000f00 */
[----:B-----5:R-:W-:-:S05]  /*49b0*/  PRMT R42, R42, 0x9910, RZ ;  /* 0x000099102a2a7816 */ /* 0x020fca00000000ff */
[----:B------:R-:W-:Y:S01]  /*49c0*/  IMAD.MOV.U32 R8, RZ, RZ, R42 ;  /* 0x000000ffff087224 */ /* 0x000fe200078e002a */
[----:B------:R-:W-:-:S04]  /*49d0*/  PRMT R46, R46, 0x9910, RZ ;  /* 0x000099102e2e7816 */ /* 0x000fc800000000ff */
[----:B------:R-:W-:Y:S02]  /*49e0*/  IADD3 R9, R8, R9, R7 ;  /* 0x0000000908097210 */ /* 0x000fe40007ffe007 */
[----:B------:R-:W-:Y:S02]  /*49f0*/  MOV R8, R46 ;  /* 0x0000002e00087202 */ /* 0x000fe40000000f00 */
[----:B------:R-:W-:-:S04]  /*4a00*/  PRMT R44, R44, 0x9910, RZ ;  /* 0x000099102c2c7816 */ /* 0x000fc800000000ff */
[----:B------:R-:W-:-:S04]  /*4a10*/  MOV R7, R44 ;  /* 0x0000002c00077202 */ /* 0x000fc80000000f00 */
[----:B------:R-:W-:Y:S02]  /*4a20*/  IADD3 R9, R8, R9, R7 ;  /* 0x0000000908097210 */ /* 0x000fe40007ffe007 */
[----:B------:R-:W-:Y:S02]  /*4a30*/  PRMT R35, R35, 0x9910, RZ ;  /* 0x0000991023237816 */ /* 0x000fe400000000ff */
[----:B------:R-:W-:-:S03]  /*4a40*/  PRMT R36, R36, 0x9910, RZ ;  /* 0x0000991024247816 */ /* 0x000fc600000000ff */
[----:B------:R-:W-:Y:S01]  /*4a50*/  IMAD.MOV.U32 R7, RZ, RZ, R35 ;  /* 0x000000ffff077224 */ /* 0x000fe200078e0023 */
[----:B------:R-:W-:Y:S02]  /*4a60*/  MOV R8, R36 ;  /* 0x0000002400087202 */ /* 0x000fe40000000f00 */
[----:B------:R-:W-:Y:S02]  /*4a70*/  PRMT R37, R37, 0x9910, RZ ;  /* 0x0000991025257816 */ /* 0x000fe400000000ff */
[----:B------:R-:W-:Y:S02]  /*4a80*/  IADD3 R9, R8, R9, R7 ;  /* 0x0000000908097210 */ /* 0x000fe40007ffe007 */
[----:B------:R-:W-:Y:S02]  /*4a90*/  MOV R7, R37 ;  /* 0x0000002500077202 */ /* 0x000fe40000000f00 */
[----:B------:R-:W-:-:S05]  /*4aa0*/  PRMT R24, R24, 0x9910, RZ ;  /* 0x0000991018187816 */ /* 0x000fca00000000ff */
[----:B------:R-:W-:Y:S01]  /*4ab0*/  IMAD.MOV.U32 R8, RZ, RZ, R24 ;  /* 0x000000ffff087224 */ /* 0x000fe200078e0018 */
[----:B------:R-:W-:-:S04]  /*4ac0*/  PRMT R25, R25, 0x9910, RZ ;  /* 0x0000991019197816 */ /* 0x000fc800000000ff */
[----:B------:R-:W-:Y:S02]  /*4ad0*/  IADD3 R9, R8, R9, R7 ;  /* 0x0000000908097210 */ /* 0x000fe40007ffe007 */
[----:B------:R-:W-:Y:S02]  /*4ae0*/  PRMT R26, R26, 0x9910, RZ ;  /* 0x000099101a1a7816 */ /* 0x000fe400000000ff */
[----:B------:R-:W-:Y:S02]  /*4af0*/  MOV R7, R25 ;  /* 0x0000001900077202 */ /* 0x000fe40000000f00 */
[----:B------:R-:W-:Y:S02]  /*4b00*/  MOV R8, R26 ;  /* 0x0000001a00087202 */ /* 0x000fe40000000f00 */
[----:B------:R-:W-:Y:S02]  /*4b10*/  PRMT R16, R16, 0x9910, RZ ;  /* 0x0000991010107816 */ /* 0x000fe400000000ff */
[----:B------:R-:W-:-:S02]  /*4b20*/  IADD3 R9, R8, R9, R7 ;  /* 0x0000000908097210 */ /* 0x000fc40007ffe007 */
[----:B------:R-:W-:Y:S01]  /*4b30*/  PRMT R20, R20, 0x9910, RZ ;  /* 0x0000991014147816 */ /* 0x000fe200000000ff */
[----:B------:R-:W-:-:S03]  /*4b40*/  IMAD.MOV.U32 R7, RZ, RZ, R16 ;  /* 0x000000ffff077224 */ /* 0x000fc600078e0010 */
[----:B------:R-:W-:-:S04]  /*4b50*/  MOV R8, R20 ;  /* 0x0000001400087202 */ /* 0x000fc80000000f00 */
[----:B------:R-:W-:Y:S02]  /*4b60*/  IADD3 R9, R8, R9, R7 ;  /* 0x0000000908097210 */ /* 0x000fe40007ffe007 */
[----:B------:R-:W-:Y:S02]  /*4b70*/  PRMT R8, R14, 0x9910, RZ ;  /* 0x000099100e087816 */ /* 0x000fe400000000ff */
[----:B------:R-:W-:-:S04]  /*4b80*/  PRMT R7, R18, 0x9910, RZ ;  /* 0x0000991012077816 */ /* 0x000fc800000000ff */
[----:B------:R-:W-:Y:S01]  /*4b90*/  IADD3 R7, R8, R9, R7 ;  /* 0x0000000908077210 */ /* 0x000fe20007ffe007 */
[----:B------:R-:W-:Y:S05]  /*4ba0*/  @!P1 BRA `(.L_x_2204) ;  /* 0xfffff54000009947 */ /* 0x000fea000383ffff */
[----:B------:R-:W-:Y:S05]  /*4bb0*/  BSYNC B6 ;  /* 0x0000000000067941 */ /* 0x000fea0003800000 */
.L_x_2203:
[----:B------:R-:W-:Y:S02]  /*4bc0*/  MOV R16, R12 ;  /* 0x0000000c00107202 */ /* 0x000fe40000000f00 */
[----:B------:R-:W-:Y:S02]  /*4bd0*/  MOV R17, R13 ;  /* 0x0000000d00117202 */ /* 0x000fe40000000f00 */
.L_x_2202:
[----:B------:R-:W-:Y:S05]  /*4be0*/  BSYNC B5 ;  /* 0x0000000000057941 */ /* 0x000fea0003800000 */
.L_x_2201:
        /* <DEDUP_REMOVED lines=41> */
[----:B------:R-:W-:Y:S01]  /*4e80*/  IMAD R17, R17, c[0x0][0x538], RZ ;  /* 0x00014e0011117a24 */ /* 0x000fe200078e02ff */
[----:B------:R-:W-:-:S02]  /*4e90*/  LEA R26, P0, R24, R0, 0x1 ;  /* 0x00000000181a7211 */ /* 0x000fc400078008ff */
[----:B------:R-:W-:Y:S01]  /*4ea0*/  IADD3 R25, R25, R33, RZ ;  /* 0x0000002119197210 */ /* 0x000fe20007ffe0ff */
[----:B------:R-:W-:Y:S01]  /*4eb0*/  IMAD R17, R16, c[0x0][0x53c], R17 ;  /* 0x00014f0010117a24 */ /* 0x000fe200078e0211 */
[----:B------:R-:W-:Y:S01]  /*4ec0*/  LEA R22, P1, R28, R0, 0x1 ;  /* 0x000000001c167211 */ /* 0x000fe200078208ff */
[----:B0-----:R-:W-:Y:S01]  /*4ed0*/  IMAD R21, R9, c[0x0][0x538], RZ ;  /* 0x00014e0009157a24 */ /* 0x001fe200078e02ff */
[----:B------:R-:W-:Y:S01]  /*4ee0*/  LEA.HI.X R27, R24, R2, R25, 0x1, P0 ;  /* 0x00000002181b7211 */ /* 0x000fe200000f0c19 */
[----:B------:R-:W-:Y:S01]  /*4ef0*/  IMAD.WIDE.U32 R24, R16, c[0x0][0x538], RZ ;  /* 0x00014e0010187a25 */ /* 0x000fe200078e00ff */
[----:B------:R-:W4:Y:S03]  /*4f00*/  LDG.E.U16.CONSTANT R30, [R30.64] ;  /* 0x000000041e1e7981 */ /* 0x000f26000c1e9500 */
[----:B------:R-:W-:Y:S01]  /*4f10*/  IMAD.IADD R9, R25, 0x1, R17 ;  /* 0x0000000119097824 */ /* 0x000fe200078e0211 */
[----:B------:R-:W-:Y:S01]  /*4f20*/  LEA R16, P0, R24, R0, 0x1 ;  /* 0x0000000018107211 */ /* 0x000fe200078008ff */
[----:B------:R-:W-:Y:S01]  /*4f30*/  IMAD R15, R15, c[0x0][0x538], RZ ;  /* 0x00014e000f0f7a24 */ /* 0x000fe200078e02ff */
[-C--:B------:R-:W-:Y:S01]  /*4f40*/  LEA.HI.X R23, R28, R2.reuse, R23, 0x1, P1 ;  /* 0x000000021c177211 */ /* 0x080fe200008f0c17 */
[----:B------:R-:W5:Y:S01]  /*4f50*/  LDG.E.U16.CONSTANT R26, [R26.64] ;  /* 0x000000041a1a7981 */ /* 0x000f62000c1e9500 */
[----:B------:R-:W-:Y:S01]  /*4f60*/  LEA.HI.X R17, R24, R2, R9, 0x1, P0 ;  /* 0x0000000218117211 */ /* 0x000fe200000f0c09 */
[----:B------:R-:W-:-:S02]  /*4f70*/  IMAD R9, R8, c[0x0][0x53c], R21 ;  /* 0x00014f0008097a24 */ /* 0x000fc400078e0215 */
[----:B------:R-:W-:Y:S01]  /*4f80*/  IMAD.WIDE.U32 R20, R8, c[0x0][0x538], RZ ;  /* 0x00014e0008147a25 */ /* 0x000fe200078e00ff */
[----:B------:R0:W5:Y:S03]  /*4f90*/  LDG.E.U16.CONSTANT R28, [R22.64] ;  /* 0x00000004161c7981 */ /* 0x000166000c1e9500 */
[C---:B------:R-:W-:Y:S01]  /*4fa0*/  IMAD R25, R14.reuse, c[0x0][0x53c], R15 ;  /* 0x00014f000e197a24 */ /* 0x040fe200078e020f */
[----:B------:R-:W5:Y:S01]  /*4fb0*/  LDG.E.U16.CONSTANT R16, [R16.64] ;  /* 0x0000000410107981 */ /* 0x000f62000c1e9500 */
[----:B------:R-:W-:Y:S01]  /*4fc0*/  IMAD.WIDE.U32 R14, R14, c[0x0][0x538], RZ ;  /* 0x00014e000e0e7a25 */ /* 0x000fe200078e00ff */
[----:B------:R-:W-:Y:S02]  /*4fd0*/  IADD3 R9, R21, R9, RZ ;  /* 0x0000000915097210 */ /* 0x000fe40007ffe0ff */
[-C--:B0-----:R-:W-:Y:S02]  /*4fe0*/  LEA R22, P1, R20, R0.reuse, 0x1 ;  /* 0x0000000014167211 */ /* 0x081fe400078208ff */
[----:B------:R-:W-:-:S02]  /*4ff0*/  LEA R8, P0, R14, R0, 0x1 ;  /* 0x000000000e087211 */ /* 0x000fc400078008ff */
[----:B------:R-:W-:Y:S02]  /*5000*/  IADD3 R15, R15, R25, RZ ;  /* 0x000000190f0f7210 */ /* 0x000fe40007ffe0ff */
[-C--:B------:R-:W-:Y:S02]  /*5010*/  LEA.HI.X R23, R20, R2.reuse, R9, 0x1, P1 ;  /* 0x0000000214177211 */ /* 0x080fe400008f0c09 */
[----:B------:R-:W-:-:S03]  /*5020*/  LEA.HI.X R9, R14, R2, R15, 0x1, P0 ;  /* 0x000000020e097211 */ /* 0x000fc600000f0c0f */
[----:B------:R-:W5:Y:S04]  /*5030*/  LDG.E.U16.CONSTANT R22, [R22.64] ;  /* 0x0000000416167981 */ /* 0x000f68000c1e9500 */
[----:B------:R0:W5:Y:S01]  /*5040*/  LDG.E.U16.CONSTANT R8, [R8.64] ;  /* 0x0000000408087981 */ /* 0x000162000c1e9500 */
[----:B------:R-:W-:Y:S02]  /*5050*/  IADD3 R6, P2, R6, 0x8, RZ ;  /* 0x0000000806067810 */ /* 0x000fe40007f5e0ff */
[----:B------:R-:W-:-:S03]  /*5060*/  PLOP3.LUT P0, PT, PT, PT, PT, 0x8, 0x0 ;  /* 0x000000000000781c */ /* 0x000fc60003f0e170 */
[----:B------:R-:W-:Y:S01]  /*5070*/  IMAD.X R5, RZ, RZ, R5, P2 ;  /* 0x000000ffff057224 */ /* 0x000fe200010e0605 */
[----:B--2---:R-:W-:Y:S02]  /*5080*/  PRMT R14, R18, 0x9910, RZ ;  /* 0x00009910120e7816 */ /* 0x004fe400000000ff */
[----:B---3--:R-:W-:-:S04]  /*5090*/  PRMT R15, R19, 0x9910, RZ ;  /* 0x00009910130f7816 */ /* 0x008fc800000000ff */
[----:B------:R-:W-:Y:S02]  /*50a0*/  IADD3 R15, R15, R7, R14 ;  /* 0x000000070f0f7210 */ /* 0x000fe40007ffe00e */
[----:B----4-:R-:W-:-:S05]  /*50b0*/  PRMT R30, R30, 0x9910, RZ ;  /* 0x000099101e1e7816 */ /* 0x010fca00000000ff */
[----:B------:R-:W-:Y:S01]  /*50c0*/  IMAD.MOV.U32 R7, RZ, RZ, R30 ;  /* 0x000000ffff077224 */ /* 0x000fe200078e001e */
[----:B-----5:R-:W-:Y:S02]  /*50d0*/  PRMT R28, R28, 0x9910, RZ ;  /* 0x000099101c1c7816 */ /* 0x020fe400000000ff */
[----:B------:R-:W-:Y:S02]  /*50e0*/  PRMT R26, R26, 0x9910, RZ ;  /* 0x000099101a1a7816 */ /* 0x000fe400000000ff */
[----:B------:R-:W-:Y:S02]  /*50f0*/  MOV R14, R28 ;  /* 0x0000001c000e7202 */ /* 0x000fe40000000f00 */
[----:B------:R-:W-:Y:S02]  /*5100*/  PRMT R16, R16, 0x9910, RZ ;  /* 0x0000991010107816 */ /* 0x000fe400000000ff */
[----:B0-----:R-:W-:Y:S02]  /*5110*/  IADD3 R9, R14, R15, R7 ;  /* 0x0000000f0e097210 */ /* 0x001fe40007ffe007 */
[----:B------:R-:W-:Y:S01]  /*5120*/  MOV R7, R26 ;  /* 0x0000001a00077202 */ /* 0x000fe20000000f00 */
[----:B------:R-:W-:Y:S01]  /*5130*/  IMAD.MOV.U32 R14, RZ, RZ, R16 ;  /* 0x000000ffff0e7224 */ /* 0x000fe200078e0010 */
[----:B------:R-:W-:-:S04]  /*5140*/  IADD3 R16, P1, R12, 0x40, RZ ;  /* 0x000000400c107810 */ /* 0x000fc80007f3e0ff */
[----:B------:R-:W-:Y:S02]  /*5150*/  IADD3 R14, R14, R9, R7 ;  /* 0x000000090e0e7210 */ /* 0x000fe40007ffe007 */
[----:B------:R-:W-:Y:S02]  /*5160*/  PRMT R22, R22, 0x9910, RZ ;  /* 0x0000991016167816 */ /* 0x000fe400000000ff */
[----:B------:R-:W-:Y:S02]  /*5170*/  IADD3.X R17, RZ, R13, RZ, P1, !PT ;  /* 0x0000000dff117210 */ /* 0x000fe40000ffe4ff */
[----:B------:R-:W-:Y:S02]  /*5180*/  PRMT R7, R8, 0x9910, RZ ;  /* 0x0000991008077816 */ /* 0x000fe400000000ff */
[----:B------:R-:W-:Y:S02]  /*5190*/  MOV R8, R22 ;  /* 0x0000001600087202 */ /* 0x000fe40000000f00 */
[----:B------:R-:W-:-:S02]  /*51a0*/  MOV R12, R16 ;  /* 0x00000010000c7202 */ /* 0x000fc40000000f00 */
[----:B------:R-:W-:Y:S02]  /*51b0*/  IADD3 R7, R8, R14, R7 ;  /* 0x0000000e08077210 */ /* 0x000fe40007ffe007 */
[----:B------:R-:W-:Y:S02]  /*51c0*/  MOV R13, R17 ;  /* 0x00000011000d7202 */ /* 0x000fe40000000f00 */
.L_x_2206:
[----:B------:R-:W-:Y:S05]  /*51d0*/  BSYNC B5 ;  /* 0x0000000000057941 */ /* 0x000fea0003800000 */
.L_x_2205:
[----:B------:R-:W-:-:S04]  /*51e0*/  ISETP.NE.U32.AND P1, PT, R6, RZ, PT ;  /* 0x000000ff0600720c */ /* 0x000fc80003f25070 */
[----:B------:R-:W-:-:S13]  /*51f0*/  ISETP.NE.OR.EX P0, PT, R5, RZ, P0, P1 ;  /* 0x000000ff0500720c */ /* 0x000fda0000705710 */
[----:B------:R-:W-:Y:S01]  /*5200*/  @!P0 BREAK B2 ;  /* 0x0000000000028942 */ /* 0x000fe20003800000 */
[----:B------:R-:W-:Y:S05]  /*5210*/  @!P0 BRA `(.L_x_2198) ;  /* 0x0000032000008947 */ /* 0x000fea0003800000 */
.L_x_2200:
[----:B------:R-:W-:Y:S05]  /*5220*/  BSYNC B2 ;  /* 0x0000000000027941 */ /* 0x000fea0003800000 */
.L_x_2199:
[----:B------:R-:W-:Y:S02]  /*5230*/  BSSY B2, `(.L_x_2207) ;  /* 0x000002e000027945 */ /* 0x000fe40003800000 */
.L_x_2208:
        /* <DEDUP_REMOVED lines=24> */
[----:B------:R-:W3:Y:S01]  /*53c0*/  LDG.E.U16.CONSTANT R18, [R18.64] ;  /* 0x0000000412127981 */ /* 0x000ee2000c1e9500 */
[----:B------:R-:W-:Y:S01]  /*53d0*/  IADD3 R23, R21, R23, RZ ;  /* 0x0000001715177210 */ /* 0x000fe20007ffe0ff */
[----:B------:R-:W-:Y:S01]  /*53e0*/  IMAD.IADD R15, R9, 0x1, R15 ;  /* 0x00000001090f7824 */ /* 0x000fe200078e020f */
[----:B------:R-:W-:Y:S02]  /*53f0*/  LEA R14, P0, R8, R0, 0x1 ;  /* 0x00000000080e7211 */ /* 0x000fe400078008ff */
[-C--:B------:R-:W-:Y:S02]  /*5400*/  LEA.HI.X R23, R20, R2.reuse, R23, 0x1, P1 ;  /* 0x0000000214177211 */ /* 0x080fe400008f0c17 */
[----:B------:R-:W-:-:S03]  /*5410*/  LEA.HI.X R15, R8, R2, R15, 0x1, P0 ;  /* 0x00000002080f7211 */ /* 0x000fc600000f0c0f */
[----:B------:R-:W4:Y:S04]  /*5420*/  LDG.E.U16.CONSTANT R22, [R22.64] ;  /* 0x0000000416167981 */ /* 0x000f28000c1e9500 */
[----:B------:R-:W5:Y:S01]  /*5430*/  LDG.E.U16.CONSTANT R14, [R14.64] ;  /* 0x000000040e0e7981 */ /* 0x000f62000c1e9500 */
[----:B------:R-:W-:Y:S02]  /*5440*/  IADD3 R6, P0, R6, 0x4, RZ ;  /* 0x0000000406067810 */ /* 0x000fe40007f1e0ff */
[----:B------:R-:W-:Y:S02]  /*5450*/  IADD3 R12, P1, R12, 0x20, RZ ;  /* 0x000000200c0c7810 */ /* 0x000fe40007f3e0ff */
[----:B------:R-:W-:Y:S02]  /*5460*/  IADD3.X R5, RZ, R5, RZ, P0, !PT ;  /* 0x00000005ff057210 */ /* 0x000fe400007fe4ff */
[----:B------:R-:W-:-:S02]  /*5470*/  ISETP.NE.U32.AND P0, PT, R6, RZ, PT ;  /* 0x000000ff0600720c */ /* 0x000fc40003f05070 */
        /* <DEDUP_REMOVED lines=10> */
.L_x_2207:
[----:B------:R-:W-:Y:S01]  /*5520*/  IMAD.MOV.U32 R16, RZ, RZ, R12 ;  /* 0x000000ffff107224 */ /* 0x000fe200078e000c */
[----:B------:R-:W-:Y:S02]  /*5530*/  MOV R17, R13 ;  /* 0x0000000d00117202 */ /* 0x000fe40000000f00 */
.L_x_2198:
[----:B------:R-:W-:Y:S05]  /*5540*/  BSYNC B3 ;  /* 0x0000000000037941 */ /* 0x000fea0003800000 */
.L_x_2197:
        /* <DEDUP_REMOVED lines=13> */
[----:B--2---:R-:W-:-:S05]  /*5620*/  PRMT R6, R8, 0x9910, RZ ;  /* 0x0000991008067816 */ /* 0x004fca00000000ff */
[----:B------:R-:W-:-:S06]  /*5630*/  IMAD.IADD R7, R6, 0x1, R7 ;  /* 0x0000000106077824 */ /* 0x000fcc00078e0207 */
        /* <DEDUP_REMOVED lines=22> */
[----:B------:R-:W-:-:S04]  /*57a0*/  @P0 MOV R0, R2 ;  /* 0x0000000200000202 */ /* 0x000fc80000000f00 */
[----:B------:R-:W-:Y:S02]  /*57b0*/  @P0 IADD3 R7, R0, R7, RZ ;  /* 0x0000000700070210 */ /* 0x000fe40007ffe0ff */
.L_x_2196:
[----:B------:R-:W-:Y:S05]  /*57c0*/  BSYNC B4 ;  /* 0x0000000000047941 */ /* 0x000fea0003800000 */
.L_x_2195:
[----:B------:R0:W-:Y:S01]  /*57d0*/  STG.E.U16 [R10.64], R7 ;  /* 0x000000070a007986 */ /* 0x0001e2000c101504 */
[----:B------:R-:W-:-:S04]  /*57e0*/  IADD3 R3, R3, 0x80, RZ ;  /* 0x0000008003037810 */ /* 0x000fc80007ffe0ff */
[----:B------:R-:W-:-:S13]  /*57f0*/  ISETP.GE.AND P0, PT, R3, c[0x0][0x160], PT ;  /* 0x0000580003007a0c */ /* 0x000fda0003f06270 */
[----:B------:R-:W-:Y:S05]  /*5800*/  @P0 BRA `(.L_x_2209) ;  /* 0x0000570000000947 */ /* 0x000fea0003800000 */
[----:B0-----:R-:W-:Y:S01]  /*5810*/  ISETP.NE.AND P0, PT, RZ, c[0x0][0x168], PT ;  /* 0x00005a00ff007a0c */ /* 0x001fe20003f05270 */
[----:B------:R-:W-:Y:S01]  /*5820*/  HFMA2.MMA R2, -RZ, RZ, 0, 0 ;  /* 0x00000000ff027435 */ /* 0x000fe200000001ff */
[----:B------:R-:W-:Y:S01]  /*5830*/  IMAD.MOV.U32 R4, RZ, RZ, RZ ;  /* 0x000000ffff047224 */ /* 0x000fe200078e00ff */
[----:B------:R-:W-:Y:S01]  /*5840*/  MOV R0, RZ ;  /* 0x000000ff00007202 */ /* 0x000fe20000000f00 */
[----:B------:R-:W-:-:S09]  /*5850*/  IMAD.MOV.U32 R10, RZ, RZ, RZ ;  /* 0x000000ffff0a7224 */ /* 0x000fd200078e00ff */
        /* <DEDUP_REMOVED lines=274> */
.L_x_2210:
        /* <DEDUP_REMOVED lines=48> */
.L_x_2220:
        /* <DEDUP_REMOVED lines=173> */
.L_x_2219:
[----:B------:R-:W-:Y:S02]  /*7750*/  MOV R16, R12 ;  /* 0x0000000c00107202 */ /* 0x000fe40000000f00 */
[----:B------:R-:W-:Y:S02]  /*7760*/  MOV R17, R13 ;  /* 0x0000000d00117202 */ /* 0x000fe40000000f00 */
.L_x_2218:
[----:B------:R-:W-:Y:S05]  /*7770*/  BSYNC B5 ;  /* 0x0000000000057941 */ /* 0x000fea0003800000 */
.L_x_2217:
        /* <DEDUP_REMOVED lines=94> */
.L_x_2222:
[----:B------:R-:W-:Y:S05]  /*7d60*/  BSYNC B5 ;  /* 0x0000000000057941 */ /* 0x000fea0003800000 */
.L_x_2221:
[----:B------:R-:W-:-:S04]  /*7d70*/  ISETP.NE.U32.AND P1, PT, R6, RZ, PT ;  /* 0x000000ff0600720c */ /* 0x000fc80003f25070 */
[----:B------:R-:W-:-:S13]  /*7d80*/  ISETP.NE.OR.EX P0, PT, R5, RZ, P0, P1 ;  /* 0x000000ff0500720c */ /* 0x000fda0000705710 */
[----:B------:R-:W-:Y:S01]  /*7d90*/  @!P0 BREAK B2 ;  /* 0x0000000000028942 */ /* 0x000fe20003800000 */
[----:B------:R-:W-:Y:S05]  /*7da0*/  @!P0 BRA `(.L_x_2214) ;  /* 0x0000032000008947 */ /* 0x000fea0003800000 */
.L_x_2216:
[----:B------:R-:W-:Y:S05]  /*7db0*/  BSYNC B2 ;  /* 0x0000000000027941 */ /* 0x000fea0003800000 */
.L_x_2215:
[----:B------:R-:W-:Y:S02]  /*7dc0*/  BSSY B2, `(.L_x_2223) ;  /* 0x000002e000027945 */ /* 0x000fe40003800000 */
.L_x_2224:
        /* <DEDUP_REMOVED lines=46> */
.L_x_2223:
[----:B------:R-:W-:Y:S01]  /*80b0*/  IMAD.MOV.U32 R16, RZ, RZ, R12 ;  /* 0x000000ffff107224 */ /* 0x000fe200078e000c */
[----:B------:R-:W-:Y:S02]  /*80c0*/  MOV R17, R13 ;  /* 0x0000000d00117202 */ /* 0x000fe40000000f00 */
.L_x_2214:
[----:B------:R-:W-:Y:S05]  /*80d0*/  BSYNC B3 ;  /* 0x0000000000037941 */ /* 0x000fea0003800000 */
.L_x_2213:
        /* <DEDUP_REMOVED lines=39> */
.L_x_2212:
[----:B------:R-:W-:Y:S05]  /*8350*/  BSYNC B4 ;  /* 0x0000000000047941 */ /* 0x000fea0003800000 */
.L_x_2211:
[----:B------:R0:W-:Y:S01]  /*8360*/  STG.E.U16 [R10.64], R7 ;  /* 0x000000070a007986 */ /* 0x0001e2000c101504 */
[----:B------:R-:W-:-:S04]  /*8370*/  IADD3 R3, R3, 0x80, RZ ;  /* 0x0000008003037810 */ /* 0x000fc80007ffe0ff */
.L_x_2193:
[----:B------:R-:W-:-:S13]  /*8380*/  ISETP.GE.AND P0, PT, R3, c[0x0][0x160], PT ;  /* 0x0000580003007a0c */ /* 0x000fda0003f06270 */
[----:B------:R-:W-:Y:S05]  /*8390*/  @P0 BRA `(.L_x_2225) ;  /* 0x0000570000000947 */ /* 0x000fea0003800000 */
[----:B------:R-:W-:Y:S01]  /*83a0*/  ISETP.NE.AND P0, PT, RZ, c[0x0][0x168], PT ;  /* 0x00005a00ff007a0c */ /* 0x000fe20003f05270 */
[----:B------:R-:W-:Y:S01]  /*83b0*/  HFMA2.MMA R2, -RZ, RZ, 0, 0 ;  /* 0x00000000ff027435 */ /* 0x000fe200000001ff */
[----:B0-----:R-:W-:Y:S01]  /*83c0*/  IMAD.MOV.U32 R4, RZ, RZ, RZ ;  /* 0x000000ffff047224 */ /* 0x001fe200078e00ff */
        /* <DEDUP_REMOVED lines=276> */
.L_x_2226:
        /* <DEDUP_REMOVED lines=48> */
.L_x_2236:
        /* <DEDUP_REMOVED lines=173> */
.L_x_2235:
[----:B------:R-:W-:Y:S02]  /*a2e0*/  MOV R16, R12 ;  /* 0x0000000c00107202 */ /* 0x000fe40000000f00 */
[----:B------:R-:W-:Y:S02]  /*a2f0*/  MOV R17, R13 ;  /* 0x0000000d00117202 */ /* 0x000fe40000000f00 */
.L_x_2234:
[----:B------:R-:W-:Y:S05]  /*a300*/  BSYNC B5 ;  /* 0x0000000000057941 */ /* 0x000fea0003800000 */
.L_x_2233:
        /* <DEDUP_REMOVED lines=94> */
.L_x_2238:
[----:B------:R-:W-:Y:S05]  /*a8f0*/  BSYNC B5 ;  /* 0x0000000000057941 */ /* 0x000fea0003800000 */
.L_x_2237:
[----:B------:R-:W-:-:S04]  /*a900*/  ISETP.NE.U32.AND P1, PT, R6, RZ, PT ;  /* 0x000000ff0600720c */ /* 0x000fc80003f25070 */
[----:B------:R-:W-:-:S13]  /*a910*/  ISETP.NE.OR.EX P0, PT, R5, RZ, P0, P1 ;  /* 0x000000ff0500720c */ /* 0x000fda0000705710 */
[----:B------:R-:W-:Y:S01]  /*a920*/  @!P0 BREAK B2 ;  /* 0x0000000000028942 */ /* 0x000fe20003800000 */
[----:B------:R-:W-:Y:S05]  /*a930*/  @!P0 BRA `(.L_x_2230) ;  /* 0x0000032000008947 */ /* 0x000fea0003800000 */
.L_x_2232:
[----:B------:R-:W-:Y:S05]  /*a940*/  BSYNC B2 ;  /* 0x0000000000027941 */ /* 0x000fea0003800000 */
.L_x_2231:
[----:B------:R-:W-:Y:S02]  /*a950*/  BSSY B2, `(.L_x_2239) ;  /* 0x000002e000027945 */ /* 0x000fe40003800000 */
.L_x_2240:
        /* <DEDUP_REMOVED lines=46> */
.L_x_2239:
[----:B------:R-:W-:Y:S01]  /*ac40*/  IMAD.MOV.U32 R16, RZ, RZ, R12 ;  /* 0x000000ffff107224 */ /* 0x000fe200078e000c */
[----:B------:R-:W-:Y:S02]  /*ac50*/  MOV R17, R13 ;  /* 0x0000000d00117202 */ /* 0x000fe40000000f00 */
.L_x_2230:
[----:B------:R-:W-:Y:S05]  /*ac60*/  BSYNC B3 ;  /* 0x0000000000037941 */ /* 0x000fea0003800000 */
.L_x_2229:
        /* <DEDUP_REMOVED lines=39> */
.L_x_2228:
[----:B------:R-:W-:Y:S05]  /*aee0*/  BSYNC B4 ;  /* 0x0000000000047941 */ /* 0x000fea0003800000 */
.L_x_2227:
[----:B------:R0:W-:Y:S01]  /*aef0*/  STG.E.U16 [R10.64], R7 ;  /* 0x000000070a007986 */ /* 0x0001e2000c101504 */
[----:B------:R-:W-:-:S04]  /*af00*/  IADD3 R3, R3, 0x80, RZ ;  /* 0x0000008003037810 */ /* 0x000fc80007ffe0ff */
.L_x_2209:
[----:B0-----:R-:W-:-:S13]  /*af10*/  ISETP.GE.AND P0, PT, R3, c[0x0][0x160], PT ;  /* 0x0000580003007a0c */ /* 0x001fda0003f06270 */
[----:B------:R-:W-:Y:S05]  /*af20*/  @P0 BRA `(.L_x_2241) ;  /* 0x0000571000000947 */ /* 0x000fea0003800000 */
[----:B------:R-:W-:Y:S01]  /*af30*/  ISETP.NE.AND P0, PT, RZ, c[0x0][0x168], PT ;  /* 0x00005a00ff007a0c */ /* 0x000fe20003f05270 */
        /* <DEDUP_REMOVED lines=278> */
.L_x_2242:
        /* <DEDUP_REMOVED lines=48> */
.L_x_2252:
        /* <DEDUP_REMOVED lines=173> */
.L_x_2251:
[----:B------:R-:W-:Y:S02]  /*ce70*/  MOV R16, R12 ;  /* 0x0000000c00107202 */ /* 0x000fe40000000f00 */
[----:B------:R-:W-:Y:S02]  /*ce80*/  MOV R17, R13 ;  /* 0x0000000d00117202 */ /* 0x000fe40000000f00 */
.L_x_2250:
[----:B------:R-:W-:Y:S05]  /*ce90*/  BSYNC B5 ;  /* 0x0000000000057941 */ /* 0x000fea0003800000 */
.L_x_2249:
        /* <DEDUP_REMOVED lines=94> */
.L_x_2254:
[----:B------:R-:W-:Y:S05]  /*d480*/  BSYNC B5 ;  /* 0x0000000000057941 */ /* 0x000fea0003800000 */
.L_x_2253:
[----:B------:R-:W-:-:S04]  /*d490*/  ISETP.NE.U32.AND P1, PT, R6, RZ, PT ;  /* 0x000000ff0600720c */ /* 0x000fc80003f25070 */
[----:B------:R-:W-:-:S13]  /*d4a0*/  ISETP.NE.OR.EX P0, PT, R5, RZ, P0, P1 ;  /* 0x000000ff0500720c */ /* 0x000fda0000705710 */
[----:B------:R-:W-:Y:S01]  /*d4b0*/  @!P0 BREAK B2 ;  /* 0x0000000000028942 */ /* 0x000fe20003800000 */
[----:B------:R-:W-:Y:S05]  /*d4c0*/  @!P0 BRA `(.L_x_2246) ;  /* 0x0000032000008947 */ /* 0x000fea0003800000 */
.L_x_2248:
[----:B------:R-:W-:Y:S05]  /*d4d0*/  BSYNC B2 ;  /* 0x0000000000027941 */ /* 0x000fea0003800000 */
.L_x_2247:
[----:B------:R-:W-:Y:S02]  /*d4e0*/  BSSY B2, `(.L_x_2255) ;  /* 0x000002e000027945 */ /* 0x000fe40003800000 */
.L_x_2256:
        /* <DEDUP_REMOVED lines=46> */
.L_x_2255:
[----:B------:R-:W-:Y:S01]  /*d7d0*/  IMAD.MOV.U32 R16, RZ, RZ, R12 ;  /* 0x000000ffff107224 */ /* 0x000fe200078e000c */
[----:B------:R-:W-:Y:S02]  /*d7e0*/  MOV R17, R13 ;  /* 0x0000000d00117202 */ /* 0x000fe40000000f00 */
.L_x_2246:
[----:B------:R-:W-:Y:S05]  /*d7f0*/  BSYNC B3 ;  /* 0x0000000000037941 */ /* 0x000fea0003800000 */
.L_x_2245:
        /* <DEDUP_REMOVED lines=39> */
.L_x_2244:
[----:B------:R-:W-:Y:S05]  /*da70*/  BSYNC B4 ;  /* 0x0000000000047941 */ /* 0x000fea0003800000 */
.L_x_2243:
[----:B------:R0:W-:Y:S01]  /*da80*/  STG.E.U16 [R10.64], R7 ;  /* 0x000000070a007986 */ /* 0x0001e2000c101504 */
[----:B------:R-:W-:-:S04]  /*da90*/  IADD3 R3, R3, 0x80, RZ ;  /* 0x0000008003037810 */ /* 0x000fc80007ffe0ff */
.L_x_2225:
[----:B------:R-:W-:-:S13]  /*daa0*/  ISETP.GE.AND P0, PT, R3, c[0x0][0x160], PT ;  /* 0x0000580003007a0c */ /* 0x000fda0003f06270 */
[----:B------:R-:W-:Y:S01]  /*dab0*/  @P0 BREAK B0 ;  /* 0x0000000000000942 */ /* 0x000fe20003800000 */
        /* <DEDUP_REMOVED lines=280> */
.L_x_2258:
        /* <DEDUP_REMOVED lines=48> */
.L_x_2268:
        /* <DEDUP_REMOVED lines=173> */
.L_x_2267:
[----:B------:R-:W-:Y:S02]  /*fa10*/  MOV R16, R12 ;  /* 0x0000000c00107202 */ /* 0x000fe40000000f00 */
[----:B------:R-:W-:Y:S02]  /*fa20*/  MOV R17, R13 ;  /* 0x0000000d00117202 */ /* 0x000fe40000000f00 */
.L_x_2266:
[----:B------:R-:W-:Y:S05]  /*fa30*/  BSYNC B5 ;  /* 0x0000000000057941 */ /* 0x000fea0003800000 */
.L_x_2265:
        /* <DEDUP_REMOVED lines=94> */
.L_x_2270:
[----:B------:R-:W-:Y:S05]  /*10020*/  BSYNC B5 ;  /* 0x0000000000057941 */ /* 0x000fea0003800000 */
.L_x_2269:
[----:B------:R-:W-:-:S04]  /*10030*/  ISETP.NE.U32.AND P1, PT, R6, RZ, PT ;  /* 0x000000ff0600720c */ /* 0x000fc80003f25070 */
[----:B------:R-:W-:-:S13]  /*10040*/  ISETP.NE.OR.EX P0, PT, R5, RZ, P0, P1 ;  /* 0x000000ff0500720c */ /* 0x000fda0000705710 */
[----:B------:R-:W-:Y:S01]  /*10050*/  @!P0 BREAK B2 ;  /* 0x0000000000028942 */ /* 0x000fe20003800000 */
[----:B------:R-:W-:Y:S05]  /*10060*/  @!P0 BRA `(.L_x_2262) ;  /* 0x0000032000008947 */ /* 0x000fea0003800000 */
.L_x_2264:
[----:B------:R-:W-:Y:S05]  /*10070*/  BSYNC B2 ;  /* 0x0000000000027941 */ /* 0x000fea0003800000 */
.L_x_2263:
[----:B------:R-:W-:Y:S02]  /*10080*/  BSSY B2, `(.L_x_2271) ;  /* 0x000002e000027945 */ /* 0x000fe40003800000 */
.L_x_2272:
        /* <DEDUP_REMOVED lines=46> */
.L_x_2271:
[----:B------:R-:W-:Y:S01]  /*10370*/  IMAD.MOV.U32 R16, RZ, RZ, R12 ;  /* 0x000000ffff107224 */ /* 0x000fe200078e000c */
[----:B------:R-:W-:Y:S02]  /*10380*/  MOV R17, R13 ;  /* 0x0000000d00117202 */ /* 0x000fe40000000f00 */
.L_x_2262:
[----:B------:R-:W-:Y:S05]  /*10390*/  BSYNC B3 ;  /* 0x0000000000037941 */ /* 0x000fea0003800000 */
.L_x_2261:
        /* <DEDUP_REMOVED lines=39> */
.L_x_2260:
[----:B------:R-:W-:Y:S05]  /*10610*/  BSYNC B4 ;  /* 0x0000000000047941 */ /* 0x000fea0003800000 */
.L_x_2259:
[----:B------:R0:W-:Y:S01]  /*10620*/  STG.E.U16 [R10.64], R7 ;  /* 0x000000070a007986 */ /* 0x0001e2000c101504 */
[----:B------:R-:W-:-:S04]  /*10630*/  IADD3 R3, R3, 0x80, RZ ;  /* 0x0000008003037810 */ /* 0x000fc80007ffe0ff */
.L_x_2241:
[----:B------:R-:W-:-:S13]  /*10640*/  ISETP.GE.AND P0, PT, R3, c[0x0][0x160], PT ;  /* 0x0000580003007a0c */ /* 0x000fda0003f06270 */
[----:B------:R-:W-:Y:S01]  /*10650*/  @P0 BREAK B0 ;  /* 0x0000000000000942 */ /* 0x000fe20003800000 */
[----:B------:R-:W-:Y:S05]  /*10660*/  @P0 BRA `(.L_x_2257) ;  /* 0x00002b8000000947 */ /* 0x000fea0003800000 */
[----:B------:R-:W-:Y:S05]  /*10670*/  BSYNC B0 ;  /* 0x0000000000007941 */ /* 0x000fea0003800000 */
.L_x_2192:
[----:B------:R-:W-:Y:S01]  /*10680*/  ISETP.NE.AND P0, PT, RZ, c[0x0][0x168], PT ;  /* 0x00005a00ff007a0c */ /* 0x000fe20003f05270 */
[----:B------:R-:W-:Y:S01]  /*10690*/  HFMA2.MMA R2, -RZ, RZ, 0, 0 ;  /* 0x00000000ff027435 */ /* 0x000fe200000001ff */
[----:B------:R-:W-:Y:S01]  /*106a0*/  IMAD.MOV.U32 R4, RZ, RZ, RZ ;  /* 0x000000ffff047224 */ /* 0x000fe200078e00ff */
[----:B------:R-:W-:Y:S01]  /*106b0*/  MOV R0, RZ ;  /* 0x000000ff00007202 */ /* 0x000fe20000000f00 */
[----:B0-----:R-:W-:-:S09]  /*106c0*/  IMAD.MOV.U32 R10, RZ, RZ, RZ ;  /* 0x000000ffff0a7224 */ /* 0x001fd200078e00ff */
        /* <DEDUP_REMOVED lines=274> */
.L_x_2273:
        /* <DEDUP_REMOVED lines=48> */
.L_x_2283:
        /* <DEDUP_REMOVED lines=173> */
.L_x_2282:
[----:B------:R-:W-:Y:S02]  /*125c0*/  MOV R16, R12 ;  /* 0x0000000c00107202 */ /* 0x000fe40000000f00 */
[----:B------:R-:W-:Y:S02]  /*125d0*/  MOV R17, R13 ;  /* 0x0000000d00117202 */ /* 0x000fe40000000f00 */
.L_x_2281:
[----:B------:R-:W-:Y:S05]  /*125e0*/  BSYNC B5 ;  /* 0x0000000000057941 */ /* 0x000fea0003800000 */
.L_x_2280:
        /* <DEDUP_REMOVED lines=94> */
.L_x_2285:
[----:B------:R-:W-:Y:S05]  /*12bd0*/  BSYNC B5 ;  /* 0x0000000000057941 */ /* 0x000fea0003800000 */
.L_x_2284:
[----:B------:R-:W-:-:S04]  /*12be0*/  ISETP.NE.U32.AND P1, PT, R6, RZ, PT ;  /* 0x000000ff0600720c */ /* 0x000fc80003f25070 */
[----:B------:R-:W-:-:S13]  /*12bf0*/  ISETP.NE.OR.EX P0, PT, R5, RZ, P0, P1 ;  /* 0x000000ff0500720c */ /* 0x000fda0000705710 */
[----:B------:R-:W-:Y:S01]  /*12c00*/  @!P0 BREAK B2 ;  /* 0x0000000000028942 */ /* 0x000fe20003800000 */
[----:B------:R-:W-:Y:S05]  /*12c10*/  @!P0 BRA `(.L_x_2277) ;  /* 0x0000032000008947 */ /* 0x000fea0003800000 */
.L_x_2279:
[----:B------:R-:W-:Y:S05]  /*12c20*/  BSYNC B2 ;  /* 0x0000000000027941 */ /* 0x000fea0003800000 */
.L_x_2278:
[----:B------:R-:W-:Y:S02]  /*12c30*/  BSSY B2, `(.L_x_2286) ;  /* 0x000002e000027945 */ /* 0x000fe40003800000 */
.L_x_2287:
        /* <DEDUP_REMOVED lines=46> */
.L_x_2286:
[----:B------:R-:W-:Y:S01]  /*12f20*/  IMAD.MOV.U32 R16, RZ, RZ, R12 ;  /* 0x000000ffff107224 */ /* 0x000fe200078e000c */
[----:B------:R-:W-:Y:S02]  /*12f30*/  MOV R17, R13 ;  /* 0x0000000d00117202 */ /* 0x000fe40000000f00 */
.L_x_2277:
[----:B------:R-:W-:Y:S05]  /*12f40*/  BSYNC B3 ;  /* 0x0000000000037941 */ /* 0x000fea0003800000 */
.L_x_2276:
        /* <DEDUP_REMOVED lines=39> */
.L_x_2275:
[----:B------:R-:W-:Y:S05]  /*131c0*/  BSYNC B4 ;  /* 0x0000000000047941 */ /* 0x000fea0003800000 */
.L_x_2274:
[----:B------:R0:W-:Y:S01]  /*131d0*/  STG.E.U16 [R10.64], R7 ;  /* 0x000000070a007986 */ /* 0x0001e2000c101504 */
[----:B------:R-:W-:-:S03]  /*131e0*/  IADD3 R3, R3, 0x80, RZ ;  /* 0x0000008003037810 */ /* 0x000fc60007ffe0ff */
.L_x_2257:
[----:B------:R-:W-:Y:S05]  /*131f0*/  BSYNC B1 ;  /* 0x0000000000017941 */ /* 0x000fea0003800000 */
.L_x_2191:
[----:B------:R-:W-:Y:S01]  /*13200*/  WARPSYNC 0xffffffff ;  /* 0xffffffff00007948 */ /* 0x000fe20003800000 */
[----:B------:R-:W-:-:S13]  /*13210*/  ISETP.GE.AND P0, PT, R3, c[0x0][0x160], PT ;  /* 0x0000580003007a0c */ /* 0x000fda0003f06270 */
[----:B------:R-:W-:Y:S05]  /*13220*/  @P0 EXIT ;  /* 0x000000000000094d */ /* 0x000fea0003800000 */
        /* <DEDUP_REMOVED lines=279> */
.L_x_2288:
        /* <DEDUP_REMOVED lines=10> */
[----:B------:R-:W-:Y:S01]  /*14440*/  IMAD.MOV.U32 R45, RZ, RZ, RZ ;  /* 0x000000ffff2d7224 */ /* 0x000fe200078e00ff */
        /* <DEDUP_REMOVED lines=37> */
.L_x_2298:
        /* <DEDUP_REMOVED lines=33> */
[----:B------:R-:W-:Y:S01]  /*148b0*/  IMAD R29, R29, c[0x0][0x538], RZ ;  /* 0x00014e001d1d7a24 */ /* 0x000fe200078e02ff */
[----:B------:R-:W-:Y:S01]  /*148c0*/  LEA R4, P1, R30, R39, 0x1 ;  /* 0x000000271e047211 */ /* 0x000fe200078208ff */
[C---:B------:R-:W-:Y:S01]  /*148d0*/  IMAD R49, R36.reuse, c[0x0][0x53c], R37 ;  /* 0x00014f0024317a24 */ /* 0x040fe200078e0225 */
[----:B------:R-:W-:Y:S01]  /*148e0*/  IADD3 R5, R31, R5, RZ ;  /* 0x000000051f057210 */ /* 0x000fe20007ffe0ff */
[----:B------:R-:W-:Y:S01]  /*148f0*/  IMAD.WIDE.U32 R36, R36, c[0x0][0x538], RZ ;  /* 0x00014e0024247a25 */ /* 0x000fe200078e00ff */
[----:B------:R-:W3:Y:S02]  /*14900*/  LDG.E.U16.CONSTANT R43, [R46.64] ;  /* 0x000000042e2b7981 */ /* 0x000ee4000c1e9500 */
[----:B------:R-:W-:Y:S01]  /*14910*/  LEA.HI.X R5, R30, R41, R5, 0x1, P1 ;  /* 0x000000291e057211 */ /* 0x000fe200008f0c05 */
[----:B------:R-:W-:Y:S01]  /*14920*/  IMAD R35, R35, c[0x0][0x538], RZ ;  /* 0x00014e0023237a24 */ /* 0x000fe200078e02ff */
[----:B0-----:R-:W-:Y:S01]  /*14930*/  LEA R32, P1, R36, R39, 0x1 ;  /* 0x0000002724207211 */ /* 0x001fe200078208ff */
[----:B------:R-:W-:-:S02]  /*14940*/  IMAD R51, R28, c[0x0][0x53c], R29 ;  /* 0x00014f001c337a24 */ /* 0x000fc400078e021d */
[----:B------:R-:W-:Y:S01]  /*14950*/  IMAD.WIDE.U32 R28, R28, c[0x0][0x538], RZ ;  /* 0x00014e001c1c7a25 */ /* 0x000fe200078e00ff */
[----:B------:R0:W4:Y:S03]  /*14960*/  LDG.E.U16.CONSTANT R4, [R4.64] ;  /* 0x0000000404047981 */ /* 0x000126000c1e9500 */
[----:B------:R-:W-:Y:S02]  /*14970*/  IMAD.IADD R33, R37, 0x1, R49 ;  /* 0x0000000125217824 */ /* 0x000fe400078e0231 */
[----:B------:R-:W-:-:S03]  /*14980*/  IMAD.WIDE.U32 R30, R34, c[0x0][0x538], RZ ;  /* 0x00014e00221e7a25 */ /* 0x000fc600078e00ff */
[----:B------:R-:W-:Y:S01]  /*14990*/  LEA.HI.X R33, R36, R41, R33, 0x1, P1 ;  /* 0x0000002924217211 */ /* 0x000fe200008f0c21 */
[----:B------:R-:W-:Y:S01]  /*149a0*/  IMAD R37, R34, c[0x0][0x53c], R35 ;  /* 0x00014f0022257a24 */ /* 0x000fe200078e0223 */
[----:B------:R-:W-:Y:S01]  /*149b0*/  IADD3 R35, R29, R51, RZ ;  /* 0x000000331d237210 */ /* 0x000fe20007ffe0ff */
[----:B------:R-:W-:Y:S01]  /*149c0*/  IMAD R17, R17, c[0x0][0x538], RZ ;  /* 0x00014e0011117a24 */ /* 0x000fe200078e02ff */
[-C--:B------:R-:W-:Y:S01]  /*149d0*/  LEA R34, P2, R28, R39.reuse, 0x1 ;  /* 0x000000271c227211 */ /* 0x080fe200078408ff */
[----:B------:R-:W-:Y:S01]  /*149e0*/  IMAD R19, R19, c[0x0][0x538], RZ ;  /* 0x00014e0013137a24 */ /* 0x000fe200078e02ff */
[----:B------:R-:W-:Y:S01]  /*149f0*/  LEA R36, P1, R30, R39, 0x1 ;  /* 0x000000271e247211 */ /* 0x000fe200078208ff */
[----:B------:R-:W-:Y:S01]  /*14a00*/  IMAD R21, R21, c[0x0][0x538], RZ ;  /* 0x00014e0015157a24 */ /* 0x000fe200078e02ff */
[----:B------:R-:W-:Y:S01]  /*14a10*/  IADD3 R29, R31, R37, RZ ;  /* 0x000000251f1d7210 */ /* 0x000fe20007ffe0ff */
[----:B------:R-:W-:Y:S01]  /*14a20*/  IMAD R17, R16, c[0x0][0x53c], R17 ;  /* 0x00014f0010117a24 */ /* 0x000fe200078e0211 */
[-C--:B------:R-:W-:Y:S01]  /*14a30*/  LEA.HI.X R35, R28, R41.reuse, R35, 0x1, P2 ;  /* 0x000000291c237211 */ /* 0x080fe200010f0c23 */
[----:B------:R1:W5:Y:S01]  /*14a40*/  LDG.E.U16.CONSTANT R44, [R32.64] ;  /* 0x00000004202c7981 */ /* 0x000362000c1e9500 */
[----:B------:R-:W-:Y:S01]  /*14a50*/  LEA.HI.X R37, R30, R41, R29, 0x1, P1 ;  /* 0x000000291e257211 */ /* 0x000fe200008f0c1d */
[----:B------:R-:W-:-:S02]  /*14a60*/  IMAD.WIDE.U32 R28, R16, c[0x0][0x538], RZ ;  /* 0x00014e00101c7a25 */ /* 0x000fc400078e00ff */
[----:B------:R-:W5:Y:S02]  /*14a70*/  LDG.E.U16.CONSTANT R34, [R34.64] ;  /* 0x0000000422227981 */ /* 0x000f64000c1e9500 */
[C---:B------:R-:W-:Y:S02]  /*14a80*/  IMAD.WIDE.U32 R30, R18.reuse, c[0x0][0x538], RZ ;  /* 0x00014e00121e7a25 */ /* 0x040fe400078e00ff */
[----:B------:R-:W5:Y:S02]  /*14a90*/  LDG.E.U16.CONSTANT R36, [R36.64] ;  /* 0x0000000424247981 */ /* 0x000f64000c1e9500 */
[----:B------:R-:W-:Y:S01]  /*14aa0*/  IMAD R19, R18, c[0x0][0x53c], R19 ;  /* 0x00014f0012137a24 */ /* 0x000fe200078e0213 */
[----:B------:R-:W-:Y:S01]  /*14ab0*/  LEA R18, P1, R28, R39, 0x1 ;  /* 0x000000271c127211 */ /* 0x000fe200078208ff */
[----:B------:R-:W-:Y:S02]  /*14ac0*/  IMAD.IADD R17, R29, 0x1, R17 ;  /* 0x000000011d117824 */ /* 0x000fe400078e0211 */
[----:B------:R-:W-:Y:S01]  /*14ad0*/  IMAD R25, R25, c[0x0][0x538], RZ ;  /* 0x00014e0019197a24 */ /* 0x000fe200078e02ff */
[----:B0-----:R-:W-:Y:S01]  /*14ae0*/  IADD3 R5, R31, R19, RZ ;  /* 0x000000131f057210 */ /* 0x001fe20007ffe0ff */
[----:B-1----:R-:W-:Y:S01]  /*14af0*/  IMAD.WIDE.U32 R32, R20, c[0x0][0x538], RZ ;  /* 0x00014e0014207a25 */ /* 0x002fe200078e00ff */
[----:B------:R-:W-:-:S03]  /*14b00*/  LEA.HI.X R19, R28, R41, R17, 0x1, P1 ;  /* 0x000000291c137211 */ /* 0x000fc600008f0c11 */
[----:B------:R-:W-:Y:S02]  /*14b10*/  IMAD R21, R20, c[0x0][0x53c], R21 ;  /* 0x00014f0014157a24 */ /* 0x000fe400078e0215 */
[----:B------:R-:W-:Y:S01]  /*14b20*/  IMAD.WIDE.U32 R28, R24, c[0x0][0x538], RZ ;  /* 0x00014e00181c7a25 */ /* 0x000fe200078e00ff */
[----:B------:R-:W-:-:S03]  /*14b30*/  LEA R16, P2, R30, R39, 0x1 ;  /* 0x000000271e107211 */ /* 0x000fc600078408ff */
[----:B------:R-:W-:Y:S01]  /*14b40*/  IMAD R25, R24, c[0x0][0x53c], R25 ;  /* 0x00014f0018197a24 */ /* 0x000fe200078e0219 */
[----:B------:R-:W-:Y:S01]  /*14b50*/  LEA R20, P1, R32, R39, 0x1 ;  /* 0x0000002720147211 */ /* 0x000fe200078208ff */
[----:B------:R-:W-:Y:S01]  /*14b60*/  IMAD R15, R15, c[0x0][0x538], RZ ;  /* 0x00014e000f0f7a24 */ /* 0x000fe200078e02ff */
[----:B------:R-:W-:Y:S01]  /*14b70*/  IADD3 R21, R33, R21, RZ ;  /* 0x0000001521157210 */ /* 0x000fe20007ffe0ff */
[----:B------:R-:W-:Y:S01]  /*14b80*/  IMAD.IADD R25, R29, 0x1, R25 ;  /* 0x000000011d197824 */ /* 0x000fe200078e0219 */
[-C--:B------:R-:W-:Y:S01]  /*14b90*/  LEA.HI.X R17, R30, R41.reuse, R5, 0x1, P2 ;  /* 0x000000291e117211 */ /* 0x080fe200010f0c05 */
[----:B------:R-:W-:Y:S01]  /*14ba0*/  IMAD R29, R13, c[0x0][0x538], RZ ;  /* 0x00014e000d1d7a24 */ /* 0x000fe200078e02ff */
[----:B------:R-:W-:Y:S01]  /*14bb0*/  LEA.HI.X R21, R32, R41, R21, 0x1, P1 ;  /* 0x0000002920157211 */ /* 0x000fe200008f0c15 */
[----:B------:R-:W-:Y:S01]  /*14bc0*/  IMAD R13, R14, c[0x0][0x53c], R15 ;  /* 0x00014f000e0d7a24 */ /* 0x000fe200078e020f */
[----:B------:R-:W-:Y:S01]  /*14bd0*/  LEA R24, P1, R28, R39, 0x1 ;  /* 0x000000271c187211 */ /* 0x000fe200078208ff */
[----:B------:R-:W-:Y:S01]  /*14be0*/  IMAD.WIDE.U32 R14, R14, c[0x0][0x538], RZ ;  /* 0x00014e000e0e7a25 */ /* 0x000fe200078e00ff */
[----:B------:R0:W5:Y:S03]  /*14bf0*/  LDG.E.U16.CONSTANT R5, [R18.64] ;  /* 0x0000000412057981 */ /* 0x000166000c1e9500 */
[----:B------:R-:W-:Y:S01]  /*14c00*/  IMAD R31, R11, c[0x0][0x538], RZ ;  /* 0x00014e000b1f7a24 */ /* 0x000fe200078e02ff */
[----:B------:R1:W5:Y:S01]  /*14c10*/  LDG.E.U16.CONSTANT R30, [R16.64] ;  /* 0x00000004101e7981 */ /* 0x000362000c1e9500 */
[----:B------:R-:W-:Y:S01]  /*14c20*/  LEA.HI.X R25, R28, R41, R25, 0x1, P1 ;  /* 0x000000291c197211 */ /* 0x000fe200008f0c19 */
[----:B------:R-:W-:Y:S01]  /*14c30*/  IMAD R11, R12, c[0x0][0x53c], R29 ;  /* 0x00014f000c0b7a24 */ /* 0x000fe200078e021d */
[----:B------:R-:W-:Y:S01]  /*14c40*/  IADD3 R13, R15, R13, RZ ;  /* 0x0000000d0f0d7210 */ /* 0x000fe20007ffe0ff */
[----:B------:R-:W-:Y:S01]  /*14c50*/  IMAD R31, R10, c[0x0][0x53c], R31 ;  /* 0x00014f000a1f7a24 */ /* 0x000fe200078e021f */
[----:B------:R1:W5:Y:S01]  /*14c60*/  LDG.E.U16.CONSTANT R20, [R20.64] ;  /* 0x0000000414147981 */ /* 0x000362000c1e9500 */
[----:B0-----:R-:W-:Y:S01]  /*14c70*/  IMAD.WIDE.U32 R18, R12, c[0x0][0x538], RZ ;  /* 0x00014e000c127a25 */ /* 0x001fe200078e00ff */
[----:B------:R-:W-:-:S02]  /*14c80*/  LEA R12, P1, R14, R39, 0x1 ;  /* 0x000000270e0c7211 */ /* 0x000fc400078208ff */
[----:B------:R-:W5:Y:S01]  /*14c90*/  LDG.E.U16.CONSTANT R24, [R24.64] ;  /* 0x0000000418187981 */ /* 0x000f62000c1e9500 */
[----:B-1----:R-:W-:Y:S01]  /*14ca0*/  IMAD.WIDE.U32 R16, R10, c[0x0][0x538], RZ ;  /* 0x00014e000a107a25 */ /* 0x002fe200078e00ff */
[----:B------:R-:W-:Y:S02]  /*14cb0*/  LEA.HI.X R13, R14, R41, R13, 0x1, P1 ;  /* 0x000000290e0d7211 */ /* 0x000fe400008f0c0d */
[----:B------:R-:W-:Y:S01]  /*14cc0*/  IADD3 R11, R19, R11, RZ ;  /* 0x0000000b130b7210 */ /* 0x000fe20007ffe0ff */
[----:B------:R-:W-:Y:S01]  /*14cd0*/  IMAD.IADD R15, R17, 0x1, R31 ;  /* 0x00000001110f7824 */ /* 0x000fe200078e021f */
[-C--:B------:R-:W-:Y:S01]  /*14ce0*/  LEA R14, P1, R16, R39.reuse, 0x1 ;  /* 0x00000027100e7211 */ /* 0x080fe200078208ff */
[----:B------:R-:W-:Y:S01]  /*14cf0*/  IMAD R19, R23, c[0x0][0x538], RZ ;  /* 0x00014e0017137a24 */ /* 0x000fe200078e02ff */
[----:B------:R-:W-:Y:S01]  /*14d00*/  LEA R10, P2, R18, R39, 0x1 ;  /* 0x00000027120a7211 */ /* 0x000fe200078408ff */
[----:B------:R-:W-:Y:S01]  /*14d10*/  IMAD R7, R7, c[0x0][0x538], RZ ;  /* 0x00014e0007077a24 */ /* 0x000fe200078e02ff */
[-C--:B------:R-:W-:Y:S01]  /*14d20*/  LEA.HI.X R15, R16, R41.reuse, R15, 0x1, P1 ;  /* 0x00000029100f7211 */ /* 0x080fe200008f0c0f */
[C---:B------:R-:W-:Y:S01]  /*14d30*/  IMAD.WIDE.U32 R16, R22.reuse, c[0x0][0x538], RZ ;  /* 0x00014e0016107a25 */ /* 0x040fe200078e00ff */
[----:B------:R0:W5:Y:S03]  /*14d40*/  LDG.E.U16.CONSTANT R12, [R12.64] ;  /* 0x000000040c0c7981 */ /* 0x000166000c1e9500 */
[----:B------:R-:W-:Y:S01]  /*14d50*/  IMAD R19, R22, c[0x0][0x53c], R19 ;  /* 0x00014f0016137a24 */ /* 0x000fe200078e0213 */
[----:B------:R-:W-:Y:S01]  /*14d60*/  LEA.HI.X R11, R18, R41, R11, 0x1, P2 ;  /* 0x00000029120b7211 */ /* 0x000fe200010f0c0b */
[----:B------:R-:W-:Y:S01]  /*14d70*/  IMAD R23, R27, c[0x0][0x538], RZ ;  /* 0x00014e001b177a24 */ /* 0x000fe200078e02ff */
[----:B------:R-:W-:Y:S01]  /*14d80*/  LEA R18, P1, R16, R39, 0x1 ;  /* 0x0000002710127211 */ /* 0x000fe200078208ff */
[----:B------:R-:W5:Y:S01]  /*14d90*/  LDG.E.U16.CONSTANT R14, [R14.64] ;  /* 0x000000040e0e7981 */ /* 0x000f62000c1e9500 */
[----:B------:R-:W-:Y:S01]  /*14da0*/  IADD3 R17, R17, R19, RZ ;  /* 0x0000001311117210 */ /* 0x000fe20007ffe0ff */
[----:B------:R-:W-:-:S02]  /*14db0*/  IMAD R23, R26, c[0x0][0x53c], R23 ;  /* 0x00014f001a177a24 */ /* 0x000fc400078e0217 */
[----:B------:R1:W5:Y:S01]  /*14dc0*/  LDG.E.U16.CONSTANT R21, [R10.64] ;  /* 0x000000040a157981 */ /* 0x000362000c1e9500 */
[----:B------:R-:W-:Y:S01]  /*14dd0*/  LEA.HI.X R19, R16, R41, R17, 0x1, P1 ;  /* 0x0000002910137211 */ /* 0x000fe200008f0c11 */
[----:B------:R-:W-:-:S04]  /*14de0*/  IMAD.WIDE.U32 R26, R26, c[0x0][0x538], RZ ;  /* 0x00014e001a1a7a25 */ /* 0x000fc800078e00ff */
[C---:B0-----:R-:W-:Y:S01]  /*14df0*/  IMAD R13, R6.reuse, c[0x0][0x53c], R7 ;  /* 0x00014f00060d7a24 */ /* 0x041fe200078e0207 */
[----:B------:R-:W5:Y:S01]  /*14e00*/  LDG.E.U16.CONSTANT R18, [R18.64] ;  /* 0x0000000412127981 */ /* 0x000f62000c1e9500 */
[----:B------:R-:W-:Y:S01]  /*14e10*/  IMAD.WIDE.U32 R6, R6, c[0x0][0x538], RZ ;  /* 0x00014e0006067a25 */ /* 0x000fe200078e00ff */
[----:B------:R-:W-:Y:S02]  /*14e20*/  LEA R16, P2, R26, R39, 0x1 ;  /* 0x000000271a107211 */ /* 0x000fe400078408ff */
[----:B-1----:R-:W-:Y:S01]  /*14e30*/  IADD3 R11, R27, R23, RZ ;  /* 0x000000171b0b7210 */ /* 0x002fe20007ffe0ff */
[----:B------:R-:W-:Y:S01]  /*14e40*/  IMAD.IADD R7, R7, 0x1, R13 ;  /* 0x0000000107077824 */ /* 0x000fe200078e020d */
[----:B------:R-:W-:Y:S02]  /*14e50*/  LEA R10, P1, R6, R39, 0x1 ;  /* 0x00000027060a7211 */ /* 0x000fe400078208ff */
[-C--:B------:R-:W-:Y:S02]  /*14e60*/  LEA.HI.X R17, R26, R41.reuse, R11, 0x1, P2 ;  /* 0x000000291a117211 */ /* 0x080fe400010f0c0b */
[----:B------:R-:W-:-:S03]  /*14e70*/  LEA.HI.X R11, R6, R41, R7, 0x1, P1 ;  /* 0x00000029060b7211 */ /* 0x000fc600008f0c07 */
[----:B------:R-:W5:Y:S04]  /*14e80*/  LDG.E.U16.CONSTANT R16, [R16.64] ;  /* 0x0000000410107981 */ /* 0x000f68000c1e9500 */
[----:B------:R-:W5:Y:S01]  /*14e90*/  LDG.E.U16.CONSTANT R10, [R10.64] ;  /* 0x000000040a0a7981 */ /* 0x000f62000c1e9500 */
[----:B------:R-:W-:-:S04]  /*14ea0*/  IADD3 R42, P1, R42, 0x10, RZ ;  /* 0x000000102a2a7810 */ /* 0x000fc80007f3e0ff */
[----:B------:R-:W-:Y:S02]  /*14eb0*/  IADD3.X R40, RZ, R40, RZ, P1, !PT ;  /* 0x00000028ff287210 */ /* 0x000fe40000ffe4ff */
[----:B------:R-:W-:-:S04]  /*14ec0*/  ISETP.GE.U32.AND P1, PT, R42, -0xc, PT ;  /* 0xfffffff42a00780c */ /* 0x000fc80003f26070 */
[----:B------:R-:W-:Y:S02]  /*14ed0*/  ISETP.GE.AND.EX P1, PT, R40, -0x1, PT, P1 ;  /* 0xffffffff2800780c */ /* 0x000fe40003f26310 */
[----:B------:R-:W-:-:S04]  /*14ee0*/  IADD3 R8, P2, R8, 0x80, RZ ;  /* 0x0000008008087810 */ /* 0x000fc80007f5e0ff */
[----:B------:R-:W-:Y:S02]  /*14ef0*/  IADD3.X R9, RZ, R9, RZ, P2, !PT ;  /* 0x00000009ff097210 */ /* 0x000fe400017fe4ff */
[----:B--2---:R-:W-:Y:S02]  /*14f00*/  PRMT R6, R0, 0x9910, RZ ;  /* 0x0000991000067816 */ /* 0x004fe400000000ff */
[----:B---3--:R-:W-:Y:S02]  /*14f10*/  PRMT R0, R43, 0x9910, RZ ;  /* 0x000099102b007816 */ /* 0x008fe400000000ff */
[----:B----4-:R-:W-:Y:S02]  /*14f20*/  PRMT R7, R4, 0x9910, RZ ;  /* 0x0000991004077816 */ /* 0x010fe400000000ff */
[----:B------:R-:W-:Y:S02]  /*14f30*/  IADD3 R4, R6, R45, R0 ;  /* 0x0000002d06047210 */ /* 0x000fe40007ffe000 */
[----:B------:R-:W-:-:S02]  /*14f40*/  MOV R0, R7 ;  /* 0x0000000700007202 */ /* 0x000fc40000000f00 */
[----:B-----5:R-:W-:-:S04]  /*14f50*/  PRMT R44, R44, 0x9910, RZ ;  /* 0x000099102c2c7816 */ /* 0x020fc800000000ff */
[----:B------:R-:W-:Y:S02]  /*14f60*/  MOV R7, R44 ;  /* 0x0000002c00077202 */ /* 0x000fe40000000f00 */
[----:B------:R-:W-:Y:S02]  /*14f70*/  PRMT R34, R34, 0x9910, RZ ;  /* 0x0000991022227816 */ /* 0x000fe400000000ff */
[----:B------:R-:W-:Y:S02]  /*14f80*/  PRMT R36, R36, 0x9910, RZ ;  /* 0x0000991024247816 */ /* 0x000fe400000000ff */
[----:B------:R-:W-:Y:S01]  /*14f90*/  IADD3 R4, R7, R4, R0 ;  /* 0x0000000407047210 */ /* 0x000fe20007ffe000 */
[----:B------:R-:W-:Y:S01]  /*14fa0*/  IMAD.MOV.U32 R0, RZ, RZ, R34 ;  /* 0x000000ffff007224 */ /* 0x000fe200078e0022 */
[----:B------:R-:W-:-:S04]  /*14fb0*/  MOV R7, R36 ;  /* 0x0000002400077202 */ /* 0x000fc80000000f00 */
[----:B------:R-:W-:Y:S02]  /*14fc0*/  IADD3 R4, R7, R4, R0 ;  /* 0x0000000407047210 */ /* 0x000fe40007ffe000 */
[----:B------:R-:W-:Y:S02]  /*14fd0*/  PRMT R5, R5, 0x9910, RZ ;  /* 0x0000991005057816 */ /* 0x000fe400000000ff */
[----:B------:R-:W-:Y:S02]  /*14fe0*/  PRMT R30, R30, 0x9910, RZ ;  /* 0x000099101e1e7816 */ /* 0x000fe400000000ff */
[----:B------:R-:W-:-:S03]  /*14ff0*/  MOV R0, R5 ;  /* 0x0000000500007202 */ /* 0x000fc60000000f00 */
[----:B------:R-:W-:Y:S01]  /*15000*/  IMAD.MOV.U32 R5, RZ, RZ, R30 ;  /* 0x000000ffff057224 */ /* 0x000fe200078e001e */
[----:B------:R-:W-:Y:S02]  /*15010*/  PRMT R20, R20, 0x9910, RZ ;  /* 0x0000991014147816 */ /* 0x000fe400000000ff */
[----:B------:R-:W-:Y:S02]  /*15020*/  PRMT R24, R24, 0x9910, RZ ;  /* 0x0000991018187816 */ /* 0x000fe400000000ff */
[----:B------:R-:W-:Y:S02]  /*15030*/  IADD3 R4, R5, R4, R0 ;  /* 0x0000000405047210 */ /* 0x000fe40007ffe000 */
[----:B------:R-:W-:Y:S02]  /*15040*/  MOV R0, R20 ;  /* 0x0000001400007202 */ /* 0x000fe40000000f00 */
[----:B------:R-:W-:Y:S02]  /*15050*/  MOV R5, R24 ;  /* 0x0000001800057202 */ /* 0x000fe40000000f00 */
[----:B------:R-:W-:-:S02]  /*15060*/  PRMT R12, R12, 0x9910, RZ ;  /* 0x000099100c0c7816 */ /* 0x000fc400000000ff */
[----:B------:R-:W-:-:S03]  /*15070*/  IADD3 R4, R5, R4, R0 ;  /* 0x0000000405047210 */ /* 0x000fc60007ffe000 */
[----:B------:R-:W-:Y:S01]  /*15080*/  IMAD.MOV.U32 R0, RZ, RZ, R12 ;  /* 0x000000ffff007224 */ /* 0x000fe200078e000c */
[----:B------:R-:W-:Y:S02]  /*15090*/  PRMT R21, R21, 0x9910, RZ ;  /* 0x0000991015157816 */ /* 0x000fe400000000ff */
[----:B------:R-:W-:Y:S02]  /*150a0*/  PRMT R14, R14, 0x9910, RZ ;  /* 0x000099100e0e7816 */ /* 0x000fe400000000ff */
[----:B------:R-:W-:Y:S02]  /*150b0*/  MOV R5, R21 ;  /* 0x0000001500057202 */ /* 0x000fe40000000f00 */
[----:B------:R-:W-:Y:S02]  /*150c0*/  PRMT R18, R18, 0x9910, RZ ;  /* 0x0000991012127816 */ /* 0x000fe400000000ff */
[----:B------:R-:W-:Y:S02]  /*150d0*/  IADD3 R4, R5, R4, R0 ;  /* 0x0000000405047210 */ /* 0x000fe40007ffe000 */
[----:B------:R-:W-:Y:S01]  /*150e0*/  MOV R0, R14 ;  /* 0x0000000e00007202 */ /* 0x000fe20000000f00 */
[----:B------:R-:W-:-:S05]  /*150f0*/  IMAD.MOV.U32 R5, RZ, RZ, R18 ;  /* 0x000000ffff057224 */ /* 0x000fca00078e0012 */
[----:B------:R-:W-:Y:S02]  /*15100*/  IADD3 R5, R5, R4, R0 ;  /* 0x0000000405057210 */ /* 0x000fe40007ffe000 */
[----:B------:R-:W-:Y:S02]  /*15110*/  PRMT R0, R16, 0x9910, RZ ;  /* 0x0000991010007816 */ /* 0x000fe400000000ff */
[----:B------:R-:W-:-:S04]  /*15120*/  PRMT R45, R10, 0x9910, RZ ;  /* 0x000099100a2d7816 */ /* 0x000fc800000000ff */
[----:B------:R-:W-:Y:S01]  /*15130*/  IADD3 R45, R0, R5, R45 ;  /* 0x00000005002d7210 */ /* 0x000fe20007ffe02d */
[----:B------:R-:W-:Y:S05]  /*15140*/  @!P1 BRA `(.L_x_2298) ;  /* 0xfffff55000009947 */ /* 0x000fea000383ffff */
[----:B------:R-:W-:Y:S05]  /*15150*/  BSYNC B5 ;  /* 0x0000000000057941 */ /* 0x000fea0003800000 */
.L_x_2297:
[----:B------:R-:W-:Y:S01]  /*15160*/  IMAD.MOV.U32 R12, RZ, RZ, R8 ;  /* 0x000000ffff0c7224 */ /* 0x000fe200078e0008 */
[----:B------:R-:W-:Y:S02]  /*15170*/  MOV R13, R9 ;  /* 0x00000009000d7202 */ /* 0x000fe40000000f00 */
.L_x_2296:
[----:B------:R-:W-:Y:S05]  /*15180*/  BSYNC B4 ;  /* 0x0000000000047941 */ /* 0x000fea0003800000 */
.L_x_2295:
        /* <DEDUP_REMOVED lines=28> */
[----:B------:R0:W2:Y:S01]  /*15350*/  LDG.E.U16.CONSTANT R0, [R24.64] ;  /* 0x0000000418007981 */ /* 0x0000a2000c1e9500 */
[----:B------:R-:W-:Y:S01]  /*15360*/  IMAD R27, R13, c[0x0][0x538], RZ ;  /* 0x00014e000d1b7a24 */ /* 0x000fe200078e02ff */
[----:B------:R-:W-:Y:S01]  /*15370*/  LEA.HI.X R19, R26, R41, R19, 0x1, P0 ;  /* 0x000000291a137211 */ /* 0x000fe200000f0c13 */
[----:B------:R-:W-:-:S04]  /*15380*/  IMAD.WIDE.U32 R16, R16, c[0x0][0x538], RZ ;  /* 0x00014e0010107a25 */ /* 0x000fc800078e00ff */
[----:B------:R-:W-:Y:S01]  /*15390*/  IMAD.WIDE.U32 R20, R14, c[0x0][0x538], RZ ;  /* 0x00014e000e147a25 */ /* 0x000fe200078e00ff */
[----:B------:R-:W-:Y:S02]  /*153a0*/  IADD3 R15, R17, R15, RZ ;  /* 0x0000000f110f7210 */ /* 0x000fe40007ffe0ff */
[-C--:B0-----:R-:W-:Y:S01]  /*153b0*/  LEA R24, P0, R16, R39.reuse, 0x1 ;  /* 0x0000002710187211 */ /* 0x081fe200078008ff */
[----:B------:R-:W-:Y:S01]  /*153c0*/  IMAD R13, R14, c[0x0][0x53c], R23 ;  /* 0x00014f000e0d7a24 */ /* 0x000fe200078e0217 */
[----:B------:R-:W-:Y:S01]  /*153d0*/  LEA R14, P1, R20, R39, 0x1 ;  /* 0x00000027140e7211 */ /* 0x000fe200078208ff */
[C---:B------:R-:W-:Y:S02]  /*153e0*/  IMAD R27, R12.reuse, c[0x0][0x53c], R27 ;  /* 0x00014f000c1b7a24 */ /* 0x040fe400078e021b */
[----:B------:R-:W-:Y:S02]  /*153f0*/  IMAD.IADD R13, R21, 0x1, R13 ;  /* 0x00000001150d7824 */ /* 0x000fe400078e020d */
[----:B------:R-:W-:Y:S01]  /*15400*/  IMAD.WIDE.U32 R22, R12, c[0x0][0x538], RZ ;  /* 0x00014e000c167a25 */ /* 0x000fe200078e00ff */
[-C--:B------:R-:W-:Y:S01]  /*15410*/  LEA.HI.X R25, R16, R41.reuse, R15, 0x1, P0 ;  /* 0x0000002910197211 */ /* 0x080fe200000f0c0f */
[----:B------:R0:W3:Y:S01]  /*15420*/  LDG.E.U16.CONSTANT R12, [R18.64] ;  /* 0x00000004120c7981 */ /* 0x0000e2000c1e9500 */
[----:B------:R-:W-:Y:S01]  /*15430*/  LEA.HI.X R15, R20, R41, R13, 0x1, P1 ;  /* 0x00000029140f7211 */ /* 0x000fe200008f0c0d */
[----:B------:R-:W-:Y:S01]  /*15440*/  IMAD R7, R7, c[0x0][0x538], RZ ;  /* 0x00014e0007077a24 */ /* 0x000fe200078e02ff */
[----:B------:R-:W-:Y:S01]  /*15450*/  LEA R16, P0, R22, R39, 0x1 ;  /* 0x0000002716107211 */ /* 0x000fe200078008ff */
[C---:B------:R-:W-:Y:S01]  /*15460*/  IMAD.WIDE.U32 R20, R6.reuse, c[0x0][0x538], RZ ;  /* 0x00014e0006147a25 */ /* 0x040fe200078e00ff */
[----:B------:R-:W-:Y:S01]  /*15470*/  IADD3 R13, R23, R27, RZ ;  /* 0x0000001b170d7210 */ /* 0x000fe20007ffe0ff */
[----:B------:R-:W4:Y:S02]  /*15480*/  LDG.E.U16.CONSTANT R24, [R24.64] ;  /* 0x0000000418187981 */ /* 0x000f24000c1e9500 */
[----:B------:R-:W-:Y:S01]  /*15490*/  IMAD R7, R6, c[0x0][0x53c], R7 ;  /* 0x00014f0006077a24 */ /* 0x000fe200078e0207 */
[----:B------:R-:W-:Y:S01]  /*154a0*/  LEA.HI.X R17, R22, R41, R13, 0x1, P0 ;  /* 0x0000002916117211 */ /* 0x000fe200000f0c0d */
[----:B------:R-:W-:Y:S01]  /*154b0*/  IMAD R11, R11, c[0x0][0x538], RZ ;  /* 0x00014e000b0b7a24 */ /* 0x000fe200078e02ff */
[----:B------:R-:W-:Y:S01]  /*154c0*/  LEA R6, P0, R20, R39, 0x1 ;  /* 0x0000002714067211 */ /* 0x000fe200078008ff */
[----:B------:R-:W-:Y:S01]  /*154d0*/  IMAD R5, R5, c[0x0][0x538], RZ ;  /* 0x00014e0005057a24 */ /* 0x000fe200078e02ff */
[----:B------:R-:W-:Y:S01]  /*154e0*/  IADD3 R7, R21, R7, RZ ;  /* 0x0000000715077210 */ /* 0x000fe20007ffe0ff */
[C---:B------:R-:W-:Y:S01]  /*154f0*/  IMAD R11, R10.reuse, c[0x0][0x53c], R11 ;  /* 0x00014f000a0b7a24 */ /* 0x040fe200078e020b */
[----:B------:R1:W5:Y:S01]  /*15500*/  LDG.E.U16.CONSTANT R13, [R14.64] ;  /* 0x000000040e0d7981 */ /* 0x000362000c1e9500 */
[----:B0-----:R-:W-:Y:S01]  /*15510*/  IMAD.WIDE.U32 R18, R10, c[0x0][0x538], RZ ;  /* 0x00014e000a127a25 */ /* 0x001fe200078e00ff */
[----:B------:R-:W-:-:S02]  /*15520*/  LEA.HI.X R7, R20, R41, R7, 0x1, P0 ;  /* 0x0000002914077211 */ /* 0x000fc400000f0c07 */
[----:B------:R-:W5:Y:S01]  /*15530*/  LDG.E.U16.CONSTANT R16, [R16.64] ;  /* 0x0000000410107981 */ /* 0x000f62000c1e9500 */
[C---:B------:R-:W-:Y:S02]  /*15540*/  IMAD R21, R4.reuse, c[0x0][0x53c], R5 ;  /* 0x00014f0004157a24 */ /* 0x040fe400078e0205 */
[----:B------:R-:W-:Y:S01]  /*15550*/  IMAD.WIDE.U32 R4, R4, c[0x0][0x538], RZ ;  /* 0x00014e0004047a25 */ /* 0x000fe200078e00ff */
[----:B------:R-:W5:Y:S01]  /*15560*/  LDG.E.U16.CONSTANT R6, [R6.64] ;  /* 0x0000000406067981 */ /* 0x000f62000c1e9500 */
[-C--:B-1----:R-:W-:Y:S02]  /*15570*/  LEA R14, P1, R18, R39.reuse, 0x1 ;  /* 0x00000027120e7211 */ /* 0x082fe400078208ff */
[----:B------:R-:W-:Y:S01]  /*15580*/  IMAD.IADD R11, R19, 0x1, R11 ;  /* 0x00000001130b7824 */ /* 0x000fe200078e020b */
[----:B------:R-:W-:Y:S02]  /*15590*/  LEA R10, P0, R4, R39, 0x1 ;  /* 0x00000027040a7211 */ /* 0x000fe400078008ff */
[----:B------:R-:W-:-:S02]  /*155a0*/  IADD3 R5, R5, R21, RZ ;  /* 0x0000001505057210 */ /* 0x000fc40007ffe0ff */
[-C--:B------:R-:W-:Y:S02]  /*155b0*/  LEA.HI.X R15, R18, R41.reuse, R11, 0x1, P1 ;  /* 0x00000029120f7211 */ /* 0x080fe400008f0c0b */
[----:B------:R-:W-:-:S03]  /*155c0*/  LEA.HI.X R11, R4, R41, R5, 0x1, P0 ;  /* 0x00000029040b7211 */ /* 0x000fc600000f0c05 */
[----:B------:R-:W5:Y:S04]  /*155d0*/  LDG.E.U16.CONSTANT R14, [R14.64] ;  /* 0x000000040e0e7981 */ /* 0x000f68000c1e9500 */
[----:B------:R-:W5:Y:S01]  /*155e0*/  LDG.E.U16.CONSTANT R10, [R10.64] ;  /* 0x000000040a0a7981 */ /* 0x000f62000c1e9500 */
[----:B------:R-:W-:Y:S02]  /*155f0*/  IADD3 R42, P2, R42, 0x8, RZ ;  /* 0x000000082a2a7810 */ /* 0x000fe40007f5e0ff */
[----:B------:R-:W-:-:S03]  /*15600*/  PLOP3.LUT P0, PT, PT, PT, PT, 0x8, 0x0 ;  /* 0x000000000000781c */ /* 0x000fc60003f0e170 */
[----:B------:R-:W-:Y:S01]  /*15610*/  IMAD.X R40, RZ, RZ, R40, P2 ;  /* 0x000000ffff287224 */ /* 0x000fe200010e0628 */
[----:B--2---:R-:W-:Y:S02]  /*15620*/  PRMT R0, R0, 0x9910, RZ ;  /* 0x0000991000007816 */ /* 0x004fe400000000ff */
[----:B---3--:R-:W-:Y:S02]  /*15630*/  PRMT R4, R12, 0x9910, RZ ;  /* 0x000099100c047816 */ /* 0x008fe400000000ff */
[----:B------:R-:W-:Y:S02]  /*15640*/  IADD3 R12, P1, R8, 0x40, RZ ;  /* 0x00000040080c7810 */ /* 0x000fe40007f3e0ff */
[----:B------:R-:W-:Y:S02]  /*15650*/  IADD3 R4, R4, R45, R0 ;  /* 0x0000002d04047210 */ /* 0x000fe40007ffe000 */
[----:B----4-:R-:W-:Y:S02]  /*15660*/  PRMT R24, R24, 0x9910, RZ ;  /* 0x0000991018187816 */ /* 0x010fe400000000ff */
[----:B------:R-:W-:-:S02]  /*15670*/  MOV R8, R12 ;  /* 0x0000000c00087202 */ /* 0x000fc40000000f00 */
[----:B------:R-:W-:Y:S02]  /*15680*/  MOV R0, R24 ;  /* 0x0000001800007202 */ /* 0x000fe40000000f00 */
[----:B-----5:R-:W-:Y:S02]  /*15690*/  PRMT R5, R13, 0x9910, RZ ;  /* 0x000099100d057816 */ /* 0x020fe400000000ff */
[----:B------:R-:W-:Y:S02]  /*156a0*/  IADD3.X R13, RZ, R9, RZ, P1, !PT ;  /* 0x00000009ff0d7210 */ /* 0x000fe40000ffe4ff */
[----:B------:R-:W-:Y:S02]  /*156b0*/  PRMT R16, R16, 0x9910, RZ ;  /* 0x0000991010107816 */ /* 0x000fe400000000ff */
[----:B------:R-:W-:Y:S02]  /*156c0*/  IADD3 R4, R5, R4, R0 ;  /* 0x0000000405047210 */ /* 0x000fe40007ffe000 */
[----:B------:R-:W-:Y:S01]  /*156d0*/  PRMT R6, R6, 0x9910, RZ ;  /* 0x0000991006067816 */ /* 0x000fe200000000ff */
[----:B------:R-:W-:Y:S01]  /*156e0*/  IMAD.MOV.U32 R0, RZ, RZ, R16 ;  /* 0x000000ffff007224 */ /* 0x000fe200078e0010 */
[----:B------:R-:W-:-:S02]  /*156f0*/  MOV R9, R13 ;  /* 0x0000000d00097202 */ /* 0x000fc40000000f00 */
[----:B------:R-:W-:-:S04]  /*15700*/  MOV R5, R6 ;  /* 0x0000000600057202 */ /* 0x000fc80000000f00 */
[----:B------:R-:W-:Y:S02]  /*15710*/  IADD3 R5, R5, R4, R0 ;  /* 0x0000000405057210 */ /* 0x000fe40007ffe000 */
[----:B------:R-:W-:Y:S02]  /*15720*/  PRMT R0, R14, 0x9910, RZ ;  /* 0x000099100e007816 */ /* 0x000fe400000000ff */
[----:B------:R-:W-:-:S04]  /*15730*/  PRMT R45, R10, 0x9910, RZ ;  /* 0x000099100a2d7816 */ /* 0x000fc800000000ff */
[----:B------:R-:W-:Y:S02]  /*15740*/  IADD3 R45, R0, R5, R45 ;  /* 0x00000005002d7210 */ /* 0x000fe40007ffe02d */
.L_x_2300:
[----:B------:R-:W-:Y:S05]  /*15750*/  BSYNC B4 ;  /* 0x0000000000047941 */ /* 0x000fea0003800000 */
.L_x_2299:
[----:B------:R-:W-:-:S04]  /*15760*/  ISETP.NE.U32.AND P1, PT, R42, RZ, PT ;  /* 0x000000ff2a00720c */ /* 0x000fc80003f25070 */
[----:B------:R-:W-:-:S13]  /*15770*/  ISETP.NE.OR.EX P0, PT, R40, RZ, P0, P1 ;  /* 0x000000ff2800720c */ /* 0x000fda0000705710 */
[----:B------:R-:W-:Y:S01]  /*15780*/  @!P0 BREAK B3 ;  /* 0x0000000000038942 */ /* 0x000fe20003800000 */
[----:B------:R-:W-:Y:S05]  /*15790*/  @!P0 BRA `(.L_x_2292) ;  /* 0x0000032000008947 */ /* 0x000fea0003800000 */
.L_x_2294:
[----:B------:R-:W-:Y:S05]  /*157a0*/  BSYNC B3 ;  /* 0x0000000000037941 */ /* 0x000fea0003800000 */
.L_x_2293:
[----:B------:R-:W-:Y:S02]  /*157b0*/  BSSY B3, `(.L_x_2301) ;  /* 0x000002e000037945 */ /* 0x000fe40003800000 */
.L_x_2302:
        /* <DEDUP_REMOVED lines=17> */
[C---:B------:R-:W-:Y:S01]  /*158d0*/  IMAD R15, R16.reuse, c[0x0][0x53c], R17 ;  /* 0x00014f00100f7a24 */ /* 0x040fe200078e0211 */
[----:B------:R-:W2:Y:S01]  /*158e0*/  LDG.E.U16.CONSTANT R6, [R6.64] ;  /* 0x0000000406067981 */ /* 0x000ea2000c1e9500 */
[----:B------:R-:W-:Y:S01]  /*158f0*/  IMAD.WIDE.U32 R16, R16, c[0x0][0x538], RZ ;  /* 0x00014e0010107a25 */ /* 0x000fe200078e00ff */
[----:B------:R-:W-:-:S03]  /*15900*/  LEA.HI.X R11, R14, R41, R13, 0x1, P0 ;  /* 0x000000290e0b7211 */ /* 0x000fc600000f0c0d */
[C---:B------:R-:W-:Y:S02]  /*15910*/  IMAD R13, R4.reuse, c[0x0][0x53c], R5 ;  /* 0x00014f00040d7a24 */ /* 0x040fe400078e0205 */
[----:B------:R-:W-:Y:S01]  /*15920*/  IMAD.WIDE.U32 R4, R4, c[0x0][0x538], RZ ;  /* 0x00014e0004047a25 */ /* 0x000fe200078e00ff */
[----:B------:R-:W-:Y:S01]  /*15930*/  LEA R14, P1, R16, R39, 0x1 ;  /* 0x00000027100e7211 */ /* 0x000fe200078208ff */
        /* <DEDUP_REMOVED lines=22> */
.L_x_2301:
[----:B------:R-:W-:Y:S01]  /*15aa0*/  IMAD.MOV.U32 R12, RZ, RZ, R8 ;  /* 0x000000ffff0c7224 */ /* 0x000fe200078e0008 */
[----:B------:R-:W-:Y:S02]  /*15ab0*/  MOV R13, R9 ;  /* 0x00000009000d7202 */ /* 0x000fe40000000f00 */
.L_x_2292:
[----:B------:R-:W-:Y:S05]  /*15ac0*/  BSYNC B1 ;  /* 0x0000000000017941 */ /* 0x000fea0003800000 */
.L_x_2291:
        /* <DEDUP_REMOVED lines=39> */
.L_x_2290:
[----:B------:R-:W-:Y:S05]  /*15d40*/  BSYNC B2 ;  /* 0x0000000000027941 */ /* 0x000fea0003800000 */
.L_x_2289:
[----:B------:R-:W-:Y:S01]  /*15d50*/  WARPSYNC 0xffffffff ;  /* 0xffffffff00007948 */ /* 0x000fe20003800000 */
[----:B------:R-:W-:Y:S01]  /*15d60*/  STG.E.U16 [R2.64], R45 ;  /* 0x0000002d02007986 */ /* 0x000fe2000c101504 */
[----:B------:R-:W-:Y:S05]  /*15d70*/  EXIT ;  /* 0x000000000000794d */ /* 0x000fea0003800000 */
.L_x_2303:
        /* <DEDUP_REMOVED lines=16> */
.L_x_16252:


//--------------------- .text._ZN2at6native73_GLOBAL__N__c8866d80_35_SparseBinaryOpIntersectionKernel_cu_1520ed90_315312apply_kernelILi128ELi8EZNS1_29binary_op_intersection_kernelINS1_9RhsProjOpEllEEvRNS_14TensorIteratorEllRKNS_6TensorEbEUliE_EEviT1_ --------------------------
	.section	.text._ZN2at6native73_GLOBAL__N__c8866d80_35_SparseBinaryOpIntersectionKernel_cu_1520ed90_315312apply_kernelILi128ELi8EZNS1_29binary_op_intersection_kernelINS1_9RhsProjOpEllEEvRNS_14TensorIteratorEllRKNS_6TensorEbEUliE_EEviT1_,"ax",@progbits
	.sectioninfo	@"SHI_REGISTERS=56"
	.align	128
.text._ZN2at6native73_GLOBAL__N__c8866d80_35_SparseBinaryOpIntersectionKernel_cu_1520ed90_315312apply_kernelILi128ELi8EZNS1_29binary_op_intersection_kernelINS1_9RhsProjOpEllEEvRNS_14TensorIteratorEllRKNS_6TensorEbEUliE_EEviT1_:
        .type           _ZN2at6native73_GLOBAL__N__c8866d80_35_SparseBinaryOpIntersectionKernel_cu_1520ed90_315312apply_kernelILi128ELi8EZNS1_29binary_op_intersection_kernelINS1_9RhsProjOpEllEEvRNS_14TensorIteratorEllRKNS_6TensorEbEUliE_EEviT1_,@function
        .size           _ZN2at6native73_GLOBAL__N__c8866d80_35_SparseBinaryOpIntersectionKernel_cu_1520ed90_315312apply_kernelILi128ELi8EZNS1_29binary_op_intersection_kernelINS1_9RhsProjOpEllEEvRNS_14TensorIteratorEllRKNS_6TensorEbEUliE_EEviT1_,(.L_x_16253 - _ZN2at6native73_GLOBAL__N__c8866d80_35_SparseBinaryOpIntersectionKernel_cu_1520ed90_315312apply_kernelILi128ELi8EZNS1_29binary_op_intersection_kernelINS1_9RhsProjOpEllEEvRNS_14TensorIteratorEllRKNS_6TensorEbEUliE_EEviT1_)
        .other          _ZN2at6native73_GLOBAL__N__c8866d80_35_SparseBinaryOpIntersectionKernel_cu_1520ed90_315312apply_kernelILi128ELi8EZNS1_29binary_op_intersection_kernelINS1_9RhsProjOpEllEEvRNS_14TensorIteratorEllRKNS_6TensorEbEUliE_EEviT1_,@"STO_CUDA_ENTRY STV_DEFAULT"
_ZN2at6native73_GLOBAL__N__c8866d80_35_SparseBinaryOpIntersectionKernel_cu_1520ed90_315312apply_kernelILi128ELi8EZNS1_29binary_op_intersection_kernelINS1_9RhsProjOpEllEEvRNS_14TensorIteratorEllRKNS_6TensorEbEUliE_EEviT1_:
        /* <DEDUP_REMOVED lines=10> */
[----:B------:R-:W-:Y:S01]  /*00a0*/  IMAD.MOV.U32 R4, RZ, RZ, RZ ;  /* 0x000000ffff047224 */ /* 0x000fe200078e00ff */
[----:B------:R-:W-:Y:S01]  /*00b0*/  MOV R0, RZ ;  /* 0x000000ff00007202 */ /* 0x000fe20000000f00 */
[----:B------:R-:W-:-:S09]  /*00c0*/  IMAD.MOV.U32 R8, RZ, RZ, RZ ;  /* 0x000000ffff087224 */ /* 0x000fd200078e00ff */
[----:B------:R-:W-:Y:S05]  /*00d0*/  @!P0 BRA `(.L_x_2306) ;  /* 0x0000116000008947 */ /* 0x000fea0003800000 */
[----:B------:R-:W-:Y:S02]  /*00e0*/  MOV R4, RZ ;  /* 0x000000ff00047202 */ /* 0x000fe40000000f00 */
[----:B------:R-:W-:-:S05]  /*00f0*/  MOV R5, R3 ;  /* 0x0000000300057202 */ /* 0x000fca0000000f00 */
[----:B------:R-:W-:Y:S01]  /*0100*/  IMAD.HI.U32 R6, R3, c[0x0][0x170], R4 ;  /* 0x00005c0003067a27 */ /* 0x000fe200078e0004 */
[----:B------:R-:W-:-:S04]  /*0110*/  MOV R5, c[0x0][0x168] ;  /* 0x00005a0000057a02 */ /* 0x000fc80000000f00 */
[----:B------:R-:W-:Y:S02]  /*0120*/  ISETP.NE.AND P0, PT, R5, 0x1, PT ;  /* 0x000000010500780c */ /* 0x000fe40003f05270 */
        /* <DEDUP_REMOVED lines=273> */
.L_x_2306:
        /* <DEDUP_REMOVED lines=21> */
[----:B------:R-:W-:Y:S02]  /*1390*/  MOV R7, RZ ;  /* 0x000000ff00077202 */ /* 0x000fe40000000f00 */
[----:B------:R-:W-:-:S07]  /*13a0*/  IADD3.X R4, RZ, c[0x0][0x50c], RZ, P2, !PT ;  /* 0x00014300ff047a10 */ /* 0x000fce00017fe4ff */
[----:B------:R-:W-:Y:S05]  /*13b0*/  @!P0 BRA `(.L_x_2308) ;  /* 0x0000167000008947 */ /* 0x000fea0003800000 */
[----:B------:R-:W-:Y:S01]  /*13c0*/  IADD3 R5, P1, R2, -0x1, RZ ;  /* 0xffffffff02057810 */ /* 0x000fe20007f3e0ff */
[----:B------:R-:W-:Y:S01]  /*13d0*/  BSSY B0, `(.L_x_2309) ;  /* 0x000013f000007945 */ /* 0x000fe20003800000 */
[----:B------:R-:W-:Y:S01]  /*13e0*/  HFMA2.MMA R48, -RZ, RZ, 0, 0 ;  /* 0x00000000ff307435 */ /* 0x000fe200000001ff */
[----:B------:R-:W-:Y:S01]  /*13f0*/  IMAD.MOV.U32 R7, RZ, RZ, RZ ;  /* 0x000000ffff077224 */ /* 0x000fe200078e00ff */
        /* <DEDUP_REMOVED lines=8> */
[----:B------:R-:W-:Y:S01]  /*1480*/  IMAD.MOV.U32 R7, RZ, RZ, RZ ;  /* 0x000000ffff077224 */ /* 0x000fe200078e00ff */
[----:B------:R-:W-:Y:S02]  /*1490*/  IADD3.X R2, RZ, ~R10, RZ, P0, !PT ;  /* 0x8000000aff027210 */ /* 0x000fe400007fe4ff */
[----:B------:R-:W-:Y:S02]  /*14a0*/  MOV R52, R18 ;  /* 0x0000001200347202 */ /* 0x000fe40000000f00 */
[----:B------:R-:W-:Y:S02]  /*14b0*/  ISETP.GE.AND P0, PT, R2, RZ, PT ;  /* 0x000000ff0200720c */ /* 0x000fe40003f06270 */
[----:B------:R-:W-:-:S11]  /*14c0*/  MOV R53, R19 ;  /* 0x0000001300357202 */ /* 0x000fd60000000f00 */
        /* <DEDUP_REMOVED lines=10> */
.L_x_2316:
        /* <DEDUP_REMOVED lines=18> */
[----:B------:R-:W-:Y:S02]  /*1690*/  IMAD R13, R30, c[0x0][0x53c], R19 ;  /* 0x00014f001e0d7a24 */ /* 0x000fe400078e0213 */
[----:B----4-:R-:W-:Y:S02]  /*16a0*/  IMAD R49, R11, c[0x0][0x538], RZ ;  /* 0x00014e000b317a24 */ /* 0x010fe400078e02ff */
[----:B------:R-:W-:Y:S02]  /*16b0*/  IMAD R11, R12, c[0x0][0x53c], R47 ;  /* 0x00014f000c0b7a24 */ /* 0x000fe400078e022f */
[----:B------:R-:W-:-:S04]  /*16c0*/  IMAD.WIDE.U32 R18, R10, c[0x0][0x538], RZ ;  /* 0x00014e000a127a25 */ /* 0x000fc800078e00ff */
[----:B------:R-:W-:Y:S02]  /*16d0*/  IMAD R47, R10, c[0x0][0x53c], R49 ;  /* 0x00014f000a2f7a24 */ /* 0x000fe400078e0231 */
[----:B------:R-:W-:-:S04]  /*16e0*/  IMAD.WIDE.U32 R30, R30, c[0x0][0x538], RZ ;  /* 0x00014e001e1e7a25 */ /* 0x000fc800078e00ff */
[----:B------:R-:W-:Y:S01]  /*16f0*/  IMAD.WIDE.U32 R24, R12, c[0x0][0x538], RZ ;  /* 0x00014e000c187a25 */ /* 0x000fe200078e00ff */
[-C--:B------:R-:W-:Y:S02]  /*1700*/  LEA R50, P1, R30, R0.reuse, 0x3 ;  /* 0x000000001e327211 */ /* 0x080fe400078218ff */
[----:B------:R-:W-:Y:S01]  /*1710*/  IADD3 R13, R31, R13, RZ ;  /* 0x0000000d1f0d7210 */ /* 0x000fe20007ffe0ff */
[----:B------:R-:W-:Y:S01]  /*1720*/  IMAD.IADD R47, R19, 0x1, R47 ;  /* 0x00000001132f7824 */ /* 0x000fe200078e022f */
[----:B------:R-:W-:Y:S01]  /*1730*/  IADD3 R11, R25, R11, RZ ;  /* 0x0000000b190b7210 */ /* 0x000fe20007ffe0ff */
[----:B-----5:R-:W-:Y:S01]  /*1740*/  IMAD R19, R39, c[0x0][0x538], RZ ;  /* 0x00014e0027137a24 */ /* 0x020fe200078e02ff */
[----:B------:R-:W-:Y:S01]  /*1750*/  LEA R10, P2, R24, R0, 0x3 ;  /* 0x00000000180a7211 */ /* 0x000fe200078418ff */
[----:B------:R-:W-:Y:S01]  /*1760*/  IMAD R25, R17, c[0x0][0x538], RZ ;  /* 0x00014e0011197a24 */ /* 0x000fe200078e02ff */
[-C--:B------:R-:W-:Y:S01]  /*1770*/  LEA.HI.X R51, R30, R4.reuse, R13, 0x3, P1 ;  /* 0x000000041e337211 */ /* 0x080fe200008f1c0d */
[----:B------:R-:W-:Y:S01]  /*1780*/  IMAD R17, R38, c[0x0][0x53c], R19 ;  /* 0x00014f0026117a24 */ /* 0x000fe200078e0213 */
[----:B------:R-:W-:Y:S01]  /*1790*/  LEA.HI.X R11, R24, R4, R11, 0x3, P2 ;  /* 0x00000004180b7211 */ /* 0x000fe200010f1c0b */
[----:B------:R-:W-:Y:S01]  /*17a0*/  IMAD R19, R15, c[0x0][0x538], RZ ;  /* 0x00014e000f137a24 */ /* 0x000fe200078e02ff */
[----:B------:R-:W-:Y:S01]  /*17b0*/  LEA R12, P3, R18, R0, 0x3 ;  /* 0x00000000120c7211 */ /* 0x000fe200078618ff */
[----:B------:R-:W-:Y:S01]  /*17c0*/  IMAD.WIDE.U32 R38, R38, c[0x0][0x538], RZ ;  /* 0x00014e0026267a25 */ /* 0x000fe200078e00ff */
[----:B------:R-:W2:Y:S02]  /*17d0*/  LDG.E.64.CONSTANT R50, [R50.64] ;  /* 0x0000000432327981 */ /* 0x000ea4000c1e9b00 */
[----:B------:R-:W-:Y:S01]  /*17e0*/  LEA.HI.X R13, R18, R4, R47, 0x3, P3 ;  /* 0x00000004120d7211 */ /* 0x000fe200018f1c2f */
[C---:B------:R-:W-:Y:S01]  /*17f0*/  IMAD.WIDE.U32 R30, R16.reuse, c[0x0][0x538], RZ ;  /* 0x00014e00101e7a25 */ /* 0x040fe200078e00ff */
[----:B------:R-:W-:Y:S01]  /*1800*/  IADD3 R17, R39, R17, RZ ;  /* 0x0000001127117210 */ /* 0x000fe20007ffe0ff */
[----:B------:R-:W2:Y:S02]  /*1810*/  LDG.E.64.CONSTANT R10, [R10.64] ;  /* 0x000000040a0a7981 */ /* 0x000ea4000c1e9b00 */
[----:B------:R-:W-:Y:S01]  /*1820*/  IMAD R15, R16, c[0x0][0x53c], R25 ;  /* 0x00014f00100f7a24 */ /* 0x000fe200078e0219 */
[-C--:B------:R-:W-:Y:S01]  /*1830*/  LEA R16, P2, R30, R0.reuse, 0x3 ;  /* 0x000000001e107211 */ /* 0x080fe200078418ff */
[C---:B------:R-:W-:Y:S01]  /*1840*/  IMAD.WIDE.U32 R24, R14.reuse, c[0x0][0x538], RZ ;  /* 0x00014e000e187a25 */ /* 0x040fe200078e00ff */
[----:B------:R-:W3:Y:S02]  /*1850*/  LDG.E.64.CONSTANT R12, [R12.64] ;  /* 0x000000040c0c7981 */ /* 0x000ee4000c1e9b00 */
[----:B------:R-:W-:Y:S01]  /*1860*/  IADD3 R31, R31, R15, RZ ;  /* 0x0000000f1f1f7210 */ /* 0x000fe20007ffe0ff */
[----:B------:R-:W-:Y:S01]  /*1870*/  IMAD R19, R14, c[0x0][0x53c], R19 ;  /* 0x00014f000e137a24 */ /* 0x000fe200078e0213 */
[-C--:B------:R-:W-:Y:S01]  /*1880*/  LEA R14, P1, R38, R0.reuse, 0x3 ;  /* 0x00000000260e7211 */ /* 0x080fe200078218ff */
[----:B------:R-:W-:Y:S01]  /*1890*/  IMAD R47, R33, c[0x0][0x538], RZ ;  /* 0x00014e00212f7a24 */ /* 0x000fe200078e02ff */
[----:B------:R-:W-:Y:S01]  /*18a0*/  LEA R18, P3, R24, R0, 0x3 ;  /* 0x0000000018127211 */ /* 0x000fe200078618ff */
[----:B------:R-:W-:Y:S01]  /*18b0*/  IMAD.IADD R19, R25, 0x1, R19 ;  /* 0x0000000119137824 */ /* 0x000fe200078e0213 */
[-C--:B------:R-:W-:Y:S01]  /*18c0*/  LEA.HI.X R15, R38, R4.reuse, R17, 0x3, P1 ;  /* 0x00000004260f7211 */ /* 0x080fe200008f1c11 */
[----:B------:R-:W-:Y:S01]  /*18d0*/  IMAD R25, R43, c[0x0][0x538], RZ ;  /* 0x00014e002b197a24 */ /* 0x000fe200078e02ff */
[-C--:B------:R-:W-:Y:S01]  /*18e0*/  LEA.HI.X R17, R30, R4.reuse, R31, 0x3, P2 ;  /* 0x000000041e117211 */ /* 0x080fe200010f1c1f */
[----:B------:R-:W-:Y:S01]  /*18f0*/  IMAD R31, R23, c[0x0][0x538], RZ ;  /* 0x00014e00171f7a24 */ /* 0x000fe200078e02ff */
[----:B------:R-:W-:Y:S01]  /*1900*/  LEA.HI.X R19, R24, R4, R19, 0x3, P3 ;  /* 0x0000000418137211 */ /* 0x000fe200018f1c13 */
[----:B------:R-:W-:Y:S01]  /*1910*/  IMAD R23, R42, c[0x0][0x53c], R25 ;  /* 0x00014f002a177a24 */ /* 0x000fe200078e0219 */
[----:B------:R-:W3:Y:S01]  /*1920*/  LDG.E.64.CONSTANT R14, [R14.64] ;  /* 0x000000040e0e7981 */ /* 0x000ee2000c1e9b00 */
[----:B------:R-:W-:-:S02]  /*1930*/  IMAD R25, R21, c[0x0][0x538], RZ ;  /* 0x00014e0015197a24 */ /* 0x000fc400078e02ff */
[----:B------:R-:W-:Y:S01]  /*1940*/  IMAD.WIDE.U32 R42, R42, c[0x0][0x538], RZ ;  /* 0x00014e002a2a7a25 */ /* 0x000fe200078e00ff */
[----:B------:R-:W4:Y:S03]  /*1950*/  LDG.E.64.CONSTANT R16, [R16.64] ;  /* 0x0000000410107981 */ /* 0x000f26000c1e9b00 */
[C---:B------:R-:W-:Y:S01]  /*1960*/  IMAD.WIDE.U32 R38, R22.reuse, c[0x0][0x538], RZ ;  /* 0x00014e0016267a25 */ /* 0x040fe200078e00ff */
[----:B------:R-:W-:Y:S01]  /*1970*/  IADD3 R23, R43, R23, RZ ;  /* 0x000000172b177210 */ /* 0x000fe20007ffe0ff */
[----:B------:R-:W4:Y:S02]  /*1980*/  LDG.E.64.CONSTANT R18, [R18.64] ;  /* 0x0000000412127981 */ /* 0x000f24000c1e9b00 */
[----:B------:R-:W-:Y:S01]  /*1990*/  IMAD R21, R22, c[0x0][0x53c], R31 ;  /* 0x00014f0016157a24 */ /* 0x000fe200078e021f */
[----:B------:R-:W-:Y:S01]  /*19a0*/  LEA R22, P2, R38, R0, 0x3 ;  /* 0x0000000026167211 */ /* 0x000fe200078418ff */
[----:B------:R-:W-:-:S03]  /*19b0*/  IMAD.WIDE.U32 R30, R20, c[0x0][0x538], RZ ;  /* 0x00014e00141e7a25 */ /* 0x000fc600078e00ff */
[----:B------:R-:W-:Y:S01]  /*19c0*/  IADD3 R39, R39, R21, RZ ;  /* 0x0000001527277210 */ /* 0x000fe20007ffe0ff */
[----:B------:R-:W-:Y:S01]  /*19d0*/  IMAD R25, R20, c[0x0][0x53c], R25 ;  /* 0x00014f0014197a24 */ /* 0x000fe200078e0219 */
[-C--:B------:R-:W-:Y:S01]  /*19e0*/  LEA R20, P1, R42, R0.reuse, 0x3 ;  /* 0x000000002a147211 */ /* 0x080fe200078218ff */
[----:B------:R-:W-:Y:S01]  /*19f0*/  IMAD R47, R32, c[0x0][0x53c], R47 ;  /* 0x00014f00202f7a24 */ /* 0x000fe200078e022f */
[----:B------:R-:W-:Y:S01]  /*1a00*/  LEA R24, P3, R30, R0, 0x3 ;  /* 0x000000001e187211 */ /* 0x000fe200078618ff */
[----:B------:R-:W-:Y:S01]  /*1a10*/  IMAD.IADD R25, R31, 0x1, R25 ;  /* 0x000000011f197824 */ /* 0x000fe200078e0219 */
[-C--:B------:R-:W-:Y:S01]  /*1a20*/  LEA.HI.X R21, R42, R4.reuse, R23, 0x3, P1 ;  /* 0x000000042a157211 */ /* 0x080fe200008f1c17 */
[----:B------:R-:W-:Y:S01]  /*1a30*/  IMAD R31, R45, c[0x0][0x538], RZ ;  /* 0x00014e002d1f7a24 */ /* 0x000fe200078e02ff */
[-C--:B------:R-:W-:Y:S01]  /*1a40*/  LEA.HI.X R23, R38, R4.reuse, R39, 0x3, P2 ;  /* 0x0000000426177211 */ /* 0x080fe200010f1c27 */
[----:B------:R-:W-:Y:S01]  /*1a50*/  IMAD R39, R29, c[0x0][0x538], RZ ;  /* 0x00014e001d277a24 */ /* 0x000fe200078e02ff */
[----:B------:R-:W-:Y:S01]  /*1a60*/  LEA.HI.X R25, R30, R4, R25, 0x3, P3 ;  /* 0x000000041e197211 */ /* 0x000fe200018f1c19 */
[C---:B------:R-:W-:Y:S01]  /*1a70*/  IMAD R29, R44.reuse, c[0x0][0x53c], R31 ;  /* 0x00014f002c1d7a24 */ /* 0x040fe200078e021f */
[----:B------:R-:W5:Y:S01]  /*1a80*/  LDG.E.64.CONSTANT R20, [R20.64] ;  /* 0x0000000414147981 */ /* 0x000f62000c1e9b00 */
[----:B------:R-:W-:-:S03]  /*1a90*/  IMAD.WIDE.U32 R44, R44, c[0x0][0x538], RZ ;  /* 0x00014e002c2c7a25 */ /* 0x000fc600078e00ff */
[----:B------:R-:W5:Y:S01]  /*1aa0*/  LDG.E.64.CONSTANT R22, [R22.64] ;  /* 0x0000000416167981 */ /* 0x000f62000c1e9b00 */
[----:B------:R-:W-:Y:S01]  /*1ab0*/  IMAD R31, R27, c[0x0][0x538], RZ ;  /* 0x00014e001b1f7a24 */ /* 0x000fe200078e02ff */
[----:B------:R-:W-:Y:S01]  /*1ac0*/  IADD3 R29, R45, R29, RZ ;  /* 0x0000001d2d1d7210 */ /* 0x000fe20007ffe0ff */
[C---:B------:R-:W-:Y:S01]  /*1ad0*/  IMAD.WIDE.U32 R42, R28.reuse, c[0x0][0x538], RZ ;  /* 0x00014e001c2a7a25 */ /* 0x040fe200078e00ff */
[----:B------:R-:W5:Y:S03]  /*1ae0*/  LDG.E.64.CONSTANT R24, [R24.64] ;  /* 0x0000000418187981 */ /* 0x000f66000c1e9b00 */
[----:B------:R-:W-:Y:S01]  /*1af0*/  IMAD R27, R28, c[0x0][0x53c], R39 ;  /* 0x00014f001c1b7a24 */ /* 0x000fe200078e0227 */
[----:B------:R-:W-:Y:S01]  /*1b00*/  LEA R28, P2, R42, R0, 0x3 ;  /* 0x000000002a1c7211 */ /* 0x000fe200078418ff */
[----:B------:R-:W-:-:S03]  /*1b10*/  IMAD.WIDE.U32 R38, R26, c[0x0][0x538], RZ ;  /* 0x00014e001a267a25 */ /* 0x000fc600078e00ff */
        /* <DEDUP_REMOVED lines=9> */
[----:B------:R-:W-:Y:S01]  /*1bb0*/  IMAD R45, R34, c[0x0][0x53c], R45 ;  /* 0x00014f00222d7a24 */ /* 0x000fe200078e022d */
[----:B------:R-:W-:Y:S01]  /*1bc0*/  LEA.HI.X R31, R38, R4, R31, 0x3, P3 ;  /* 0x00000004261f7211 */ /* 0x000fe200018f1c1f */
[----:B------:R-:W-:Y:S01]  /*1bd0*/  IMAD R43, R41, c[0x0][0x538], RZ ;  /* 0x00014e00292b7a24 */ /* 0x000fe200078e02ff */
[----:B------:R-:W5:Y:S01]  /*1be0*/  LDG.E.64.CONSTANT R26, [R26.64] ;  /* 0x000000041a1a7981 */ /* 0x000f62000c1e9b00 */
[----:B------:R-:W-:-:S03]  /*1bf0*/  IMAD.WIDE.U32 R32, R32, c[0x0][0x538], RZ ;  /* 0x00014e0020207a25 */ /* 0x000fc600078e00ff */
[----:B------:R-:W5:Y:S01]  /*1c00*/  LDG.E.64.CONSTANT R28, [R28.64] ;  /* 0x000000041c1c7981 */ /* 0x000f62000c1e9b00 */
[----:B------:R-:W-:Y:S01]  /*1c10*/  IMAD.WIDE.U32 R34, R34, c[0x0][0x538], RZ ;  /* 0x00014e0022227a25 */ /* 0x000fe200078e00ff */
[----:B------:R-:W-:Y:S02]  /*1c20*/  IADD3 R33, R33, R47, RZ ;  /* 0x0000002f21217210 */ /* 0x000fe40007ffe0ff */
[----:B------:R-:W5:Y:S01]  /*1c30*/  LDG.E.64.CONSTANT R30, [R30.64] ;  /* 0x000000041e1e7981 */ /* 0x000f62000c1e9b00 */
[----:B------:R-:W-:Y:S01]  /*1c40*/  IMAD R41, R36, c[0x0][0x53c], R37 ;  /* 0x00014f0024297a24 */ /* 0x000fe200078e0225 */
[----:B------:R-:W-:Y:S01]  /*1c50*/  LEA R42, P2, R34, R0, 0x3 ;  /* 0x00000000222a7211 */ /* 0x000fe200078418ff */
[----:B------:R-:W-:Y:S01]  /*1c60*/  IMAD.WIDE.U32 R38, R40, c[0x0][0x538], RZ ;  /* 0x00014e0028267a25 */ /* 0x000fe200078e00ff */
[----:B------:R-:W-:-:S03]  /*1c70*/  IADD3 R35, R35, R45, RZ ;  /* 0x0000002d23237210 */ /* 0x000fc60007ffe0ff */
[----:B------:R-:W-:Y:S01]  /*1c80*/  IMAD R43, R40, c[0x0][0x53c], R43 ;  /* 0x00014f00282b7a24 */ /* 0x000fe200078e022b */
[-C--:B------:R-:W-:Y:S01]  /*1c90*/  LEA R40, P1, R32, R0.reuse, 0x3 ;  /* 0x0000000020287211 */ /* 0x080fe200078218ff */
[----:B------:R-:W-:Y:S01]  /*1ca0*/  IMAD.WIDE.U32 R36, R36, c[0x0][0x538], RZ ;  /* 0x00014e0024247a25 */ /* 0x000fe200078e00ff */
[-C--:B------:R-:W-:Y:S02]  /*1cb0*/  LEA R46, P3, R38, R0.reuse, 0x3 ;  /* 0x00000000262e7211 */ /* 0x080fe400078618ff */
[----:B------:R-:W-:Y:S01]  /*1cc0*/  IADD3 R39, R39, R43, RZ ;  /* 0x0000002b27277210 */ /* 0x000fe20007ffe0ff */
[----:B------:R-:W-:Y:S01]  /*1cd0*/  IMAD.IADD R37, R37, 0x1, R41 ;  /* 0x0000000125257824 */ /* 0x000fe200078e0229 */
[----:B------:R-:W-:Y:S02]  /*1ce0*/  LEA R44, P4, R36, R0, 0x3 ;  /* 0x00000000242c7211 */ /* 0x000fe400078818ff */
[-C--:B------:R-:W-:Y:S02]  /*1cf0*/  LEA.HI.X R41, R32, R4.reuse, R33, 0x3, P1 ;  /* 0x0000000420297211 */ /* 0x080fe400008f1c21 */
[----:B------:R-:W-:-:S02]  /*1d00*/  LEA.HI.X R43, R34, R4, R35, 0x3, P2 ;  /* 0x00000004222b7211 */ /* 0x000fc400010f1c23 */
[-C--:B------:R-:W-:Y:S02]  /*1d10*/  LEA.HI.X R45, R36, R4.reuse, R37, 0x3, P4 ;  /* 0x00000004242d7211 */ /* 0x080fe400020f1c25 */
[----:B------:R-:W-:Y:S01]  /*1d20*/  LEA.HI.X R47, R38, R4, R39, 0x3, P3 ;  /* 0x00000004262f7211 */ /* 0x000fe200018f1c27 */
[----:B------:R-:W5:Y:S04]  /*1d30*/  LDG.E.64.CONSTANT R40, [R40.64] ;  /* 0x0000000428287981 */ /* 0x000f68000c1e9b00 */
[----:B------:R-:W5:Y:S04]  /*1d40*/  LDG.E.64.CONSTANT R42, [R42.64] ;  /* 0x000000042a2a7981 */ /* 0x000f68000c1e9b00 */
[----:B------:R-:W5:Y:S04]  /*1d50*/  LDG.E.64.CONSTANT R44, [R44.64] ;  /* 0x000000042c2c7981 */ /* 0x000f68000c1e9b00 */
[----:B------:R-:W5:Y:S01]  /*1d60*/  LDG.E.64.CONSTANT R46, [R46.64] ;  /* 0x000000042e2e7981 */ /* 0x000f62000c1e9b00 */
[----:B--2---:R-:W-:-:S04]  /*1d70*/  IADD3 R33, P1, P2, R10, R50, R48 ;  /* 0x000000320a217210 */ /* 0x004fc80007a3e030 */
[----:B------:R-:W-:Y:S02]  /*1d80*/  IADD3.X R11, R11, R51, R7, P1, P2 ;  /* 0x000000330b0b7210 */ /* 0x000fe40000fe4407 */
[----:B---3--:R-:W-:-:S04]  /*1d90*/  IADD3 R33, P3, P4, R14, R12, R33 ;  /* 0x0000000c0e217210 */ /* 0x008fc80007c7e021 */
[----:B------:R-:W-:Y:S02]  /*1da0*/  IADD3.X R13, R15, R13, R11, P3, P4 ;  /* 0x0000000d0f0d7210 */ /* 0x000fe40001fe840b */
[----:B----4-:R-:W-:-:S04]  /*1db0*/  IADD3 R7, P1, P2, R18, R16, R33 ;  /* 0x0000001012077210 */ /* 0x010fc80007a3e021 */
[----:B------:R-:W-:Y:S02]  /*1dc0*/  IADD3.X R17, R19, R17, R13, P1, P2 ;  /* 0x0000001113117210 */ /* 0x000fe40000fe440d */
[----:B-----5:R-:W-:-:S04]  /*1dd0*/  IADD3 R7, P3, P4, R22, R20, R7 ;  /* 0x0000001416077210 */ /* 0x020fc80007c7e007 */
[----:B------:R-:W-:Y:S02]  /*1de0*/  IADD3.X R21, R23, R21, R17, P3, P4 ;  /* 0x0000001517157210 */ /* 0x000fe40001fe8411 */
[----:B------:R-:W-:-:S04]  /*1df0*/  IADD3 R6, P3, R6, 0x10, RZ ;  /* 0x0000001006067810 */ /* 0x000fc80007f7e0ff */
[----:B------:R-:W-:Y:S02]  /*1e00*/  IADD3.X R2, RZ, R2, RZ, P3, !PT ;  /* 0x00000002ff027210 */ /* 0x000fe40001ffe4ff */
[----:B------:R-:W-:-:S04]  /*1e10*/  IADD3 R7, P1, P2, R26, R24, R7 ;  /* 0x000000181a077210 */ /* 0x000fc80007a3e007 */
[----:B------:R-:W-:Y:S02]  /*1e20*/  IADD3.X R25, R27, R25, R21, P1, P2 ;  /* 0x000000191b197210 */ /* 0x000fe40000fe4415 */
[----:B------:R-:W-:Y:S02]  /*1e30*/  ISETP.GE.U32.AND P1, PT, R6, -0xc, PT ;  /* 0xfffffff40600780c */ /* 0x000fe40003f26070 */
[----:B------:R-:W-:Y:S02]  /*1e40*/  IADD3 R7, P4, P5, R30, R28, R7 ;  /* 0x0000001c1e077210 */ /* 0x000fe40007d9e007 */
[----:B------:R-:W-:Y:S02]  /*1e50*/  ISETP.GE.AND.EX P1, PT, R2, -0x1, PT, P1 ;  /* 0xffffffff0200780c */ /* 0x000fe40003f26310 */
[----:B------:R-:W-:Y:S02]  /*1e60*/  IADD3.X R29, R31, R29, R25, P4, P5 ;  /* 0x0000001d1f1d7210 */ /* 0x000fe400027ea419 */
[----:B------:R-:W-:-:S05]  /*1e70*/  IADD3 R52, P4, R52, 0x80, RZ ;  /* 0x0000008034347810 */ /* 0x000fca0007f9e0ff */
[----:B------:R-:W-:Y:S01]  /*1e80*/  IMAD.X R53, RZ, RZ, R53, P4 ;  /* 0x000000ffff357224 */ /* 0x000fe200020e0635 */
[----:B------:R-:W-:-:S04]  /*1e90*/  IADD3 R7, P3, P2, R42, R40, R7 ;  /* 0x000000282a077210 */ /* 0x000fc80007a7e007 */
[----:B------:R-:W-:Y:S02]  /*1ea0*/  IADD3 R48, P5, P6, R44, R46, R7 ;  /* 0x0000002e2c307210 */ /* 0x000fe40007ebe007 */
[----:B------:R-:W-:-:S04]  /*1eb0*/  IADD3.X R7, R43, R41, R29, P3, P2 ;  /* 0x000000292b077210 */ /* 0x000fc80001fe441d */
[----:B------:R-:W-:Y:S01]  /*1ec0*/  IADD3.X R7, R45, R47, R7, P5, P6 ;  /* 0x0000002f2d077210 */ /* 0x000fe20002fec407 */
[----:B------:R-:W-:Y:S05]  /*1ed0*/  @!P1 BRA `(.L_x_2316) ;  /* 0xfffff69000009947 */ /* 0x000fea000383ffff */
[----:B------:R-:W-:Y:S05]  /*1ee0*/  BSYNC B5 ;  /* 0x0000000000057941 */ /* 0x000fea0003800000 */
.L_x_2315:
[----:B------:R-:W-:Y:S02]  /*1ef0*/  MOV R18, R52 ;  /* 0x0000003400127202 */ /* 0x000fe40000000f00 */
[----:B------:R-:W-:Y:S02]  /*1f00*/  MOV R19, R53 ;  /* 0x0000003500137202 */ /* 0x000fe40000000f00 */
.L_x_2314:
[----:B------:R-:W-:Y:S05]  /*1f10*/  BSYNC B4 ;  /* 0x0000000000047941 */ /* 0x000fea0003800000 */
.L_x_2313:
        /* <DEDUP_REMOVED lines=19> */
[----:B------:R-:W-:Y:S01]  /*2050*/  IMAD.WIDE.U32 R26, R14, c[0x0][0x538], RZ ;  /* 0x00014e000e1a7a25 */ /* 0x000fe200078e00ff */
[----:B------:R-:W-:-:S03]  /*2060*/  IADD3 R13, R19, R13, RZ ;  /* 0x0000000d130d7210 */ /* 0x000fc60007ffe0ff */
[----:B---3--:R-:W-:Y:S01]  /*2070*/  IMAD R19, R25, c[0x0][0x538], RZ ;  /* 0x00014e0019137a24 */ /* 0x008fe200078e02ff */
[----:B------:R-:W-:Y:S01]  /*2080*/  LEA.HI.X R13, R18, R4, R13, 0x3, P0 ;  /* 0x00000004120d7211 */ /* 0x000fe200000f1c0d */
[----:B------:R-:W-:Y:S01]  /*2090*/  IMAD R15, R14, c[0x0][0x53c], R15 ;  /* 0x00014f000e0f7a24 */ /* 0x000fe200078e020f */
[-C--:B------:R-:W-:Y:S01]  /*20a0*/  LEA R14, P1, R26, R0.reuse, 0x3 ;  /* 0x000000001a0e7211 */ /* 0x080fe200078218ff */
[C---:B------:R-:W-:Y:S02]  /*20b0*/  IMAD R19, R24.reuse, c[0x0][0x53c], R19 ;  /* 0x00014f0018137a24 */ /* 0x040fe400078e0213 */
[----:B------:R-:W-:Y:S01]  /*20c0*/  IMAD.WIDE.U32 R24, R24, c[0x0][0x538], RZ ;  /* 0x00014e0018187a25 */ /* 0x000fe200078e00ff */
[----:B------:R-:W2:Y:S03]  /*20d0*/  LDG.E.64.CONSTANT R12, [R12.64] ;  /* 0x000000040c0c7981 */ /* 0x000ea6000c1e9b00 */
[----:B-----5:R-:W-:Y:S01]  /*20e0*/  IMAD R11, R11, c[0x0][0x538], RZ ;  /* 0x00014e000b0b7a24 */ /* 0x020fe200078e02ff */
[----:B------:R-:W-:Y:S01]  /*20f0*/  IADD3 R19, R25, R19, RZ ;  /* 0x0000001319137210 */ /* 0x000fe20007ffe0ff */
[----:B------:R-:W-:Y:S01]  /*2100*/  IMAD R25, R29, c[0x0][0x538], RZ ;  /* 0x00014e001d197a24 */ /* 0x000fe200078e02ff */
[----:B------:R-:W-:Y:S01]  /*2110*/  LEA R18, P0, R24, R0, 0x3 ;  /* 0x0000000018127211 */ /* 0x000fe200078018ff */
[----:B------:R-:W-:-:S02]  /*2120*/  IMAD.IADD R15, R27, 0x1, R15 ;  /* 0x000000011b0f7824 */ /* 0x000fc400078e020f */
[----:B------:R-:W-:Y:S01]  /*2130*/  IMAD.WIDE.U32 R30, R10, c[0x0][0x538], RZ ;  /* 0x00014e000a1e7a25 */ /* 0x000fe200078e00ff */
[-C--:B------:R-:W-:Y:S02]  /*2140*/  LEA.HI.X R19, R24, R4.reuse, R19, 0x3, P0 ;  /* 0x0000000418137211 */ /* 0x080fe400000f1c13 */
[----:B------:R-:W-:Y:S01]  /*2150*/  LEA.HI.X R15, R26, R4, R15, 0x3, P1 ;  /* 0x000000041a0f7211 */ /* 0x000fe200008f1c0f */
[----:B------:R-:W-:Y:S01]  /*2160*/  IMAD R11, R10, c[0x0][0x53c], R11 ;  /* 0x00014f000a0b7a24 */ /* 0x000fe200078e020b */
[----:B------:R-:W-:Y:S01]  /*2170*/  LEA R10, P2, R30, R0, 0x3 ;  /* 0x000000001e0a7211 */ /* 0x000fe200078418ff */
[----:B------:R-:W-:Y:S01]  /*2180*/  IMAD R27, R23, c[0x0][0x538], RZ ;  /* 0x00014e00171b7a24 */ /* 0x000fe200078e02ff */
[----:B------:R-:W2:Y:S01]  /*2190*/  LDG.E.64.CONSTANT R18, [R18.64] ;  /* 0x0000000412127981 */ /* 0x000ea2000c1e9b00 */
[C---:B------:R-:W-:Y:S01]  /*21a0*/  IMAD R23, R28.reuse, c[0x0][0x53c], R25 ;  /* 0x00014f001c177a24 */ /* 0x040fe200078e0219 */
[----:B------:R-:W-:Y:S01]  /*21b0*/  IADD3 R11, R31, R11, RZ ;  /* 0x0000000b1f0b7210 */ /* 0x000fe20007ffe0ff */
[----:B------:R-:W-:Y:S01]  /*21c0*/  IMAD R25, R21, c[0x0][0x538], RZ ;  /* 0x00014e0015197a24 */ /* 0x000fe200078e02ff */
[----:B------:R-:W3:Y:S01]  /*21d0*/  LDG.E.64.CONSTANT R14, [R14.64] ;  /* 0x000000040e0e7981 */ /* 0x000ee2000c1e9b00 */
[----:B------:R-:W-:Y:S01]  /*21e0*/  IMAD.WIDE.U32 R28, R28, c[0x0][0x538], RZ ;  /* 0x00014e001c1c7a25 */ /* 0x000fe200078e00ff */
[----:B------:R-:W-:-:S03]  /*21f0*/  LEA.HI.X R11, R30, R4, R11, 0x3, P2 ;  /* 0x000000041e0b7211 */ /* 0x000fc600010f1c0b */
[----:B------:R-:W-:Y:S01]  /*2200*/  IMAD.WIDE.U32 R32, R20, c[0x0][0x538], RZ ;  /* 0x00014e0014207a25 */ /* 0x000fe200078e00ff */
[-C--:B------:R-:W-:Y:S02]  /*2210*/  LEA R24, P0, R28, R0.reuse, 0x3 ;  /* 0x000000001c187211 */ /* 0x080fe400078018ff */
[----:B------:R-:W-:Y:S01]  /*2220*/  IADD3 R23, R29, R23, RZ ;  /* 0x000000171d177210 */ /* 0x000fe20007ffe0ff */
[----:B------:R-:W-:Y:S01]  /*2230*/  IMAD R25, R20, c[0x0][0x53c], R25 ;  /* 0x00014f0014197a24 */ /* 0x000fe200078e0219 */
[----:B------:R-:W3:Y:S01]  /*2240*/  LDG.E.64.CONSTANT R10, [R10.64] ;  /* 0x000000040a0a7981 */ /* 0x000ee2000c1e9b00 */
[C---:B------:R-:W-:Y:S02]  /*2250*/  IMAD R21, R22.reuse, c[0x0][0x53c], R27 ;  /* 0x00014f0016157a24 */ /* 0x040fe400078e021b */
[----:B------:R-:W-:Y:S01]  /*2260*/  IMAD.WIDE.U32 R30, R22, c[0x0][0x538], RZ ;  /* 0x00014e00161e7a25 */ /* 0x000fe200078e00ff */
[----:B------:R-:W-:-:S03]  /*2270*/  LEA R22, P2, R32, R0, 0x3 ;  /* 0x0000000020167211 */ /* 0x000fc600078418ff */
[----:B------:R-:W-:Y:S01]  /*2280*/  IMAD R35, R17, c[0x0][0x538], RZ ;  /* 0x00014e0011237a24 */ /* 0x000fe200078e02ff */
[----:B------:R-:W-:Y:S01]  /*2290*/  IADD3 R17, R33, R25, RZ ;  /* 0x0000001921117210 */ /* 0x000fe20007ffe0ff */
[----:B------:R-:W-:Y:S01]  /*22a0*/  IMAD.IADD R21, R31, 0x1, R21 ;  /* 0x000000011f157824 */ /* 0x000fe200078e0215 */
[-C--:B------:R-:W-:Y:S01]  /*22b0*/  LEA.HI.X R25, R28, R4.reuse, R23, 0x3, P0 ;  /* 0x000000041c197211 */ /* 0x080fe200000f1c17 */
[----:B------:R-:W-:Y:S01]  /*22c0*/  IMAD.WIDE.U32 R26, R16, c[0x0][0x538], RZ ;  /* 0x00014e00101a7a25 */ /* 0x000fe200078e00ff */
[----:B------:R-:W-:Y:S02]  /*22d0*/  LEA.HI.X R23, R32, R4, R17, 0x3, P2 ;  /* 0x0000000420177211 */ /* 0x000fe400010f1c11 */
[-C--:B------:R-:W-:Y:S01]  /*22e0*/  LEA R20, P1, R30, R0.reuse, 0x3 ;  /* 0x000000001e147211 */ /* 0x080fe200078218ff */
[----:B------:R-:W-:Y:S01]  /*22f0*/  IMAD R17, R16, c[0x0][0x53c], R35 ;  /* 0x00014f0010117a24 */ /* 0x000fe200078e0223 */
[----:B------:R-:W-:Y:S01]  /*2300*/  LEA R16, P0, R26, R0, 0x3 ;  /* 0x000000001a107211 */ /* 0x000fe200078018ff */
[----:B------:R-:W4:Y:S01]  /*2310*/  LDG.E.64.CONSTANT R24, [R24.64] ;  /* 0x0000000418187981 */ /* 0x000f22000c1e9b00 */
[----:B------:R-:W-:-:S02]  /*2320*/  LEA.HI.X R21, R30, R4, R21, 0x3, P1 ;  /* 0x000000041e157211 */ /* 0x000fc400008f1c15 */
[----:B------:R-:W-:Y:S01]  /*2330*/  IADD3 R17, R27, R17, RZ ;  /* 0x000000111b117210 */ /* 0x000fe20007ffe0ff */
[----:B------:R-:W5:Y:S03]  /*2340*/  LDG.E.64.CONSTANT R22, [R22.64] ;  /* 0x0000000416167981 */ /* 0x000f66000c1e9b00 */
[----:B------:R-:W-:Y:S01]  /*2350*/  LEA.HI.X R17, R26, R4, R17, 0x3, P0 ;  /* 0x000000041a117211 */ /* 0x000fe200000f1c11 */
[----:B------:R-:W4:Y:S05]  /*2360*/  LDG.E.64.CONSTANT R20, [R20.64] ;  /* 0x0000000414147981 */ /* 0x000f2a000c1e9b00 */
[----:B------:R-:W5:Y:S01]  /*2370*/  LDG.E.64.CONSTANT R16, [R16.64] ;  /* 0x0000000410107981 */ /* 0x000f62000c1e9b00 */
[----:B------:R-:W-:-:S04]  /*2380*/  IADD3 R6, P6, R6, 0x8, RZ ;  /* 0x0000000806067810 */ /* 0x000fc80007fde0ff */
[----:B------:R-:W-:Y:S02]  /*2390*/  IADD3.X R2, RZ, R2, RZ, P6, !PT ;  /* 0x00000002ff027210 */ /* 0x000fe400037fe4ff */
[----:B--2---:R-:W-:-:S04]  /*23a0*/  IADD3 R27, P0, P1, R18, R12, R48 ;  /* 0x0000000c121b7210 */ /* 0x004fc8000791e030 */
[----:B------:R-:W-:Y:S02]  /*23b0*/  IADD3.X R13, R19, R13, R7, P0, P1 ;  /* 0x0000000d130d7210 */ /* 0x000fe400007e2407 */
[----:B------:R-:W-:Y:S02]  /*23c0*/  IADD3 R18, P3, R52, 0x40, RZ ;  /* 0x0000004034127810 */ /* 0x000fe40007f7e0ff */
[----:B---3--:R-:W-:-:S04]  /*23d0*/  IADD3 R7, P0, P1, R10, R14, R27 ;  /* 0x0000000e0a077210 */ /* 0x008fc8000791e01b */
[----:B------:R-:W-:Y:S01]  /*23e0*/  IADD3.X R13, R11, R15, R13, P0, P1 ;  /* 0x0000000f0b0d7210 */ /* 0x000fe200007e240d */
[----:B------:R-:W-:Y:S01]  /*23f0*/  IMAD.X R19, RZ, RZ, R53, P3 ;  /* 0x000000ffff137224 */ /* 0x000fe200018e0635 */
[----:B------:R-:W-:Y:S02]  /*2400*/  PLOP3.LUT P0, PT, PT, PT, PT, 0x8, 0x0 ;  /* 0x000000000000781c */ /* 0x000fe40003f0e170 */
[----:B------:R-:W-:Y:S01]  /*2410*/  MOV R52, R18 ;  /* 0x0000001200347202 */ /* 0x000fe20000000f00 */
[----:B------:R-:W-:Y:S01]  /*2420*/  IMAD.MOV.U32 R53, RZ, RZ, R19 ;  /* 0x000000ffff357224 */ /* 0x000fe200078e0013 */
[----:B----4-:R-:W-:-:S04]  /*2430*/  IADD3 R7, P1, P2, R20, R24, R7 ;  /* 0x0000001814077210 */ /* 0x010fc80007a3e007 */
[----:B-----5:R-:W-:Y:S02]  /*2440*/  IADD3 R48, P4, P5, R22, R16, R7 ;  /* 0x0000001016307210 */ /* 0x020fe40007d9e007 */
[----:B------:R-:W-:-:S04]  /*2450*/  IADD3.X R7, R21, R25, R13, P1, P2 ;  /* 0x0000001915077210 */ /* 0x000fc80000fe440d */
[----:B------:R-:W-:Y:S02]  /*2460*/  IADD3.X R7, R23, R17, R7, P4, P5 ;  /* 0x0000001117077210 */ /* 0x000fe400027ea407 */
.L_x_2318:
[----:B------:R-:W-:Y:S05]  /*2470*/  BSYNC B4 ;  /* 0x0000000000047941 */ /* 0x000fea0003800000 */
.L_x_2317:
[----:B------:R-:W-:-:S04]  /*2480*/  ISETP.NE.U32.AND P1, PT, R6, RZ, PT ;  /* 0x000000ff0600720c */ /* 0x000fc80003f25070 */
[----:B------:R-:W-:-:S13]  /*2490*/  ISETP.NE.OR.EX P0, PT, R2, RZ, P0, P1 ;  /* 0x000000ff0200720c */ /* 0x000fda0000705710 */
[----:B------:R-:W-:Y:S01]  /*24a0*/  @!P0 BREAK B3 ;  /* 0x0000000000038942 */ /* 0x000fe20003800000 */
[----:B------:R-:W-:Y:S05]  /*24b0*/  @!P0 BRA `(.L_x_2310) ;  /* 0x0000030000008947 */ /* 0x000fea0003800000 */
.L_x_2312:
[----:B------:R-:W-:Y:S05]  /*24c0*/  BSYNC B3 ;  /* 0x0000000000037941 */ /* 0x000fea0003800000 */
.L_x_2311:
[----:B------:R-:W-:Y:S02]  /*24d0*/  BSSY B3, `(.L_x_2319) ;  /* 0x000002c000037945 */ /* 0x000fe40003800000 */
.L_x_2320:
        /* <DEDUP_REMOVED lines=14> */
[----:B------:R-:W-:-:S03]  /*25c0*/  IMAD.WIDE.U32 R16, R16, c[0x0][0x538], RZ ;  /* 0x00014e0010107a25 */ /* 0x000fc600078e00ff */
[----:B------:R-:W2:Y:S01]  /*25d0*/  LDG.E.64.CONSTANT R10, [R10.64] ;  /* 0x000000040a0a7981 */ /* 0x000ea2000c1e9b00 */
[----:B------:R-:W-:Y:S01]  /*25e0*/  IMAD.WIDE.U32 R14, R18, c[0x0][0x538], RZ ;  /* 0x00014e00120e7a25 */ /* 0x000fe200078e00ff */
[----:B------:R-:W-:-:S03]  /*25f0*/  IADD3 R21, R17, R21, RZ ;  /* 0x0000001511157210 */ /* 0x000fc60007ffe0ff */
[----:B------:R-:W-:Y:S01]  /*2600*/  IMAD R23, R18, c[0x0][0x53c], R19 ;  /* 0x00014f0012177a24 */ /* 0x000fe200078e0213 */
[----:B------:R-:W-:Y:S01]  /*2610*/  LEA R22, P2, R14, R0, 0x3 ;  /* 0x000000000e167211 */ /* 0x000fe200078418ff */
[----:B------:R-:W-:-:S04]  /*2620*/  IMAD.WIDE.U32 R18, R12, c[0x0][0x538], RZ ;  /* 0x00014e000c127a25 */ /* 0x000fc800078e00ff */
[----:B------:R-:W-:Y:S01]  /*2630*/  IMAD R13, R12, c[0x0][0x53c], R13 ;  /* 0x00014f000c0d7a24 */ /* 0x000fe200078e020d */
[-C--:B------:R-:W-:Y:S01]  /*2640*/  LEA R12, P0, R16, R0.reuse, 0x3 ;  /* 0x00000000100c7211 */ /* 0x080fe200078018ff */
[----:B------:R-:W-:Y:S01]  /*2650*/  IMAD.IADD R23, R15, 0x1, R23 ;  /* 0x000000010f177824 */ /* 0x000fe200078e0217 */
[----:B------:R-:W-:Y:S02]  /*2660*/  LEA R20, P1, R18, R0, 0x3 ;  /* 0x0000000012147211 */ /* 0x000fe400078218ff */
[----:B------:R-:W-:Y:S02]  /*2670*/  IADD3 R15, R19, R13, RZ ;  /* 0x0000000d130f7210 */ /* 0x000fe40007ffe0ff */
[-C--:B------:R-:W-:Y:S02]  /*2680*/  LEA.HI.X R13, R16, R4.reuse, R21, 0x3, P0 ;  /* 0x00000004100d7211 */ /* 0x080fe400000f1c15 */
[-C--:B------:R-:W-:Y:S02]  /*2690*/  LEA.HI.X R23, R14, R4.reuse, R23, 0x3, P2 ;  /* 0x000000040e177211 */ /* 0x080fe400010f1c17 */
[----:B------:R-:W-:-:S02]  /*26a0*/  LEA.HI.X R21, R18, R4, R15, 0x3, P1 ;  /* 0x0000000412157211 */ /* 0x000fc400008f1c0f */
[----:B------:R-:W2:Y:S04]  /*26b0*/  LDG.E.64.CONSTANT R12, [R12.64] ;  /* 0x000000040c0c7981 */ /* 0x000ea8000c1e9b00 */
[----:B------:R-:W3:Y:S04]  /*26c0*/  LDG.E.64.CONSTANT R22, [R22.64] ;  /* 0x0000000416167981 */ /* 0x000ee8000c1e9b00 */
[----:B------:R-:W3:Y:S01]  /*26d0*/  LDG.E.64.CONSTANT R20, [R20.64] ;  /* 0x0000000414147981 */ /* 0x000ee2000c1e9b00 */
[----:B------:R-:W-:-:S04]  /*26e0*/  IADD3 R6, P0, R6, 0x4, RZ ;  /* 0x0000000406067810 */ /* 0x000fc80007f1e0ff */
[----:B------:R-:W-:Y:S02]  /*26f0*/  IADD3.X R2, RZ, R2, RZ, P0, !PT ;  /* 0x00000002ff027210 */ /* 0x000fe400007fe4ff */
[----:B------:R-:W-:-:S04]  /*2700*/  ISETP.NE.U32.AND P0, PT, R6, RZ, PT ;  /* 0x000000ff0600720c */ /* 0x000fc80003f05070 */
[----:B------:R-:W-:Y:S02]  /*2710*/  ISETP.NE.AND.EX P0, PT, R2, RZ, PT, P0 ;  /* 0x000000ff0200720c */ /* 0x000fe40003f05300 */
[----:B------:R-:W-:-:S05]  /*2720*/  IADD3 R52, P1, R52, 0x20, RZ ;  /* 0x0000002034347810 */ /* 0x000fca0007f3e0ff */
[----:B------:R-:W-:Y:S01]  /*2730*/  IMAD.X R53, RZ, RZ, R53, P1 ;  /* 0x000000ffff357224 */ /* 0x000fe200008e0635 */
[----:B--2---:R-:W-:-:S04]  /*2740*/  IADD3 R15, P2, P3, R12, R10, R48 ;  /* 0x0000000a0c0f7210 */ /* 0x004fc80007b5e030 */
[----:B------:R-:W-:Y:S02]  /*2750*/  IADD3.X R7, R13, R11, R7, P2, P3 ;  /* 0x0000000b0d077210 */ /* 0x000fe400017e6407 */
[----:B---3--:R-:W-:-:S04]  /*2760*/  IADD3 R48, P4, P5, R22, R20, R15 ;  /* 0x0000001416307210 */ /* 0x008fc80007d9e00f */
[----:B------:R-:W-:Y:S01]  /*2770*/  IADD3.X R7, R23, R21, R7, P4, P5 ;  /* 0x0000001517077210 */ /* 0x000fe200027ea407 */
[----:B------:R-:W-:Y:S05]  /*2780*/  @P0 BRA `(.L_x_2320) ;  /* 0xfffffd5000000947 */ /* 0x000fea000383ffff */
[----:B------:R-:W-:Y:S05]  /*2790*/  BSYNC B3 ;  /* 0x0000000000037941 */ /* 0x000fea0003800000 */
.L_x_2319:
[----:B------:R-:W-:Y:S02]  /*27a0*/  MOV R18, R52 ;  /* 0x0000003400127202 */ /* 0x000fe40000000f00 */
[----:B------:R-:W-:Y:S02]  /*27b0*/  MOV R19, R53 ;  /* 0x0000003500137202 */ /* 0x000fe40000000f00 */
.L_x_2310:
[----:B------:R-:W-:Y:S05]  /*27c0*/  BSYNC B0 ;  /* 0x0000000000007941 */ /* 0x000fea0003800000 */
.L_x_2309:
        /* <DEDUP_REMOVED lines=9> */
[----:B------:R-:W-:-:S06]  /*2860*/  LEA.HI.X R11, R12, R4, R11, 0x3, P0 ;  /* 0x000000040c0b7211 */ /* 0x000fcc00000f1c0b */
[----:B------:R-:W2:Y:S01]  /*2870*/  LDG.E.64.CONSTANT R10, [R10.64] ;  /* 0x000000040a0a7981 */ /* 0x000ea2000c1e9b00 */
[----:B------:R-:W-:-:S04]  /*2880*/  ISETP.NE.U32.AND P0, PT, R5, 0x1, PT ;  /* 0x000000010500780c */ /* 0x000fc80003f05070 */
[----:B------:R-:W-:Y:S02]  /*2890*/  ISETP.NE.AND.EX P0, PT, RZ, RZ, PT, P0 ;  /* 0x000000ffff00720c */ /* 0x000fe40003f05300 */
[----:B--2---:R-:W-:-:S04]  /*28a0*/  IADD3 R48, P1, R10, R48, RZ ;  /* 0x000000300a307210 */ /* 0x004fc80007f3e0ff */
[----:B------:R-:W-:-:S07]  /*28b0*/  IADD3.X R7, R11, R7, RZ, P1, !PT ;  /* 0x000000070b077210 */ /* 0x000fce0000ffe4ff */
        /* <DEDUP_REMOVED lines=14> */
[----:B------:R-:W-:-:S03]  /*29a0*/  @P0 LEA R12, P1, R10, R0, 0x3 ;  /* 0x000000000a0c0211 */ /* 0x000fc600078218ff */
[----:B------:R-:W-:-:S05]  /*29b0*/  @P0 IMAD.IADD R5, R11, 0x1, R13 ;  /* 0x000000010b050824 */ /* 0x000fca00078e020d */
[----:B------:R-:W-:Y:S02]  /*29c0*/  @P0 LEA.HI.X R13, R10, R4, R5, 0x3, P1 ;  /* 0x000000040a0d0211 */ /* 0x000fe400008f1c05 */
[----:B------:R-:W2:Y:S04]  /*29d0*/  LDG.E.64.CONSTANT R4, [R16.64] ;  /* 0x0000000410047981 */ /* 0x000ea8000c1e9b00 */
[----:B------:R-:W3:Y:S01]  /*29e0*/  @P0 LDG.E.64.CONSTANT R10, [R12.64] ;  /* 0x000000040c0a0981 */ /* 0x000ee2000c1e9b00 */
[----:B--2---:R-:W-:-:S04]  /*29f0*/  IADD3 R48, P1, R4, R48, RZ ;  /* 0x0000003004307210 */ /* 0x004fc80007f3e0ff */
[----:B---3--:R-:W-:Y:S02]  /*2a00*/  @P0 IADD3 R48, P2, R10, R48, RZ ;  /* 0x000000300a300210 */ /* 0x008fe40007f5e0ff */
[----:B------:R-:W-:-:S04]  /*2a10*/  IADD3.X R7, R5, R7, RZ, P1, !PT ;  /* 0x0000000705077210 */ /* 0x000fc80000ffe4ff */
[----:B------:R-:W-:Y:S02]  /*2a20*/  @P0 IADD3.X R7, R11, R7, RZ, P2, !PT ;  /* 0x000000070b070210 */ /* 0x000fe400017fe4ff */
.L_x_2308:
[----:B------:R-:W-:Y:S05]  /*2a30*/  BSYNC B1 ;  /* 0x0000000000017941 */ /* 0x000fea0003800000 */
.L_x_2307:
[----:B------:R-:W-:Y:S01]  /*2a40*/  IMAD.MOV.U32 R49, RZ, RZ, R7 ;  /* 0x000000ffff317224 */ /* 0x000fe200078e0007 */
[----:B------:R-:W-:-:S04]  /*2a50*/  IADD3 R3, R3, 0x80, RZ ;  /* 0x0000008003037810 */ /* 0x000fc80007ffe0ff */
[----:B------:R0:W-:Y:S03]  /*2a60*/  STG.E.64 [R8.64], R48 ;  /* 0x0000003008007986 */ /* 0x0001e6000c101b04 */
.L_x_2305:
[----:B------:R-:W-:Y:S05]  /*2a70*/  BSYNC B2 ;  /* 0x0000000000027941 */ /* 0x000fea0003800000 */
.L_x_2304:
        /* <DEDUP_REMOVED lines=284> */
.L_x_2324:
        /* <DEDUP_REMOVED lines=51> */
.L_x_2334:
        /* <DEDUP_REMOVED lines=152> */
.L_x_2333:
[----:B------:R-:W-:Y:S02]  /*48f0*/  MOV R18, R52 ;  /* 0x0000003400127202 */ /* 0x000fe40000000f00 */
[----:B------:R-:W-:Y:S02]  /*4900*/  MOV R19, R53 ;  /* 0x0000003500137202 */ /* 0x000fe40000000f00 */
.L_x_2332:
[----:B------:R-:W-:Y:S05]  /*4910*/  BSYNC B5 ;  /* 0x0000000000057941 */ /* 0x000fea0003800000 */
.L_x_2331:
        /* <DEDUP_REMOVED lines=85> */
.L_x_2336:
[----:B------:R-:W-:Y:S05]  /*4e70*/  BSYNC B5 ;  /* 0x0000000000057941 */ /* 0x000fea0003800000 */
.L_x_2335:
[----:B------:R-:W-:-:S04]  /*4e80*/  ISETP.NE.U32.AND P1, PT, R6, RZ, PT ;  /* 0x000000ff0600720c */ /* 0x000fc80003f25070 */
[----:B------:R-:W-:-:S13]  /*4e90*/  ISETP.NE.OR.EX P0, PT, R2, RZ, P0, P1 ;  /* 0x000000ff0200720c */ /* 0x000fda0000705710 */
[----:B------:R-:W-:Y:S01]  /*4ea0*/  @!P0 BREAK B2 ;  /* 0x0000000000028942 */ /* 0x000fe20003800000 */
[----:B------:R-:W-:Y:S05]  /*4eb0*/  @!P0 BRA `(.L_x_2328) ;  /* 0x0000030000008947 */ /* 0x000fea0003800000 */
.L_x_2330:
[----:B------:R-:W-:Y:S05]  /*4ec0*/  BSYNC B2 ;  /* 0x0000000000027941 */ /* 0x000fea0003800000 */
.L_x_2329:
[----:B------:R-:W-:Y:S02]  /*4ed0*/  BSSY B2, `(.L_x_2337) ;  /* 0x000002c000027945 */ /* 0x000fe40003800000 */
.L_x_2338:
        /* <DEDUP_REMOVED lines=44> */
.L_x_2337:
[----:B------:R-:W-:Y:S02]  /*51a0*/  MOV R18, R52 ;  /* 0x0000003400127202 */ /* 0x000fe40000000f00 */
[----:B------:R-:W-:Y:S02]  /*51b0*/  MOV R19, R53 ;  /* 0x0000003500137202 */ /* 0x000fe40000000f00 */
.L_x_2328:
[----:B------:R-:W-:Y:S05]  /*51c0*/  BSYNC B3 ;  /* 0x0000000000037941 */ /* 0x000fea0003800000 */
.L_x_2327:
        /* <DEDUP_REMOVED lines=38> */
.L_x_2326:
[----:B------:R-:W-:Y:S05]  /*5430*/  BSYNC B4 ;  /* 0x0000000000047941 */ /* 0x000fea0003800000 */
.L_x_2325:
[----:B------:R-:W-:Y:S01]  /*5440*/  IMAD.MOV.U32 R49, RZ, RZ, R7 ;  /* 0x000000ffff317224 */ /* 0x000fe200078e0007 */
[----:B------:R-:W-:-:S04]  /*5450*/  IADD3 R3, R3, 0x80, RZ ;  /* 0x0000008003037810 */ /* 0x000fc80007ffe0ff */
[----:B------:R0:W-:Y:S01]  /*5460*/  STG.E.64 [R8.64], R48 ;  /* 0x0000003008007986 */ /* 0x0001e2000c101b04 */
        /* <DEDUP_REMOVED lines=281> */
.L_x_2340:
        /* <DEDUP_REMOVED lines=51> */
.L_x_2350:
        /* <DEDUP_REMOVED lines=152> */
.L_x_2349:
[----:B------:R-:W-:Y:S02]  /*72b0*/  MOV R18, R52 ;  /* 0x0000003400127202 */ /* 0x000fe40000000f00 */
[----:B------:R-:W-:Y:S02]  /*72c0*/  MOV R19, R53 ;  /* 0x0000003500137202 */ /* 0x000fe40000000f00 */
.L_x_2348:
[----:B------:R-:W-:Y:S05]  /*72d0*/  BSYNC B5 ;  /* 0x0000000000057941 */ /* 0x000fea0003800000 */
.L_x_2347:
        /* <DEDUP_REMOVED lines=85> */
.L_x_2352:
[----:B------:R-:W-:Y:S05]  /*7830*/  BSYNC B5 ;  /* 0x0000000000057941 */ /* 0x000fea0003800000 */
.L_x_2351:
[----:B------:R-:W-:-:S04]  /*7840*/  ISETP.NE.U32.AND P1, PT, R6, RZ, PT ;  /* 0x000000ff0600720c */ /* 0x000fc80003f25070 */
[----:B------:R-:W-:-:S13]  /*7850*/  ISETP.NE.OR.EX P0, PT, R2, RZ, P0, P1 ;  /* 0x000000ff0200720c */ /* 0x000fda0000705710 */
[----:B------:R-:W-:Y:S01]  /*7860*/  @!P0 BREAK B2 ;  /* 0x0000000000028942 */ /* 0x000fe20003800000 */
[----:B------:R-:W-:Y:S05]  /*7870*/  @!P0 BRA `(.L_x_2344) ;  /* 0x0000030000008947 */ /* 0x000fea0003800000 */
.L_x_2346:
[----:B------:R-:W-:Y:S05]  /*7880*/  BSYNC B2 ;  /* 0x0000000000027941 */ /* 0x000fea0003800000 */
.L_x_2345:
[----:B------:R-:W-:Y:S02]  /*7890*/  BSSY B2, `(.L_x_2353) ;  /* 0x000002c000027945 */ /* 0x000fe40003800000 */
.L_x_2354:
        /* <DEDUP_REMOVED lines=44> */
.L_x_2353:
[----:B------:R-:W-:Y:S02]  /*7b60*/  MOV R18, R52 ;  /* 0x0000003400127202 */ /* 0x000fe40000000f00 */
[----:B------:R-:W-:Y:S02]  /*7b70*/  MOV R19, R53 ;  /* 0x0000003500137202 */ /* 0x000fe40000000f00 */
.L_x_2344:
[----:B------:R-:W-:Y:S05]  /*7b80*/  BSYNC B3 ;  /* 0x0000000000037941 */ /* 0x000fea0003800000 */
.L_x_2343:
        /* <DEDUP_REMOVED lines=34> */
[----:B--2---:R-:W-:-:S04]  /*7db0*/  IADD3 R48, P1, R4, R48, RZ ;  /* 0x0000003004307210 */ /* 0x004fc80007f3e0ff */
[----:B---3--:R-:W-:Y:S01]  /*7dc0*/  @P0 IADD3 R48, P2, R10, R48, RZ ;  /* 0x000000300a300210 */ /* 0x008fe20007f5e0ff */
[----:B------:R-:W-:-:S05]  /*7dd0*/  IMAD.X R7, R5, 0x1, R7, P1 ;  /* 0x0000000105077824 */ /* 0x000fca00008e0607 */
[----:B------:R-:W-:Y:S02]  /*7de0*/  @P0 IADD3.X R7, R11, R7, RZ, P2, !PT ;  /* 0x000000070b070210 */ /* 0x000fe400017fe4ff */
.L_x_2342:
[----:B------:R-:W-:Y:S05]  /*7df0*/  BSYNC B4 ;  /* 0x0000000000047941 */ /* 0x000fea0003800000 */
.L_x_2341:
[----:B------:R-:W-:Y:S02]  /*7e00*/  MOV R49, R7 ;  /* 0x0000000700317202 */ /* 0x000fe40000000f00 */
[----:B------:R-:W-:-:S03]  /*7e10*/  IADD3 R3, R3, 0x80, RZ ;  /* 0x0000008003037810 */ /* 0x000fc60007ffe0ff */
[----:B------:R0:W-:Y:S04]  /*7e20*/  STG.E.64 [R8.64], R48 ;  /* 0x0000003008007986 */ /* 0x0001e8000c101b04 */
.L_x_2323:
[----:B------:R-:W-:-:S13]  /*7e30*/  ISETP.GE.AND P0, PT, R3, c[0x0][0x160], PT ;  /* 0x0000580003007a0c */ /* 0x000fda0003f06270 */
        /* <DEDUP_REMOVED lines=280> */
.L_x_2356:
        /* <DEDUP_REMOVED lines=20> */
[----:B------:R-:W-:Y:S02]  /*9100*/  MOV R7, RZ ;  /* 0x000000ff00077202 */ /* 0x000fe40000000f00 */
[----:B------:R-:W-:Y:S02]  /*9110*/  IADD3.X R9, RZ, c[0x0][0x4f4], RZ, P1, !PT ;  /* 0x00013d00ff097a10 */ /* 0x000fe40000ffe4ff */
[----:B------:R-:W-:-:S05]  /*9120*/  IADD3.X R4, RZ, c[0x0][0x50c], RZ, P2, !PT ;  /* 0x00014300ff047a10 */ /* 0x000fca00017fe4ff */
        /* <DEDUP_REMOVED lines=28> */
.L_x_2366:
        /* <DEDUP_REMOVED lines=23> */
[----:B------:R-:W-:Y:S01]  /*9460*/  IMAD.WIDE.U32 R24, R12, c[0x0][0x538], RZ ;  /* 0x00014e000c187a25 */ /* 0x000fe200078e00ff */
[-C--:B------:R-:W-:Y:S02]  /*9470*/  LEA R12, P3, R18, R0.reuse, 0x3 ;  /* 0x00000000120c7211 */ /* 0x080fe400078618ff */
[----:B------:R-:W-:Y:S01]  /*9480*/  IADD3 R47, R19, R47, RZ ;  /* 0x0000002f132f7210 */ /* 0x000fe20007ffe0ff */
[----:B------:R-:W-:Y:S01]  /*9490*/  IMAD.WIDE.U32 R30, R30, c[0x0][0x538], RZ ;  /* 0x00014e001e1e7a25 */ /* 0x000fe200078e00ff */
[----:B------:R-:W-:Y:S02]  /*94a0*/  IADD3 R11, R25, R11, RZ ;  /* 0x0000000b190b7210 */ /* 0x000fe40007ffe0ff */
[-C--:B------:R-:W-:Y:S01]  /*94b0*/  LEA R10, P2, R24, R0.reuse, 0x3 ;  /* 0x00000000180a7211 */ /* 0x080fe200078418ff */
[----:B-----5:R-:W-:Y:S01]  /*94c0*/  IMAD R19, R39, c[0x0][0x538], RZ ;  /* 0x00014e0027137a24 */ /* 0x020fe200078e02ff */
[----:B------:R-:W-:Y:S01]  /*94d0*/  LEA R50, P1, R30, R0, 0x3 ;  /* 0x000000001e327211 */ /* 0x000fe200078218ff */
[----:B------:R-:W-:Y:S01]  /*94e0*/  IMAD.IADD R13, R31, 0x1, R13 ;  /* 0x000000011f0d7824 */ /* 0x000fe200078e020d */
[----:B------:R-:W-:Y:S01]  /*94f0*/  LEA.HI.X R11, R24, R4, R11, 0x3, P2 ;  /* 0x00000004180b7211 */ /* 0x000fe200010f1c0b */
[----:B------:R-:W-:-:S02]  /*9500*/  IMAD R25, R17, c[0x0][0x538], RZ ;  /* 0x00014e0011197a24 */ /* 0x000fc400078e02ff */
[----:B------:R-:W-:Y:S01]  /*9510*/  IMAD R17, R38, c[0x0][0x53c], R19 ;  /* 0x00014f0026117a24 */ /* 0x000fe200078e0213 */
[-C--:B------:R-:W-:Y:S01]  /*9520*/  LEA.HI.X R51, R30, R4.reuse, R13, 0x3, P1 ;  /* 0x000000041e337211 */ /* 0x080fe200008f1c0d */
[----:B------:R-:W-:Y:S01]  /*9530*/  IMAD R19, R15, c[0x0][0x538], RZ ;  /* 0x00014e000f137a24 */ /* 0x000fe200078e02ff */
[----:B------:R-:W-:Y:S01]  /*9540*/  LEA.HI.X R13, R18, R4, R47, 0x3, P3 ;  /* 0x00000004120d7211 */ /* 0x000fe200018f1c2f */
[----:B------:R-:W-:Y:S01]  /*9550*/  IMAD.WIDE.U32 R38, R38, c[0x0][0x538], RZ ;  /* 0x00014e0026267a25 */ /* 0x000fe200078e00ff */
[----:B------:R-:W2:Y:S03]  /*9560*/  LDG.E.64.CONSTANT R10, [R10.64] ;  /* 0x000000040a0a7981 */ /* 0x000ea6000c1e9b00 */
[C---:B------:R-:W-:Y:S01]  /*9570*/  IMAD.WIDE.U32 R30, R16.reuse, c[0x0][0x538], RZ ;  /* 0x00014e00101e7a25 */ /* 0x040fe200078e00ff */
[----:B------:R-:W-:Y:S01]  /*9580*/  IADD3 R17, R39, R17, RZ ;  /* 0x0000001127117210 */ /* 0x000fe20007ffe0ff */
[----:B------:R-:W2:Y:S02]  /*9590*/  LDG.E.64.CONSTANT R50, [R50.64] ;  /* 0x0000000432327981 */ /* 0x000ea4000c1e9b00 */
[----:B------:R-:W-:Y:S01]  /*95a0*/  IMAD R15, R16, c[0x0][0x53c], R25 ;  /* 0x00014f00100f7a24 */ /* 0x000fe200078e0219 */
[-C--:B------:R-:W-:Y:S01]  /*95b0*/  LEA R16, P2, R30, R0.reuse, 0x3 ;  /* 0x000000001e107211 */ /* 0x080fe200078418ff */
[C---:B------:R-:W-:Y:S01]  /*95c0*/  IMAD.WIDE.U32 R24, R14.reuse, c[0x0][0x538], RZ ;  /* 0x00014e000e187a25 */ /* 0x040fe200078e00ff */
[----:B------:R-:W3:Y:S03]  /*95d0*/  LDG.E.64.CONSTANT R12, [R12.64] ;  /* 0x000000040c0c7981 */ /* 0x000ee6000c1e9b00 */
[----:B------:R-:W-:Y:S01]  /*95e0*/  IMAD R19, R14, c[0x0][0x53c], R19 ;  /* 0x00014f000e137a24 */ /* 0x000fe200078e0213 */
[-C--:B------:R-:W-:Y:S01]  /*95f0*/  LEA R14, P1, R38, R0.reuse, 0x3 ;  /* 0x00000000260e7211 */ /* 0x080fe200078218ff */
[----:B------:R-:W-:Y:S01]  /*9600*/  IMAD.IADD R31, R31, 0x1, R15 ;  /* 0x000000011f1f7824 */ /* 0x000fe200078e020f */
[----:B------:R-:W-:Y:S01]  /*9610*/  LEA R18, P3, R24, R0, 0x3 ;  /* 0x0000000018127211 */ /* 0x000fe200078618ff */
[----:B------:R-:W-:Y:S01]  /*9620*/  IMAD R47, R33, c[0x0][0x538], RZ ;  /* 0x00014e00212f7a24 */ /* 0x000fe200078e02ff */
[----:B------:R-:W-:Y:S01]  /*9630*/  IADD3 R19, R25, R19, RZ ;  /* 0x0000001319137210 */ /* 0x000fe20007ffe0ff */
[----:B------:R-:W-:Y:S01]  /*9640*/  IMAD R25, R43, c[0x0][0x538], RZ ;  /* 0x00014e002b197a24 */ /* 0x000fe200078e02ff */
[-C--:B------:R-:W-:Y:S01]  /*9650*/  LEA.HI.X R15, R38, R4.reuse, R17, 0x3, P1 ;  /* 0x00000004260f7211 */ /* 0x080fe200008f1c11 */
[----:B------:R-:W-:Y:S01]  /*9660*/  IMAD.WIDE.U32 R38, R22, c[0x0][0x538], RZ ;  /* 0x00014e0016267a25 */ /* 0x000fe200078e00ff */
[----:B------:R-:W-:-:S02]  /*9670*/  LEA.HI.X R17, R30, R4, R31, 0x3, P2 ;  /* 0x000000041e117211 */ /* 0x000fc400010f1c1f */
[----:B------:R-:W-:Y:S01]  /*9680*/  LEA.HI.X R19, R24, R4, R19, 0x3, P3 ;  /* 0x0000000418137211 */ /* 0x000fe200018f1c13 */
[----:B------:R-:W-:Y:S01]  /*9690*/  IMAD R31, R23, c[0x0][0x538], RZ ;  /* 0x00014e00171f7a24 */ /* 0x000fe200078e02ff */
[----:B------:R-:W3:Y:S01]  /*96a0*/  LDG.E.64.CONSTANT R14, [R14.64] ;  /* 0x000000040e0e7981 */ /* 0x000ee2000c1e9b00 */
[C---:B------:R-:W-:Y:S02]  /*96b0*/  IMAD R23, R42.reuse, c[0x0][0x53c], R25 ;  /* 0x00014f002a177a24 */ /* 0x040fe400078e0219 */
[----:B------:R-:W-:Y:S01]  /*96c0*/  IMAD R25, R21, c[0x0][0x538], RZ ;  /* 0x00014e0015197a24 */ /* 0x000fe200078e02ff */
[----:B------:R-:W4:Y:S01]  /*96d0*/  LDG.E.64.CONSTANT R16, [R16.64] ;  /* 0x0000000410107981 */ /* 0x000f22000c1e9b00 */
[----:B------:R-:W-:-:S03]  /*96e0*/  IMAD.WIDE.U32 R42, R42, c[0x0][0x538], RZ ;  /* 0x00014e002a2a7a25 */ /* 0x000fc600078e00ff */
[----:B------:R-:W4:Y:S01]  /*96f0*/  LDG.E.64.CONSTANT R18, [R18.64] ;  /* 0x0000000412127981 */ /* 0x000f22000c1e9b00 */
[----:B------:R-:W-:Y:S01]  /*9700*/  IMAD R21, R22, c[0x0][0x53c], R31 ;  /* 0x00014f0016157a24 */ /* 0x000fe200078e021f */
[----:B------:R-:W-:Y:S01]  /*9710*/  IADD3 R23, R43, R23, RZ ;  /* 0x000000172b177210 */ /* 0x000fe20007ffe0ff */
[----:B------:R-:W-:Y:S01]  /*9720*/  IMAD.WIDE.U32 R30, R20, c[0x0][0x538], RZ ;  /* 0x00014e00141e7a25 */ /* 0x000fe200078e00ff */
[-C--:B------:R-:W-:Y:S02]  /*9730*/  LEA R22, P2, R38, R0.reuse, 0x3 ;  /* 0x0000000026167211 */ /* 0x080fe400078418ff */
        /* <DEDUP_REMOVED lines=27> */
[----:B------:R-:W-:Y:S01]  /*98f0*/  IMAD R47, R32, c[0x0][0x53c], R47 ;  /* 0x00014f00202f7a24 */ /* 0x000fe200078e022f */
[-C--:B------:R-:W-:Y:S01]  /*9900*/  LEA.HI.X R27, R44, R4.reuse, R29, 0x3, P1 ;  /* 0x000000042c1b7211 */ /* 0x080fe200008f1c1d */
[----:B------:R-:W-:Y:S01]  /*9910*/  IMAD R45, R34, c[0x0][0x53c], R45 ;  /* 0x00014f00222d7a24 */ /* 0x000fe200078e022d */
[----:B------:R-:W-:Y:S01]  /*9920*/  IADD3 R31, R39, R31, RZ ;  /* 0x0000001f271f7210 */ /* 0x000fe20007ffe0ff */
[----:B------:R-:W-:Y:S01]  /*9930*/  IMAD.WIDE.U32 R32, R32, c[0x0][0x538], RZ ;  /* 0x00014e0020207a25 */ /* 0x000fe200078e00ff */
[----:B------:R-:W-:-:S02]  /*9940*/  LEA.HI.X R29, R42, R4, R43, 0x3, P2 ;  /* 0x000000042a1d7211 */ /* 0x000fc400010f1c2b */
[----:B------:R-:W5:Y:S01]  /*9950*/  LDG.E.64.CONSTANT R26, [R26.64] ;  /* 0x000000041a1a7981 */ /* 0x000f62000c1e9b00 */
[----:B------:R-:W-:Y:S01]  /*9960*/  IMAD R43, R41, c[0x0][0x538], RZ ;  /* 0x00014e00292b7a24 */ /* 0x000fe200078e02ff */
[----:B------:R-:W-:Y:S01]  /*9970*/  LEA.HI.X R31, R38, R4, R31, 0x3, P3 ;  /* 0x00000004261f7211 */ /* 0x000fe200018f1c1f */
[----:B------:R-:W-:Y:S01]  /*9980*/  IMAD.WIDE.U32 R34, R34, c[0x0][0x538], RZ ;  /* 0x00014e0022227a25 */ /* 0x000fe200078e00ff */
[----:B------:R-:W5:Y:S03]  /*9990*/  LDG.E.64.CONSTANT R28, [R28.64] ;  /* 0x000000041c1c7981 */ /* 0x000f66000c1e9b00 */
[----:B------:R-:W-:Y:S01]  /*99a0*/  IMAD R41, R36, c[0x0][0x53c], R37 ;  /* 0x00014f0024297a24 */ /* 0x000fe200078e0225 */
[----:B------:R-:W-:Y:S01]  /*99b0*/  LEA R42, P2, R34, R0, 0x3 ;  /* 0x00000000222a7211 */ /* 0x000fe200078418ff */
[----:B------:R-:W-:Y:S01]  /*99c0*/  IMAD.WIDE.U32 R36, R36, c[0x0][0x538], RZ ;  /* 0x00014e0024247a25 */ /* 0x000fe200078e00ff */
[----:B------:R-:W-:Y:S01]  /*99d0*/  IADD3 R35, R35, R45, RZ ;  /* 0x0000002d23237210 */ /* 0x000fe20007ffe0ff */
[----:B------:R-:W5:Y:S02]  /*99e0*/  LDG.E.64.CONSTANT R30, [R30.64] ;  /* 0x000000041e1e7981 */ /* 0x000f64000c1e9b00 */
[----:B------:R-:W-:Y:S01]  /*99f0*/  IMAD.WIDE.U32 R38, R40, c[0x0][0x538], RZ ;  /* 0x00014e0028267a25 */ /* 0x000fe200078e00ff */
[----:B------:R-:W-:-:S02]  /*9a00*/  IADD3 R37, R37, R41, RZ ;  /* 0x0000002925257210 */ /* 0x000fc40007ffe0ff */
[-C--:B------:R-:W-:Y:S01]  /*9a10*/  LEA R44, P4, R36, R0.reuse, 0x3 ;  /* 0x00000000242c7211 */ /* 0x080fe200078818ff */
[----:B------:R-:W-:Y:S01]  /*9a20*/  IMAD R43, R40, c[0x0][0x53c], R43 ;  /* 0x00014f00282b7a24 */ /* 0x000fe200078e022b */
[-C--:B------:R-:W-:Y:S01]  /*9a30*/  LEA R40, P1, R32, R0.reuse, 0x3 ;  /* 0x0000000020287211 */ /* 0x080fe200078218ff */
[----:B------:R-:W-:Y:S01]  /*9a40*/  IMAD.IADD R33, R33, 0x1, R47 ;  /* 0x0000000121217824 */ /* 0x000fe200078e022f */
[----:B------:R-:W-:Y:S02]  /*9a50*/  LEA R46, P3, R38, R0, 0x3 ;  /* 0x00000000262e7211 */ /* 0x000fe400078618ff */
[----:B------:R-:W-:Y:S02]  /*9a60*/  IADD3 R39, R39, R43, RZ ;  /* 0x0000002b27277210 */ /* 0x000fe40007ffe0ff */
        /* <DEDUP_REMOVED lines=16> */
[----:B------:R-:W-:-:S05]  /*9b70*/  IADD3 R6, P3, R6, 0x10, RZ ;  /* 0x0000001006067810 */ /* 0x000fca0007f7e0ff */
[----:B------:R-:W-:Y:S01]  /*9b80*/  IMAD.X R2, RZ, RZ, R2, P3 ;  /* 0x000000ffff027224 */ /* 0x000fe200018e0602 */
[----:B------:R-:W-:-:S04]  /*9b90*/  IADD3 R7, P1, P2, R26, R24, R7 ;  /* 0x000000181a077210 */ /* 0x000fc80007a3e007 */
[----:B------:R-:W-:Y:S02]  /*9ba0*/  IADD3.X R25, R27, R25, R21, P1, P2 ;  /* 0x000000191b197210 */ /* 0x000fe40000fe4415 */
[----:B------:R-:W-:-:S04]  /*9bb0*/  ISETP.GE.U32.AND P1, PT, R6, -0xc, PT ;  /* 0xfffffff40600780c */ /* 0x000fc80003f26070 */
[----:B------:R-:W-:Y:S02]  /*9bc0*/  ISETP.GE.AND.EX P1, PT, R2, -0x1, PT, P1 ;  /* 0xffffffff0200780c */ /* 0x000fe40003f26310 */
[----:B------:R-:W-:-:S04]  /*9bd0*/  IADD3 R7, P4, P5, R30, R28, R7 ;  /* 0x0000001c1e077210 */ /* 0x000fc80007d9e007 */
[----:B------:R-:W-:Y:S02]  /*9be0*/  IADD3.X R29, R31, R29, R25, P4, P5 ;  /* 0x0000001d1f1d7210 */ /* 0x000fe400027ea419 */
[----:B------:R-:W-:-:S04]  /*9bf0*/  IADD3 R52, P4, R52, 0x80, RZ ;  /* 0x0000008034347810 */ /* 0x000fc80007f9e0ff */
[----:B------:R-:W-:Y:S02]  /*9c00*/  IADD3.X R53, RZ, R53, RZ, P4, !PT ;  /* 0x00000035ff357210 */ /* 0x000fe400027fe4ff */
[----:B------:R-:W-:-:S04]  /*9c10*/  IADD3 R7, P3, P2, R42, R40, R7 ;  /* 0x000000282a077210 */ /* 0x000fc80007a7e007 */
[----:B------:R-:W-:Y:S02]  /*9c20*/  IADD3 R48, P5, P6, R44, R46, R7 ;  /* 0x0000002e2c307210 */ /* 0x000fe40007ebe007 */
[----:B------:R-:W-:-:S04]  /*9c30*/  IADD3.X R7, R43, R41, R29, P3, P2 ;  /* 0x000000292b077210 */ /* 0x000fc80001fe441d */
[----:B------:R-:W-:Y:S01]  /*9c40*/  IADD3.X R7, R45, R47, R7, P5, P6 ;  /* 0x0000002f2d077210 */ /* 0x000fe20002fec407 */
[----:B------:R-:W-:Y:S05]  /*9c50*/  @!P1 BRA `(.L_x_2366) ;  /* 0xfffff69000009947 */ /* 0x000fea000383ffff */
[----:B------:R-:W-:Y:S05]  /*9c60*/  BSYNC B6 ;  /* 0x0000000000067941 */ /* 0x000fea0003800000 */
.L_x_2365:
[----:B------:R-:W-:Y:S02]  /*9c70*/  MOV R18, R52 ;  /* 0x0000003400127202 */ /* 0x000fe40000000f00 */
[----:B------:R-:W-:Y:S02]  /*9c80*/  MOV R19, R53 ;  /* 0x0000003500137202 */ /* 0x000fe40000000f00 */
.L_x_2364:
[----:B------:R-:W-:Y:S05]  /*9c90*/  BSYNC B5 ;  /* 0x0000000000057941 */ /* 0x000fea0003800000 */
.L_x_2363:
        /* <DEDUP_REMOVED lines=27> */
[----:B------:R-:W-:Y:S01]  /*9e50*/  IADD3 R15, R27, R15, RZ ;  /* 0x0000000f1b0f7210 */ /* 0x000fe20007ffe0ff */
[----:B------:R-:W2:Y:S02]  /*9e60*/  LDG.E.64.CONSTANT R12, [R12.64] ;  /* 0x000000040c0c7981 */ /* 0x000ea4000c1e9b00 */
[----:B-----5:R-:W-:Y:S01]  /*9e70*/  IMAD R11, R11, c[0x0][0x538], RZ ;  /* 0x00014e000b0b7a24 */ /* 0x020fe200078e02ff */
[----:B------:R-:W-:Y:S01]  /*9e80*/  IADD3 R19, R25, R19, RZ ;  /* 0x0000001319137210 */ /* 0x000fe20007ffe0ff */
[----:B------:R-:W-:Y:S01]  /*9e90*/  IMAD R25, R29, c[0x0][0x538], RZ ;  /* 0x00014e001d197a24 */ /* 0x000fe200078e02ff */
[----:B------:R-:W-:Y:S01]  /*9ea0*/  LEA R18, P0, R24, R0, 0x3 ;  /* 0x0000000018127211 */ /* 0x000fe200078018ff */
[----:B------:R-:W-:Y:S01]  /*9eb0*/  IMAD.WIDE.U32 R30, R10, c[0x0][0x538], RZ ;  /* 0x00014e000a1e7a25 */ /* 0x000fe200078e00ff */
[----:B------:R-:W-:-:S02]  /*9ec0*/  LEA.HI.X R15, R26, R4, R15, 0x3, P1 ;  /* 0x000000041a0f7211 */ /* 0x000fc400008f1c0f */
[----:B------:R-:W-:Y:S01]  /*9ed0*/  LEA.HI.X R19, R24, R4, R19, 0x3, P0 ;  /* 0x0000000418137211 */ /* 0x000fe200000f1c13 */
[----:B------:R-:W-:Y:S01]  /*9ee0*/  IMAD R11, R10, c[0x0][0x53c], R11 ;  /* 0x00014f000a0b7a24 */ /* 0x000fe200078e020b */
[----:B------:R-:W-:Y:S01]  /*9ef0*/  LEA R10, P2, R30, R0, 0x3 ;  /* 0x000000001e0a7211 */ /* 0x000fe200078418ff */
[----:B------:R-:W-:Y:S01]  /*9f00*/  IMAD R27, R23, c[0x0][0x538], RZ ;  /* 0x00014e00171b7a24 */ /* 0x000fe200078e02ff */
[----:B------:R-:W3:Y:S01]  /*9f10*/  LDG.E.64.CONSTANT R14, [R14.64] ;  /* 0x000000040e0e7981 */ /* 0x000ee2000c1e9b00 */
[C---:B------:R-:W-:Y:S02]  /*9f20*/  IMAD R23, R28.reuse, c[0x0][0x53c], R25 ;  /* 0x00014f001c177a24 */ /* 0x040fe400078e0219 */
[----:B------:R-:W-:Y:S01]  /*9f30*/  IMAD R25, R21, c[0x0][0x538], RZ ;  /* 0x00014e0015197a24 */ /* 0x000fe200078e02ff */
[----:B------:R-:W2:Y:S01]  /*9f40*/  LDG.E.64.CONSTANT R18, [R18.64] ;  /* 0x0000000412127981 */ /* 0x000ea2000c1e9b00 */
[----:B------:R-:W-:Y:S02]  /*9f50*/  IMAD.IADD R11, R31, 0x1, R11 ;  /* 0x000000011f0b7824 */ /* 0x000fe400078e020b */
[----:B------:R-:W-:-:S03]  /*9f60*/  IMAD.WIDE.U32 R28, R28, c[0x0][0x538], RZ ;  /* 0x00014e001c1c7a25 */ /* 0x000fc600078e00ff */
[----:B------:R-:W-:Y:S01]  /*9f70*/  LEA.HI.X R11, R30, R4, R11, 0x3, P2 ;  /* 0x000000041e0b7211 */ /* 0x000fe200010f1c0b */
        /* <DEDUP_REMOVED lines=10> */
[----:B------:R-:W-:Y:S01]  /*a020*/  IMAD.WIDE.U32 R26, R16, c[0x0][0x538], RZ ;  /* 0x00014e00101a7a25 */ /* 0x000fe200078e00ff */
[-C--:B------:R-:W-:Y:S02]  /*a030*/  LEA.HI.X R25, R28, R4.reuse, R23, 0x3, P0 ;  /* 0x000000041c197211 */ /* 0x080fe400000f1c17 */
[----:B------:R-:W-:Y:S01]  /*a040*/  LEA.HI.X R23, R32, R4, R17, 0x3, P2 ;  /* 0x0000000420177211 */ /* 0x000fe200010f1c11 */
[----:B------:R-:W-:Y:S01]  /*a050*/  IMAD R17, R16, c[0x0][0x53c], R35 ;  /* 0x00014f0010117a24 */ /* 0x000fe200078e0223 */
[-C--:B------:R-:W-:Y:S02]  /*a060*/  LEA R20, P1, R30, R0.reuse, 0x3 ;  /* 0x000000001e147211 */ /* 0x080fe400078218ff */
[----:B------:R-:W-:Y:S01]  /*a070*/  IADD3 R21, R31, R21, RZ ;  /* 0x000000151f157210 */ /* 0x000fe20007ffe0ff */
[----:B------:R-:W-:Y:S01]  /*a080*/  IMAD.IADD R17, R27, 0x1, R17 ;  /* 0x000000011b117824 */ /* 0x000fe200078e0211 */
[----:B------:R-:W-:Y:S01]  /*a090*/  LEA R16, P0, R26, R0, 0x3 ;  /* 0x000000001a107211 */ /* 0x000fe200078018ff */
[----:B------:R-:W4:Y:S01]  /*a0a0*/  LDG.E.64.CONSTANT R24, [R24.64] ;  /* 0x0000000418187981 */ /* 0x000f22000c1e9b00 */
[----:B------:R-:W-:-:S02]  /*a0b0*/  LEA.HI.X R21, R30, R4, R21, 0x3, P1 ;  /* 0x000000041e157211 */ /* 0x000fc400008f1c15 */
[----:B------:R-:W-:Y:S01]  /*a0c0*/  LEA.HI.X R17, R26, R4, R17, 0x3, P0 ;  /* 0x000000041a117211 */ /* 0x000fe200000f1c11 */
[----:B------:R-:W5:Y:S04]  /*a0d0*/  LDG.E.64.CONSTANT R22, [R22.64] ;  /* 0x0000000416167981 */ /* 0x000f68000c1e9b00 */
[----:B------:R-:W4:Y:S04]  /*a0e0*/  LDG.E.64.CONSTANT R20, [R20.64] ;  /* 0x0000000414147981 */ /* 0x000f28000c1e9b00 */
[----:B------:R-:W5:Y:S01]  /*a0f0*/  LDG.E.64.CONSTANT R16, [R16.64] ;  /* 0x0000000410107981 */ /* 0x000f62000c1e9b00 */
[----:B------:R-:W-:-:S04]  /*a100*/  IADD3 R6, P6, R6, 0x8, RZ ;  /* 0x0000000806067810 */ /* 0x000fc80007fde0ff */
[----:B------:R-:W-:Y:S02]  /*a110*/  IADD3.X R2, RZ, R2, RZ, P6, !PT ;  /* 0x00000002ff027210 */ /* 0x000fe400037fe4ff */
[----:B--2---:R-:W-:-:S04]  /*a120*/  IADD3 R27, P0, P1, R18, R12, R48 ;  /* 0x0000000c121b7210 */ /* 0x004fc8000791e030 */
[----:B------:R-:W-:Y:S02]  /*a130*/  IADD3.X R13, R19, R13, R7, P0, P1 ;  /* 0x0000000d130d7210 */ /* 0x000fe400007e2407 */
[----:B------:R-:W-:Y:S02]  /*a140*/  IADD3 R18, P3, R52, 0x40, RZ ;  /* 0x0000004034127810 */ /* 0x000fe40007f7e0ff */
[----:B---3--:R-:W-:-:S04]  /*a150*/  IADD3 R7, P0, P1, R10, R14, R27 ;  /* 0x0000000e0a077210 */ /* 0x008fc8000791e01b */
[----:B------:R-:W-:Y:S02]  /*a160*/  IADD3.X R13, R11, R15, R13, P0, P1 ;  /* 0x0000000f0b0d7210 */ /* 0x000fe400007e240d */
[----:B------:R-:W-:Y:S02]  /*a170*/  IADD3.X R19, RZ, R53, RZ, P3, !PT ;  /* 0x00000035ff137210 */ /* 0x000fe40001ffe4ff */
[----:B------:R-:W-:Y:S02]  /*a180*/  PLOP3.LUT P0, PT, PT, PT, PT, 0x8, 0x0 ;  /* 0x000000000000781c */ /* 0x000fe40003f0e170 */
[----:B------:R-:W-:Y:S01]  /*a190*/  MOV R52, R18 ;  /* 0x0000001200347202 */ /* 0x000fe20000000f00 */
[----:B------:R-:W-:Y:S01]  /*a1a0*/  IMAD.MOV.U32 R53, RZ, RZ, R19 ;  /* 0x000000ffff357224 */ /* 0x000fe200078e0013 */
[----:B----4-:R-:W-:-:S04]  /*a1b0*/  IADD3 R7, P1, P2, R20, R24, R7 ;  /* 0x0000001814077210 */ /* 0x010fc80007a3e007 */
[----:B-----5:R-:W-:Y:S02]  /*a1c0*/  IADD3 R48, P4, P5, R22, R16, R7 ;  /* 0x0000001016307210 */ /* 0x020fe40007d9e007 */
[----:B------:R-:W-:-:S04]  /*a1d0*/  IADD3.X R7, R21, R25, R13, P1, P2 ;  /* 0x0000001915077210 */ /* 0x000fc80000fe440d */
[----:B------:R-:W-:Y:S02]  /*a1e0*/  IADD3.X R7, R23, R17, R7, P4, P5 ;  /* 0x0000001117077210 */ /* 0x000fe400027ea407 */
.L_x_2368:
[----:B------:R-:W-:Y:S05]  /*a1f0*/  BSYNC B5 ;  /* 0x0000000000057941 */ /* 0x000fea0003800000 */
.L_x_2367:
[----:B------:R-:W-:-:S04]  /*a200*/  ISETP.NE.U32.AND P1, PT, R6, RZ, PT ;  /* 0x000000ff0600720c */ /* 0x000fc80003f25070 */
[----:B------:R-:W-:-:S13]  /*a210*/  ISETP.NE.OR.EX P0, PT, R2, RZ, P0, P1 ;  /* 0x000000ff0200720c */ /* 0x000fda0000705710 */
[----:B------:R-:W-:Y:S01]  /*a220*/  @!P0 BREAK B2 ;  /* 0x0000000000028942 */ /* 0x000fe20003800000 */
[----:B------:R-:W-:Y:S05]  /*a230*/  @!P0 BRA `(.L_x_2360) ;  /* 0x0000030000008947 */ /* 0x000fea0003800000 */
.L_x_2362:
[----:B------:R-:W-:Y:S05]  /*a240*/  BSYNC B2 ;  /* 0x0000000000027941 */ /* 0x000fea0003800000 */
.L_x_2361:
[----:B------:R-:W-:Y:S02]  /*a250*/  BSSY B2, `(.L_x_2369) ;  /* 0x000002c000027945 */ /* 0x000fe40003800000 */
.L_x_2370:
        /* <DEDUP_REMOVED lines=20> */
[----:B------:R-:W-:-:S03]  /*a3a0*/  IMAD.WIDE.U32 R18, R12, c[0x0][0x538], RZ ;  /* 0x00014e000c127a25 */ /* 0x000fc600078e00ff */
[----:B------:R-:W-:Y:S01]  /*a3b0*/  IADD3 R23, R15, R23, RZ ;  /* 0x000000170f177210 */ /* 0x000fe20007ffe0ff */
[----:B------:R-:W-:Y:S01]  /*a3c0*/  IMAD R13, R12, c[0x0][0x53c], R13 ;  /* 0x00014f000c0d7a24 */ /* 0x000fe200078e020d */
[-C--:B------:R-:W-:Y:S02]  /*a3d0*/  LEA R12, P0, R16, R0.reuse, 0x3 ;  /* 0x00000000100c7211 */ /* 0x080fe400078018ff */
[----:B------:R-:W-:Y:S01]  /*a3e0*/  LEA R20, P1, R18, R0, 0x3 ;  /* 0x0000000012147211 */ /* 0x000fe200078218ff */
[----:B------:R-:W-:Y:S01]  /*a3f0*/  IMAD.IADD R15, R19, 0x1, R13 ;  /* 0x00000001130f7824 */ /* 0x000fe200078e020d */
        /* <DEDUP_REMOVED lines=10> */
[----:B------:R-:W-:-:S04]  /*a4a0*/  IADD3 R52, P1, R52, 0x20, RZ ;  /* 0x0000002034347810 */ /* 0x000fc80007f3e0ff */
[----:B------:R-:W-:Y:S02]  /*a4b0*/  IADD3.X R53, RZ, R53, RZ, P1, !PT ;  /* 0x00000035ff357210 */ /* 0x000fe40000ffe4ff */
[----:B--2---:R-:W-:-:S04]  /*a4c0*/  IADD3 R15, P2, P3, R12, R10, R48 ;  /* 0x0000000a0c0f7210 */ /* 0x004fc80007b5e030 */
[----:B------:R-:W-:Y:S02]  /*a4d0*/  IADD3.X R7, R13, R11, R7, P2, P3 ;  /* 0x0000000b0d077210 */ /* 0x000fe400017e6407 */
[----:B---3--:R-:W-:-:S04]  /*a4e0*/  IADD3 R48, P4, P5, R22, R20, R15 ;  /* 0x0000001416307210 */ /* 0x008fc80007d9e00f */
[----:B------:R-:W-:Y:S01]  /*a4f0*/  IADD3.X R7, R23, R21, R7, P4, P5 ;  /* 0x0000001517077210 */ /* 0x000fe200027ea407 */
[----:B------:R-:W-:Y:S05]  /*a500*/  @P0 BRA `(.L_x_2370) ;  /* 0xfffffd5000000947 */ /* 0x000fea000383ffff */
[----:B------:R-:W-:Y:S05]  /*a510*/  BSYNC B2 ;  /* 0x0000000000027941 */ /* 0x000fea0003800000 */
.L_x_2369:
[----:B------:R-:W-:Y:S01]  /*a520*/  MOV R18, R52 ;  /* 0x0000003400127202 */ /* 0x000fe20000000f00 */
[----:B------:R-:W-:Y:S02]  /*a530*/  IMAD.MOV.U32 R19, RZ, RZ, R53 ;  /* 0x000000ffff137224 */ /* 0x000fe400078e0035 */
.L_x_2360:
[----:B------:R-:W-:Y:S05]  /*a540*/  BSYNC B3 ;  /* 0x0000000000037941 */ /* 0x000fea0003800000 */
.L_x_2359:
        /* <DEDUP_REMOVED lines=38> */
.L_x_2358:
[----:B------:R-:W-:Y:S05]  /*a7b0*/  BSYNC B4 ;  /* 0x0000000000047941 */ /* 0x000fea0003800000 */
.L_x_2357:
[----:B------:R-:W-:Y:S02]  /*a7c0*/  MOV R49, R7 ;  /* 0x0000000700317202 */ /* 0x000fe40000000f00 */
[----:B------:R-:W-:-:S03]  /*a7d0*/  IADD3 R3, R3, 0x80, RZ ;  /* 0x0000008003037810 */ /* 0x000fc60007ffe0ff */
[----:B------:R0:W-:Y:S04]  /*a7e0*/  STG.E.64 [R8.64], R48 ;  /* 0x0000003008007986 */ /* 0x0001e8000c101b04 */
.L_x_2339:
        /* <DEDUP_REMOVED lines=281> */
.L_x_2372:
        /* <DEDUP_REMOVED lines=21> */
[----:B------:R-:W-:Y:S02]  /*bad0*/  MOV R7, RZ ;  /* 0x000000ff00077202 */ /* 0x000fe40000000f00 */
[----:B------:R-:W-:-:S07]  /*bae0*/  IADD3.X R9, RZ, c[0x0][0x4f4], RZ, P1, !PT ;  /* 0x00013d00ff097a10 */ /* 0x000fce0000ffe4ff */
[----:B------:R-:W-:Y:S05]  /*baf0*/  @!P0 BRA `(.L_x_2374) ;  /* 0x0000167000008947 */ /* 0x000fea0003800000 */
        /* <DEDUP_REMOVED lines=27> */
.L_x_2382:
        /* <DEDUP_REMOVED lines=31> */
[----:B------:R-:W-:Y:S01]  /*bea0*/  IMAD R25, R17, c[0x0][0x538], RZ ;  /* 0x00014e0011197a24 */ /* 0x000fe200078e02ff */
[----:B------:R-:W-:Y:S01]  /*beb0*/  IADD3 R13, R31, R13, RZ ;  /* 0x0000000d1f0d7210 */ /* 0x000fe20007ffe0ff */
[----:B------:R-:W-:Y:S01]  /*bec0*/  IMAD R17, R38, c[0x0][0x53c], R19 ;  /* 0x00014f0026117a24 */ /* 0x000fe200078e0213 */
[-C--:B------:R-:W-:Y:S01]  /*bed0*/  LEA.HI.X R11, R24, R4.reuse, R11, 0x3, P2 ;  /* 0x00000004180b7211 */ /* 0x080fe200010f1c0b */
[----:B------:R-:W-:Y:S01]  /*bee0*/  IMAD R19, R15, c[0x0][0x538], RZ ;  /* 0x00014e000f137a24 */ /* 0x000fe200078e02ff */
[-C--:B------:R-:W-:Y:S01]  /*bef0*/  LEA.HI.X R51, R30, R4.reuse, R13, 0x3, P1 ;  /* 0x000000041e337211 */ /* 0x080fe200008f1c0d */
[----:B------:R-:W-:Y:S01]  /*bf00*/  IMAD.WIDE.U32 R38, R38, c[0x0][0x538], RZ ;  /* 0x00014e0026267a25 */ /* 0x000fe200078e00ff */
[----:B------:R-:W-:-:S02]  /*bf10*/  LEA.HI.X R13, R18, R4, R47, 0x3, P3 ;  /* 0x00000004120d7211 */ /* 0x000fc400018f1c2f */
[----:B------:R-:W2:Y:S01]  /*bf20*/  LDG.E.64.CONSTANT R10, [R10.64] ;  /* 0x000000040a0a7981 */ /* 0x000ea2000c1e9b00 */
[----:B------:R-:W-:-:S03]  /*bf30*/  IMAD.WIDE.U32 R30, R16, c[0x0][0x538], RZ ;  /* 0x00014e00101e7a25 */ /* 0x000fc600078e00ff */
[----:B------:R-:W2:Y:S01]  /*bf40*/  LDG.E.64.CONSTANT R50, [R50.64] ;  /* 0x0000000432327981 */ /* 0x000ea2000c1e9b00 */
[----:B------:R-:W-:Y:S01]  /*bf50*/  IMAD R15, R16, c[0x0][0x53c], R25 ;  /* 0x00014f00100f7a24 */ /* 0x000fe200078e0219 */
[-C--:B------:R-:W-:Y:S01]  /*bf60*/  LEA R16, P2, R30, R0.reuse, 0x3 ;  /* 0x000000001e107211 */ /* 0x080fe200078418ff */
[C---:B------:R-:W-:Y:S01]  /*bf70*/  IMAD.WIDE.U32 R24, R14.reuse, c[0x0][0x538], RZ ;  /* 0x00014e000e187a25 */ /* 0x040fe200078e00ff */
[----:B------:R-:W3:Y:S02]  /*bf80*/  LDG.E.64.CONSTANT R12, [R12.64] ;  /* 0x000000040c0c7981 */ /* 0x000ee4000c1e9b00 */
[----:B------:R-:W-:Y:S01]  /*bf90*/  IADD3 R31, R31, R15, RZ ;  /* 0x0000000f1f1f7210 */ /* 0x000fe20007ffe0ff */
        /* <DEDUP_REMOVED lines=21> */
[----:B------:R-:W-:-:S03]  /*c0f0*/  LEA R22, P2, R38, R0, 0x3 ;  /* 0x0000000026167211 */ /* 0x000fc600078418ff */
        /* <DEDUP_REMOVED lines=9> */
[-C--:B------:R-:W-:Y:S02]  /*c190*/  LEA.HI.X R23, R38, R4.reuse, R39, 0x3, P2 ;  /* 0x0000000426177211 */ /* 0x080fe400010f1c27 */
[----:B------:R-:W-:Y:S01]  /*c1a0*/  LEA.HI.X R25, R30, R4, R25, 0x3, P3 ;  /* 0x000000041e197211 */ /* 0x000fe200018f1c19 */
[----:B------:R-:W-:Y:S01]  /*c1b0*/  IMAD R39, R29, c[0x0][0x538], RZ ;  /* 0x00014e001d277a24 */ /* 0x000fe200078e02ff */
[----:B------:R-:W5:Y:S01]  /*c1c0*/  LDG.E.64.CONSTANT R20, [R20.64] ;  /* 0x0000000414147981 */ /* 0x000f62000c1e9b00 */
[----:B------:R-:W-:-:S02]  /*c1d0*/  IMAD R29, R44, c[0x0][0x53c], R31 ;  /* 0x00014f002c1d7a24 */ /* 0x000fc400078e021f */
[----:B------:R-:W-:Y:S01]  /*c1e0*/  IMAD.WIDE.U32 R44, R44, c[0x0][0x538], RZ ;  /* 0x00014e002c2c7a25 */ /* 0x000fe200078e00ff */
[----:B------:R-:W5:Y:S03]  /*c1f0*/  LDG.E.64.CONSTANT R22, [R22.64] ;  /* 0x0000000416167981 */ /* 0x000f66000c1e9b00 */
[----:B------:R-:W-:Y:S01]  /*c200*/  IMAD R31, R27, c[0x0][0x538], RZ ;  /* 0x00014e001b1f7a24 */ /* 0x000fe200078e02ff */
[----:B------:R-:W-:Y:S01]  /*c210*/  IADD3 R29, R45, R29, RZ ;  /* 0x0000001d2d1d7210 */ /* 0x000fe20007ffe0ff */
[----:B------:R-:W-:Y:S01]  /*c220*/  IMAD R27, R28, c[0x0][0x53c], R39 ;  /* 0x00014f001c1b7a24 */ /* 0x000fe200078e0227 */
[-C--:B------:R-:W-:Y:S01]  /*c230*/  LEA R28, P2, R42, R0.reuse, 0x3 ;  /* 0x000000002a1c7211 */ /* 0x080fe200078418ff */
[C---:B------:R-:W-:Y:S01]  /*c240*/  IMAD.WIDE.U32 R38, R26.reuse, c[0x0][0x538], RZ ;  /* 0x00014e001a267a25 */ /* 0x040fe200078e00ff */
[----:B------:R-:W5:Y:S02]  /*c250*/  LDG.E.64.CONSTANT R24, [R24.64] ;  /* 0x0000000418187981 */ /* 0x000f64000c1e9b00 */
[----:B------:R-:W-:Y:S01]  /*c260*/  IADD3 R43, R43, R27, RZ ;  /* 0x0000001b2b2b7210 */ /* 0x000fe20007ffe0ff */
[----:B------:R-:W-:Y:S01]  /*c270*/  IMAD R31, R26, c[0x0][0x53c], R31 ;  /* 0x00014f001a1f7a24 */ /* 0x000fe200078e021f */
[-C--:B------:R-:W-:Y:S01]  /*c280*/  LEA R26, P1, R44, R0.reuse, 0x3 ;  /* 0x000000002c1a7211 */ /* 0x080fe200078218ff */
[----:B------:R-:W-:Y:S01]  /*c290*/  IMAD R45, R35, c[0x0][0x538], RZ ;  /* 0x00014e00232d7a24 */ /* 0x000fe200078e02ff */
[----:B------:R-:W-:Y:S01]  /*c2a0*/  LEA R30, P3, R38, R0, 0x3 ;  /* 0x00000000261e7211 */ /* 0x000fe200078618ff */
[----:B------:R-:W-:Y:S01]  /*c2b0*/  IMAD.IADD R31, R39, 0x1, R31 ;  /* 0x00000001271f7824 */ /* 0x000fe200078e021f */
[-C--:B------:R-:W-:Y:S01]  /*c2c0*/  LEA.HI.X R27, R44, R4.reuse, R29, 0x3, P1 ;  /* 0x000000042c1b7211 */ /* 0x080fe200008f1c1d */
[----:B------:R-:W-:Y:S01]  /*c2d0*/  IMAD R47, R32, c[0x0][0x53c], R47 ;  /* 0x00014f00202f7a24 */ /* 0x000fe200078e022f */
[-C--:B------:R-:W-:Y:S01]  /*c2e0*/  LEA.HI.X R29, R42, R4.reuse, R43, 0x3, P2 ;  /* 0x000000042a1d7211 */ /* 0x080fe200010f1c2b */
[----:B------:R-:W-:Y:S01]  /*c2f0*/  IMAD R45, R34, c[0x0][0x53c], R45 ;  /* 0x00014f00222d7a24 */ /* 0x000fe200078e022d */
[----:B------:R-:W-:Y:S01]  /*c300*/  LEA.HI.X R31, R38, R4, R31, 0x3, P3 ;  /* 0x00000004261f7211 */ /* 0x000fe200018f1c1f */
[----:B------:R-:W-:Y:S01]  /*c310*/  IMAD.WIDE.U32 R32, R32, c[0x0][0x538], RZ ;  /* 0x00014e0020207a25 */ /* 0x000fe200078e00ff */
[----:B------:R-:W5:Y:S03]  /*c320*/  LDG.E.64.CONSTANT R26, [R26.64] ;  /* 0x000000041a1a7981 */ /* 0x000f66000c1e9b00 */
[----:B------:R-:W-:Y:S01]  /*c330*/  IMAD.WIDE.U32 R34, R34, c[0x0][0x538], RZ ;  /* 0x00014e0022227a25 */ /* 0x000fe200078e00ff */
[----:B------:R-:W-:Y:S01]  /*c340*/  IADD3 R33, R33, R47, RZ ;  /* 0x0000002f21217210 */ /* 0x000fe20007ffe0ff */
[----:B------:R-:W5:Y:S02]  /*c350*/  LDG.E.64.CONSTANT R28, [R28.64] ;  /* 0x000000041c1c7981 */ /* 0x000f64000c1e9b00 */
[----:B------:R-:W-:Y:S01]  /*c360*/  IMAD R43, R41, c[0x0][0x538], RZ ;  /* 0x00014e00292b7a24 */ /* 0x000fe200078e02ff */
[----:B------:R-:W-:Y:S01]  /*c370*/  LEA R42, P2, R34, R0, 0x3 ;  /* 0x00000000222a7211 */ /* 0x000fe200078418ff */
[C---:B------:R-:W-:Y:S01]  /*c380*/  IMAD R41, R36.reuse, c[0x0][0x53c], R37 ;  /* 0x00014f0024297a24 */ /* 0x040fe200078e0225 */
[----:B------:R-:W-:Y:S01]  /*c390*/  IADD3 R35, R35, R45, RZ ;  /* 0x0000002d23237210 */ /* 0x000fe20007ffe0ff */
[----:B------:R-:W-:Y:S01]  /*c3a0*/  IMAD.WIDE.U32 R36, R36, c[0x0][0x538], RZ ;  /* 0x00014e0024247a25 */ /* 0x000fe200078e00ff */
[----:B------:R-:W5:Y:S03]  /*c3b0*/  LDG.E.64.CONSTANT R30, [R30.64] ;  /* 0x000000041e1e7981 */ /* 0x000f66000c1e9b00 */
[----:B------:R-:W-:Y:S01]  /*c3c0*/  IMAD.WIDE.U32 R38, R40, c[0x0][0x538], RZ ;  /* 0x00014e0028267a25 */ /* 0x000fe200078e00ff */
[----:B------:R-:W-:-:S02]  /*c3d0*/  IADD3 R37, R37, R41, RZ ;  /* 0x0000002925257210 */ /* 0x000fc40007ffe0ff */
[-C--:B------:R-:W-:Y:S01]  /*c3e0*/  LEA R44, P4, R36, R0.reuse, 0x3 ;  /* 0x00000000242c7211 */ /* 0x080fe200078818ff */
[----:B------:R-:W-:Y:S01]  /*c3f0*/  IMAD R43, R40, c[0x0][0x53c], R43 ;  /* 0x00014f00282b7a24 */ /* 0x000fe200078e022b */
[-C--:B------:R-:W-:Y:S02]  /*c400*/  LEA R40, P1, R32, R0.reuse, 0x3 ;  /* 0x0000000020287211 */ /* 0x080fe400078218ff */
[----:B------:R-:W-:Y:S01]  /*c410*/  LEA R46, P3, R38, R0, 0x3 ;  /* 0x00000000262e7211 */ /* 0x000fe200078618ff */
[----:B------:R-:W-:Y:S01]  /*c420*/  IMAD.IADD R39, R39, 0x1, R43 ;  /* 0x0000000127277824 */ /* 0x000fe200078e022b */
[-C--:B------:R-:W-:Y:S02]  /*c430*/  LEA.HI.X R41, R32, R4.reuse, R33, 0x3, P1 ;  /* 0x0000000420297211 */ /* 0x080fe400008f1c21 */
[-C--:B------:R-:W-:Y:S02]  /*c440*/  LEA.HI.X R43, R34, R4.reuse, R35, 0x3, P2 ;  /* 0x00000004222b7211 */ /* 0x080fe400010f1c23 */
[----:B------:R-:W-:-:S02]  /*c450*/  LEA.HI.X R45, R36, R4, R37, 0x3, P4 ;  /* 0x00000004242d7211 */ /* 0x000fc400020f1c25 */
        /* <DEDUP_REMOVED lines=29> */
.L_x_2381:
[----:B------:R-:W-:Y:S01]  /*c630*/  MOV R18, R52 ;  /* 0x0000003400127202 */ /* 0x000fe20000000f00 */
[----:B------:R-:W-:Y:S02]  /*c640*/  IMAD.MOV.U32 R19, RZ, RZ, R53 ;  /* 0x000000ffff137224 */ /* 0x000fe400078e0035 */
.L_x_2380:
[----:B------:R-:W-:Y:S05]  /*c650*/  BSYNC B5 ;  /* 0x0000000000057941 */ /* 0x000fea0003800000 */
.L_x_2379:
        /* <DEDUP_REMOVED lines=51> */
[----:B------:R-:W-:Y:S02]  /*c990*/  IMAD R35, R17, c[0x0][0x538], RZ ;  /* 0x00014e0011237a24 */ /* 0x000fe400078e02ff */
[C---:B------:R-:W-:Y:S02]  /*c9a0*/  IMAD R21, R22.reuse, c[0x0][0x53c], R27 ;  /* 0x00014f0016157a24 */ /* 0x040fe400078e021b */
[----:B------:R-:W-:Y:S01]  /*c9b0*/  IMAD.WIDE.U32 R30, R22, c[0x0][0x538], RZ ;  /* 0x00014e00161e7a25 */ /* 0x000fe200078e00ff */
[----:B------:R-:W-:-:S03]  /*c9c0*/  LEA R22, P2, R32, R0, 0x3 ;  /* 0x0000000020167211 */ /* 0x000fc600078418ff */
[----:B------:R-:W-:Y:S01]  /*c9d0*/  IMAD.IADD R17, R33, 0x1, R25 ;  /* 0x0000000121117824 */ /* 0x000fe200078e0219 */
[----:B------:R-:W-:Y:S01]  /*c9e0*/  LEA.HI.X R25, R28, R4, R23, 0x3, P0 ;  /* 0x000000041c197211 */ /* 0x000fe200000f1c17 */
[----:B------:R-:W-:Y:S01]  /*c9f0*/  IMAD.WIDE.U32 R26, R16, c[0x0][0x538], RZ ;  /* 0x00014e00101a7a25 */ /* 0x000fe200078e00ff */
[----:B------:R-:W-:Y:S02]  /*ca00*/  LEA R20, P1, R30, R0, 0x3 ;  /* 0x000000001e147211 */ /* 0x000fe400078218ff */
[----:B------:R-:W-:Y:S01]  /*ca10*/  LEA.HI.X R23, R32, R4, R17, 0x3, P2 ;  /* 0x0000000420177211 */ /* 0x000fe200010f1c11 */
[----:B------:R-:W-:Y:S01]  /*ca20*/  IMAD R17, R16, c[0x0][0x53c], R35 ;  /* 0x00014f0010117a24 */ /* 0x000fe200078e0223 */
[----:B------:R-:W-:Y:S01]  /*ca30*/  IADD3 R21, R31, R21, RZ ;  /* 0x000000151f157210 */ /* 0x000fe20007ffe0ff */
[----:B------:R-:W4:Y:S01]  /*ca40*/  LDG.E.64.CONSTANT R24, [R24.64] ;  /* 0x0000000418187981 */ /* 0x000f22000c1e9b00 */
[----:B------:R-:W-:Y:S02]  /*ca50*/  LEA R16, P0, R26, R0, 0x3 ;  /* 0x000000001a107211 */ /* 0x000fe400078018ff */
[----:B------:R-:W-:Y:S01]  /*ca60*/  LEA.HI.X R21, R30, R4, R21, 0x3, P1 ;  /* 0x000000041e157211 */ /* 0x000fe200008f1c15 */
[----:B------:R-:W5:Y:S01]  /*ca70*/  LDG.E.64.CONSTANT R22, [R22.64] ;  /* 0x0000000416167981 */ /* 0x000f62000c1e9b00 */
[----:B------:R-:W-:-:S04]  /*ca80*/  IADD3 R17, R27, R17, RZ ;  /* 0x000000111b117210 */ /* 0x000fc80007ffe0ff */
        /* <DEDUP_REMOVED lines=10> */
[----:B------:R-:W-:Y:S01]  /*cb30*/  IADD3.X R19, RZ, R53, RZ, P3, !PT ;  /* 0x00000035ff137210 */ /* 0x000fe20001ffe4ff */
[----:B------:R-:W-:Y:S01]  /*cb40*/  IMAD.MOV.U32 R52, RZ, RZ, R18 ;  /* 0x000000ffff347224 */ /* 0x000fe200078e0012 */
[----:B------:R-:W-:Y:S02]  /*cb50*/  PLOP3.LUT P0, PT, PT, PT, PT, 0x8, 0x0 ;  /* 0x000000000000781c */ /* 0x000fe40003f0e170 */
[----:B------:R-:W-:Y:S02]  /*cb60*/  MOV R53, R19 ;  /* 0x0000001300357202 */ /* 0x000fe40000000f00 */
[----:B----4-:R-:W-:-:S04]  /*cb70*/  IADD3 R7, P1, P2, R20, R24, R7 ;  /* 0x0000001814077210 */ /* 0x010fc80007a3e007 */
[----:B-----5:R-:W-:Y:S02]  /*cb80*/  IADD3 R48, P4, P5, R22, R16, R7 ;  /* 0x0000001016307210 */ /* 0x020fe40007d9e007 */
[----:B------:R-:W-:-:S04]  /*cb90*/  IADD3.X R7, R21, R25, R13, P1, P2 ;  /* 0x0000001915077210 */ /* 0x000fc80000fe440d */
[----:B------:R-:W-:Y:S02]  /*cba0*/  IADD3.X R7, R23, R17, R7, P4, P5 ;  /* 0x0000001117077210 */ /* 0x000fe400027ea407 */
.L_x_2384:
[----:B------:R-:W-:Y:S05]  /*cbb0*/  BSYNC B5 ;  /* 0x0000000000057941 */ /* 0x000fea0003800000 */
.L_x_2383:
[----:B------:R-:W-:-:S04]  /*cbc0*/  ISETP.NE.U32.AND P1, PT, R6, RZ, PT ;  /* 0x000000ff0600720c */ /* 0x000fc80003f25070 */
[----:B------:R-:W-:-:S13]  /*cbd0*/  ISETP.NE.OR.EX P0, PT, R2, RZ, P0, P1 ;  /* 0x000000ff0200720c */ /* 0x000fda0000705710 */
[----:B------:R-:W-:Y:S01]  /*cbe0*/  @!P0 BREAK B2 ;  /* 0x0000000000028942 */ /* 0x000fe20003800000 */
[----:B------:R-:W-:Y:S05]  /*cbf0*/  @!P0 BRA `(.L_x_2376) ;  /* 0x0000030000008947 */ /* 0x000fea0003800000 */
.L_x_2378:
[----:B------:R-:W-:Y:S05]  /*cc00*/  BSYNC B2 ;  /* 0x0000000000027941 */ /* 0x000fea0003800000 */
.L_x_2377:
[----:B------:R-:W-:Y:S02]  /*cc10*/  BSSY B2, `(.L_x_2385) ;  /* 0x000002c000027945 */ /* 0x000fe40003800000 */
.L_x_2386:
        /* <DEDUP_REMOVED lines=44> */
.L_x_2385:
[----:B------:R-:W-:Y:S01]  /*cee0*/  IMAD.MOV.U32 R18, RZ, RZ, R52 ;  /* 0x000000ffff127224 */ /* 0x000fe200078e0034 */
[----:B------:R-:W-:Y:S02]  /*cef0*/  MOV R19, R53 ;  /* 0x0000003500137202 */ /* 0x000fe40000000f00 */
.L_x_2376:
[----:B------:R-:W-:Y:S05]  /*cf00*/  BSYNC B3 ;  /* 0x0000000000037941 */ /* 0x000fea0003800000 */
.L_x_2375:
        /* <DEDUP_REMOVED lines=35> */
[----:B---3--:R-:W-:Y:S02]  /*d140*/  @P0 IADD3 R48, P2, R10, R48, RZ ;  /* 0x000000300a300210 */ /* 0x008fe40007f5e0ff */
[----:B------:R-:W-:-:S04]  /*d150*/  IADD3.X R7, R5, R7, RZ, P1, !PT ;  /* 0x0000000705077210 */ /* 0x000fc80000ffe4ff */
[----:B------:R-:W-:Y:S02]  /*d160*/  @P0 IADD3.X R7, R11, R7, RZ, P2, !PT ;  /* 0x000000070b070210 */ /* 0x000fe400017fe4ff */
.L_x_2374:
[----:B------:R-:W-:Y:S05]  /*d170*/  BSYNC B4 ;  /* 0x0000000000047941 */ /* 0x000fea0003800000 */
.L_x_2373:
[----:B------:R-:W-:Y:S01]  /*d180*/  IMAD.MOV.U32 R49, RZ, RZ, R7 ;  /* 0x000000ffff317224 */ /* 0x000fe200078e0007 */
[----:B------:R-:W-:-:S04]  /*d190*/  IADD3 R3, R3, 0x80, RZ ;  /* 0x0000008003037810 */ /* 0x000fc80007ffe0ff */
[----:B------:R0:W-:Y:S03]  /*d1a0*/  STG.E.64 [R8.64], R48 ;  /* 0x0000003008007986 */ /* 0x0001e6000c101b04 */
.L_x_2355:
[----:B------:R-:W-:-:S13]  /*d1b0*/  ISETP.GE.AND P0, PT, R3, c[0x0][0x160], PT ;  /* 0x0000580003007a0c */ /* 0x000fda0003f06270 */
[----:B------:R-:W-:Y:S01]  /*d1c0*/  @P0 BREAK B0 ;  /* 0x0000000000000942 */ /* 0x000fe20003800000 */
[----:B------:R-:W-:Y:S05]  /*d1d0*/  @P0 BRA `(.L_x_2387) ;  /* 0x0000538000000947 */ /* 0x000fea0003800000 */
[----:B------:R-:W-:Y:S01]  /*d1e0*/  ISETP.NE.AND P0, PT, RZ, c[0x0][0x168], PT ;  /* 0x00005a00ff007a0c */ /* 0x000fe20003f05270 */
[----:B------:R-:W-:Y:S01]  /*d1f0*/  HFMA2.MMA R4, -RZ, RZ, 0, 0 ;  /* 0x00000000ff047435 */ /* 0x000fe200000001ff */
[----:B------:R-:W-:Y:S01]  /*d200*/  MOV R2, RZ ;  /* 0x000000ff00027202 */ /* 0x000fe20000000f00 */
[----:B------:R-:W-:Y:S01]  /*d210*/  HFMA2.MMA R0, -RZ, RZ, 0, 0 ;  /* 0x00000000ff007435 */ /* 0x000fe200000001ff */
[----:B0-----:R-:W-:-:S09]  /*d220*/  IMAD.MOV.U32 R8, RZ, RZ, RZ ;  /* 0x000000ffff087224 */ /* 0x001fd200078e00ff */
        /* <DEDUP_REMOVED lines=274> */
.L_x_2388:
[----:B------:R-:W-:-:S05]  /*e350*/  IADD3 R6, P0, R4, c[0x0][0x518], RZ ;  /* 0x0001460004067a10 */ /* 0x000fca0007f1e0ff */
        /* <DEDUP_REMOVED lines=36> */
[----:B------:R-:W-:Y:S01]  /*e5a0*/  MOV R7, RZ ;  /* 0x000000ff00077202 */ /* 0x000fe20000000f00 */
        /* <DEDUP_REMOVED lines=13> */
.L_x_2398:
        /* <DEDUP_REMOVED lines=24> */
[----:B------:R-:W-:-:S03]  /*e800*/  LEA R12, P3, R18, R0, 0x3 ;  /* 0x00000000120c7211 */ /* 0x000fc600078618ff */
[----:B------:R-:W-:Y:S01]  /*e810*/  IMAD.WIDE.U32 R30, R30, c[0x0][0x538], RZ ;  /* 0x00014e001e1e7a25 */ /* 0x000fe200078e00ff */
[----:B------:R-:W-:Y:S02]  /*e820*/  IADD3 R11, R25, R11, RZ ;  /* 0x0000000b190b7210 */ /* 0x000fe40007ffe0ff */
[-C--:B------:R-:W-:Y:S01]  /*e830*/  LEA R10, P2, R24, R0.reuse, 0x3 ;  /* 0x00000000180a7211 */ /* 0x080fe200078418ff */
[----:B------:R-:W-:Y:S01]  /*e840*/  IMAD.IADD R47, R19, 0x1, R47 ;  /* 0x00000001132f7824 */ /* 0x000fe200078e022f */
[----:B------:R-:W-:Y:S01]  /*e850*/  LEA R50, P1, R30, R0, 0x3 ;  /* 0x000000001e327211 */ /* 0x000fe200078218ff */
[----:B-----5:R-:W-:Y:S01]  /*e860*/  IMAD R19, R39, c[0x0][0x538], RZ ;  /* 0x00014e0027137a24 */ /* 0x020fe200078e02ff */
[----:B------:R-:W-:Y:S01]  /*e870*/  IADD3 R13, R31, R13, RZ ;  /* 0x0000000d1f0d7210 */ /* 0x000fe20007ffe0ff */
[----:B------:R-:W-:Y:S01]  /*e880*/  IMAD R25, R17, c[0x0][0x538], RZ ;  /* 0x00014e0011197a24 */ /* 0x000fe200078e02ff */
[-C--:B------:R-:W-:Y:S01]  /*e890*/  LEA.HI.X R11, R24, R4.reuse, R11, 0x3, P2 ;  /* 0x00000004180b7211 */ /* 0x080fe200010f1c0b */
        /* <DEDUP_REMOVED lines=17> */
[----:B------:R-:W-:-:S02]  /*e9b0*/  LEA R18, P3, R24, R0, 0x3 ;  /* 0x0000000018127211 */ /* 0x000fc400078618ff */
[----:B------:R-:W-:Y:S01]  /*e9c0*/  IADD3 R19, R25, R19, RZ ;  /* 0x0000001319137210 */ /* 0x000fe20007ffe0ff */
[----:B------:R-:W-:Y:S01]  /*e9d0*/  IMAD R25, R43, c[0x0][0x538], RZ ;  /* 0x00014e002b197a24 */ /* 0x000fe200078e02ff */
[-C--:B------:R-:W-:Y:S01]  /*e9e0*/  LEA.HI.X R15, R38, R4.reuse, R17, 0x3, P1 ;  /* 0x00000004260f7211 */ /* 0x080fe200008f1c11 */
[----:B------:R-:W-:Y:S01]  /*e9f0*/  IMAD.WIDE.U32 R38, R22, c[0x0][0x538], RZ ;  /* 0x00014e0016267a25 */ /* 0x000fe200078e00ff */
[-C--:B------:R-:W-:Y:S02]  /*ea00*/  LEA.HI.X R17, R30, R4.reuse, R31, 0x3, P2 ;  /* 0x000000041e117211 */ /* 0x080fe400010f1c1f */
        /* <DEDUP_REMOVED lines=9> */
[----:B------:R-:W-:Y:S01]  /*eaa0*/  LEA R22, P2, R38, R0, 0x3 ;  /* 0x0000000026167211 */ /* 0x000fe200078418ff */
[----:B------:R-:W-:-:S03]  /*eab0*/  IMAD.WIDE.U32 R30, R20, c[0x0][0x538], RZ ;  /* 0x00014e00141e7a25 */ /* 0x000fc600078e00ff */
[----:B------:R-:W-:Y:S01]  /*eac0*/  IADD3 R39, R39, R21, RZ ;  /* 0x0000001527277210 */ /* 0x000fe20007ffe0ff */
[----:B------:R-:W-:Y:S01]  /*ead0*/  IMAD R25, R20, c[0x0][0x53c], R25 ;  /* 0x00014f0014197a24 */ /* 0x000fe200078e0219 */
[-C--:B------:R-:W-:Y:S01]  /*eae0*/  LEA R20, P1, R42, R0.reuse, 0x3 ;  /* 0x000000002a147211 */ /* 0x080fe200078218ff */
[----:B------:R-:W-:Y:S01]  /*eaf0*/  IMAD.IADD R23, R43, 0x1, R23 ;  /* 0x000000012b177824 */ /* 0x000fe200078e0217 */
[----:B------:R-:W-:Y:S01]  /*eb00*/  LEA R24, P3, R30, R0, 0x3 ;  /* 0x000000001e187211 */ /* 0x000fe200078618ff */
[----:B------:R-:W-:Y:S01]  /*eb10*/  IMAD R47, R32, c[0x0][0x53c], R47 ;  /* 0x00014f00202f7a24 */ /* 0x000fe200078e022f */
[----:B------:R-:W-:Y:S01]  /*eb20*/  IADD3 R25, R31, R25, RZ ;  /* 0x000000191f197210 */ /* 0x000fe20007ffe0ff */
[----:B------:R-:W-:Y:S01]  /*eb30*/  IMAD R31, R45, c[0x0][0x538], RZ ;  /* 0x00014e002d1f7a24 */ /* 0x000fe200078e02ff */
[-C--:B------:R-:W-:Y:S01]  /*eb40*/  LEA.HI.X R21, R42, R4.reuse, R23, 0x3, P1 ;  /* 0x000000042a157211 */ /* 0x080fe200008f1c17 */
[----:B------:R-:W-:Y:S01]  /*eb50*/  IMAD.WIDE.U32 R42, R28, c[0x0][0x538], RZ ;  /* 0x00014e001c2a7a25 */ /* 0x000fe200078e00ff */
[----:B------:R-:W-:-:S02]  /*eb60*/  LEA.HI.X R23, R38, R4, R39, 0x3, P2 ;  /* 0x0000000426177211 */ /* 0x000fc400010f1c27 */
[----:B------:R-:W-:Y:S01]  /*eb70*/  LEA.HI.X R25, R30, R4, R25, 0x3, P3 ;  /* 0x000000041e197211 */ /* 0x000fe200018f1c19 */
[----:B------:R-:W-:Y:S01]  /*eb80*/  IMAD R39, R29, c[0x0][0x538], RZ ;  /* 0x00014e001d277a24 */ /* 0x000fe200078e02ff */
[----:B------:R-:W5:Y:S01]  /*eb90*/  LDG.E.64.CONSTANT R20, [R20.64] ;  /* 0x0000000414147981 */ /* 0x000f62000c1e9b00 */
[C---:B------:R-:W-:Y:S02]  /*eba0*/  IMAD R29, R44.reuse, c[0x0][0x53c], R31 ;  /* 0x00014f002c1d7a24 */ /* 0x040fe400078e021f */
[----:B------:R-:W-:Y:S01]  /*ebb0*/  IMAD.WIDE.U32 R44, R44, c[0x0][0x538], RZ ;  /* 0x00014e002c2c7a25 */ /* 0x000fe200078e00ff */
[----:B------:R-:W5:Y:S03]  /*ebc0*/  LDG.E.64.CONSTANT R22, [R22.64] ;  /* 0x0000000416167981 */ /* 0x000f66000c1e9b00 */
[----:B------:R-:W-:Y:S01]  /*ebd0*/  IMAD R31, R27, c[0x0][0x538], RZ ;  /* 0x00014e001b1f7a24 */ /* 0x000fe200078e02ff */
[----:B------:R-:W-:Y:S01]  /*ebe0*/  IADD3 R29, R45, R29, RZ ;  /* 0x0000001d2d1d7210 */ /* 0x000fe20007ffe0ff */
[----:B------:R-:W-:Y:S01]  /*ebf0*/  IMAD R27, R28, c[0x0][0x53c], R39 ;  /* 0x00014f001c1b7a24 */ /* 0x000fe200078e0227 */
[-C--:B------:R-:W-:Y:S01]  /*ec00*/  LEA R28, P2, R42, R0.reuse, 0x3 ;  /* 0x000000002a1c7211 */ /* 0x080fe200078418ff */
[C---:B------:R-:W-:Y:S01]  /*ec10*/  IMAD.WIDE.U32 R38, R26.reuse, c[0x0][0x538], RZ ;  /* 0x00014e001a267a25 */ /* 0x040fe200078e00ff */
[----:B------:R-:W5:Y:S03]  /*ec20*/  LDG.E.64.CONSTANT R24, [R24.64] ;  /* 0x0000000418187981 */ /* 0x000f66000c1e9b00 */
[----:B------:R-:W-:Y:S01]  /*ec30*/  IMAD R31, R26, c[0x0][0x53c], R31 ;  /* 0x00014f001a1f7a24 */ /* 0x000fe200078e021f */
[-C--:B------:R-:W-:Y:S01]  /*ec40*/  LEA R26, P1, R44, R0.reuse, 0x3 ;  /* 0x000000002c1a7211 */ /* 0x080fe200078218ff */
[----:B------:R-:W-:Y:S01]  /*ec50*/  IMAD.IADD R43, R43, 0x1, R27 ;  /* 0x000000012b2b7824 */ /* 0x000fe200078e021b */
[----:B------:R-:W-:Y:S01]  /*ec60*/  LEA R30, P3, R38, R0, 0x3 ;  /* 0x00000000261e7211 */ /* 0x000fe200078618ff */
[----:B------:R-:W-:Y:S01]  /*ec70*/  IMAD R45, R35, c[0x0][0x538], RZ ;  /* 0x00014e00232d7a24 */ /* 0x000fe200078e02ff */
[-C--:B------:R-:W-:Y:S01]  /*ec80*/  LEA.HI.X R27, R44, R4.reuse, R29, 0x3, P1 ;  /* 0x000000042c1b7211 */ /* 0x080fe200008f1c1d */
[----:B------:R-:W-:Y:S01]  /*ec90*/  IMAD R37, R37, c[0x0][0x538], RZ ;  /* 0x00014e0025257a24 */ /* 0x000fe200078e02ff */
[----:B------:R-:W-:Y:S01]  /*eca0*/  IADD3 R31, R39, R31, RZ ;  /* 0x0000001f271f7210 */ /* 0x000fe20007ffe0ff */
[----:B------:R-:W-:Y:S01]  /*ecb0*/  IMAD R45, R34, c[0x0][0x53c], R45 ;  /* 0x00014f00222d7a24 */ /* 0x000fe200078e022d */
[-C--:B------:R-:W-:Y:S01]  /*ecc0*/  LEA.HI.X R29, R42, R4.reuse, R43, 0x3, P2 ;  /* 0x000000042a1d7211 */ /* 0x080fe200010f1c2b */
[----:B------:R-:W-:Y:S01]  /*ecd0*/  IMAD R43, R41, c[0x0][0x538], RZ ;  /* 0x00014e00292b7a24 */ /* 0x000fe200078e02ff */
[----:B------:R-:W5:Y:S01]  /*ece0*/  LDG.E.64.CONSTANT R26, [R26.64] ;  /* 0x000000041a1a7981 */ /* 0x000f62000c1e9b00 */
[----:B------:R-:W-:Y:S01]  /*ecf0*/  IMAD.WIDE.U32 R32, R32, c[0x0][0x538], RZ ;  /* 0x00014e0020207a25 */ /* 0x000fe200078e00ff */
[----:B------:R-:W-:-:S02]  /*ed00*/  LEA.HI.X R31, R38, R4, R31, 0x3, P3 ;  /* 0x00000004261f7211 */ /* 0x000fc400018f1c1f */
        /* <DEDUP_REMOVED lines=47> */
.L_x_2397:
[----:B------:R-:W-:Y:S01]  /*f000*/  IMAD.MOV.U32 R18, RZ, RZ, R52 ;  /* 0x000000ffff127224 */ /* 0x000fe200078e0034 */
[----:B------:R-:W-:Y:S02]  /*f010*/  MOV R19, R53 ;  /* 0x0000003500137202 */ /* 0x000fe40000000f00 */
.L_x_2396:
[----:B------:R-:W-:Y:S05]  /*f020*/  BSYNC B5 ;  /* 0x0000000000057941 */ /* 0x000fea0003800000 */
.L_x_2395:
        /* <DEDUP_REMOVED lines=30> */
[----:B------:R-:W-:Y:S01]  /*f210*/  LEA R18, P0, R24, R0, 0x3 ;  /* 0x0000000018127211 */ /* 0x000fe200078018ff */
[----:B------:R-:W-:Y:S01]  /*f220*/  IMAD.IADD R19, R25, 0x1, R19 ;  /* 0x0000000119137824 */ /* 0x000fe200078e0213 */
[----:B------:R-:W-:Y:S01]  /*f230*/  LEA.HI.X R15, R26, R4, R15, 0x3, P1 ;  /* 0x000000041a0f7211 */ /* 0x000fe200008f1c0f */
[----:B------:R-:W-:-:S02]  /*f240*/  IMAD R25, R29, c[0x0][0x538], RZ ;  /* 0x00014e001d197a24 */ /* 0x000fc400078e02ff */
[----:B------:R-:W-:Y:S01]  /*f250*/  IMAD.WIDE.U32 R30, R10, c[0x0][0x538], RZ ;  /* 0x00014e000a1e7a25 */ /* 0x000fe200078e00ff */
[----:B------:R-:W-:Y:S02]  /*f260*/  LEA.HI.X R19, R24, R4, R19, 0x3, P0 ;  /* 0x0000000418137211 */ /* 0x000fe400000f1c13 */
[----:B------:R-:W3:Y:S01]  /*f270*/  LDG.E.64.CONSTANT R14, [R14.64] ;  /* 0x000000040e0e7981 */ /* 0x000ee2000c1e9b00 */
[----:B------:R-:W-:Y:S01]  /*f280*/  IMAD R11, R10, c[0x0][0x53c], R11 ;  /* 0x00014f000a0b7a24 */ /* 0x000fe200078e020b */
[----:B------:R-:W-:Y:S01]  /*f290*/  LEA R10, P2, R30, R0, 0x3 ;  /* 0x000000001e0a7211 */ /* 0x000fe200078418ff */
[----:B------:R-:W-:Y:S01]  /*f2a0*/  IMAD R27, R23, c[0x0][0x538], RZ ;  /* 0x00014e00171b7a24 */ /* 0x000fe200078e02ff */
[----:B------:R-:W2:Y:S01]  /*f2b0*/  LDG.E.64.CONSTANT R18, [R18.64] ;  /* 0x0000000412127981 */ /* 0x000ea2000c1e9b00 */
[----:B------:R-:W-:Y:S01]  /*f2c0*/  IMAD R23, R28, c[0x0][0x53c], R25 ;  /* 0x00014f001c177a24 */ /* 0x000fe200078e0219 */
[----:B------:R-:W-:Y:S01]  /*f2d0*/  IADD3 R11, R31, R11, RZ ;  /* 0x0000000b1f0b7210 */ /* 0x000fe20007ffe0ff */
[----:B------:R-:W-:-:S02]  /*f2e0*/  IMAD R25, R21, c[0x0][0x538], RZ ;  /* 0x00014e0015197a24 */ /* 0x000fc400078e02ff */
        /* <DEDUP_REMOVED lines=26> */
[----:B------:R-:W-:-:S05]  /*f490*/  IADD3 R6, P6, R6, 0x8, RZ ;  /* 0x0000000806067810 */ /* 0x000fca0007fde0ff */
[----:B------:R-:W-:Y:S01]  /*f4a0*/  IMAD.X R2, RZ, RZ, R2, P6 ;  /* 0x000000ffff027224 */ /* 0x000fe200030e0602 */
[----:B--2---:R-:W-:-:S04]  /*f4b0*/  IADD3 R27, P0, P1, R18, R12, R48 ;  /* 0x0000000c121b7210 */ /* 0x004fc8000791e030 */
[----:B------:R-:W-:Y:S02]  /*f4c0*/  IADD3.X R13, R19, R13, R7, P0, P1 ;  /* 0x0000000d130d7210 */ /* 0x000fe400007e2407 */
[----:B------:R-:W-:Y:S02]  /*f4d0*/  IADD3 R18, P3, R52, 0x40, RZ ;  /* 0x0000004034127810 */ /* 0x000fe40007f7e0ff */
[----:B---3--:R-:W-:-:S04]  /*f4e0*/  IADD3 R7, P0, P1, R10, R14, R27 ;  /* 0x0000000e0a077210 */ /* 0x008fc8000791e01b */
[----:B------:R-:W-:Y:S02]  /*f4f0*/  IADD3.X R13, R11, R15, R13, P0, P1 ;  /* 0x0000000f0b0d7210 */ /* 0x000fe400007e240d */
[----:B------:R-:W-:Y:S02]  /*f500*/  IADD3.X R19, RZ, R53, RZ, P3, !PT ;  /* 0x00000035ff137210 */ /* 0x000fe40001ffe4ff */
[----:B------:R-:W-:Y:S02]  /*f510*/  PLOP3.LUT P0, PT, PT, PT, PT, 0x8, 0x0 ;  /* 0x000000000000781c */ /* 0x000fe40003f0e170 */
[----:B------:R-:W-:Y:S02]  /*f520*/  MOV R52, R18 ;  /* 0x0000001200347202 */ /* 0x000fe40000000f00 */
[----:B------:R-:W-:Y:S02]  /*f530*/  MOV R53, R19 ;  /* 0x0000001300357202 */ /* 0x000fe40000000f00 */
[----:B----4-:R-:W-:-:S04]  /*f540*/  IADD3 R7, P1, P2, R20, R24, R7 ;  /* 0x0000001814077210 */ /* 0x010fc80007a3e007 */
[----:B-----5:R-:W-:Y:S02]  /*f550*/  IADD3 R48, P4, P5, R22, R16, R7 ;  /* 0x0000001016307210 */ /* 0x020fe40007d9e007 */
[----:B------:R-:W-:-:S04]  /*f560*/  IADD3.X R7, R21, R25, R13, P1, P2 ;  /* 0x0000001915077210 */ /* 0x000fc80000fe440d */
[----:B------:R-:W-:Y:S02]  /*f570*/  IADD3.X R7, R23, R17, R7, P4, P5 ;  /* 0x0000001117077210 */ /* 0x000fe400027ea407 */
.L_x_2400:
[----:B------:R-:W-:Y:S05]  /*f580*/  BSYNC B5 ;  /* 0x0000000000057941 */ /* 0x000fea0003800000 */
.L_x_2399:
[----:B------:R-:W-:-:S04]  /*f590*/  ISETP.NE.U32.AND P1, PT, R6, RZ, PT ;  /* 0x000000ff0600720c */ /* 0x000fc80003f25070 */
[----:B------:R-:W-:-:S13]  /*f5a0*/  ISETP.NE.OR.EX P0, PT, R2, RZ, P0, P1 ;  /* 0x000000ff0200720c */ /* 0x000fda0000705710 */
[----:B------:R-:W-:Y:S01]  /*f5b0*/  @!P0 BREAK B2 ;  /* 0x0000000000028942 */ /* 0x000fe20003800000 */
[----:B------:R-:W-:Y:S05]  /*f5c0*/  @!P0 BRA `(.L_x_2392) ;  /* 0x0000030000008947 */ /* 0x000fea0003800000 */
.L_x_2394:
[----:B------:R-:W-:Y:S05]  /*f5d0*/  BSYNC B2 ;  /* 0x0000000000027941 */ /* 0x000fea0003800000 */
.L_x_2393:
[----:B------:R-:W-:Y:S02]  /*f5e0*/  BSSY B2, `(.L_x_2401) ;  /* 0x000002c000027945 */ /* 0x000fe40003800000 */
.L_x_2402:
        /* <DEDUP_REMOVED lines=16> */
[----:B------:R-:W-:-:S04]  /*f6f0*/  IMAD.WIDE.U32 R14, R18, c[0x0][0x538], RZ ;  /* 0x00014e00120e7a25 */ /* 0x000fc800078e00ff */
[----:B------:R-:W-:Y:S01]  /*f700*/  IMAD R23, R18, c[0x0][0x53c], R19 ;  /* 0x00014f0012177a24 */ /* 0x000fe200078e0213 */
[----:B------:R-:W-:Y:S01]  /*f710*/  LEA R22, P2, R14, R0, 0x3 ;  /* 0x000000000e167211 */ /* 0x000fe200078418ff */
[----:B------:R-:W-:-:S03]  /*f720*/  IMAD.WIDE.U32 R18, R12, c[0x0][0x538], RZ ;  /* 0x00014e000c127a25 */ /* 0x000fc600078e00ff */
[----:B------:R-:W-:Y:S01]  /*f730*/  IADD3 R23, R15, R23, RZ ;  /* 0x000000170f177210 */ /* 0x000fe20007ffe0ff */
[----:B------:R-:W-:Y:S01]  /*f740*/  IMAD R13, R12, c[0x0][0x53c], R13 ;  /* 0x00014f000c0d7a24 */ /* 0x000fe200078e020d */
[-C--:B------:R-:W-:Y:S01]  /*f750*/  LEA R12, P0, R16, R0.reuse, 0x3 ;  /* 0x00000000100c7211 */ /* 0x080fe200078018ff */
[----:B------:R-:W-:Y:S01]  /*f760*/  IMAD.IADD R21, R17, 0x1, R21 ;  /* 0x0000000111157824 */ /* 0x000fe200078e0215 */
[----:B------:R-:W-:Y:S02]  /*f770*/  LEA R20, P1, R18, R0, 0x3 ;  /* 0x0000000012147211 */ /* 0x000fe400078218ff */
[----:B------:R-:W-:Y:S02]  /*f780*/  IADD3 R15, R19, R13, RZ ;  /* 0x0000000d130f7210 */ /* 0x000fe40007ffe0ff */
[-C--:B------:R-:W-:Y:S02]  /*f790*/  LEA.HI.X R13, R16, R4.reuse, R21, 0x3, P0 ;  /* 0x00000004100d7211 */ /* 0x080fe400000f1c15 */
[----:B------:R-:W-:-:S02]  /*f7a0*/  LEA.HI.X R23, R14, R4, R23, 0x3, P2 ;  /* 0x000000040e177211 */ /* 0x000fc400010f1c17 */
[----:B------:R-:W-:Y:S02]  /*f7b0*/  LEA.HI.X R21, R18, R4, R15, 0x3, P1 ;  /* 0x0000000412157211 */ /* 0x000fe400008f1c0f */
        /* <DEDUP_REMOVED lines=15> */
.L_x_2401:
[----:B------:R-:W-:Y:S02]  /*f8b0*/  MOV R18, R52 ;  /* 0x0000003400127202 */ /* 0x000fe40000000f00 */
[----:B------:R-:W-:Y:S02]  /*f8c0*/  MOV R19, R53 ;  /* 0x0000003500137202 */ /* 0x000fe40000000f00 */
.L_x_2392:
[----:B------:R-:W-:Y:S05]  /*f8d0*/  BSYNC B3 ;  /* 0x0000000000037941 */ /* 0x000fea0003800000 */
.L_x_2391:
        /* <DEDUP_REMOVED lines=13> */
[----:B--2---:R-:W-:-:S05]  /*f9b0*/  IADD3 R48, P1, R10, R48, RZ ;  /* 0x000000300a307210 */ /* 0x004fca0007f3e0ff */
[----:B------:R-:W-:-:S06]  /*f9c0*/  IMAD.X R7, R11, 0x1, R7, P1 ;  /* 0x000000010b077824 */ /* 0x000fcc00008e0607 */
        /* <DEDUP_REMOVED lines=21> */
[----:B------:R-:W-:-:S05]  /*fb20*/  IADD3.X R7, R5, R7, RZ, P1, !PT ;  /* 0x0000000705077210 */ /* 0x000fca0000ffe4ff */
[----:B------:R-:W-:Y:S02]  /*fb30*/  @P0 IMAD.X R7, R11, 0x1, R7, P2 ;  /* 0x000000010b070824 */ /* 0x000fe400010e0607 */
.L_x_2390:
[----:B------:R-:W-:Y:S05]  /*fb40*/  BSYNC B4 ;  /* 0x0000000000047941 */ /* 0x000fea0003800000 */
.L_x_2389:
[----:B------:R-:W-:Y:S02]  /*fb50*/  MOV R49, R7 ;  /* 0x0000000700317202 */ /* 0x000fe40000000f00 */
[----:B------:R-:W-:-:S03]  /*fb60*/  IADD3 R3, R3, 0x80, RZ ;  /* 0x0000008003037810 */ /* 0x000fc60007ffe0ff */
[----:B------:R0:W-:Y:S04]  /*fb70*/  STG.E.64 [R8.64], R48 ;  /* 0x0000003008007986 */ /* 0x0001e8000c101b04 */
.L_x_2371:
[----:B------:R-:W-:-:S13]  /*fb80*/  ISETP.GE.AND P0, PT, R3, c[0x0][0x160], PT ;  /* 0x0000580003007a0c */ /* 0x000fda0003f06270 */
[----:B------:R-:W-:Y:S01]  /*fb90*/  @P0 BREAK B0 ;  /* 0x0000000000000942 */ /* 0x000fe20003800000 */
[----:B------:R-:W-:Y:S05]  /*fba0*/  @P0 BRA `(.L_x_2387) ;  /* 0x000029b000000947 */ /* 0x000fea0003800000 */
[----:B------:R-:W-:Y:S05]  /*fbb0*/  BSYNC B0 ;  /* 0x0000000000007941 */ /* 0x000fea0003800000 */
.L_x_2322:
[----:B------:R-:W-:Y:S01]  /*fbc0*/  ISETP.NE.AND P0, PT, RZ, c[0x0][0x168], PT ;  /* 0x00005a00ff007a0c */ /* 0x000fe20003f05270 */
[----:B------:R-:W-:Y:S01]  /*fbd0*/  HFMA2.MMA R4, -RZ, RZ, 0, 0 ;  /* 0x00000000ff047435 */ /* 0x000fe200000001ff */
[----:B------:R-:W-:Y:S01]  /*fbe0*/  MOV R2, RZ ;  /* 0x000000ff00027202 */ /* 0x000fe20000000f00 */
[----:B0-----:R-:W-:Y:S01]  /*fbf0*/  HFMA2.MMA R8, -RZ, RZ, 0, 0 ;  /* 0x00000000ff087435 */ /* 0x001fe200000001ff */
        /* <DEDUP_REMOVED lines=275> */
.L_x_2403:
        /* <DEDUP_REMOVED lines=38> */
[----:B------:R-:W-:Y:S02]  /*10f90*/  MOV R7, RZ ;  /* 0x000000ff00077202 */ /* 0x000fe40000000f00 */
        /* <DEDUP_REMOVED lines=12> */
.L_x_2413:
        /* <DEDUP_REMOVED lines=23> */
[----:B------:R-:W-:-:S03]  /*111d0*/  IMAD.WIDE.U32 R30, R30, c[0x0][0x538], RZ ;  /* 0x00014e001e1e7a25 */ /* 0x000fc600078e00ff */
[----:B------:R-:W-:Y:S01]  /*111e0*/  IADD3 R47, R19, R47, RZ ;  /* 0x0000002f132f7210 */ /* 0x000fe20007ffe0ff */
[----:B------:R-:W-:Y:S01]  /*111f0*/  IMAD.WIDE.U32 R24, R12, c[0x0][0x538], RZ ;  /* 0x00014e000c187a25 */ /* 0x000fe200078e00ff */
[-C--:B------:R-:W-:Y:S02]  /*11200*/  LEA R50, P1, R30, R0.reuse, 0x3 ;  /* 0x000000001e327211 */ /* 0x080fe400078218ff */
[----:B------:R-:W-:Y:S01]  /*11210*/  IADD3 R13, R31, R13, RZ ;  /* 0x0000000d1f0d7210 */ /* 0x000fe20007ffe0ff */
[----:B-----5:R-:W-:Y:S01]  /*11220*/  IMAD R19, R39, c[0x0][0x538], RZ ;  /* 0x00014e0027137a24 */ /* 0x020fe200078e02ff */
[----:B------:R-:W-:Y:S01]  /*11230*/  LEA R10, P2, R24, R0, 0x3 ;  /* 0x00000000180a7211 */ /* 0x000fe200078418ff */
[----:B------:R-:W-:Y:S01]  /*11240*/  IMAD.IADD R11, R25, 0x1, R11 ;  /* 0x00000001190b7824 */ /* 0x000fe200078e020b */
[----:B------:R-:W-:Y:S01]  /*11250*/  LEA.HI.X R51, R30, R4, R13, 0x3, P1 ;  /* 0x000000041e337211 */ /* 0x000fe200008f1c0d */
[----:B------:R-:W-:Y:S01]  /*11260*/  IMAD R25, R17, c[0x0][0x538], RZ ;  /* 0x00014e0011197a24 */ /* 0x000fe200078e02ff */
[----:B------:R-:W-:Y:S01]  /*11270*/  LEA R12, P3, R18, R0, 0x3 ;  /* 0x00000000120c7211 */ /* 0x000fe200078618ff */
        /* <DEDUP_REMOVED lines=53> */
[----:B------:R-:W5:Y:S01]  /*115d0*/  LDG.E.64.CONSTANT R24, [R24.64] ;  /* 0x0000000418187981 */ /* 0x000f62000c1e9b00 */
        /* <DEDUP_REMOVED lines=8> */
[----:B------:R-:W-:Y:S01]  /*11660*/  IMAD R45, R35, c[0x0][0x538], RZ ;  /* 0x00014e00232d7a24 */ /* 0x000fe200078e02ff */
[----:B------:R-:W-:Y:S01]  /*11670*/  IADD3 R31, R39, R31, RZ ;  /* 0x0000001f271f7210 */ /* 0x000fe20007ffe0ff */
[----:B------:R-:W-:Y:S01]  /*11680*/  IMAD.WIDE.U32 R32, R32, c[0x0][0x538], RZ ;  /* 0x00014e0020207a25 */ /* 0x000fe200078e00ff */
[-C--:B------:R-:W-:Y:S02]  /*11690*/  LEA.HI.X R27, R44, R4.reuse, R29, 0x3, P1 ;  /* 0x000000042c1b7211 */ /* 0x080fe400008f1c1d */
[-C--:B------:R-:W-:Y:S01]  /*116a0*/  LEA.HI.X R29, R42, R4.reuse, R43, 0x3, P2 ;  /* 0x000000042a1d7211 */ /* 0x080fe200010f1c2b */
[----:B------:R-:W-:Y:S01]  /*116b0*/  IMAD R45, R34, c[0x0][0x53c], R45 ;  /* 0x00014f00222d7a24 */ /* 0x000fe200078e022d */
[----:B------:R-:W-:Y:S01]  /*116c0*/  LEA.HI.X R31, R38, R4, R31, 0x3, P3 ;  /* 0x00000004261f7211 */ /* 0x000fe200018f1c1f */
[----:B------:R-:W-:Y:S01]  /*116d0*/  IMAD R43, R41, c[0x0][0x538], RZ ;  /* 0x00014e00292b7a24 */ /* 0x000fe200078e02ff */
[----:B------:R-:W5:Y:S01]  /*116e0*/  LDG.E.64.CONSTANT R26, [R26.64] ;  /* 0x000000041a1a7981 */ /* 0x000f62000c1e9b00 */
[----:B------:R-:W-:Y:S01]  /*116f0*/  IMAD.WIDE.U32 R34, R34, c[0x0][0x538], RZ ;  /* 0x00014e0022227a25 */ /* 0x000fe200078e00ff */
[----:B------:R-:W-:-:S02]  /*11700*/  IADD3 R33, R33, R47, RZ ;  /* 0x0000002f21217210 */ /* 0x000fc40007ffe0ff */
[----:B------:R-:W5:Y:S01]  /*11710*/  LDG.E.64.CONSTANT R28, [R28.64] ;  /* 0x000000041c1c7981 */ /* 0x000f62000c1e9b00 */
[----:B------:R-:W-:Y:S01]  /*11720*/  IMAD R41, R36, c[0x0][0x53c], R37 ;  /* 0x00014f0024297a24 */ /* 0x000fe200078e0225 */
[-C--:B------:R-:W-:Y:S01]  /*11730*/  LEA R42, P2, R34, R0.reuse, 0x3 ;  /* 0x00000000222a7211 */ /* 0x080fe200078418ff */
[----:B------:R-:W-:Y:S01]  /*11740*/  IMAD.WIDE.U32 R36, R36, c[0x0][0x538], RZ ;  /* 0x00014e0024247a25 */ /* 0x000fe200078e00ff */
[----:B------:R-:W5:Y:S03]  /*11750*/  LDG.E.64.CONSTANT R30, [R30.64] ;  /* 0x000000041e1e7981 */ /* 0x000f66000c1e9b00 */
[----:B------:R-:W-:Y:S01]  /*11760*/  IMAD.WIDE.U32 R38, R40, c[0x0][0x538], RZ ;  /* 0x00014e0028267a25 */ /* 0x000fe200078e00ff */
[----:B------:R-:W-:Y:S02]  /*11770*/  IADD3 R37, R37, R41, RZ ;  /* 0x0000002925257210 */ /* 0x000fe40007ffe0ff */
[-C--:B------:R-:W-:Y:S01]  /*11780*/  LEA R44, P4, R36, R0.reuse, 0x3 ;  /* 0x00000000242c7211 */ /* 0x080fe200078818ff */
[----:B------:R-:W-:Y:S01]  /*11790*/  IMAD R43, R40, c[0x0][0x53c], R43 ;  /* 0x00014f00282b7a24 */ /* 0x000fe200078e022b */
[-C--:B------:R-:W-:Y:S01]  /*117a0*/  LEA R40, P1, R32, R0.reuse, 0x3 ;  /* 0x0000000020287211 */ /* 0x080fe200078218ff */
[----:B------:R-:W-:Y:S01]  /*117b0*/  IMAD.IADD R35, R35, 0x1, R45 ;  /* 0x0000000123237824 */ /* 0x000fe200078e022d */
[----:B------:R-:W-:-:S02]  /*117c0*/  LEA R46, P3, R38, R0, 0x3 ;  /* 0x00000000262e7211 */ /* 0x000fc400078618ff */
[----:B------:R-:W-:Y:S02]  /*117d0*/  IADD3 R39, R39, R43, RZ ;  /* 0x0000002b27277210 */ /* 0x000fe40007ffe0ff */
[-C--:B------:R-:W-:Y:S02]  /*117e0*/  LEA.HI.X R41, R32, R4.reuse, R33, 0x3, P1 ;  /* 0x0000000420297211 */ /* 0x080fe400008f1c21 */
[-C--:B------:R-:W-:Y:S02]  /*117f0*/  LEA.HI.X R43, R34, R4.reuse, R35, 0x3, P2 ;  /* 0x00000004222b7211 */ /* 0x080fe400010f1c23 */
        /* <DEDUP_REMOVED lines=30> */
.L_x_2412:
[----:B------:R-:W-:Y:S02]  /*119e0*/  MOV R18, R52 ;  /* 0x0000003400127202 */ /* 0x000fe40000000f00 */
[----:B------:R-:W-:Y:S02]  /*119f0*/  MOV R19, R53 ;  /* 0x0000003500137202 */ /* 0x000fe40000000f00 */
.L_x_2411:
[----:B------:R-:W-:Y:S05]  /*11a00*/  BSYNC B5 ;  /* 0x0000000000057941 */ /* 0x000fea0003800000 */
.L_x_2410:
        /* <DEDUP_REMOVED lines=24> */
[----:B------:R-:W-:Y:S01]  /*11b90*/  IMAD.WIDE.U32 R24, R24, c[0x0][0x538], RZ ;  /* 0x00014e0018187a25 */ /* 0x000fe200078e00ff */
[----:B------:R-:W2:Y:S03]  /*11ba0*/  LDG.E.64.CONSTANT R12, [R12.64] ;  /* 0x000000040c0c7981 */ /* 0x000ea6000c1e9b00 */
[----:B------:R-:W-:Y:S01]  /*11bb0*/  IMAD R15, R14, c[0x0][0x53c], R15 ;  /* 0x00014f000e0f7a24 */ /* 0x000fe200078e020f */
[----:B------:R-:W-:Y:S01]  /*11bc0*/  IADD3 R19, R25, R19, RZ ;  /* 0x0000001319137210 */ /* 0x000fe20007ffe0ff */
[----:B-----5:R-:W-:Y:S01]  /*11bd0*/  IMAD R11, R11, c[0x0][0x538], RZ ;  /* 0x00014e000b0b7a24 */ /* 0x020fe200078e02ff */
[----:B------:R-:W-:Y:S01]  /*11be0*/  LEA R18, P0, R24, R0, 0x3 ;  /* 0x0000000018127211 */ /* 0x000fe200078018ff */
[----:B------:R-:W-:Y:S01]  /*11bf0*/  IMAD R25, R29, c[0x0][0x538], RZ ;  /* 0x00014e001d197a24 */ /* 0x000fe200078e02ff */
[----:B------:R-:W-:Y:S01]  /*11c00*/  IADD3 R15, R27, R15, RZ ;  /* 0x0000000f1b0f7210 */ /* 0x000fe20007ffe0ff */
[----:B------:R-:W-:Y:S01]  /*11c10*/  IMAD.WIDE.U32 R30, R10, c[0x0][0x538], RZ ;  /* 0x00014e000a1e7a25 */ /* 0x000fe200078e00ff */
[----:B------:R-:W-:-:S02]  /*11c20*/  LEA.HI.X R19, R24, R4, R19, 0x3, P0 ;  /* 0x0000000418137211 */ /* 0x000fc400000f1c13 */
[-C--:B------:R-:W-:Y:S01]  /*11c30*/  LEA R14, P1, R26, R0.reuse, 0x3 ;  /* 0x000000001a0e7211 */ /* 0x080fe200078218ff */
[----:B------:R-:W-:Y:S01]  /*11c40*/  IMAD R11, R10, c[0x0][0x53c], R11 ;  /* 0x00014f000a0b7a24 */ /* 0x000fe200078e020b */
[----:B------:R-:W-:Y:S01]  /*11c50*/  LEA R10, P2, R30, R0, 0x3 ;  /* 0x000000001e0a7211 */ /* 0x000fe200078418ff */
[----:B------:R-:W-:Y:S01]  /*11c60*/  IMAD R27, R23, c[0x0][0x538], RZ ;  /* 0x00014e00171b7a24 */ /* 0x000fe200078e02ff */
[-C--:B------:R-:W-:Y:S01]  /*11c70*/  LEA.HI.X R15, R26, R4.reuse, R15, 0x3, P1 ;  /* 0x000000041a0f7211 */ /* 0x080fe200008f1c0f */
[C---:B------:R-:W-:Y:S01]  /*11c80*/  IMAD R23, R28.reuse, c[0x0][0x53c], R25 ;  /* 0x00014f001c177a24 */ /* 0x040fe200078e0219 */
[----:B------:R-:W-:Y:S01]  /*11c90*/  IADD3 R11, R31, R11, RZ ;  /* 0x0000000b1f0b7210 */ /* 0x000fe20007ffe0ff */
[----:B------:R-:W-:Y:S01]  /*11ca0*/  IMAD R25, R21, c[0x0][0x538], RZ ;  /* 0x00014e0015197a24 */ /* 0x000fe200078e02ff */
[----:B------:R-:W2:Y:S01]  /*11cb0*/  LDG.E.64.CONSTANT R18, [R18.64] ;  /* 0x0000000412127981 */ /* 0x000ea2000c1e9b00 */
[----:B------:R-:W-:Y:S01]  /*11cc0*/  IMAD.WIDE.U32 R28, R28, c[0x0][0x538], RZ ;  /* 0x00014e001c1c7a25 */ /* 0x000fe200078e00ff */
[----:B------:R-:W-:-:S02]  /*11cd0*/  LEA.HI.X R11, R30, R4, R11, 0x3, P2 ;  /* 0x000000041e0b7211 */ /* 0x000fc400010f1c0b */
[----:B------:R-:W3:Y:S01]  /*11ce0*/  LDG.E.64.CONSTANT R14, [R14.64] ;  /* 0x000000040e0e7981 */ /* 0x000ee2000c1e9b00 */
[----:B------:R-:W-:Y:S01]  /*11cf0*/  IMAD.WIDE.U32 R32, R20, c[0x0][0x538], RZ ;  /* 0x00014e0014207a25 */ /* 0x000fe200078e00ff */
[-C--:B------:R-:W-:Y:S02]  /*11d00*/  LEA R24, P0, R28, R0.reuse, 0x3 ;  /* 0x000000001c187211 */ /* 0x080fe400078018ff */
[----:B------:R-:W3:Y:S01]  /*11d10*/  LDG.E.64.CONSTANT R10, [R10.64] ;  /* 0x000000040a0a7981 */ /* 0x000ee2000c1e9b00 */
[----:B------:R-:W-:Y:S02]  /*11d20*/  IMAD R25, R20, c[0x0][0x53c], R25 ;  /* 0x00014f0014197a24 */ /* 0x000fe400078e0219 */
[----:B------:R-:W-:Y:S02]  /*11d30*/  IMAD.IADD R23, R29, 0x1, R23 ;  /* 0x000000011d177824 */ /* 0x000fe400078e0217 */
        /* <DEDUP_REMOVED lines=11> */
[----:B------:R-:W4:Y:S01]  /*11df0*/  LDG.E.64.CONSTANT R24, [R24.64] ;  /* 0x0000000418187981 */ /* 0x000f22000c1e9b00 */
[----:B------:R-:W-:-:S02]  /*11e00*/  LEA R16, P0, R26, R0, 0x3 ;  /* 0x000000001a107211 */ /* 0x000fc400078018ff */
        /* <DEDUP_REMOVED lines=10> */
[----:B---3--:R-:W-:Y:S02]  /*11eb0*/  IADD3 R7, P0, P1, R10, R14, R27 ;  /* 0x0000000e0a077210 */ /* 0x008fe4000791e01b */
[----:B------:R-:W-:Y:S02]  /*11ec0*/  IADD3 R18, P3, R52, 0x40, RZ ;  /* 0x0000004034127810 */ /* 0x000fe40007f7e0ff */
[----:B------:R-:W-:-:S03]  /*11ed0*/  IADD3.X R13, R11, R15, R13, P0, P1 ;  /* 0x0000000f0b0d7210 */ /* 0x000fc600007e240d */
[----:B------:R-:W-:Y:S01]  /*11ee0*/  IMAD.X R19, RZ, RZ, R53, P3 ;  /* 0x000000ffff137224 */ /* 0x000fe200018e0635 */
[----:B------:R-:W-:Y:S02]  /*11ef0*/  PLOP3.LUT P0, PT, PT, PT, PT, 0x8, 0x0 ;  /* 0x000000000000781c */ /* 0x000fe40003f0e170 */
[----:B------:R-:W-:Y:S02]  /*11f00*/  MOV R52, R18 ;  /* 0x0000001200347202 */ /* 0x000fe40000000f00 */
[----:B------:R-:W-:Y:S02]  /*11f10*/  MOV R53, R19 ;  /* 0x0000001300357202 */ /* 0x000fe40000000f00 */
[----:B----4-:R-:W-:-:S04]  /*11f20*/  IADD3 R7, P1, P2, R20, R24, R7 ;  /* 0x0000001814077210 */ /* 0x010fc80007a3e007 */
[----:B-----5:R-:W-:Y:S02]  /*11f30*/  IADD3 R48, P4, P5, R22, R16, R7 ;  /* 0x0000001016307210 */ /* 0x020fe40007d9e007 */
[----:B------:R-:W-:-:S04]  /*11f40*/  IADD3.X R7, R21, R25, R13, P1, P2 ;  /* 0x0000001915077210 */ /* 0x000fc80000fe440d */
[----:B------:R-:W-:Y:S02]  /*11f50*/  IADD3.X R7, R23, R17, R7, P4, P5 ;  /* 0x0000001117077210 */ /* 0x000fe400027ea407 */
.L_x_2415:
[----:B------:R-:W-:Y:S05]  /*11f60*/  BSYNC B5 ;  /* 0x0000000000057941 */ /* 0x000fea0003800000 */
.L_x_2414:
[----:B------:R-:W-:-:S04]  /*11f70*/  ISETP.NE.U32.AND P1, PT, R6, RZ, PT ;  /* 0x000000ff0600720c */ /* 0x000fc80003f25070 */
[----:B------:R-:W-:-:S13]  /*11f80*/  ISETP.NE.OR.EX P0, PT, R2, RZ, P0, P1 ;  /* 0x000000ff0200720c */ /* 0x000fda0000705710 */
[----:B------:R-:W-:Y:S01]  /*11f90*/  @!P0 BREAK B2 ;  /* 0x0000000000028942 */ /* 0x000fe20003800000 */
[----:B------:R-:W-:Y:S05]  /*11fa0*/  @!P0 BRA `(.L_x_2407) ;  /* 0x0000030000008947 */ /* 0x000fea0003800000 */
.L_x_2409:
[----:B------:R-:W-:Y:S05]  /*11fb0*/  BSYNC B2 ;  /* 0x0000000000027941 */ /* 0x000fea0003800000 */
.L_x_2408:
[----:B------:R-:W-:Y:S02]  /*11fc0*/  BSSY B2, `(.L_x_2416) ;  /* 0x000002c000027945 */ /* 0x000fe40003800000 */
.L_x_2417:
[----:B------:R-:W2:Y:S04]  /*11fd0*/  LDG.E.64.CONSTANT R10, [R52.64] ;  /* 0x00000004340a7981 */ /* 0x000ea8000c1e9b00 */
[----:B------:R-:W3:Y:S04]  /*11fe0*/  LDG.E.64.CONSTANT R16, [R52.64+0x8] ;  /* 0x0000080434107981 */ /* 0x000ee8000c1e9b00 */
[----:B------:R-:W4:Y:S04]  /*11ff0*/  LDG.E.64.CONSTANT R18, [R52.64+0x18] ;  /* 0x0000180434127981 */ /* 0x000f28000c1e9b00 */
        /* <DEDUP_REMOVED lines=29> */
[----:B------:R-:W-:-:S05]  /*121d0*/  IADD3 R6, P0, R6, 0x4, RZ ;  /* 0x0000000406067810 */ /* 0x000fca0007f1e0ff */
[----:B------:R-:W-:Y:S01]  /*121e0*/  IMAD.X R2, RZ, RZ, R2, P0 ;  /* 0x000000ffff027224 */ /* 0x000fe200000e0602 */
        /* <DEDUP_REMOVED lines=10> */
.L_x_2416:
[----:B------:R-:W-:Y:S02]  /*12290*/  MOV R18, R52 ;  /* 0x0000003400127202 */ /* 0x000fe40000000f00 */
[----:B------:R-:W-:Y:S02]  /*122a0*/  MOV R19, R53 ;  /* 0x0000003500137202 */ /* 0x000fe40000000f00 */
.L_x_2407:
[----:B------:R-:W-:Y:S05]  /*122b0*/  BSYNC B3 ;  /* 0x0000000000037941 */ /* 0x000fea0003800000 */
.L_x_2406:
        /* <DEDUP_REMOVED lines=38> */
.L_x_2405:
[----:B------:R-:W-:Y:S05]  /*12520*/  BSYNC B4 ;  /* 0x0000000000047941 */ /* 0x000fea0003800000 */
.L_x_2404:
[----:B------:R-:W-:Y:S02]  /*12530*/  MOV R49, R7 ;  /* 0x0000000700317202 */ /* 0x000fe40000000f00 */
[----:B------:R-:W-:-:S03]  /*12540*/  IADD3 R3, R3, 0x80, RZ ;  /* 0x0000008003037810 */ /* 0x000fc60007ffe0ff */
[----:B------:R0:W-:Y:S04]  /*12550*/  STG.E.64 [R8.64], R48 ;  /* 0x0000003008007986 */ /* 0x0001e8000c101b04 */
.L_x_2387:
[----:B------:R-:W-:Y:S05]  /*12560*/  BSYNC B1 ;  /* 0x0000000000017941 */ /* 0x000fea0003800000 */
.L_x_2321:
[----:B------:R-:W-:Y:S01]  /*12570*/  WARPSYNC 0xffffffff ;  /* 0xffffffff00007948 */ /* 0x000fe20003800000 */
[----:B------:R-:W-:-:S13]  /*12580*/  ISETP.GE.AND P0, PT, R3, c[0x0][0x160], PT ;  /* 0x0000580003007a0c */ /* 0x000fda0003f06270 */
[----:B------:R-:W-:Y:S05]  /*12590*/  @P0 EXIT ;  /* 0x000000000000094d */ /* 0x000fea0003800000 */
        /* <DEDUP_REMOVED lines=279> */
.L_x_2418:
        /* <DEDUP_REMOVED lines=14> */
[----:B0-----:R-:W-:Y:S02]  /*137f0*/  SEL R9, R4, 0x1, !P0 ;  /* 0x0000000104097807 */ /* 0x001fe40004000000 */
        /* <DEDUP_REMOVED lines=9> */
[C---:B------:R-:W-:Y:S01]  /*13890*/  IADD3 R2, P1, R9.reuse, -0x1, RZ ;  /* 0xffffffff09027810 */ /* 0x040fe20007f3e0ff */
[----:B------:R-:W-:Y:S01]  /*138a0*/  BSSY B1, `(.L_x_2421) ;  /* 0x000013f000017945 */ /* 0x000fe20003800000 */
[----:B------:R-:W-:Y:S01]  /*138b0*/  HFMA2.MMA R5, -RZ, RZ, 0, 0 ;  /* 0x00000000ff057435 */ /* 0x000fe200000001ff */
        /* <DEDUP_REMOVED lines=24> */
.L_x_2428:
        /* <DEDUP_REMOVED lines=21> */
[----:B------:R-:W-:-:S04]  /*13b90*/  IMAD.WIDE.U32 R18, R8, c[0x0][0x538], RZ ;  /* 0x00014e0008127a25 */ /* 0x000fc800078e00ff */
[----:B------:R-:W-:Y:S02]  /*13ba0*/  IMAD R9, R8, c[0x0][0x53c], R9 ;  /* 0x00014f0008097a24 */ /* 0x000fe400078e0209 */
[----:B------:R-:W-:Y:S01]  /*13bb0*/  IMAD.WIDE.U32 R24, R10, c[0x0][0x538], RZ ;  /* 0x00014e000a187a25 */ /* 0x000fe200078e00ff */
[----:B------:R-:W-:-:S03]  /*13bc0*/  LEA R8, P1, R30, R0, 0x3 ;  /* 0x000000001e087211 */ /* 0x000fc600078218ff */
[----:B------:R-:W-:Y:S02]  /*13bd0*/  IMAD R11, R10, c[0x0][0x53c], R11 ;  /* 0x00014f000a0b7a24 */ /* 0x000fe400078e020b */
[----:B------:R-:W-:Y:S01]  /*13be0*/  IMAD.IADD R13, R31, 0x1, R13 ;  /* 0x000000011f0d7824 */ /* 0x000fe200078e020d */
[-C--:B------:R-:W-:Y:S02]  /*13bf0*/  LEA R12, P3, R18, R0.reuse, 0x3 ;  /* 0x00000000120c7211 */ /* 0x080fe400078618ff */
[----:B------:R-:W-:Y:S02]  /*13c00*/  IADD3 R19, R19, R9, RZ ;  /* 0x0000000913137210 */ /* 0x000fe40007ffe0ff */
[----:B------:R-:W-:Y:S01]  /*13c10*/  IADD3 R11, R25, R11, RZ ;  /* 0x0000000b190b7210 */ /* 0x000fe20007ffe0ff */
[----:B-----5:R-:W-:Y:S01]  /*13c20*/  IMAD R25, R39, c[0x0][0x538], RZ ;  /* 0x00014e0027197a24 */ /* 0x020fe200078e02ff */
[-C--:B------:R-:W-:Y:S02]  /*13c30*/  LEA.HI.X R9, R30, R3.reuse, R13, 0x3, P1 ;  /* 0x000000031e097211 */ /* 0x080fe400008f1c0d */
[-C--:B------:R-:W-:Y:S01]  /*13c40*/  LEA.HI.X R13, R18, R3.reuse, R19, 0x3, P3 ;  /* 0x00000003120d7211 */ /* 0x080fe200018f1c13 */
[----:B------:R-:W-:Y:S01]  /*13c50*/  IMAD R19, R17, c[0x0][0x538], RZ ;  /* 0x00014e0011137a24 */ /* 0x000fe200078e02ff */
[----:B------:R-:W-:Y:S01]  /*13c60*/  LEA R10, P2, R24, R0, 0x3 ;  /* 0x00000000180a7211 */ /* 0x000fe200078418ff */
[----:B------:R-:W-:Y:S01]  /*13c70*/  IMAD R47, R15, c[0x0][0x538], RZ ;  /* 0x00014e000f2f7a24 */ /* 0x000fe200078e02ff */
[----:B------:R-:W2:Y:S01]  /*13c80*/  LDG.E.64.CONSTANT R8, [R8.64] ;  /* 0x0000000408087981 */ /* 0x000ea2000c1e9b00 */
[----:B------:R-:W-:Y:S01]  /*13c90*/  IMAD R17, R38, c[0x0][0x53c], R25 ;  /* 0x00014f0026117a24 */ /* 0x000fe200078e0219 */
[----:B------:R-:W-:Y:S01]  /*13ca0*/  LEA.HI.X R11, R24, R3, R11, 0x3, P2 ;  /* 0x00000003180b7211 */ /* 0x000fe200010f1c0b */
[----:B------:R-:W-:Y:S01]  /*13cb0*/  IMAD.WIDE.U32 R38, R38, c[0x0][0x538], RZ ;  /* 0x00014e0026267a25 */ /* 0x000fe200078e00ff */
[----:B------:R-:W3:Y:S03]  /*13cc0*/  LDG.E.64.CONSTANT R12, [R12.64] ;  /* 0x000000040c0c7981 */ /* 0x000ee6000c1e9b00 */
[----:B------:R-:W-:-:S04]  /*13cd0*/  IMAD.WIDE.U32 R30, R16, c[0x0][0x538], RZ ;  /* 0x00014e00101e7a25 */ /* 0x000fc800078e00ff */
[----:B------:R-:W-:Y:S01]  /*13ce0*/  IMAD R15, R16, c[0x0][0x53c], R19 ;  /* 0x00014f00100f7a24 */ /* 0x000fe200078e0213 */
[----:B------:R-:W2:Y:S01]  /*13cf0*/  LDG.E.64.CONSTANT R10, [R10.64] ;  /* 0x000000040a0a7981 */ /* 0x000ea2000c1e9b00 */
[----:B------:R-:W-:Y:S01]  /*13d00*/  IMAD.WIDE.U32 R24, R14, c[0x0][0x538], RZ ;  /* 0x00014e000e187a25 */ /* 0x000fe200078e00ff */
[----:B------:R-:W-:-:S03]  /*13d10*/  IADD3 R17, R39, R17, RZ ;  /* 0x0000001127117210 */ /* 0x000fc60007ffe0ff */
[----:B------:R-:W-:Y:S01]  /*13d20*/  IMAD R19, R14, c[0x0][0x53c], R47 ;  /* 0x00014f000e137a24 */ /* 0x000fe200078e022f */
[-C--:B------:R-:W-:Y:S01]  /*13d30*/  LEA R14, P1, R38, R0.reuse, 0x3 ;  /* 0x00000000260e7211 */ /* 0x080fe200078218ff */
[----:B------:R-:W-:Y:S01]  /*13d40*/  IMAD.IADD R31, R31, 0x1, R15 ;  /* 0x000000011f1f7824 */ /* 0x000fe200078e020f */
[----:B------:R-:W-:Y:S02]  /*13d50*/  LEA R16, P2, R30, R0, 0x3 ;  /* 0x000000001e107211 */ /* 0x000fe400078418ff */
[----:B------:R-:W-:Y:S01]  /*13d60*/  IADD3 R19, R25, R19, RZ ;  /* 0x0000001319137210 */ /* 0x000fe20007ffe0ff */
[----:B------:R-:W-:Y:S01]  /*13d70*/  IMAD R25, R43, c[0x0][0x538], RZ ;  /* 0x00014e002b197a24 */ /* 0x000fe200078e02ff */
[-C--:B------:R-:W-:Y:S02]  /*13d80*/  LEA.HI.X R15, R38, R3.reuse, R17, 0x3, P1 ;  /* 0x00000003260f7211 */ /* 0x080fe400008f1c11 */
[----:B------:R-:W-:Y:S01]  /*13d90*/  LEA.HI.X R17, R30, R3, R31, 0x3, P2 ;  /* 0x000000031e117211 */ /* 0x000fe200010f1c1f */
[----:B------:R-:W-:-:S02]  /*13da0*/  IMAD R31, R23, c[0x0][0x538], RZ ;  /* 0x00014e00171f7a24 */ /* 0x000fc400078e02ff */
[----:B------:R-:W-:Y:S01]  /*13db0*/  IMAD R23, R42, c[0x0][0x53c], R25 ;  /* 0x00014f002a177a24 */ /* 0x000fe200078e0219 */
[----:B------:R-:W-:Y:S01]  /*13dc0*/  LEA R18, P3, R24, R0, 0x3 ;  /* 0x0000000018127211 */ /* 0x000fe200078618ff */
[----:B------:R-:W-:Y:S01]  /*13dd0*/  IMAD R25, R21, c[0x0][0x538], RZ ;  /* 0x00014e0015197a24 */ /* 0x000fe200078e02ff */
[----:B------:R-:W3:Y:S01]  /*13de0*/  LDG.E.64.CONSTANT R14, [R14.64] ;  /* 0x000000040e0e7981 */ /* 0x000ee2000c1e9b00 */
[----:B------:R-:W-:-:S03]  /*13df0*/  IMAD.WIDE.U32 R42, R42, c[0x0][0x538], RZ ;  /* 0x00014e002a2a7a25 */ /* 0x000fc600078e00ff */
[----:B------:R-:W4:Y:S01]  /*13e00*/  LDG.E.64.CONSTANT R16, [R16.64] ;  /* 0x0000000410107981 */ /* 0x000f22000c1e9b00 */
[----:B------:R-:W-:-:S04]  /*13e10*/  IMAD.WIDE.U32 R38, R22, c[0x0][0x538], RZ ;  /* 0x00014e0016267a25 */ /* 0x000fc800078e00ff */
[----:B------:R-:W-:Y:S02]  /*13e20*/  IMAD R21, R22, c[0x0][0x53c], R31 ;  /* 0x00014f0016157a24 */ /* 0x000fe400078e021f */
[----:B------:R-:W-:Y:S01]  /*13e30*/  IMAD.WIDE.U32 R30, R20, c[0x0][0x538], RZ ;  /* 0x00014e00141e7a25 */ /* 0x000fe200078e00ff */
[----:B------:R-:W-:-:S03]  /*13e40*/  IADD3 R23, R43, R23, RZ ;  /* 0x000000172b177210 */ /* 0x000fc60007ffe0ff */
[----:B------:R-:W-:Y:S01]  /*13e50*/  IMAD R25, R20, c[0x0][0x53c], R25 ;  /* 0x00014f0014197a24 */ /* 0x000fe200078e0219 */
[-C--:B------:R-:W-:Y:S02]  /*13e60*/  LEA R20, P1, R42, R0.reuse, 0x3 ;  /* 0x000000002a147211 */ /* 0x080fe400078218ff */
[-C--:B------:R-:W-:Y:S01]  /*13e70*/  LEA R22, P2, R38, R0.reuse, 0x3 ;  /* 0x0000000026167211 */ /* 0x080fe200078418ff */
[----:B------:R-:W-:Y:S01]  /*13e80*/  IMAD.IADD R25, R31, 0x1, R25 ;  /* 0x000000011f197824 */ /* 0x000fe200078e0219 */
[----:B------:R-:W-:Y:S01]  /*13e90*/  IADD3 R39, R39, R21, RZ ;  /* 0x0000001527277210 */ /* 0x000fe20007ffe0ff */
[----:B------:R-:W-:Y:S01]  /*13ea0*/  IMAD R31, R45, c[0x0][0x538], RZ ;  /* 0x00014e002d1f7a24 */ /* 0x000fe200078e02ff */
[-C--:B------:R-:W-:Y:S02]  /*13eb0*/  LEA.HI.X R21, R42, R3.reuse, R23, 0x3, P1 ;  /* 0x000000032a157211 */ /* 0x080fe400008f1c17 */
[-C--:B------:R-:W-:Y:S01]  /*13ec0*/  LEA.HI.X R23, R38, R3.reuse, R39, 0x3, P2 ;  /* 0x0000000326177211 */ /* 0x080fe200010f1c27 */
[----:B------:R-:W-:Y:S01]  /*13ed0*/  IMAD R39, R29, c[0x0][0x538], RZ ;  /* 0x00014e001d277a24 */ /* 0x000fe200078e02ff */
[----:B------:R-:W-:Y:S01]  /*13ee0*/  LEA.HI.X R19, R24, R3, R19, 0x3, P3 ;  /* 0x0000000318137211 */ /* 0x000fe200018f1c13 */
[C---:B------:R-:W-:Y:S01]  /*13ef0*/  IMAD R29, R44.reuse, c[0x0][0x53c], R31 ;  /* 0x00014f002c1d7a24 */ /* 0x040fe200078e021f */
[----:B------:R-:W5:Y:S01]  /*13f00*/  LDG.E.64.CONSTANT R20, [R20.64] ;  /* 0x0000000414147981 */ /* 0x000f62000c1e9b00 */
[----:B------:R-:W-:Y:S01]  /*13f10*/  IMAD.WIDE.U32 R44, R44, c[0x0][0x538], RZ ;  /* 0x00014e002c2c7a25 */ /* 0x000fe200078e00ff */
[----:B------:R-:W-:-:S02]  /*13f20*/  LEA R24, P3, R30, R0, 0x3 ;  /* 0x000000001e187211 */ /* 0x000fc400078618ff */
[----:B------:R-:W4:Y:S01]  /*13f30*/  LDG.E.64.CONSTANT R18, [R18.64] ;  /* 0x0000000412127981 */ /* 0x000f22000c1e9b00 */
[----:B------:R-:W-:Y:S02]  /*13f40*/  IMAD R31, R27, c[0x0][0x538], RZ ;  /* 0x00014e001b1f7a24 */ /* 0x000fe400078e02ff */
[C---:B------:R-:W-:Y:S01]  /*13f50*/  IMAD.WIDE.U32 R42, R28.reuse, c[0x0][0x538], RZ ;  /* 0x00014e001c2a7a25 */ /* 0x040fe200078e00ff */
[----:B------:R-:W-:Y:S01]  /*13f60*/  IADD3 R29, R45, R29, RZ ;  /* 0x0000001d2d1d7210 */ /* 0x000fe20007ffe0ff */
[----:B------:R-:W5:Y:S02]  /*13f70*/  LDG.E.64.CONSTANT R22, [R22.64] ;  /* 0x0000000416167981 */ /* 0x000f64000c1e9b00 */
[----:B------:R-:W-:Y:S02]  /*13f80*/  IMAD R27, R28, c[0x0][0x53c], R39 ;  /* 0x00014f001c1b7a24 */ /* 0x000fe400078e0227 */
[----:B------:R-:W-:-:S04]  /*13f90*/  IMAD.WIDE.U32 R38, R26, c[0x0][0x538], RZ ;  /* 0x00014e001a267a25 */ /* 0x000fc800078e00ff */
[----:B------:R-:W-:Y:S01]  /*13fa0*/  IMAD R31, R26, c[0x0][0x53c], R31 ;  /* 0x00014f001a1f7a24 */ /* 0x000fe200078e021f */
[-C--:B------:R-:W-:Y:S02]  /*13fb0*/  LEA R26, P1, R44, R0.reuse, 0x3 ;  /* 0x000000002c1a7211 */ /* 0x080fe400078218ff */
[----:B------:R-:W-:Y:S01]  /*13fc0*/  IADD3 R43, R43, R27, RZ ;  /* 0x0000001b2b2b7210 */ /* 0x000fe20007ffe0ff */
[----:B------:R-:W-:Y:S01]  /*13fd0*/  IMAD R47, R33, c[0x0][0x538], RZ ;  /* 0x00014e00212f7a24 */ /* 0x000fe200078e02ff */
[-C--:B------:R-:W-:Y:S01]  /*13fe0*/  LEA.HI.X R25, R30, R3.reuse, R25, 0x3, P3 ;  /* 0x000000031e197211 */ /* 0x080fe200018f1c19 */
[----:B------:R-:W-:Y:S01]  /*13ff0*/  IMAD R45, R35, c[0x0][0x538], RZ ;  /* 0x00014e00232d7a24 */ /* 0x000fe200078e02ff */
[-C--:B------:R-:W-:Y:S02]  /*14000*/  LEA R28, P2, R42, R0.reuse, 0x3 ;  /* 0x000000002a1c7211 */ /* 0x080fe400078418ff */
[----:B------:R-:W-:Y:S01]  /*14010*/  LEA.HI.X R27, R44, R3, R29, 0x3, P1 ;  /* 0x000000032c1b7211 */ /* 0x000fe200008f1c1d */
[----:B------:R-:W-:Y:S01]  /*14020*/  IMAD R37, R37, c[0x0][0x538], RZ ;  /* 0x00014e0025257a24 */ /* 0x000fe200078e02ff */
[----:B------:R-:W-:Y:S01]  /*14030*/  LEA R30, P3, R38, R0, 0x3 ;  /* 0x00000000261e7211 */ /* 0x000fe200078618ff */
[----:B------:R-:W-:Y:S01]  /*14040*/  IMAD R47, R32, c[0x0][0x53c], R47 ;  /* 0x00014f00202f7a24 */ /* 0x000fe200078e022f */
        /* <DEDUP_REMOVED lines=8> */
[----:B------:R-:W-:-:S03]  /*140d0*/  IMAD.WIDE.U32 R34, R34, c[0x0][0x538], RZ ;  /* 0x00014e0022227a25 */ /* 0x000fc600078e00ff */
[----:B------:R-:W5:Y:S01]  /*140e0*/  LDG.E.64.CONSTANT R28, [R28.64] ;  /* 0x000000041c1c7981 */ /* 0x000f62000c1e9b00 */
[C---:B------:R-:W-:Y:S02]  /*140f0*/  IMAD R41, R36.reuse, c[0x0][0x53c], R37 ;  /* 0x00014f0024297a24 */ /* 0x040fe400078e0225 */
[----:B------:R-:W-:Y:S01]  /*14100*/  IMAD.WIDE.U32 R36, R36, c[0x0][0x538], RZ ;  /* 0x00014e0024247a25 */ /* 0x000fe200078e00ff */
[----:B------:R-:W-:Y:S01]  /*14110*/  LEA R42, P2, R34, R0, 0x3 ;  /* 0x00000000222a7211 */ /* 0x000fe200078418ff */
[----:B------:R-:W5:Y:S02]  /*14120*/  LDG.E.64.CONSTANT R30, [R30.64] ;  /* 0x000000041e1e7981 */ /* 0x000f64000c1e9b00 */
[----:B------:R-:W-:Y:S01]  /*14130*/  IMAD.WIDE.U32 R38, R40, c[0x0][0x538], RZ ;  /* 0x00014e0028267a25 */ /* 0x000fe200078e00ff */
[----:B------:R-:W-:-:S03]  /*14140*/  IADD3 R35, R35, R45, RZ ;  /* 0x0000002d23237210 */ /* 0x000fc60007ffe0ff */
[----:B------:R-:W-:Y:S01]  /*14150*/  IMAD R43, R40, c[0x0][0x53c], R43 ;  /* 0x00014f00282b7a24 */ /* 0x000fe200078e022b */
[-C--:B------:R-:W-:Y:S01]  /*14160*/  LEA R40, P1, R32, R0.reuse, 0x3 ;  /* 0x0000000020287211 */ /* 0x080fe200078218ff */
[----:B------:R-:W-:Y:S01]  /*14170*/  IMAD.IADD R33, R33, 0x1, R47 ;  /* 0x0000000121217824 */ /* 0x000fe200078e022f */
[----:B------:R-:W-:Y:S02]  /*14180*/  IADD3 R37, R37, R41, RZ ;  /* 0x0000002925257210 */ /* 0x000fe40007ffe0ff */
[----:B------:R-:W-:Y:S02]  /*14190*/  IADD3 R39, R39, R43, RZ ;  /* 0x0000002b27277210 */ /* 0x000fe40007ffe0ff */
[-C--:B------:R-:W-:Y:S02]  /*141a0*/  LEA R44, P4, R36, R0.reuse, 0x3 ;  /* 0x00000000242c7211 */ /* 0x080fe400078818ff */
[----:B------:R-:W-:Y:S02]  /*141b0*/  LEA R46, P3, R38, R0, 0x3 ;  /* 0x00000000262e7211 */ /* 0x000fe400078618ff */
[----:B------:R-:W-:-:S02]  /*141c0*/  LEA.HI.X R41, R32, R3, R33, 0x3, P1 ;  /* 0x0000000320297211 */ /* 0x000fc400008f1c21 */
        /* <DEDUP_REMOVED lines=31> */
.L_x_2427:
[----:B------:R-:W-:Y:S02]  /*143c0*/  MOV R16, R52 ;  /* 0x0000003400107202 */ /* 0x000fe40000000f00 */
[----:B------:R-:W-:Y:S02]  /*143d0*/  MOV R17, R53 ;  /* 0x0000003500117202 */ /* 0x000fe40000000f00 */
.L_x_2426:
[----:B------:R-:W-:Y:S05]  /*143e0*/  BSYNC B4 ;  /* 0x0000000000047941 */ /* 0x000fea0003800000 */
.L_x_2425:
        /* <DEDUP_REMOVED lines=23> */
[----:B-----5:R-:W-:Y:S02]  /*14560*/  IMAD R11, R11, c[0x0][0x538], RZ ;  /* 0x00014e000b0b7a24 */ /* 0x020fe400078e02ff */
[C---:B------:R-:W-:Y:S02]  /*14570*/  IMAD R17, R24.reuse, c[0x0][0x53c], R17 ;  /* 0x00014f0018117a24 */ /* 0x040fe400078e0211 */
[----:B------:R-:W-:Y:S01]  /*14580*/  IMAD.WIDE.U32 R24, R24, c[0x0][0x538], RZ ;  /* 0x00014e0018187a25 */ /* 0x000fe200078e00ff */
[----:B------:R-:W2:Y:S03]  /*14590*/  LDG.E.64.CONSTANT R8, [R8.64] ;  /* 0x0000000408087981 */ /* 0x000ea6000c1e9b00 */
[----:B------:R-:W-:Y:S01]  /*145a0*/  IMAD R15, R14, c[0x0][0x53c], R15 ;  /* 0x00014f000e0f7a24 */ /* 0x000fe200078e020f */
[----:B------:R-:W-:Y:S01]  /*145b0*/  LEA R14, P1, R26, R0, 0x3 ;  /* 0x000000001a0e7211 */ /* 0x000fe200078218ff */
[----:B------:R-:W-:Y:S01]  /*145c0*/  IMAD.WIDE.U32 R28, R10, c[0x0][0x538], RZ ;  /* 0x00014e000a1c7a25 */ /* 0x000fe200078e00ff */
[----:B------:R-:W-:-:S02]  /*145d0*/  IADD3 R17, R25, R17, RZ ;  /* 0x0000001119117210 */ /* 0x000fc40007ffe0ff */
[----:B------:R-:W-:Y:S01]  /*145e0*/  IADD3 R15, R27, R15, RZ ;  /* 0x0000000f1b0f7210 */ /* 0x000fe20007ffe0ff */
[----:B------:R-:W-:Y:S01]  /*145f0*/  IMAD R11, R10, c[0x0][0x53c], R11 ;  /* 0x00014f000a0b7a24 */ /* 0x000fe200078e020b */
[-C--:B------:R-:W-:Y:S01]  /*14600*/  LEA R10, P2, R28, R0.reuse, 0x3 ;  /* 0x000000001c0a7211 */ /* 0x080fe200078418ff */
[----:B------:R-:W-:Y:S01]  /*14610*/  IMAD R23, R23, c[0x0][0x538], RZ ;  /* 0x00014e0017177a24 */ /* 0x000fe200078e02ff */
[-C--:B------:R-:W-:Y:S01]  /*14620*/  LEA.HI.X R15, R26, R3.reuse, R15, 0x3, P1 ;  /* 0x000000031a0f7211 */ /* 0x080fe200008f1c0f */
[----:B------:R-:W-:Y:S01]  /*14630*/  IMAD.IADD R11, R29, 0x1, R11 ;  /* 0x000000011d0b7824 */ /* 0x000fe200078e020b */
[-C--:B------:R-:W-:Y:S01]  /*14640*/  LEA R16, P0, R24, R0.reuse, 0x3 ;  /* 0x0000000018107211 */ /* 0x080fe200078018ff */
[----:B------:R-:W-:Y:S02]  /*14650*/  IMAD R25, R21, c[0x0][0x538], RZ ;  /* 0x00014e0015197a24 */ /* 0x000fe400078e02ff */
[----:B------:R-:W-:Y:S01]  /*14660*/  IMAD R21, R22, c[0x0][0x53c], R23 ;  /* 0x00014f0016157a24 */ /* 0x000fe200078e0217 */
[-C--:B------:R-:W-:Y:S01]  /*14670*/  LEA.HI.X R11, R28, R3.reuse, R11, 0x3, P2 ;  /* 0x000000031c0b7211 */ /* 0x080fe200010f1c0b */
[----:B------:R-:W-:Y:S01]  /*14680*/  IMAD R23, R19, c[0x0][0x538], RZ ;  /* 0x00014e0013177a24 */ /* 0x000fe200078e02ff */
[----:B------:R-:W-:Y:S01]  /*14690*/  LEA.HI.X R17, R24, R3, R17, 0x3, P0 ;  /* 0x0000000318117211 */ /* 0x000fe200000f1c11 */
[----:B------:R-:W-:Y:S01]  /*146a0*/  IMAD.WIDE.U32 R26, R22, c[0x0][0x538], RZ ;  /* 0x00014e00161a7a25 */ /* 0x000fe200078e00ff */
[----:B------:R-:W3:Y:S03]  /*146b0*/  LDG.E.64.CONSTANT R14, [R14.64] ;  /* 0x000000040e0e7981 */ /* 0x000ee6000c1e9b00 */
[----:B------:R-:W-:Y:S01]  /*146c0*/  IMAD R19, R20, c[0x0][0x53c], R25 ;  /* 0x00014f0014137a24 */ /* 0x000fe200078e0219 */
[-C--:B------:R-:W-:Y:S01]  /*146d0*/  LEA R22, P0, R26, R0.reuse, 0x3 ;  /* 0x000000001a167211 */ /* 0x080fe200078018ff */
[----:B------:R-:W-:Y:S01]  /*146e0*/  IMAD.WIDE.U32 R28, R20, c[0x0][0x538], RZ ;  /* 0x00014e00141c7a25 */ /* 0x000fe200078e00ff */
[----:B------:R-:W-:Y:S01]  /*146f0*/  IADD3 R21, R27, R21, RZ ;  /* 0x000000151b157210 */ /* 0x000fe20007ffe0ff */
[----:B------:R-:W2:Y:S02]  /*14700*/  LDG.E.64.CONSTANT R16, [R16.64] ;  /* 0x0000000410107981 */ /* 0x000ea4000c1e9b00 */
[----:B------:R-:W-:Y:S01]  /*14710*/  IMAD.WIDE.U32 R30, R18, c[0x0][0x538], RZ ;  /* 0x00014e00121e7a25 */ /* 0x000fe200078e00ff */
[-C--:B------:R-:W-:Y:S01]  /*14720*/  LEA R20, P1, R28, R0.reuse, 0x3 ;  /* 0x000000001c147211 */ /* 0x080fe200078218ff */
[----:B------:R-:W3:Y:S01]  /*14730*/  LDG.E.64.CONSTANT R10, [R10.64] ;  /* 0x000000040a0a7981 */ /* 0x000ee2000c1e9b00 */
[----:B------:R-:W-:Y:S01]  /*14740*/  IADD3 R19, R29, R19, RZ ;  /* 0x000000131d137210 */ /* 0x000fe20007ffe0ff */
[----:B------:R-:W-:Y:S01]  /*14750*/  IMAD R23, R18, c[0x0][0x53c], R23 ;  /* 0x00014f0012177a24 */ /* 0x000fe200078e0217 */
[----:B------:R-:W-:Y:S01]  /*14760*/  LEA R18, P2, R30, R0, 0x3 ;  /* 0x000000001e127211 */ /* 0x000fe200078418ff */
[----:B------:R-:W-:-:S02]  /*14770*/  IMAD R33, R13, c[0x0][0x538], RZ ;  /* 0x00014e000d217a24 */ /* 0x000fc400078e02ff */
[----:B------:R-:W-:Y:S01]  /*14780*/  IMAD.WIDE.U32 R24, R12, c[0x0][0x538], RZ ;  /* 0x00014e000c187a25 */ /* 0x000fe200078e00ff */
[----:B------:R-:W-:Y:S02]  /*14790*/  IADD3 R13, R31, R23, RZ ;  /* 0x000000171f0d7210 */ /* 0x000fe40007ffe0ff */
[-C--:B------:R-:W-:Y:S02]  /*147a0*/  LEA.HI.X R23, R26, R3.reuse, R21, 0x3, P0 ;  /* 0x000000031a177211 */ /* 0x080fe400000f1c15 */
[-C--:B------:R-:W-:Y:S02]  /*147b0*/  LEA.HI.X R21, R28, R3.reuse, R19, 0x3, P1 ;  /* 0x000000031c157211 */ /* 0x080fe400008f1c13 */
[----:B------:R-:W-:Y:S01]  /*147c0*/  LEA.HI.X R19, R30, R3, R13, 0x3, P2 ;  /* 0x000000031e137211 */ /* 0x000fe200010f1c0d */
[----:B------:R-:W-:Y:S01]  /*147d0*/  IMAD R13, R12, c[0x0][0x53c], R33 ;  /* 0x00014f000c0d7a24 */ /* 0x000fe200078e0221 */
[----:B------:R-:W-:Y:S01]  /*147e0*/  LEA R12, P0, R24, R0, 0x3 ;  /* 0x00000000180c7211 */ /* 0x000fe200078018ff */
[----:B------:R-:W4:Y:S02]  /*147f0*/  LDG.E.64.CONSTANT R22, [R22.64] ;  /* 0x0000000416167981 */ /* 0x000f24000c1e9b00 */
[----:B------:R-:W-:-:S02]  /*14800*/  IMAD.IADD R13, R25, 0x1, R13 ;  /* 0x00000001190d7824 */ /* 0x000fc400078e020d */
[----:B------:R-:W4:Y:S03]  /*14810*/  LDG.E.64.CONSTANT R20, [R20.64] ;  /* 0x0000000414147981 */ /* 0x000f26000c1e9b00 */
[----:B------:R-:W-:Y:S01]  /*14820*/  LEA.HI.X R13, R24, R3, R13, 0x3, P0 ;  /* 0x00000003180d7211 */ /* 0x000fe200000f1c0d */
[----:B------:R-:W5:Y:S05]  /*14830*/  LDG.E.64.CONSTANT R18, [R18.64] ;  /* 0x0000000412127981 */ /* 0x000f6a000c1e9b00 */
[----:B------:R-:W5:Y:S01]  /*14840*/  LDG.E.64.CONSTANT R12, [R12.64] ;  /* 0x000000040c0c7981 */ /* 0x000f62000c1e9b00 */
[----:B------:R-:W-:-:S04]  /*14850*/  IADD3 R48, P6, R48, 0x8, RZ ;  /* 0x0000000830307810 */ /* 0x000fc80007fde0ff */
[----:B------:R-:W-:Y:S02]  /*14860*/  IADD3.X R2, RZ, R2, RZ, P6, !PT ;  /* 0x00000002ff027210 */ /* 0x000fe400037fe4ff */
[----:B--2---:R-:W-:-:S04]  /*14870*/  IADD3 R25, P0, P1, R16, R8, R50 ;  /* 0x0000000810197210 */ /* 0x004fc8000791e032 */
[----:B------:R-:W-:Y:S02]  /*14880*/  IADD3.X R9, R17, R9, R5, P0, P1 ;  /* 0x0000000911097210 */ /* 0x000fe400007e2405 */
[----:B---3--:R-:W-:Y:S02]  /*14890*/  IADD3 R5, P0, P1, R10, R14, R25 ;  /* 0x0000000e0a057210 */ /* 0x008fe4000791e019 */
[----:B------:R-:W-:Y:S02]  /*148a0*/  IADD3 R16, P3, R52, 0x40, RZ ;  /* 0x0000004034107810 */ /* 0x000fe40007f7e0ff */
[----:B------:R-:W-:Y:S02]  /*148b0*/  IADD3.X R9, R11, R15, R9, P0, P1 ;  /* 0x0000000f0b097210 */ /* 0x000fe400007e2409 */
[----:B------:R-:W-:Y:S02]  /*148c0*/  IADD3.X R17, RZ, R53, RZ, P3, !PT ;  /* 0x00000035ff117210 */ /* 0x000fe40001ffe4ff */
[----:B------:R-:W-:-:S02]  /*148d0*/  PLOP3.LUT P0, PT, PT, PT, PT, 0x8, 0x0 ;  /* 0x000000000000781c */ /* 0x000fc40003f0e170 */
[----:B----4-:R-:W-:Y:S01]  /*148e0*/  IADD3 R5, P1, P2, R20, R22, R5 ;  /* 0x0000001614057210 */ /* 0x010fe20007a3e005 */
[----:B------:R-:W-:Y:S01]  /*148f0*/  IMAD.MOV.U32 R53, RZ, RZ, R17 ;  /* 0x000000ffff357224 */ /* 0x000fe200078e0011 */
[----:B------:R-:W-:Y:S02]  /*14900*/  MOV R52, R16 ;  /* 0x0000001000347202 */ /* 0x000fe40000000f00 */
[----:B-----5:R-:W-:Y:S02]  /*14910*/  IADD3 R50, P4, P5, R18, R12, R5 ;  /* 0x0000000c12327210 */ /* 0x020fe40007d9e005 */
[----:B------:R-:W-:-:S04]  /*14920*/  IADD3.X R5, R21, R23, R9, P1, P2 ;  /* 0x0000001715057210 */ /* 0x000fc80000fe4409 */
[----:B------:R-:W-:Y:S02]  /*14930*/  IADD3.X R5, R19, R13, R5, P4, P5 ;  /* 0x0000000d13057210 */ /* 0x000fe400027ea405 */
.L_x_2430:
[----:B------:R-:W-:Y:S05]  /*14940*/  BSYNC B4 ;  /* 0x0000000000047941 */ /* 0x000fea0003800000 */
.L_x_2429:
[----:B------:R-:W-:-:S04]  /*14950*/  ISETP.NE.U32.AND P1, PT, R48, RZ, PT ;  /* 0x000000ff3000720c */ /* 0x000fc80003f25070 */
[----:B------:R-:W-:-:S13]  /*14960*/  ISETP.NE.OR.EX P0, PT, R2, RZ, P0, P1 ;  /* 0x000000ff0200720c */ /* 0x000fda0000705710 */
[----:B------:R-:W-:Y:S01]  /*14970*/  @!P0 BREAK B3 ;  /* 0x0000000000038942 */ /* 0x000fe20003800000 */
[----:B------:R-:W-:Y:S05]  /*14980*/  @!P0 BRA `(.L_x_2422) ;  /* 0x0000030000008947 */ /* 0x000fea0003800000 */
.L_x_2424:
[----:B------:R-:W-:Y:S05]  /*14990*/  BSYNC B3 ;  /* 0x0000000000037941 */ /* 0x000fea0003800000 */
.L_x_2423:
[----:B------:R-:W-:Y:S02]  /*149a0*/  BSSY B3, `(.L_x_2431) ;  /* 0x000002c000037945 */ /* 0x000fe40003800000 */
.L_x_2432:
        /* <DEDUP_REMOVED lines=13> */
[----:B-----5:R-:W-:Y:S01]  /*14a80*/  IMAD R15, R15, c[0x0][0x538], RZ ;  /* 0x00014e000f0f7a24 */ /* 0x020fe200078e02ff */
[-C--:B------:R-:W-:Y:S01]  /*14a90*/  LEA R20, P2, R18, R0.reuse, 0x3 ;  /* 0x0000000012147211 */ /* 0x080fe200078418ff */
        /* <DEDUP_REMOVED lines=9> */
[----:B------:R-:W-:Y:S02]  /*14b30*/  LEA R14, P1, R16, R0, 0x3 ;  /* 0x00000000100e7211 */ /* 0x000fe400078218ff */
[-C--:B------:R-:W-:Y:S01]  /*14b40*/  LEA.HI.X R11, R12, R3.reuse, R11, 0x3, P0 ;  /* 0x000000030c0b7211 */ /* 0x080fe200000f1c0b */
[----:B------:R-:W-:Y:S01]  /*14b50*/  IMAD.IADD R15, R17, 0x1, R15 ;  /* 0x00000001110f7824 */ /* 0x000fe200078e020f */
[----:B------:R-:W-:-:S04]  /*14b60*/  LEA.HI.X R21, R18, R3, R21, 0x3, P2 ;  /* 0x0000000312157211 */ /* 0x000fc800010f1c15 */
[----:B------:R-:W-:Y:S01]  /*14b70*/  LEA.HI.X R15, R16, R3, R15, 0x3, P1 ;  /* 0x00000003100f7211 */ /* 0x000fe200008f1c0f */
        /* <DEDUP_REMOVED lines=15> */
.L_x_2431:
[----:B------:R-:W-:Y:S01]  /*14c70*/  MOV R16, R52 ;  /* 0x0000003400107202 */ /* 0x000fe20000000f00 */
[----:B------:R-:W-:Y:S02]  /*14c80*/  IMAD.MOV.U32 R17, RZ, RZ, R53 ;  /* 0x000000ffff117224 */ /* 0x000fe400078e0035 */
.L_x_2422:
[----:B------:R-:W-:Y:S05]  /*14c90*/  BSYNC B1 ;  /* 0x0000000000017941 */ /* 0x000fea0003800000 */
.L_x_2421:
        /* <DEDUP_REMOVED lines=38> */
.L_x_2420:
[----:B------:R-:W-:Y:S05]  /*14f00*/  BSYNC B2 ;  /* 0x0000000000027941 */ /* 0x000fea0003800000 */
.L_x_2419:
[----:B------:R-:W-:Y:S01]  /*14f10*/  WARPSYNC 0xffffffff ;  /* 0xffffffff00007948 */ /* 0x000fe20003800000 */
[----:B------:R-:W-:-:S05]  /*14f20*/  MOV R51, R5 ;  /* 0x0000000500337202 */ /* 0x000fca0000000f00 */
[----:B------:R-:W-:Y:S01]  /*14f30*/  STG.E.64 [R6.64], R50 ;  /* 0x0000003206007986 */ /* 0x000fe2000c101b04 */
[----:B------:R-:W-:Y:S05]  /*14f40*/  EXIT ;  /* 0x000000000000794d */ /* 0x000fea0003800000 */
.L_x_2433:
        /* <DEDUP_REMOVED lines=11> */
.L_x_16253:


//--------------------- .text._ZN2at6native73_GLOBAL__N__c8866d80_35_SparseBinaryOpIntersectionKernel_cu_1520ed90_315312apply_kernelILi128ELi8EZNS1_29binary_op_intersection_kernelINS1_9RhsProjOpEilEEvRNS_14TensorIteratorEllRKNS_6TensorEbEUliE_EEviT1_ --------------------------
	.section	.text._ZN2at6native73_GLOBAL__N__c8866d80_35_SparseBinaryOpIntersectionKernel_cu_1520ed90_315312apply_kernelILi128ELi8EZNS1_29binary_op_intersection_kernelINS1_9RhsProjOpEilEEvRNS_14TensorIteratorEllRKNS_6TensorEbEUliE_EEviT1_,"ax",@progbits
	.sectioninfo	@"SHI_REGISTERS=54"
	.align	128
.text._ZN2at6native73_GLOBAL__N__c8866d80_35_SparseBinaryOpIntersectionKernel_cu_1520ed90_315312apply_kernelILi128ELi8EZNS1_29binary_op_intersection_kernelINS1_9RhsProjOpEilEEvRNS_14TensorIteratorEllRKNS_6TensorEbEUliE_EEviT1_:
        .type           _ZN2at6native73_GLOBAL__N__c8866d80_35_SparseBinaryOpIntersectionKernel_cu_1520ed90_315312apply_kernelILi128ELi8EZNS1_29binary_op_intersection_kernelINS1_9RhsProjOpEilEEvRNS_14TensorIteratorEllRKNS_6TensorEbEUliE_EEviT1_,@function
        .size           _ZN2at6native73_GLOBAL__N__c8866d80_35_SparseBinaryOpIntersectionKernel_cu_1520ed90_315312apply_kernelILi128ELi8EZNS1_29binary_op_intersection_kernelINS1_9RhsProjOpEilEEvRNS_14TensorIteratorEllRKNS_6TensorEbEUliE_EEviT1_,(.L_x_16254 - _ZN2at6native73_GLOBAL__N__c8866d80_35_SparseBinaryOpIntersectionKernel_cu_1520ed90_315312apply_kernelILi128ELi8EZNS1_29binary_op_intersection_kernelINS1_9RhsProjOpEilEEvRNS_14TensorIteratorEllRKNS_6TensorEbEUliE_EEviT1_)
        .other          _ZN2at6native73_GLOBAL__N__c8866d80_35_SparseBinaryOpIntersectionKernel_cu_1520ed90_315312apply_kernelILi128ELi8EZNS1_29binary_op_intersection_kernelINS1_9RhsProjOpEilEEvRNS_14TensorIteratorEllRKNS_6TensorEbEUliE_EEviT1_,@"STO_CUDA_ENTRY STV_DEFAULT"
_ZN2at6native73_GLOBAL__N__c8866d80_35_SparseBinaryOpIntersectionKernel_cu_1520ed90_315312apply_kernelILi128ELi8EZNS1_29binary_op_intersection_kernelINS1_9RhsProjOpEilEEvRNS_14TensorIteratorEllRKNS_6TensorEbEUliE_EEviT1_:
        /* <DEDUP_REMOVED lines=291> */
.L_x_2436:
        /* <DEDUP_REMOVED lines=21> */
[----:B------:R-:W-:-:S09]  /*1380*/  MOV R7, RZ ;  /* 0x000000ff00077202 */ /* 0x000fd20000000f00 */
        /* <DEDUP_REMOVED lines=12> */
[----:B------:R-:W-:Y:S01]  /*1450*/  IADD3.X R6, RZ, ~R10, RZ, P0, !PT ;  /* 0x8000000aff067210 */ /* 0x000fe200007fe4ff */
[----:B------:R-:W-:Y:S01]  /*1460*/  IMAD.MOV.U32 R10, RZ, RZ, R16 ;  /* 0x000000ffff0a7224 */ /* 0x000fe200078e0010 */
        /* <DEDUP_REMOVED lines=12> */
.L_x_2446:
        /* <DEDUP_REMOVED lines=18> */
[----:B------:R-:W-:Y:S02]  /*1650*/  IMAD R41, R40, c[0x0][0x53c], R41 ;  /* 0x00014f0028297a24 */ /* 0x000fe400078e0229 */
[----:B---3--:R-:W-:Y:S01]  /*1660*/  IMAD R43, R43, c[0x0][0x538], RZ ;  /* 0x00014e002b2b7a24 */ /* 0x008fe200078e02ff */
[----:B------:R-:W-:Y:S02]  /*1670*/  LEA R46, P1, R34, R2, 0x2 ;  /* 0x00000002222e7211 */ /* 0x000fe400078210ff */
[----:B------:R-:W-:Y:S01]  /*1680*/  IADD3 R35, R35, R41, RZ ;  /* 0x0000002923237210 */ /* 0x000fe20007ffe0ff */
[----:B------:R-:W-:-:S04]  /*1690*/  IMAD.WIDE.U32 R40, R42, c[0x0][0x538], RZ ;  /* 0x00014e002a287a25 */ /* 0x000fc800078e00ff */
[----:B------:R-:W-:Y:S01]  /*16a0*/  IMAD R43, R42, c[0x0][0x53c], R43 ;  /* 0x00014f002a2b7a24 */ /* 0x000fe200078e022b */
[----:B------:R-:W-:Y:S01]  /*16b0*/  LEA.HI.X R47, R34, R3, R35, 0x2, P1 ;  /* 0x00000003222f7211 */ /* 0x000fe200008f1423 */
[----:B----4-:R-:W-:-:S03]  /*16c0*/  IMAD R49, R37, c[0x0][0x538], RZ ;  /* 0x00014e0025317a24 */ /* 0x010fc600078e02ff */
[----:B------:R-:W-:Y:S01]  /*16d0*/  IADD3 R35, R41, R43, RZ ;  /* 0x0000002b29237210 */ /* 0x000fe20007ffe0ff */
[----:B-----5:R-:W-:Y:S01]  /*16e0*/  IMAD R43, R39, c[0x0][0x538], RZ ;  /* 0x00014e00272b7a24 */ /* 0x020fe200078e02ff */
[----:B------:R-:W-:Y:S01]  /*16f0*/  LEA R34, P1, R40, R2, 0x2 ;  /* 0x0000000228227211 */ /* 0x000fe200078210ff */
[C---:B------:R-:W-:Y:S01]  /*1700*/  IMAD R49, R36.reuse, c[0x0][0x53c], R49 ;  /* 0x00014f0024317a24 */ /* 0x040fe200078e0231 */
[----:B------:R0:W2:Y:S01]  /*1710*/  LDG.E.CONSTANT R46, [R46.64] ;  /* 0x000000042e2e7981 */ /* 0x0000a2000c1e9900 */
[----:B------:R-:W-:Y:S01]  /*1720*/  IMAD.WIDE.U32 R36, R36, c[0x0][0x538], RZ ;  /* 0x00014e0024247a25 */ /* 0x000fe200078e00ff */
[----:B------:R-:W-:-:S03]  /*1730*/  LEA.HI.X R35, R40, R3, R35, 0x2, P1 ;  /* 0x0000000328237211 */ /* 0x000fc600008f1423 */
[----:B------:R-:W-:Y:S02]  /*1740*/  IMAD R45, R45, c[0x0][0x538], RZ ;  /* 0x00014e002d2d7a24 */ /* 0x000fe400078e02ff */
[----:B------:R-:W-:Y:S01]  /*1750*/  IMAD R43, R38, c[0x0][0x53c], R43 ;  /* 0x00014f00262b7a24 */ /* 0x000fe200078e022b */
[----:B------:R-:W-:Y:S01]  /*1760*/  LEA R42, P1, R36, R2, 0x2 ;  /* 0x00000002242a7211 */ /* 0x000fe200078210ff */
[----:B------:R-:W-:Y:S01]  /*1770*/  IMAD.WIDE.U32 R38, R38, c[0x0][0x538], RZ ;  /* 0x00014e0026267a25 */ /* 0x000fe200078e00ff */
[----:B------:R1:W2:Y:S03]  /*1780*/  LDG.E.CONSTANT R34, [R34.64] ;  /* 0x0000000422227981 */ /* 0x0002a6000c1e9900 */
[----:B------:R-:W-:Y:S02]  /*1790*/  IMAD.IADD R49, R37, 0x1, R49 ;  /* 0x0000000125317824 */ /* 0x000fe400078e0231 */
[----:B------:R-:W-:Y:S01]  /*17a0*/  IMAD.WIDE.U32 R40, R44, c[0x0][0x538], RZ ;  /* 0x00014e002c287a25 */ /* 0x000fe200078e00ff */
[----:B------:R-:W-:-:S03]  /*17b0*/  IADD3 R39, R39, R43, RZ ;  /* 0x0000002b27277210 */ /* 0x000fc60007ffe0ff */
[----:B------:R-:W-:Y:S01]  /*17c0*/  IMAD R45, R44, c[0x0][0x53c], R45 ;  /* 0x00014f002c2d7a24 */ /* 0x000fe200078e022d */
[----:B------:R-:W-:Y:S01]  /*17d0*/  LEA.HI.X R43, R36, R3, R49, 0x2, P1 ;  /* 0x00000003242b7211 */ /* 0x000fe200008f1431 */
[----:B------:R-:W-:Y:S01]  /*17e0*/  IMAD R13, R13, c[0x0][0x538], RZ ;  /* 0x00014e000d0d7a24 */ /* 0x000fe200078e02ff */
[-C--:B------:R-:W-:Y:S02]  /*17f0*/  LEA R36, P1, R40, R2.reuse, 0x2 ;  /* 0x0000000228247211 */ /* 0x080fe400078210ff */
[----:B------:R-:W-:Y:S01]  /*1800*/  IADD3 R37, R41, R45, RZ ;  /* 0x0000002d29257210 */ /* 0x000fe20007ffe0ff */
[----:B------:R-:W-:Y:S01]  /*1810*/  IMAD R15, R15, c[0x0][0x538], RZ ;  /* 0x00014e000f0f7a24 */ /* 0x000fe200078e02ff */
[----:B------:R-:W-:Y:S01]  /*1820*/  LEA R44, P2, R38, R2, 0x2 ;  /* 0x00000002262c7211 */ /* 0x000fe200078410ff */
[----:B------:R-:W-:Y:S01]  /*1830*/  IMAD R13, R12, c[0x0][0x53c], R13 ;  /* 0x00014f000c0d7a24 */ /* 0x000fe200078e020d */
[-C--:B------:R-:W-:Y:S01]  /*1840*/  LEA.HI.X R37, R40, R3.reuse, R37, 0x2, P1 ;  /* 0x0000000328257211 */ /* 0x080fe200008f1425 */
[----:B------:R-:W-:Y:S01]  /*1850*/  IMAD.WIDE.U32 R40, R12, c[0x0][0x538], RZ ;  /* 0x00014e000c287a25 */ /* 0x000fe200078e00ff */
[----:B------:R-:W-:Y:S01]  /*1860*/  LEA.HI.X R45, R38, R3, R39, 0x2, P2 ;  /* 0x00000003262d7211 */ /* 0x000fe200010f1427 */
[----:B------:R-:W3:Y:S02]  /*1870*/  LDG.E.CONSTANT R42, [R42.64] ;  /* 0x000000042a2a7981 */ /* 0x000ee4000c1e9900 */
[----:B------:R-:W-:-:S02]  /*1880*/  IMAD.WIDE.U32 R38, R14, c[0x0][0x538], RZ ;  /* 0x00014e000e267a25 */ /* 0x000fc400078e00ff */
[----:B0-----:R0:W4:Y:S02]  /*1890*/  LDG.E.CONSTANT R47, [R36.64] ;  /* 0x00000004242f7981 */ /* 0x001124000c1e9900 */
[----:B------:R-:W-:Y:S02]  /*18a0*/  IMAD R49, R14, c[0x0][0x53c], R15 ;  /* 0x00014f000e317a24 */ /* 0x000fe400078e020f */
[----:B------:R-:W-:Y:S01]  /*18b0*/  IMAD R17, R17, c[0x0][0x538], RZ ;  /* 0x00014e0011117a24 */ /* 0x000fe200078e02ff */
[----:B------:R-:W-:Y:S01]  /*18c0*/  IADD3 R15, R41, R13, RZ ;  /* 0x0000000d290f7210 */ /* 0x000fe20007ffe0ff */
[----:B------:R-:W-:Y:S01]  /*18d0*/  IMAD R19, R19, c[0x0][0x538], RZ ;  /* 0x00014e0013137a24 */ /* 0x000fe200078e02ff */
[-C--:B------:R-:W-:Y:S01]  /*18e0*/  LEA R12, P2, R38, R2.reuse, 0x2 ;  /* 0x00000002260c7211 */ /* 0x080fe200078410ff */
[C---:B------:R-:W-:Y:S01]  /*18f0*/  IMAD R17, R16.reuse, c[0x0][0x53c], R17 ;  /* 0x00014f0010117a24 */ /* 0x040fe200078e0211 */
[----:B------:R-:W-:Y:S01]  /*1900*/  IADD3 R13, R39, R49, RZ ;  /* 0x00000031270d7210 */ /* 0x000fe20007ffe0ff */
[----:B0-----:R-:W-:Y:S01]  /*1910*/  IMAD.WIDE.U32 R36, R16, c[0x0][0x538], RZ ;  /* 0x00014e0010247a25 */ /* 0x001fe200078e00ff */
[----:B------:R-:W-:Y:S01]  /*1920*/  LEA R14, P1, R40, R2, 0x2 ;  /* 0x00000002280e7211 */ /* 0x000fe200078210ff */
[----:B------:R-:W3:Y:S01]  /*1930*/  LDG.E.CONSTANT R45, [R44.64] ;  /* 0x000000042c2d7981 */ /* 0x000ee2000c1e9900 */
[-C--:B------:R-:W-:Y:S01]  /*1940*/  LEA.HI.X R13, R38, R3.reuse, R13, 0x2, P2 ;  /* 0x00000003260d7211 */ /* 0x080fe200010f140d */
[----:B------:R-:W-:Y:S01]  /*1950*/  IMAD.IADD R17, R37, 0x1, R17 ;  /* 0x0000000125117824 */ /* 0x000fe200078e0211 */
[----:B------:R-:W-:Y:S01]  /*1960*/  LEA.HI.X R15, R40, R3, R15, 0x2, P1 ;  /* 0x00000003280f7211 */ /* 0x000fe200008f140f */
[----:B------:R-:W-:-:S02]  /*1970*/  IMAD R37, R23, c[0x0][0x538], RZ ;  /* 0x00014e0017257a24 */ /* 0x000fc400078e02ff */
[----:B------:R-:W-:Y:S01]  /*1980*/  IMAD R25, R25, c[0x0][0x538], RZ ;  /* 0x00014e0019197a24 */ /* 0x000fe200078e02ff */
[----:B-1----:R0:W5:Y:S01]  /*1990*/  LDG.E.CONSTANT R35, [R12.64] ;  /* 0x000000040c237981 */ /* 0x002162000c1e9900 */
[----:B------:R-:W-:Y:S01]  /*19a0*/  LEA R16, P1, R36, R2, 0x2 ;  /* 0x0000000224107211 */ /* 0x000fe200078210ff */
[C---:B------:R-:W-:Y:S02]  /*19b0*/  IMAD.WIDE.U32 R38, R18.reuse, c[0x0][0x538], RZ ;  /* 0x00014e0012267a25 */ /* 0x040fe400078e00ff */
[----:B------:R1:W4:Y:S02]  /*19c0*/  LDG.E.CONSTANT R40, [R14.64] ;  /* 0x000000040e287981 */ /* 0x000324000c1e9900 */
[----:B------:R-:W-:Y:S02]  /*19d0*/  IMAD R19, R18, c[0x0][0x53c], R19 ;  /* 0x00014f0012137a24 */ /* 0x000fe400078e0213 */
[----:B------:R-:W-:Y:S02]  /*19e0*/  IMAD R21, R21, c[0x0][0x538], RZ ;  /* 0x00014e0015157a24 */ /* 0x000fe400078e02ff */
[----:B0-----:R-:W-:-:S02]  /*19f0*/  IMAD R13, R22, c[0x0][0x53c], R37 ;  /* 0x00014f00160d7a24 */ /* 0x001fc400078e0225 */
[----:B------:R-:W-:Y:S02]  /*1a00*/  IMAD R37, R24, c[0x0][0x53c], R25 ;  /* 0x00014f0018257a24 */ /* 0x000fe400078e0219 */
[----:B-1----:R-:W-:Y:S01]  /*1a10*/  IMAD.WIDE.U32 R14, R22, c[0x0][0x538], RZ ;  /* 0x00014e00160e7a25 */ /* 0x002fe200078e00ff */
[----:B------:R-:W-:-:S03]  /*1a20*/  LEA.HI.X R17, R36, R3, R17, 0x2, P1 ;  /* 0x0000000324117211 */ /* 0x000fc600008f1411 */
[----:B------:R-:W-:Y:S01]  /*1a30*/  IMAD.WIDE.U32 R24, R24, c[0x0][0x538], RZ ;  /* 0x00014e0018187a25 */ /* 0x000fe200078e00ff */
[-C--:B------:R-:W-:Y:S01]  /*1a40*/  LEA R18, P1, R38, R2.reuse, 0x2 ;  /* 0x0000000226127211 */ /* 0x080fe200078210ff */
[----:B------:R0:W5:Y:S01]  /*1a50*/  LDG.E.CONSTANT R36, [R16.64] ;  /* 0x0000000410247981 */ /* 0x000162000c1e9900 */
[----:B------:R-:W-:Y:S01]  /*1a60*/  IADD3 R19, R39, R19, RZ ;  /* 0x0000001327137210 */ /* 0x000fe20007ffe0ff */
[C---:B------:R-:W-:Y:S01]  /*1a70*/  IMAD R23, R20.reuse, c[0x0][0x53c], R21 ;  /* 0x00014f0014177a24 */ /* 0x040fe200078e0215 */
[----:B------:R-:W-:Y:S01]  /*1a80*/  IADD3 R13, R15, R13, RZ ;  /* 0x0000000d0f0d7210 */ /* 0x000fe20007ffe0ff */
[----:B------:R-:W-:Y:S01]  /*1a90*/  IMAD.WIDE.U32 R20, R20, c[0x0][0x538], RZ ;  /* 0x00014e0014147a25 */ /* 0x000fe200078e00ff */
[----:B------:R-:W-:Y:S02]  /*1aa0*/  IADD3 R15, R25, R37, RZ ;  /* 0x00000025190f7210 */ /* 0x000fe40007ffe0ff */
[----:B------:R-:W-:Y:S01]  /*1ab0*/  LEA.HI.X R19, R38, R3, R19, 0x2, P1 ;  /* 0x0000000326137211 */ /* 0x000fe200008f1413 */
[----:B------:R-:W-:Y:S01]  /*1ac0*/  IMAD R25, R27, c[0x0][0x538], RZ ;  /* 0x00014e001b197a24 */ /* 0x000fe200078e02ff */
[----:B------:R-:W-:-:S02]  /*1ad0*/  LEA R12, P2, R14, R2, 0x2 ;  /* 0x000000020e0c7211 */ /* 0x000fc400078410ff */
[----:B0-----:R-:W-:Y:S02]  /*1ae0*/  LEA R16, P1, R20, R2, 0x2 ;  /* 0x0000000214107211 */ /* 0x001fe400078210ff */
[----:B------:R-:W-:Y:S01]  /*1af0*/  IADD3 R17, R21, R23, RZ ;  /* 0x0000001715117210 */ /* 0x000fe20007ffe0ff */
[C---:B------:R-:W-:Y:S01]  /*1b00*/  IMAD.WIDE.U32 R22, R26.reuse, c[0x0][0x538], RZ ;  /* 0x00014e001a167a25 */ /* 0x040fe200078e00ff */
[----:B------:R0:W5:Y:S03]  /*1b10*/  LDG.E.CONSTANT R21, [R18.64] ;  /* 0x0000000412157981 */ /* 0x000166000c1e9900 */
[----:B------:R-:W-:Y:S01]  /*1b20*/  IMAD R25, R26, c[0x0][0x53c], R25 ;  /* 0x00014f001a197a24 */ /* 0x000fe200078e0219 */
[-C--:B------:R-:W-:Y:S01]  /*1b30*/  LEA.HI.X R17, R20, R3.reuse, R17, 0x2, P1 ;  /* 0x0000000314117211 */ /* 0x080fe200008f1411 */
[----:B------:R-:W-:Y:S01]  /*1b40*/  IMAD R27, R29, c[0x0][0x538], RZ ;  /* 0x00014e001d1b7a24 */ /* 0x000fe200078e02ff */
[----:B------:R-:W-:-:S02]  /*1b50*/  LEA.HI.X R13, R14, R3, R13, 0x2, P2 ;  /* 0x000000030e0d7211 */ /* 0x000fc400010f140d */
[CC--:B------:R-:W-:Y:S01]  /*1b60*/  LEA R14, P1, R24.reuse, R2.reuse, 0x2 ;  /* 0x00000002180e7211 */ /* 0x0c0fe200078210ff */
[----:B------:R1:W5:Y:S01]  /*1b70*/  LDG.E.CONSTANT R20, [R16.64] ;  /* 0x0000000410147981 */ /* 0x000362000c1e9900 */
[----:B0-----:R-:W-:Y:S02]  /*1b80*/  IMAD.IADD R19, R23, 0x1, R25 ;  /* 0x0000000117137824 */ /* 0x001fe400078e0219 */
[----:B------:R-:W-:Y:S01]  /*1b90*/  IMAD R23, R31, c[0x0][0x538], RZ ;  /* 0x00014e001f177a24 */ /* 0x000fe200078e02ff */
[----:B------:R-:W-:Y:S02]  /*1ba0*/  LEA.HI.X R15, R24, R3, R15, 0x2, P1 ;  /* 0x00000003180f7211 */ /* 0x000fe400008f140f */
[----:B------:R-:W-:Y:S01]  /*1bb0*/  LEA R18, P1, R22, R2, 0x2 ;  /* 0x0000000216127211 */ /* 0x000fe200078210ff */
[----:B------:R0:W5:Y:S01]  /*1bc0*/  LDG.E.CONSTANT R24, [R12.64] ;  /* 0x000000040c187981 */ /* 0x000162000c1e9900 */
[----:B-1----:R-:W-:-:S03]  /*1bd0*/  IMAD R17, R28, c[0x0][0x53c], R27 ;  /* 0x00014f001c117a24 */ /* 0x002fc600078e021b */
[----:B------:R1:W5:Y:S01]  /*1be0*/  LDG.E.CONSTANT R25, [R14.64] ;  /* 0x000000040e197981 */ /* 0x000362000c1e9900 */
[----:B------:R-:W-:-:S04]  /*1bf0*/  IMAD.WIDE.U32 R28, R28, c[0x0][0x538], RZ ;  /* 0x00014e001c1c7a25 */ /* 0x000fc800078e00ff */
[----:B------:R-:W-:Y:S02]  /*1c00*/  IMAD R27, R30, c[0x0][0x53c], R23 ;  /* 0x00014f001e1b7a24 */ /* 0x000fe400078e0217 */
[----:B------:R-:W-:Y:S01]  /*1c10*/  IMAD R23, R33, c[0x0][0x538], RZ ;  /* 0x00014e0021177a24 */ /* 0x000fe200078e02ff */
[----:B------:R-:W-:Y:S01]  /*1c20*/  LEA.HI.X R19, R22, R3, R19, 0x2, P1 ;  /* 0x0000000316137211 */ /* 0x000fe200008f1413 */
[----:B------:R-:W-:Y:S01]  /*1c30*/  IMAD.WIDE.U32 R30, R30, c[0x0][0x538], RZ ;  /* 0x00014e001e1e7a25 */ /* 0x000fe200078e00ff */
[----:B------:R-:W-:Y:S02]  /*1c40*/  LEA R16, P1, R28, R2, 0x2 ;  /* 0x000000021c107211 */ /* 0x000fe400078210ff */
[----:B------:R-:W-:Y:S01]  /*1c50*/  IADD3 R17, R29, R17, RZ ;  /* 0x000000111d117210 */ /* 0x000fe20007ffe0ff */
[----:B0-----:R-:W-:-:S04]  /*1c60*/  IMAD.WIDE.U32 R12, R32, c[0x0][0x538], RZ ;  /* 0x00014e00200c7a25 */ /* 0x001fc800078e00ff */
[----:B------:R-:W-:Y:S01]  /*1c70*/  IMAD R23, R32, c[0x0][0x53c], R23 ;  /* 0x00014f0020177a24 */ /* 0x000fe200078e0217 */
[-C--:B-1----:R-:W-:Y:S01]  /*1c80*/  LEA R14, P2, R30, R2.reuse, 0x2 ;  /* 0x000000021e0e7211 */ /* 0x082fe200078410ff */
[----:B------:R-:W5:Y:S01]  /*1c90*/  LDG.E.CONSTANT R18, [R18.64] ;  /* 0x0000000412127981 */ /* 0x000f62000c1e9900 */
[----:B------:R-:W-:Y:S02]  /*1ca0*/  IADD3 R15, R31, R27, RZ ;  /* 0x0000001b1f0f7210 */ /* 0x000fe40007ffe0ff */
[----:B------:R-:W-:Y:S02]  /*1cb0*/  LEA.HI.X R17, R28, R3, R17, 0x2, P1 ;  /* 0x000000031c117211 */ /* 0x000fe400008f1411 */
[----:B------:R-:W-:Y:S02]  /*1cc0*/  LEA R22, P1, R12, R2, 0x2 ;  /* 0x000000020c167211 */ /* 0x000fe400078210ff */
[----:B------:R-:W-:Y:S02]  /*1cd0*/  IADD3 R13, R13, R23, RZ ;  /* 0x000000170d0d7210 */ /* 0x000fe40007ffe0ff */
[-C--:B------:R-:W-:Y:S01]  /*1ce0*/  LEA.HI.X R15, R30, R3.reuse, R15, 0x2, P2 ;  /* 0x000000031e0f7211 */ /* 0x080fe200010f140f */
[----:B------:R-:W5:Y:S01]  /*1cf0*/  LDG.E.CONSTANT R17, [R16.64] ;  /* 0x0000000410117981 */ /* 0x000f62000c1e9900 */
[----:B------:R-:W-:-:S04]  /*1d00*/  LEA.HI.X R23, R12, R3, R13, 0x2, P1 ;  /* 0x000000030c177211 */ /* 0x000fc800008f140d */
[----:B------:R-:W5:Y:S04]  /*1d10*/  LDG.E.CONSTANT R15, [R14.64] ;  /* 0x000000040e0f7981 */ /* 0x000f68000c1e9900 */
[----:B------:R-:W5:Y:S01]  /*1d20*/  LDG.E.CONSTANT R22, [R22.64] ;  /* 0x0000000416167981 */ /* 0x000f62000c1e9900 */
[----:B------:R-:W-:-:S04]  /*1d30*/  IADD3 R5, P1, R5, 0x10, RZ ;  /* 0x0000001005057810 */ /* 0x000fc80007f3e0ff */
[----:B------:R-:W-:Y:S02]  /*1d40*/  IADD3.X R6, RZ, R6, RZ, P1, !PT ;  /* 0x00000006ff067210 */ /* 0x000fe40000ffe4ff */
[----:B------:R-:W-:-:S04]  /*1d50*/  ISETP.GE.U32.AND P1, PT, R5, -0xc, PT ;  /* 0xfffffff40500780c */ /* 0x000fc80003f26070 */
[----:B------:R-:W-:Y:S02]  /*1d60*/  ISETP.GE.AND.EX P1, PT, R6, -0x1, PT, P1 ;  /* 0xffffffff0600780c */ /* 0x000fe40003f26310 */
[----:B------:R-:W-:-:S05]  /*1d70*/  IADD3 R10, P2, R10, 0x80, RZ ;  /* 0x000000800a0a7810 */ /* 0x000fca0007f5e0ff */
[----:B------:R-:W-:Y:S01]  /*1d80*/  IMAD.X R11, RZ, RZ, R11, P2 ;  /* 0x000000ffff0b7224 */ /* 0x000fe200010e060b */
[----:B--2---:R-:W-:-:S04]  /*1d90*/  IADD3 R34, R46, R7, R34 ;  /* 0x000000072e227210 */ /* 0x004fc80007ffe022 */
[----:B---3--:R-:W-:-:S04]  /*1da0*/  IADD3 R42, R45, R34, R42 ;  /* 0x000000222d2a7210 */ /* 0x008fc80007ffe02a */
[----:B----4-:R-:W-:-:S04]  /*1db0*/  IADD3 R40, R40, R42, R47 ;  /* 0x0000002a28287210 */ /* 0x010fc80007ffe02f */
[----:B-----5:R-:W-:-:S04]  /*1dc0*/  IADD3 R35, R36, R40, R35 ;  /* 0x0000002824237210 */ /* 0x020fc80007ffe023 */
[----:B------:R-:W-:-:S04]  /*1dd0*/  IADD3 R20, R20, R35, R21 ;  /* 0x0000002314147210 */ /* 0x000fc80007ffe015 */
[----:B------:R-:W-:-:S04]  /*1de0*/  IADD3 R24, R25, R20, R24 ;  /* 0x0000001419187210 */ /* 0x000fc80007ffe018 */
[----:B------:R-:W-:-:S04]  /*1df0*/  IADD3 R17, R17, R24, R18 ;  /* 0x0000001811117210 */ /* 0x000fc80007ffe012 */
[----:B------:R-:W-:Y:S01]  /*1e00*/  IADD3 R7, R15, R17, R22 ;  /* 0x000000110f077210 */ /* 0x000fe20007ffe016 */
[----:B------:R-:W-:Y:S05]  /*1e10*/  @!P1 BRA `(.L_x_2446) ;  /* 0xfffff71000009947 */ /* 0x000fea000383ffff */
[----:B------:R-:W-:Y:S05]  /*1e20*/  BSYNC B5 ;  /* 0x0000000000057941 */ /* 0x000fea0003800000 */
.L_x_2445:
[----:B------:R-:W-:Y:S02]  /*1e30*/  MOV R16, R10 ;  /* 0x0000000a00107202 */ /* 0x000fe40000000f00 */
[----:B------:R-:W-:Y:S02]  /*1e40*/  MOV R17, R11 ;  /* 0x0000000b00117202 */ /* 0x000fe40000000f00 */
.L_x_2444:
[----:B------:R-:W-:Y:S05]  /*1e50*/  BSYNC B4 ;  /* 0x0000000000047941 */ /* 0x000fea0003800000 */
.L_x_2443:
        /* <DEDUP_REMOVED lines=27> */
[----:B------:R-:W-:Y:S01]  /*2010*/  IMAD R21, R24, c[0x0][0x53c], R31 ;  /* 0x00014f0018157a24 */ /* 0x000fe200078e021f */
[-C--:B------:R-:W-:Y:S01]  /*2020*/  LEA R24, P1, R28, R2.reuse, 0x2 ;  /* 0x000000021c187211 */ /* 0x080fe200078210ff */
[----:B------:R-:W-:Y:S02]  /*2030*/  IMAD.IADD R25, R27, 0x1, R25 ;  /* 0x000000011b197824 */ /* 0x000fe400078e0219 */
[C---:B------:R-:W-:Y:S01]  /*2040*/  IMAD R35, R20.reuse, c[0x0][0x53c], R33 ;  /* 0x00014f0014237a24 */ /* 0x040fe200078e0221 */
[----:B------:R-:W-:Y:S01]  /*2050*/  IADD3 R21, R29, R21, RZ ;  /* 0x000000151d157210 */ /* 0x000fe20007ffe0ff */
[----:B------:R-:W-:Y:S01]  /*2060*/  IMAD.WIDE.U32 R30, R20, c[0x0][0x538], RZ ;  /* 0x00014e00141e7a25 */ /* 0x000fe200078e00ff */
[-C--:B------:R-:W-:Y:S01]  /*2070*/  LEA.HI.X R33, R26, R3.reuse, R25, 0x2, P0 ;  /* 0x000000031a217211 */ /* 0x080fe200000f1419 */
[----:B------:R0:W2:Y:S01]  /*2080*/  LDG.E.CONSTANT R20, [R22.64] ;  /* 0x0000000416147981 */ /* 0x0000a2000c1e9900 */
[----:B------:R-:W-:Y:S01]  /*2090*/  LEA.HI.X R25, R28, R3, R21, 0x2, P1 ;  /* 0x000000031c197211 */ /* 0x000fe200008f1415 */
[----:B------:R-:W-:Y:S01]  /*20a0*/  IMAD R19, R19, c[0x0][0x538], RZ ;  /* 0x00014e0013137a24 */ /* 0x000fe200078e02ff */
[-C--:B------:R-:W-:Y:S01]  /*20b0*/  LEA R26, P0, R30, R2.reuse, 0x2 ;  /* 0x000000021e1a7211 */ /* 0x080fe200078010ff */
[C---:B------:R-:W-:Y:S01]  /*20c0*/  IMAD.WIDE.U32 R28, R18.reuse, c[0x0][0x538], RZ ;  /* 0x00014e00121c7a25 */ /* 0x040fe200078e00ff */
[----:B------:R-:W-:Y:S01]  /*20d0*/  IADD3 R27, R31, R35, RZ ;  /* 0x000000231f1b7210 */ /* 0x000fe20007ffe0ff */
[----:B------:R1:W2:Y:S02]  /*20e0*/  LDG.E.CONSTANT R21, [R32.64] ;  /* 0x0000000420157981 */ /* 0x0002a4000c1e9900 */
[----:B------:R-:W-:Y:S01]  /*20f0*/  IMAD R19, R18, c[0x0][0x53c], R19 ;  /* 0x00014f0012137a24 */ /* 0x000fe200078e0213 */
[----:B------:R-:W-:Y:S01]  /*2100*/  LEA.HI.X R27, R30, R3, R27, 0x2, P0 ;  /* 0x000000031e1b7211 */ /* 0x000fe200000f141b */
[----:B0-----:R-:W-:Y:S01]  /*2110*/  IMAD R23, R17, c[0x0][0x538], RZ ;  /* 0x00014e0011177a24 */ /* 0x001fe200078e02ff */
[C---:B------:R-:W-:Y:S01]  /*2120*/  LEA R18, P0, R28.reuse, R2, 0x2 ;  /* 0x000000021c127211 */ /* 0x040fe200078010ff */
[----:B------:R-:W-:Y:S01]  /*2130*/  IMAD R15, R15, c[0x0][0x538], RZ ;  /* 0x00014e000f0f7a24 */ /* 0x000fe200078e02ff */
[----:B------:R-:W-:Y:S01]  /*2140*/  IADD3 R17, R29, R19, RZ ;  /* 0x000000131d117210 */ /* 0x000fe20007ffe0ff */
[----:B------:R-:W-:Y:S01]  /*2150*/  IMAD R13, R13, c[0x0][0x538], RZ ;  /* 0x00014e000d0d7a24 */ /* 0x000fe200078e02ff */
[----:B------:R0:W3:Y:S02]  /*2160*/  LDG.E.CONSTANT R24, [R24.64] ;  /* 0x0000000418187981 */ /* 0x0000e4000c1e9900 */
[----:B------:R-:W-:Y:S01]  /*2170*/  LEA.HI.X R19, R28, R3, R17, 0x2, P0 ;  /* 0x000000031c137211 */ /* 0x000fe200000f1411 */
[C---:B------:R-:W-:Y:S01]  /*2180*/  IMAD R17, R16.reuse, c[0x0][0x53c], R23 ;  /* 0x00014f0010117a24 */ /* 0x040fe200078e0217 */
[----:B------:R4:W3:Y:S01]  /*2190*/  LDG.E.CONSTANT R31, [R26.64] ;  /* 0x000000041a1f7981 */ /* 0x0008e2000c1e9900 */
[----:B------:R-:W-:-:S03]  /*21a0*/  IMAD.WIDE.U32 R28, R16, c[0x0][0x538], RZ ;  /* 0x00014e00101c7a25 */ /* 0x000fc600078e00ff */
[----:B------:R-:W5:Y:S01]  /*21b0*/  LDG.E.CONSTANT R18, [R18.64] ;  /* 0x0000000412127981 */ /* 0x000f62000c1e9900 */
[----:B-1----:R-:W-:Y:S01]  /*21c0*/  IMAD R33, R14, c[0x0][0x53c], R15 ;  /* 0x00014f000e217a24 */ /* 0x002fe200078e020f */
[----:B------:R-:W-:Y:S01]  /*21d0*/  LEA R16, P0, R28, R2, 0x2 ;  /* 0x000000021c107211 */ /* 0x000fe200078010ff */
[----:B------:R-:W-:Y:S01]  /*21e0*/  IMAD.WIDE.U32 R22, R14, c[0x0][0x538], RZ ;  /* 0x00014e000e167a25 */ /* 0x000fe200078e00ff */
[----:B------:R-:W-:-:S03]  /*21f0*/  IADD3 R17, R29, R17, RZ ;  /* 0x000000111d117210 */ /* 0x000fc60007ffe0ff */
[----:B------:R-:W-:Y:S01]  /*2200*/  IMAD.WIDE.U32 R14, R12, c[0x0][0x538], RZ ;  /* 0x00014e000c0e7a25 */ /* 0x000fe200078e00ff */
[----:B------:R-:W-:-:S03]  /*2210*/  LEA.HI.X R17, R28, R3, R17, 0x2, P0 ;  /* 0x000000031c117211 */ /* 0x000fc600000f1411 */
[----:B0-----:R-:W-:Y:S01]  /*2220*/  IMAD R25, R12, c[0x0][0x53c], R13 ;  /* 0x00014f000c197a24 */ /* 0x001fe200078e020d */
[-C--:B------:R-:W-:Y:S01]  /*2230*/  LEA R12, P1, R22, R2.reuse, 0x2 ;  /* 0x00000002160c7211 */ /* 0x080fe200078210ff */
[----:B------:R-:W-:Y:S01]  /*2240*/  IMAD.IADD R13, R23, 0x1, R33 ;  /* 0x00000001170d7824 */ /* 0x000fe200078e0221 */
[----:B----4-:R-:W-:Y:S01]  /*2250*/  LEA R26, P0, R14, R2, 0x2 ;  /* 0x000000020e1a7211 */ /* 0x010fe200078010ff */
[----:B------:R0:W5:Y:S01]  /*2260*/  LDG.E.CONSTANT R17, [R16.64] ;  /* 0x0000000410117981 */ /* 0x000162000c1e9900 */
[----:B------:R-:W-:Y:S02]  /*2270*/  IADD3 R15, R15, R25, RZ ;  /* 0x000000190f0f7210 */ /* 0x000fe40007ffe0ff */
[-C--:B------:R-:W-:Y:S02]  /*2280*/  LEA.HI.X R13, R22, R3.reuse, R13, 0x2, P1 ;  /* 0x00000003160d7211 */ /* 0x080fe400008f140d */
[----:B------:R-:W-:-:S04]  /*2290*/  LEA.HI.X R27, R14, R3, R15, 0x2, P0 ;  /* 0x000000030e1b7211 */ /* 0x000fc800000f140f */
[----:B------:R-:W4:Y:S04]  /*22a0*/  LDG.E.CONSTANT R13, [R12.64] ;  /* 0x000000040c0d7981 */ /* 0x000f28000c1e9900 */
[----:B------:R-:W4:Y:S01]  /*22b0*/  LDG.E.CONSTANT R26, [R26.64] ;  /* 0x000000041a1a7981 */ /* 0x000f22000c1e9900 */
[----:B0-----:R-:W-:Y:S02]  /*22c0*/  IADD3 R16, P1, R10, 0x40, RZ ;  /* 0x000000400a107810 */ /* 0x001fe40007f3e0ff */
[----:B------:R-:W-:Y:S02]  /*22d0*/  IADD3 R5, P2, R5, 0x8, RZ ;  /* 0x0000000805057810 */ /* 0x000fe40007f5e0ff */
[----:B------:R-:W-:Y:S02]  /*22e0*/  PLOP3.LUT P0, PT, PT, PT, PT, 0x8, 0x0 ;  /* 0x000000000000781c */ /* 0x000fe40003f0e170 */
[----:B------:R-:W-:-:S02]  /*22f0*/  IADD3.X R6, RZ, R6, RZ, P2, !PT ;  /* 0x00000006ff067210 */ /* 0x000fc400017fe4ff */
[----:B------:R-:W-:Y:S02]  /*2300*/  MOV R10, R16 ;  /* 0x00000010000a7202 */ /* 0x000fe40000000f00 */
[----:B--2---:R-:W-:-:S04]  /*2310*/  IADD3 R7, R21, R7, R20 ;  /* 0x0000000715077210 */ /* 0x004fc80007ffe014 */
[----:B---3--:R-:W-:-:S04]  /*2320*/  IADD3 R7, R31, R7, R24 ;  /* 0x000000071f077210 */ /* 0x008fc80007ffe018 */
[----:B-----5:R-:W-:Y:S02]  /*2330*/  IADD3 R7, R17, R7, R18 ;  /* 0x0000000711077210 */ /* 0x020fe40007ffe012 */
[----:B------:R-:W-:-:S05]  /*2340*/  IADD3.X R17, RZ, R11, RZ, P1, !PT ;  /* 0x0000000bff117210 */ /* 0x000fca0000ffe4ff */
[----:B------:R-:W-:Y:S01]  /*2350*/  IMAD.MOV.U32 R11, RZ, RZ, R17 ;  /* 0x000000ffff0b7224 */ /* 0x000fe200078e0011 */
[----:B----4-:R-:W-:Y:S02]  /*2360*/  IADD3 R7, R13, R7, R26 ;  /* 0x000000070d077210 */ /* 0x010fe40007ffe01a */
.L_x_2448:
[----:B------:R-:W-:Y:S05]  /*2370*/  BSYNC B4 ;  /* 0x0000000000047941 */ /* 0x000fea0003800000 */
.L_x_2447:
[----:B------:R-:W-:-:S04]  /*2380*/  ISETP.NE.U32.AND P1, PT, R5, RZ, PT ;  /* 0x000000ff0500720c */ /* 0x000fc80003f25070 */
[----:B------:R-:W-:-:S13]  /*2390*/  ISETP.NE.OR.EX P0, PT, R6, RZ, P0, P1 ;  /* 0x000000ff0600720c */ /* 0x000fda0000705710 */
[----:B------:R-:W-:Y:S01]  /*23a0*/  @!P0 BREAK B3 ;  /* 0x0000000000038942 */ /* 0x000fe20003800000 */
[----:B------:R-:W-:Y:S05]  /*23b0*/  @!P0 BRA `(.L_x_2440) ;  /* 0x000002e000008947 */ /* 0x000fea0003800000 */
.L_x_2442:
[----:B------:R-:W-:Y:S05]  /*23c0*/  BSYNC B3 ;  /* 0x0000000000037941 */ /* 0x000fea0003800000 */
.L_x_2441:
[----:B------:R-:W-:Y:S02]  /*23d0*/  BSSY B3, `(.L_x_2449) ;  /* 0x000002a000037945 */ /* 0x000fe40003800000 */
.L_x_2450:
        /* <DEDUP_REMOVED lines=17> */
[----:B------:R-:W2:Y:S03]  /*24f0*/  LDG.E.CONSTANT R12, [R12.64] ;  /* 0x000000040c0c7981 */ /* 0x000ea6000c1e9900 */
[----:B------:R-:W-:Y:S01]  /*2500*/  IMAD R25, R20, c[0x0][0x53c], R21 ;  /* 0x00014f0014197a24 */ /* 0x000fe200078e0215 */
[----:B------:R-:W-:Y:S01]  /*2510*/  LEA R16, P0, R18, R2, 0x2 ;  /* 0x0000000212107211 */ /* 0x000fe200078010ff */
[----:B------:R-:W-:Y:S01]  /*2520*/  IMAD.WIDE.U32 R20, R14, c[0x0][0x538], RZ ;  /* 0x00014e000e147a25 */ /* 0x000fe200078e00ff */
[----:B------:R-:W-:-:S02]  /*2530*/  IADD3 R17, R19, R17, RZ ;  /* 0x0000001113117210 */ /* 0x000fc40007ffe0ff */
[----:B------:R-:W-:Y:S01]  /*2540*/  IADD3 R25, R23, R25, RZ ;  /* 0x0000001917197210 */ /* 0x000fe20007ffe0ff */
[----:B------:R-:W-:Y:S01]  /*2550*/  IMAD R15, R14, c[0x0][0x53c], R15 ;  /* 0x00014f000e0f7a24 */ /* 0x000fe200078e020f */
[----:B------:R-:W-:Y:S02]  /*2560*/  LEA.HI.X R17, R18, R3, R17, 0x2, P0 ;  /* 0x0000000312117211 */ /* 0x000fe400000f1411 */
[----:B------:R-:W-:Y:S02]  /*2570*/  LEA R14, P0, R20, R2, 0x2 ;  /* 0x00000002140e7211 */ /* 0x000fe400078010ff */
[----:B------:R-:W-:Y:S01]  /*2580*/  IADD3 R15, R21, R15, RZ ;  /* 0x0000000f150f7210 */ /* 0x000fe20007ffe0ff */
[----:B------:R-:W2:Y:S01]  /*2590*/  LDG.E.CONSTANT R16, [R16.64] ;  /* 0x0000000410107981 */ /* 0x000ea2000c1e9900 */
[-C--:B------:R-:W-:Y:S02]  /*25a0*/  LEA.HI.X R25, R22, R3.reuse, R25, 0x2, P1 ;  /* 0x0000000316197211 */ /* 0x080fe400008f1419 */
[----:B------:R-:W-:-:S03]  /*25b0*/  LEA.HI.X R15, R20, R3, R15, 0x2, P0 ;  /* 0x00000003140f7211 */ /* 0x000fc600000f140f */
[----:B------:R-:W3:Y:S04]  /*25c0*/  LDG.E.CONSTANT R24, [R24.64] ;  /* 0x0000000418187981 */ /* 0x000ee8000c1e9900 */
[----:B------:R-:W3:Y:S01]  /*25d0*/  LDG.E.CONSTANT R14, [R14.64] ;  /* 0x000000040e0e7981 */ /* 0x000ee2000c1e9900 */
[----:B------:R-:W-:-:S05]  /*25e0*/  IADD3 R5, P0, R5, 0x4, RZ ;  /* 0x0000000405057810 */ /* 0x000fca0007f1e0ff */
[----:B------:R-:W-:Y:S01]  /*25f0*/  IMAD.X R6, RZ, RZ, R6, P0 ;  /* 0x000000ffff067224 */ /* 0x000fe200000e0606 */
[----:B------:R-:W-:-:S04]  /*2600*/  ISETP.NE.U32.AND P0, PT, R5, RZ, PT ;  /* 0x000000ff0500720c */ /* 0x000fc80003f05070 */
[----:B------:R-:W-:Y:S02]  /*2610*/  ISETP.NE.AND.EX P0, PT, R6, RZ, PT, P0 ;  /* 0x000000ff0600720c */ /* 0x000fe40003f05300 */
[----:B------:R-:W-:-:S04]  /*2620*/  IADD3 R10, P1, R10, 0x20, RZ ;  /* 0x000000200a0a7810 */ /* 0x000fc80007f3e0ff */
[----:B------:R-:W-:Y:S02]  /*2630*/  IADD3.X R11, RZ, R11, RZ, P1, !PT ;  /* 0x0000000bff0b7210 */ /* 0x000fe40000ffe4ff */
[----:B--2---:R-:W-:-:S04]  /*2640*/  IADD3 R7, R16, R7, R12 ;  /* 0x0000000710077210 */ /* 0x004fc80007ffe00c */
[----:B---3--:R-:W-:Y:S01]  /*2650*/  IADD3 R7, R24, R7, R14 ;  /* 0x0000000718077210 */ /* 0x008fe20007ffe00e */
[----:B------:R-:W-:Y:S05]  /*2660*/  @P0 BRA `(.L_x_2450) ;  /* 0xfffffd7000000947 */ /* 0x000fea000383ffff */
[----:B------:R-:W-:Y:S05]  /*2670*/  BSYNC B3 ;  /* 0x0000000000037941 */ /* 0x000fea0003800000 */
.L_x_2449:
[----:B------:R-:W-:Y:S02]  /*2680*/  MOV R16, R10 ;  /* 0x0000000a00107202 */ /* 0x000fe40000000f00 */
[----:B------:R-:W-:Y:S02]  /*2690*/  MOV R17, R11 ;  /* 0x0000000b00117202 */ /* 0x000fe40000000f00 */
.L_x_2440:
[----:B------:R-:W-:Y:S05]  /*26a0*/  BSYNC B0 ;  /* 0x0000000000007941 */ /* 0x000fea0003800000 */
.L_x_2439:
        /* <DEDUP_REMOVED lines=13> */
[----:B--2---:R-:W-:-:S12]  /*2780*/  IMAD.IADD R7, R10, 0x1, R7 ;  /* 0x000000010a077824 */ /* 0x004fd800078e0207 */
        /* <DEDUP_REMOVED lines=19> */
[----:B--2---:R-:W-:-:S04]  /*28c0*/  IADD3 R7, R4, R7, RZ ;  /* 0x0000000704077210 */ /* 0x004fc80007ffe0ff */
[----:B---3--:R-:W-:Y:S02]  /*28d0*/  @P0 IADD3 R7, R2, R7, RZ ;  /* 0x0000000702070210 */ /* 0x008fe40007ffe0ff */
.L_x_2438:
[----:B------:R-:W-:Y:S05]  /*28e0*/  BSYNC B1 ;  /* 0x0000000000017941 */ /* 0x000fea0003800000 */
.L_x_2437:
[----:B------:R0:W-:Y:S01]  /*28f0*/  STG.E [R8.64], R7 ;  /* 0x0000000708007986 */ /* 0x0001e2000c101904 */
[----:B------:R-:W-:-:S03]  /*2900*/  IADD3 R3, R0, 0x80, RZ ;  /* 0x0000008000037810 */ /* 0x000fc60007ffe0ff */
.L_x_2435:
[----:B------:R-:W-:Y:S05]  /*2910*/  BSYNC B2 ;  /* 0x0000000000027941 */ /* 0x000fea0003800000 */
.L_x_2434:
        /* <DEDUP_REMOVED lines=284> */
.L_x_2454:
        /* <DEDUP_REMOVED lines=48> */
.L_x_2464:
        /* <DEDUP_REMOVED lines=37> */
[----:B------:R-:W-:Y:S01]  /*4030*/  IADD3 R49, R37, R49, RZ ;  /* 0x0000003125317210 */ /* 0x000fe20007ffe0ff */
[----:B------:R1:W2:Y:S02]  /*4040*/  LDG.E.CONSTANT R34, [R34.64] ;  /* 0x0000000422227981 */ /* 0x0002a4000c1e9900 */
[----:B------:R-:W-:Y:S01]  /*4050*/  IMAD.WIDE.U32 R40, R44, c[0x0][0x538], RZ ;  /* 0x00014e002c287a25 */ /* 0x000fe200078e00ff */
[----:B------:R-:W-:-:S03]  /*4060*/  IADD3 R39, R39, R43, RZ ;  /* 0x0000002b27277210 */ /* 0x000fc60007ffe0ff */
[----:B------:R-:W-:Y:S01]  /*4070*/  IMAD R45, R44, c[0x0][0x53c], R45 ;  /* 0x00014f002c2d7a24 */ /* 0x000fe200078e022d */
[----:B------:R-:W-:Y:S01]  /*4080*/  LEA.HI.X R43, R36, R2, R49, 0x2, P1 ;  /* 0x00000002242b7211 */ /* 0x000fe200008f1431 */
[----:B------:R-:W-:Y:S01]  /*4090*/  IMAD R13, R13, c[0x0][0x538], RZ ;  /* 0x00014e000d0d7a24 */ /* 0x000fe200078e02ff */
[-C--:B------:R-:W-:Y:S01]  /*40a0*/  LEA R36, P1, R40, R0.reuse, 0x2 ;  /* 0x0000000028247211 */ /* 0x080fe200078210ff */
[----:B------:R-:W-:Y:S01]  /*40b0*/  IMAD.IADD R37, R41, 0x1, R45 ;  /* 0x0000000129257824 */ /* 0x000fe200078e022d */
[----:B------:R-:W-:Y:S01]  /*40c0*/  LEA R44, P2, R38, R0, 0x2 ;  /* 0x00000000262c7211 */ /* 0x000fe200078410ff */
[----:B------:R-:W-:Y:S01]  /*40d0*/  IMAD R15, R15, c[0x0][0x538], RZ ;  /* 0x00014e000f0f7a24 */ /* 0x000fe200078e02ff */
[----:B------:R-:W3:Y:S01]  /*40e0*/  LDG.E.CONSTANT R42, [R42.64] ;  /* 0x000000042a2a7981 */ /* 0x000ee2000c1e9900 */
[----:B------:R-:W-:Y:S01]  /*40f0*/  IMAD R13, R12, c[0x0][0x53c], R13 ;  /* 0x00014f000c0d7a24 */ /* 0x000fe200078e020d */
[-C--:B------:R-:W-:Y:S01]  /*4100*/  LEA.HI.X R37, R40, R2.reuse, R37, 0x2, P1 ;  /* 0x0000000228257211 */ /* 0x080fe200008f1425 */
[----:B------:R-:W-:Y:S01]  /*4110*/  IMAD.WIDE.U32 R40, R12, c[0x0][0x538], RZ ;  /* 0x00014e000c287a25 */ /* 0x000fe200078e00ff */
[----:B------:R-:W-:-:S03]  /*4120*/  LEA.HI.X R45, R38, R2, R39, 0x2, P2 ;  /* 0x00000002262d7211 */ /* 0x000fc600010f1427 */
[C---:B------:R-:W-:Y:S01]  /*4130*/  IMAD.WIDE.U32 R38, R14.reuse, c[0x0][0x538], RZ ;  /* 0x00014e000e267a25 */ /* 0x040fe200078e00ff */
[----:B0-----:R0:W4:Y:S03]  /*4140*/  LDG.E.CONSTANT R47, [R36.64] ;  /* 0x00000004242f7981 */ /* 0x001126000c1e9900 */
        /* <DEDUP_REMOVED lines=10> */
[----:B------:R-:W-:-:S02]  /*41f0*/  LEA.HI.X R13, R38, R2, R13, 0x2, P2 ;  /* 0x00000002260d7211 */ /* 0x000fc400010f140d */
[----:B------:R-:W-:Y:S02]  /*4200*/  LEA.HI.X R15, R40, R2, R15, 0x2, P1 ;  /* 0x00000002280f7211 */ /* 0x000fe400008f140f */
[----:B------:R-:W-:Y:S01]  /*4210*/  IADD3 R17, R37, R17, RZ ;  /* 0x0000001125117210 */ /* 0x000fe20007ffe0ff */
[----:B------:R-:W-:Y:S01]  /*4220*/  IMAD R37, R23, c[0x0][0x538], RZ ;  /* 0x00014e0017257a24 */ /* 0x000fe200078e02ff */
[----:B-1----:R0:W5:Y:S01]  /*4230*/  LDG.E.CONSTANT R35, [R12.64] ;  /* 0x000000040c237981 */ /* 0x002162000c1e9900 */
[----:B------:R-:W-:Y:S01]  /*4240*/  IMAD R25, R25, c[0x0][0x538], RZ ;  /* 0x00014e0019197a24 */ /* 0x000fe200078e02ff */
[----:B------:R-:W-:Y:S01]  /*4250*/  LEA R16, P1, R36, R0, 0x2 ;  /* 0x0000000024107211 */ /* 0x000fe200078210ff */
[C---:B------:R-:W-:Y:S01]  /*4260*/  IMAD.WIDE.U32 R38, R18.reuse, c[0x0][0x538], RZ ;  /* 0x00014e0012267a25 */ /* 0x040fe200078e00ff */
[----:B------:R1:W4:Y:S03]  /*4270*/  LDG.E.CONSTANT R40, [R14.64] ;  /* 0x000000040e287981 */ /* 0x000326000c1e9900 */
[----:B------:R-:W-:-:S02]  /*4280*/  IMAD R19, R18, c[0x0][0x53c], R19 ;  /* 0x00014f0012137a24 */ /* 0x000fc400078e0213 */
[----:B------:R-:W-:Y:S02]  /*4290*/  IMAD R21, R21, c[0x0][0x538], RZ ;  /* 0x00014e0015157a24 */ /* 0x000fe400078e02ff */
[----:B0-----:R-:W-:Y:S02]  /*42a0*/  IMAD R13, R22, c[0x0][0x53c], R37 ;  /* 0x00014f00160d7a24 */ /* 0x001fe400078e0225 */
[----:B------:R-:W-:Y:S02]  /*42b0*/  IMAD R37, R24, c[0x0][0x53c], R25 ;  /* 0x00014f0018257a24 */ /* 0x000fe400078e0219 */
[----:B-1----:R-:W-:Y:S01]  /*42c0*/  IMAD.WIDE.U32 R14, R22, c[0x0][0x538], RZ ;  /* 0x00014e00160e7a25 */ /* 0x002fe200078e00ff */
[----:B------:R-:W-:-:S03]  /*42d0*/  LEA.HI.X R17, R36, R2, R17, 0x2, P1 ;  /* 0x0000000224117211 */ /* 0x000fc600008f1411 */
[----:B------:R-:W-:Y:S01]  /*42e0*/  IMAD.WIDE.U32 R24, R24, c[0x0][0x538], RZ ;  /* 0x00014e0018187a25 */ /* 0x000fe200078e00ff */
[----:B------:R-:W-:Y:S01]  /*42f0*/  LEA R18, P1, R38, R0, 0x2 ;  /* 0x0000000026127211 */ /* 0x000fe200078210ff */
[----:B------:R0:W5:Y:S01]  /*4300*/  LDG.E.CONSTANT R36, [R16.64] ;  /* 0x0000000410247981 */ /* 0x000162000c1e9900 */
[----:B------:R-:W-:Y:S01]  /*4310*/  IADD3 R19, R39, R19, RZ ;  /* 0x0000001327137210 */ /* 0x000fe20007ffe0ff */
[C---:B------:R-:W-:Y:S01]  /*4320*/  IMAD R23, R20.reuse, c[0x0][0x53c], R21 ;  /* 0x00014f0014177a24 */ /* 0x040fe200078e0215 */
[----:B------:R-:W-:Y:S01]  /*4330*/  IADD3 R13, R15, R13, RZ ;  /* 0x0000000d0f0d7210 */ /* 0x000fe20007ffe0ff */
[----:B------:R-:W-:Y:S01]  /*4340*/  IMAD.WIDE.U32 R20, R20, c[0x0][0x538], RZ ;  /* 0x00014e0014147a25 */ /* 0x000fe200078e00ff */
[----:B------:R-:W-:-:S03]  /*4350*/  IADD3 R15, R25, R37, RZ ;  /* 0x00000025190f7210 */ /* 0x000fc60007ffe0ff */
[----:B------:R-:W-:Y:S01]  /*4360*/  IMAD R25, R27, c[0x0][0x538], RZ ;  /* 0x00014e001b197a24 */ /* 0x000fe200078e02ff */
[----:B------:R-:W-:Y:S01]  /*4370*/  LEA.HI.X R19, R38, R2, R19, 0x2, P1 ;  /* 0x0000000226137211 */ /* 0x000fe200008f1413 */
[----:B0-----:R-:W-:Y:S01]  /*4380*/  IMAD.IADD R17, R21, 0x1, R23 ;  /* 0x0000000115117824 */ /* 0x001fe200078e0217 */
[-C--:B------:R-:W-:Y:S01]  /*4390*/  LEA R16, P1, R20, R0.reuse, 0x2 ;  /* 0x0000000014107211 */ /* 0x080fe200078210ff */
[----:B------:R-:W-:Y:S01]  /*43a0*/  IMAD.WIDE.U32 R22, R26, c[0x0][0x538], RZ ;  /* 0x00014e001a167a25 */ /* 0x000fe200078e00ff */
[----:B------:R-:W-:Y:S01]  /*43b0*/  LEA R12, P2, R14, R0, 0x2 ;  /* 0x000000000e0c7211 */ /* 0x000fe200078410ff */
[----:B------:R0:W5:Y:S02]  /*43c0*/  LDG.E.CONSTANT R21, [R18.64] ;  /* 0x0000000412157981 */ /* 0x000164000c1e9900 */
[----:B------:R-:W-:Y:S01]  /*43d0*/  IMAD R25, R26, c[0x0][0x53c], R25 ;  /* 0x00014f001a197a24 */ /* 0x000fe200078e0219 */
[-C--:B------:R-:W-:Y:S01]  /*43e0*/  LEA.HI.X R17, R20, R2.reuse, R17, 0x2, P1 ;  /* 0x0000000214117211 */ /* 0x080fe200008f1411 */
[----:B------:R-:W-:Y:S01]  /*43f0*/  IMAD R27, R29, c[0x0][0x538], RZ ;  /* 0x00014e001d1b7a24 */ /* 0x000fe200078e02ff */
[----:B------:R-:W-:-:S02]  /*4400*/  LEA.HI.X R13, R14, R2, R13, 0x2, P2 ;  /* 0x000000020e0d7211 */ /* 0x000fc400010f140d */
[C---:B------:R-:W-:Y:S01]  /*4410*/  LEA R14, P1, R24.reuse, R0, 0x2 ;  /* 0x00000000180e7211 */ /* 0x040fe200078210ff */
[----:B------:R1:W5:Y:S01]  /*4420*/  LDG.E.CONSTANT R20, [R16.64] ;  /* 0x0000000410147981 */ /* 0x000362000c1e9900 */
[----:B0-----:R-:W-:Y:S01]  /*4430*/  IADD3 R19, R23, R25, RZ ;  /* 0x0000001917137210 */ /* 0x001fe20007ffe0ff */
        /* <DEDUP_REMOVED lines=15> */
[----:B-1----:R-:W-:Y:S01]  /*4530*/  LEA R14, P2, R30, R0, 0x2 ;  /* 0x000000001e0e7211 */ /* 0x002fe200078410ff */
[----:B------:R-:W-:Y:S01]  /*4540*/  IMAD.IADD R15, R31, 0x1, R27 ;  /* 0x000000011f0f7824 */ /* 0x000fe200078e021b */
[----:B------:R-:W-:Y:S01]  /*4550*/  LEA.HI.X R17, R28, R2, R17, 0x2, P1 ;  /* 0x000000021c117211 */ /* 0x000fe200008f1411 */
[----:B------:R-:W5:Y:S01]  /*4560*/  LDG.E.CONSTANT R18, [R18.64] ;  /* 0x0000000412127981 */ /* 0x000f62000c1e9900 */
        /* <DEDUP_REMOVED lines=11> */
[----:B------:R-:W-:-:S04]  /*4620*/  IADD3 R10, P2, R10, 0x80, RZ ;  /* 0x000000800a0a7810 */ /* 0x000fc80007f5e0ff */
[----:B------:R-:W-:Y:S02]  /*4630*/  IADD3.X R11, RZ, R11, RZ, P2, !PT ;  /* 0x0000000bff0b7210 */ /* 0x000fe400017fe4ff */
        /* <DEDUP_REMOVED lines=10> */
.L_x_2463:
[----:B------:R-:W-:Y:S01]  /*46e0*/  MOV R16, R10 ;  /* 0x0000000a00107202 */ /* 0x000fe20000000f00 */
[----:B------:R-:W-:Y:S02]  /*46f0*/  IMAD.MOV.U32 R17, RZ, RZ, R11 ;  /* 0x000000ffff117224 */ /* 0x000fe400078e000b */
.L_x_2462:
[----:B------:R-:W-:Y:S05]  /*4700*/  BSYNC B5 ;  /* 0x0000000000057941 */ /* 0x000fea0003800000 */
.L_x_2461:
        /* <DEDUP_REMOVED lines=26> */
[-C--:B------:R-:W-:Y:S02]  /*48b0*/  LEA R32, P0, R26, R0.reuse, 0x2 ;  /* 0x000000001a207211 */ /* 0x080fe400078010ff */
[----:B------:R-:W-:Y:S01]  /*48c0*/  IADD3 R25, R27, R25, RZ ;  /* 0x000000191b197210 */ /* 0x000fe20007ffe0ff */
[----:B------:R-:W-:Y:S01]  /*48d0*/  IMAD R21, R24, c[0x0][0x53c], R31 ;  /* 0x00014f0018157a24 */ /* 0x000fe200078e021f */
[----:B------:R-:W-:Y:S01]  /*48e0*/  LEA R24, P1, R28, R0, 0x2 ;  /* 0x000000001c187211 */ /* 0x000fe200078210ff */
[C---:B------:R-:W-:Y:S02]  /*48f0*/  IMAD R35, R20.reuse, c[0x0][0x53c], R33 ;  /* 0x00014f0014237a24 */ /* 0x040fe400078e0221 */
[----:B------:R-:W-:Y:S01]  /*4900*/  IMAD.WIDE.U32 R30, R20, c[0x0][0x538], RZ ;  /* 0x00014e00141e7a25 */ /* 0x000fe200078e00ff */
[----:B------:R-:W-:Y:S01]  /*4910*/  IADD3 R21, R29, R21, RZ ;  /* 0x000000151d157210 */ /* 0x000fe20007ffe0ff */
[----:B------:R0:W2:Y:S01]  /*4920*/  LDG.E.CONSTANT R20, [R22.64] ;  /* 0x0000000416147981 */ /* 0x0000a2000c1e9900 */
[-C--:B------:R-:W-:Y:S01]  /*4930*/  LEA.HI.X R33, R26, R2.reuse, R25, 0x2, P0 ;  /* 0x000000021a217211 */ /* 0x080fe200000f1419 */
[----:B------:R-:W-:Y:S01]  /*4940*/  IMAD R19, R19, c[0x0][0x538], RZ ;  /* 0x00014e0013137a24 */ /* 0x000fe200078e02ff */
[----:B------:R-:W-:Y:S01]  /*4950*/  LEA.HI.X R25, R28, R2, R21, 0x2, P1 ;  /* 0x000000021c197211 */ /* 0x000fe200008f1415 */
[----:B------:R-:W-:Y:S01]  /*4960*/  IMAD.IADD R27, R31, 0x1, R35 ;  /* 0x000000011f1b7824 */ /* 0x000fe200078e0223 */
[----:B------:R-:W-:Y:S01]  /*4970*/  LEA R26, P0, R30, R0, 0x2 ;  /* 0x000000001e1a7211 */ /* 0x000fe200078010ff */
[----:B------:R-:W-:Y:S01]  /*4980*/  IMAD.WIDE.U32 R28, R18, c[0x0][0x538], RZ ;  /* 0x00014e00121c7a25 */ /* 0x000fe200078e00ff */
[----:B------:R1:W2:Y:S02]  /*4990*/  LDG.E.CONSTANT R21, [R32.64] ;  /* 0x0000000420157981 */ /* 0x0002a4000c1e9900 */
[----:B------:R-:W-:Y:S01]  /*49a0*/  LEA.HI.X R27, R30, R2, R27, 0x2, P0 ;  /* 0x000000021e1b7211 */ /* 0x000fe200000f141b */
[----:B------:R-:W-:Y:S01]  /*49b0*/  IMAD R19, R18, c[0x0][0x53c], R19 ;  /* 0x00014f0012137a24 */ /* 0x000fe200078e0213 */
[C---:B------:R-:W-:Y:S01]  /*49c0*/  LEA R18, P0, R28.reuse, R0, 0x2 ;  /* 0x000000001c127211 */ /* 0x040fe200078010ff */
[----:B0-----:R-:W-:Y:S01]  /*49d0*/  IMAD R23, R17, c[0x0][0x538], RZ ;  /* 0x00014e0011177a24 */ /* 0x001fe200078e02ff */
[----:B------:R0:W3:Y:S02]  /*49e0*/  LDG.E.CONSTANT R24, [R24.64] ;  /* 0x0000000418187981 */ /* 0x0000e4000c1e9900 */
[----:B------:R-:W-:Y:S01]  /*49f0*/  IADD3 R17, R29, R19, RZ ;  /* 0x000000131d117210 */ /* 0x000fe20007ffe0ff */
[----:B------:R-:W-:Y:S01]  /*4a00*/  IMAD R15, R15, c[0x0][0x538], RZ ;  /* 0x00014e000f0f7a24 */ /* 0x000fe200078e02ff */
[----:B------:R4:W3:Y:S01]  /*4a10*/  LDG.E.CONSTANT R31, [R26.64] ;  /* 0x000000041a1f7981 */ /* 0x0008e2000c1e9900 */
[----:B------:R-:W-:Y:S01]  /*4a20*/  IMAD R13, R13, c[0x0][0x538], RZ ;  /* 0x00014e000d0d7a24 */ /* 0x000fe200078e02ff */
[----:B------:R-:W-:Y:S01]  /*4a30*/  LEA.HI.X R19, R28, R2, R17, 0x2, P0 ;  /* 0x000000021c137211 */ /* 0x000fe200000f1411 */
[----:B------:R-:W-:-:S02]  /*4a40*/  IMAD R17, R16, c[0x0][0x53c], R23 ;  /* 0x00014f0010117a24 */ /* 0x000fc400078e0217 */
[----:B------:R-:W-:Y:S02]  /*4a50*/  IMAD.WIDE.U32 R28, R16, c[0x0][0x538], RZ ;  /* 0x00014e00101c7a25 */ /* 0x000fe400078e00ff */
[----:B------:R-:W5:Y:S02]  /*4a60*/  LDG.E.CONSTANT R18, [R18.64] ;  /* 0x0000000412127981 */ /* 0x000f64000c1e9900 */
[----:B-1----:R-:W-:Y:S01]  /*4a70*/  IMAD R33, R14, c[0x0][0x53c], R15 ;  /* 0x00014f000e217a24 */ /* 0x002fe200078e020f */
[----:B------:R-:W-:Y:S01]  /*4a80*/  LEA R16, P0, R28, R0, 0x2 ;  /* 0x000000001c107211 */ /* 0x000fe200078010ff */
[----:B------:R-:W-:Y:S01]  /*4a90*/  IMAD.WIDE.U32 R22, R14, c[0x0][0x538], RZ ;  /* 0x00014e000e167a25 */ /* 0x000fe200078e00ff */
[----:B------:R-:W-:-:S03]  /*4aa0*/  IADD3 R17, R29, R17, RZ ;  /* 0x000000111d117210 */ /* 0x000fc60007ffe0ff */
[----:B------:R-:W-:Y:S01]  /*4ab0*/  IMAD.WIDE.U32 R14, R12, c[0x0][0x538], RZ ;  /* 0x00014e000c0e7a25 */ /* 0x000fe200078e00ff */
[----:B------:R-:W-:-:S03]  /*4ac0*/  LEA.HI.X R17, R28, R2, R17, 0x2, P0 ;  /* 0x000000021c117211 */ /* 0x000fc600000f1411 */
[----:B0-----:R-:W-:Y:S01]  /*4ad0*/  IMAD R25, R12, c[0x0][0x53c], R13 ;  /* 0x00014f000c197a24 */ /* 0x001fe200078e020d */
[-C--:B------:R-:W-:Y:S02]  /*4ae0*/  LEA R12, P1, R22, R0.reuse, 0x2 ;  /* 0x00000000160c7211 */ /* 0x080fe400078210ff */
[----:B------:R-:W-:Y:S01]  /*4af0*/  IADD3 R13, R23, R33, RZ ;  /* 0x00000021170d7210 */ /* 0x000fe20007ffe0ff */
[----:B------:R0:W5:Y:S01]  /*4b00*/  LDG.E.CONSTANT R17, [R16.64] ;  /* 0x0000000410117981 */ /* 0x000162000c1e9900 */
[----:B----4-:R-:W-:Y:S02]  /*4b10*/  LEA R26, P0, R14, R0, 0x2 ;  /* 0x000000000e1a7211 */ /* 0x010fe400078010ff */
        /* <DEDUP_REMOVED lines=12> */
[----:B-----5:R-:W-:Y:S01]  /*4be0*/  IADD3 R7, R17, R7, R18 ;  /* 0x0000000711077210 */ /* 0x020fe20007ffe012 */
[----:B------:R-:W-:-:S05]  /*4bf0*/  IMAD.X R17, RZ, RZ, R11, P1 ;  /* 0x000000ffff117224 */ /* 0x000fca00008e060b */
[----:B------:R-:W-:Y:S02]  /*4c00*/  MOV R11, R17 ;  /* 0x00000011000b7202 */ /* 0x000fe40000000f00 */
[----:B----4-:R-:W-:Y:S02]  /*4c10*/  IADD3 R7, R13, R7, R26 ;  /* 0x000000070d077210 */ /* 0x010fe40007ffe01a */
.L_x_2466:
[----:B------:R-:W-:Y:S05]  /*4c20*/  BSYNC B5 ;  /* 0x0000000000057941 */ /* 0x000fea0003800000 */
.L_x_2465:
[----:B------:R-:W-:-:S04]  /*4c30*/  ISETP.NE.U32.AND P1, PT, R5, RZ, PT ;  /* 0x000000ff0500720c */ /* 0x000fc80003f25070 */
[----:B------:R-:W-:-:S13]  /*4c40*/  ISETP.NE.OR.EX P0, PT, R6, RZ, P0, P1 ;  /* 0x000000ff0600720c */ /* 0x000fda0000705710 */
[----:B------:R-:W-:Y:S01]  /*4c50*/  @!P0 BREAK B2 ;  /* 0x0000000000028942 */ /* 0x000fe20003800000 */
[----:B------:R-:W-:Y:S05]  /*4c60*/  @!P0 BRA `(.L_x_2458) ;  /* 0x000002e000008947 */ /* 0x000fea0003800000 */
.L_x_2460:
[----:B------:R-:W-:Y:S05]  /*4c70*/  BSYNC B2 ;  /* 0x0000000000027941 */ /* 0x000fea0003800000 */
.L_x_2459:
[----:B------:R-:W-:Y:S02]  /*4c80*/  BSSY B2, `(.L_x_2467) ;  /* 0x000002a000027945 */ /* 0x000fe40003800000 */
.L_x_2468:
        /* <DEDUP_REMOVED lines=20> */
[----:B------:R-:W-:-:S02]  /*4dd0*/  IMAD.IADD R17, R19, 0x1, R17 ;  /* 0x0000000113117824 */ /* 0x000fc400078e0211 */
[----:B------:R-:W-:Y:S01]  /*4de0*/  IMAD.WIDE.U32 R20, R14, c[0x0][0x538], RZ ;  /* 0x00014e000e147a25 */ /* 0x000fe200078e00ff */
[----:B------:R-:W-:Y:S02]  /*4df0*/  IADD3 R25, R23, R25, RZ ;  /* 0x0000001917197210 */ /* 0x000fe40007ffe0ff */
[----:B------:R-:W-:Y:S01]  /*4e00*/  LEA.HI.X R17, R18, R2, R17, 0x2, P0 ;  /* 0x0000000212117211 */ /* 0x000fe200000f1411 */
[----:B------:R-:W-:Y:S01]  /*4e10*/  IMAD R15, R14, c[0x0][0x53c], R15 ;  /* 0x00014f000e0f7a24 */ /* 0x000fe200078e020f */
[----:B------:R-:W-:Y:S02]  /*4e20*/  LEA R14, P0, R20, R0, 0x2 ;  /* 0x00000000140e7211 */ /* 0x000fe400078010ff */
[----:B------:R-:W-:Y:S01]  /*4e30*/  LEA.HI.X R25, R22, R2, R25, 0x2, P1 ;  /* 0x0000000216197211 */ /* 0x000fe200008f1419 */
[----:B------:R-:W2:Y:S01]  /*4e40*/  LDG.E.CONSTANT R16, [R16.64] ;  /* 0x0000000410107981 */ /* 0x000ea2000c1e9900 */
[----:B------:R-:W-:-:S03]  /*4e50*/  IADD3 R15, R21, R15, RZ ;  /* 0x0000000f150f7210 */ /* 0x000fc60007ffe0ff */
[----:B------:R-:W3:Y:S01]  /*4e60*/  LDG.E.CONSTANT R24, [R24.64] ;  /* 0x0000000418187981 */ /* 0x000ee2000c1e9900 */
[----:B------:R-:W-:-:S05]  /*4e70*/  LEA.HI.X R15, R20, R2, R15, 0x2, P0 ;  /* 0x00000002140f7211 */ /* 0x000fca00000f140f */
[----:B------:R-:W3:Y:S01]  /*4e80*/  LDG.E.CONSTANT R14, [R14.64] ;  /* 0x000000040e0e7981 */ /* 0x000ee2000c1e9900 */
[----:B------:R-:W-:-:S04]  /*4e90*/  IADD3 R5, P0, R5, 0x4, RZ ;  /* 0x0000000405057810 */ /* 0x000fc80007f1e0ff */
[----:B------:R-:W-:Y:S02]  /*4ea0*/  IADD3.X R6, RZ, R6, RZ, P0, !PT ;  /* 0x00000006ff067210 */ /* 0x000fe400007fe4ff */
        /* <DEDUP_REMOVED lines=8> */
.L_x_2467:
[----:B------:R-:W-:Y:S01]  /*4f30*/  IMAD.MOV.U32 R16, RZ, RZ, R10 ;  /* 0x000000ffff107224 */ /* 0x000fe200078e000a */
[----:B------:R-:W-:Y:S02]  /*4f40*/  MOV R17, R11 ;  /* 0x0000000b00117202 */ /* 0x000fe40000000f00 */
.L_x_2458:
[----:B------:R-:W-:Y:S05]  /*4f50*/  BSYNC B3 ;  /* 0x0000000000037941 */ /* 0x000fea0003800000 */
.L_x_2457:
        /* <DEDUP_REMOVED lines=12> */
[----:B------:R-:W-:Y:S02]  /*5020*/  ISETP.NE.AND.EX P0, PT, RZ, RZ, PT, P0 ;  /* 0x000000ffff00720c */ /* 0x000fe40003f05300 */
[----:B--2---:R-:W-:-:S11]  /*5030*/  IADD3 R7, R10, R7, RZ ;  /* 0x000000070a077210 */ /* 0x004fd60007ffe0ff */
        /* <DEDUP_REMOVED lines=14> */
[C---:B------:R-:W-:Y:S01]  /*5120*/  @P0 LEA R10, P1, R14.reuse, R0, 0x2 ;  /* 0x000000000e0a0211 */ /* 0x040fe200078210ff */
[----:B------:R-:W-:Y:S02]  /*5130*/  @P0 IMAD.IADD R11, R15, 0x1, R11 ;  /* 0x000000010f0b0824 */ /* 0x000fe400078e020b */
[----:B------:R-:W2:Y:S03]  /*5140*/  LDG.E.CONSTANT R4, [R4.64] ;  /* 0x0000000404047981 */ /* 0x000ea6000c1e9900 */
[----:B------:R-:W-:-:S05]  /*5150*/  @P0 LEA.HI.X R11, R14, R2, R11, 0x2, P1 ;  /* 0x000000020e0b0211 */ /* 0x000fca00008f140b */
[----:B------:R-:W3:Y:S01]  /*5160*/  @P0 LDG.E.CONSTANT R10, [R10.64] ;  /* 0x000000040a0a0981 */ /* 0x000ee2000c1e9900 */
[----:B--2---:R-:W-:-:S04]  /*5170*/  IADD3 R7, R4, R7, RZ ;  /* 0x0000000704077210 */ /* 0x004fc80007ffe0ff */
[----:B---3--:R-:W-:Y:S02]  /*5180*/  @P0 IADD3 R7, R10, R7, RZ ;  /* 0x000000070a070210 */ /* 0x008fe40007ffe0ff */
.L_x_2456:
[----:B------:R-:W-:Y:S05]  /*5190*/  BSYNC B4 ;  /* 0x0000000000047941 */ /* 0x000fea0003800000 */
.L_x_2455:
        /* <DEDUP_REMOVED lines=283> */
.L_x_2470:
        /* <DEDUP_REMOVED lines=48> */
.L_x_2480:
        /* <DEDUP_REMOVED lines=25> */
[----:B----4-:R-:W-:Y:S02]  /*67e0*/  IMAD R49, R37, c[0x0][0x538], RZ ;  /* 0x00014e0025317a24 */ /* 0x010fe400078e02ff */
[----:B------:R-:W-:Y:S02]  /*67f0*/  IMAD.IADD R35, R41, 0x1, R43 ;  /* 0x0000000129237824 */ /* 0x000fe400078e022b */
        /* <DEDUP_REMOVED lines=31> */
[----:B------:R-:W-:Y:S01]  /*69f0*/  IMAD.IADD R13, R39, 0x1, R49 ;  /* 0x00000001270d7824 */ /* 0x000fe200078e0231 */
[-C--:B------:R-:W-:Y:S01]  /*6a00*/  LEA R14, P1, R40, R0.reuse, 0x2 ;  /* 0x00000000280e7211 */ /* 0x080fe200078210ff */
[----:B------:R-:W-:Y:S01]  /*6a10*/  IMAD R17, R16, c[0x0][0x53c], R17 ;  /* 0x00014f0010117a24 */ /* 0x000fe200078e0211 */
[----:B------:R-:W-:Y:S01]  /*6a20*/  LEA R12, P2, R38, R0, 0x2 ;  /* 0x00000000260c7211 */ /* 0x000fe200078410ff */
[----:B0-----:R-:W-:Y:S01]  /*6a30*/  IMAD.WIDE.U32 R36, R16, c[0x0][0x538], RZ ;  /* 0x00014e0010247a25 */ /* 0x001fe200078e00ff */
[-C--:B------:R-:W-:Y:S01]  /*6a40*/  LEA.HI.X R15, R40, R2.reuse, R15, 0x2, P1 ;  /* 0x00000002280f7211 */ /* 0x080fe200008f140f */
[----:B------:R-:W3:Y:S01]  /*6a50*/  LDG.E.CONSTANT R45, [R44.64] ;  /* 0x000000042c2d7981 */ /* 0x000ee2000c1e9900 */
[----:B------:R-:W-:Y:S01]  /*6a60*/  LEA.HI.X R13, R38, R2, R13, 0x2, P2 ;  /* 0x00000002260d7211 */ /* 0x000fe200010f140d */
[----:B------:R-:W-:Y:S01]  /*6a70*/  IMAD R19, R19, c[0x0][0x538], RZ ;  /* 0x00014e0013137a24 */ /* 0x000fe200078e02ff */
[----:B------:R-:W-:Y:S01]  /*6a80*/  IADD3 R17, R37, R17, RZ ;  /* 0x0000001125117210 */ /* 0x000fe20007ffe0ff */
[----:B------:R-:W-:Y:S01]  /*6a90*/  IMAD R37, R23, c[0x0][0x538], RZ ;  /* 0x00014e0017257a24 */ /* 0x000fe200078e02ff */
[----:B------:R0:W4:Y:S01]  /*6aa0*/  LDG.E.CONSTANT R40, [R14.64] ;  /* 0x000000040e287981 */ /* 0x000122000c1e9900 */
[----:B------:R-:W-:Y:S01]  /*6ab0*/  IMAD R25, R25, c[0x0][0x538], RZ ;  /* 0x00014e0019197a24 */ /* 0x000fe200078e02ff */
[----:B------:R-:W-:Y:S01]  /*6ac0*/  LEA R16, P1, R36, R0, 0x2 ;  /* 0x0000000024107211 */ /* 0x000fe200078210ff */
[C---:B------:R-:W-:Y:S01]  /*6ad0*/  IMAD.WIDE.U32 R38, R18.reuse, c[0x0][0x538], RZ ;  /* 0x00014e0012267a25 */ /* 0x040fe200078e00ff */
[----:B-1----:R1:W5:Y:S03]  /*6ae0*/  LDG.E.CONSTANT R35, [R12.64] ;  /* 0x000000040c237981 */ /* 0x002366000c1e9900 */
[----:B------:R-:W-:-:S02]  /*6af0*/  IMAD R19, R18, c[0x0][0x53c], R19 ;  /* 0x00014f0012137a24 */ /* 0x000fc400078e0213 */
[----:B------:R-:W-:Y:S02]  /*6b00*/  IMAD R21, R21, c[0x0][0x538], RZ ;  /* 0x00014e0015157a24 */ /* 0x000fe400078e02ff */
[----:B0-----:R-:W-:-:S04]  /*6b10*/  IMAD.WIDE.U32 R14, R22, c[0x0][0x538], RZ ;  /* 0x00014e00160e7a25 */ /* 0x001fc800078e00ff */
[----:B-1----:R-:W-:Y:S02]  /*6b20*/  IMAD R13, R22, c[0x0][0x53c], R37 ;  /* 0x00014f00160d7a24 */ /* 0x002fe400078e0225 */
[C---:B------:R-:W-:Y:S02]  /*6b30*/  IMAD R37, R24.reuse, c[0x0][0x53c], R25 ;  /* 0x00014f0018257a24 */ /* 0x040fe400078e0219 */
[----:B------:R-:W-:Y:S01]  /*6b40*/  IMAD.WIDE.U32 R24, R24, c[0x0][0x538], RZ ;  /* 0x00014e0018187a25 */ /* 0x000fe200078e00ff */
[----:B------:R-:W-:Y:S02]  /*6b50*/  LEA.HI.X R17, R36, R2, R17, 0x2, P1 ;  /* 0x0000000224117211 */ /* 0x000fe400008f1411 */
[----:B------:R-:W-:Y:S01]  /*6b60*/  LEA R18, P1, R38, R0, 0x2 ;  /* 0x0000000026127211 */ /* 0x000fe200078210ff */
[C---:B------:R-:W-:Y:S01]  /*6b70*/  IMAD R23, R20.reuse, c[0x0][0x53c], R21 ;  /* 0x00014f0014177a24 */ /* 0x040fe200078e0215 */
[----:B------:R-:W-:Y:S01]  /*6b80*/  IADD3 R19, R39, R19, RZ ;  /* 0x0000001327137210 */ /* 0x000fe20007ffe0ff */
[----:B------:R-:W-:Y:S01]  /*6b90*/  IMAD.WIDE.U32 R20, R20, c[0x0][0x538], RZ ;  /* 0x00014e0014147a25 */ /* 0x000fe200078e00ff */
[----:B------:R-:W-:Y:S01]  /*6ba0*/  IADD3 R13, R15, R13, RZ ;  /* 0x0000000d0f0d7210 */ /* 0x000fe20007ffe0ff */
[----:B------:R0:W5:Y:S02]  /*6bb0*/  LDG.E.CONSTANT R36, [R16.64] ;  /* 0x0000000410247981 */ /* 0x000164000c1e9900 */
[----:B------:R-:W-:-:S02]  /*6bc0*/  IMAD.IADD R15, R25, 0x1, R37 ;  /* 0x00000001190f7824 */ /* 0x000fc400078e0225 */
[----:B------:R-:W-:Y:S01]  /*6bd0*/  IMAD R25, R27, c[0x0][0x538], RZ ;  /* 0x00014e001b197a24 */ /* 0x000fe200078e02ff */
[----:B------:R-:W-:Y:S02]  /*6be0*/  LEA.HI.X R19, R38, R2, R19, 0x2, P1 ;  /* 0x0000000226137211 */ /* 0x000fe400008f1413 */
[-C--:B------:R-:W-:Y:S01]  /*6bf0*/  LEA R12, P2, R14, R0.reuse, 0x2 ;  /* 0x000000000e0c7211 */ /* 0x080fe200078410ff */
[----:B------:R-:W-:Y:S01]  /*6c00*/  IMAD R25, R26, c[0x0][0x53c], R25 ;  /* 0x00014f001a197a24 */ /* 0x000fe200078e0219 */
[----:B0-----:R-:W-:Y:S02]  /*6c10*/  LEA R16, P1, R20, R0, 0x2 ;  /* 0x0000000014107211 */ /* 0x001fe400078210ff */
[----:B------:R-:W-:Y:S01]  /*6c20*/  IADD3 R17, R21, R23, RZ ;  /* 0x0000001715117210 */ /* 0x000fe20007ffe0ff */
[----:B------:R-:W-:Y:S01]  /*6c30*/  IMAD.WIDE.U32 R22, R26, c[0x0][0x538], RZ ;  /* 0x00014e001a167a25 */ /* 0x000fe200078e00ff */
[----:B------:R0:W5:Y:S01]  /*6c40*/  LDG.E.CONSTANT R21, [R18.64] ;  /* 0x0000000412157981 */ /* 0x000162000c1e9900 */
[----:B------:R-:W-:-:S02]  /*6c50*/  LEA.HI.X R13, R14, R2, R13, 0x2, P2 ;  /* 0x000000020e0d7211 */ /* 0x000fc400010f140d */
[----:B------:R-:W-:Y:S01]  /*6c60*/  LEA.HI.X R17, R20, R2, R17, 0x2, P1 ;  /* 0x0000000214117211 */ /* 0x000fe200008f1411 */
[----:B------:R-:W-:Y:S01]  /*6c70*/  IMAD R27, R29, c[0x0][0x538], RZ ;  /* 0x00014e001d1b7a24 */ /* 0x000fe200078e02ff */
[----:B------:R-:W-:-:S03]  /*6c80*/  LEA R14, P1, R24, R0, 0x2 ;  /* 0x00000000180e7211 */ /* 0x000fc600078210ff */
        /* <DEDUP_REMOVED lines=28> */
[----:B------:R-:W-:-:S05]  /*6e50*/  IADD3 R5, P1, R5, 0x10, RZ ;  /* 0x0000001005057810 */ /* 0x000fca0007f3e0ff */
[----:B------:R-:W-:Y:S01]  /*6e60*/  IMAD.X R6, RZ, RZ, R6, P1 ;  /* 0x000000ffff067224 */ /* 0x000fe200008e0606 */
        /* <DEDUP_REMOVED lines=14> */
.L_x_2479:
[----:B------:R-:W-:Y:S02]  /*6f50*/  MOV R16, R10 ;  /* 0x0000000a00107202 */ /* 0x000fe40000000f00 */
[----:B------:R-:W-:Y:S02]  /*6f60*/  MOV R17, R11 ;  /* 0x0000000b00117202 */ /* 0x000fe40000000f00 */
.L_x_2478:
[----:B------:R-:W-:Y:S05]  /*6f70*/  BSYNC B5 ;  /* 0x0000000000057941 */ /* 0x000fea0003800000 */
.L_x_2477:
        /* <DEDUP_REMOVED lines=20> */
[----:B----4-:R-:W-:Y:S02]  /*70c0*/  IMAD R31, R25, c[0x0][0x538], RZ ;  /* 0x00014e00191f7a24 */ /* 0x010fe400078e02ff */
[----:B------:R-:W-:Y:S01]  /*70d0*/  IMAD R25, R26, c[0x0][0x53c], R27 ;  /* 0x00014f001a197a24 */ /* 0x000fe200078e021b */
[----:B------:R-:W-:Y:S01]  /*70e0*/  LEA.HI.X R23, R28, R2, R23, 0x2, P0 ;  /* 0x000000021c177211 */ /* 0x000fe200000f1417 */
[----:B-----5:R-:W-:-:S02]  /*70f0*/  IMAD R33, R21, c[0x0][0x538], RZ ;  /* 0x00014e0015217a24 */ /* 0x020fc400078e02ff */
        /* <DEDUP_REMOVED lines=13> */
[----:B------:R-:W-:Y:S01]  /*71d0*/  IMAD.WIDE.U32 R28, R18, c[0x0][0x538], RZ ;  /* 0x00014e00121c7a25 */ /* 0x000fe200078e00ff */
[----:B------:R-:W-:Y:S01]  /*71e0*/  LEA R26, P0, R30, R0, 0x2 ;  /* 0x000000001e1a7211 */ /* 0x000fe200078010ff */
[----:B------:R1:W2:Y:S01]  /*71f0*/  LDG.E.CONSTANT R21, [R32.64] ;  /* 0x0000000420157981 */ /* 0x0002a2000c1e9900 */
[----:B------:R-:W-:Y:S01]  /*7200*/  IADD3 R27, R31, R35, RZ ;  /* 0x000000231f1b7210 */ /* 0x000fe20007ffe0ff */
[----:B------:R-:W-:-:S02]  /*7210*/  IMAD R19, R18, c[0x0][0x53c], R19 ;  /* 0x00014f0012137a24 */ /* 0x000fc400078e0213 */
[----:B0-----:R-:W-:Y:S01]  /*7220*/  IMAD R23, R17, c[0x0][0x538], RZ ;  /* 0x00014e0011177a24 */ /* 0x001fe200078e02ff */
[----:B------:R-:W-:Y:S01]  /*7230*/  LEA.HI.X R27, R30, R2, R27, 0x2, P0 ;  /* 0x000000021e1b7211 */ /* 0x000fe200000f141b */
[----:B------:R-:W-:Y:S01]  /*7240*/  IMAD R15, R15, c[0x0][0x538], RZ ;  /* 0x00014e000f0f7a24 */ /* 0x000fe200078e02ff */
[C---:B------:R-:W-:Y:S01]  /*7250*/  LEA R18, P0, R28.reuse, R0, 0x2 ;  /* 0x000000001c127211 */ /* 0x040fe200078010ff */
[----:B------:R-:W-:Y:S01]  /*7260*/  IMAD R13, R13, c[0x0][0x538], RZ ;  /* 0x00014e000d0d7a24 */ /* 0x000fe200078e02ff */
[----:B------:R-:W-:Y:S01]  /*7270*/  IADD3 R17, R29, R19, RZ ;  /* 0x000000131d117210 */ /* 0x000fe20007ffe0ff */
[----:B------:R0:W3:Y:S03]  /*7280*/  LDG.E.CONSTANT R24, [R24.64] ;  /* 0x0000000418187981 */ /* 0x0000e6000c1e9900 */
[----:B------:R-:W-:Y:S01]  /*7290*/  LEA.HI.X R19, R28, R2, R17, 0x2, P0 ;  /* 0x000000021c137211 */ /* 0x000fe200000f1411 */
[C---:B------:R-:W-:Y:S01]  /*72a0*/  IMAD R17, R16.reuse, c[0x0][0x53c], R23 ;  /* 0x00014f0010117a24 */ /* 0x040fe200078e0217 */
[----:B------:R4:W3:Y:S01]  /*72b0*/  LDG.E.CONSTANT R31, [R26.64] ;  /* 0x000000041a1f7981 */ /* 0x0008e2000c1e9900 */
[----:B------:R-:W-:-:S03]  /*72c0*/  IMAD.WIDE.U32 R28, R16, c[0x0][0x538], RZ ;  /* 0x00014e00101c7a25 */ /* 0x000fc600078e00ff */
[----:B------:R-:W5:Y:S01]  /*72d0*/  LDG.E.CONSTANT R18, [R18.64] ;  /* 0x0000000412127981 */ /* 0x000f62000c1e9900 */
[----:B------:R-:W-:Y:S01]  /*72e0*/  IMAD.IADD R17, R29, 0x1, R17 ;  /* 0x000000011d117824 */ /* 0x000fe200078e0211 */
[----:B------:R-:W-:Y:S01]  /*72f0*/  LEA R16, P0, R28, R0, 0x2 ;  /* 0x000000001c107211 */ /* 0x000fe200078010ff */
[C---:B-1----:R-:W-:Y:S02]  /*7300*/  IMAD R33, R14.reuse, c[0x0][0x53c], R15 ;  /* 0x00014f000e217a24 */ /* 0x042fe400078e020f */
[----:B------:R-:W-:Y:S01]  /*7310*/  IMAD.WIDE.U32 R22, R14, c[0x0][0x538], RZ ;  /* 0x00014e000e167a25 */ /* 0x000fe200078e00ff */
[----:B------:R-:W-:-:S03]  /*7320*/  LEA.HI.X R17, R28, R2, R17, 0x2, P0 ;  /* 0x000000021c117211 */ /* 0x000fc600000f1411 */
[----:B------:R-:W-:-:S03]  /*7330*/  IMAD.WIDE.U32 R14, R12, c[0x0][0x538], RZ ;  /* 0x00014e000c0e7a25 */ /* 0x000fc600078e00ff */
[----:B------:R1:W5:Y:S01]  /*7340*/  LDG.E.CONSTANT R17, [R16.64] ;  /* 0x0000000410117981 */ /* 0x000362000c1e9900 */
[----:B0-----:R-:W-:Y:S01]  /*7350*/  IMAD R25, R12, c[0x0][0x53c], R13 ;  /* 0x00014f000c197a24 */ /* 0x001fe200078e020d */
[-C--:B------:R-:W-:Y:S02]  /*7360*/  LEA R12, P1, R22, R0.reuse, 0x2 ;  /* 0x00000000160c7211 */ /* 0x080fe400078210ff */
[----:B------:R-:W-:Y:S02]  /*7370*/  IADD3 R13, R23, R33, RZ ;  /* 0x00000021170d7210 */ /* 0x000fe40007ffe0ff */
[----:B----4-:R-:W-:Y:S02]  /*7380*/  LEA R26, P0, R14, R0, 0x2 ;  /* 0x000000000e1a7211 */ /* 0x010fe400078010ff */
[----:B------:R-:W-:Y:S02]  /*7390*/  IADD3 R15, R15, R25, RZ ;  /* 0x000000190f0f7210 */ /* 0x000fe40007ffe0ff */
[----:B------:R-:W-:-:S02]  /*73a0*/  LEA.HI.X R13, R22, R2, R13, 0x2, P1 ;  /* 0x00000002160d7211 */ /* 0x000fc400008f140d */
[----:B------:R-:W-:-:S04]  /*73b0*/  LEA.HI.X R27, R14, R2, R15, 0x2, P0 ;  /* 0x000000020e1b7211 */ /* 0x000fc800000f140f */
[----:B------:R-:W4:Y:S04]  /*73c0*/  LDG.E.CONSTANT R13, [R12.64] ;  /* 0x000000040c0d7981 */ /* 0x000f28000c1e9900 */
[----:B------:R-:W4:Y:S01]  /*73d0*/  LDG.E.CONSTANT R26, [R26.64] ;  /* 0x000000041a1a7981 */ /* 0x000f22000c1e9900 */
[----:B-1----:R-:W-:Y:S02]  /*73e0*/  IADD3 R16, P1, R10, 0x40, RZ ;  /* 0x000000400a107810 */ /* 0x002fe40007f3e0ff */
[----:B------:R-:W-:Y:S02]  /*73f0*/  IADD3 R5, P2, R5, 0x8, RZ ;  /* 0x0000000805057810 */ /* 0x000fe40007f5e0ff */
[----:B------:R-:W-:Y:S01]  /*7400*/  PLOP3.LUT P0, PT, PT, PT, PT, 0x8, 0x0 ;  /* 0x000000000000781c */ /* 0x000fe20003f0e170 */
[----:B------:R-:W-:Y:S01]  /*7410*/  IMAD.MOV.U32 R10, RZ, RZ, R16 ;  /* 0x000000ffff0a7224 */ /* 0x000fe200078e0010 */
[----:B------:R-:W-:-:S02]  /*7420*/  IADD3.X R6, RZ, R6, RZ, P2, !PT ;  /* 0x00000006ff067210 */ /* 0x000fc400017fe4ff */
[----:B--2---:R-:W-:-:S04]  /*7430*/  IADD3 R7, R21, R7, R20 ;  /* 0x0000000715077210 */ /* 0x004fc80007ffe014 */
[----:B---3--:R-:W-:-:S04]  /*7440*/  IADD3 R7, R31, R7, R24 ;  /* 0x000000071f077210 */ /* 0x008fc80007ffe018 */
[----:B-----5:R-:W-:Y:S02]  /*7450*/  IADD3 R7, R17, R7, R18 ;  /* 0x0000000711077210 */ /* 0x020fe40007ffe012 */
[----:B------:R-:W-:-:S04]  /*7460*/  IADD3.X R17, RZ, R11, RZ, P1, !PT ;  /* 0x0000000bff117210 */ /* 0x000fc80000ffe4ff */
[----:B------:R-:W-:Y:S02]  /*7470*/  MOV R11, R17 ;  /* 0x00000011000b7202 */ /* 0x000fe40000000f00 */
[----:B----4-:R-:W-:Y:S02]  /*7480*/  IADD3 R7, R13, R7, R26 ;  /* 0x000000070d077210 */ /* 0x010fe40007ffe01a */
.L_x_2482:
[----:B------:R-:W-:Y:S05]  /*7490*/  BSYNC B5 ;  /* 0x0000000000057941 */ /* 0x000fea0003800000 */
.L_x_2481:
[----:B------:R-:W-:-:S04]  /*74a0*/  ISETP.NE.U32.AND P1, PT, R5, RZ, PT ;  /* 0x000000ff0500720c */ /* 0x000fc80003f25070 */
[----:B------:R-:W-:-:S13]  /*74b0*/  ISETP.NE.OR.EX P0, PT, R6, RZ, P0, P1 ;  /* 0x000000ff0600720c */ /* 0x000fda0000705710 */
[----:B------:R-:W-:Y:S01]  /*74c0*/  @!P0 BREAK B2 ;  /* 0x0000000000028942 */ /* 0x000fe20003800000 */
[----:B------:R-:W-:Y:S05]  /*74d0*/  @!P0 BRA `(.L_x_2474) ;  /* 0x000002e000008947 */ /* 0x000fea0003800000 */
.L_x_2476:
[----:B------:R-:W-:Y:S05]  /*74e0*/  BSYNC B2 ;  /* 0x0000000000027941 */ /* 0x000fea0003800000 */
.L_x_2475:
[----:B------:R-:W-:Y:S02]  /*74f0*/  BSSY B2, `(.L_x_2483) ;  /* 0x000002a000027945 */ /* 0x000fe40003800000 */
.L_x_2484:
        /* <DEDUP_REMOVED lines=25> */
[----:B------:R-:W-:Y:S01]  /*7690*/  LEA R14, P0, R20, R0, 0x2 ;  /* 0x00000000140e7211 */ /* 0x000fe200078010ff */
[----:B------:R-:W-:Y:S01]  /*76a0*/  IMAD.IADD R15, R21, 0x1, R15 ;  /* 0x00000001150f7824 */ /* 0x000fe200078e020f */
[-C--:B------:R-:W-:Y:S01]  /*76b0*/  LEA.HI.X R25, R22, R2.reuse, R25, 0x2, P1 ;  /* 0x0000000216197211 */ /* 0x080fe200008f1419 */
[----:B------:R-:W2:Y:S03]  /*76c0*/  LDG.E.CONSTANT R16, [R16.64] ;  /* 0x0000000410107981 */ /* 0x000ea6000c1e9900 */
[----:B------:R-:W-:Y:S01]  /*76d0*/  LEA.HI.X R15, R20, R2, R15, 0x2, P0 ;  /* 0x00000002140f7211 */ /* 0x000fe200000f140f */
[----:B------:R-:W3:Y:S04]  /*76e0*/  LDG.E.CONSTANT R24, [R24.64] ;  /* 0x0000000418187981 */ /* 0x000ee8000c1e9900 */
        /* <DEDUP_REMOVED lines=11> */
.L_x_2483:
[----:B------:R-:W-:Y:S02]  /*77a0*/  MOV R16, R10 ;  /* 0x0000000a00107202 */ /* 0x000fe40000000f00 */
[----:B------:R-:W-:Y:S02]  /*77b0*/  MOV R17, R11 ;  /* 0x0000000b00117202 */ /* 0x000fe40000000f00 */
.L_x_2474:
[----:B------:R-:W-:Y:S05]  /*77c0*/  BSYNC B3 ;  /* 0x0000000000037941 */ /* 0x000fea0003800000 */
.L_x_2473:
        /* <DEDUP_REMOVED lines=33> */
[----:B--2---:R-:W-:-:S05]  /*79e0*/  IADD3 R7, R4, R7, RZ ;  /* 0x0000000704077210 */ /* 0x004fca0007ffe0ff */
[----:B---3--:R-:W-:Y:S02]  /*79f0*/  @P0 IMAD.IADD R7, R10, 0x1, R7 ;  /* 0x000000010a070824 */ /* 0x008fe400078e0207 */
.L_x_2472:
[----:B------:R-:W-:Y:S05]  /*7a00*/  BSYNC B4 ;  /* 0x0000000000047941 */ /* 0x000fea0003800000 */
.L_x_2471:
[----:B------:R0:W-:Y:S01]  /*7a10*/  STG.E [R8.64], R7 ;  /* 0x0000000708007986 */ /* 0x0001e2000c101904 */
[----:B------:R-:W-:-:S04]  /*7a20*/  IADD3 R3, R3, 0x80, RZ ;  /* 0x0000008003037810 */ /* 0x000fc80007ffe0ff */
.L_x_2453:
        /* <DEDUP_REMOVED lines=281> */
.L_x_2486:
        /* <DEDUP_REMOVED lines=9> */
[----:B------:R-:W-:-:S03]  /*8c50*/  ISETP.NE.AND P1, PT, RZ, UR6, PT ;  /* 0x00000006ff007c0c */ /* 0x000fc6000bf25270 */
        /* <DEDUP_REMOVED lines=38> */
.L_x_2496:
        /* <DEDUP_REMOVED lines=23> */
[----:B------:R-:W-:Y:S02]  /*9030*/  IMAD R43, R42, c[0x0][0x53c], R43 ;  /* 0x00014f002a2b7a24 */ /* 0x000fe400078e022b */
[----:B----4-:R-:W-:Y:S01]  /*9040*/  IMAD R49, R37, c[0x0][0x538], RZ ;  /* 0x00014e0025317a24 */ /* 0x010fe200078e02ff */
[----:B------:R-:W-:Y:S02]  /*9050*/  LEA.HI.X R47, R34, R2, R35, 0x2, P1 ;  /* 0x00000002222f7211 */ /* 0x000fe400008f1423 */
        /* <DEDUP_REMOVED lines=13> */
[----:B------:R-:W-:-:S04]  /*9130*/  IMAD.WIDE.U32 R40, R44, c[0x0][0x538], RZ ;  /* 0x00014e002c287a25 */ /* 0x000fc800078e00ff */
[----:B------:R-:W-:Y:S02]  /*9140*/  IMAD R45, R44, c[0x0][0x53c], R45 ;  /* 0x00014f002c2d7a24 */ /* 0x000fe400078e022d */
[----:B------:R-:W-:Y:S01]  /*9150*/  IMAD.IADD R39, R39, 0x1, R43 ;  /* 0x0000000127277824 */ /* 0x000fe200078e022b */
        /* <DEDUP_REMOVED lines=42> */
[----:B------:R-:W-:Y:S02]  /*9400*/  IMAD.IADD R19, R39, 0x1, R19 ;  /* 0x0000000127137824 */ /* 0x000fe400078e0213 */
[C---:B------:R-:W-:Y:S01]  /*9410*/  IMAD R23, R20.reuse, c[0x0][0x53c], R21 ;  /* 0x00014f0014177a24 */ /* 0x040fe200078e0215 */
[----:B------:R-:W-:Y:S01]  /*9420*/  IADD3 R15, R25, R37, RZ ;  /* 0x00000025190f7210 */ /* 0x000fe20007ffe0ff */
[----:B------:R-:W-:Y:S01]  /*9430*/  IMAD.WIDE.U32 R20, R20, c[0x0][0x538], RZ ;  /* 0x00014e0014147a25 */ /* 0x000fe200078e00ff */
[----:B------:R-:W-:-:S03]  /*9440*/  LEA.HI.X R19, R38, R2, R19, 0x2, P1 ;  /* 0x0000000226137211 */ /* 0x000fc600008f1413 */
[----:B------:R-:W-:Y:S01]  /*9450*/  IMAD R25, R27, c[0x0][0x538], RZ ;  /* 0x00014e001b197a24 */ /* 0x000fe200078e02ff */
[-C--:B0-----:R-:W-:Y:S02]  /*9460*/  LEA R16, P1, R20, R0.reuse, 0x2 ;  /* 0x0000000014107211 */ /* 0x081fe400078210ff */
[----:B------:R-:W-:Y:S01]  /*9470*/  IADD3 R17, R21, R23, RZ ;  /* 0x0000001715117210 */ /* 0x000fe20007ffe0ff */
        /* <DEDUP_REMOVED lines=21> */
[----:B------:R-:W-:-:S03]  /*95d0*/  LEA R16, P1, R28, R0, 0x2 ;  /* 0x000000001c107211 */ /* 0x000fc600078210ff */
[----:B------:R-:W-:Y:S02]  /*95e0*/  IMAD.IADD R17, R29, 0x1, R17 ;  /* 0x000000011d117824 */ /* 0x000fe400078e0211 */
        /* <DEDUP_REMOVED lines=29> */
.L_x_2495:
[----:B------:R-:W-:Y:S01]  /*97c0*/  IMAD.MOV.U32 R16, RZ, RZ, R10 ;  /* 0x000000ffff107224 */ /* 0x000fe200078e000a */
[----:B------:R-:W-:Y:S02]  /*97d0*/  MOV R17, R11 ;  /* 0x0000000b00117202 */ /* 0x000fe40000000f00 */
.L_x_2494:
[----:B------:R-:W-:Y:S05]  /*97e0*/  BSYNC B5 ;  /* 0x0000000000057941 */ /* 0x000fea0003800000 */
.L_x_2493:
        /* <DEDUP_REMOVED lines=31> */
[----:B------:R-:W-:Y:S02]  /*99e0*/  IMAD.IADD R21, R29, 0x1, R21 ;  /* 0x000000011d157824 */ /* 0x000fe400078e0215 */
[----:B------:R-:W-:Y:S01]  /*99f0*/  IMAD.WIDE.U32 R30, R20, c[0x0][0x538], RZ ;  /* 0x00014e00141e7a25 */ /* 0x000fe200078e00ff */
[-C--:B------:R-:W-:Y:S01]  /*9a00*/  LEA.HI.X R33, R26, R2.reuse, R25, 0x2, P0 ;  /* 0x000000021a217211 */ /* 0x080fe200000f1419 */
[----:B------:R0:W2:Y:S01]  /*9a10*/  LDG.E.CONSTANT R20, [R22.64] ;  /* 0x0000000416147981 */ /* 0x0000a2000c1e9900 */
[----:B------:R-:W-:Y:S01]  /*9a20*/  LEA.HI.X R25, R28, R2, R21, 0x2, P1 ;  /* 0x000000021c197211 */ /* 0x000fe200008f1415 */
[----:B------:R-:W-:Y:S01]  /*9a30*/  IMAD R19, R19, c[0x0][0x538], RZ ;  /* 0x00014e0013137a24 */ /* 0x000fe200078e02ff */
[----:B------:R-:W-:Y:S01]  /*9a40*/  LEA R26, P0, R30, R0, 0x2 ;  /* 0x000000001e1a7211 */ /* 0x000fe200078010ff */
        /* <DEDUP_REMOVED lines=25> */
[----:B------:R-:W-:Y:S01]  /*9be0*/  IMAD.IADD R15, R15, 0x1, R25 ;  /* 0x000000010f0f7824 */ /* 0x000fe200078e0219 */
[----:B----4-:R-:W-:Y:S01]  /*9bf0*/  LEA R26, P0, R14, R0, 0x2 ;  /* 0x000000000e1a7211 */ /* 0x010fe200078010ff */
[----:B------:R0:W5:Y:S01]  /*9c00*/  LDG.E.CONSTANT R17, [R16.64] ;  /* 0x0000000410117981 */ /* 0x000162000c1e9900 */
        /* <DEDUP_REMOVED lines=12> */
[----:B------:R-:W-:-:S04]  /*9cd0*/  IADD3.X R17, RZ, R11, RZ, P1, !PT ;  /* 0x0000000bff117210 */ /* 0x000fc80000ffe4ff */
[----:B------:R-:W-:Y:S02]  /*9ce0*/  MOV R11, R17 ;  /* 0x00000011000b7202 */ /* 0x000fe40000000f00 */
[----:B----4-:R-:W-:Y:S02]  /*9cf0*/  IADD3 R7, R13, R7, R26 ;  /* 0x000000070d077210 */ /* 0x010fe40007ffe01a */
.L_x_2498:
[----:B------:R-:W-:Y:S05]  /*9d00*/  BSYNC B5 ;  /* 0x0000000000057941 */ /* 0x000fea0003800000 */
.L_x_2497:
[----:B------:R-:W-:-:S04]  /*9d10*/  ISETP.NE.U32.AND P1, PT, R5, RZ, PT ;  /* 0x000000ff0500720c */ /* 0x000fc80003f25070 */
[----:B------:R-:W-:-:S13]  /*9d20*/  ISETP.NE.OR.EX P0, PT, R6, RZ, P0, P1 ;  /* 0x000000ff0600720c */ /* 0x000fda0000705710 */
[----:B------:R-:W-:Y:S01]  /*9d30*/  @!P0 BREAK B2 ;  /* 0x0000000000028942 */ /* 0x000fe20003800000 */
[----:B------:R-:W-:Y:S05]  /*9d40*/  @!P0 BRA `(.L_x_2490) ;  /* 0x000002e000008947 */ /* 0x000fea0003800000 */
.L_x_2492:
[----:B------:R-:W-:Y:S05]  /*9d50*/  BSYNC B2 ;  /* 0x0000000000027941 */ /* 0x000fea0003800000 */
.L_x_2491:
[----:B------:R-:W-:Y:S02]  /*9d60*/  BSSY B2, `(.L_x_2499) ;  /* 0x000002a000027945 */ /* 0x000fe40003800000 */
.L_x_2500:
        /* <DEDUP_REMOVED lines=14> */
[----:B------:R-:W-:Y:S02]  /*9e50*/  IMAD.WIDE.U32 R18, R18, c[0x0][0x538], RZ ;  /* 0x00014e0012127a25 */ /* 0x000fe400078e00ff */
[----:B------:R-:W2:Y:S02]  /*9e60*/  LDG.E.CONSTANT R12, [R12.64] ;  /* 0x000000040c0c7981 */ /* 0x000ea4000c1e9900 */
[----:B------:R-:W-:Y:S01]  /*9e70*/  IMAD R25, R20, c[0x0][0x53c], R21 ;  /* 0x00014f0014197a24 */ /* 0x000fe200078e0215 */
[----:B------:R-:W-:Y:S01]  /*9e80*/  LEA R16, P0, R18, R0, 0x2 ;  /* 0x0000000012107211 */ /* 0x000fe200078010ff */
[----:B------:R-:W-:Y:S01]  /*9e90*/  IMAD.WIDE.U32 R22, R20, c[0x0][0x538], RZ ;  /* 0x00014e0014167a25 */ /* 0x000fe200078e00ff */
[----:B------:R-:W-:-:S03]  /*9ea0*/  IADD3 R17, R19, R17, RZ ;  /* 0x0000001113117210 */ /* 0x000fc60007ffe0ff */
[----:B------:R-:W-:Y:S01]  /*9eb0*/  IMAD.WIDE.U32 R20, R14, c[0x0][0x538], RZ ;  /* 0x00014e000e147a25 */ /* 0x000fe200078e00ff */
[----:B------:R-:W-:Y:S02]  /*9ec0*/  LEA.HI.X R17, R18, R2, R17, 0x2, P0 ;  /* 0x0000000212117211 */ /* 0x000fe400000f1411 */
[-C--:B------:R-:W-:Y:S01]  /*9ed0*/  LEA R24, P1, R22, R0.reuse, 0x2 ;  /* 0x0000000016187211 */ /* 0x080fe200078210ff */
[----:B------:R-:W-:Y:S01]  /*9ee0*/  IMAD R15, R14, c[0x0][0x53c], R15 ;  /* 0x00014f000e0f7a24 */ /* 0x000fe200078e020f */
[----:B------:R-:W-:Y:S01]  /*9ef0*/  IADD3 R25, R23, R25, RZ ;  /* 0x0000001917197210 */ /* 0x000fe20007ffe0ff */
[----:B------:R-:W2:Y:S01]  /*9f00*/  LDG.E.CONSTANT R16, [R16.64] ;  /* 0x0000000410107981 */ /* 0x000ea2000c1e9900 */
[----:B------:R-:W-:Y:S02]  /*9f10*/  LEA R14, P0, R20, R0, 0x2 ;  /* 0x00000000140e7211 */ /* 0x000fe400078010ff */
[----:B------:R-:W-:Y:S02]  /*9f20*/  IADD3 R15, R21, R15, RZ ;  /* 0x0000000f150f7210 */ /* 0x000fe40007ffe0ff */
[----:B------:R-:W-:-:S02]  /*9f30*/  LEA.HI.X R25, R22, R2, R25, 0x2, P1 ;  /* 0x0000000216197211 */ /* 0x000fc400008f1419 */
[----:B------:R-:W-:-:S03]  /*9f40*/  LEA.HI.X R15, R20, R2, R15, 0x2, P0 ;  /* 0x00000002140f7211 */ /* 0x000fc600000f140f */
[----:B------:R-:W3:Y:S04]  /*9f50*/  LDG.E.CONSTANT R24, [R24.64] ;  /* 0x0000000418187981 */ /* 0x000ee8000c1e9900 */
[----:B------:R-:W3:Y:S01]  /*9f60*/  LDG.E.CONSTANT R14, [R14.64] ;  /* 0x000000040e0e7981 */ /* 0x000ee2000c1e9900 */
[----:B------:R-:W-:-:S04]  /*9f70*/  IADD3 R5, P0, R5, 0x4, RZ ;  /* 0x0000000405057810 */ /* 0x000fc80007f1e0ff */
[----:B------:R-:W-:Y:S02]  /*9f80*/  IADD3.X R6, RZ, R6, RZ, P0, !PT ;  /* 0x00000006ff067210 */ /* 0x000fe400007fe4ff */
[----:B------:R-:W-:-:S04]  /*9f90*/  ISETP.NE.U32.AND P0, PT, R5, RZ, PT ;  /* 0x000000ff0500720c */ /* 0x000fc80003f05070 */
[----:B------:R-:W-:Y:S02]  /*9fa0*/  ISETP.NE.AND.EX P0, PT, R6, RZ, PT, P0 ;  /* 0x000000ff0600720c */ /* 0x000fe40003f05300 */
[----:B------:R-:W-:-:S05]  /*9fb0*/  IADD3 R10, P1, R10, 0x20, RZ ;  /* 0x000000200a0a7810 */ /* 0x000fca0007f3e0ff */
[----:B------:R-:W-:Y:S01]  /*9fc0*/  IMAD.X R11, RZ, RZ, R11, P1 ;  /* 0x000000ffff0b7224 */ /* 0x000fe200008e060b */
[----:B--2---:R-:W-:-:S04]  /*9fd0*/  IADD3 R7, R16, R7, R12 ;  /* 0x0000000710077210 */ /* 0x004fc80007ffe00c */
[----:B---3--:R-:W-:Y:S01]  /*9fe0*/  IADD3 R7, R24, R7, R14 ;  /* 0x0000000718077210 */ /* 0x008fe20007ffe00e */
[----:B------:R-:W-:Y:S05]  /*9ff0*/  @P0 BRA `(.L_x_2500) ;  /* 0xfffffd7000000947 */ /* 0x000fea000383ffff */
[----:B------:R-:W-:Y:S05]  /*a000*/  BSYNC B2 ;  /* 0x0000000000027941 */ /* 0x000fea0003800000 */
.L_x_2499:
[----:B------:R-:W-:Y:S02]  /*a010*/  MOV R16, R10 ;  /* 0x0000000a00107202 */ /* 0x000fe40000000f00 */
[----:B------:R-:W-:Y:S02]  /*a020*/  MOV R17, R11 ;  /* 0x0000000b00117202 */ /* 0x000fe40000000f00 */
.L_x_2490:
[----:B------:R-:W-:Y:S05]  /*a030*/  BSYNC B3 ;  /* 0x0000000000037941 */ /* 0x000fea0003800000 */
.L_x_2489:
        /* <DEDUP_REMOVED lines=35> */
.L_x_2488:
[----:B------:R-:W-:Y:S05]  /*a270*/  BSYNC B4 ;  /* 0x0000000000047941 */ /* 0x000fea0003800000 */
.L_x_2487:
[----:B------:R0:W-:Y:S01]  /*a280*/  STG.E [R8.64], R7 ;  /* 0x0000000708007986 */ /* 0x0001e2000c101904 */
[----:B------:R-:W-:-:S04]  /*a290*/  IADD3 R3, R3, 0x80, RZ ;  /* 0x0000008003037810 */ /* 0x000fc80007ffe0ff */
.L_x_2469:
        /* <DEDUP_REMOVED lines=281> */
.L_x_2502:
        /* <DEDUP_REMOVED lines=48> */
.L_x_2512:
        /* <DEDUP_REMOVED lines=52> */
[----:B------:R-:W3:Y:S02]  /*ba70*/  LDG.E.CONSTANT R42, [R42.64] ;  /* 0x000000042a2a7981 */ /* 0x000ee4000c1e9900 */
[----:B------:R-:W-:-:S04]  /*ba80*/  IMAD.WIDE.U32 R40, R12, c[0x0][0x538], RZ ;  /* 0x00014e000c287a25 */ /* 0x000fc800078e00ff */
[----:B------:R-:W-:Y:S01]  /*ba90*/  IMAD R49, R14, c[0x0][0x53c], R15 ;  /* 0x00014f000e317a24 */ /* 0x000fe200078e020f */
[----:B0-----:R0:W4:Y:S01]  /*baa0*/  LDG.E.CONSTANT R47, [R36.64] ;  /* 0x00000004242f7981 */ /* 0x001122000c1e9900 */
[----:B------:R-:W-:Y:S01]  /*bab0*/  IMAD R17, R17, c[0x0][0x538], RZ ;  /* 0x00014e0011117a24 */ /* 0x000fe200078e02ff */
[-C--:B------:R-:W-:Y:S01]  /*bac0*/  LEA R12, P2, R38, R0.reuse, 0x2 ;  /* 0x00000000260c7211 */ /* 0x080fe200078410ff */
[----:B------:R-:W-:Y:S01]  /*bad0*/  IMAD.IADD R15, R41, 0x1, R13 ;  /* 0x00000001290f7824 */ /* 0x000fe200078e020d */
[----:B------:R-:W-:Y:S01]  /*bae0*/  IADD3 R13, R39, R49, RZ ;  /* 0x00000031270d7210 */ /* 0x000fe20007ffe0ff */
[----:B------:R-:W-:Y:S01]  /*baf0*/  IMAD R17, R16, c[0x0][0x53c], R17 ;  /* 0x00014f0010117a24 */ /* 0x000fe200078e0211 */
[----:B------:R-:W-:Y:S01]  /*bb00*/  LEA R14, P1, R40, R0, 0x2 ;  /* 0x00000000280e7211 */ /* 0x000fe200078210ff */
[----:B------:R-:W-:Y:S01]  /*bb10*/  IMAD R19, R19, c[0x0][0x538], RZ ;  /* 0x00014e0013137a24 */ /* 0x000fe200078e02ff */
[----:B------:R-:W3:Y:S01]  /*bb20*/  LDG.E.CONSTANT R45, [R44.64] ;  /* 0x000000042c2d7981 */ /* 0x000ee2000c1e9900 */
[----:B0-----:R-:W-:Y:S01]  /*bb30*/  IMAD.WIDE.U32 R36, R16, c[0x0][0x538], RZ ;  /* 0x00014e0010247a25 */ /* 0x001fe200078e00ff */
        /* <DEDUP_REMOVED lines=19> */
[C---:B------:R-:W-:Y:S02]  /*bc70*/  IMAD R23, R20.reuse, c[0x0][0x53c], R21 ;  /* 0x00014f0014177a24 */ /* 0x040fe400078e0215 */
[----:B------:R-:W-:-:S04]  /*bc80*/  IMAD.WIDE.U32 R20, R20, c[0x0][0x538], RZ ;  /* 0x00014e0014147a25 */ /* 0x000fc800078e00ff */
[----:B------:R-:W-:Y:S01]  /*bc90*/  IMAD.IADD R13, R15, 0x1, R13 ;  /* 0x000000010f0d7824 */ /* 0x000fe200078e020d */
[----:B------:R-:W-:Y:S01]  /*bca0*/  IADD3 R15, R25, R37, RZ ;  /* 0x00000025190f7210 */ /* 0x000fe20007ffe0ff */
[----:B------:R-:W-:Y:S01]  /*bcb0*/  IMAD R25, R27, c[0x0][0x538], RZ ;  /* 0x00014e001b197a24 */ /* 0x000fe200078e02ff */
[----:B------:R-:W-:Y:S02]  /*bcc0*/  LEA.HI.X R19, R38, R2, R19, 0x2, P1 ;  /* 0x0000000226137211 */ /* 0x000fe400008f1413 */
[-C--:B0-----:R-:W-:Y:S01]  /*bcd0*/  LEA R16, P1, R20, R0.reuse, 0x2 ;  /* 0x0000000014107211 */ /* 0x081fe200078210ff */
[C---:B------:R-:W-:Y:S01]  /*bce0*/  IMAD R25, R26.reuse, c[0x0][0x53c], R25 ;  /* 0x00014f001a197a24 */ /* 0x040fe200078e0219 */
[----:B------:R-:W-:Y:S01]  /*bcf0*/  IADD3 R17, R21, R23, RZ ;  /* 0x0000001715117210 */ /* 0x000fe20007ffe0ff */
[----:B------:R-:W-:Y:S01]  /*bd00*/  IMAD.WIDE.U32 R22, R26, c[0x0][0x538], RZ ;  /* 0x00014e001a167a25 */ /* 0x000fe200078e00ff */
[----:B------:R-:W-:Y:S01]  /*bd10*/  LEA R12, P2, R14, R0, 0x2 ;  /* 0x000000000e0c7211 */ /* 0x000fe200078410ff */
[----:B------:R0:W5:Y:S01]  /*bd20*/  LDG.E.CONSTANT R21, [R18.64] ;  /* 0x0000000412157981 */ /* 0x000162000c1e9900 */
        /* <DEDUP_REMOVED lines=10> */
[C---:B-1----:R-:W-:Y:S02]  /*bdd0*/  IMAD R17, R28.reuse, c[0x0][0x53c], R27 ;  /* 0x00014f001c117a24 */ /* 0x042fe400078e021b */
[----:B------:R-:W-:Y:S01]  /*bde0*/  IMAD.WIDE.U32 R28, R28, c[0x0][0x538], RZ ;  /* 0x00014e001c1c7a25 */ /* 0x000fe200078e00ff */
[----:B------:R1:W5:Y:S03]  /*bdf0*/  LDG.E.CONSTANT R25, [R14.64] ;  /* 0x000000040e197981 */ /* 0x000366000c1e9900 */
[----:B------:R-:W-:-:S02]  /*be00*/  IMAD R27, R30, c[0x0][0x53c], R23 ;  /* 0x00014f001e1b7a24 */ /* 0x000fc400078e0217 */
        /* <DEDUP_REMOVED lines=9> */
[----:B------:R-:W-:Y:S01]  /*bea0*/  IADD3 R15, R31, R27, RZ ;  /* 0x0000001b1f0f7210 */ /* 0x000fe20007ffe0ff */
[----:B------:R-:W-:Y:S01]  /*beb0*/  IMAD.IADD R13, R13, 0x1, R23 ;  /* 0x000000010d0d7824 */ /* 0x000fe200078e0217 */
[----:B------:R-:W-:Y:S02]  /*bec0*/  LEA.HI.X R17, R28, R2, R17, 0x2, P1 ;  /* 0x000000021c117211 */ /* 0x000fe400008f1411 */
[----:B------:R-:W-:Y:S02]  /*bed0*/  LEA R22, P1, R12, R0, 0x2 ;  /* 0x000000000c167211 */ /* 0x000fe400078210ff */
[-C--:B------:R-:W-:Y:S02]  /*bee0*/  LEA.HI.X R15, R30, R2.reuse, R15, 0x2, P2 ;  /* 0x000000021e0f7211 */ /* 0x080fe400010f140f */
[----:B------:R-:W-:Y:S01]  /*bef0*/  LEA.HI.X R23, R12, R2, R13, 0x2, P1 ;  /* 0x000000020c177211 */ /* 0x000fe200008f140d */
[----:B------:R-:W5:Y:S04]  /*bf00*/  LDG.E.CONSTANT R17, [R16.64] ;  /* 0x0000000410117981 */ /* 0x000f68000c1e9900 */
        /* <DEDUP_REMOVED lines=18> */
.L_x_2511:
[----:B------:R-:W-:Y:S02]  /*c030*/  MOV R16, R10 ;  /* 0x0000000a00107202 */ /* 0x000fe40000000f00 */
[----:B------:R-:W-:Y:S02]  /*c040*/  MOV R17, R11 ;  /* 0x0000000b00117202 */ /* 0x000fe40000000f00 */
.L_x_2510:
[----:B------:R-:W-:Y:S05]  /*c050*/  BSYNC B5 ;  /* 0x0000000000057941 */ /* 0x000fea0003800000 */
.L_x_2509:
        /* <DEDUP_REMOVED lines=44> */
[----:B------:R-:W-:Y:S01]  /*c320*/  IMAD.IADD R17, R29, 0x1, R19 ;  /* 0x000000011d117824 */ /* 0x000fe200078e0213 */
[C---:B------:R-:W-:Y:S01]  /*c330*/  LEA R18, P0, R28.reuse, R0, 0x2 ;  /* 0x000000001c127211 */ /* 0x040fe200078010ff */
[----:B------:R-:W-:Y:S01]  /*c340*/  IMAD R15, R15, c[0x0][0x538], RZ ;  /* 0x00014e000f0f7a24 */ /* 0x000fe200078e02ff */
[----:B------:R0:W3:Y:S02]  /*c350*/  LDG.E.CONSTANT R24, [R24.64] ;  /* 0x0000000418187981 */ /* 0x0000e4000c1e9900 */
[----:B------:R-:W-:Y:S01]  /*c360*/  LEA.HI.X R19, R28, R2, R17, 0x2, P0 ;  /* 0x000000021c137211 */ /* 0x000fe200000f1411 */
[C---:B------:R-:W-:Y:S01]  /*c370*/  IMAD R17, R16.reuse, c[0x0][0x53c], R23 ;  /* 0x00014f0010117a24 */ /* 0x040fe200078e0217 */
[----:B------:R4:W3:Y:S01]  /*c380*/  LDG.E.CONSTANT R31, [R26.64] ;  /* 0x000000041a1f7981 */ /* 0x0008e2000c1e9900 */
[----:B------:R-:W-:-:S03]  /*c390*/  IMAD.WIDE.U32 R28, R16, c[0x0][0x538], RZ ;  /* 0x00014e00101c7a25 */ /* 0x000fc600078e00ff */
[----:B------:R-:W5:Y:S01]  /*c3a0*/  LDG.E.CONSTANT R18, [R18.64] ;  /* 0x0000000412127981 */ /* 0x000f62000c1e9900 */
[----:B------:R-:W-:Y:S01]  /*c3b0*/  IMAD R13, R13, c[0x0][0x538], RZ ;  /* 0x00014e000d0d7a24 */ /* 0x000fe200078e02ff */
[----:B------:R-:W-:Y:S01]  /*c3c0*/  LEA R16, P0, R28, R0, 0x2 ;  /* 0x000000001c107211 */ /* 0x000fe200078010ff */
[C---:B-1----:R-:W-:Y:S01]  /*c3d0*/  IMAD R33, R14.reuse, c[0x0][0x53c], R15 ;  /* 0x00014f000e217a24 */ /* 0x042fe200078e020f */
[----:B------:R-:W-:Y:S01]  /*c3e0*/  IADD3 R17, R29, R17, RZ ;  /* 0x000000111d117210 */ /* 0x000fe20007ffe0ff */
[----:B------:R-:W-:-:S04]  /*c3f0*/  IMAD.WIDE.U32 R22, R14, c[0x0][0x538], RZ ;  /* 0x00014e000e167a25 */ /* 0x000fc800078e00ff */
        /* <DEDUP_REMOVED lines=15> */
[----:B------:R-:W-:Y:S01]  /*c4f0*/  MOV R10, R16 ;  /* 0x00000010000a7202 */ /* 0x000fe20000000f00 */
[----:B------:R-:W-:Y:S01]  /*c500*/  IMAD.X R6, RZ, RZ, R6, P2 ;  /* 0x000000ffff067224 */ /* 0x000fe200010e0606 */
[----:B--2---:R-:W-:-:S04]  /*c510*/  IADD3 R7, R21, R7, R20 ;  /* 0x0000000715077210 */ /* 0x004fc80007ffe014 */
[----:B---3--:R-:W-:-:S04]  /*c520*/  IADD3 R7, R31, R7, R24 ;  /* 0x000000071f077210 */ /* 0x008fc80007ffe018 */
[----:B-----5:R-:W-:Y:S02]  /*c530*/  IADD3 R7, R17, R7, R18 ;  /* 0x0000000711077210 */ /* 0x020fe40007ffe012 */
[----:B------:R-:W-:-:S04]  /*c540*/  IADD3.X R17, RZ, R11, RZ, P1, !PT ;  /* 0x0000000bff117210 */ /* 0x000fc80000ffe4ff */
[----:B------:R-:W-:Y:S02]  /*c550*/  MOV R11, R17 ;  /* 0x00000011000b7202 */ /* 0x000fe40000000f00 */
[----:B----4-:R-:W-:Y:S02]  /*c560*/  IADD3 R7, R13, R7, R26 ;  /* 0x000000070d077210 */ /* 0x010fe40007ffe01a */
.L_x_2514:
[----:B------:R-:W-:Y:S05]  /*c570*/  BSYNC B5 ;  /* 0x0000000000057941 */ /* 0x000fea0003800000 */
.L_x_2513:
[----:B------:R-:W-:-:S04]  /*c580*/  ISETP.NE.U32.AND P1, PT, R5, RZ, PT ;  /* 0x000000ff0500720c */ /* 0x000fc80003f25070 */
[----:B------:R-:W-:-:S13]  /*c590*/  ISETP.NE.OR.EX P0, PT, R6, RZ, P0, P1 ;  /* 0x000000ff0600720c */ /* 0x000fda0000705710 */
[----:B------:R-:W-:Y:S01]  /*c5a0*/  @!P0 BREAK B2 ;  /* 0x0000000000028942 */ /* 0x000fe20003800000 */
[----:B------:R-:W-:Y:S05]  /*c5b0*/  @!P0 BRA `(.L_x_2506) ;  /* 0x000002e000008947 */ /* 0x000fea0003800000 */
.L_x_2508:
[----:B------:R-:W-:Y:S05]  /*c5c0*/  BSYNC B2 ;  /* 0x0000000000027941 */ /* 0x000fea0003800000 */
.L_x_2507:
[----:B------:R-:W-:Y:S02]  /*c5d0*/  BSSY B2, `(.L_x_2515) ;  /* 0x000002a000027945 */ /* 0x000fe40003800000 */
.L_x_2516:
        /* <DEDUP_REMOVED lines=21> */
[----:B------:R-:W-:-:S03]  /*c730*/  IADD3 R17, R19, R17, RZ ;  /* 0x0000001113117210 */ /* 0x000fc60007ffe0ff */
[----:B------:R-:W-:Y:S01]  /*c740*/  IMAD R15, R14, c[0x0][0x53c], R15 ;  /* 0x00014f000e0f7a24 */ /* 0x000fe200078e020f */
[----:B------:R-:W-:Y:S01]  /*c750*/  LEA.HI.X R17, R18, R2, R17, 0x2, P0 ;  /* 0x0000000212117211 */ /* 0x000fe200000f1411 */
[----:B------:R-:W-:Y:S01]  /*c760*/  IMAD.IADD R25, R23, 0x1, R25 ;  /* 0x0000000117197824 */ /* 0x000fe200078e0219 */
[----:B------:R-:W-:Y:S02]  /*c770*/  LEA R14, P0, R20, R0, 0x2 ;  /* 0x00000000140e7211 */ /* 0x000fe400078010ff */
[----:B------:R-:W-:Y:S01]  /*c780*/  IADD3 R15, R21, R15, RZ ;  /* 0x0000000f150f7210 */ /* 0x000fe20007ffe0ff */
[----:B------:R-:W2:Y:S01]  /*c790*/  LDG.E.CONSTANT R16, [R16.64] ;  /* 0x0000000410107981 */ /* 0x000ea2000c1e9900 */
[-C--:B------:R-:W-:Y:S02]  /*c7a0*/  LEA.HI.X R25, R22, R2.reuse, R25, 0x2, P1 ;  /* 0x0000000216197211 */ /* 0x080fe400008f1419 */
[----:B------:R-:W-:-:S03]  /*c7b0*/  LEA.HI.X R15, R20, R2, R15, 0x2, P0 ;  /* 0x00000002140f7211 */ /* 0x000fc600000f140f */
        /* <DEDUP_REMOVED lines=12> */
.L_x_2515:
[----:B------:R-:W-:Y:S01]  /*c880*/  MOV R16, R10 ;  /* 0x0000000a00107202 */ /* 0x000fe20000000f00 */
[----:B------:R-:W-:Y:S02]  /*c890*/  IMAD.MOV.U32 R17, RZ, RZ, R11 ;  /* 0x000000ffff117224 */ /* 0x000fe400078e000b */
.L_x_2506:
[----:B------:R-:W-:Y:S05]  /*c8a0*/  BSYNC B3 ;  /* 0x0000000000037941 */ /* 0x000fea0003800000 */
.L_x_2505:
        /* <DEDUP_REMOVED lines=33> */
[----:B--2---:R-:W-:-:S05]  /*cac0*/  IMAD.IADD R7, R4, 0x1, R7 ;  /* 0x0000000104077824 */ /* 0x004fca00078e0207 */
[----:B---3--:R-:W-:Y:S02]  /*cad0*/  @P0 IADD3 R7, R10, R7, RZ ;  /* 0x000000070a070210 */ /* 0x008fe40007ffe0ff */
.L_x_2504:
[----:B------:R-:W-:Y:S05]  /*cae0*/  BSYNC B4 ;  /* 0x0000000000047941 */ /* 0x000fea0003800000 */
.L_x_2503:
[----:B------:R0:W-:Y:S01]  /*caf0*/  STG.E [R8.64], R7 ;  /* 0x0000000708007986 */ /* 0x0001e2000c101904 */
[----:B------:R-:W-:-:S04]  /*cb00*/  IADD3 R3, R3, 0x80, RZ ;  /* 0x0000008003037810 */ /* 0x000fc80007ffe0ff */
.L_x_2485:
        /* <DEDUP_REMOVED lines=282> */
.L_x_2518:
        /* <DEDUP_REMOVED lines=48> */
.L_x_2528:
        /* <DEDUP_REMOVED lines=99> */
[C---:B------:R-:W-:Y:S01]  /*e5e0*/  LEA R14, P1, R24.reuse, R0, 0x2 ;  /* 0x00000000180e7211 */ /* 0x040fe200078210ff */
        /* <DEDUP_REMOVED lines=44> */
.L_x_2527:
[----:B------:R-:W-:Y:S02]  /*e8b0*/  MOV R16, R10 ;  /* 0x0000000a00107202 */ /* 0x000fe40000000f00 */
[----:B------:R-:W-:Y:S02]  /*e8c0*/  MOV R17, R11 ;  /* 0x0000000b00117202 */ /* 0x000fe40000000f00 */
.L_x_2526:
[----:B------:R-:W-:Y:S05]  /*e8d0*/  BSYNC B5 ;  /* 0x0000000000057941 */ /* 0x000fea0003800000 */
.L_x_2525:
        /* <DEDUP_REMOVED lines=28> */
[----:B------:R-:W-:Y:S01]  /*eaa0*/  LEA R24, P1, R28, R0, 0x2 ;  /* 0x000000001c187211 */ /* 0x000fe200078210ff */
        /* <DEDUP_REMOVED lines=52> */
.L_x_2530:
[----:B------:R-:W-:Y:S05]  /*edf0*/  BSYNC B5 ;  /* 0x0000000000057941 */ /* 0x000fea0003800000 */
.L_x_2529:
[----:B------:R-:W-:-:S04]  /*ee00*/  ISETP.NE.U32.AND P1, PT, R5, RZ, PT ;  /* 0x000000ff0500720c */ /* 0x000fc80003f25070 */
[----:B------:R-:W-:-:S13]  /*ee10*/  ISETP.NE.OR.EX P0, PT, R6, RZ, P0, P1 ;  /* 0x000000ff0600720c */ /* 0x000fda0000705710 */
[----:B------:R-:W-:Y:S01]  /*ee20*/  @!P0 BREAK B2 ;  /* 0x0000000000028942 */ /* 0x000fe20003800000 */
[----:B------:R-:W-:Y:S05]  /*ee30*/  @!P0 BRA `(.L_x_2522) ;  /* 0x000002e000008947 */ /* 0x000fea0003800000 */
.L_x_2524:
[----:B------:R-:W-:Y:S05]  /*ee40*/  BSYNC B2 ;  /* 0x0000000000027941 */ /* 0x000fea0003800000 */
.L_x_2523:
[----:B------:R-:W-:Y:S02]  /*ee50*/  BSSY B2, `(.L_x_2531) ;  /* 0x000002a000027945 */ /* 0x000fe40003800000 */
.L_x_2532:
        /* <DEDUP_REMOVED lines=42> */
.L_x_2531:
[----:B------:R-:W-:Y:S02]  /*f100*/  MOV R16, R10 ;  /* 0x0000000a00107202 */ /* 0x000fe40000000f00 */
[----:B------:R-:W-:Y:S02]  /*f110*/  MOV R17, R11 ;  /* 0x0000000b00117202 */ /* 0x000fe40000000f00 */
.L_x_2522:
[----:B------:R-:W-:Y:S05]  /*f120*/  BSYNC B3 ;  /* 0x0000000000037941 */ /* 0x000fea0003800000 */
.L_x_2521:
        /* <DEDUP_REMOVED lines=35> */
.L_x_2520:
[----:B------:R-:W-:Y:S05]  /*f360*/  BSYNC B4 ;  /* 0x0000000000047941 */ /* 0x000fea0003800000 */
.L_x_2519:
[----:B------:R0:W-:Y:S01]  /*f370*/  STG.E [R8.64], R7 ;  /* 0x0000000708007986 */ /* 0x0001e2000c101904 */
[----:B------:R-:W-:-:S04]  /*f380*/  IADD3 R3, R3, 0x80, RZ ;  /* 0x0000008003037810 */ /* 0x000fc80007ffe0ff */
.L_x_2501:
[----:B------:R-:W-:-:S13]  /*f390*/  ISETP.GE.AND P0, PT, R3, c[0x0][0x160], PT ;  /* 0x0000580003007a0c */ /* 0x000fda0003f06270 */
[----:B------:R-:W-:Y:S01]  /*f3a0*/  @P0 BREAK B0 ;  /* 0x0000000000000942 */ /* 0x000fe20003800000 */
[----:B------:R-:W-:Y:S05]  /*f3b0*/  @P0 BRA `(.L_x_2517) ;  /* 0x0000288000000947 */ /* 0x000fea0003800000 */
[----:B------:R-:W-:Y:S05]  /*f3c0*/  BSYNC B0 ;  /* 0x0000000000007941 */ /* 0x000fea0003800000 */
.L_x_2452:
        /* <DEDUP_REMOVED lines=10> */
[----:B0-----:R-:W-:-:S05]  /*f470*/  SHF.R.U32.HI R7, RZ, c[0x0][0x174], R6 ;  /* 0x00005d00ff077a19 */ /* 0x001fca0000011606 */
        /* <DEDUP_REMOVED lines=268> */
.L_x_2533:
[----:B0-----:R-:W-:-:S05]  /*10540*/  IADD3 R8, P0, R2, c[0x0][0x518], RZ ;  /* 0x0001460002087a10 */ /* 0x001fca0007f1e0ff */
        /* <DEDUP_REMOVED lines=47> */
.L_x_2543:
        /* <DEDUP_REMOVED lines=42> */
[----:B------:R-:W-:Y:S02]  /*10ae0*/  LEA R40, P2, R32, R43, 0x2 ;  /* 0x0000002b20287211 */ /* 0x000fe400078410ff */
[----:B------:R-:W-:Y:S01]  /*10af0*/  LEA.HI.X R37, R38, R45, R51, 0x2, P1 ;  /* 0x0000002d26257211 */ /* 0x000fe200008f1433 */
[----:B------:R-:W-:Y:S01]  /*10b00*/  IMAD.IADD R33, R35, 0x1, R41 ;  /* 0x0000000123217824 */ /* 0x000fe200078e0229 */
[----:B------:R-:W-:Y:S01]  /*10b10*/  LEA R38, P1, R34, R43, 0x2 ;  /* 0x0000002b22267211 */ /* 0x000fe200078210ff */
[----:B------:R-:W-:Y:S01]  /*10b20*/  IMAD R9, R9, c[0x0][0x538], RZ ;  /* 0x00014e0009097a24 */ /* 0x000fe200078e02ff */
[-C--:B------:R-:W-:Y:S01]  /*10b30*/  LEA.HI.X R41, R32, R45.reuse, R39, 0x2, P2 ;  /* 0x0000002d20297211 */ /* 0x080fe200010f1427 */
[----:B------:R-:W-:Y:S01]  /*10b40*/  IMAD R11, R11, c[0x0][0x538], RZ ;  /* 0x00014e000b0b7a24 */ /* 0x000fe200078e02ff */
[----:B------:R-:W-:Y:S01]  /*10b50*/  LEA.HI.X R39, R34, R45, R33, 0x2, P1 ;  /* 0x0000002d22277211 */ /* 0x000fe200008f1421 */
[C---:B------:R-:W-:Y:S01]  /*10b60*/  IMAD.WIDE.U32 R34, R8.reuse, c[0x0][0x538], RZ ;  /* 0x00014e0008227a25 */ /* 0x040fe200078e00ff */
[----:B------:R3:W4:Y:S03]  /*10b70*/  LDG.E.CONSTANT R46, [R36.64] ;  /* 0x00000004242e7981 */ /* 0x000726000c1e9900 */
[----:B------:R-:W-:Y:S01]  /*10b80*/  IMAD R9, R8, c[0x0][0x53c], R9 ;  /* 0x00014f0008097a24 */ /* 0x000fe200078e0209 */
[----:B------:R-:W4:Y:S01]  /*10b90*/  LDG.E.CONSTANT R41, [R40.64] ;  /* 0x0000000428297981 */ /* 0x000f22000c1e9900 */
[----:B------:R-:W-:-:S03]  /*10ba0*/  IMAD.WIDE.U32 R32, R10, c[0x0][0x538], RZ ;  /* 0x00014e000a207a25 */ /* 0x000fc600078e00ff */
[----:B------:R-:W5:Y:S01]  /*10bb0*/  LDG.E.CONSTANT R38, [R38.64] ;  /* 0x0000000426267981 */ /* 0x000f62000c1e9900 */
[----:B0-----:R-:W-:Y:S01]  /*10bc0*/  IMAD R49, R10, c[0x0][0x53c], R11 ;  /* 0x00014f000a317a24 */ /* 0x001fe200078e020b */
[----:B------:R-:W-:Y:S01]  /*10bd0*/  IADD3 R11, R35, R9, RZ ;  /* 0x00000009230b7210 */ /* 0x000fe20007ffe0ff */
[----:B------:R-:W-:Y:S01]  /*10be0*/  IMAD R13, R13, c[0x0][0x538], RZ ;  /* 0x00014e000d0d7a24 */ /* 0x000fe200078e02ff */
[----:B------:R-:W-:Y:S02]  /*10bf0*/  LEA R8, P2, R32, R43, 0x2 ;  /* 0x0000002b20087211 */ /* 0x000fe400078410ff */
[----:B------:R-:W-:Y:S02]  /*10c00*/  IADD3 R9, R33, R49, RZ ;  /* 0x0000003121097210 */ /* 0x000fe40007ffe0ff */
[----:B------:R-:W-:Y:S01]  /*10c10*/  LEA R10, P1, R34, R43, 0x2 ;  /* 0x0000002b220a7211 */ /* 0x000fe200078210ff */
[----:B---3--:R-:W-:Y:S01]  /*10c20*/  IMAD.WIDE.U32 R36, R12, c[0x0][0x538], RZ ;  /* 0x00014e000c247a25 */ /* 0x008fe200078e00ff */
[----:B------:R-:W-:-:S02]  /*10c30*/  LEA.HI.X R9, R32, R45, R9, 0x2, P2 ;  /* 0x0000002d20097211 */ /* 0x000fc400010f1409 */
[----:B------:R-:W-:Y:S01]  /*10c40*/  LEA.HI.X R11, R34, R45, R11, 0x2, P1 ;  /* 0x0000002d220b7211 */ /* 0x000fe200008f140b */
[----:B------:R-:W-:Y:S02]  /*10c50*/  IMAD R13, R12, c[0x0][0x53c], R13 ;  /* 0x00014f000c0d7a24 */ /* 0x000fe400078e020d */
[----:B------:R-:W-:Y:S01]  /*10c60*/  IMAD R35, R19, c[0x0][0x538], RZ ;  /* 0x00014e0013237a24 */ /* 0x000fe200078e02ff */
[----:B------:R0:W3:Y:S01]  /*10c70*/  LDG.E.CONSTANT R34, [R8.64] ;  /* 0x0000000408227981 */ /* 0x0000e2000c1e9900 */
[----:B------:R-:W-:Y:S02]  /*10c80*/  IMAD R15, R15, c[0x0][0x538], RZ ;  /* 0x00014e000f0f7a24 */ /* 0x000fe400078e02ff */
[----:B------:R-:W-:Y:S01]  /*10c90*/  IMAD R21, R21, c[0x0][0x538], RZ ;  /* 0x00014e0015157a24 */ /* 0x000fe200078e02ff */
[----:B------:R-:W-:Y:S01]  /*10ca0*/  LEA R12, P1, R36, R43, 0x2 ;  /* 0x0000002b240c7211 */ /* 0x000fe200078210ff */
[----:B-1----:R1:W5:Y:S01]  /*10cb0*/  LDG.E.CONSTANT R31, [R10.64] ;  /* 0x000000040a1f7981 */ /* 0x002362000c1e9900 */
[----:B------:R-:W-:Y:S01]  /*10cc0*/  IADD3 R13, R37, R13, RZ ;  /* 0x0000000d250d7210 */ /* 0x000fe20007ffe0ff */
[----:B------:R-:W-:-:S04]  /*10cd0*/  IMAD.WIDE.U32 R32, R14, c[0x0][0x538], RZ ;  /* 0x00014e000e207a25 */ /* 0x000fc800078e00ff */
[----:B0-----:R-:W-:Y:S02]  /*10ce0*/  IMAD R9, R18, c[0x0][0x53c], R35 ;  /* 0x00014f0012097a24 */ /* 0x001fe400078e0223 */
[----:B------:R-:W-:Y:S02]  /*10cf0*/  IMAD R15, R14, c[0x0][0x53c], R15 ;  /* 0x00014f000e0f7a24 */ /* 0x000fe400078e020f */
[----:B------:R-:W-:Y:S02]  /*10d00*/  IMAD R17, R17, c[0x0][0x538], RZ ;  /* 0x00014e0011117a24 */ /* 0x000fe400078e02ff */
[----:B-1----:R-:W-:Y:S01]  /*10d10*/  IMAD.WIDE.U32 R10, R18, c[0x0][0x538], RZ ;  /* 0x00014e00120a7a25 */ /* 0x002fe200078e00ff */
[----:B------:R-:W-:-:S03]  /*10d20*/  LEA.HI.X R13, R36, R45, R13, 0x2, P1 ;  /* 0x0000002d240d7211 */ /* 0x000fc600008f140d */
[C---:B------:R-:W-:Y:S02]  /*10d30*/  IMAD R35, R20.reuse, c[0x0][0x53c], R21 ;  /* 0x00014f0014237a24 */ /* 0x040fe400078e0215 */
[----:B------:R-:W-:Y:S01]  /*10d40*/  IMAD.WIDE.U32 R20, R20, c[0x0][0x538], RZ ;  /* 0x00014e0014147a25 */ /* 0x000fe200078e00ff */
[----:B------:R-:W-:Y:S02]  /*10d50*/  LEA R14, P1, R32, R43, 0x2 ;  /* 0x0000002b200e7211 */ /* 0x000fe400078210ff */
[----:B------:R-:W-:Y:S01]  /*10d60*/  IADD3 R15, R33, R15, RZ ;  /* 0x0000000f210f7210 */ /* 0x000fe20007ffe0ff */
[C---:B------:R-:W-:Y:S01]  /*10d70*/  IMAD R19, R16.reuse, c[0x0][0x53c], R17 ;  /* 0x00014f0010137a24 */ /* 0x040fe200078e0211 */
[----:B------:R-:W-:Y:S01]  /*10d80*/  IADD3 R9, R11, R9, RZ ;  /* 0x000000090b097210 */ /* 0x000fe20007ffe0ff */
[----:B------:R-:W-:Y:S01]  /*10d90*/  IMAD.WIDE.U32 R16, R16, c[0x0][0x538], RZ ;  /* 0x00014e0010107a25 */ /* 0x000fe200078e00ff */
[----:B------:R-:W-:Y:S01]  /*10da0*/  IADD3 R11, R21, R35, RZ ;  /* 0x00000023150b7210 */ /* 0x000fe20007ffe0ff */
[----:B------:R0:W3:Y:S02]  /*10db0*/  LDG.E.CONSTANT R33, [R12.64] ;  /* 0x000000040c217981 */ /* 0x0000e4000c1e9900 */
[----:B------:R-:W-:Y:S01]  /*10dc0*/  IMAD R21, R23, c[0x0][0x538], RZ ;  /* 0x00014e0017157a24 */ /* 0x000fe200078e02ff */
[----:B------:R-:W-:-:S02]  /*10dd0*/  LEA.HI.X R15, R32, R45, R15, 0x2, P1 ;  /* 0x0000002d200f7211 */ /* 0x000fc400008f140f */
[-C--:B------:R-:W-:Y:S01]  /*10de0*/  LEA R8, P2, R10, R43.reuse, 0x2 ;  /* 0x0000002b0a087211 */ /* 0x080fe200078410ff */
[----:B------:R-:W-:Y:S02]  /*10df0*/  IMAD R21, R22, c[0x0][0x53c], R21 ;  /* 0x00014f0016157a24 */ /* 0x000fe400078e0215 */
[----:B0-----:R-:W-:Y:S01]  /*10e00*/  IMAD.IADD R13, R17, 0x1, R19 ;  /* 0x00000001110d7824 */ /* 0x001fe200078e0213 */
[----:B------:R-:W-:Y:S01]  /*10e10*/  LEA R12, P1, R16, R43, 0x2 ;  /* 0x0000002b100c7211 */ /* 0x000fe200078210ff */
[----:B------:R-:W-:Y:S01]  /*10e20*/  IMAD.WIDE.U32 R18, R22, c[0x0][0x538], RZ ;  /* 0x00014e0016127a25 */ /* 0x000fe200078e00ff */
[----:B------:R0:W3:Y:S01]  /*10e30*/  LDG.E.CONSTANT R17, [R14.64] ;  /* 0x000000040e117981 */ /* 0x0000e2000c1e9900 */
[-C--:B------:R-:W-:Y:S02]  /*10e40*/  LEA.HI.X R9, R10, R45.reuse, R9, 0x2, P2 ;  /* 0x0000002d0a097211 */ /* 0x080fe400010f1409 */
[----:B------:R-:W-:Y:S01]  /*10e50*/  LEA.HI.X R13, R16, R45, R13, 0x2, P1 ;  /* 0x0000002d100d7211 */ /* 0x000fe200008f140d */
[----:B------:R-:W-:Y:S01]  /*10e60*/  IMAD R23, R25, c[0x0][0x538], RZ ;  /* 0x00014e0019177a24 */ /* 0x000fe200078e02ff */
[----:B------:R-:W-:-:S03]  /*10e70*/  LEA R10, P1, R20, R43, 0x2 ;  /* 0x0000002b140a7211 */ /* 0x000fc600078210ff */
[----:B------:R1:W3:Y:S01]  /*10e80*/  LDG.E.CONSTANT R16, [R12.64] ;  /* 0x000000040c107981 */ /* 0x0002e2000c1e9900 */
[----:B0-----:R-:W-:Y:S01]  /*10e90*/  IADD3 R15, R19, R21, RZ ;  /* 0x00000015130f7210 */ /* 0x001fe20007ffe0ff */
[----:B------:R-:W-:Y:S01]  /*10ea0*/  IMAD R19, R27, c[0x0][0x538], RZ ;  /* 0x00014e001b137a24 */ /* 0x000fe200078e02ff */
[----:B------:R-:W-:Y:S02]  /*10eb0*/  LEA.HI.X R11, R20, R45, R11, 0x2, P1 ;  /* 0x0000002d140b7211 */ /* 0x000fe400008f140b */
[----:B------:R-:W-:Y:S01]  /*10ec0*/  LEA R14, P1, R18, R43, 0x2 ;  /* 0x0000002b120e7211 */ /* 0x000fe200078210ff */
[----:B------:R0:W3:Y:S01]  /*10ed0*/  LDG.E.CONSTANT R20, [R8.64] ;  /* 0x0000000408147981 */ /* 0x0000e2000c1e9900 */
[----:B-1----:R-:W-:-:S03]  /*10ee0*/  IMAD R13, R24, c[0x0][0x53c], R23 ;  /* 0x00014f00180d7a24 */ /* 0x002fc600078e0217 */
[----:B------:R1:W3:Y:S01]  /*10ef0*/  LDG.E.CONSTANT R21, [R10.64] ;  /* 0x000000040a157981 */ /* 0x0002e2000c1e9900 */
        /* <DEDUP_REMOVED lines=12> */
[----:B------:R-:W3:Y:S01]  /*10fc0*/  LDG.E.CONSTANT R14, [R14.64] ;  /* 0x000000040e0e7981 */ /* 0x000ee2000c1e9900 */
[----:B------:R-:W-:Y:S02]  /*10fd0*/  LEA R18, P1, R8, R43, 0x2 ;  /* 0x0000002b08127211 */ /* 0x000fe400078210ff */
[----:B------:R-:W-:Y:S02]  /*10fe0*/  IADD3 R9, R9, R19, RZ ;  /* 0x0000001309097210 */ /* 0x000fe40007ffe0ff */
[-C--:B------:R-:W-:Y:S01]  /*10ff0*/  LEA.HI.X R11, R26, R45.reuse, R11, 0x2, P2 ;  /* 0x0000002d1a0b7211 */ /* 0x080fe200010f140b */
[----:B------:R-:W3:Y:S01]  /*11000*/  LDG.E.CONSTANT R13, [R12.64] ;  /* 0x000000040c0d7981 */ /* 0x000ee2000c1e9900 */
[----:B------:R-:W-:-:S04]  /*11010*/  LEA.HI.X R19, R8, R45, R9, 0x2, P1 ;  /* 0x0000002d08137211 */ /* 0x000fc800008f1409 */
[----:B------:R-:W3:Y:S04]  /*11020*/  LDG.E.CONSTANT R11, [R10.64] ;  /* 0x000000040a0b7981 */ /* 0x000ee8000c1e9900 */
[----:B------:R-:W3:Y:S01]  /*11030*/  LDG.E.CONSTANT R18, [R18.64] ;  /* 0x0000000412127981 */ /* 0x000ee2000c1e9900 */
[----:B------:R-:W-:-:S04]  /*11040*/  IADD3 R2, P1, R2, 0x10, RZ ;  /* 0x0000001002027810 */ /* 0x000fc80007f3e0ff */
[----:B------:R-:W-:Y:S02]  /*11050*/  IADD3.X R42, RZ, R42, RZ, P1, !PT ;  /* 0x0000002aff2a7210 */ /* 0x000fe40000ffe4ff */
[----:B------:R-:W-:-:S04]  /*11060*/  ISETP.GE.U32.AND P1, PT, R2, -0xc, PT ;  /* 0xfffffff40200780c */ /* 0x000fc80003f26070 */
[----:B------:R-:W-:Y:S02]  /*11070*/  ISETP.GE.AND.EX P1, PT, R42, -0x1, PT, P1 ;  /* 0xffffffff2a00780c */ /* 0x000fe40003f26310 */
[----:B------:R-:W-:-:S04]  /*11080*/  IADD3 R6, P2, R6, 0x80, RZ ;  /* 0x0000008006067810 */ /* 0x000fc80007f5e0ff */
[----:B------:R-:W-:Y:S02]  /*11090*/  IADD3.X R7, RZ, R7, RZ, P2, !PT ;  /* 0x00000007ff077210 */ /* 0x000fe400017fe4ff */
[----:B--2---:R-:W-:-:S04]  /*110a0*/  IADD3 R30, R44, R47, R30 ;  /* 0x0000002f2c1e7210 */ /* 0x004fc80007ffe01e */
[----:B----4-:R-:W-:-:S04]  /*110b0*/  IADD3 R41, R41, R30, R46 ;  /* 0x0000001e29297210 */ /* 0x010fc80007ffe02e */
[----:B-----5:R-:W-:-:S04]  /*110c0*/  IADD3 R31, R31, R41, R38 ;  /* 0x000000291f1f7210 */ /* 0x020fc80007ffe026 */
[----:B---3--:R-:W-:-:S04]  /*110d0*/  IADD3 R33, R33, R31, R34 ;  /* 0x0000001f21217210 */ /* 0x008fc80007ffe022 */
[----:B------:R-:W-:-:S04]  /*110e0*/  IADD3 R16, R16, R33, R17 ;  /* 0x0000002110107210 */ /* 0x000fc80007ffe011 */
[----:B------:R-:W-:-:S04]  /*110f0*/  IADD3 R20, R21, R16, R20 ;  /* 0x0000001015147210 */ /* 0x000fc80007ffe014 */
[----:B------:R-:W-:-:S04]  /*11100*/  IADD3 R13, R13, R20, R14 ;  /* 0x000000140d0d7210 */ /* 0x000fc80007ffe00e */
[----:B------:R-:W-:Y:S01]  /*11110*/  IADD3 R47, R11, R13, R18 ;  /* 0x0000000d0b2f7210 */ /* 0x000fe20007ffe012 */
[----:B------:R-:W-:Y:S05]  /*11120*/  @!P1 BRA `(.L_x_2543) ;  /* 0xfffff71000009947 */ /* 0x000fea000383ffff */
[----:B------:R-:W-:Y:S05]  /*11130*/  BSYNC B6 ;  /* 0x0000000000067941 */ /* 0x000fea0003800000 */
.L_x_2542:
[----:B------:R-:W-:Y:S01]  /*11140*/  MOV R10, R6 ;  /* 0x00000006000a7202 */ /* 0x000fe20000000f00 */
[----:B------:R-:W-:Y:S02]  /*11150*/  IMAD.MOV.U32 R11, RZ, RZ, R7 ;  /* 0x000000ffff0b7224 */ /* 0x000fe400078e0007 */
.L_x_2541:
[----:B------:R-:W-:Y:S05]  /*11160*/  BSYNC B5 ;  /* 0x0000000000057941 */ /* 0x000fea0003800000 */
.L_x_2540:
        /* <DEDUP_REMOVED lines=61> */
[----:B------:R-:W-:Y:S02]  /*11540*/  LEA R8, P1, R18, R43, 0x2 ;  /* 0x0000002b12087211 */ /* 0x000fe400078210ff */
[----:B------:R-:W-:Y:S01]  /*11550*/  IADD3 R9, R19, R29, RZ ;  /* 0x0000001d13097210 */ /* 0x000fe20007ffe0ff */
[----:B------:R-:W5:Y:S01]  /*11560*/  LDG.E.CONSTANT R13, [R12.64] ;  /* 0x000000040c0d7981 */ /* 0x000f62000c1e9900 */
[----:B----4-:R-:W-:Y:S02]  /*11570*/  LEA R22, P0, R10, R43, 0x2 ;  /* 0x0000002b0a167211 */ /* 0x010fe400078010ff */
[----:B------:R-:W-:Y:S02]  /*11580*/  IADD3 R11, R11, R21, RZ ;  /* 0x000000150b0b7210 */ /* 0x000fe40007ffe0ff */
[-C--:B------:R-:W-:Y:S02]  /*11590*/  LEA.HI.X R9, R18, R45.reuse, R9, 0x2, P1 ;  /* 0x0000002d12097211 */ /* 0x080fe400008f1409 */
[----:B------:R-:W-:-:S04]  /*115a0*/  LEA.HI.X R23, R10, R45, R11, 0x2, P0 ;  /* 0x0000002d0a177211 */ /* 0x000fc800000f140b */
[----:B------:R-:W4:Y:S04]  /*115b0*/  LDG.E.CONSTANT R9, [R8.64] ;  /* 0x0000000408097981 */ /* 0x000f28000c1e9900 */
[----:B------:R-:W4:Y:S01]  /*115c0*/  LDG.E.CONSTANT R22, [R22.64] ;  /* 0x0000000416167981 */ /* 0x000f22000c1e9900 */
[----:B------:R-:W-:Y:S02]  /*115d0*/  IADD3 R10, P1, R6, 0x40, RZ ;  /* 0x00000040060a7810 */ /* 0x000fe40007f3e0ff */
[----:B------:R-:W-:-:S03]  /*115e0*/  IADD3 R2, P2, R2, 0x8, RZ ;  /* 0x0000000802027810 */ /* 0x000fc60007f5e0ff */
[----:B------:R-:W-:Y:S01]  /*115f0*/  IMAD.X R11, RZ, RZ, R7, P1 ;  /* 0x000000ffff0b7224 */ /* 0x000fe200008e0607 */
[----:B------:R-:W-:Y:S02]  /*11600*/  PLOP3.LUT P0, PT, PT, PT, PT, 0x8, 0x0 ;  /* 0x000000000000781c */ /* 0x000fe40003f0e170 */
[----:B------:R-:W-:Y:S02]  /*11610*/  IADD3.X R42, RZ, R42, RZ, P2, !PT ;  /* 0x0000002aff2a7210 */ /* 0x000fe400017fe4ff */
[----:B------:R-:W-:Y:S02]  /*11620*/  MOV R6, R10 ;  /* 0x0000000a00067202 */ /* 0x000fe40000000f00 */
[----:B------:R-:W-:Y:S02]  /*11630*/  MOV R7, R11 ;  /* 0x0000000b00077202 */ /* 0x000fe40000000f00 */
[----:B--2---:R-:W-:-:S04]  /*11640*/  IADD3 R16, R17, R47, R16 ;  /* 0x0000002f11107210 */ /* 0x004fc80007ffe010 */
[----:B---3--:R-:W-:-:S04]  /*11650*/  IADD3 R20, R27, R16, R20 ;  /* 0x000000101b147210 */ /* 0x008fc80007ffe014 */
[----:B-----5:R-:W-:-:S04]  /*11660*/  IADD3 R47, R13, R20, R14 ;  /* 0x000000140d2f7210 */ /* 0x020fc80007ffe00e */
[----:B----4-:R-:W-:Y:S02]  /*11670*/  IADD3 R47, R9, R47, R22 ;  /* 0x0000002f092f7210 */ /* 0x010fe40007ffe016 */
.L_x_2545:
[----:B------:R-:W-:Y:S05]  /*11680*/  BSYNC B5 ;  /* 0x0000000000057941 */ /* 0x000fea0003800000 */
.L_x_2544:
[----:B------:R-:W-:-:S04]  /*11690*/  ISETP.NE.U32.AND P1, PT, R2, RZ, PT ;  /* 0x000000ff0200720c */ /* 0x000fc80003f25070 */
[----:B------:R-:W-:-:S13]  /*116a0*/  ISETP.NE.OR.EX P0, PT, R42, RZ, P0, P1 ;  /* 0x000000ff2a00720c */ /* 0x000fda0000705710 */
[----:B------:R-:W-:Y:S01]  /*116b0*/  @!P0 BREAK B2 ;  /* 0x0000000000028942 */ /* 0x000fe20003800000 */
[----:B------:R-:W-:Y:S05]  /*116c0*/  @!P0 BRA `(.L_x_2537) ;  /* 0x000002e000008947 */ /* 0x000fea0003800000 */
.L_x_2539:
[----:B------:R-:W-:Y:S05]  /*116d0*/  BSYNC B2 ;  /* 0x0000000000027941 */ /* 0x000fea0003800000 */
.L_x_2538:
[----:B------:R-:W-:Y:S02]  /*116e0*/  BSSY B2, `(.L_x_2546) ;  /* 0x000002a000027945 */ /* 0x000fe40003800000 */
.L_x_2547:
        /* <DEDUP_REMOVED lines=42> */
.L_x_2546:
[----:B------:R-:W-:Y:S01]  /*11990*/  IMAD.MOV.U32 R10, RZ, RZ, R6 ;  /* 0x000000ffff0a7224 */ /* 0x000fe200078e0006 */
[----:B------:R-:W-:Y:S02]  /*119a0*/  MOV R11, R7 ;  /* 0x00000007000b7202 */ /* 0x000fe40000000f00 */
.L_x_2537:
[----:B------:R-:W-:Y:S05]  /*119b0*/  BSYNC B3 ;  /* 0x0000000000037941 */ /* 0x000fea0003800000 */
.L_x_2536:
[----:B------:R-:W-:Y:S02]  /*119c0*/  ISETP.NE.U32.AND P0, PT, R0, RZ, PT ;  /* 0x000000ff0000720c */ /* 0x000fe40003f05070 */
[----:B------:R-:W-:Y:S02]  /*119d0*/  MOV R14, R10 ;  /* 0x0000000a000e7202 */ /* 0x000fe40000000f00 */
[----:B------:R-:W-:Y:S02]  /*119e0*/  ISETP.NE.AND.EX P0, PT, RZ, RZ, PT, P0 ;  /* 0x000000ffff00720c */ /* 0x000fe40003f05300 */
[----:B------:R-:W-:-:S11]  /*119f0*/  MOV R15, R11 ;  /* 0x0000000b000f7202 */ /* 0x000fd60000000f00 */
        /* <DEDUP_REMOVED lines=33> */
.L_x_2535:
[----:B------:R-:W-:Y:S05]  /*11c10*/  BSYNC B4 ;  /* 0x0000000000047941 */ /* 0x000fea0003800000 */
.L_x_2534:
[----:B------:R0:W-:Y:S01]  /*11c20*/  STG.E [R4.64], R47 ;  /* 0x0000002f04007986 */ /* 0x0001e2000c101904 */
[----:B------:R-:W-:-:S03]  /*11c30*/  IADD3 R3, R3, 0x80, RZ ;  /* 0x0000008003037810 */ /* 0x000fc60007ffe0ff */
.L_x_2517:
[----:B------:R-:W-:Y:S05]  /*11c40*/  BSYNC B1 ;  /* 0x0000000000017941 */ /* 0x000fea0003800000 */
.L_x_2451:
        /* <DEDUP_REMOVED lines=281> */
.L_x_2548:
        /* <DEDUP_REMOVED lines=48> */
.L_x_2558:
        /* <DEDUP_REMOVED lines=20> */
[----:B---3--:R-:W-:-:S03]  /*13220*/  IMAD R47, R37, c[0x0][0x538], RZ ;  /* 0x00014e00252f7a24 */ /* 0x008fc600078e02ff */
[----:B------:R-:W-:Y:S01]  /*13230*/  IADD3 R37, R45, R35, RZ ;  /* 0x000000232d257210 */ /* 0x000fe20007ffe0ff */
[C---:B------:R-:W-:Y:S02]  /*13240*/  IMAD R45, R36.reuse, c[0x0][0x53c], R47 ;  /* 0x00014f00242d7a24 */ /* 0x040fe400078e022f */
[----:B------:R-:W-:Y:S01]  /*13250*/  IMAD.WIDE.U32 R34, R36, c[0x0][0x538], RZ ;  /* 0x00014e0024227a25 */ /* 0x000fe200078e00ff */
[----:B------:R-:W-:-:S03]  /*13260*/  LEA.HI.X R47, R44, R28, R37, 0x2, P1 ;  /* 0x0000001c2c2f7211 */ /* 0x000fc600008f1425 */
[----:B----4-:R-:W-:Y:S02]  /*13270*/  IMAD R37, R41, c[0x0][0x538], RZ ;  /* 0x00014e0029257a24 */ /* 0x010fe400078e02ff */
[----:B-----5:R-:W-:Y:S01]  /*13280*/  IMAD R43, R43, c[0x0][0x538], RZ ;  /* 0x00014e002b2b7a24 */ /* 0x020fe200078e02ff */
[----:B------:R-:W-:Y:S01]  /*13290*/  LEA R44, P1, R34, R0, 0x2 ;  /* 0x00000000222c7211 */ /* 0x000fe200078210ff */
[----:B------:R-:W-:Y:S01]  /*132a0*/  IMAD.IADD R35, R35, 0x1, R45 ;  /* 0x0000000123237824 */ /* 0x000fe200078e022d */
[----:B------:R0:W2:Y:S01]  /*132b0*/  LDG.E.CONSTANT R32, [R46.64] ;  /* 0x000000042e207981 */ /* 0x0000a2000c1e9900 */
[C---:B------:R-:W-:Y:S02]  /*132c0*/  IMAD R49, R40.reuse, c[0x0][0x53c], R37 ;  /* 0x00014f0028317a24 */ /* 0x040fe400078e0225 */
[----:B------:R-:W-:Y:S01]  /*132d0*/  IMAD.WIDE.U32 R40, R40, c[0x0][0x538], RZ ;  /* 0x00014e0028287a25 */ /* 0x000fe200078e00ff */
[----:B------:R-:W-:-:S03]  /*132e0*/  LEA.HI.X R45, R34, R28, R35, 0x2, P1 ;  /* 0x0000001c222d7211 */ /* 0x000fc600008f1423 */
[----:B------:R-:W-:Y:S02]  /*132f0*/  IMAD R39, R39, c[0x0][0x538], RZ ;  /* 0x00014e0027277a24 */ /* 0x000fe400078e02ff */
[----:B------:R-:W-:Y:S01]  /*13300*/  IMAD R37, R42, c[0x0][0x53c], R43 ;  /* 0x00014f002a257a24 */ /* 0x000fe200078e022b */
[----:B------:R-:W-:Y:S01]  /*13310*/  LEA R36, P1, R40, R0, 0x2 ;  /* 0x0000000028247211 */ /* 0x000fe200078210ff */
[----:B------:R-:W-:Y:S01]  /*13320*/  IMAD.WIDE.U32 R42, R42, c[0x0][0x538], RZ ;  /* 0x00014e002a2a7a25 */ /* 0x000fe200078e00ff */
[----:B------:R-:W-:Y:S01]  /*13330*/  IADD3 R41, R41, R49, RZ ;  /* 0x0000003129297210 */ /* 0x000fe20007ffe0ff */
[----:B------:R-:W2:Y:S02]  /*13340*/  LDG.E.CONSTANT R44, [R44.64] ;  /* 0x000000042c2c7981 */ /* 0x000ea4000c1e9900 */
[----:B------:R-:W-:-:S04]  /*13350*/  IMAD.WIDE.U32 R34, R38, c[0x0][0x538], RZ ;  /* 0x00014e0026227a25 */ /* 0x000fc800078e00ff */
[----:B0-----:R-:W-:Y:S01]  /*13360*/  IMAD R47, R38, c[0x0][0x53c], R39 ;  /* 0x00014f00262f7a24 */ /* 0x001fe200078e0227 */
[----:B------:R-:W-:Y:S02]  /*13370*/  IADD3 R39, R43, R37, RZ ;  /* 0x000000252b277210 */ /* 0x000fe40007ffe0ff */
[----:B------:R-:W-:Y:S01]  /*13380*/  LEA.HI.X R37, R40, R28, R41, 0x2, P1 ;  /* 0x0000001c28257211 */ /* 0x000fe200008f1429 */
[----:B------:R-:W-:Y:S01]  /*13390*/  IMAD R19, R19, c[0x0][0x538], RZ ;  /* 0x00014e0013137a24 */ /* 0x000fe200078e02ff */
[----:B------:R-:W-:Y:S02]  /*133a0*/  LEA R40, P1, R34, R0, 0x2 ;  /* 0x0000000022287211 */ /* 0x000fe400078210ff */
[----:B------:R-:W-:Y:S01]  /*133b0*/  IADD3 R35, R35, R47, RZ ;  /* 0x0000002f23237210 */ /* 0x000fe20007ffe0ff */
[----:B------:R-:W-:Y:S02]  /*133c0*/  IMAD R19, R18, c[0x0][0x53c], R19 ;  /* 0x00014f0012137a24 */ /* 0x000fe400078e0213 */
[----:B------:R-:W-:Y:S01]  /*133d0*/  IMAD R21, R21, c[0x0][0x538], RZ ;  /* 0x00014e0015157a24 */ /* 0x000fe200078e02ff */
[----:B------:R-:W-:Y:S01]  /*133e0*/  LEA.HI.X R41, R34, R28, R35, 0x2, P1 ;  /* 0x0000001c22297211 */ /* 0x000fe200008f1423 */
[----:B------:R-:W-:Y:S01]  /*133f0*/  IMAD.WIDE.U32 R34, R18, c[0x0][0x538], RZ ;  /* 0x00014e0012227a25 */ /* 0x000fe200078e00ff */
[-C--:B------:R-:W-:Y:S01]  /*13400*/  LEA R38, P2, R42, R0.reuse, 0x2 ;  /* 0x000000002a267211 */ /* 0x080fe200078410ff */
[----:B------:R0:W3:Y:S02]  /*13410*/  LDG.E.CONSTANT R46, [R36.64] ;  /* 0x00000004242e7981 */ /* 0x0000e4000c1e9900 */
[----:B------:R-:W-:Y:S01]  /*13420*/  IMAD R7, R7, c[0x0][0x538], RZ ;  /* 0x00014e0007077a24 */ /* 0x000fe200078e02ff */
[----:B------:R-:W-:Y:S01]  /*13430*/  LEA R18, P1, R34, R0, 0x2 ;  /* 0x0000000022127211 */ /* 0x000fe200078210ff */
[----:B------:R-:W-:Y:S01]  /*13440*/  IMAD R21, R20, c[0x0][0x53c], R21 ;  /* 0x00014f0014157a24 */ /* 0x000fe200078e0215 */
[----:B------:R-:W-:Y:S01]  /*13450*/  IADD3 R19, R35, R19, RZ ;  /* 0x0000001323137210 */ /* 0x000fe20007ffe0ff */
[----:B------:R-:W-:Y:S01]  /*13460*/  IMAD R25, R25, c[0x0][0x538], RZ ;  /* 0x00014e0019197a24 */ /* 0x000fe200078e02ff */
[-C--:B------:R-:W-:Y:S01]  /*13470*/  LEA.HI.X R39, R42, R28.reuse, R39, 0x2, P2 ;  /* 0x0000001c2a277211 */ /* 0x080fe200010f1427 */
[----:B------:R-:W-:Y:S01]  /*13480*/  IMAD R5, R5, c[0x0][0x538], RZ ;  /* 0x00014e0005057a24 */ /* 0x000fe200078e02ff */
[----:B------:R1:W4:Y:S01]  /*13490*/  LDG.E.CONSTANT R40, [R40.64] ;  /* 0x0000000428287981 */ /* 0x000322000c1e9900 */
[----:B0-----:R-:W-:Y:S01]  /*134a0*/  IMAD.WIDE.U32 R36, R20, c[0x0][0x538], RZ ;  /* 0x00014e0014247a25 */ /* 0x001fe200078e00ff */
[----:B------:R-:W-:-:S02]  /*134b0*/  LEA.HI.X R19, R34, R28, R19, 0x2, P1 ;  /* 0x0000001c22137211 */ /* 0x000fc400008f1413 */
[----:B------:R-:W3:Y:S01]  /*134c0*/  LDG.E.CONSTANT R39, [R38.64] ;  /* 0x0000000426277981 */ /* 0x000ee2000c1e9900 */
[----:B------:R-:W-:Y:S01]  /*134d0*/  IMAD.WIDE.U32 R42, R6, c[0x0][0x538], RZ ;  /* 0x00014e00062a7a25 */ /* 0x000fe200078e00ff */
[----:B------:R-:W-:Y:S02]  /*134e0*/  LEA R20, P1, R36, R0, 0x2 ;  /* 0x0000000024147211 */ /* 0x000fe400078210ff */
[----:B------:R0:W4:Y:S01]  /*134f0*/  LDG.E.CONSTANT R19, [R18.64] ;  /* 0x0000000412137981 */ /* 0x000122000c1e9900 */
[----:B------:R-:W-:Y:S02]  /*13500*/  IMAD R7, R6, c[0x0][0x53c], R7 ;  /* 0x00014f0006077a24 */ /* 0x000fe400078e0207 */
[----:B------:R-:W-:Y:S02]  /*13510*/  IMAD.IADD R21, R37, 0x1, R21 ;  /* 0x0000000125157824 */ /* 0x000fe400078e0215 */
[----:B------:R-:W-:-:S04]  /*13520*/  IMAD.WIDE.U32 R34, R24, c[0x0][0x538], RZ ;  /* 0x00014e0018227a25 */ /* 0x000fc800078e00ff */
[----:B------:R-:W-:Y:S01]  /*13530*/  IMAD R25, R24, c[0x0][0x53c], R25 ;  /* 0x00014f0018197a24 */ /* 0x000fe200078e0219 */
[----:B------:R-:W-:Y:S02]  /*13540*/  LEA R6, P2, R42, R0, 0x2 ;  /* 0x000000002a067211 */ /* 0x000fe400078410ff */
[----:B------:R-:W-:Y:S02]  /*13550*/  IADD3 R7, R43, R7, RZ ;  /* 0x000000072b077210 */ /* 0x000fe40007ffe0ff */
[----:B------:R-:W-:Y:S01]  /*13560*/  LEA.HI.X R21, R36, R28, R21, 0x2, P1 ;  /* 0x0000001c24157211 */ /* 0x000fe200008f1415 */
[----:B------:R-:W-:Y:S01]  /*13570*/  IMAD R37, R17, c[0x0][0x538], RZ ;  /* 0x00014e0011257a24 */ /* 0x000fe200078e02ff */
[----:B------:R-:W-:Y:S02]  /*13580*/  LEA R24, P1, R34, R0, 0x2 ;  /* 0x0000000022187211 */ /* 0x000fe400078210ff */
[----:B------:R-:W-:Y:S01]  /*13590*/  IADD3 R25, R35, R25, RZ ;  /* 0x0000001923197210 */ /* 0x000fe20007ffe0ff */
[----:B------:R-:W-:Y:S01]  /*135a0*/  IMAD R17, R4, c[0x0][0x53c], R5 ;  /* 0x00014f0004117a24 */ /* 0x000fe200078e0205 */
[-C--:B------:R-:W-:Y:S01]  /*135b0*/  LEA.HI.X R7, R42, R28.reuse, R7, 0x2, P2 ;  /* 0x0000001c2a077211 */ /* 0x080fe200010f1407 */
[----:B------:R-:W-:Y:S01]  /*135c0*/  IMAD.WIDE.U32 R4, R4, c[0x0][0x538], RZ ;  /* 0x00014e0004047a25 */ /* 0x000fe200078e00ff */
[----:B------:R-:W-:Y:S01]  /*135d0*/  LEA.HI.X R25, R34, R28, R25, 0x2, P1 ;  /* 0x0000001c22197211 */ /* 0x000fe200008f1419 */
[----:B------:R-:W5:Y:S02]  /*135e0*/  LDG.E.CONSTANT R21, [R20.64] ;  /* 0x0000000414157981 */ /* 0x000f64000c1e9900 */
[----:B------:R-:W-:-:S02]  /*135f0*/  IMAD R11, R11, c[0x0][0x538], RZ ;  /* 0x00014e000b0b7a24 */ /* 0x000fc400078e02ff */
[C---:B------:R-:W-:Y:S01]  /*13600*/  IMAD.WIDE.U32 R34, R16.reuse, c[0x0][0x538], RZ ;  /* 0x00014e0010227a25 */ /* 0x040fe200078e00ff */
[----:B------:R0:W5:Y:S03]  /*13610*/  LDG.E.CONSTANT R36, [R6.64] ;  /* 0x0000000406247981 */ /* 0x000166000c1e9900 */
[----:B------:R-:W-:Y:S01]  /*13620*/  IMAD R37, R16, c[0x0][0x53c], R37 ;  /* 0x00014f0010257a24 */ /* 0x000fe200078e0225 */
[----:B------:R-:W-:Y:S01]  /*13630*/  LEA R16, P2, R34, R0, 0x2 ;  /* 0x0000000022107211 */ /* 0x000fe200078410ff */
[C---:B-1----:R-:W-:Y:S01]  /*13640*/  IMAD R41, R10.reuse, c[0x0][0x53c], R11 ;  /* 0x00014f000a297a24 */ /* 0x042fe200078e020b */
[----:B------:R1:W5:Y:S01]  /*13650*/  LDG.E.CONSTANT R24, [R24.64] ;  /* 0x0000000418187981 */ /* 0x000362000c1e9900 */
[----:B------:R-:W-:Y:S01]  /*13660*/  IMAD.WIDE.U32 R10, R10, c[0x0][0x538], RZ ;  /* 0x00014e000a0a7a25 */ /* 0x000fe200078e00ff */
[----:B0-----:R-:W-:Y:S02]  /*13670*/  IADD3 R7, R5, R17, RZ ;  /* 0x0000001105077210 */ /* 0x001fe40007ffe0ff */
[----:B------:R-:W-:-:S04]  /*13680*/  IADD3 R5, R35, R37, RZ ;  /* 0x0000002523057210 */ /* 0x000fc80007ffe0ff */
[----:B------:R-:W-:Y:S02]  /*13690*/  LEA.HI.X R17, R34, R28, R5, 0x2, P2 ;  /* 0x0000001c22117211 */ /* 0x000fe400010f1405 */
[----:B------:R-:W-:Y:S01]  /*136a0*/  IADD3 R5, R11, R41, RZ ;  /* 0x000000290b057210 */ /* 0x000fe20007ffe0ff */
[----:B------:R-:W-:Y:S01]  /*136b0*/  IMAD R11, R23, c[0x0][0x538], RZ ;  /* 0x00014e00170b7a24 */ /* 0x000fe200078e02ff */
[----:B------:R-:W-:Y:S01]  /*136c0*/  LEA R6, P1, R4, R0, 0x2 ;  /* 0x0000000004067211 */ /* 0x000fe200078210ff */
[----:B------:R-:W-:Y:S01]  /*136d0*/  IMAD.WIDE.U32 R34, R22, c[0x0][0x538], RZ ;  /* 0x00014e0016227a25 */ /* 0x000fe200078e00ff */
[----:B------:R0:W5:Y:S02]  /*136e0*/  LDG.E.CONSTANT R18, [R16.64] ;  /* 0x0000000410127981 */ /* 0x000164000c1e9900 */
[----:B------:R-:W-:Y:S01]  /*136f0*/  LEA.HI.X R7, R4, R28, R7, 0x2, P1 ;  /* 0x0000001c04077211 */ /* 0x000fe200008f1407 */
[----:B------:R-:W-:Y:S01]  /*13700*/  IMAD R11, R22, c[0x0][0x53c], R11 ;  /* 0x00014f00160b7a24 */ /* 0x000fe200078e020b */
[----:B------:R-:W-:Y:S01]  /*13710*/  LEA R4, P1, R10, R0, 0x2 ;  /* 0x000000000a047211 */ /* 0x000fe200078210ff */
[----:B------:R-:W-:-:S02]  /*13720*/  IMAD R27, R27, c[0x0][0x538], RZ ;  /* 0x00014e001b1b7a24 */ /* 0x000fc400078e02ff */
[----:B------:R-:W-:Y:S01]  /*13730*/  IMAD R15, R15, c[0x0][0x538], RZ ;  /* 0x00014e000f0f7a24 */ /* 0x000fe200078e02ff */
[----:B------:R-:W-:Y:S01]  /*13740*/  IADD3 R11, R35, R11, RZ ;  /* 0x0000000b230b7210 */ /* 0x000fe20007ffe0ff */
[----:B------:R-:W-:Y:S01]  /*13750*/  IMAD R35, R26, c[0x0][0x53c], R27 ;  /* 0x00014f001a237a24 */ /* 0x000fe200078e021b */
[----:B------:R-:W-:Y:S01]  /*13760*/  LEA.HI.X R5, R10, R28, R5, 0x2, P1 ;  /* 0x0000001c0a057211 */ /* 0x000fe200008f1405 */
[----:B------:R-:W-:Y:S01]  /*13770*/  IMAD.WIDE.U32 R26, R26, c[0x0][0x538], RZ ;  /* 0x00014e001a1a7a25 */ /* 0x000fe200078e00ff */
[C---:B------:R-:W-:Y:S01]  /*13780*/  LEA R10, P1, R34.reuse, R0, 0x2 ;  /* 0x00000000220a7211 */ /* 0x040fe200078210ff */
[----:B------:R1:W5:Y:S02]  /*13790*/  LDG.E.CONSTANT R23, [R6.64] ;  /* 0x0000000406177981 */ /* 0x000364000c1e9900 */
[----:B0-----:R-:W-:Y:S01]  /*137a0*/  IMAD R17, R9, c[0x0][0x538], RZ ;  /* 0x00014e0009117a24 */ /* 0x001fe200078e02ff */
[----:B------:R-:W-:Y:S01]  /*137b0*/  LEA.HI.X R11, R34, R28, R11, 0x2, P1 ;  /* 0x0000001c220b7211 */ /* 0x000fe200008f140b */
[----:B------:R-:W-:Y:S01]  /*137c0*/  IMAD R37, R14, c[0x0][0x53c], R15 ;  /* 0x00014f000e257a24 */ /* 0x000fe200078e020f */
[----:B------:R-:W-:Y:S01]  /*137d0*/  LEA R16, P1, R26, R0, 0x2 ;  /* 0x000000001a107211 */ /* 0x000fe200078210ff */
[----:B------:R-:W-:Y:S01]  /*137e0*/  IMAD.WIDE.U32 R14, R14, c[0x0][0x538], RZ ;  /* 0x00014e000e0e7a25 */ /* 0x000fe200078e00ff */
[----:B-1----:R0:W5:Y:S03]  /*137f0*/  LDG.E.CONSTANT R25, [R4.64] ;  /* 0x0000000404197981 */ /* 0x002166000c1e9900 */
[----:B------:R-:W-:Y:S01]  /*13800*/  IMAD.IADD R9, R27, 0x1, R35 ;  /* 0x000000011b097824 */ /* 0x000fe200078e0223 */
[----:B------:R-:W5:Y:S01]  /*13810*/  LDG.E.CONSTANT R10, [R10.64] ;  /* 0x000000040a0a7981 */ /* 0x000f62000c1e9900 */
[----:B------:R-:W-:-:S04]  /*13820*/  IMAD.WIDE.U32 R6, R8, c[0x0][0x538], RZ ;  /* 0x00014e0008067a25 */ /* 0x000fc800078e00ff */
[----:B------:R-:W-:Y:S01]  /*13830*/  IMAD R27, R8, c[0x0][0x53c], R17 ;  /* 0x00014f00081b7a24 */ /* 0x000fe200078e0211 */
[----:B0-----:R-:W-:Y:S02]  /*13840*/  LEA R4, P2, R14, R0, 0x2 ;  /* 0x000000000e047211 */ /* 0x001fe400078410ff */
        /* <DEDUP_REMOVED lines=25> */
.L_x_2557:
[----:B------:R-:W-:Y:S01]  /*139e0*/  MOV R8, R12 ;  /* 0x0000000c00087202 */ /* 0x000fe20000000f00 */
[----:B------:R-:W-:Y:S02]  /*139f0*/  IMAD.MOV.U32 R9, RZ, RZ, R13 ;  /* 0x000000ffff097224 */ /* 0x000fe400078e000d */
.L_x_2556:
[----:B------:R-:W-:Y:S05]  /*13a00*/  BSYNC B4 ;  /* 0x0000000000047941 */ /* 0x000fea0003800000 */
.L_x_2555:
        /* <DEDUP_REMOVED lines=19> */
[----:B----4-:R-:W-:Y:S01]  /*13b40*/  IMAD R27, R17, c[0x0][0x538], RZ ;  /* 0x00014e00111b7a24 */ /* 0x010fe200078e02ff */
[----:B------:R-:W-:Y:S01]  /*13b50*/  IADD3 R15, R23, R15, RZ ;  /* 0x0000000f170f7210 */ /* 0x000fe20007ffe0ff */
[----:B-----5:R-:W-:Y:S02]  /*13b60*/  IMAD R19, R19, c[0x0][0x538], RZ ;  /* 0x00014e0013137a24 */ /* 0x020fe400078e02ff */
[C---:B------:R-:W-:Y:S02]  /*13b70*/  IMAD R17, R20.reuse, c[0x0][0x53c], R21 ;  /* 0x00014f0014117a24 */ /* 0x040fe400078e0215 */
[----:B------:R-:W-:Y:S01]  /*13b80*/  IMAD.WIDE.U32 R20, R20, c[0x0][0x538], RZ ;  /* 0x00014e0014147a25 */ /* 0x000fe200078e00ff */
[----:B------:R-:W-:-:S03]  /*13b90*/  LEA.HI.X R15, R22, R28, R15, 0x2, P0 ;  /* 0x0000001c160f7211 */ /* 0x000fc600000f140f */
[----:B------:R-:W-:Y:S01]  /*13ba0*/  IMAD.WIDE.U32 R22, R18, c[0x0][0x538], RZ ;  /* 0x00014e0012167a25 */ /* 0x000fe200078e00ff */
[----:B------:R-:W-:Y:S01]  /*13bb0*/  LEA R24, P0, R20, R0, 0x2 ;  /* 0x0000000014187211 */ /* 0x000fe200078010ff */
[----:B------:R0:W2:Y:S02]  /*13bc0*/  LDG.E.CONSTANT R14, [R14.64] ;  /* 0x000000040e0e7981 */ /* 0x0000a4000c1e9900 */
[----:B------:R-:W-:Y:S01]  /*13bd0*/  IMAD R25, R18, c[0x0][0x53c], R19 ;  /* 0x00014f0012197a24 */ /* 0x000fe200078e0213 */
[----:B------:R-:W-:Y:S01]  /*13be0*/  IADD3 R21, R21, R17, RZ ;  /* 0x0000001115157210 */ /* 0x000fe20007ffe0ff */
        /* <DEDUP_REMOVED lines=9> */
[----:B------:R-:W-:Y:S01]  /*13c80*/  IMAD R23, R9, c[0x0][0x538], RZ ;  /* 0x00014e0009177a24 */ /* 0x000fe200078e02ff */
[----:B------:R-:W-:Y:S01]  /*13c90*/  LEA.HI.X R21, R18, R28, R19, 0x2, P0 ;  /* 0x0000001c12157211 */ /* 0x000fe200000f1413 */
[----:B------:R-:W-:Y:S01]  /*13ca0*/  IMAD.WIDE.U32 R18, R10, c[0x0][0x538], RZ ;  /* 0x00014e000a127a25 */ /* 0x000fe200078e00ff */
[----:B------:R-:W2:Y:S03]  /*13cb0*/  LDG.E.CONSTANT R24, [R24.64] ;  /* 0x0000000418187981 */ /* 0x000ea6000c1e9900 */
[----:B------:R-:W-:Y:S01]  /*13cc0*/  IMAD.IADD R9, R19, 0x1, R11 ;  /* 0x0000000113097824 */ /* 0x000fe200078e020b */
[----:B------:R-:W-:Y:S01]  /*13cd0*/  LEA R10, P0, R18, R0, 0x2 ;  /* 0x00000000120a7211 */ /* 0x000fe200078010ff */
[----:B------:R-:W-:Y:S01]  /*13ce0*/  IMAD R27, R7, c[0x0][0x538], RZ ;  /* 0x00014e00071b7a24 */ /* 0x000fe200078e02ff */
[-C--:B------:R-:W-:Y:S01]  /*13cf0*/  LEA.HI.X R17, R22, R28.reuse, R17, 0x2, P1 ;  /* 0x0000001c16117211 */ /* 0x080fe200008f1411 */
[----:B------:R-:W-:Y:S01]  /*13d00*/  IMAD R7, R8, c[0x0][0x53c], R23 ;  /* 0x00014f0008077a24 */ /* 0x000fe200078e0217 */
[----:B------:R-:W-:Y:S01]  /*13d10*/  LEA.HI.X R11, R18, R28, R9, 0x2, P0 ;  /* 0x0000001c120b7211 */ /* 0x000fe200000f1409 */
[----:B------:R-:W-:Y:S01]  /*13d20*/  IMAD.WIDE.U32 R18, R8, c[0x0][0x538], RZ ;  /* 0x00014e0008127a25 */ /* 0x000fe200078e00ff */
[----:B0-----:R0:W3:Y:S03]  /*13d30*/  LDG.E.CONSTANT R15, [R20.64] ;  /* 0x00000004140f7981 */ /* 0x0010e6000c1e9900 */
[----:B------:R-:W-:Y:S01]  /*13d40*/  IMAD R5, R5, c[0x0][0x538], RZ ;  /* 0x00014e0005057a24 */ /* 0x000fe200078e02ff */
[----:B------:R1:W3:Y:S01]  /*13d50*/  LDG.E.CONSTANT R16, [R16.64] ;  /* 0x0000000410107981 */ /* 0x0002e2000c1e9900 */
[C---:B------:R-:W-:Y:S01]  /*13d60*/  IMAD R27, R6.reuse, c[0x0][0x53c], R27 ;  /* 0x00014f00061b7a24 */ /* 0x040fe200078e021b */
[----:B------:R-:W-:Y:S01]  /*13d70*/  IADD3 R7, R19, R7, RZ ;  /* 0x0000000713077210 */ /* 0x000fe20007ffe0ff */
[----:B------:R-:W-:Y:S01]  /*13d80*/  IMAD.WIDE.U32 R22, R6, c[0x0][0x538], RZ ;  /* 0x00014e0006167a25 */ /* 0x000fe200078e00ff */
[----:B------:R-:W-:Y:S01]  /*13d90*/  LEA R6, P0, R18, R0, 0x2 ;  /* 0x0000000012067211 */ /* 0x000fe200078010ff */
[----:B------:R-:W4:Y:S02]  /*13da0*/  LDG.E.CONSTANT R10, [R10.64] ;  /* 0x000000040a0a7981 */ /* 0x000f24000c1e9900 */
[----:B------:R-:W-:-:S04]  /*13db0*/  IMAD.WIDE.U32 R8, R4, c[0x0][0x538], RZ ;  /* 0x00014e0004087a25 */ /* 0x000fc800078e00ff */
[----:B-1----:R-:W-:Y:S01]  /*13dc0*/  IMAD R17, R4, c[0x0][0x53c], R5 ;  /* 0x00014f0004117a24 */ /* 0x002fe200078e0205 */
[----:B0-----:R-:W-:Y:S02]  /*13dd0*/  LEA R20, P1, R22, R0, 0x2 ;  /* 0x0000000016147211 */ /* 0x001fe400078210ff */
[----:B------:R-:W-:Y:S02]  /*13de0*/  IADD3 R5, R23, R27, RZ ;  /* 0x0000001b17057210 */ /* 0x000fe40007ffe0ff */
[----:B------:R-:W-:Y:S02]  /*13df0*/  LEA.HI.X R7, R18, R28, R7, 0x2, P0 ;  /* 0x0000001c12077211 */ /* 0x000fe400000f1407 */
[----:B------:R-:W-:Y:S02]  /*13e00*/  LEA R4, P0, R8, R0, 0x2 ;  /* 0x0000000008047211 */ /* 0x000fe400078010ff */
[----:B------:R-:W-:Y:S02]  /*13e10*/  IADD3 R9, R9, R17, RZ ;  /* 0x0000001109097210 */ /* 0x000fe40007ffe0ff */
[-C--:B------:R-:W-:Y:S01]  /*13e20*/  LEA.HI.X R21, R22, R28.reuse, R5, 0x2, P1 ;  /* 0x0000001c16157211 */ /* 0x080fe200008f1405 */
[----:B------:R-:W4:Y:S01]  /*13e30*/  LDG.E.CONSTANT R7, [R6.64] ;  /* 0x0000000406077981 */ /* 0x000f22000c1e9900 */
[----:B------:R-:W-:-:S04]  /*13e40*/  LEA.HI.X R5, R8, R28, R9, 0x2, P0 ;  /* 0x0000001c08057211 */ /* 0x000fc800000f1409 */
[----:B------:R-:W5:Y:S04]  /*13e50*/  LDG.E.CONSTANT R21, [R20.64] ;  /* 0x0000000414157981 */ /* 0x000f68000c1e9900 */
[----:B------:R-:W5:Y:S01]  /*13e60*/  LDG.E.CONSTANT R4, [R4.64] ;  /* 0x0000000404047981 */ /* 0x000f62000c1e9900 */
[----:B------:R-:W-:Y:S02]  /*13e70*/  IADD3 R8, P1, R12, 0x40, RZ ;  /* 0x000000400c087810 */ /* 0x000fe40007f3e0ff */
[----:B------:R-:W-:Y:S02]  /*13e80*/  IADD3 R31, P2, R31, 0x8, RZ ;  /* 0x000000081f1f7810 */ /* 0x000fe40007f5e0ff */
[----:B------:R-:W-:Y:S01]  /*13e90*/  IADD3.X R9, RZ, R13, RZ, P1, !PT ;  /* 0x0000000dff097210 */ /* 0x000fe20000ffe4ff */
[----:B------:R-:W-:Y:S01]  /*13ea0*/  IMAD.MOV.U32 R12, RZ, RZ, R8 ;  /* 0x000000ffff0c7224 */ /* 0x000fe200078e0008 */
[----:B------:R-:W-:-:S02]  /*13eb0*/  PLOP3.LUT P0, PT, PT, PT, PT, 0x8, 0x0 ;  /* 0x000000000000781c */ /* 0x000fc40003f0e170 */
[----:B------:R-:W-:Y:S02]  /*13ec0*/  IADD3.X R30, RZ, R30, RZ, P2, !PT ;  /* 0x0000001eff1e7210 */ /* 0x000fe400017fe4ff */
[----:B------:R-:W-:Y:S02]  /*13ed0*/  MOV R13, R9 ;  /* 0x00000009000d7202 */ /* 0x000fe40000000f00 */
[----:B--2---:R-:W-:-:S04]  /*13ee0*/  IADD3 R14, R24, R33, R14 ;  /* 0x00000021180e7210 */ /* 0x004fc80007ffe00e */
[----:B---3--:R-:W-:-:S04]  /*13ef0*/  IADD3 R15, R15, R14, R16 ;  /* 0x0000000e0f0f7210 */ /* 0x008fc80007ffe010 */
[----:B----4-:R-:W-:-:S04]  /*13f00*/  IADD3 R33, R7, R15, R10 ;  /* 0x0000000f07217210 */ /* 0x010fc80007ffe00a */
[----:B-----5:R-:W-:Y:S02]  /*13f10*/  IADD3 R33, R21, R33, R4 ;  /* 0x0000002115217210 */ /* 0x020fe40007ffe004 */
.L_x_2560:
[----:B------:R-:W-:Y:S05]  /*13f20*/  BSYNC B4 ;  /* 0x0000000000047941 */ /* 0x000fea0003800000 */
.L_x_2559:
[----:B------:R-:W-:-:S04]  /*13f30*/  ISETP.NE.U32.AND P1, PT, R31, RZ, PT ;  /* 0x000000ff1f00720c */ /* 0x000fc80003f25070 */
[----:B------:R-:W-:-:S13]  /*13f40*/  ISETP.NE.OR.EX P0, PT, R30, RZ, P0, P1 ;  /* 0x000000ff1e00720c */ /* 0x000fda0000705710 */
[----:B------:R-:W-:Y:S01]  /*13f50*/  @!P0 BREAK B3 ;  /* 0x0000000000038942 */ /* 0x000fe20003800000 */
[----:B------:R-:W-:Y:S05]  /*13f60*/  @!P0 BRA `(.L_x_2552) ;  /* 0x000002e000008947 */ /* 0x000fea0003800000 */
.L_x_2554:
[----:B------:R-:W-:Y:S05]  /*13f70*/  BSYNC B3 ;  /* 0x0000000000037941 */ /* 0x000fea0003800000 */
.L_x_2553:
[----:B------:R-:W-:Y:S02]  /*13f80*/  BSSY B3, `(.L_x_2561) ;  /* 0x000002a000037945 */ /* 0x000fe40003800000 */
.L_x_2562:
        /* <DEDUP_REMOVED lines=42> */
.L_x_2561:
[----:B------:R-:W-:Y:S02]  /*14230*/  MOV R8, R12 ;  /* 0x0000000c00087202 */ /* 0x000fe40000000f00 */
[----:B------:R-:W-:Y:S02]  /*14240*/  MOV R9, R13 ;  /* 0x0000000d00097202 */ /* 0x000fe40000000f00 */
.L_x_2552:
[----:B------:R-:W-:Y:S05]  /*14250*/  BSYNC B1 ;  /* 0x0000000000017941 */ /* 0x000fea0003800000 */
.L_x_2551:
        /* <DEDUP_REMOVED lines=37> */
.L_x_2550:
[----:B------:R-:W-:Y:S05]  /*144b0*/  BSYNC B2 ;  /* 0x0000000000027941 */ /* 0x000fea0003800000 */
.L_x_2549:
[----:B------:R-:W-:Y:S01]  /*144c0*/  WARPSYNC 0xffffffff ;  /* 0xffffffff00007948 */ /* 0x000fe20003800000 */
[----:B------:R-:W-:Y:S01]  /*144d0*/  STG.E [R2.64], R33 ;  /* 0x0000002102007986 */ /* 0x000fe2000c101904 */
[----:B------:R-:W-:Y:S05]  /*144e0*/  EXIT ;  /* 0x000000000000794d */ /* 0x000fea0003800000 */
.L_x_2563:
        /* <DEDUP_REMOVED lines=9> */
.L_x_16254:


//--------------------- .text._ZN2at6native73_GLOBAL__N__c8866d80_35_SparseBinaryOpIntersectionKernel_cu_1520ed90_315312apply_kernelILi128ELi8EZNS1_29binary_op_intersection_kernelINS1_9RhsProjOpEalEEvRNS_14TensorIteratorEllRKNS_6TensorEbEUliE_EEviT1_ --------------------------
	.section	.text._ZN2at6native73_GLOBAL__N__c8866d80_35_SparseBinaryOpIntersectionKernel_cu_1520ed90_315312apply_kernelILi128ELi8EZNS1_29binary_op_intersection_kernelINS1_9RhsProjOpEalEEvRNS_14TensorIteratorEllRKNS_6TensorEbEUliE_EEviT1_,"ax",@progbits
	.sectioninfo	@"SHI_REGISTERS=54"
	.align	128
.text._ZN2at6native73_GLOBAL__N__c8866d80_35_SparseBinaryOpIntersectionKernel_cu_1520ed90_315312apply_kernelILi128ELi8EZNS1_29binary_op_intersection_kernelINS1_9RhsProjOpEalEEvRNS_14TensorIteratorEllRKNS_6TensorEbEUliE_EEviT1_:
        .type           _ZN2at6native73_GLOBAL__N__c8866d80_35_SparseBinaryOpIntersectionKernel_cu_1520ed90_315312apply_kernelILi128ELi8EZNS1_29binary_op_intersection_kernelINS1_9RhsProjOpEalEEvRNS_14TensorIteratorEllRKNS_6TensorEbEUliE_EEviT1_,@function
        .size           _ZN2at6native73_GLOBAL__N__c8866d80_35_SparseBinaryOpIntersectionKernel_cu_1520ed90_315312apply_kernelILi128ELi8EZNS1_29binary_op_intersection_kernelINS1_9RhsProjOpEalEEvRNS_14TensorIteratorEllRKNS_6TensorEbEUliE_EEviT1_,(.L_x_16255 - _ZN2at6native73_GLOBAL__N__c8866d80_35_SparseBinaryOpIntersectionKernel_cu_1520ed90_315312apply_kernelILi128ELi8EZNS1_29binary_op_intersection_kernelINS1_9RhsProjOpEalEEvRNS_14TensorIteratorEllRKNS_6TensorEbEUliE_EEviT1_)
        .other          _ZN2at6native73_GLOBAL__N__c8866d80_35_SparseBinaryOpIntersectionKernel_cu_1520ed90_315312apply_kernelILi128ELi8EZNS1_29binary_op_intersection_kernelINS1_9RhsProjOpEalEEvRNS_14TensorIteratorEllRKNS_6TensorEbEUliE_EEviT1_,@"STO_CUDA_ENTRY STV_DEFAULT"
_ZN2at6native73_GLOBAL__N__c8866d80_35_SparseBinaryOpIntersectionKernel_cu_1520ed90_315312apply_kernelILi128ELi8EZNS1_29binary_op_intersection_kernelINS1_9RhsProjOpEalEEvRNS_14TensorIteratorEllRKNS_6TensorEbEUliE_EEviT1_:
[----:B------:R-:W-:Y:S02]  /*0000*/  MOV R1, c[0x0][0x28] ;  /* 0x00000a0000017a02 */ /* 0x000fe40000000f00 */
[----:B------:R-:W0:Y:S01]  /*0010*/  S2R R0, SR_CTAID.X ;  /* 0x0000000000007919 */ /* 0x000e220000002500 */
[----:B------:R-:W-:Y:S01]  /*0020*/  ULDC.64 UR4, c[0x0][0x118] ;  /* 0x0000460000047ab9 */ /* 0x000fe20000000a00 */
[----:B------:R-:W-:Y:S02]  /*0030*/  BSSY B2, `(.L_x_2564) ;  /* 0x00002a3000027945 */ /* 0x000fe40003800000 */
[----:B------:R-:W0:Y:S02]  /*0040*/  S2R R3, SR_TID.X ;  /* 0x0000000000037919 */ /* 0x000e240000002100 */
[----:B0-----:R-:W-:-:S04]  /*0050*/  LEA R0, R0, R3, 0xa ;  /* 0x0000000300007211 */ /* 0x001fc800078e50ff */
[----:B------:R-:W-:Y:S01]  /*0060*/  ISETP.GE.AND P0, PT, R0, c[0x0][0x160], PT ;  /* 0x0000580000007a0c */ /* 0x000fe20003f06270 */
[----:B------:R-:W-:-:S12]  /*0070*/  IMAD.MOV.U32 R3, RZ, RZ, R0 ;  /* 0x000000ffff037224 */ /* 0x000fd800078e0000 */
        /* <DEDUP_REMOVED lines=283> */
.L_x_2566:
        /* <DEDUP_REMOVED lines=46> */
.L_x_2576:
        /* <DEDUP_REMOVED lines=16> */
[----:B------:R-:W-:Y:S01]  /*1610*/  HFMA2.MMA R31, -RZ, RZ, 0, 0 ;  /* 0x00000000ff1f7435 */ /* 0x000fe200000001ff */
[----:B--2---:R-:W-:-:S09]  /*1620*/  IMAD R33, R33, c[0x0][0x538], RZ ;  /* 0x00014e0021217a24 */ /* 0x004fd200078e02ff */
        /* <DEDUP_REMOVED lines=9> */
[----:B------:R-:W2:Y:S02]  /*16c0*/  LDG.E.U8.CONSTANT R42, [R48.64] ;  /* 0x00000004302a7981 */ /* 0x000ea4000c1e9100 */
[----:B------:R-:W-:Y:S01]  /*16d0*/  IADD3.X R41, R33, c[0x0][0x50c], R35, P1, !PT ;  /* 0x0001430021297a10 */ /* 0x000fe20000ffe423 */
[----:B------:R-:W-:-:S04]  /*16e0*/  IMAD.WIDE.U32 R32, R36, c[0x0][0x538], R30 ;  /* 0x00014e0024207a25 */ /* 0x000fc800078e001e */
[----:B-----5:R-:W-:Y:S01]  /*16f0*/  IMAD R51, R39, c[0x0][0x538], RZ ;  /* 0x00014e0027337a24 */ /* 0x020fe200078e02ff */
[----:B------:R-:W-:Y:S01]  /*1700*/  IADD3 R32, P1, R32, c[0x0][0x508], RZ ;  /* 0x0001420020207a10 */ /* 0x000fe20007f3e0ff */
[----:B------:R-:W-:Y:S01]  /*1710*/  IMAD R39, R36, c[0x0][0x53c], R37 ;  /* 0x00014f0024277a24 */ /* 0x000fe200078e0225 */
[----:B------:R0:W3:Y:S01]  /*1720*/  LDG.E.U8.CONSTANT R40, [R40.64] ;  /* 0x0000000428287981 */ /* 0x0000e2000c1e9100 */
[----:B------:R-:W-:Y:S02]  /*1730*/  IMAD R7, R7, c[0x0][0x538], RZ ;  /* 0x00014e0007077a24 */ /* 0x000fe400078e02ff */
[----:B------:R-:W-:Y:S01]  /*1740*/  IMAD.WIDE.U32 R36, R6, c[0x0][0x538], R30 ;  /* 0x00014e0006247a25 */ /* 0x000fe200078e001e */
[----:B------:R-:W-:-:S03]  /*1750*/  IADD3.X R33, R33, c[0x0][0x50c], R39, P1, !PT ;  /* 0x0001430021217a10 */ /* 0x000fc60000ffe427 */
[----:B------:R-:W-:Y:S01]  /*1760*/  IMAD R39, R6, c[0x0][0x53c], R7 ;  /* 0x00014f0006277a24 */ /* 0x000fe200078e0207 */
[----:B------:R-:W-:Y:S01]  /*1770*/  IADD3 R36, P1, R36, c[0x0][0x508], RZ ;  /* 0x0001420024247a10 */ /* 0x000fe20007f3e0ff */
[----:B------:R-:W-:Y:S01]  /*1780*/  IMAD R9, R9, c[0x0][0x538], RZ ;  /* 0x00014e0009097a24 */ /* 0x000fe200078e02ff */
[----:B------:R1:W4:Y:S01]  /*1790*/  LDG.E.U8.CONSTANT R32, [R32.64] ;  /* 0x0000000420207981 */ /* 0x000322000c1e9100 */
[----:B------:R-:W-:Y:S01]  /*17a0*/  IMAD.WIDE.U32 R6, R8, c[0x0][0x538], R30 ;  /* 0x00014e0008067a25 */ /* 0x000fe200078e001e */
[----:B------:R-:W-:-:S03]  /*17b0*/  IADD3.X R37, R37, c[0x0][0x50c], R39, P1, !PT ;  /* 0x0001430025257a10 */ /* 0x000fc60000ffe427 */
[----:B------:R-:W-:Y:S01]  /*17c0*/  IMAD R9, R8, c[0x0][0x53c], R9 ;  /* 0x00014f0008097a24 */ /* 0x000fe200078e0209 */
[----:B------:R-:W-:Y:S01]  /*17d0*/  IADD3 R6, P1, R6, c[0x0][0x508], RZ ;  /* 0x0001420006067a10 */ /* 0x000fe20007f3e0ff */
[----:B------:R-:W-:Y:S01]  /*17e0*/  IMAD R11, R11, c[0x0][0x538], RZ ;  /* 0x00014e000b0b7a24 */ /* 0x000fe200078e02ff */
[----:B------:R5:W4:Y:S02]  /*17f0*/  LDG.E.U8.CONSTANT R36, [R36.64] ;  /* 0x0000000424247981 */ /* 0x000b24000c1e9100 */
[----:B------:R-:W-:Y:S01]  /*1800*/  IADD3.X R7, R7, c[0x0][0x50c], R9, P1, !PT ;  /* 0x0001430007077a10 */ /* 0x000fe20000ffe409 */
[----:B------:R-:W-:-:S04]  /*1810*/  IMAD.WIDE.U32 R8, R10, c[0x0][0x538], R30 ;  /* 0x00014e000a087a25 */ /* 0x000fc800078e001e */
[----:B------:R-:W-:Y:S01]  /*1820*/  IMAD.WIDE.U32 R34, R38, c[0x0][0x538], R30 ;  /* 0x00014e0026227a25 */ /* 0x000fe200078e001e */
[----:B------:R-:W-:Y:S01]  /*1830*/  IADD3 R8, P1, R8, c[0x0][0x508], RZ ;  /* 0x0001420008087a10 */ /* 0x000fe20007f3e0ff */
[----:B-1----:R1:W4:Y:S02]  /*1840*/  LDG.E.U8.CONSTANT R33, [R6.64] ;  /* 0x0000000406217981 */ /* 0x002324000c1e9100 */
[----:B0-----:R-:W-:Y:S02]  /*1850*/  IMAD R41, R13, c[0x0][0x538], RZ ;  /* 0x00014e000d297a24 */ /* 0x001fe400078e02ff */
[----:B------:R-:W-:Y:S01]  /*1860*/  IMAD R13, R10, c[0x0][0x53c], R11 ;  /* 0x00014f000a0d7a24 */ /* 0x000fe200078e020b */
[----:B------:R-:W-:Y:S01]  /*1870*/  IADD3 R34, P2, R34, c[0x0][0x508], RZ ;  /* 0x0001420022227a10 */ /* 0x000fe20007f5e0ff */
[----:B------:R-:W-:Y:S02]  /*1880*/  IMAD R51, R38, c[0x0][0x53c], R51 ;  /* 0x00014f0026337a24 */ /* 0x000fe400078e0233 */
[----:B------:R-:W-:-:S02]  /*1890*/  IMAD R15, R15, c[0x0][0x538], RZ ;  /* 0x00014e000f0f7a24 */ /* 0x000fc400078e02ff */
[C---:B------:R-:W-:Y:S01]  /*18a0*/  IMAD.WIDE.U32 R10, R14.reuse, c[0x0][0x538], R30 ;  /* 0x00014e000e0a7a25 */ /* 0x040fe200078e001e */
[----:B------:R-:W-:Y:S02]  /*18b0*/  IADD3.X R9, R9, c[0x0][0x50c], R13, P1, !PT ;  /* 0x0001430009097a10 */ /* 0x000fe40000ffe40d */
[----:B------:R-:W-:Y:S01]  /*18c0*/  IADD3.X R35, R35, c[0x0][0x50c], R51, P2, !PT ;  /* 0x0001430023237a10 */ /* 0x000fe200017fe433 */
[----:B------:R-:W-:Y:S01]  /*18d0*/  IMAD R15, R14, c[0x0][0x53c], R15 ;  /* 0x00014f000e0f7a24 */ /* 0x000fe200078e020f */
[----:B------:R-:W-:Y:S01]  /*18e0*/  IADD3 R10, P1, R10, c[0x0][0x508], RZ ;  /* 0x000142000a0a7a10 */ /* 0x000fe20007f3e0ff */
[----:B------:R-:W-:Y:S01]  /*18f0*/  IMAD.WIDE.U32 R38, R12, c[0x0][0x538], R30 ;  /* 0x00014e000c267a25 */ /* 0x000fe200078e001e */
[----:B------:R0:W4:Y:S03]  /*1900*/  LDG.E.U8.CONSTANT R8, [R8.64] ;  /* 0x0000000408087981 */ /* 0x000126000c1e9100 */
[----:B------:R-:W-:-:S02]  /*1910*/  IMAD R17, R17, c[0x0][0x538], RZ ;  /* 0x00014e0011117a24 */ /* 0x000fc400078e02ff */
[----:B-1----:R-:W-:Y:S01]  /*1920*/  IMAD.WIDE.U32 R6, R16, c[0x0][0x538], R30 ;  /* 0x00014e0010067a25 */ /* 0x002fe200078e001e */
[----:B------:R-:W-:Y:S01]  /*1930*/  IADD3.X R11, R11, c[0x0][0x50c], R15, P1, !PT ;  /* 0x000143000b0b7a10 */ /* 0x000fe20000ffe40f */
[----:B------:R1:W4:Y:S02]  /*1940*/  LDG.E.U8.CONSTANT R34, [R34.64] ;  /* 0x0000000422227981 */ /* 0x000324000c1e9100 */
[----:B------:R-:W-:Y:S01]  /*1950*/  IMAD R41, R12, c[0x0][0x53c], R41 ;  /* 0x00014f000c297a24 */ /* 0x000fe200078e0229 */
[----:B------:R-:W-:Y:S01]  /*1960*/  IADD3 R12, P2, R38, c[0x0][0x508], RZ ;  /* 0x00014200260c7a10 */ /* 0x000fe20007f5e0ff */
[----:B------:R-:W-:Y:S01]  /*1970*/  IMAD R17, R16, c[0x0][0x53c], R17 ;  /* 0x00014f0010117a24 */ /* 0x000fe200078e0211 */
[----:B------:R-:W-:Y:S01]  /*1980*/  IADD3 R6, P1, R6, c[0x0][0x508], RZ ;  /* 0x0001420006067a10 */ /* 0x000fe20007f3e0ff */
[----:B------:R-:W-:Y:S01]  /*1990*/  IMAD R19, R19, c[0x0][0x538], RZ ;  /* 0x00014e0013137a24 */ /* 0x000fe200078e02ff */
[----:B------:R-:W-:Y:S01]  /*19a0*/  IADD3.X R13, R39, c[0x0][0x50c], R41, P2, !PT ;  /* 0x00014300270d7a10 */ /* 0x000fe200017fe429 */
[----:B------:R-:W-:Y:S01]  /*19b0*/  IMAD R21, R21, c[0x0][0x538], RZ ;  /* 0x00014e0015157a24 */ /* 0x000fe200078e02ff */
[----:B------:R-:W-:Y:S01]  /*19c0*/  IADD3.X R7, R7, c[0x0][0x50c], R17, P1, !PT ;  /* 0x0001430007077a10 */ /* 0x000fe20000ffe411 */
[--C-:B------:R-:W-:Y:S01]  /*19d0*/  IMAD.WIDE.U32 R16, R18, c[0x0][0x538], R30.reuse ;  /* 0x00014e0012107a25 */ /* 0x100fe200078e001e */
[----:B-----5:R5:W4:Y:S03]  /*19e0*/  LDG.E.U8.CONSTANT R37, [R10.64] ;  /* 0x000000040a257981 */ /* 0x020b26000c1e9100 */
[----:B------:R-:W-:Y:S01]  /*19f0*/  IMAD.WIDE.U32 R14, R20, c[0x0][0x538], R30 ;  /* 0x00014e00140e7a25 */ /* 0x000fe200078e001e */
[----:B-1----:R1:W4:Y:S01]  /*1a00*/  LDG.E.U8.CONSTANT R35, [R12.64] ;  /* 0x000000040c237981 */ /* 0x002322000c1e9100 */
[----:B------:R-:W-:-:S02]  /*1a10*/  IADD3 R16, P1, R16, c[0x0][0x508], RZ ;  /* 0x0001420010107a10 */ /* 0x000fc40007f3e0ff */
[----:B------:R-:W-:Y:S01]  /*1a20*/  IMAD R19, R18, c[0x0][0x53c], R19 ;  /* 0x00014f0012137a24 */ /* 0x000fe200078e0213 */
[----:B0-----:R0:W4:Y:S01]  /*1a30*/  LDG.E.U8.CONSTANT R9, [R6.64] ;  /* 0x0000000406097981 */ /* 0x001122000c1e9100 */
[----:B------:R-:W-:Y:S02]  /*1a40*/  IMAD R21, R20, c[0x0][0x53c], R21 ;  /* 0x00014f0014157a24 */ /* 0x000fe400078e0215 */
[----:B------:R-:W-:Y:S02]  /*1a50*/  IMAD R23, R23, c[0x0][0x538], RZ ;  /* 0x00014e0017177a24 */ /* 0x000fe400078e02ff */
[----:B-----5:R-:W-:Y:S01]  /*1a60*/  IMAD.WIDE.U32 R10, R22, c[0x0][0x538], R30 ;  /* 0x00014e00160a7a25 */ /* 0x020fe200078e001e */
[----:B-1----:R-:W-:Y:S02]  /*1a70*/  IADD3 R12, P2, R14, c[0x0][0x508], RZ ;  /* 0x000142000e0c7a10 */ /* 0x002fe40007f5e0ff */
[----:B------:R-:W-:Y:S01]  /*1a80*/  IADD3.X R17, R17, c[0x0][0x50c], R19, P1, !PT ;  /* 0x0001430011117a10 */ /* 0x000fe20000ffe413 */
[----:B------:R-:W-:Y:S01]  /*1a90*/  IMAD R23, R22, c[0x0][0x53c], R23 ;  /* 0x00014f0016177a24 */ /* 0x000fe200078e0217 */
[----:B------:R-:W-:Y:S01]  /*1aa0*/  IADD3.X R13, R15, c[0x0][0x50c], R21, P2, !PT ;  /* 0x000143000f0d7a10 */ /* 0x000fe200017fe415 */
[----:B------:R-:W-:Y:S01]  /*1ab0*/  IMAD R15, R25, c[0x0][0x538], RZ ;  /* 0x00014e00190f7a24 */ /* 0x000fe200078e02ff */
[----:B------:R-:W-:Y:S01]  /*1ac0*/  IADD3 R10, P1, R10, c[0x0][0x508], RZ ;  /* 0x000142000a0a7a10 */ /* 0x000fe20007f3e0ff */
[C---:B0-----:R-:W-:Y:S01]  /*1ad0*/  IMAD.WIDE.U32 R6, R24.reuse, c[0x0][0x538], R30 ;  /* 0x00014e0018067a25 */ /* 0x041fe200078e001e */
[----:B------:R-:W5:Y:S02]  /*1ae0*/  LDG.E.U8.CONSTANT R16, [R16.64] ;  /* 0x0000000410107981 */ /* 0x000f64000c1e9100 */
[----:B------:R-:W-:Y:S01]  /*1af0*/  IADD3.X R11, R11, c[0x0][0x50c], R23, P1, !PT ;  /* 0x000143000b0b7a10 */ /* 0x000fe20000ffe417 */
[----:B------:R-:W-:Y:S01]  /*1b00*/  IMAD R15, R24, c[0x0][0x53c], R15 ;  /* 0x00014f00180f7a24 */ /* 0x000fe200078e020f */
[----:B------:R-:W-:Y:S01]  /*1b10*/  IADD3 R6, P1, R6, c[0x0][0x508], RZ ;  /* 0x0001420006067a10 */ /* 0x000fe20007f3e0ff */
[----:B------:R-:W-:Y:S01]  /*1b20*/  IMAD.WIDE.U32 R18, R28, c[0x0][0x538], R30 ;  /* 0x00014e001c127a25 */ /* 0x000fe200078e001e */
[----:B------:R-:W5:Y:S03]  /*1b30*/  LDG.E.U8.CONSTANT R12, [R12.64] ;  /* 0x000000040c0c7981 */ /* 0x000f66000c1e9100 */
[----:B------:R-:W-:Y:S01]  /*1b40*/  IMAD R23, R29, c[0x0][0x538], RZ ;  /* 0x00014e001d177a24 */ /* 0x000fe200078e02ff */
[----:B------:R-:W-:Y:S01]  /*1b50*/  IADD3.X R7, R7, c[0x0][0x50c], R15, P1, !PT ;  /* 0x0001430007077a10 */ /* 0x000fe20000ffe40f */
[----:B------:R-:W-:Y:S01]  /*1b60*/  IMAD R21, R27, c[0x0][0x538], RZ ;  /* 0x00014e001b157a24 */ /* 0x000fe200078e02ff */
[----:B------:R-:W-:Y:S01]  /*1b70*/  IADD3 R18, P2, R18, c[0x0][0x508], RZ ;  /* 0x0001420012127a10 */ /* 0x000fe20007f5e0ff */
[----:B------:R-:W-:Y:S01]  /*1b80*/  IMAD R23, R28, c[0x0][0x53c], R23 ;  /* 0x00014f001c177a24 */ /* 0x000fe200078e0217 */
[----:B------:R0:W5:Y:S01]  /*1b90*/  LDG.E.U8.CONSTANT R10, [R10.64] ;  /* 0x000000040a0a7981 */ /* 0x000162000c1e9100 */
[----:B------:R-:W-:-:S03]  /*1ba0*/  IMAD.WIDE.U32 R14, R26, c[0x0][0x538], R30 ;  /* 0x00014e001a0e7a25 */ /* 0x000fc600078e001e */
[----:B------:R2:W5:Y:S01]  /*1bb0*/  LDG.E.U8.CONSTANT R6, [R6.64] ;  /* 0x0000000406067981 */ /* 0x000562000c1e9100 */
[----:B------:R-:W-:Y:S01]  /*1bc0*/  IADD3.X R19, R19, c[0x0][0x50c], R23, P2, !PT ;  /* 0x0001430013137a10 */ /* 0x000fe200017fe417 */
[----:B------:R-:W-:Y:S01]  /*1bd0*/  IMAD R21, R26, c[0x0][0x53c], R21 ;  /* 0x00014f001a157a24 */ /* 0x000fe200078e0215 */
[----:B------:R-:W-:-:S03]  /*1be0*/  IADD3 R14, P1, R14, c[0x0][0x508], RZ ;  /* 0x000142000e0e7a10 */ /* 0x000fc60007f3e0ff */
[----:B------:R-:W5:Y:S01]  /*1bf0*/  LDG.E.U8.CONSTANT R18, [R18.64] ;  /* 0x0000000412127981 */ /* 0x000f62000c1e9100 */
[----:B------:R-:W-:-:S05]  /*1c00*/  IADD3.X R15, R15, c[0x0][0x50c], R21, P1, !PT ;  /* 0x000143000f0f7a10 */ /* 0x000fca0000ffe415 */
[----:B------:R-:W5:Y:S01]  /*1c10*/  LDG.E.U8.CONSTANT R14, [R14.64] ;  /* 0x000000040e0e7981 */ /* 0x000f62000c1e9100 */
[----:B------:R-:W-:-:S04]  /*1c20*/  IADD3 R45, P1, R45, 0x10, RZ ;  /* 0x000000102d2d7810 */ /* 0x000fc80007f3e0ff */
[----:B------:R-:W-:Y:S02]  /*1c30*/  IADD3.X R44, RZ, R44, RZ, P1, !PT ;  /* 0x0000002cff2c7210 */ /* 0x000fe40000ffe4ff */
[----:B------:R-:W-:-:S04]  /*1c40*/  ISETP.GE.U32.AND P1, PT, R45, -0xc, PT ;  /* 0xfffffff42d00780c */ /* 0x000fc80003f26070 */
[----:B------:R-:W-:Y:S02]  /*1c50*/  ISETP.GE.AND.EX P1, PT, R44, -0x1, PT, P1 ;  /* 0xffffffff2c00780c */ /* 0x000fe40003f26310 */
[----:B--2---:R-:W-:Y:S02]  /*1c60*/  PRMT R7, R42, 0x8880, RZ ;  /* 0x000088802a077816 */ /* 0x004fe400000000ff */
[----:B---3--:R-:W-:-:S04]  /*1c70*/  PRMT R20, R40, 0x8880, RZ ;  /* 0x0000888028147816 */ /* 0x008fc800000000ff */
[----:B0-----:R-:W-:Y:S02]  /*1c80*/  IADD3 R11, R7, R47, R20 ;  /* 0x0000002f070b7210 */ /* 0x001fe40007ffe014 */
[----:B----4-:R-:W-:-:S04]  /*1c90*/  PRMT R32, R32, 0x8880, RZ ;  /* 0x0000888020207816 */ /* 0x010fc800000000ff */
[----:B------:R-:W-:Y:S02]  /*1ca0*/  MOV R7, R32 ;  /* 0x0000002000077202 */ /* 0x000fe40000000f00 */
[----:B------:R-:W-:Y:S02]  /*1cb0*/  PRMT R36, R36, 0x8880, RZ ;  /* 0x0000888024247816 */ /* 0x000fe400000000ff */
[----:B------:R-:W-:Y:S02]  /*1cc0*/  PRMT R33, R33, 0x8880, RZ ;  /* 0x0000888021217816 */ /* 0x000fe400000000ff */
[----:B------:R-:W-:-:S05]  /*1cd0*/  PRMT R34, R34, 0x8880, RZ ;  /* 0x0000888022227816 */ /* 0x000fca00000000ff */
[----:B------:R-:W-:Y:S01]  /*1ce0*/  IMAD.MOV.U32 R20, RZ, RZ, R34 ;  /* 0x000000ffff147224 */ /* 0x000fe200078e0022 */
[----:B------:R-:W-:-:S04]  /*1cf0*/  PRMT R8, R8, 0x8880, RZ ;  /* 0x0000888008087816 */ /* 0x000fc800000000ff */
[----:B------:R-:W-:Y:S02]  /*1d00*/  IADD3 R11, R20, R11, R7 ;  /* 0x0000000b140b7210 */ /* 0x000fe40007ffe007 */
[----:B------:R-:W-:Y:S02]  /*1d10*/  MOV R7, R36 ;  /* 0x0000002400077202 */ /* 0x000fe40000000f00 */
[----:B------:R-:W-:Y:S02]  /*1d20*/  MOV R20, R33 ;  /* 0x0000002100147202 */ /* 0x000fe40000000f00 */
[----:B------:R-:W-:Y:S02]  /*1d30*/  PRMT R35, R35, 0x8880, RZ ;  /* 0x0000888023237816 */ /* 0x000fe400000000ff */
[----:B------:R-:W-:Y:S01]  /*1d40*/  IADD3 R20, R20, R11, R7 ;  /* 0x0000000b14147210 */ /* 0x000fe20007ffe007 */
[----:B------:R-:W-:Y:S01]  /*1d50*/  IMAD.MOV.U32 R7, RZ, RZ, R8 ;  /* 0x000000ffff077224 */ /* 0x000fe200078e0008 */
[----:B------:R-:W-:-:S02]  /*1d60*/  MOV R8, R35 ;  /* 0x0000002300087202 */ /* 0x000fc40000000f00 */
[----:B------:R-:W-:Y:S02]  /*1d70*/  PRMT R11, R9, 0x8880, RZ ;  /* 0x00008880090b7816 */ /* 0x000fe400000000ff */
[----:B------:R-:W-:Y:S02]  /*1d80*/  PRMT R37, R37, 0x8880, RZ ;  /* 0x0000888025257816 */ /* 0x000fe400000000ff */
[----:B------:R-:W-:Y:S01]  /*1d90*/  IADD3 R9, R8, R20, R7 ;  /* 0x0000001408097210 */ /* 0x000fe20007ffe007 */
[----:B------:R-:W-:Y:S01]  /*1da0*/  IMAD.MOV.U32 R8, RZ, RZ, R11 ;  /* 0x000000ffff087224 */ /* 0x000fe200078e000b */
[----:B------:R-:W-:Y:S02]  /*1db0*/  MOV R7, R37 ;  /* 0x0000002500077202 */ /* 0x000fe40000000f00 */
[----:B-----5:R-:W-:Y:S02]  /*1dc0*/  PRMT R16, R16, 0x8880, RZ ;  /* 0x0000888010107816 */ /* 0x020fe400000000ff */
[----:B------:R-:W-:-:S02]  /*1dd0*/  IADD3 R9, R8, R9, R7 ;  /* 0x0000000908097210 */ /* 0x000fc40007ffe007 */
[----:B------:R-:W-:Y:S02]  /*1de0*/  PRMT R12, R12, 0x8880, RZ ;  /* 0x000088800c0c7816 */ /* 0x000fe400000000ff */
[----:B------:R-:W-:Y:S02]  /*1df0*/  MOV R7, R16 ;  /* 0x0000001000077202 */ /* 0x000fe40000000f00 */
[----:B------:R-:W-:Y:S02]  /*1e00*/  MOV R8, R12 ;  /* 0x0000000c00087202 */ /* 0x000fe40000000f00 */
[----:B------:R-:W-:Y:S02]  /*1e10*/  PRMT R10, R10, 0x8880, RZ ;  /* 0x000088800a0a7816 */ /* 0x000fe400000000ff */
[----:B------:R-:W-:-:S03]  /*1e20*/  PRMT R11, R6, 0x8880, RZ ;  /* 0x00008880060b7816 */ /* 0x000fc600000000ff */
[----:B------:R-:W-:Y:S01]  /*1e30*/  IMAD.MOV.U32 R6, RZ, RZ, R10 ;  /* 0x000000ffff067224 */ /* 0x000fe200078e000a */
[----:B------:R-:W-:Y:S02]  /*1e40*/  IADD3 R8, R8, R9, R7 ;  /* 0x0000000908087210 */ /* 0x000fe40007ffe007 */
[----:B------:R-:W-:Y:S02]  /*1e50*/  MOV R7, R11 ;  /* 0x0000000b00077202 */ /* 0x000fe40000000f00 */
[----:B------:R-:W-:Y:S02]  /*1e60*/  PRMT R18, R18, 0x8880, RZ ;  /* 0x0000888012127816 */ /* 0x000fe400000000ff */
[----:B------:R-:W-:Y:S02]  /*1e70*/  IADD3 R7, R7, R8, R6 ;  /* 0x0000000807077210 */ /* 0x000fe40007ffe006 */
[----:B------:R-:W-:Y:S01]  /*1e80*/  IADD3 R6, P2, R2, 0x80, RZ ;  /* 0x0000008002067810 */ /* 0x000fe20007f5e0ff */
[----:B------:R-:W-:Y:S01]  /*1e90*/  IMAD.MOV.U32 R2, RZ, RZ, R18 ;  /* 0x000000ffff027224 */ /* 0x000fe200078e0012 */
[----:B------:R-:W-:-:S02]  /*1ea0*/  PRMT R47, R14, 0x8880, RZ ;  /* 0x000088800e2f7816 */ /* 0x000fc400000000ff */
[----:B------:R-:W-:Y:S02]  /*1eb0*/  IADD3.X R3, RZ, R3, RZ, P2, !PT ;  /* 0x00000003ff037210 */ /* 0x000fe400017fe4ff */
[----:B------:R-:W-:Y:S02]  /*1ec0*/  IADD3 R47, R2, R7, R47 ;  /* 0x00000007022f7210 */ /* 0x000fe40007ffe02f */
[----:B------:R-:W-:Y:S01]  /*1ed0*/  MOV R2, R6 ;  /* 0x0000000600027202 */ /* 0x000fe20000000f00 */
[----:B------:R-:W-:Y:S05]  /*1ee0*/  @!P1 BRA `(.L_x_2576) ;  /* 0xfffff62000009947 */ /* 0x000fea000383ffff */
[----:B------:R-:W-:Y:S05]  /*1ef0*/  BSYNC B5 ;  /* 0x0000000000057941 */ /* 0x000fea0003800000 */
.L_x_2575:
[----:B------:R-:W-:Y:S01]  /*1f00*/  IMAD.MOV.U32 R12, RZ, RZ, R6 ;  /* 0x000000ffff0c7224 */ /* 0x000fe200078e0006 */
[----:B------:R-:W-:Y:S02]  /*1f10*/  MOV R13, R3 ;  /* 0x00000003000d7202 */ /* 0x000fe40000000f00 */
.L_x_2574:
[----:B------:R-:W-:Y:S05]  /*1f20*/  BSYNC B4 ;  /* 0x0000000000047941 */ /* 0x000fea0003800000 */
.L_x_2573:
        /* <DEDUP_REMOVED lines=25> */
[----:B------:R0:W2:Y:S01]  /*20c0*/  LDG.E.U8.CONSTANT R14, [R22.64] ;  /* 0x00000004160e7981 */ /* 0x0000a2000c1e9100 */
[----:B------:R-:W-:Y:S01]  /*20d0*/  IMAD.WIDE.U32 R26, R16, c[0x0][0x538], R30 ;  /* 0x00014e00101a7a25 */ /* 0x000fe200078e001e */
[----:B------:R-:W-:-:S03]  /*20e0*/  IADD3.X R25, R15, c[0x0][0x50c], R21, P0, !PT ;  /* 0x000143000f197a10 */ /* 0x000fc600007fe415 */
[----:B-----5:R-:W-:Y:S02]  /*20f0*/  IMAD R29, R19, c[0x0][0x538], RZ ;  /* 0x00014e00131d7a24 */ /* 0x020fe400078e02ff */
[----:B------:R-:W-:Y:S01]  /*2100*/  IMAD.WIDE.U32 R20, R18, c[0x0][0x538], R30 ;  /* 0x00014e0012147a25 */ /* 0x000fe200078e001e */
[----:B------:R-:W-:Y:S01]  /*2110*/  IADD3 R26, P0, R26, c[0x0][0x508], RZ ;  /* 0x000142001a1a7a10 */ /* 0x000fe20007f1e0ff */
[----:B------:R-:W3:Y:S02]  /*2120*/  LDG.E.U8.CONSTANT R15, [R24.64] ;  /* 0x00000004180f7981 */ /* 0x000ee4000c1e9100 */
[----:B------:R-:W-:Y:S02]  /*2130*/  IMAD R19, R16, c[0x0][0x53c], R17 ;  /* 0x00014f0010137a24 */ /* 0x000fe400078e0211 */
[----:B------:R-:W-:Y:S01]  /*2140*/  IMAD R29, R18, c[0x0][0x53c], R29 ;  /* 0x00014f00121d7a24 */ /* 0x000fe200078e021d */
[----:B------:R-:W-:Y:S01]  /*2150*/  IADD3 R18, P1, R20, c[0x0][0x508], RZ ;  /* 0x0001420014127a10 */ /* 0x000fe20007f3e0ff */
[----:B------:R-:W-:-:S02]  /*2160*/  IMAD R13, R13, c[0x0][0x538], RZ ;  /* 0x00014e000d0d7a24 */ /* 0x000fc400078e02ff */
[C---:B------:R-:W-:Y:S01]  /*2170*/  IMAD.WIDE.U32 R16, R12.reuse, c[0x0][0x538], R30 ;  /* 0x00014e000c107a25 */ /* 0x040fe200078e001e */
[----:B------:R-:W-:Y:S02]  /*2180*/  IADD3.X R27, R27, c[0x0][0x50c], R19, P0, !PT ;  /* 0x000143001b1b7a10 */ /* 0x000fe400007fe413 */
[----:B------:R-:W-:Y:S01]  /*2190*/  IADD3.X R19, R21, c[0x0][0x50c], R29, P1, !PT ;  /* 0x0001430015137a10 */ /* 0x000fe20000ffe41d */
[----:B------:R-:W-:Y:S01]  /*21a0*/  IMAD R13, R12, c[0x0][0x53c], R13 ;  /* 0x00014f000c0d7a24 */ /* 0x000fe200078e020d */
[----:B------:R-:W-:Y:S01]  /*21b0*/  IADD3 R12, P0, R16, c[0x0][0x508], RZ ;  /* 0x00014200100c7a10 */ /* 0x000fe20007f1e0ff */
[----:B0-----:R-:W-:Y:S02]  /*21c0*/  IMAD R23, R9, c[0x0][0x538], RZ ;  /* 0x00014e0009177a24 */ /* 0x001fe400078e02ff */
[C---:B------:R-:W-:Y:S01]  /*21d0*/  IMAD.WIDE.U32 R20, R8.reuse, c[0x0][0x538], R30 ;  /* 0x00014e0008147a25 */ /* 0x040fe200078e001e */
[----:B------:R-:W-:Y:S01]  /*21e0*/  IADD3.X R13, R17, c[0x0][0x50c], R13, P0, !PT ;  /* 0x00014300110d7a10 */ /* 0x000fe200007fe40d */
[----:B------:R-:W4:Y:S02]  /*21f0*/  LDG.E.U8.CONSTANT R9, [R26.64] ;  /* 0x000000041a097981 */ /* 0x000f24000c1e9100 */
[----:B------:R-:W-:Y:S01]  /*2200*/  IMAD R23, R8, c[0x0][0x53c], R23 ;  /* 0x00014f0008177a24 */ /* 0x000fe200078e0217 */
[----:B------:R-:W-:Y:S01]  /*2210*/  IADD3 R16, P0, R20, c[0x0][0x508], RZ ;  /* 0x0001420014107a10 */ /* 0x000fe20007f1e0ff */
[----:B------:R-:W-:Y:S01]  /*2220*/  IMAD R7, R7, c[0x0][0x538], RZ ;  /* 0x00014e0007077a24 */ /* 0x000fe200078e02ff */
[----:B------:R-:W5:Y:S02]  /*2230*/  LDG.E.U8.CONSTANT R18, [R18.64] ;  /* 0x0000000412127981 */ /* 0x000f64000c1e9100 */
[----:B------:R-:W-:Y:S01]  /*2240*/  IADD3.X R17, R21, c[0x0][0x50c], R23, P0, !PT ;  /* 0x0001430015117a10 */ /* 0x000fe200007fe417 */
[--C-:B------:R-:W-:Y:S01]  /*2250*/  IMAD.WIDE.U32 R22, R6, c[0x0][0x538], R30.reuse ;  /* 0x00014e0006167a25 */ /* 0x100fe200078e001e */
[----:B------:R3:W5:Y:S03]  /*2260*/  LDG.E.U8.CONSTANT R12, [R12.64] ;  /* 0x000000040c0c7981 */ /* 0x000766000c1e9100 */
[----:B------:R-:W-:Y:S01]  /*2270*/  IMAD R11, R11, c[0x0][0x538], RZ ;  /* 0x00014e000b0b7a24 */ /* 0x000fe200078e02ff */
[----:B------:R-:W5:Y:S01]  /*2280*/  LDG.E.U8.CONSTANT R16, [R16.64] ;  /* 0x0000000410107981 */ /* 0x000f62000c1e9100 */
[----:B------:R-:W-:-:S04]  /*2290*/  IMAD.WIDE.U32 R20, R10, c[0x0][0x538], R30 ;  /* 0x00014e000a147a25 */ /* 0x000fc800078e001e */
[----:B------:R-:W-:Y:S01]  /*22a0*/  IMAD R7, R6, c[0x0][0x53c], R7 ;  /* 0x00014f0006077a24 */ /* 0x000fe200078e0207 */
[----:B------:R-:W-:Y:S01]  /*22b0*/  IADD3 R6, P1, R22, c[0x0][0x508], RZ ;  /* 0x0001420016067a10 */ /* 0x000fe20007f3e0ff */
[----:B------:R-:W-:Y:S01]  /*22c0*/  IMAD R11, R10, c[0x0][0x53c], R11 ;  /* 0x00014f000a0b7a24 */ /* 0x000fe200078e020b */
[----:B------:R-:W-:Y:S02]  /*22d0*/  IADD3 R10, P0, R20, c[0x0][0x508], RZ ;  /* 0x00014200140a7a10 */ /* 0x000fe40007f1e0ff */
[----:B------:R-:W-:Y:S02]  /*22e0*/  IADD3.X R7, R23, c[0x0][0x50c], R7, P1, !PT ;  /* 0x0001430017077a10 */ /* 0x000fe40000ffe407 */
[----:B------:R-:W-:-:S03]  /*22f0*/  IADD3.X R11, R21, c[0x0][0x50c], R11, P0, !PT ;  /* 0x00014300150b7a10 */ /* 0x000fc600007fe40b */
[----:B------:R0:W5:Y:S04]  /*2300*/  LDG.E.U8.CONSTANT R6, [R6.64] ;  /* 0x0000000406067981 */ /* 0x000168000c1e9100 */
[----:B------:R-:W5:Y:S01]  /*2310*/  LDG.E.U8.CONSTANT R10, [R10.64] ;  /* 0x000000040a0a7981 */ /* 0x000f62000c1e9100 */
[----:B------:R-:W-:Y:S02]  /*2320*/  IADD3 R45, P2, R45, 0x8, RZ ;  /* 0x000000082d2d7810 */ /* 0x000fe40007f5e0ff */
[----:B------:R-:W-:-:S03]  /*2330*/  PLOP3.LUT P0, PT, PT, PT, PT, 0x8, 0x0 ;  /* 0x000000000000781c */ /* 0x000fc60003f0e170 */
[----:B------:R-:W-:Y:S01]  /*2340*/  IMAD.X R44, RZ, RZ, R44, P2 ;  /* 0x000000ffff2c7224 */ /* 0x000fe200010e062c */
[----:B--2---:R-:W-:Y:S02]  /*2350*/  PRMT R8, R14, 0x8880, RZ ;  /* 0x000088800e087816 */ /* 0x004fe400000000ff */
[----:B---3--:R-:W-:-:S04]  /*2360*/  PRMT R13, R15, 0x8880, RZ ;  /* 0x000088800f0d7816 */ /* 0x008fc800000000ff */
[----:B------:R-:W-:Y:S02]  /*2370*/  IADD3 R13, R13, R47, R8 ;  /* 0x0000002f0d0d7210 */ /* 0x000fe40007ffe008 */
[----:B----4-:R-:W-:Y:S02]  /*2380*/  PRMT R9, R9, 0x8880, RZ ;  /* 0x0000888009097816 */ /* 0x010fe400000000ff */
[----:B-----5:R-:W-:Y:S02]  /*2390*/  PRMT R18, R18, 0x8880, RZ ;  /* 0x0000888012127816 */ /* 0x020fe400000000ff */
[----:B------:R-:W-:Y:S02]  /*23a0*/  MOV R8, R9 ;  /* 0x0000000900087202 */ /* 0x000fe40000000f00 */
[----:B------:R-:W-:Y:S02]  /*23b0*/  MOV R9, R18 ;  /* 0x0000001200097202 */ /* 0x000fe40000000f00 */
[----:B------:R-:W-:-:S02]  /*23c0*/  PRMT R16, R16, 0x8880, RZ ;  /* 0x0000888010107816 */ /* 0x000fc400000000ff */
[----:B------:R-:W-:Y:S02]  /*23d0*/  IADD3 R9, R9, R13, R8 ;  /* 0x0000000d09097210 */ /* 0x000fe40007ffe008 */
[----:B0-----:R-:W-:Y:S01]  /*23e0*/  PRMT R7, R12, 0x8880, RZ ;  /* 0x000088800c077816 */ /* 0x001fe200000000ff */
        /* <DEDUP_REMOVED lines=10> */
.L_x_2578:
[----:B------:R-:W-:Y:S05]  /*2490*/  BSYNC B4 ;  /* 0x0000000000047941 */ /* 0x000fea0003800000 */
.L_x_2577:
[----:B------:R-:W-:-:S04]  /*24a0*/  ISETP.NE.U32.AND P1, PT, R45, RZ, PT ;  /* 0x000000ff2d00720c */ /* 0x000fc80003f25070 */
[----:B------:R-:W-:-:S13]  /*24b0*/  ISETP.NE.OR.EX P0, PT, R44, RZ, P0, P1 ;  /* 0x000000ff2c00720c */ /* 0x000fda0000705710 */
[----:B------:R-:W-:Y:S01]  /*24c0*/  @!P0 BREAK B3 ;  /* 0x0000000000038942 */ /* 0x000fe20003800000 */
[----:B------:R-:W-:Y:S05]  /*24d0*/  @!P0 BRA `(.L_x_2570) ;  /* 0x000002f000008947 */ /* 0x000fea0003800000 */
.L_x_2572:
[----:B------:R-:W-:Y:S05]  /*24e0*/  BSYNC B3 ;  /* 0x0000000000037941 */ /* 0x000fea0003800000 */
.L_x_2571:
[----:B------:R-:W-:Y:S02]  /*24f0*/  BSSY B3, `(.L_x_2579) ;  /* 0x000002b000037945 */ /* 0x000fe40003800000 */
.L_x_2580:
        /* <DEDUP_REMOVED lines=16> */
[----:B-----5:R-:W-:Y:S01]  /*2600*/  IMAD R7, R7, c[0x0][0x538], RZ ;  /* 0x00014e0007077a24 */ /* 0x020fe200078e02ff */
[----:B------:R-:W-:Y:S01]  /*2610*/  IADD3.X R13, R17, c[0x0][0x50c], R15, P0, !PT ;  /* 0x00014300110d7a10 */ /* 0x000fe200007fe40f */
[----:B------:R-:W-:-:S04]  /*2620*/  IMAD.WIDE.U32 R14, R8, c[0x0][0x538], R30 ;  /* 0x00014e00080e7a25 */ /* 0x000fc800078e001e */
[----:B------:R-:W-:Y:S01]  /*2630*/  IMAD.WIDE.U32 R16, R6, c[0x0][0x538], R30 ;  /* 0x00014e0006107a25 */ /* 0x000fe200078e001e */
[----:B------:R-:W3:Y:S03]  /*2640*/  LDG.E.U8.CONSTANT R12, [R12.64] ;  /* 0x000000040c0c7981 */ /* 0x000ee6000c1e9100 */
[----:B------:R-:W-:Y:S01]  /*2650*/  IMAD R9, R8, c[0x0][0x53c], R9 ;  /* 0x00014f0008097a24 */ /* 0x000fe200078e0209 */
[----:B------:R-:W-:Y:S01]  /*2660*/  IADD3 R8, P0, R14, c[0x0][0x508], RZ ;  /* 0x000142000e087a10 */ /* 0x000fe20007f1e0ff */
[----:B------:R-:W-:Y:S01]  /*2670*/  IMAD R7, R6, c[0x0][0x53c], R7 ;  /* 0x00014f0006077a24 */ /* 0x000fe200078e0207 */
[----:B------:R-:W-:Y:S02]  /*2680*/  IADD3 R6, P1, R16, c[0x0][0x508], RZ ;  /* 0x0001420010067a10 */ /* 0x000fe40007f3e0ff */
[----:B------:R-:W-:Y:S02]  /*2690*/  IADD3.X R9, R15, c[0x0][0x50c], R9, P0, !PT ;  /* 0x000143000f097a10 */ /* 0x000fe400007fe409 */
[----:B------:R-:W-:-:S03]  /*26a0*/  IADD3.X R7, R17, c[0x0][0x50c], R7, P1, !PT ;  /* 0x0001430011077a10 */ /* 0x000fc60000ffe407 */
[----:B------:R-:W4:Y:S04]  /*26b0*/  LDG.E.U8.CONSTANT R8, [R8.64] ;  /* 0x0000000408087981 */ /* 0x000f28000c1e9100 */
[----:B------:R-:W5:Y:S01]  /*26c0*/  LDG.E.U8.CONSTANT R6, [R6.64] ;  /* 0x0000000406067981 */ /* 0x000f62000c1e9100 */
        /* <DEDUP_REMOVED lines=14> */
.L_x_2579:
[----:B------:R-:W-:Y:S01]  /*27b0*/  IMAD.MOV.U32 R12, RZ, RZ, R2 ;  /* 0x000000ffff0c7224 */ /* 0x000fe200078e0002 */
[----:B------:R-:W-:Y:S02]  /*27c0*/  MOV R13, R3 ;  /* 0x00000003000d7202 */ /* 0x000fe40000000f00 */
.L_x_2570:
[----:B------:R-:W-:Y:S05]  /*27d0*/  BSYNC B0 ;  /* 0x0000000000007941 */ /* 0x000fea0003800000 */
.L_x_2569:
[----:B------:R-:W-:-:S04]  /*27e0*/  ISETP.NE.U32.AND P0, PT, R43, RZ, PT ;  /* 0x000000ff2b00720c */ /* 0x000fc80003f05070 */
        /* <DEDUP_REMOVED lines=24> */
[----:B---3--:R-:W-:-:S04]  /*2970*/  @P0 IMAD.WIDE.U32 R10, R6, c[0x0][0x538], R30 ;  /* 0x00014e00060a0a25 */ /* 0x008fc800078e001e */
[----:B------:R-:W2:Y:S01]  /*2980*/  LDG.E.U8.CONSTANT R2, [R2.64] ;  /* 0x0000000402027981 */ /* 0x000ea2000c1e9100 */
[----:B------:R-:W-:-:S04]  /*2990*/  @P0 IMAD R7, R7, c[0x0][0x538], RZ ;  /* 0x00014e0007070a24 */ /* 0x000fc800078e02ff */
[----:B------:R-:W-:Y:S01]  /*29a0*/  @P0 IMAD R7, R6, c[0x0][0x53c], R7 ;  /* 0x00014f0006070a24 */ /* 0x000fe200078e0207 */
[----:B------:R-:W-:-:S04]  /*29b0*/  @P0 IADD3 R6, P1, R10, c[0x0][0x508], RZ ;  /* 0x000142000a060a10 */ /* 0x000fc80007f3e0ff */
[----:B------:R-:W-:-:S05]  /*29c0*/  @P0 IADD3.X R7, R11, c[0x0][0x50c], R7, P1, !PT ;  /* 0x000143000b070a10 */ /* 0x000fca0000ffe407 */
[----:B------:R-:W3:Y:S01]  /*29d0*/  @P0 LDG.E.U8.CONSTANT R6, [R6.64] ;  /* 0x0000000406060981 */ /* 0x000ee2000c1e9100 */
[----:B--2---:R-:W-:-:S04]  /*29e0*/  PRMT R8, R2, 0x8880, RZ ;  /* 0x0000888002087816 */ /* 0x004fc800000000ff */
[----:B------:R-:W-:Y:S02]  /*29f0*/  IADD3 R47, R8, R47, RZ ;  /* 0x0000002f082f7210 */ /* 0x000fe40007ffe0ff */
[----:B---3--:R-:W-:-:S04]  /*2a00*/  @P0 PRMT R9, R6, 0x8880, RZ ;  /* 0x0000888006090816 */ /* 0x008fc800000000ff */
[----:B------:R-:W-:-:S05]  /*2a10*/  @P0 MOV R8, R9 ;  /* 0x0000000900080202 */ /* 0x000fca0000000f00 */
[----:B------:R-:W-:Y:S02]  /*2a20*/  @P0 IMAD.IADD R47, R8, 0x1, R47 ;  /* 0x00000001082f0824 */ /* 0x000fe400078e022f */
.L_x_2568:
[----:B------:R-:W-:Y:S05]  /*2a30*/  BSYNC B1 ;  /* 0x0000000000017941 */ /* 0x000fea0003800000 */
.L_x_2567:
[----:B------:R0:W-:Y:S01]  /*2a40*/  STG.E.U8 [R4.64], R47 ;  /* 0x0000002f04007986 */ /* 0x0001e2000c101104 */
[----:B------:R-:W-:-:S03]  /*2a50*/  IADD3 R3, R0, 0x80, RZ ;  /* 0x0000008000037810 */ /* 0x000fc60007ffe0ff */
.L_x_2565:
[----:B------:R-:W-:Y:S05]  /*2a60*/  BSYNC B2 ;  /* 0x0000000000027941 */ /* 0x000fea0003800000 */
.L_x_2564:
        /* <DEDUP_REMOVED lines=8> */
[----:B------:R-:W-:Y:S01]  /*2af0*/  IMAD.MOV.U32 R32, RZ, RZ, RZ ;  /* 0x000000ffff207224 */ /* 0x000fe200078e00ff */
[----:B0-----:R-:W-:-:S09]  /*2b00*/  MOV R4, RZ ;  /* 0x000000ff00047202 */ /* 0x001fd20000000f00 */
        /* <DEDUP_REMOVED lines=274> */
.L_x_2584:
[----:B------:R-:W-:-:S04]  /*3c30*/  IADD3 R8, P0, R2, c[0x0][0x518], RZ ;  /* 0x0001460002087a10 */ /* 0x000fc80007f1e0ff */
[----:B------:R-:W-:-:S06]  /*3c40*/  IADD3.X R9, RZ, c[0x0][0x51c], RZ, P0, !PT ;  /* 0x00014700ff097a10 */ /* 0x000fcc00007fe4ff */
[----:B------:R-:W2:Y:S01]  /*3c50*/  LDG.E.64.CONSTANT R8, [R8.64] ;  /* 0x0000000408087981 */ /* 0x000ea2000c1e9b00 */
[----:B------:R-:W-:-:S05]  /*3c60*/  IADD3 R6, P0, R0, c[0x0][0x510], RZ ;  /* 0x0001440000067a10 */ /* 0x000fca0007f1e0ff */
[----:B------:R-:W-:-:S06]  /*3c70*/  IMAD.X R7, RZ, RZ, c[0x0][0x514], P0 ;  /* 0x00014500ff077624 */ /* 0x000fcc00000e06ff */
        /* <DEDUP_REMOVED lines=26> */
[----:B------:R-:W-:Y:S01]  /*3e20*/  HFMA2.MMA R47, -RZ, RZ, 0, 0 ;  /* 0x00000000ff2f7435 */ /* 0x000fe200000001ff */
        /* <DEDUP_REMOVED lines=14> */
.L_x_2594:
        /* <DEDUP_REMOVED lines=31> */
[----:B------:R-:W-:Y:S01]  /*4100*/  IMAD R41, R38, c[0x0][0x53c], R39 ;  /* 0x00014f0026297a24 */ /* 0x000fe200078e0227 */
[----:B------:R-:W-:Y:S01]  /*4110*/  IADD3 R34, P1, R34, c[0x0][0x508], RZ ;  /* 0x0001420022227a10 */ /* 0x000fe20007f3e0ff */
[----:B------:R-:W-:Y:S01]  /*4120*/  IMAD R9, R9, c[0x0][0x538], RZ ;  /* 0x00014e0009097a24 */ /* 0x000fe200078e02ff */
[----:B------:R0:W3:Y:S01]  /*4130*/  LDG.E.U8.CONSTANT R42, [R42.64] ;  /* 0x000000042a2a7981 */ /* 0x0000e2000c1e9100 */
        /* <DEDUP_REMOVED lines=14> */
[----:B------:R-:W-:-:S04]  /*4220*/  IMAD.WIDE.U32 R10, R12, c[0x0][0x538], R32 ;  /* 0x00014e000c0a7a25 */ /* 0x000fc800078e0020 */
[----:B0-----:R-:W-:Y:S01]  /*4230*/  IMAD R43, R15, c[0x0][0x538], RZ ;  /* 0x00014e000f2b7a24 */ /* 0x001fe200078e02ff */
[----:B------:R-:W-:Y:S01]  /*4240*/  IADD3 R10, P1, R10, c[0x0][0x508], RZ ;  /* 0x000142000a0a7a10 */ /* 0x000fe20007f3e0ff */
[----:B------:R-:W-:Y:S02]  /*4250*/  IMAD R15, R12, c[0x0][0x53c], R13 ;  /* 0x00014f000c0f7a24 */ /* 0x000fe400078e020d */
[----:B------:R-:W-:Y:S01]  /*4260*/  IMAD R17, R17, c[0x0][0x538], RZ ;  /* 0x00014e0011117a24 */ /* 0x000fe200078e02ff */
[----:B------:R-:W-:Y:S01]  /*4270*/  IADD3 R36, P2, R36, c[0x0][0x508], RZ ;  /* 0x0001420024247a10 */ /* 0x000fe20007f5e0ff */
[----:B------:R-:W-:Y:S01]  /*4280*/  IMAD.WIDE.U32 R12, R16, c[0x0][0x538], R32 ;  /* 0x00014e00100c7a25 */ /* 0x000fe200078e0020 */
[----:B-1----:R0:W4:Y:S01]  /*4290*/  LDG.E.U8.CONSTANT R35, [R8.64] ;  /* 0x0000000408237981 */ /* 0x002122000c1e9100 */
[----:B------:R-:W-:Y:S02]  /*42a0*/  IADD3.X R11, R11, c[0x0][0x50c], R15, P1, !PT ;  /* 0x000143000b0b7a10 */ /* 0x000fe40000ffe40f */
[----:B------:R-:W-:Y:S01]  /*42b0*/  IMAD R51, R40, c[0x0][0x53c], R51 ;  /* 0x00014f0028337a24 */ /* 0x000fe200078e0233 */
[----:B------:R-:W-:Y:S01]  /*42c0*/  IADD3 R12, P1, R12, c[0x0][0x508], RZ ;  /* 0x000142000c0c7a10 */ /* 0x000fe20007f3e0ff */
[----:B------:R-:W-:Y:S01]  /*42d0*/  IMAD R17, R16, c[0x0][0x53c], R17 ;  /* 0x00014f0010117a24 */ /* 0x000fe200078e0211 */
[----:B------:R1:W4:Y:S01]  /*42e0*/  LDG.E.U8.CONSTANT R10, [R10.64] ;  /* 0x000000040a0a7981 */ /* 0x000322000c1e9100 */
[----:B------:R-:W-:Y:S01]  /*42f0*/  IMAD.WIDE.U32 R40, R14, c[0x0][0x538], R32 ;  /* 0x00014e000e287a25 */ /* 0x000fe200078e0020 */
[----:B------:R-:W-:-:S03]  /*4300*/  IADD3.X R37, R37, c[0x0][0x50c], R51, P2, !PT ;  /* 0x0001430025257a10 */ /* 0x000fc600017fe433 */
[----:B------:R-:W-:Y:S02]  /*4310*/  IMAD R19, R19, c[0x0][0x538], RZ ;  /* 0x00014e0013137a24 */ /* 0x000fe400078e02ff */
[----:B0-----:R-:W-:Y:S01]  /*4320*/  IMAD.WIDE.U32 R8, R18, c[0x0][0x538], R32 ;  /* 0x00014e0012087a25 */ /* 0x001fe200078e0020 */
        /* <DEDUP_REMOVED lines=13> */
[----:B0-----:R0:W4:Y:S01]  /*4400*/  LDG.E.U8.CONSTANT R37, [R14.64] ;  /* 0x000000040e257981 */ /* 0x001122000c1e9100 */
[----:B------:R-:W-:-:S02]  /*4410*/  IADD3 R18, P1, R18, c[0x0][0x508], RZ ;  /* 0x0001420012127a10 */ /* 0x000fc40007f3e0ff */
[----:B------:R-:W-:Y:S01]  /*4420*/  IMAD R21, R20, c[0x0][0x53c], R21 ;  /* 0x00014f0014157a24 */ /* 0x000fe200078e0215 */
[----:B-1----:R1:W4:Y:S01]  /*4430*/  LDG.E.U8.CONSTANT R11, [R8.64] ;  /* 0x00000004080b7981 */ /* 0x002322000c1e9100 */
[----:B------:R-:W-:Y:S02]  /*4440*/  IMAD R23, R22, c[0x0][0x53c], R23 ;  /* 0x00014f0016177a24 */ /* 0x000fe400078e0217 */
[----:B------:R-:W-:Y:S02]  /*4450*/  IMAD R25, R25, c[0x0][0x538], RZ ;  /* 0x00014e0019197a24 */ /* 0x000fe400078e02ff */
[----:B-----5:R-:W-:Y:S01]  /*4460*/  IMAD.WIDE.U32 R12, R24, c[0x0][0x538], R32 ;  /* 0x00014e00180c7a25 */ /* 0x020fe200078e0020 */
[----:B0-----:R-:W-:Y:S02]  /*4470*/  IADD3 R14, P2, R16, c[0x0][0x508], RZ ;  /* 0x00014200100e7a10 */ /* 0x001fe40007f5e0ff */
[----:B------:R-:W-:Y:S01]  /*4480*/  IADD3.X R19, R19, c[0x0][0x50c], R21, P1, !PT ;  /* 0x0001430013137a10 */ /* 0x000fe20000ffe415 */
[----:B------:R-:W-:Y:S01]  /*4490*/  IMAD R25, R24, c[0x0][0x53c], R25 ;  /* 0x00014f0018197a24 */ /* 0x000fe200078e0219 */
[----:B------:R-:W-:Y:S01]  /*44a0*/  IADD3.X R15, R17, c[0x0][0x50c], R23, P2, !PT ;  /* 0x00014300110f7a10 */ /* 0x000fe200017fe417 */
[----:B------:R-:W-:Y:S01]  /*44b0*/  IMAD R17, R27, c[0x0][0x538], RZ ;  /* 0x00014e001b117a24 */ /* 0x000fe200078e02ff */
[----:B------:R-:W-:Y:S01]  /*44c0*/  IADD3 R12, P1, R12, c[0x0][0x508], RZ ;  /* 0x000142000c0c7a10 */ /* 0x000fe20007f3e0ff */
[C---:B-1----:R-:W-:Y:S01]  /*44d0*/  IMAD.WIDE.U32 R8, R26.reuse, c[0x0][0x538], R32 ;  /* 0x00014e001a087a25 */ /* 0x042fe200078e0020 */
[----:B------:R-:W5:Y:S02]  /*44e0*/  LDG.E.U8.CONSTANT R18, [R18.64] ;  /* 0x0000000412127981 */ /* 0x000f64000c1e9100 */
[----:B------:R-:W-:Y:S01]  /*44f0*/  IADD3.X R13, R13, c[0x0][0x50c], R25, P1, !PT ;  /* 0x000143000d0d7a10 */ /* 0x000fe20000ffe419 */
[----:B------:R-:W-:Y:S01]  /*4500*/  IMAD R17, R26, c[0x0][0x53c], R17 ;  /* 0x00014f001a117a24 */ /* 0x000fe200078e0211 */
[----:B------:R-:W-:Y:S01]  /*4510*/  IADD3 R8, P1, R8, c[0x0][0x508], RZ ;  /* 0x0001420008087a10 */ /* 0x000fe20007f3e0ff */
[----:B------:R0:W5:Y:S01]  /*4520*/  LDG.E.U8.CONSTANT R14, [R14.64] ;  /* 0x000000040e0e7981 */ /* 0x000162000c1e9100 */
[----:B------:R-:W-:-:S02]  /*4530*/  IMAD R23, R29, c[0x0][0x538], RZ ;  /* 0x00014e001d177a24 */ /* 0x000fc400078e02ff */
[----:B------:R-:W-:Y:S01]  /*4540*/  IADD3.X R9, R9, c[0x0][0x50c], R17, P1, !PT ;  /* 0x0001430009097a10 */ /* 0x000fe20000ffe411 */
[--C-:B------:R-:W-:Y:S01]  /*4550*/  IMAD.WIDE.U32 R16, R28, c[0x0][0x538], R32.reuse ;  /* 0x00014e001c107a25 */ /* 0x100fe200078e0020 */
[----:B------:R1:W5:Y:S03]  /*4560*/  LDG.E.U8.CONSTANT R12, [R12.64] ;  /* 0x000000040c0c7981 */ /* 0x000366000c1e9100 */
[----:B------:R-:W-:Y:S01]  /*4570*/  IMAD.WIDE.U32 R20, R30, c[0x0][0x538], R32 ;  /* 0x00014e001e147a25 */ /* 0x000fe200078e0020 */
[----:B------:R2:W5:Y:S03]  /*4580*/  LDG.E.U8.CONSTANT R8, [R8.64] ;  /* 0x0000000408087981 */ /* 0x000566000c1e9100 */
[----:B------:R-:W-:Y:S01]  /*4590*/  IMAD R25, R31, c[0x0][0x538], RZ ;  /* 0x00014e001f197a24 */ /* 0x000fe200078e02ff */
[----:B------:R-:W-:Y:S01]  /*45a0*/  IADD3 R16, P1, R16, c[0x0][0x508], RZ ;  /* 0x0001420010107a10 */ /* 0x000fe20007f3e0ff */
[----:B------:R-:W-:Y:S01]  /*45b0*/  IMAD R23, R28, c[0x0][0x53c], R23 ;  /* 0x00014f001c177a24 */ /* 0x000fe200078e0217 */
[----:B------:R-:W-:Y:S01]  /*45c0*/  IADD3 R20, P2, R20, c[0x0][0x508], RZ ;  /* 0x0001420014147a10 */ /* 0x000fe20007f5e0ff */
[----:B------:R-:W-:-:S03]  /*45d0*/  IMAD R25, R30, c[0x0][0x53c], R25 ;  /* 0x00014f001e197a24 */ /* 0x000fc600078e0219 */
[----:B------:R-:W-:Y:S02]  /*45e0*/  IADD3.X R17, R17, c[0x0][0x50c], R23, P1, !PT ;  /* 0x0001430011117a10 */ /* 0x000fe40000ffe417 */
[----:B------:R-:W-:-:S03]  /*45f0*/  IADD3.X R21, R21, c[0x0][0x50c], R25, P2, !PT ;  /* 0x0001430015157a10 */ /* 0x000fc600017fe419 */
[----:B------:R-:W5:Y:S04]  /*4600*/  LDG.E.U8.CONSTANT R16, [R16.64] ;  /* 0x0000000410107981 */ /* 0x000f68000c1e9100 */
[----:B------:R-:W5:Y:S01]  /*4610*/  LDG.E.U8.CONSTANT R20, [R20.64] ;  /* 0x0000000414147981 */ /* 0x000f62000c1e9100 */
[----:B------:R-:W-:-:S04]  /*4620*/  IADD3 R45, P1, R45, 0x10, RZ ;  /* 0x000000102d2d7810 */ /* 0x000fc80007f3e0ff */
[----:B------:R-:W-:Y:S02]  /*4630*/  IADD3.X R44, RZ, R44, RZ, P1, !PT ;  /* 0x0000002cff2c7210 */ /* 0x000fe40000ffe4ff */
[----:B------:R-:W-:-:S04]  /*4640*/  ISETP.GE.U32.AND P1, PT, R45, -0xc, PT ;  /* 0xfffffff42d00780c */ /* 0x000fc80003f26070 */
[----:B------:R-:W-:Y:S02]  /*4650*/  ISETP.GE.AND.EX P1, PT, R44, -0x1, PT, P1 ;  /* 0xffffffff2c00780c */ /* 0x000fe40003f26310 */
[----:B------:R-:W-:-:S04]  /*4660*/  IADD3 R6, P2, R6, 0x80, RZ ;  /* 0x0000008006067810 */ /* 0x000fc80007f5e0ff */
[----:B------:R-:W-:Y:S02]  /*4670*/  IADD3.X R7, RZ, R7, RZ, P2, !PT ;  /* 0x00000007ff077210 */ /* 0x000fe400017fe4ff */
[----:B--2---:R-:W-:Y:S02]  /*4680*/  PRMT R9, R0, 0x8880, RZ ;  /* 0x0000888000097816 */ /* 0x004fe400000000ff */
[----:B---3--:R-:W-:-:S04]  /*4690*/  PRMT R0, R42, 0x8880, RZ ;  /* 0x000088802a007816 */ /* 0x008fc800000000ff */
[----:B-1----:R-:W-:Y:S02]  /*46a0*/  IADD3 R13, R9, R47, R0 ;  /* 0x0000002f090d7210 */ /* 0x002fe40007ffe000 */
[----:B----4-:R-:W-:-:S04]  /*46b0*/  PRMT R34, R34, 0x8880, RZ ;  /* 0x0000888022227816 */ /* 0x010fc800000000ff */
[----:B------:R-:W-:Y:S02]  /*46c0*/  MOV R0, R34 ;  /* 0x0000002200007202 */ /* 0x000fe40000000f00 */
[----:B------:R-:W-:Y:S02]  /*46d0*/  PRMT R38, R38, 0x8880, RZ ;  /* 0x0000888026267816 */ /* 0x000fe400000000ff */
[----:B------:R-:W-:Y:S02]  /*46e0*/  PRMT R35, R35, 0x8880, RZ ;  /* 0x0000888023237816 */ /* 0x000fe400000000ff */
[----:B------:R-:W-:-:S04]  /*46f0*/  PRMT R36, R36, 0x8880, RZ ;  /* 0x0000888024247816 */ /* 0x000fc800000000ff */
[----:B------:R-:W-:-:S04]  /*4700*/  MOV R9, R36 ;  /* 0x0000002400097202 */ /* 0x000fc80000000f00 */
[----:B------:R-:W-:Y:S01]  /*4710*/  IADD3 R13, R9, R13, R0 ;  /* 0x0000000d090d7210 */ /* 0x000fe20007ffe000 */
[----:B------:R-:W-:Y:S01]  /*4720*/  IMAD.MOV.U32 R0, RZ, RZ, R38 ;  /* 0x000000ffff007224 */ /* 0x000fe200078e0026 */
[----:B------:R-:W-:Y:S02]  /*4730*/  MOV R9, R35 ;  /* 0x0000002300097202 */ /* 0x000fe40000000f00 */
[----:B0-----:R-:W-:Y:S02]  /*4740*/  PRMT R15, R10, 0x8880, RZ ;  /* 0x000088800a0f7816 */ /* 0x001fe400000000ff */
[----:B------:R-:W-:Y:S02]  /*4750*/  PRMT R37, R37, 0x8880, RZ ;  /* 0x0000888025257816 */ /* 0x000fe400000000ff */
[----:B------:R-:W-:Y:S02]  /*4760*/  IADD3 R10, R9, R13, R0 ;  /* 0x0000000d090a7210 */ /* 0x000fe40007ffe000 */
[----:B------:R-:W-:Y:S01]  /*4770*/  MOV R0, R15 ;  /* 0x0000000f00007202 */ /* 0x000fe20000000f00 */
[----:B------:R-:W-:Y:S01]  /*4780*/  IMAD.MOV.U32 R9, RZ, RZ, R37 ;  /* 0x000000ffff097224 */ /* 0x000fe200078e0025 */
[----:B------:R-:W-:-:S02]  /*4790*/  PRMT R39, R39, 0x8880, RZ ;  /* 0x0000888027277816 */ /* 0x000fc400000000ff */
[----:B------:R-:W-:Y:S02]  /*47a0*/  PRMT R11, R11, 0x8880, RZ ;  /* 0x000088800b0b7816 */ /* 0x000fe400000000ff */
[----:B------:R-:W-:Y:S02]  /*47b0*/  IADD3 R10, R9, R10, R0 ;  /* 0x0000000a090a7210 */ /* 0x000fe40007ffe000 */
[----:B------:R-:W-:Y:S02]  /*47c0*/  MOV R0, R39 ;  /* 0x0000002700007202 */ /* 0x000fe40000000f00 */
[----:B------:R-:W-:Y:S02]  /*47d0*/  MOV R9, R11 ;  /* 0x0000000b00097202 */ /* 0x000fe40000000f00 */
[----:B-----5:R-:W-:Y:S02]  /*47e0*/  PRMT R18, R18, 0x8880, RZ ;  /* 0x0000888012127816 */ /* 0x020fe400000000ff */
[----:B------:R-:W-:-:S02]  /*47f0*/  IADD3 R10, R9, R10, R0 ;  /* 0x0000000a090a7210 */ /* 0x000fc40007ffe000 */
[----:B------:R-:W-:Y:S01]  /*4800*/  PRMT R14, R14, 0x8880, RZ ;  /* 0x000088800e0e7816 */ /* 0x000fe200000000ff */
[----:B------:R-:W-:-:S03]  /*4810*/  IMAD.MOV.U32 R0, RZ, RZ, R18 ;  /* 0x000000ffff007224 */ /* 0x000fc600078e0012 */
[----:B------:R-:W-:Y:S02]  /*4820*/  MOV R9, R14 ;  /* 0x0000000e00097202 */ /* 0x000fe40000000f00 */
[----:B------:R-:W-:Y:S02]  /*4830*/  PRMT R12, R12, 0x8880, RZ ;  /* 0x000088800c0c7816 */ /* 0x000fe400000000ff */
        /* <DEDUP_REMOVED lines=10> */
.L_x_2593:
[----:B------:R-:W-:Y:S01]  /*48e0*/  IMAD.MOV.U32 R14, RZ, RZ, R6 ;  /* 0x000000ffff0e7224 */ /* 0x000fe200078e0006 */
[----:B------:R-:W-:Y:S02]  /*48f0*/  MOV R15, R7 ;  /* 0x00000007000f7202 */ /* 0x000fe40000000f00 */
.L_x_2592:
[----:B------:R-:W-:Y:S05]  /*4900*/  BSYNC B5 ;  /* 0x0000000000057941 */ /* 0x000fea0003800000 */
.L_x_2591:
        /* <DEDUP_REMOVED lines=35> */
[----:B------:R-:W-:Y:S01]  /*4b40*/  IMAD R15, R15, c[0x0][0x538], RZ ;  /* 0x00014e000f0f7a24 */ /* 0x000fe200078e02ff */
[----:B------:R-:W-:Y:S01]  /*4b50*/  IADD3.X R27, R27, c[0x0][0x50c], R21, P0, !PT ;  /* 0x000143001b1b7a10 */ /* 0x000fe200007fe415 */
[----:B------:R-:W-:Y:S01]  /*4b60*/  IMAD.WIDE.U32 R18, R14, c[0x0][0x538], R32 ;  /* 0x00014e000e127a25 */ /* 0x000fe200078e0020 */
[----:B------:R-:W-:-:S03]  /*4b70*/  IADD3.X R21, R23, c[0x0][0x50c], R29, P1, !PT ;  /* 0x0001430017157a10 */ /* 0x000fc60000ffe41d */
[----:B------:R-:W-:Y:S01]  /*4b80*/  IMAD R15, R14, c[0x0][0x53c], R15 ;  /* 0x00014f000e0f7a24 */ /* 0x000fe200078e020f */
[----:B------:R-:W-:Y:S01]  /*4b90*/  IADD3 R14, P0, R18, c[0x0][0x508], RZ ;  /* 0x00014200120e7a10 */ /* 0x000fe20007f1e0ff */
[----:B0-----:R-:W-:Y:S01]  /*4ba0*/  IMAD R25, R11, c[0x0][0x538], RZ ;  /* 0x00014e000b197a24 */ /* 0x001fe200078e02ff */
[----:B------:R-:W4:Y:S01]  /*4bb0*/  LDG.E.U8.CONSTANT R20, [R20.64] ;  /* 0x0000000414147981 */ /* 0x000f22000c1e9100 */
[C---:B------:R-:W-:Y:S01]  /*4bc0*/  IMAD.WIDE.U32 R22, R10.reuse, c[0x0][0x538], R32 ;  /* 0x00014e000a167a25 */ /* 0x040fe200078e0020 */
[----:B------:R-:W-:Y:S02]  /*4bd0*/  IADD3.X R15, R19, c[0x0][0x50c], R15, P0, !PT ;  /* 0x00014300130f7a10 */ /* 0x000fe400007fe40f */
[----:B------:R-:W5:Y:S01]  /*4be0*/  LDG.E.U8.CONSTANT R11, [R26.64] ;  /* 0x000000041a0b7981 */ /* 0x000f62000c1e9100 */
[----:B------:R-:W-:Y:S01]  /*4bf0*/  IMAD R25, R10, c[0x0][0x53c], R25 ;  /* 0x00014f000a197a24 */ /* 0x000fe200078e0219 */
[----:B------:R-:W-:Y:S01]  /*4c00*/  IADD3 R18, P0, R22, c[0x0][0x508], RZ ;  /* 0x0001420016127a10 */ /* 0x000fe20007f1e0ff */
[----:B------:R-:W-:Y:S01]  /*4c10*/  IMAD R13, R13, c[0x0][0x538], RZ ;  /* 0x00014e000d0d7a24 */ /* 0x000fe200078e02ff */
[----:B------:R-:W5:Y:S01]  /*4c20*/  LDG.E.U8.CONSTANT R14, [R14.64] ;  /* 0x000000040e0e7981 */ /* 0x000f62000c1e9100 */
[----:B------:R-:W-:Y:S01]  /*4c30*/  IMAD R9, R9, c[0x0][0x538], RZ ;  /* 0x00014e0009097a24 */ /* 0x000fe200078e02ff */
[----:B------:R-:W-:Y:S01]  /*4c40*/  IADD3.X R19, R23, c[0x0][0x50c], R25, P0, !PT ;  /* 0x0001430017137a10 */ /* 0x000fe200007fe419 */
[----:B------:R-:W-:-:S04]  /*4c50*/  IMAD.WIDE.U32 R22, R12, c[0x0][0x538], R32 ;  /* 0x00014e000c167a25 */ /* 0x000fc800078e0020 */
[----:B------:R-:W-:Y:S01]  /*4c60*/  IMAD.WIDE.U32 R24, R8, c[0x0][0x538], R32 ;  /* 0x00014e0008187a25 */ /* 0x000fe200078e0020 */
[----:B------:R-:W5:Y:S03]  /*4c70*/  LDG.E.U8.CONSTANT R18, [R18.64] ;  /* 0x0000000412127981 */ /* 0x000f66000c1e9100 */
[----:B------:R-:W-:Y:S01]  /*4c80*/  IMAD R13, R12, c[0x0][0x53c], R13 ;  /* 0x00014f000c0d7a24 */ /* 0x000fe200078e020d */
[----:B------:R-:W-:Y:S01]  /*4c90*/  IADD3 R12, P0, R22, c[0x0][0x508], RZ ;  /* 0x00014200160c7a10 */ /* 0x000fe20007f1e0ff */
[----:B------:R-:W-:Y:S01]  /*4ca0*/  IMAD R9, R8, c[0x0][0x53c], R9 ;  /* 0x00014f0008097a24 */ /* 0x000fe200078e0209 */
[----:B------:R-:W-:Y:S02]  /*4cb0*/  IADD3 R8, P1, R24, c[0x0][0x508], RZ ;  /* 0x0001420018087a10 */ /* 0x000fe40007f3e0ff */
[----:B------:R-:W-:Y:S02]  /*4cc0*/  IADD3.X R13, R23, c[0x0][0x50c], R13, P0, !PT ;  /* 0x00014300170d7a10 */ /* 0x000fe400007fe40d */
[----:B------:R-:W-:-:S03]  /*4cd0*/  IADD3.X R9, R25, c[0x0][0x50c], R9, P1, !PT ;  /* 0x0001430019097a10 */ /* 0x000fc60000ffe409 */
[----:B------:R-:W5:Y:S04]  /*4ce0*/  LDG.E.U8.CONSTANT R12, [R12.64] ;  /* 0x000000040c0c7981 */ /* 0x000f68000c1e9100 */
[----:B------:R0:W5:Y:S01]  /*4cf0*/  LDG.E.U8.CONSTANT R8, [R8.64] ;  /* 0x0000000408087981 */ /* 0x000162000c1e9100 */
[----:B------:R-:W-:Y:S02]  /*4d00*/  IADD3 R45, P2, R45, 0x8, RZ ;  /* 0x000000082d2d7810 */ /* 0x000fe40007f5e0ff */
[----:B------:R-:W-:Y:S02]  /*4d10*/  PLOP3.LUT P0, PT, PT, PT, PT, 0x8, 0x0 ;  /* 0x000000000000781c */ /* 0x000fe40003f0e170 */
[----:B------:R-:W-:Y:S02]  /*4d20*/  IADD3.X R44, RZ, R44, RZ, P2, !PT ;  /* 0x0000002cff2c7210 */ /* 0x000fe400017fe4ff */
[----:B--2---:R-:W-:-:S02]  /*4d30*/  PRMT R0, R0, 0x8880, RZ ;  /* 0x0000888000007816 */ /* 0x004fc400000000ff */
[----:B---3--:R-:W-:-:S04]  /*4d40*/  PRMT R10, R16, 0x8880, RZ ;  /* 0x00008880100a7816 */ /* 0x008fc800000000ff */
[----:B------:R-:W-:Y:S02]  /*4d50*/  IADD3 R10, R10, R47, R0 ;  /* 0x0000002f0a0a7210 */ /* 0x000fe40007ffe000 */
[----:B----4-:R-:W-:Y:S02]  /*4d60*/  PRMT R20, R20, 0x8880, RZ ;  /* 0x0000888014147816 */ /* 0x010fe400000000ff */
[----:B-----5:R-:W-:-:S04]  /*4d70*/  PRMT R11, R11, 0x8880, RZ ;  /* 0x000088800b0b7816 */ /* 0x020fc800000000ff */
[----:B------:R-:W-:Y:S02]  /*4d80*/  MOV R0, R11 ;  /* 0x0000000b00007202 */ /* 0x000fe40000000f00 */
[----:B------:R-:W-:Y:S02]  /*4d90*/  MOV R11, R20 ;  /* 0x00000014000b7202 */ /* 0x000fe40000000f00 */
[----:B------:R-:W-:Y:S02]  /*4da0*/  PRMT R14, R14, 0x8880, RZ ;  /* 0x000088800e0e7816 */ /* 0x000fe400000000ff */
[----:B------:R-:W-:Y:S02]  /*4db0*/  IADD3 R11, R11, R10, R0 ;  /* 0x0000000a0b0b7210 */ /* 0x000fe40007ffe000 */
[----:B0-----:R-:W-:Y:S01]  /*4dc0*/  PRMT R9, R18, 0x8880, RZ ;  /* 0x0000888012097816 */ /* 0x001fe200000000ff */
[----:B------:R-:W-:Y:S01]  /*4dd0*/  IMAD.MOV.U32 R0, RZ, RZ, R14 ;  /* 0x000000ffff007224 */ /* 0x000fe200078e000e */
[----:B------:R-:W-:-:S04]  /*4de0*/  IADD3 R14, P1, R6, 0x40, RZ ;  /* 0x00000040060e7810 */ /* 0x000fc80007f3e0ff */
[----:B------:R-:W-:Y:S02]  /*4df0*/  IADD3 R9, R9, R11, R0 ;  /* 0x0000000b09097210 */ /* 0x000fe40007ffe000 */
[----:B------:R-:W-:Y:S01]  /*4e00*/  IADD3.X R15, RZ, R7, RZ, P1, !PT ;  /* 0x00000007ff0f7210 */ /* 0x000fe20000ffe4ff */
[----:B------:R-:W-:Y:S01]  /*4e10*/  IMAD.MOV.U32 R6, RZ, RZ, R14 ;  /* 0x000000ffff067224 */ /* 0x000fe200078e000e */
[----:B------:R-:W-:Y:S02]  /*4e20*/  PRMT R47, R12, 0x8880, RZ ;  /* 0x000088800c2f7816 */ /* 0x000fe400000000ff */
[----:B------:R-:W-:Y:S02]  /*4e30*/  PRMT R0, R8, 0x8880, RZ ;  /* 0x0000888008007816 */ /* 0x000fe400000000ff */
[----:B------:R-:W-:Y:S02]  /*4e40*/  MOV R7, R15 ;  /* 0x0000000f00077202 */ /* 0x000fe40000000f00 */
[----:B------:R-:W-:-:S02]  /*4e50*/  IADD3 R47, R0, R9, R47 ;  /* 0x00000009002f7210 */ /* 0x000fc40007ffe02f */
.L_x_2596:
[----:B------:R-:W-:Y:S05]  /*4e60*/  BSYNC B5 ;  /* 0x0000000000057941 */ /* 0x000fea0003800000 */
.L_x_2595:
[----:B------:R-:W-:-:S04]  /*4e70*/  ISETP.NE.U32.AND P1, PT, R45, RZ, PT ;  /* 0x000000ff2d00720c */ /* 0x000fc80003f25070 */
[----:B------:R-:W-:-:S13]  /*4e80*/  ISETP.NE.OR.EX P0, PT, R44, RZ, P0, P1 ;  /* 0x000000ff2c00720c */ /* 0x000fda0000705710 */
[----:B------:R-:W-:Y:S01]  /*4e90*/  @!P0 BREAK B2 ;  /* 0x0000000000028942 */ /* 0x000fe20003800000 */
[----:B------:R-:W-:Y:S05]  /*4ea0*/  @!P0 BRA `(.L_x_2588) ;  /* 0x000002f000008947 */ /* 0x000fea0003800000 */
.L_x_2590:
[----:B------:R-:W-:Y:S05]  /*4eb0*/  BSYNC B2 ;  /* 0x0000000000027941 */ /* 0x000fea0003800000 */
.L_x_2589:
[----:B------:R-:W-:Y:S02]  /*4ec0*/  BSSY B2, `(.L_x_2597) ;  /* 0x000002b000027945 */ /* 0x000fe40003800000 */
.L_x_2598:
[----:B------:R-:W2:Y:S04]  /*4ed0*/  LDG.E.64.CONSTANT R12, [R6.64] ;  /* 0x00000004060c7981 */ /* 0x000ea8000c1e9b00 */
[----:B------:R-:W3:Y:S04]  /*4ee0*/  LDG.E.64.CONSTANT R16, [R6.64+0x8] ;  /* 0x0000080406107981 */ /* 0x000ee8000c1e9b00 */
[----:B------:R-:W4:Y:S04]  /*4ef0*/  LDG.E.64.CONSTANT R10, [R6.64+0x10] ;  /* 0x00001004060a7981 */ /* 0x000f28000c1e9b00 */
        /* <DEDUP_REMOVED lines=40> */
.L_x_2597:
[----:B------:R-:W-:Y:S01]  /*5180*/  MOV R14, R6 ;  /* 0x00000006000e7202 */ /* 0x000fe20000000f00 */
[----:B------:R-:W-:Y:S02]  /*5190*/  IMAD.MOV.U32 R15, RZ, RZ, R7 ;  /* 0x000000ffff0f7224 */ /* 0x000fe400078e0007 */
.L_x_2588:
[----:B------:R-:W-:Y:S05]  /*51a0*/  BSYNC B3 ;  /* 0x0000000000037941 */ /* 0x000fea0003800000 */
.L_x_2587:
        /* <DEDUP_REMOVED lines=32> */
[----:B--2---:R-:W-:-:S05]  /*53b0*/  PRMT R0, R6, 0x8880, RZ ;  /* 0x0000888006007816 */ /* 0x004fca00000000ff */
[----:B------:R-:W-:Y:S01]  /*53c0*/  IMAD.IADD R47, R0, 0x1, R47 ;  /* 0x00000001002f7824 */ /* 0x000fe200078e022f */
[----:B---3--:R-:W-:-:S04]  /*53d0*/  @P0 PRMT R2, R8, 0x8880, RZ ;  /* 0x0000888008020816 */ /* 0x008fc800000000ff */
[----:B------:R-:W-:-:S04]  /*53e0*/  @P0 MOV R0, R2 ;  /* 0x0000000200000202 */ /* 0x000fc80000000f00 */
[----:B------:R-:W-:Y:S02]  /*53f0*/  @P0 IADD3 R47, R0, R47, RZ ;  /* 0x0000002f002f0210 */ /* 0x000fe40007ffe0ff */
.L_x_2586:
[----:B------:R-:W-:Y:S05]  /*5400*/  BSYNC B4 ;  /* 0x0000000000047941 */ /* 0x000fea0003800000 */
.L_x_2585:
[----:B------:R0:W-:Y:S01]  /*5410*/  STG.E.U8 [R4.64], R47 ;  /* 0x0000002f04007986 */ /* 0x0001e2000c101104 */
        /* <DEDUP_REMOVED lines=282> */
.L_x_2600:
        /* <DEDUP_REMOVED lines=32> */
[----:B------:R-:W-:Y:S01]  /*67c0*/  MOV R6, R14 ;  /* 0x0000000e00067202 */ /* 0x000fe20000000f00 */
[----:B------:R-:W-:Y:S02]  /*67d0*/  IMAD.MOV.U32 R7, RZ, RZ, R15 ;  /* 0x000000ffff077224 */ /* 0x000fe400078e000f */
        /* <DEDUP_REMOVED lines=12> */
.L_x_2610:
        /* <DEDUP_REMOVED lines=113> */
[----:B------:R-:W-:-:S05]  /*6fb0*/  IADD3 R45, P1, R45, 0x10, RZ ;  /* 0x000000102d2d7810 */ /* 0x000fca0007f3e0ff */
[----:B------:R-:W-:Y:S01]  /*6fc0*/  IMAD.X R44, RZ, RZ, R44, P1 ;  /* 0x000000ffff2c7224 */ /* 0x000fe200008e062c */
[----:B------:R-:W-:-:S04]  /*6fd0*/  ISETP.GE.U32.AND P1, PT, R45, -0xc, PT ;  /* 0xfffffff42d00780c */ /* 0x000fc80003f26070 */
[----:B------:R-:W-:Y:S02]  /*6fe0*/  ISETP.GE.AND.EX P1, PT, R44, -0x1, PT, P1 ;  /* 0xffffffff2c00780c */ /* 0x000fe40003f26310 */
[----:B------:R-:W-:-:S04]  /*6ff0*/  IADD3 R6, P2, R6, 0x80, RZ ;  /* 0x0000008006067810 */ /* 0x000fc80007f5e0ff */
[----:B------:R-:W-:Y:S02]  /*7000*/  IADD3.X R7, RZ, R7, RZ, P2, !PT ;  /* 0x00000007ff077210 */ /* 0x000fe400017fe4ff */
[----:B--2---:R-:W-:Y:S02]  /*7010*/  PRMT R9, R0, 0x8880, RZ ;  /* 0x0000888000097816 */ /* 0x004fe400000000ff */
[----:B---3--:R-:W-:-:S04]  /*7020*/  PRMT R0, R42, 0x8880, RZ ;  /* 0x000088802a007816 */ /* 0x008fc800000000ff */
[----:B-1----:R-:W-:Y:S02]  /*7030*/  IADD3 R13, R9, R47, R0 ;  /* 0x0000002f090d7210 */ /* 0x002fe40007ffe000 */
[----:B----4-:R-:W-:-:S05]  /*7040*/  PRMT R34, R34, 0x8880, RZ ;  /* 0x0000888022227816 */ /* 0x010fca00000000ff */
[----:B------:R-:W-:Y:S01]  /*7050*/  IMAD.MOV.U32 R0, RZ, RZ, R34 ;  /* 0x000000ffff007224 */ /* 0x000fe200078e0022 */
        /* <DEDUP_REMOVED lines=10> */
[----:B------:R-:W-:-:S02]  /*7100*/  MOV R0, R15 ;  /* 0x0000000f00007202 */ /* 0x000fc40000000f00 */
[----:B------:R-:W-:Y:S02]  /*7110*/  MOV R9, R37 ;  /* 0x0000002500097202 */ /* 0x000fe40000000f00 */
[----:B------:R-:W-:Y:S02]  /*7120*/  PRMT R39, R39, 0x8880, RZ ;  /* 0x0000888027277816 */ /* 0x000fe400000000ff */
[----:B------:R-:W-:Y:S02]  /*7130*/  PRMT R11, R11, 0x8880, RZ ;  /* 0x000088800b0b7816 */ /* 0x000fe400000000ff */
[----:B------:R-:W-:Y:S01]  /*7140*/  IADD3 R10, R9, R10, R0 ;  /* 0x0000000a090a7210 */ /* 0x000fe20007ffe000 */
[----:B------:R-:W-:Y:S01]  /*7150*/  IMAD.MOV.U32 R0, RZ, RZ, R39 ;  /* 0x000000ffff007224 */ /* 0x000fe200078e0027 */
[----:B------:R-:W-:Y:S02]  /*7160*/  MOV R9, R11 ;  /* 0x0000000b00097202 */ /* 0x000fe40000000f00 */
[----:B-----5:R-:W-:-:S02]  /*7170*/  PRMT R18, R18, 0x8880, RZ ;  /* 0x0000888012127816 */ /* 0x020fc400000000ff */
[----:B------:R-:W-:Y:S02]  /*7180*/  PRMT R14, R14, 0x8880, RZ ;  /* 0x000088800e0e7816 */ /* 0x000fe400000000ff */
[----:B------:R-:W-:Y:S02]  /*7190*/  IADD3 R10, R9, R10, R0 ;  /* 0x0000000a090a7210 */ /* 0x000fe40007ffe000 */
[----:B------:R-:W-:Y:S01]  /*71a0*/  MOV R0, R18 ;  /* 0x0000001200007202 */ /* 0x000fe20000000f00 */
[----:B------:R-:W-:Y:S01]  /*71b0*/  IMAD.MOV.U32 R9, RZ, RZ, R14 ;  /* 0x000000ffff097224 */ /* 0x000fe200078e000e */
[----:B------:R-:W-:Y:S02]  /*71c0*/  PRMT R12, R12, 0x8880, RZ ;  /* 0x000088800c0c7816 */ /* 0x000fe400000000ff */
[----:B------:R-:W-:Y:S02]  /*71d0*/  PRMT R11, R8, 0x8880, RZ ;  /* 0x00008880080b7816 */ /* 0x000fe400000000ff */
[----:B------:R-:W-:-:S02]  /*71e0*/  IADD3 R8, R9, R10, R0 ;  /* 0x0000000a09087210 */ /* 0x000fc40007ffe000 */
[----:B------:R-:W-:Y:S02]  /*71f0*/  MOV R0, R12 ;  /* 0x0000000c00007202 */ /* 0x000fe40000000f00 */
[----:B------:R-:W-:-:S04]  /*7200*/  MOV R9, R11 ;  /* 0x0000000b00097202 */ /* 0x000fc80000000f00 */
[----:B------:R-:W-:Y:S02]  /*7210*/  IADD3 R9, R9, R8, R0 ;  /* 0x0000000809097210 */ /* 0x000fe40007ffe000 */
[----:B------:R-:W-:Y:S02]  /*7220*/  PRMT R47, R16, 0x8880, RZ ;  /* 0x00008880102f7816 */ /* 0x000fe400000000ff */
[----:B------:R-:W-:-:S04]  /*7230*/  PRMT R0, R20, 0x8880, RZ ;  /* 0x0000888014007816 */ /* 0x000fc800000000ff */
[----:B------:R-:W-:Y:S01]  /*7240*/  IADD3 R47, R0, R9, R47 ;  /* 0x00000009002f7210 */ /* 0x000fe20007ffe02f */
[----:B------:R-:W-:Y:S05]  /*7250*/  @!P1 BRA `(.L_x_2610) ;  /* 0xfffff64000009947 */ /* 0x000fea000383ffff */
[----:B------:R-:W-:Y:S05]  /*7260*/  BSYNC B6 ;  /* 0x0000000000067941 */ /* 0x000fea0003800000 */
.L_x_2609:
[----:B------:R-:W-:Y:S01]  /*7270*/  MOV R14, R6 ;  /* 0x00000006000e7202 */ /* 0x000fe20000000f00 */
[----:B------:R-:W-:Y:S02]  /*7280*/  IMAD.MOV.U32 R15, RZ, RZ, R7 ;  /* 0x000000ffff0f7224 */ /* 0x000fe400078e0007 */
.L_x_2608:
[----:B------:R-:W-:Y:S05]  /*7290*/  BSYNC B5 ;  /* 0x0000000000057941 */ /* 0x000fea0003800000 */
.L_x_2607:
        /* <DEDUP_REMOVED lines=70> */
[----:B-----5:R-:W-:-:S05]  /*7700*/  PRMT R11, R11, 0x8880, RZ ;  /* 0x000088800b0b7816 */ /* 0x020fca00000000ff */
[----:B------:R-:W-:Y:S01]  /*7710*/  IMAD.MOV.U32 R0, RZ, RZ, R11 ;  /* 0x000000ffff007224 */ /* 0x000fe200078e000b */
[----:B------:R-:W-:Y:S02]  /*7720*/  MOV R11, R20 ;  /* 0x00000014000b7202 */ /* 0x000fe40000000f00 */
[----:B------:R-:W-:Y:S02]  /*7730*/  PRMT R14, R14, 0x8880, RZ ;  /* 0x000088800e0e7816 */ /* 0x000fe400000000ff */
[----:B------:R-:W-:Y:S02]  /*7740*/  IADD3 R11, R11, R10, R0 ;  /* 0x0000000a0b0b7210 */ /* 0x000fe40007ffe000 */
[----:B------:R-:W-:Y:S02]  /*7750*/  MOV R0, R14 ;  /* 0x0000000e00007202 */ /* 0x000fe40000000f00 */
[----:B0-----:R-:W-:Y:S02]  /*7760*/  PRMT R9, R18, 0x8880, RZ ;  /* 0x0000888012097816 */ /* 0x001fe400000000ff */
[----:B------:R-:W-:-:S02]  /*7770*/  IADD3 R14, P1, R6, 0x40, RZ ;  /* 0x00000040060e7810 */ /* 0x000fc40007f3e0ff */
[----:B------:R-:W-:-:S03]  /*7780*/  IADD3 R9, R9, R11, R0 ;  /* 0x0000000b09097210 */ /* 0x000fc60007ffe000 */
[----:B------:R-:W-:Y:S01]  /*7790*/  IMAD.X R15, RZ, RZ, R7, P1 ;  /* 0x000000ffff0f7224 */ /* 0x000fe200008e0607 */
[----:B------:R-:W-:Y:S02]  /*77a0*/  PRMT R47, R12, 0x8880, RZ ;  /* 0x000088800c2f7816 */ /* 0x000fe400000000ff */
[----:B------:R-:W-:Y:S01]  /*77b0*/  PRMT R0, R8, 0x8880, RZ ;  /* 0x0000888008007816 */ /* 0x000fe200000000ff */
[----:B------:R-:W-:Y:S01]  /*77c0*/  IMAD.MOV.U32 R7, RZ, RZ, R15 ;  /* 0x000000ffff077224 */ /* 0x000fe200078e000f */
[----:B------:R-:W-:Y:S02]  /*77d0*/  MOV R6, R14 ;  /* 0x0000000e00067202 */ /* 0x000fe40000000f00 */
[----:B------:R-:W-:Y:S02]  /*77e0*/  IADD3 R47, R0, R9, R47 ;  /* 0x00000009002f7210 */ /* 0x000fe40007ffe02f */
.L_x_2612:
[----:B------:R-:W-:Y:S05]  /*77f0*/  BSYNC B5 ;  /* 0x0000000000057941 */ /* 0x000fea0003800000 */
.L_x_2611:
[----:B------:R-:W-:-:S04]  /*7800*/  ISETP.NE.U32.AND P1, PT, R45, RZ, PT ;  /* 0x000000ff2d00720c */ /* 0x000fc80003f25070 */
[----:B------:R-:W-:-:S13]  /*7810*/  ISETP.NE.OR.EX P0, PT, R44, RZ, P0, P1 ;  /* 0x000000ff2c00720c */ /* 0x000fda0000705710 */
[----:B------:R-:W-:Y:S01]  /*7820*/  @!P0 BREAK B2 ;  /* 0x0000000000028942 */ /* 0x000fe20003800000 */
[----:B------:R-:W-:Y:S05]  /*7830*/  @!P0 BRA `(.L_x_2604) ;  /* 0x000002f000008947 */ /* 0x000fea0003800000 */
.L_x_2606:
[----:B------:R-:W-:Y:S05]  /*7840*/  BSYNC B2 ;  /* 0x0000000000027941 */ /* 0x000fea0003800000 */
.L_x_2605:
[----:B------:R-:W-:Y:S02]  /*7850*/  BSSY B2, `(.L_x_2613) ;  /* 0x000002b000027945 */ /* 0x000fe40003800000 */
.L_x_2614:
        /* <DEDUP_REMOVED lines=32> */
[----:B------:R-:W-:Y:S01]  /*7a60*/  ISETP.NE.U32.AND P0, PT, R45, RZ, PT ;  /* 0x000000ff2d00720c */ /* 0x000fe20003f05070 */
[----:B------:R-:W-:-:S03]  /*7a70*/  IMAD.X R7, RZ, RZ, R7, P1 ;  /* 0x000000ffff077224 */ /* 0x000fc600008e0607 */
        /* <DEDUP_REMOVED lines=9> */
.L_x_2613:
[----:B------:R-:W-:Y:S02]  /*7b10*/  MOV R14, R6 ;  /* 0x00000006000e7202 */ /* 0x000fe40000000f00 */
[----:B------:R-:W-:Y:S02]  /*7b20*/  MOV R15, R7 ;  /* 0x00000007000f7202 */ /* 0x000fe40000000f00 */
.L_x_2604:
[----:B------:R-:W-:Y:S05]  /*7b30*/  BSYNC B3 ;  /* 0x0000000000037941 */ /* 0x000fea0003800000 */
.L_x_2603:
[----:B------:R-:W-:-:S04]  /*7b40*/  ISETP.NE.U32.AND P0, PT, R2, RZ, PT ;  /* 0x000000ff0200720c */ /* 0x000fc80003f05070 */
        /* <DEDUP_REMOVED lines=33> */
[----:B---3--:R-:W-:-:S05]  /*7d60*/  @P0 PRMT R2, R8, 0x8880, RZ ;  /* 0x0000888008020816 */ /* 0x008fca00000000ff */
[----:B------:R-:W-:-:S05]  /*7d70*/  @P0 IMAD.MOV.U32 R0, RZ, RZ, R2 ;  /* 0x000000ffff000224 */ /* 0x000fca00078e0002 */
[----:B------:R-:W-:Y:S02]  /*7d80*/  @P0 IADD3 R47, R0, R47, RZ ;  /* 0x0000002f002f0210 */ /* 0x000fe40007ffe0ff */
.L_x_2602:
[----:B------:R-:W-:Y:S05]  /*7d90*/  BSYNC B4 ;  /* 0x0000000000047941 */ /* 0x000fea0003800000 */
.L_x_2601:
[----:B------:R0:W-:Y:S01]  /*7da0*/  STG.E.U8 [R4.64], R47 ;  /* 0x0000002f04007986 */ /* 0x0001e2000c101104 */
[----:B------:R-:W-:-:S04]  /*7db0*/  IADD3 R3, R3, 0x80, RZ ;  /* 0x0000008003037810 */ /* 0x000fc80007ffe0ff */
.L_x_2583:
        /* <DEDUP_REMOVED lines=281> */
.L_x_2616:
        /* <DEDUP_REMOVED lines=46> */
.L_x_2626:
        /* <DEDUP_REMOVED lines=49> */
[----:B------:R-:W-:Y:S01]  /*9540*/  IMAD.WIDE.U32 R10, R12, c[0x0][0x538], R32 ;  /* 0x00014e000c0a7a25 */ /* 0x000fe200078e0020 */
[----:B------:R-:W-:Y:S01]  /*9550*/  IADD3 R36, P2, R36, c[0x0][0x508], RZ ;  /* 0x0001420024247a10 */ /* 0x000fe20007f5e0ff */
[----:B-1----:R1:W4:Y:S02]  /*9560*/  LDG.E.U8.CONSTANT R35, [R8.64] ;  /* 0x0000000408237981 */ /* 0x002324000c1e9100 */
[----:B0-----:R-:W-:Y:S01]  /*9570*/  IMAD R43, R15, c[0x0][0x538], RZ ;  /* 0x00014e000f2b7a24 */ /* 0x001fe200078e02ff */
[----:B------:R-:W-:Y:S01]  /*9580*/  IADD3 R10, P1, R10, c[0x0][0x508], RZ ;  /* 0x000142000a0a7a10 */ /* 0x000fe20007f3e0ff */
[----:B------:R-:W-:Y:S02]  /*9590*/  IMAD R15, R12, c[0x0][0x53c], R13 ;  /* 0x00014f000c0f7a24 */ /* 0x000fe400078e020d */
        /* <DEDUP_REMOVED lines=62> */
[----:B------:R-:W-:-:S05]  /*9980*/  IADD3 R6, P2, R6, 0x80, RZ ;  /* 0x0000008006067810 */ /* 0x000fca0007f5e0ff */
[----:B------:R-:W-:Y:S01]  /*9990*/  IMAD.X R7, RZ, RZ, R7, P2 ;  /* 0x000000ffff077224 */ /* 0x000fe200010e0607 */
[----:B--2---:R-:W-:Y:S02]  /*99a0*/  PRMT R9, R0, 0x8880, RZ ;  /* 0x0000888000097816 */ /* 0x004fe400000000ff */
[----:B---3--:R-:W-:-:S04]  /*99b0*/  PRMT R0, R42, 0x8880, RZ ;  /* 0x000088802a007816 */ /* 0x008fc800000000ff */
[----:B-1----:R-:W-:Y:S02]  /*99c0*/  IADD3 R13, R9, R47, R0 ;  /* 0x0000002f090d7210 */ /* 0x002fe40007ffe000 */
[----:B----4-:R-:W-:-:S04]  /*99d0*/  PRMT R34, R34, 0x8880, RZ ;  /* 0x0000888022227816 */ /* 0x010fc800000000ff */
[----:B------:R-:W-:Y:S02]  /*99e0*/  MOV R0, R34 ;  /* 0x0000002200007202 */ /* 0x000fe40000000f00 */
[----:B------:R-:W-:Y:S02]  /*99f0*/  PRMT R38, R38, 0x8880, RZ ;  /* 0x0000888026267816 */ /* 0x000fe400000000ff */
[----:B------:R-:W-:Y:S02]  /*9a00*/  PRMT R35, R35, 0x8880, RZ ;  /* 0x0000888023237816 */ /* 0x000fe400000000ff */
[----:B------:R-:W-:-:S05]  /*9a10*/  PRMT R36, R36, 0x8880, RZ ;  /* 0x0000888024247816 */ /* 0x000fca00000000ff */
[----:B------:R-:W-:Y:S01]  /*9a20*/  IMAD.MOV.U32 R9, RZ, RZ, R36 ;  /* 0x000000ffff097224 */ /* 0x000fe200078e0024 */
[----:B0-----:R-:W-:-:S04]  /*9a30*/  PRMT R15, R10, 0x8880, RZ ;  /* 0x000088800a0f7816 */ /* 0x001fc800000000ff */
        /* <DEDUP_REMOVED lines=24> */
[----:B------:R-:W-:-:S04]  /*9bc0*/  PRMT R0, R20, 0x8880, RZ ;  /* 0x0000888014007816 */ /* 0x000fc800000000ff */
[----:B------:R-:W-:Y:S01]  /*9bd0*/  IADD3 R47, R0, R9, R47 ;  /* 0x00000009002f7210 */ /* 0x000fe20007ffe02f */
[----:B------:R-:W-:Y:S05]  /*9be0*/  @!P1 BRA `(.L_x_2626) ;  /* 0xfffff64000009947 */ /* 0x000fea000383ffff */
[----:B------:R-:W-:Y:S05]  /*9bf0*/  BSYNC B6 ;  /* 0x0000000000067941 */ /* 0x000fea0003800000 */
.L_x_2625:
[----:B------:R-:W-:Y:S02]  /*9c00*/  MOV R14, R6 ;  /* 0x00000006000e7202 */ /* 0x000fe40000000f00 */
[----:B------:R-:W-:Y:S02]  /*9c10*/  MOV R15, R7 ;  /* 0x00000007000f7202 */ /* 0x000fe40000000f00 */
.L_x_2624:
[----:B------:R-:W-:Y:S05]  /*9c20*/  BSYNC B5 ;  /* 0x0000000000057941 */ /* 0x000fea0003800000 */
.L_x_2623:
        /* <DEDUP_REMOVED lines=64> */
[----:B------:R-:W-:-:S03]  /*a030*/  PLOP3.LUT P0, PT, PT, PT, PT, 0x8, 0x0 ;  /* 0x000000000000781c */ /* 0x000fc60003f0e170 */
[----:B------:R-:W-:Y:S01]  /*a040*/  IMAD.X R44, RZ, RZ, R44, P2 ;  /* 0x000000ffff2c7224 */ /* 0x000fe200010e062c */
[----:B--2---:R-:W-:Y:S02]  /*a050*/  PRMT R0, R0, 0x8880, RZ ;  /* 0x0000888000007816 */ /* 0x004fe400000000ff */
[----:B---3--:R-:W-:-:S04]  /*a060*/  PRMT R10, R16, 0x8880, RZ ;  /* 0x00008880100a7816 */ /* 0x008fc800000000ff */
[----:B------:R-:W-:Y:S02]  /*a070*/  IADD3 R10, R10, R47, R0 ;  /* 0x0000002f0a0a7210 */ /* 0x000fe40007ffe000 */
[----:B----4-:R-:W-:Y:S02]  /*a080*/  PRMT R20, R20, 0x8880, RZ ;  /* 0x0000888014147816 */ /* 0x010fe400000000ff */
[----:B-----5:R-:W-:-:S04]  /*a090*/  PRMT R11, R11, 0x8880, RZ ;  /* 0x000088800b0b7816 */ /* 0x020fc800000000ff */
[----:B------:R-:W-:Y:S01]  /*a0a0*/  MOV R0, R11 ;  /* 0x0000000b00007202 */ /* 0x000fe20000000f00 */
[----:B------:R-:W-:Y:S01]  /*a0b0*/  IMAD.MOV.U32 R11, RZ, RZ, R20 ;  /* 0x000000ffff0b7224 */ /* 0x000fe200078e0014 */
[----:B------:R-:W-:-:S04]  /*a0c0*/  PRMT R14, R14, 0x8880, RZ ;  /* 0x000088800e0e7816 */ /* 0x000fc800000000ff */
[----:B------:R-:W-:Y:S02]  /*a0d0*/  IADD3 R11, R11, R10, R0 ;  /* 0x0000000a0b0b7210 */ /* 0x000fe40007ffe000 */
[----:B0-----:R-:W-:Y:S02]  /*a0e0*/  PRMT R9, R18, 0x8880, RZ ;  /* 0x0000888012097816 */ /* 0x001fe400000000ff */
[----:B------:R-:W-:Y:S02]  /*a0f0*/  MOV R0, R14 ;  /* 0x0000000e00007202 */ /* 0x000fe40000000f00 */
[----:B------:R-:W-:Y:S02]  /*a100*/  IADD3 R14, P1, R6, 0x40, RZ ;  /* 0x00000040060e7810 */ /* 0x000fe40007f3e0ff */
[----:B------:R-:W-:Y:S02]  /*a110*/  IADD3 R9, R9, R11, R0 ;  /* 0x0000000b09097210 */ /* 0x000fe40007ffe000 */
[----:B------:R-:W-:-:S02]  /*a120*/  IADD3.X R15, RZ, R7, RZ, P1, !PT ;  /* 0x00000007ff0f7210 */ /* 0x000fc40000ffe4ff */
[----:B------:R-:W-:Y:S02]  /*a130*/  PRMT R47, R12, 0x8880, RZ ;  /* 0x000088800c2f7816 */ /* 0x000fe400000000ff */
[----:B------:R-:W-:Y:S02]  /*a140*/  PRMT R0, R8, 0x8880, RZ ;  /* 0x0000888008007816 */ /* 0x000fe400000000ff */
[----:B------:R-:W-:Y:S02]  /*a150*/  MOV R6, R14 ;  /* 0x0000000e00067202 */ /* 0x000fe40000000f00 */
[----:B------:R-:W-:Y:S02]  /*a160*/  IADD3 R47, R0, R9, R47 ;  /* 0x00000009002f7210 */ /* 0x000fe40007ffe02f */
[----:B------:R-:W-:Y:S02]  /*a170*/  MOV R7, R15 ;  /* 0x0000000f00077202 */ /* 0x000fe40000000f00 */
.L_x_2628:
[----:B------:R-:W-:Y:S05]  /*a180*/  BSYNC B5 ;  /* 0x0000000000057941 */ /* 0x000fea0003800000 */
.L_x_2627:
[----:B------:R-:W-:-:S04]  /*a190*/  ISETP.NE.U32.AND P1, PT, R45, RZ, PT ;  /* 0x000000ff2d00720c */ /* 0x000fc80003f25070 */
[----:B------:R-:W-:-:S13]  /*a1a0*/  ISETP.NE.OR.EX P0, PT, R44, RZ, P0, P1 ;  /* 0x000000ff2c00720c */ /* 0x000fda0000705710 */
[----:B------:R-:W-:Y:S01]  /*a1b0*/  @!P0 BREAK B2 ;  /* 0x0000000000028942 */ /* 0x000fe20003800000 */
[----:B------:R-:W-:Y:S05]  /*a1c0*/  @!P0 BRA `(.L_x_2620) ;  /* 0x000002f000008947 */ /* 0x000fea0003800000 */
.L_x_2622:
[----:B------:R-:W-:Y:S05]  /*a1d0*/  BSYNC B2 ;  /* 0x0000000000027941 */ /* 0x000fea0003800000 */
.L_x_2621:
[----:B------:R-:W-:Y:S02]  /*a1e0*/  BSSY B2, `(.L_x_2629) ;  /* 0x000002b000027945 */ /* 0x000fe40003800000 */
.L_x_2630:
        /* <DEDUP_REMOVED lines=43> */
.L_x_2629:
[----:B------:R-:W-:Y:S01]  /*a4a0*/  IMAD.MOV.U32 R14, RZ, RZ, R6 ;  /* 0x000000ffff0e7224 */ /* 0x000fe200078e0006 */
[----:B------:R-:W-:Y:S02]  /*a4b0*/  MOV R15, R7 ;  /* 0x00000007000f7202 */ /* 0x000fe40000000f00 */
.L_x_2620:
[----:B------:R-:W-:Y:S05]  /*a4c0*/  BSYNC B3 ;  /* 0x0000000000037941 */ /* 0x000fea0003800000 */
.L_x_2619:
        /* <DEDUP_REMOVED lines=37> */
.L_x_2618:
[----:B------:R-:W-:Y:S05]  /*a720*/  BSYNC B4 ;  /* 0x0000000000047941 */ /* 0x000fea0003800000 */
.L_x_2617:
[----:B------:R0:W-:Y:S01]  /*a730*/  STG.E.U8 [R4.64], R47 ;  /* 0x0000002f04007986 */ /* 0x0001e2000c101104 */
[----:B------:R-:W-:-:S04]  /*a740*/  IADD3 R3, R3, 0x80, RZ ;  /* 0x0000008003037810 */ /* 0x000fc80007ffe0ff */
.L_x_2599:
[----:B0-----:R-:W-:-:S13]  /*a750*/  ISETP.GE.AND P0, PT, R3, c[0x0][0x160], PT ;  /* 0x0000580003007a0c */ /* 0x001fda0003f06270 */
[----:B------:R-:W-:Y:S05]  /*a760*/  @P0 BRA `(.L_x_2631) ;  /* 0x0000531000000947 */ /* 0x000fea0003800000 */
[----:B------:R-:W-:Y:S01]  /*a770*/  ISETP.NE.AND P0, PT, RZ, c[0x0][0x168], PT ;  /* 0x00005a00ff007a0c */ /* 0x000fe20003f05270 */
[----:B------:R-:W-:Y:S01]  /*a780*/  HFMA2.MMA R0, -RZ, RZ, 0, 0 ;  /* 0x00000000ff007435 */ /* 0x000fe200000001ff */
[----:B------:R-:W-:Y:S01]  /*a790*/  MOV R2, RZ ;  /* 0x000000ff00027202 */ /* 0x000fe20000000f00 */
[----:B------:R-:W-:Y:S01]  /*a7a0*/  IMAD.MOV.U32 R32, RZ, RZ, RZ ;  /* 0x000000ffff207224 */ /* 0x000fe200078e00ff */
        /* <DEDUP_REMOVED lines=275> */
.L_x_2632:
        /* <DEDUP_REMOVED lines=46> */
.L_x_2642:
        /* <DEDUP_REMOVED lines=157> */
.L_x_2641:
[----:B------:R-:W-:Y:S01]  /*c590*/  IMAD.MOV.U32 R14, RZ, RZ, R6 ;  /* 0x000000ffff0e7224 */ /* 0x000fe200078e0006 */
[----:B------:R-:W-:Y:S02]  /*c5a0*/  MOV R15, R7 ;  /* 0x00000007000f7202 */ /* 0x000fe40000000f00 */
.L_x_2640:
[----:B------:R-:W-:Y:S05]  /*c5b0*/  BSYNC B5 ;  /* 0x0000000000057941 */ /* 0x000fea0003800000 */
.L_x_2639:
        /* <DEDUP_REMOVED lines=85> */
.L_x_2644:
[----:B------:R-:W-:Y:S05]  /*cb10*/  BSYNC B5 ;  /* 0x0000000000057941 */ /* 0x000fea0003800000 */
.L_x_2643:
[----:B------:R-:W-:-:S04]  /*cb20*/  ISETP.NE.U32.AND P1, PT, R45, RZ, PT ;  /* 0x000000ff2d00720c */ /* 0x000fc80003f25070 */
[----:B------:R-:W-:-:S13]  /*cb30*/  ISETP.NE.OR.EX P0, PT, R44, RZ, P0, P1 ;  /* 0x000000ff2c00720c */ /* 0x000fda0000705710 */
[----:B------:R-:W-:Y:S01]  /*cb40*/  @!P0 BREAK B2 ;  /* 0x0000000000028942 */ /* 0x000fe20003800000 */
[----:B------:R-:W-:Y:S05]  /*cb50*/  @!P0 BRA `(.L_x_2636) ;  /* 0x000002f000008947 */ /* 0x000fea0003800000 */
.L_x_2638:
[----:B------:R-:W-:Y:S05]  /*cb60*/  BSYNC B2 ;  /* 0x0000000000027941 */ /* 0x000fea0003800000 */
.L_x_2637:
[----:B------:R-:W-:Y:S02]  /*cb70*/  BSSY B2, `(.L_x_2645) ;  /* 0x000002b000027945 */ /* 0x000fe40003800000 */
.L_x_2646:
        /* <DEDUP_REMOVED lines=43> */
.L_x_2645:
[----:B------:R-:W-:Y:S01]  /*ce30*/  MOV R14, R6 ;  /* 0x00000006000e7202 */ /* 0x000fe20000000f00 */
[----:B------:R-:W-:Y:S02]  /*ce40*/  IMAD.MOV.U32 R15, RZ, RZ, R7 ;  /* 0x000000ffff0f7224 */ /* 0x000fe400078e0007 */
.L_x_2636:
[----:B------:R-:W-:Y:S05]  /*ce50*/  BSYNC B3 ;  /* 0x0000000000037941 */ /* 0x000fea0003800000 */
.L_x_2635:
        /* <DEDUP_REMOVED lines=37> */
.L_x_2634:
[----:B------:R-:W-:Y:S05]  /*d0b0*/  BSYNC B4 ;  /* 0x0000000000047941 */ /* 0x000fea0003800000 */
.L_x_2633:
[----:B------:R0:W-:Y:S01]  /*d0c0*/  STG.E.U8 [R4.64], R47 ;  /* 0x0000002f04007986 */ /* 0x0001e2000c101104 */
[----:B------:R-:W-:-:S04]  /*d0d0*/  IADD3 R3, R3, 0x80, RZ ;  /* 0x0000008003037810 */ /* 0x000fc80007ffe0ff */
.L_x_2615:
[----:B------:R-:W-:-:S13]  /*d0e0*/  ISETP.GE.AND P0, PT, R3, c[0x0][0x160], PT ;  /* 0x0000580003007a0c */ /* 0x000fda0003f06270 */
[----:B------:R-:W-:Y:S01]  /*d0f0*/  @P0 BREAK B0 ;  /* 0x0000000000000942 */ /* 0x000fe20003800000 */
[----:B------:R-:W-:Y:S05]  /*d100*/  @P0 BRA `(.L_x_2647) ;  /* 0x0000532000000947 */ /* 0x000fea0003800000 */
        /* <DEDUP_REMOVED lines=279> */
.L_x_2648:
        /* <DEDUP_REMOVED lines=46> */
.L_x_2658:
        /* <DEDUP_REMOVED lines=157> */
.L_x_2657:
[----:B------:R-:W-:Y:S02]  /*ef30*/  MOV R14, R6 ;  /* 0x00000006000e7202 */ /* 0x000fe40000000f00 */
[----:B------:R-:W-:Y:S02]  /*ef40*/  MOV R15, R7 ;  /* 0x00000007000f7202 */ /* 0x000fe40000000f00 */
.L_x_2656:
[----:B------:R-:W-:Y:S05]  /*ef50*/  BSYNC B5 ;  /* 0x0000000000057941 */ /* 0x000fea0003800000 */
.L_x_2655:
        /* <DEDUP_REMOVED lines=75> */
[----:B------:R-:W-:Y:S02]  /*f410*/  MOV R0, R14 ;  /* 0x0000000e00007202 */ /* 0x000fe40000000f00 */
[----:B------:R-:W-:-:S02]  /*f420*/  IADD3 R14, P1, R6, 0x40, RZ ;  /* 0x00000040060e7810 */ /* 0x000fc40007f3e0ff */
[----:B0-----:R-:W-:-:S03]  /*f430*/  PRMT R9, R18, 0x8880, RZ ;  /* 0x0000888012097816 */ /* 0x001fc600000000ff */
[----:B------:R-:W-:Y:S01]  /*f440*/  IMAD.X R15, RZ, RZ, R7, P1 ;  /* 0x000000ffff0f7224 */ /* 0x000fe200008e0607 */
[----:B------:R-:W-:Y:S02]  /*f450*/  IADD3 R9, R9, R11, R0 ;  /* 0x0000000b09097210 */ /* 0x000fe40007ffe000 */
[----:B------:R-:W-:Y:S02]  /*f460*/  PRMT R47, R12, 0x8880, RZ ;  /* 0x000088800c2f7816 */ /* 0x000fe400000000ff */
[----:B------:R-:W-:Y:S02]  /*f470*/  PRMT R0, R8, 0x8880, RZ ;  /* 0x0000888008007816 */ /* 0x000fe400000000ff */
[----:B------:R-:W-:Y:S02]  /*f480*/  MOV R6, R14 ;  /* 0x0000000e00067202 */ /* 0x000fe40000000f00 */
[----:B------:R-:W-:Y:S02]  /*f490*/  IADD3 R47, R0, R9, R47 ;  /* 0x00000009002f7210 */ /* 0x000fe40007ffe02f */
[----:B------:R-:W-:-:S02]  /*f4a0*/  MOV R7, R15 ;  /* 0x0000000f00077202 */ /* 0x000fc40000000f00 */
.L_x_2660:
[----:B------:R-:W-:Y:S05]  /*f4b0*/  BSYNC B5 ;  /* 0x0000000000057941 */ /* 0x000fea0003800000 */
.L_x_2659:
[----:B------:R-:W-:-:S04]  /*f4c0*/  ISETP.NE.U32.AND P1, PT, R45, RZ, PT ;  /* 0x000000ff2d00720c */ /* 0x000fc80003f25070 */
[----:B------:R-:W-:-:S13]  /*f4d0*/  ISETP.NE.OR.EX P0, PT, R44, RZ, P0, P1 ;  /* 0x000000ff2c00720c */ /* 0x000fda0000705710 */
[----:B------:R-:W-:Y:S01]  /*f4e0*/  @!P0 BREAK B2 ;  /* 0x0000000000028942 */ /* 0x000fe20003800000 */
[----:B------:R-:W-:Y:S05]  /*f4f0*/  @!P0 BRA `(.L_x_2652) ;  /* 0x000002f000008947 */ /* 0x000fea0003800000 */
.L_x_2654:
[----:B------:R-:W-:Y:S05]  /*f500*/  BSYNC B2 ;  /* 0x0000000000027941 */ /* 0x000fea0003800000 */
.L_x_2653:
[----:B------:R-:W-:Y:S02]  /*f510*/  BSSY B2, `(.L_x_2661) ;  /* 0x000002b000027945 */ /* 0x000fe40003800000 */
.L_x_2662:
        /* <DEDUP_REMOVED lines=43> */
.L_x_2661:
[----:B------:R-:W-:Y:S01]  /*f7d0*/  MOV R14, R6 ;  /* 0x00000006000e7202 */ /* 0x000fe20000000f00 */
[----:B------:R-:W-:Y:S02]  /*f7e0*/  IMAD.MOV.U32 R15, RZ, RZ, R7 ;  /* 0x000000ffff0f7224 */ /* 0x000fe400078e0007 */
.L_x_2652:
[----:B------:R-:W-:Y:S05]  /*f7f0*/  BSYNC B3 ;  /* 0x0000000000037941 */ /* 0x000fea0003800000 */
.L_x_2651:
        /* <DEDUP_REMOVED lines=37> */
.L_x_2650:
[----:B------:R-:W-:Y:S05]  /*fa50*/  BSYNC B4 ;  /* 0x0000000000047941 */ /* 0x000fea0003800000 */
.L_x_2649:
[----:B------:R0:W-:Y:S01]  /*fa60*/  STG.E.U8 [R4.64], R47 ;  /* 0x0000002f04007986 */ /* 0x0001e2000c101104 */
[----:B------:R-:W-:-:S04]  /*fa70*/  IADD3 R3, R3, 0x80, RZ ;  /* 0x0000008003037810 */ /* 0x000fc80007ffe0ff */
.L_x_2631:
[----:B------:R-:W-:-:S13]  /*fa80*/  ISETP.GE.AND P0, PT, R3, c[0x0][0x160], PT ;  /* 0x0000580003007a0c */ /* 0x000fda0003f06270 */
[----:B------:R-:W-:Y:S01]  /*fa90*/  @P0 BREAK B0 ;  /* 0x0000000000000942 */ /* 0x000fe20003800000 */
[----:B------:R-:W-:Y:S05]  /*faa0*/  @P0 BRA `(.L_x_2647) ;  /* 0x0000298000000947 */ /* 0x000fea0003800000 */
[----:B------:R-:W-:Y:S05]  /*fab0*/  BSYNC B0 ;  /* 0x0000000000007941 */ /* 0x000fea0003800000 */
.L_x_2582:
[----:B------:R-:W-:Y:S01]  /*fac0*/  ISETP.NE.AND P0, PT, RZ, c[0x0][0x168], PT ;  /* 0x00005a00ff007a0c */ /* 0x000fe20003f05270 */
[----:B------:R-:W-:Y:S01]  /*fad0*/  HFMA2.MMA R0, -RZ, RZ, 0, 0 ;  /* 0x00000000ff007435 */ /* 0x000fe200000001ff */
[----:B------:R-:W-:Y:S01]  /*fae0*/  MOV R2, RZ ;  /* 0x000000ff00027202 */ /* 0x000fe20000000f00 */
[----:B------:R-:W-:Y:S01]  /*faf0*/  IMAD.MOV.U32 R32, RZ, RZ, RZ ;  /* 0x000000ffff207224 */ /* 0x000fe200078e00ff */
        /* <DEDUP_REMOVED lines=275> */
.L_x_2663:
        /* <DEDUP_REMOVED lines=46> */
.L_x_2673:
        /* <DEDUP_REMOVED lines=126> */
[----:B0-----:R-:W-:Y:S02]  /*116f0*/  PRMT R15, R10, 0x8880, RZ ;  /* 0x000088800a0f7816 */ /* 0x001fe400000000ff */
[----:B------:R-:W-:-:S04]  /*11700*/  PRMT R36, R36, 0x8880, RZ ;  /* 0x0000888024247816 */ /* 0x000fc800000000ff */
[----:B------:R-:W-:-:S04]  /*11710*/  MOV R9, R36 ;  /* 0x0000002400097202 */ /* 0x000fc80000000f00 */
        /* <DEDUP_REMOVED lines=9> */
[----:B------:R-:W-:Y:S02]  /*117b0*/  IADD3 R10, R9, R10, R0 ;  /* 0x0000000a090a7210 */ /* 0x000fe40007ffe000 */
[----:B------:R-:W-:Y:S02]  /*117c0*/  MOV R0, R39 ;  /* 0x0000002700007202 */ /* 0x000fe40000000f00 */
[----:B------:R-:W-:Y:S02]  /*117d0*/  MOV R9, R11 ;  /* 0x0000000b00097202 */ /* 0x000fe40000000f00 */
[----:B-----5:R-:W-:-:S02]  /*117e0*/  PRMT R18, R18, 0x8880, RZ ;  /* 0x0000888012127816 */ /* 0x020fc400000000ff */
[----:B------:R-:W-:Y:S02]  /*117f0*/  IADD3 R10, R9, R10, R0 ;  /* 0x0000000a090a7210 */ /* 0x000fe40007ffe000 */
[----:B------:R-:W-:Y:S01]  /*11800*/  PRMT R14, R14, 0x8880, RZ ;  /* 0x000088800e0e7816 */ /* 0x000fe200000000ff */
[----:B------:R-:W-:-:S03]  /*11810*/  IMAD.MOV.U32 R0, RZ, RZ, R18 ;  /* 0x000000ffff007224 */ /* 0x000fc600078e0012 */
[----:B------:R-:W-:Y:S02]  /*11820*/  MOV R9, R14 ;  /* 0x0000000e00097202 */ /* 0x000fe40000000f00 */
[----:B------:R-:W-:Y:S02]  /*11830*/  PRMT R12, R12, 0x8880, RZ ;  /* 0x000088800c0c7816 */ /* 0x000fe400000000ff */
[----:B------:R-:W-:Y:S02]  /*11840*/  PRMT R11, R8, 0x8880, RZ ;  /* 0x00008880080b7816 */ /* 0x000fe400000000ff */
[----:B------:R-:W-:Y:S02]  /*11850*/  IADD3 R8, R9, R10, R0 ;  /* 0x0000000a09087210 */ /* 0x000fe40007ffe000 */
        /* <DEDUP_REMOVED lines=8> */
.L_x_2672:
[----:B------:R-:W-:Y:S02]  /*118e0*/  MOV R14, R6 ;  /* 0x00000006000e7202 */ /* 0x000fe40000000f00 */
[----:B------:R-:W-:Y:S02]  /*118f0*/  MOV R15, R7 ;  /* 0x00000007000f7202 */ /* 0x000fe40000000f00 */
.L_x_2671:
[----:B------:R-:W-:Y:S05]  /*11900*/  BSYNC B5 ;  /* 0x0000000000057941 */ /* 0x000fea0003800000 */
.L_x_2670:
        /* <DEDUP_REMOVED lines=79> */
[----:B------:R-:W-:Y:S02]  /*11e00*/  IADD3.X R15, RZ, R7, RZ, P1, !PT ;  /* 0x00000007ff0f7210 */ /* 0x000fe40000ffe4ff */
[----:B------:R-:W-:Y:S02]  /*11e10*/  PRMT R47, R12, 0x8880, RZ ;  /* 0x000088800c2f7816 */ /* 0x000fe400000000ff */
[----:B------:R-:W-:Y:S01]  /*11e20*/  PRMT R0, R8, 0x8880, RZ ;  /* 0x0000888008007816 */ /* 0x000fe200000000ff */
[----:B------:R-:W-:Y:S01]  /*11e30*/  IMAD.MOV.U32 R7, RZ, RZ, R15 ;  /* 0x000000ffff077224 */ /* 0x000fe200078e000f */
[----:B------:R-:W-:Y:S02]  /*11e40*/  MOV R6, R14 ;  /* 0x0000000e00067202 */ /* 0x000fe40000000f00 */
[----:B------:R-:W-:-:S02]  /*11e50*/  IADD3 R47, R0, R9, R47 ;  /* 0x00000009002f7210 */ /* 0x000fc40007ffe02f */
.L_x_2675:
[----:B------:R-:W-:Y:S05]  /*11e60*/  BSYNC B5 ;  /* 0x0000000000057941 */ /* 0x000fea0003800000 */
.L_x_2674:
[----:B------:R-:W-:-:S04]  /*11e70*/  ISETP.NE.U32.AND P1, PT, R45, RZ, PT ;  /* 0x000000ff2d00720c */ /* 0x000fc80003f25070 */
[----:B------:R-:W-:-:S13]  /*11e80*/  ISETP.NE.OR.EX P0, PT, R44, RZ, P0, P1 ;  /* 0x000000ff2c00720c */ /* 0x000fda0000705710 */
[----:B------:R-:W-:Y:S01]  /*11e90*/  @!P0 BREAK B2 ;  /* 0x0000000000028942 */ /* 0x000fe20003800000 */
[----:B------:R-:W-:Y:S05]  /*11ea0*/  @!P0 BRA `(.L_x_2667) ;  /* 0x000002f000008947 */ /* 0x000fea0003800000 */
.L_x_2669:
[----:B------:R-:W-:Y:S05]  /*11eb0*/  BSYNC B2 ;  /* 0x0000000000027941 */ /* 0x000fea0003800000 */
.L_x_2668:
[----:B------:R-:W-:Y:S02]  /*11ec0*/  BSSY B2, `(.L_x_2676) ;  /* 0x000002b000027945 */ /* 0x000fe40003800000 */
.L_x_2677:
        /* <DEDUP_REMOVED lines=43> */
.L_x_2676:
[----:B------:R-:W-:Y:S01]  /*12180*/  IMAD.MOV.U32 R14, RZ, RZ, R6 ;  /* 0x000000ffff0e7224 */ /* 0x000fe200078e0006 */
[----:B------:R-:W-:Y:S02]  /*12190*/  MOV R15, R7 ;  /* 0x00000007000f7202 */ /* 0x000fe40000000f00 */
.L_x_2667:
[----:B------:R-:W-:Y:S05]  /*121a0*/  BSYNC B3 ;  /* 0x0000000000037941 */ /* 0x000fea0003800000 */
.L_x_2666:
        /* <DEDUP_REMOVED lines=37> */
.L_x_2665:
[----:B------:R-:W-:Y:S05]  /*12400*/  BSYNC B4 ;  /* 0x0000000000047941 */ /* 0x000fea0003800000 */
.L_x_2664:
[----:B------:R0:W-:Y:S01]  /*12410*/  STG.E.U8 [R4.64], R47 ;  /* 0x0000002f04007986 */ /* 0x0001e2000c101104 */
[----:B------:R-:W-:-:S03]  /*12420*/  IADD3 R3, R3, 0x80, RZ ;  /* 0x0000008003037810 */ /* 0x000fc60007ffe0ff */
.L_x_2647:
[----:B------:R-:W-:Y:S05]  /*12430*/  BSYNC B1 ;  /* 0x0000000000017941 */ /* 0x000fea0003800000 */
.L_x_2581:
[----:B------:R-:W-:Y:S01]  /*12440*/  WARPSYNC 0xffffffff ;  /* 0xffffffff00007948 */ /* 0x000fe20003800000 */
[----:B------:R-:W-:-:S13]  /*12450*/  ISETP.GE.AND P0, PT, R3, c[0x0][0x160], PT ;  /* 0x0000580003007a0c */ /* 0x000fda0003f06270 */
[----:B------:R-:W-:Y:S05]  /*12460*/  @P0 EXIT ;  /* 0x000000000000094d */ /* 0x000fea0003800000 */
[----:B------:R-:W-:Y:S01]  /*12470*/  ISETP.NE.AND P0, PT, RZ, c[0x0][0x168], PT ;  /* 0x00005a00ff007a0c */ /* 0x000fe20003f05270 */
[----:B------:R-:W-:Y:S01]  /*12480*/  HFMA2.MMA R8, -RZ, RZ, 0, 0 ;  /* 0x00000000ff087435 */ /* 0x000fe200000001ff */
[----:B0-----:R-:W-:Y:S01]  /*12490*/  MOV R4, RZ ;  /* 0x000000ff00047202 */ /* 0x001fe20000000f00 */
        /* <DEDUP_REMOVED lines=276> */
.L_x_2678:
        /* <DEDUP_REMOVED lines=46> */
.L_x_2688:
        /* <DEDUP_REMOVED lines=26> */
[----:B----4-:R-:W-:Y:S01]  /*13a60*/  IMAD.WIDE.U32 R42, R44, c[0x0][0x538], R8 ;  /* 0x00014e002c2a7a25 */ /* 0x010fe200078e0008 */
[----:B------:R-:W2:Y:S02]  /*13a70*/  LDG.E.U8.CONSTANT R0, [R48.64] ;  /* 0x0000000430007981 */ /* 0x000ea4000c1e9100 */
[----:B------:R-:W-:Y:S01]  /*13a80*/  IADD3.X R47, R41, c[0x0][0x50c], R35, P1, !PT ;  /* 0x00014300292f7a10 */ /* 0x000fe20000ffe423 */
[----:B------:R-:W-:Y:S02]  /*13a90*/  IMAD R35, R45, c[0x0][0x538], RZ ;  /* 0x00014e002d237a24 */ /* 0x000fe400078e02ff */
[----:B-----5:R-:W-:Y:S02]  /*13aa0*/  IMAD R31, R31, c[0x0][0x538], RZ ;  /* 0x00014e001f1f7a24 */ /* 0x020fe400078e02ff */
[----:B------:R-:W-:Y:S01]  /*13ab0*/  IMAD.WIDE.U32 R40, R30, c[0x0][0x538], R8 ;  /* 0x00014e001e287a25 */ /* 0x000fe200078e0008 */
[----:B------:R-:W3:Y:S03]  /*13ac0*/  LDG.E.U8.CONSTANT R38, [R46.64] ;  /* 0x000000042e267981 */ /* 0x000ee6000c1e9100 */
[----:B------:R-:W-:Y:S01]  /*13ad0*/  IMAD R35, R44, c[0x0][0x53c], R35 ;  /* 0x00014f002c237a24 */ /* 0x000fe200078e0223 */
[----:B------:R-:W-:Y:S01]  /*13ae0*/  IADD3 R44, P1, R42, c[0x0][0x508], RZ ;  /* 0x000142002a2c7a10 */ /* 0x000fe20007f3e0ff */
        /* <DEDUP_REMOVED lines=8> */
[----:B------:R-:W-:Y:S01]  /*13b70*/  IMAD R33, R33, c[0x0][0x538], RZ ;  /* 0x00014e0021217a24 */ /* 0x000fe200078e02ff */
[----:B------:R0:W4:Y:S01]  /*13b80*/  LDG.E.U8.CONSTANT R35, [R44.64] ;  /* 0x000000042c237981 */ /* 0x000122000c1e9100 */
[C---:B------:R-:W-:Y:S01]  /*13b90*/  IMAD.WIDE.U32 R28, R32.reuse, c[0x0][0x538], R8 ;  /* 0x00014e00201c7a25 */ /* 0x040fe200078e0008 */
[----:B------:R-:W-:Y:S02]  /*13ba0*/  IADD3.X R31, R31, c[0x0][0x50c], R41, P1, !PT ;  /* 0x000143001f1f7a10 */ /* 0x000fe40000ffe429 */
[----:B------:R-:W5:Y:S01]  /*13bb0*/  LDG.E.U8.CONSTANT R42, [R42.64] ;  /* 0x000000042a2a7981 */ /* 0x000f62000c1e9100 */
[----:B------:R-:W-:Y:S01]  /*13bc0*/  IMAD R33, R32, c[0x0][0x53c], R33 ;  /* 0x00014f0020217a24 */ /* 0x000fe200078e0221 */
[----:B------:R-:W-:Y:S01]  /*13bd0*/  IADD3 R28, P1, R28, c[0x0][0x508], RZ ;  /* 0x000142001c1c7a10 */ /* 0x000fe20007f3e0ff */
[----:B------:R-:W-:Y:S01]  /*13be0*/  IMAD R19, R19, c[0x0][0x538], RZ ;  /* 0x00014e0013137a24 */ /* 0x000fe200078e02ff */
[----:B------:R1:W5:Y:S01]  /*13bf0*/  LDG.E.U8.CONSTANT R30, [R30.64] ;  /* 0x000000041e1e7981 */ /* 0x000362000c1e9100 */
[----:B------:R-:W-:Y:S01]  /*13c00*/  IMAD.WIDE.U32 R40, R18, c[0x0][0x538], R8 ;  /* 0x00014e0012287a25 */ /* 0x000fe200078e0008 */
[----:B------:R-:W-:-:S03]  /*13c10*/  IADD3.X R29, R29, c[0x0][0x50c], R33, P1, !PT ;  /* 0x000143001d1d7a10 */ /* 0x000fc60000ffe421 */
[----:B------:R-:W-:Y:S02]  /*13c20*/  IMAD R11, R11, c[0x0][0x538], RZ ;  /* 0x00014e000b0b7a24 */ /* 0x000fe400078e02ff */
[----:B------:R-:W-:Y:S01]  /*13c30*/  IMAD.WIDE.U32 R32, R10, c[0x0][0x538], R8 ;  /* 0x00014e000a207a25 */ /* 0x000fe200078e0008 */
[----:B------:R1:W5:Y:S03]  /*13c40*/  LDG.E.U8.CONSTANT R28, [R28.64] ;  /* 0x000000041c1c7981 */ /* 0x000366000c1e9100 */
[----:B------:R-:W-:Y:S01]  /*13c50*/  IMAD R19, R18, c[0x0][0x53c], R19 ;  /* 0x00014f0012137a24 */ /* 0x000fe200078e0213 */
[----:B------:R-:W-:Y:S01]  /*13c60*/  IADD3 R18, P1, R40, c[0x0][0x508], RZ ;  /* 0x0001420028127a10 */ /* 0x000fe20007f3e0ff */
[----:B0-----:R-:W-:Y:S02]  /*13c70*/  IMAD R45, R10, c[0x0][0x53c], R11 ;  /* 0x00014f000a2d7a24 */ /* 0x001fe400078e020b */
[----:B------:R-:W-:-:S02]  /*13c80*/  IMAD R23, R23, c[0x0][0x538], RZ ;  /* 0x00014e0017177a24 */ /* 0x000fc400078e02ff */
[----:B------:R-:W-:Y:S01]  /*13c90*/  IMAD.WIDE.U32 R10, R22, c[0x0][0x538], R8 ;  /* 0x00014e00160a7a25 */ /* 0x000fe200078e0008 */
[----:B------:R-:W-:-:S03]  /*13ca0*/  IADD3.X R19, R41, c[0x0][0x50c], R19, P1, !PT ;  /* 0x0001430029137a10 */ /* 0x000fc60000ffe413 */
[----:B-1----:R-:W-:Y:S01]  /*13cb0*/  IMAD R31, R22, c[0x0][0x53c], R23 ;  /* 0x00014f00161f7a24 */ /* 0x002fe200078e0217 */
[----:B------:R-:W-:Y:S01]  /*13cc0*/  IADD3 R10, P1, R10, c[0x0][0x508], RZ ;  /* 0x000142000a0a7a10 */ /* 0x000fe20007f3e0ff */
[----:B------:R-:W-:Y:S01]  /*13cd0*/  IMAD R21, R21, c[0x0][0x538], RZ ;  /* 0x00014e0015157a24 */ /* 0x000fe200078e02ff */
[----:B------:R-:W-:Y:S01]  /*13ce0*/  IADD3 R32, P2, R32, c[0x0][0x508], RZ ;  /* 0x0001420020207a10 */ /* 0x000fe20007f5e0ff */
[C---:B------:R-:W-:Y:S01]  /*13cf0*/  IMAD.WIDE.U32 R22, R20.reuse, c[0x0][0x538], R8 ;  /* 0x00014e0014167a25 */ /* 0x040fe200078e0008 */
[----:B------:R-:W-:Y:S01]  /*13d00*/  IADD3.X R11, R11, c[0x0][0x50c], R31, P1, !PT ;  /* 0x000143000b0b7a10 */ /* 0x000fe20000ffe41f */
[----:B------:R0:W5:Y:S02]  /*13d10*/  LDG.E.U8.CONSTANT R18, [R18.64] ;  /* 0x0000000412127981 */ /* 0x000164000c1e9100 */
[----:B------:R-:W-:Y:S01]  /*13d20*/  IMAD R21, R20, c[0x0][0x53c], R21 ;  /* 0x00014f0014157a24 */ /* 0x000fe200078e0215 */
[----:B------:R-:W-:Y:S01]  /*13d30*/  IADD3 R20, P1, R22, c[0x0][0x508], RZ ;  /* 0x0001420016147a10 */ /* 0x000fe20007f3e0ff */
[----:B------:R-:W-:-:S02]  /*13d40*/  IMAD R13, R13, c[0x0][0x538], RZ ;  /* 0x00014e000d0d7a24 */ /* 0x000fc400078e02ff */
[C---:B------:R-:W-:Y:S01]  /*13d50*/  IMAD.WIDE.U32 R40, R12.reuse, c[0x0][0x538], R8 ;  /* 0x00014e000c287a25 */ /* 0x040fe200078e0008 */
[----:B------:R-:W-:Y:S01]  /*13d60*/  IADD3.X R33, R33, c[0x0][0x50c], R45, P2, !PT ;  /* 0x0001430021217a10 */ /* 0x000fe200017fe42d */
[----:B------:R1:W5:Y:S01]  /*13d70*/  LDG.E.U8.CONSTANT R29, [R10.64] ;  /* 0x000000040a1d7981 */ /* 0x000362000c1e9100 */
[----:B------:R-:W-:Y:S01]  /*13d80*/  IADD3.X R21, R23, c[0x0][0x50c], R21, P1, !PT ;  /* 0x0001430017157a10 */ /* 0x000fe20000ffe415 */
[----:B------:R-:W-:Y:S01]  /*13d90*/  IMAD R13, R12, c[0x0][0x53c], R13 ;  /* 0x00014f000c0d7a24 */ /* 0x000fe200078e020d */
[----:B------:R-:W-:Y:S01]  /*13da0*/  IADD3 R12, P1, R40, c[0x0][0x508], RZ ;  /* 0x00014200280c7a10 */ /* 0x000fe20007f3e0ff */
[----:B------:R-:W-:Y:S01]  /*13db0*/  IMAD R17, R17, c[0x0][0x538], RZ ;  /* 0x00014e0011117a24 */ /* 0x000fe200078e02ff */
[----:B------:R-:W5:Y:S01]  /*13dc0*/  LDG.E.U8.CONSTANT R32, [R32.64] ;  /* 0x0000000420207981 */ /* 0x000f62000c1e9100 */
[----:B------:R-:W-:Y:S02]  /*13dd0*/  IMAD R25, R25, c[0x0][0x538], RZ ;  /* 0x00014e0019197a24 */ /* 0x000fe400078e02ff */
[----:B------:R-:W-:-:S04]  /*13de0*/  IMAD.WIDE.U32 R22, R24, c[0x0][0x538], R8 ;  /* 0x00014e0018167a25 */ /* 0x000fc800078e0008 */
[C---:B-1----:R-:W-:Y:S01]  /*13df0*/  IMAD.WIDE.U32 R10, R16.reuse, c[0x0][0x538], R8 ;  /* 0x00014e00100a7a25 */ /* 0x042fe200078e0008 */
[----:B------:R-:W-:Y:S01]  /*13e00*/  IADD3.X R13, R41, c[0x0][0x50c], R13, P1, !PT ;  /* 0x00014300290d7a10 */ /* 0x000fe20000ffe40d */
[----:B------:R-:W5:Y:S02]  /*13e10*/  LDG.E.U8.CONSTANT R20, [R20.64] ;  /* 0x0000000414147981 */ /* 0x000f64000c1e9100 */
[----:B0-----:R-:W-:Y:S01]  /*13e20*/  IMAD R19, R16, c[0x0][0x53c], R17 ;  /* 0x00014f0010137a24 */ /* 0x001fe200078e0211 */
[----:B------:R-:W-:Y:S01]  /*13e30*/  IADD3 R10, P1, R10, c[0x0][0x508], RZ ;  /* 0x000142000a0a7a10 */ /* 0x000fe20007f3e0ff */
[----:B------:R-:W-:Y:S01]  /*13e40*/  IMAD R25, R24, c[0x0][0x53c], R25 ;  /* 0x00014f0018197a24 */ /* 0x000fe200078e0219 */
[----:B------:R-:W-:Y:S01]  /*13e50*/  IADD3 R22, P2, R22, c[0x0][0x508], RZ ;  /* 0x0001420016167a10 */ /* 0x000fe20007f5e0ff */
[----:B------:R-:W-:Y:S01]  /*13e60*/  IMAD R15, R15, c[0x0][0x538], RZ ;  /* 0x00014e000f0f7a24 */ /* 0x000fe200078e02ff */
[----:B------:R-:W5:Y:S01]  /*13e70*/  LDG.E.U8.CONSTANT R12, [R12.64] ;  /* 0x000000040c0c7981 */ /* 0x000f62000c1e9100 */
[----:B------:R-:W-:Y:S01]  /*13e80*/  IMAD.WIDE.U32 R16, R14, c[0x0][0x538], R8 ;  /* 0x00014e000e107a25 */ /* 0x000fe200078e0008 */
[----:B------:R-:W-:-:S02]  /*13e90*/  IADD3.X R11, R11, c[0x0][0x50c], R19, P1, !PT ;  /* 0x000143000b0b7a10 */ /* 0x000fc40000ffe413 */
[----:B------:R-:W-:Y:S01]  /*13ea0*/  IADD3.X R23, R23, c[0x0][0x50c], R25, P2, !PT ;  /* 0x0001430017177a10 */ /* 0x000fe200017fe419 */
[----:B------:R-:W-:Y:S01]  /*13eb0*/  IMAD R15, R14, c[0x0][0x53c], R15 ;  /* 0x00014f000e0f7a24 */ /* 0x000fe200078e020f */
[----:B------:R-:W-:Y:S01]  /*13ec0*/  IADD3 R14, P1, R16, c[0x0][0x508], RZ ;  /* 0x00014200100e7a10 */ /* 0x000fe20007f3e0ff */
[----:B------:R-:W-:Y:S01]  /*13ed0*/  IMAD R19, R27, c[0x0][0x538], RZ ;  /* 0x00014e001b137a24 */ /* 0x000fe200078e02ff */
[----:B------:R-:W5:Y:S01]  /*13ee0*/  LDG.E.U8.CONSTANT R10, [R10.64] ;  /* 0x000000040a0a7981 */ /* 0x000f62000c1e9100 */
[----:B------:R-:W-:Y:S01]  /*13ef0*/  IMAD.WIDE.U32 R24, R4, c[0x0][0x538], R8 ;  /* 0x00014e0004187a25 */ /* 0x000fe200078e0008 */
[----:B------:R-:W-:Y:S02]  /*13f00*/  IADD3.X R15, R17, c[0x0][0x50c], R15, P1, !PT ;  /* 0x00014300110f7a10 */ /* 0x000fe40000ffe40f */
[----:B------:R-:W5:Y:S01]  /*13f10*/  LDG.E.U8.CONSTANT R22, [R22.64] ;  /* 0x0000000416167981 */ /* 0x000f62000c1e9100 */
[----:B------:R-:W-:-:S03]  /*13f20*/  IMAD.WIDE.U32 R16, R26, c[0x0][0x538], R8 ;  /* 0x00014e001a107a25 */ /* 0x000fc600078e0008 */
[----:B------:R-:W5:Y:S01]  /*13f30*/  LDG.E.U8.CONSTANT R14, [R14.64] ;  /* 0x000000040e0e7981 */ /* 0x000f62000c1e9100 */
[----:B------:R-:W-:Y:S01]  /*13f40*/  IMAD R5, R5, c[0x0][0x538], RZ ;  /* 0x00014e0005057a24 */ /* 0x000fe200078e02ff */
[----:B------:R-:W-:Y:S01]  /*13f50*/  IADD3 R16, P1, R16, c[0x0][0x508], RZ ;  /* 0x0001420010107a10 */ /* 0x000fe20007f3e0ff */
[----:B------:R-:W-:Y:S02]  /*13f60*/  IMAD R19, R26, c[0x0][0x53c], R19 ;  /* 0x00014f001a137a24 */ /* 0x000fe400078e0213 */
[----:B------:R-:W-:Y:S01]  /*13f70*/  IMAD R5, R4, c[0x0][0x53c], R5 ;  /* 0x00014f0004057a24 */ /* 0x000fe200078e0205 */
[----:B------:R-:W-:Y:S02]  /*13f80*/  IADD3 R4, P2, R24, c[0x0][0x508], RZ ;  /* 0x0001420018047a10 */ /* 0x000fe40007f5e0ff */
[----:B------:R-:W-:Y:S02]  /*13f90*/  IADD3.X R17, R17, c[0x0][0x50c], R19, P1, !PT ;  /* 0x0001430011117a10 */ /* 0x000fe40000ffe413 */
[----:B------:R-:W-:-:S03]  /*13fa0*/  IADD3.X R5, R25, c[0x0][0x50c], R5, P2, !PT ;  /* 0x0001430019057a10 */ /* 0x000fc600017fe405 */
[----:B------:R-:W5:Y:S04]  /*13fb0*/  LDG.E.U8.CONSTANT R16, [R16.64] ;  /* 0x0000000410107981 */ /* 0x000f68000c1e9100 */
[----:B------:R0:W5:Y:S01]  /*13fc0*/  LDG.E.U8.CONSTANT R4, [R4.64] ;  /* 0x0000000404047981 */ /* 0x000162000c1e9100 */
        /* <DEDUP_REMOVED lines=15> */
[----:B------:R-:W-:Y:S02]  /*140c0*/  MOV R0, R30 ;  /* 0x0000001e00007202 */ /* 0x000fe40000000f00 */
[----:B0-----:R-:W-:-:S04]  /*140d0*/  PRMT R5, R28, 0x8880, RZ ;  /* 0x000088801c057816 */ /* 0x001fc800000000ff */
[----:B------:R-:W-:Y:S02]  /*140e0*/  IADD3 R9, R5, R9, R0 ;  /* 0x0000000905097210 */ /* 0x000fe40007ffe000 */
[----:B------:R-:W-:-:S05]  /*140f0*/  PRMT R18, R18, 0x8880, RZ ;  /* 0x0000888012127816 */ /* 0x000fca00000000ff */
[----:B------:R-:W-:Y:S01]  /*14100*/  IMAD.MOV.U32 R0, RZ, RZ, R18 ;  /* 0x000000ffff007224 */ /* 0x000fe200078e0012 */
[----:B------:R-:W-:Y:S02]  /*14110*/  PRMT R29, R29, 0x8880, RZ ;  /* 0x000088801d1d7816 */ /* 0x000fe400000000ff */
[----:B------:R-:W-:-:S04]  /*14120*/  PRMT R32, R32, 0x8880, RZ ;  /* 0x0000888020207816 */ /* 0x000fc800000000ff */
[----:B------:R-:W-:Y:S02]  /*14130*/  MOV R5, R32 ;  /* 0x0000002000057202 */ /* 0x000fe40000000f00 */
        /* <DEDUP_REMOVED lines=12> */
[----:B------:R-:W-:-:S02]  /*14200*/  MOV R0, R10 ;  /* 0x0000000a00007202 */ /* 0x000fc40000000f00 */
[----:B------:R-:W-:-:S04]  /*14210*/  MOV R5, R14 ;  /* 0x0000000e00057202 */ /* 0x000fc80000000f00 */
[----:B------:R-:W-:Y:S02]  /*14220*/  IADD3 R5, R5, R9, R0 ;  /* 0x0000000905057210 */ /* 0x000fe40007ffe000 */
[----:B------:R-:W-:Y:S02]  /*14230*/  PRMT R39, R16, 0x8880, RZ ;  /* 0x0000888010277816 */ /* 0x000fe400000000ff */
[----:B------:R-:W-:-:S04]  /*14240*/  PRMT R0, R4, 0x8880, RZ ;  /* 0x0000888004007816 */ /* 0x000fc800000000ff */
[----:B------:R-:W-:Y:S01]  /*14250*/  IADD3 R39, R0, R5, R39 ;  /* 0x0000000500277210 */ /* 0x000fe20007ffe027 */
[----:B------:R-:W-:Y:S05]  /*14260*/  @!P1 BRA `(.L_x_2688) ;  /* 0xfffff65000009947 */ /* 0x000fea000383ffff */
[----:B------:R-:W-:Y:S05]  /*14270*/  BSYNC B5 ;  /* 0x0000000000057941 */ /* 0x000fea0003800000 */
.L_x_2687:
[----:B------:R-:W-:Y:S02]  /*14280*/  MOV R12, R6 ;  /* 0x00000006000c7202 */ /* 0x000fe40000000f00 */
[----:B------:R-:W-:Y:S02]  /*14290*/  MOV R13, R7 ;  /* 0x00000007000d7202 */ /* 0x000fe40000000f00 */
.L_x_2686:
[----:B------:R-:W-:Y:S05]  /*142a0*/  BSYNC B4 ;  /* 0x0000000000047941 */ /* 0x000fea0003800000 */
.L_x_2685:
        /* <DEDUP_REMOVED lines=34> */
[----:B------:R-:W-:Y:S01]  /*144d0*/  IADD3 R20, P0, R22, c[0x0][0x508], RZ ;  /* 0x0001420016147a10 */ /* 0x000fe20007f1e0ff */
[----:B------:R-:W-:Y:S02]  /*144e0*/  IMAD R15, R15, c[0x0][0x538], RZ ;  /* 0x00014e000f0f7a24 */ /* 0x000fe400078e02ff */
[----:B0-----:R-:W-:Y:S01]  /*144f0*/  IMAD.WIDE.U32 R24, R14, c[0x0][0x538], R8 ;  /* 0x00014e000e187a25 */ /* 0x001fe200078e0008 */
[----:B------:R-:W-:-:S02]  /*14500*/  IADD3.X R21, R23, c[0x0][0x50c], R19, P0, !PT ;  /* 0x0001430017157a10 */ /* 0x000fc400007fe413 */
[----:B------:R-:W-:Y:S01]  /*14510*/  IADD3.X R19, R27, c[0x0][0x50c], R29, P1, !PT ;  /* 0x000143001b137a10 */ /* 0x000fe20000ffe41d */
[----:B------:R-:W-:Y:S01]  /*14520*/  IMAD R15, R14, c[0x0][0x53c], R15 ;  /* 0x00014f000e0f7a24 */ /* 0x000fe200078e020f */
[----:B------:R-:W-:Y:S01]  /*14530*/  IADD3 R14, P0, R24, c[0x0][0x508], RZ ;  /* 0x00014200180e7a10 */ /* 0x000fe20007f1e0ff */
[----:B------:R-:W-:Y:S02]  /*14540*/  IMAD R27, R11, c[0x0][0x538], RZ ;  /* 0x00014e000b1b7a24 */ /* 0x000fe400078e02ff */
[C---:B------:R-:W-:Y:S01]  /*14550*/  IMAD.WIDE.U32 R22, R10.reuse, c[0x0][0x538], R8 ;  /* 0x00014e000a167a25 */ /* 0x040fe200078e0008 */
[----:B------:R-:W-:Y:S01]  /*14560*/  IADD3.X R15, R25, c[0x0][0x50c], R15, P0, !PT ;  /* 0x00014300190f7a10 */ /* 0x000fe200007fe40f */
[----:B------:R-:W4:Y:S02]  /*14570*/  LDG.E.U8.CONSTANT R11, [R20.64] ;  /* 0x00000004140b7981 */ /* 0x000f24000c1e9100 */
[----:B------:R-:W-:Y:S01]  /*14580*/  IMAD R27, R10, c[0x0][0x53c], R27 ;  /* 0x00014f000a1b7a24 */ /* 0x000fe200078e021b */
[----:B------:R-:W-:Y:S01]  /*14590*/  IADD3 R22, P0, R22, c[0x0][0x508], RZ ;  /* 0x0001420016167a10 */ /* 0x000fe20007f1e0ff */
[----:B------:R-:W-:Y:S01]  /*145a0*/  IMAD R13, R13, c[0x0][0x538], RZ ;  /* 0x00014e000d0d7a24 */ /* 0x000fe200078e02ff */
[----:B------:R-:W5:Y:S01]  /*145b0*/  LDG.E.U8.CONSTANT R18, [R18.64] ;  /* 0x0000000412127981 */ /* 0x000f62000c1e9100 */
[----:B------:R-:W-:Y:S01]  /*145c0*/  IMAD.WIDE.U32 R24, R12, c[0x0][0x538], R8 ;  /* 0x00014e000c187a25 */ /* 0x000fe200078e0008 */
[----:B------:R-:W-:-:S02]  /*145d0*/  IADD3.X R23, R23, c[0x0][0x50c], R27, P0, !PT ;  /* 0x0001430017177a10 */ /* 0x000fc400007fe41b */
[----:B------:R-:W5:Y:S01]  /*145e0*/  LDG.E.U8.CONSTANT R14, [R14.64] ;  /* 0x000000040e0e7981 */ /* 0x000f62000c1e9100 */
[----:B------:R-:W-:Y:S01]  /*145f0*/  IMAD R13, R12, c[0x0][0x53c], R13 ;  /* 0x00014f000c0d7a24 */ /* 0x000fe200078e020d */
[----:B------:R-:W-:Y:S01]  /*14600*/  IADD3 R12, P0, R24, c[0x0][0x508], RZ ;  /* 0x00014200180c7a10 */ /* 0x000fe20007f1e0ff */
[----:B------:R-:W-:Y:S01]  /*14610*/  IMAD.WIDE.U32 R26, R4, c[0x0][0x538], R8 ;  /* 0x00014e00041a7a25 */ /* 0x000fe200078e0008 */
[----:B------:R-:W5:Y:S03]  /*14620*/  LDG.E.U8.CONSTANT R22, [R22.64] ;  /* 0x0000000416167981 */ /* 0x000f66000c1e9100 */
[----:B------:R-:W-:Y:S01]  /*14630*/  IMAD R5, R5, c[0x0][0x538], RZ ;  /* 0x00014e0005057a24 */ /* 0x000fe200078e02ff */
[----:B------:R-:W-:-:S03]  /*14640*/  IADD3.X R13, R25, c[0x0][0x50c], R13, P0, !PT ;  /* 0x00014300190d7a10 */ /* 0x000fc600007fe40d */
[----:B------:R-:W-:Y:S01]  /*14650*/  IMAD R5, R4, c[0x0][0x53c], R5 ;  /* 0x00014f0004057a24 */ /* 0x000fe200078e0205 */
[----:B------:R-:W-:Y:S01]  /*14660*/  IADD3 R4, P1, R26, c[0x0][0x508], RZ ;  /* 0x000142001a047a10 */ /* 0x000fe20007f3e0ff */
[----:B------:R-:W5:Y:S03]  /*14670*/  LDG.E.U8.CONSTANT R12, [R12.64] ;  /* 0x000000040c0c7981 */ /* 0x000f66000c1e9100 */
[----:B------:R-:W-:-:S05]  /*14680*/  IADD3.X R5, R27, c[0x0][0x50c], R5, P1, !PT ;  /* 0x000143001b057a10 */ /* 0x000fca0000ffe405 */
[----:B------:R0:W5:Y:S01]  /*14690*/  LDG.E.U8.CONSTANT R4, [R4.64] ;  /* 0x0000000404047981 */ /* 0x000162000c1e9100 */
[----:B------:R-:W-:Y:S02]  /*146a0*/  IADD3 R37, P2, R37, 0x8, RZ ;  /* 0x0000000825257810 */ /* 0x000fe40007f5e0ff */
[----:B------:R-:W-:Y:S02]  /*146b0*/  PLOP3.LUT P0, PT, PT, PT, PT, 0x8, 0x0 ;  /* 0x000000000000781c */ /* 0x000fe40003f0e170 */
        /* <DEDUP_REMOVED lines=12> */
[----:B------:R-:W-:Y:S02]  /*14780*/  PRMT R39, R12, 0x8880, RZ ;  /* 0x000088800c277816 */ /* 0x000fe400000000ff */
[----:B------:R-:W-:Y:S02]  /*14790*/  IADD3 R12, P1, R6, 0x40, RZ ;  /* 0x00000040060c7810 */ /* 0x000fe40007f3e0ff */
[----:B------:R-:W-:Y:S02]  /*147a0*/  IADD3 R5, R5, R9, R0 ;  /* 0x0000000905057210 */ /* 0x000fe40007ffe000 */
[----:B------:R-:W-:-:S02]  /*147b0*/  IADD3.X R13, RZ, R7, RZ, P1, !PT ;  /* 0x00000007ff0d7210 */ /* 0x000fc40000ffe4ff */
[----:B------:R-:W-:Y:S02]  /*147c0*/  PRMT R0, R4, 0x8880, RZ ;  /* 0x0000888004007816 */ /* 0x000fe400000000ff */
[----:B------:R-:W-:Y:S01]  /*147d0*/  MOV R6, R12 ;  /* 0x0000000c00067202 */ /* 0x000fe20000000f00 */
[----:B------:R-:W-:Y:S01]  /*147e0*/  IMAD.MOV.U32 R7, RZ, RZ, R13 ;  /* 0x000000ffff077224 */ /* 0x000fe200078e000d */
[----:B------:R-:W-:Y:S02]  /*147f0*/  IADD3 R39, R0, R5, R39 ;  /* 0x0000000500277210 */ /* 0x000fe40007ffe027 */
.L_x_2690:
[----:B------:R-:W-:Y:S05]  /*14800*/  BSYNC B4 ;  /* 0x0000000000047941 */ /* 0x000fea0003800000 */
.L_x_2689:
[----:B------:R-:W-:-:S04]  /*14810*/  ISETP.NE.U32.AND P1, PT, R37, RZ, PT ;  /* 0x000000ff2500720c */ /* 0x000fc80003f25070 */
[----:B------:R-:W-:-:S13]  /*14820*/  ISETP.NE.OR.EX P0, PT, R36, RZ, P0, P1 ;  /* 0x000000ff2400720c */ /* 0x000fda0000705710 */
[----:B------:R-:W-:Y:S01]  /*14830*/  @!P0 BREAK B3 ;  /* 0x0000000000038942 */ /* 0x000fe20003800000 */
[----:B------:R-:W-:Y:S05]  /*14840*/  @!P0 BRA `(.L_x_2682) ;  /* 0x000002f000008947 */ /* 0x000fea0003800000 */
.L_x_2684:
[----:B------:R-:W-:Y:S05]  /*14850*/  BSYNC B3 ;  /* 0x0000000000037941 */ /* 0x000fea0003800000 */
.L_x_2683:
[----:B------:R-:W-:Y:S02]  /*14860*/  BSSY B3, `(.L_x_2691) ;  /* 0x000002b000037945 */ /* 0x000fe40003800000 */
.L_x_2692:
        /* <DEDUP_REMOVED lines=20> */
[----:B------:R-:W-:Y:S01]  /*149b0*/  IADD3 R14, P0, R14, c[0x0][0x508], RZ ;  /* 0x000142000e0e7a10 */ /* 0x000fe20007f1e0ff */
[----:B------:R-:W3:Y:S02]  /*149c0*/  LDG.E.U8.CONSTANT R12, [R12.64] ;  /* 0x000000040c0c7981 */ /* 0x000ee4000c1e9100 */
[----:B------:R-:W-:Y:S02]  /*149d0*/  IMAD R19, R18, c[0x0][0x53c], R19 ;  /* 0x00014f0012137a24 */ /* 0x000fe400078e0213 */
        /* <DEDUP_REMOVED lines=20> */
.L_x_2691:
[----:B------:R-:W-:Y:S01]  /*14b20*/  IMAD.MOV.U32 R12, RZ, RZ, R6 ;  /* 0x000000ffff0c7224 */ /* 0x000fe200078e0006 */
[----:B------:R-:W-:Y:S02]  /*14b30*/  MOV R13, R7 ;  /* 0x00000007000d7202 */ /* 0x000fe40000000f00 */
.L_x_2682:
[----:B------:R-:W-:Y:S05]  /*14b40*/  BSYNC B1 ;  /* 0x0000000000017941 */ /* 0x000fea0003800000 */
.L_x_2681:
[----:B------:R-:W-:-:S04]  /*14b50*/  ISETP.NE.U32.AND P0, PT, R34, RZ, PT ;  /* 0x000000ff2200720c */ /* 0x000fc80003f05070 */
[----:B------:R-:W-:-:S13]  /*14b60*/  ISETP.NE.AND.EX P0, PT, RZ, RZ, PT, P0 ;  /* 0x000000ffff00720c */ /* 0x000fda0003f05300 */
[----:B------:R-:W-:Y:S05]  /*14b70*/  @!P0 BRA `(.L_x_2680) ;  /* 0x0000023000008947 */ /* 0x000fea0003800000 */
[----:B------:R-:W2:Y:S01]  /*14b80*/  LDG.E.64.CONSTANT R4, [R12.64] ;  /* 0x000000040c047981 */ /* 0x000ea2000c1e9b00 */
[----:B------:R-:W-:Y:S01]  /*14b90*/  HFMA2.MMA R11, -RZ, RZ, 0, 0 ;  /* 0x00000000ff0b7435 */ /* 0x000fe200000001ff */
[----:B------:R-:W-:Y:S01]  /*14ba0*/  MOV R10, R8 ;  /* 0x00000008000a7202 */ /* 0x000fe20000000f00 */
[----:B--2---:R-:W-:-:S08]  /*14bb0*/  IMAD R5, R5, c[0x0][0x538], RZ ;  /* 0x00014e0005057a24 */ /* 0x004fd000078e02ff */
        /* <DEDUP_REMOVED lines=29> */
[----:B------:R-:W-:-:S04]  /*14d90*/  @P0 MOV R0, R8 ;  /* 0x0000000800000202 */ /* 0x000fc80000000f00 */
[----:B------:R-:W-:Y:S02]  /*14da0*/  @P0 IADD3 R39, R0, R39, RZ ;  /* 0x0000002700270210 */ /* 0x000fe40007ffe0ff */
.L_x_2680:
[----:B------:R-:W-:Y:S05]  /*14db0*/  BSYNC B2 ;  /* 0x0000000000027941 */ /* 0x000fea0003800000 */
.L_x_2679:
[----:B------:R-:W-:Y:S01]  /*14dc0*/  WARPSYNC 0xffffffff ;  /* 0xffffffff00007948 */ /* 0x000fe20003800000 */
[----:B------:R-:W-:Y:S01]  /*14dd0*/  STG.E.U8 [R2.64], R39 ;  /* 0x0000002702007986 */ /* 0x000fe2000c101104 */
[----:B------:R-:W-:Y:S05]  /*14de0*/  EXIT ;  /* 0x000000000000794d */ /* 0x000fea0003800000 */
.L_x_2693:
        /* <DEDUP_REMOVED lines=9> */
.L_x_16255:


//--------------------- .text._ZN2at6native73_GLOBAL__N__c8866d80_35_SparseBinaryOpIntersectionKernel_cu_1520ed90_315312apply_kernelILi128ELi8EZNS1_29binary_op_intersection_kernelINS1_9RhsProjOpEhlEEvRNS_14TensorIteratorEllRKNS_6TensorEbEUliE_EEviT1_ --------------------------
	.section	.text._ZN2at6native73_GLOBAL__N__c8866d80_35_SparseBinaryOpIntersectionKernel_cu_1520ed90_315312apply_kernelILi128ELi8EZNS1_29binary_op_intersection_kernelINS1_9RhsProjOpEhlEEvRNS_14TensorIteratorEllRKNS_6TensorEbEUliE_EEviT1_,"ax",@progbits
	.sectioninfo	@"SHI_REGISTERS=52"
	.align	128
.text._ZN2at6native73_GLOBAL__N__c8866d80_35_SparseBinaryOpIntersectionKernel_cu_1520ed90_315312apply_kernelILi128ELi8EZNS1_29binary_op_intersection_kernelINS1_9RhsProjOpEhlEEvRNS_14TensorIteratorEllRKNS_6TensorEbEUliE_EEviT1_:
        .type           _ZN2at6native73_GLOBAL__N__c8866d80_35_SparseBinaryOpIntersectionKernel_cu_1520ed90_315312apply_kernelILi128ELi8EZNS1_29binary_op_intersection_kernelINS1_9RhsProjOpEhlEEvRNS_14TensorIteratorEllRKNS_6TensorEbEUliE_EEviT1_,@function
        .size           _ZN2at6native73_GLOBAL__N__c8866d80_35_SparseBinaryOpIntersectionKernel_cu_1520ed90_315312apply_kernelILi128ELi8EZNS1_29binary_op_intersection_kernelINS1_9RhsProjOpEhlEEvRNS_14TensorIteratorEllRKNS_6TensorEbEUliE_EEviT1_,(.L_x_16256 - _ZN2at6native73_GLOBAL__N__c8866d80_35_SparseBinaryOpIntersectionKernel_cu_1520ed90_315312apply_kernelILi128ELi8EZNS1_29binary_op_intersection_kernelINS1_9RhsProjOpEhlEEvRNS_14TensorIteratorEllRKNS_6TensorEbEUliE_EEviT1_)
        .other          _ZN2at6native73_GLOBAL__N__c8866d80_35_SparseBinaryOpIntersectionKernel_cu_1520ed90_315312apply_kernelILi128ELi8EZNS1_29binary_op_intersection_kernelINS1_9RhsProjOpEhlEEvRNS_14TensorIteratorEllRKNS_6TensorEbEUliE_EEviT1_,@"STO_CUDA_ENTRY STV_DEFAULT"
_ZN2at6native73_GLOBAL__N__c8866d80_35_SparseBinaryOpIntersectionKernel_cu_1520ed90_315312apply_kernelILi128ELi8EZNS1_29binary_op_intersection_kernelINS1_9RhsProjOpEhlEEvRNS_14TensorIteratorEllRKNS_6TensorEbEUliE_EEviT1_:
        /* <DEDUP_REMOVED lines=291> */
.L_x_2696:
        /* <DEDUP_REMOVED lines=46> */
.L_x_2706:
[----:B------:R-:W2:Y:S04]  /*1510*/  LDG.E.64.CONSTANT R34, [R2.64+0x8] ;  /* 0x0000080402227981 */ /* 0x000ea8000c1e9b00 */
[----:B------:R-:W3:Y:S04]  /*1520*/  LDG.E.64.CONSTANT R38, [R2.64] ;  /* 0x0000000402267981 */ /* 0x000ee8000c1e9b00 */
        /* <DEDUP_REMOVED lines=20> */
[----:B----4-:R-:W-:Y:S01]  /*1670*/  IMAD R49, R41, c[0x0][0x538], RZ ;  /* 0x00014e0029317a24 */ /* 0x010fe200078e02ff */
[----:B------:R-:W-:Y:S01]  /*1680*/  IADD3.X R43, R37, c[0x0][0x50c], R35, P1, !PT ;  /* 0x00014300252b7a10 */ /* 0x000fe20000ffe423 */
[----:B------:R-:W-:-:S04]  /*1690*/  IMAD.WIDE.U32 R34, R38, c[0x0][0x538], R32 ;  /* 0x00014e0026227a25 */ /* 0x000fc800078e0020 */
[----:B------:R-:W-:Y:S01]  /*16a0*/  IMAD R41, R38, c[0x0][0x53c], R39 ;  /* 0x00014f0026297a24 */ /* 0x000fe200078e0227 */
[----:B------:R-:W-:Y:S01]  /*16b0*/  IADD3 R34, P1, R34, c[0x0][0x508], RZ ;  /* 0x0001420022227a10 */ /* 0x000fe20007f3e0ff */
[----:B-----5:R-:W-:Y:S01]  /*16c0*/  IMAD R7, R7, c[0x0][0x538], RZ ;  /* 0x00014e0007077a24 */ /* 0x020fe200078e02ff */
[----:B------:R-:W2:Y:S01]  /*16d0*/  LDG.E.U8.CONSTANT R42, [R42.64] ;  /* 0x000000042a2a7981 */ /* 0x000ea2000c1e9100 */
[----:B------:R-:W-:Y:S01]  /*16e0*/  IMAD.WIDE.U32 R38, R6, c[0x0][0x538], R32 ;  /* 0x00014e0006267a25 */ /* 0x000fe200078e0020 */
[----:B------:R-:W-:-:S03]  /*16f0*/  IADD3.X R35, R35, c[0x0][0x50c], R41, P1, !PT ;  /* 0x0001430023237a10 */ /* 0x000fc60000ffe429 */
        /* <DEDUP_REMOVED lines=8> */
[----:B------:R-:W-:Y:S02]  /*1780*/  IMAD R11, R11, c[0x0][0x538], RZ ;  /* 0x00014e000b0b7a24 */ /* 0x000fe400078e02ff */
[----:B------:R-:W-:Y:S01]  /*1790*/  IMAD.WIDE.U32 R8, R10, c[0x0][0x538], R32 ;  /* 0x00014e000a087a25 */ /* 0x000fe200078e0020 */
[----:B------:R-:W-:-:S03]  /*17a0*/  IADD3.X R7, R7, c[0x0][0x50c], R41, P1, !PT ;  /* 0x0001430007077a10 */ /* 0x000fc60000ffe429 */
[----:B------:R-:W-:Y:S01]  /*17b0*/  IMAD R11, R10, c[0x0][0x53c], R11 ;  /* 0x00014f000a0b7a24 */ /* 0x000fe200078e020b */
[----:B------:R-:W-:Y:S01]  /*17c0*/  IADD3 R8, P1, R8, c[0x0][0x508], RZ ;  /* 0x0001420008087a10 */ /* 0x000fe20007f3e0ff */
[----:B------:R-:W-:Y:S01]  /*17d0*/  IMAD.WIDE.U32 R36, R40, c[0x0][0x538], R32 ;  /* 0x00014e0028247a25 */ /* 0x000fe200078e0020 */
[----:B------:R1:W4:Y:S02]  /*17e0*/  LDG.E.U8.CONSTANT R6, [R6.64] ;  /* 0x0000000406067981 */ /* 0x000324000c1e9100 */
[----:B------:R-:W-:Y:S01]  /*17f0*/  IADD3.X R9, R9, c[0x0][0x50c], R11, P1, !PT ;  /* 0x0001430009097a10 */ /* 0x000fe20000ffe40b */
[----:B------:R-:W-:Y:S02]  /*1800*/  IMAD R13, R13, c[0x0][0x538], RZ ;  /* 0x00014e000d0d7a24 */ /* 0x000fe400078e02ff */
[----:B------:R-:W-:Y:S01]  /*1810*/  IMAD.WIDE.U32 R10, R12, c[0x0][0x538], R32 ;  /* 0x00014e000c0a7a25 */ /* 0x000fe200078e0020 */
[----:B------:R-:W-:-:S03]  /*1820*/  IADD3 R36, P2, R36, c[0x0][0x508], RZ ;  /* 0x0001420024247a10 */ /* 0x000fc60007f5e0ff */
[----:B------:R-:W-:Y:S01]  /*1830*/  IMAD R49, R40, c[0x0][0x53c], R49 ;  /* 0x00014f0028317a24 */ /* 0x000fe200078e0231 */
[----:B-1----:R1:W5:Y:S01]  /*1840*/  LDG.E.U8.CONSTANT R7, [R8.64] ;  /* 0x0000000408077981 */ /* 0x002362000c1e9100 */
[----:B0-----:R-:W-:Y:S01]  /*1850*/  IMAD R35, R12, c[0x0][0x53c], R13 ;  /* 0x00014f000c237a24 */ /* 0x001fe200078e020d */
[----:B------:R-:W-:Y:S01]  /*1860*/  IADD3 R10, P1, R10, c[0x0][0x508], RZ ;  /* 0x000142000a0a7a10 */ /* 0x000fe20007f3e0ff */
[----:B------:R-:W-:Y:S01]  /*1870*/  IMAD R15, R15, c[0x0][0x538], RZ ;  /* 0x00014e000f0f7a24 */ /* 0x000fe200078e02ff */
[----:B------:R0:W5:Y:S01]  /*1880*/  LDG.E.U8.CONSTANT R40, [R38.64] ;  /* 0x0000000426287981 */ /* 0x000162000c1e9100 */
[----:B------:R-:W-:Y:S01]  /*1890*/  IMAD.WIDE.U32 R12, R14, c[0x0][0x538], R32 ;  /* 0x00014e000e0c7a25 */ /* 0x000fe200078e0020 */
[----:B------:R-:W-:-:S03]  /*18a0*/  IADD3.X R37, R37, c[0x0][0x50c], R49, P2, !PT ;  /* 0x0001430025257a10 */ /* 0x000fc600017fe431 */
[----:B------:R-:W-:Y:S01]  /*18b0*/  IMAD R17, R17, c[0x0][0x538], RZ ;  /* 0x00014e0011117a24 */ /* 0x000fe200078e02ff */
[----:B------:R-:W-:Y:S01]  /*18c0*/  IADD3 R12, P2, R12, c[0x0][0x508], RZ ;  /* 0x000142000c0c7a10 */ /* 0x000fe20007f5e0ff */
[----:B------:R-:W-:Y:S01]  /*18d0*/  IMAD R15, R14, c[0x0][0x53c], R15 ;  /* 0x00014f000e0f7a24 */ /* 0x000fe200078e020f */
[----:B------:R-:W-:Y:S01]  /*18e0*/  IADD3.X R11, R11, c[0x0][0x50c], R35, P1, !PT ;  /* 0x000143000b0b7a10 */ /* 0x000fe20000ffe423 */
[C---:B0-----:R-:W-:Y:S01]  /*18f0*/  IMAD.WIDE.U32 R38, R16.reuse, c[0x0][0x538], R32 ;  /* 0x00014e0010267a25 */ /* 0x041fe200078e0020 */
[----:B------:R0:W5:Y:S03]  /*1900*/  LDG.E.U8.CONSTANT R36, [R36.64] ;  /* 0x0000000424247981 */ /* 0x000166000c1e9100 */
[----:B------:R-:W-:Y:S01]  /*1910*/  IMAD R17, R16, c[0x0][0x53c], R17 ;  /* 0x00014f0010117a24 */ /* 0x000fe200078e0211 */
[----:B------:R-:W-:Y:S01]  /*1920*/  IADD3 R14, P1, R38, c[0x0][0x508], RZ ;  /* 0x00014200260e7a10 */ /* 0x000fe20007f3e0ff */
[----:B------:R-:W-:Y:S01]  /*1930*/  IMAD R21, R21, c[0x0][0x538], RZ ;  /* 0x00014e0015157a24 */ /* 0x000fe200078e02ff */
[----:B------:R-:W-:Y:S01]  /*1940*/  IADD3.X R13, R13, c[0x0][0x50c], R15, P2, !PT ;  /* 0x000143000d0d7a10 */ /* 0x000fe200017fe40f */
[----:B------:R1:W5:Y:S01]  /*1950*/  LDG.E.U8.CONSTANT R16, [R10.64] ;  /* 0x000000040a107981 */ /* 0x000362000c1e9100 */
[----:B------:R-:W-:Y:S01]  /*1960*/  IADD3.X R15, R39, c[0x0][0x50c], R17, P1, !PT ;  /* 0x00014300270f7a10 */ /* 0x000fe20000ffe411 */
[----:B0-----:R-:W-:-:S02]  /*1970*/  IMAD R37, R19, c[0x0][0x538], RZ ;  /* 0x00014e0013257a24 */ /* 0x001fc400078e02ff */
[----:B------:R0:W5:Y:S01]  /*1980*/  LDG.E.U8.CONSTANT R17, [R12.64] ;  /* 0x000000040c117981 */ /* 0x000162000c1e9100 */
[----:B------:R-:W-:Y:S02]  /*1990*/  IMAD R39, R23, c[0x0][0x538], RZ ;  /* 0x00014e0017277a24 */ /* 0x000fe400078e02ff */
[----:B------:R-:W-:Y:S01]  /*19a0*/  IMAD R37, R18, c[0x0][0x53c], R37 ;  /* 0x00014f0012257a24 */ /* 0x000fe200078e0225 */
[----:B------:R1:W5:Y:S01]  /*19b0*/  LDG.E.U8.CONSTANT R35, [R14.64] ;  /* 0x000000040e237981 */ /* 0x000362000c1e9100 */
[----:B------:R-:W-:Y:S02]  /*19c0*/  IMAD R23, R20, c[0x0][0x53c], R21 ;  /* 0x00014f0014177a24 */ /* 0x000fe400078e0215 */
[----:B------:R-:W-:-:S04]  /*19d0*/  IMAD.WIDE.U32 R18, R18, c[0x0][0x538], R32 ;  /* 0x00014e0012127a25 */ /* 0x000fc800078e0020 */
[----:B------:R-:W-:Y:S01]  /*19e0*/  IMAD.WIDE.U32 R20, R20, c[0x0][0x538], R32 ;  /* 0x00014e0014147a25 */ /* 0x000fe200078e0020 */
[----:B0-----:R-:W-:-:S03]  /*19f0*/  IADD3 R12, P1, R18, c[0x0][0x508], RZ ;  /* 0x00014200120c7a10 */ /* 0x001fc60007f3e0ff */
[----:B------:R-:W-:Y:S01]  /*1a00*/  IMAD R25, R25, c[0x0][0x538], RZ ;  /* 0x00014e0019197a24 */ /* 0x000fe200078e02ff */
[----:B-1----:R-:W-:Y:S01]  /*1a10*/  IADD3 R14, P2, R20, c[0x0][0x508], RZ ;  /* 0x00014200140e7a10 */ /* 0x002fe20007f5e0ff */
[----:B------:R-:W-:Y:S01]  /*1a20*/  IMAD.WIDE.U32 R10, R24, c[0x0][0x538], R32 ;  /* 0x00014e00180a7a25 */ /* 0x000fe200078e0020 */
[----:B------:R-:W-:-:S03]  /*1a30*/  IADD3.X R13, R19, c[0x0][0x50c], R37, P1, !PT ;  /* 0x00014300130d7a10 */ /* 0x000fc60000ffe425 */
[----:B------:R-:W-:Y:S01]  /*1a40*/  IMAD.WIDE.U32 R8, R22, c[0x0][0x538], R32 ;  /* 0x00014e0016087a25 */ /* 0x000fe200078e0020 */
[----:B------:R-:W-:Y:S02]  /*1a50*/  IADD3.X R15, R21, c[0x0][0x50c], R23, P2, !PT ;  /* 0x00014300150f7a10 */ /* 0x000fe400017fe417 */
[----:B------:R-:W-:Y:S01]  /*1a60*/  IADD3 R10, P1, R10, c[0x0][0x508], RZ ;  /* 0x000142000a0a7a10 */ /* 0x000fe20007f3e0ff */
[----:B------:R-:W-:Y:S01]  /*1a70*/  IMAD R25, R24, c[0x0][0x53c], R25 ;  /* 0x00014f0018197a24 */ /* 0x000fe200078e0219 */
[----:B------:R-:W-:Y:S01]  /*1a80*/  IADD3 R8, P3, R8, c[0x0][0x508], RZ ;  /* 0x0001420008087a10 */ /* 0x000fe20007f7e0ff */
[----:B------:R-:W-:Y:S01]  /*1a90*/  IMAD R39, R22, c[0x0][0x53c], R39 ;  /* 0x00014f0016277a24 */ /* 0x000fe200078e0227 */
[----:B------:R-:W5:Y:S01]  /*1aa0*/  LDG.E.U8.CONSTANT R14, [R14.64] ;  /* 0x000000040e0e7981 */ /* 0x000f62000c1e9100 */
[----:B------:R-:W-:Y:S02]  /*1ab0*/  IMAD R21, R27, c[0x0][0x538], RZ ;  /* 0x00014e001b157a24 */ /* 0x000fe400078e02ff */
[----:B------:R-:W-:Y:S01]  /*1ac0*/  IMAD.WIDE.U32 R18, R26, c[0x0][0x538], R32 ;  /* 0x00014e001a127a25 */ /* 0x000fe200078e0020 */
[----:B------:R0:W5:Y:S01]  /*1ad0*/  LDG.E.U8.CONSTANT R22, [R12.64] ;  /* 0x000000040c167981 */ /* 0x000162000c1e9100 */
[----:B------:R-:W-:-:S02]  /*1ae0*/  IADD3.X R11, R11, c[0x0][0x50c], R25, P1, !PT ;  /* 0x000143000b0b7a10 */ /* 0x000fc40000ffe419 */
[----:B------:R-:W-:Y:S01]  /*1af0*/  IMAD R27, R26, c[0x0][0x53c], R21 ;  /* 0x00014f001a1b7a24 */ /* 0x000fe200078e0215 */
[----:B------:R-:W-:Y:S01]  /*1b00*/  IADD3.X R9, R9, c[0x0][0x50c], R39, P3, !PT ;  /* 0x0001430009097a10 */ /* 0x000fe20001ffe427 */
[----:B------:R-:W-:Y:S01]  /*1b10*/  IMAD R23, R29, c[0x0][0x538], RZ ;  /* 0x00014e001d177a24 */ /* 0x000fe200078e02ff */
[----:B------:R-:W-:Y:S01]  /*1b20*/  IADD3 R18, P1, R18, c[0x0][0x508], RZ ;  /* 0x0001420012127a10 */ /* 0x000fe20007f3e0ff */
[--C-:B------:R-:W-:Y:S01]  /*1b30*/  IMAD.WIDE.U32 R20, R28, c[0x0][0x538], R32.reuse ;  /* 0x00014e001c147a25 */ /* 0x100fe200078e0020 */
[----:B------:R1:W5:Y:S03]  /*1b40*/  LDG.E.U8.CONSTANT R10, [R10.64] ;  /* 0x000000040a0a7981 */ /* 0x000366000c1e9100 */
[----:B------:R-:W-:Y:S02]  /*1b50*/  IMAD R25, R31, c[0x0][0x538], RZ ;  /* 0x00014e001f197a24 */ /* 0x000fe400078e02ff */
[----:B0-----:R-:W-:Y:S01]  /*1b60*/  IMAD.WIDE.U32 R12, R30, c[0x0][0x538], R32 ;  /* 0x00014e001e0c7a25 */ /* 0x001fe200078e0020 */
[----:B------:R-:W-:Y:S01]  /*1b70*/  IADD3.X R19, R19, c[0x0][0x50c], R27, P1, !PT ;  /* 0x0001430013137a10 */ /* 0x000fe20000ffe41b */
[----:B------:R4:W5:Y:S01]  /*1b80*/  LDG.E.U8.CONSTANT R8, [R8.64] ;  /* 0x0000000408087981 */ /* 0x000962000c1e9100 */
[----:B------:R-:W-:Y:S01]  /*1b90*/  IADD3 R20, P1, R20, c[0x0][0x508], RZ ;  /* 0x0001420014147a10 */ /* 0x000fe20007f3e0ff */
[----:B------:R-:W-:Y:S01]  /*1ba0*/  IMAD R23, R28, c[0x0][0x53c], R23 ;  /* 0x00014f001c177a24 */ /* 0x000fe200078e0217 */
[----:B------:R-:W-:Y:S01]  /*1bb0*/  IADD3 R12, P2, R12, c[0x0][0x508], RZ ;  /* 0x000142000c0c7a10 */ /* 0x000fe20007f5e0ff */
[----:B------:R-:W-:Y:S01]  /*1bc0*/  IMAD R25, R30, c[0x0][0x53c], R25 ;  /* 0x00014f001e197a24 */ /* 0x000fe200078e0219 */
[----:B------:R-:W5:Y:S02]  /*1bd0*/  LDG.E.U8.CONSTANT R18, [R18.64] ;  /* 0x0000000412127981 */ /* 0x000f64000c1e9100 */
[----:B------:R-:W-:-:S02]  /*1be0*/  IADD3.X R21, R21, c[0x0][0x50c], R23, P1, !PT ;  /* 0x0001430015157a10 */ /* 0x000fc40000ffe417 */
        /* <DEDUP_REMOVED lines=9> */
[----:B--2---:R-:W-:Y:S02]  /*1c80*/  LOP3.LUT R42, R42, 0xff, RZ, 0xc0, !PT ;  /* 0x000000ff2a2a7812 */ /* 0x004fe400078ec0ff */
[----:B---3--:R-:W-:-:S04]  /*1c90*/  LOP3.LUT R34, R34, 0xff, RZ, 0xc0, !PT ;  /* 0x000000ff22227812 */ /* 0x008fc800078ec0ff */
[----:B------:R-:W-:Y:S02]  /*1ca0*/  IADD3 R47, R42, R47, R34 ;  /* 0x0000002f2a2f7210 */ /* 0x000fe40007ffe022 */
[----:B----4-:R-:W-:Y:S02]  /*1cb0*/  LOP3.LUT R9, R6, 0xff, RZ, 0xc0, !PT ;  /* 0x000000ff06097812 */ /* 0x010fe400078ec0ff */
[----:B-----5:R-:W-:Y:S02]  /*1cc0*/  LOP3.LUT R6, R7, 0xff, RZ, 0xc0, !PT ;  /* 0x000000ff07067812 */ /* 0x020fe400078ec0ff */
[----:B-1----:R-:W-:Y:S02]  /*1cd0*/  LOP3.LUT R11, R40, 0xff, RZ, 0xc0, !PT ;  /* 0x000000ff280b7812 */ /* 0x002fe400078ec0ff */
[----:B------:R-:W-:-:S04]  /*1ce0*/  LOP3.LUT R36, R36, 0xff, RZ, 0xc0, !PT ;  /* 0x000000ff24247812 */ /* 0x000fc800078ec0ff */
[----:B------:R-:W-:Y:S02]  /*1cf0*/  IADD3 R11, R11, R47, R36 ;  /* 0x0000002f0b0b7210 */ /* 0x000fe40007ffe024 */
[----:B------:R-:W-:Y:S02]  /*1d00*/  LOP3.LUT R16, R16, 0xff, RZ, 0xc0, !PT ;  /* 0x000000ff10107812 */ /* 0x000fe400078ec0ff */
[----:B------:R-:W-:Y:S02]  /*1d10*/  IADD3 R6, R6, R11, R9 ;  /* 0x0000000b06067210 */ /* 0x000fe40007ffe009 */
[----:B------:R-:W-:-:S04]  /*1d20*/  LOP3.LUT R7, R17, 0xff, RZ, 0xc0, !PT ;  /* 0x000000ff11077812 */ /* 0x000fc800078ec0ff */
[----:B------:R-:W-:Y:S02]  /*1d30*/  IADD3 R7, R7, R6, R16 ;  /* 0x0000000607077210 */ /* 0x000fe40007ffe010 */
[----:B------:R-:W-:Y:S02]  /*1d40*/  LOP3.LUT R35, R35, 0xff, RZ, 0xc0, !PT ;  /* 0x000000ff23237812 */ /* 0x000fe400078ec0ff */
        /* <DEDUP_REMOVED lines=10> */
[----:B------:R-:W-:Y:S01]  /*1df0*/  IADD3 R47, R12, R6, R47 ;  /* 0x000000060c2f7210 */ /* 0x000fe20007ffe02f */
[----:B------:R-:W-:Y:S05]  /*1e00*/  @!P1 BRA `(.L_x_2706) ;  /* 0xfffff70000009947 */ /* 0x000fea000383ffff */
[----:B------:R-:W-:Y:S05]  /*1e10*/  BSYNC B5 ;  /* 0x0000000000057941 */ /* 0x000fea0003800000 */
.L_x_2705:
[----:B------:R-:W-:Y:S02]  /*1e20*/  MOV R12, R2 ;  /* 0x00000002000c7202 */ /* 0x000fe40000000f00 */
[----:B------:R-:W-:Y:S02]  /*1e30*/  MOV R13, R3 ;  /* 0x00000003000d7202 */ /* 0x000fe40000000f00 */
.L_x_2704:
[----:B------:R-:W-:Y:S05]  /*1e40*/  BSYNC B4 ;  /* 0x0000000000047941 */ /* 0x000fea0003800000 */
.L_x_2703:
        /* <DEDUP_REMOVED lines=19> */
[----:B---3--:R-:W-:-:S03]  /*1f80*/  IMAD R21, R21, c[0x0][0x538], RZ ;  /* 0x00014e0015157a24 */ /* 0x008fc600078e02ff */
[----:B------:R-:W-:Y:S01]  /*1f90*/  IADD3.X R15, R23, c[0x0][0x50c], R15, P0, !PT ;  /* 0x00014300170f7a10 */ /* 0x000fe200007fe40f */
[----:B----4-:R-:W-:Y:S02]  /*1fa0*/  IMAD R23, R19, c[0x0][0x538], RZ ;  /* 0x00014e0013177a24 */ /* 0x010fe400078e02ff */
[C---:B------:R-:W-:Y:S02]  /*1fb0*/  IMAD R19, R20.reuse, c[0x0][0x53c], R21 ;  /* 0x00014f0014137a24 */ /* 0x040fe400078e0215 */
[----:B------:R-:W-:Y:S01]  /*1fc0*/  IMAD.WIDE.U32 R20, R20, c[0x0][0x538], R32 ;  /* 0x00014e0014147a25 */ /* 0x000fe200078e0020 */
[----:B------:R0:W2:Y:S03]  /*1fd0*/  LDG.E.U8.CONSTANT R14, [R14.64] ;  /* 0x000000040e0e7981 */ /* 0x0000a6000c1e9100 */
[C---:B------:R-:W-:Y:S02]  /*1fe0*/  IMAD R27, R18.reuse, c[0x0][0x53c], R23 ;  /* 0x00014f00121b7a24 */ /* 0x040fe400078e0217 */
[----:B------:R-:W-:Y:S01]  /*1ff0*/  IMAD.WIDE.U32 R22, R18, c[0x0][0x538], R32 ;  /* 0x00014e0012167a25 */ /* 0x000fe200078e0020 */
[----:B------:R-:W-:-:S03]  /*2000*/  IADD3 R18, P0, R20, c[0x0][0x508], RZ ;  /* 0x0001420014127a10 */ /* 0x000fc60007f1e0ff */
[----:B-----5:R-:W-:Y:S01]  /*2010*/  IMAD R17, R17, c[0x0][0x538], RZ ;  /* 0x00014e0011117a24 */ /* 0x020fe200078e02ff */
[----:B------:R-:W-:Y:S01]  /*2020*/  IADD3 R20, P1, R22, c[0x0][0x508], RZ ;  /* 0x0001420016147a10 */ /* 0x000fe20007f3e0ff */
[C---:B------:R-:W-:Y:S01]  /*2030*/  IMAD.WIDE.U32 R24, R16.reuse, c[0x0][0x538], R32 ;  /* 0x00014e0010187a25 */ /* 0x040fe200078e0020 */
[----:B------:R-:W-:Y:S02]  /*2040*/  IADD3.X R19, R21, c[0x0][0x50c], R19, P0, !PT ;  /* 0x0001430015137a10 */ /* 0x000fe400007fe413 */
[----:B------:R-:W-:Y:S01]  /*2050*/  IADD3.X R21, R23, c[0x0][0x50c], R27, P1, !PT ;  /* 0x0001430017157a10 */ /* 0x000fe20000ffe41b */
[----:B------:R-:W-:Y:S01]  /*2060*/  IMAD R29, R16, c[0x0][0x53c], R17 ;  /* 0x00014f00101d7a24 */ /* 0x000fe200078e0211 */
[----:B------:R-:W-:Y:S01]  /*2070*/  IADD3 R22, P2, R24, c[0x0][0x508], RZ ;  /* 0x0001420018167a10 */ /* 0x000fe20007f5e0ff */
[----:B------:R-:W-:Y:S02]  /*2080*/  IMAD R13, R13, c[0x0][0x538], RZ ;  /* 0x00014e000d0d7a24 */ /* 0x000fe400078e02ff */
[----:B------:R-:W-:Y:S01]  /*2090*/  IMAD.WIDE.U32 R16, R12, c[0x0][0x538], R32 ;  /* 0x00014e000c107a25 */ /* 0x000fe200078e0020 */
[----:B------:R-:W-:-:S03]  /*20a0*/  IADD3.X R23, R25, c[0x0][0x50c], R29, P2, !PT ;  /* 0x0001430019177a10 */ /* 0x000fc600017fe41d */
[----:B0-----:R-:W-:Y:S01]  /*20b0*/  IMAD R15, R12, c[0x0][0x53c], R13 ;  /* 0x00014f000c0f7a24 */ /* 0x001fe200078e020d */
[----:B------:R-:W-:Y:S01]  /*20c0*/  IADD3 R16, P0, R16, c[0x0][0x508], RZ ;  /* 0x0001420010107a10 */ /* 0x000fe20007f1e0ff */
[----:B------:R-:W-:Y:S01]  /*20d0*/  IMAD R9, R9, c[0x0][0x538], RZ ;  /* 0x00014e0009097a24 */ /* 0x000fe200078e02ff */
[----:B------:R0:W3:Y:S01]  /*20e0*/  LDG.E.U8.CONSTANT R13, [R18.64] ;  /* 0x00000004120d7981 */ /* 0x0000e2000c1e9100 */
[C---:B------:R-:W-:Y:S01]  /*20f0*/  IMAD.WIDE.U32 R24, R8.reuse, c[0x0][0x538], R32 ;  /* 0x00014e0008187a25 */ /* 0x040fe200078e0020 */
[----:B------:R-:W-:Y:S02]  /*2100*/  IADD3.X R17, R17, c[0x0][0x50c], R15, P0, !PT ;  /* 0x0001430011117a10 */ /* 0x000fe400007fe40f */
[----:B------:R-:W4:Y:S01]  /*2110*/  LDG.E.U8.CONSTANT R12, [R20.64] ;  /* 0x00000004140c7981 */ /* 0x000f22000c1e9100 */
[----:B------:R-:W-:Y:S01]  /*2120*/  IMAD R9, R8, c[0x0][0x53c], R9 ;  /* 0x00014f0008097a24 */ /* 0x000fe200078e0209 */
[----:B------:R-:W-:Y:S01]  /*2130*/  IADD3 R8, P0, R24, c[0x0][0x508], RZ ;  /* 0x0001420018087a10 */ /* 0x000fe20007f1e0ff */
[----:B------:R-:W-:Y:S01]  /*2140*/  IMAD R7, R7, c[0x0][0x538], RZ ;  /* 0x00014e0007077a24 */ /* 0x000fe200078e02ff */
[----:B------:R-:W5:Y:S01]  /*2150*/  LDG.E.U8.CONSTANT R22, [R22.64] ;  /* 0x0000000416167981 */ /* 0x000f62000c1e9100 */
[----:B------:R-:W-:Y:S01]  /*2160*/  IMAD.WIDE.U32 R26, R6, c[0x0][0x538], R32 ;  /* 0x00014e00061a7a25 */ /* 0x000fe200078e0020 */
[----:B------:R-:W-:-:S02]  /*2170*/  IADD3.X R9, R25, c[0x0][0x50c], R9, P0, !PT ;  /* 0x0001430019097a10 */ /* 0x000fc400007fe409 */
[----:B------:R-:W5:Y:S01]  /*2180*/  LDG.E.U8.CONSTANT R16, [R16.64] ;  /* 0x0000000410107981 */ /* 0x000f62000c1e9100 */
[----:B------:R-:W-:Y:S02]  /*2190*/  IMAD R11, R11, c[0x0][0x538], RZ ;  /* 0x00014e000b0b7a24 */ /* 0x000fe400078e02ff */
[----:B0-----:R-:W-:Y:S01]  /*21a0*/  IMAD.WIDE.U32 R18, R10, c[0x0][0x538], R32 ;  /* 0x00014e000a127a25 */ /* 0x001fe200078e0020 */
[----:B------:R0:W5:Y:S03]  /*21b0*/  LDG.E.U8.CONSTANT R8, [R8.64] ;  /* 0x0000000408087981 */ /* 0x000166000c1e9100 */
[----:B------:R-:W-:Y:S01]  /*21c0*/  IMAD R7, R6, c[0x0][0x53c], R7 ;  /* 0x00014f0006077a24 */ /* 0x000fe200078e0207 */
[----:B------:R-:W-:Y:S01]  /*21d0*/  IADD3 R6, P0, R26, c[0x0][0x508], RZ ;  /* 0x000142001a067a10 */ /* 0x000fe20007f1e0ff */
[----:B------:R-:W-:Y:S01]  /*21e0*/  IMAD R11, R10, c[0x0][0x53c], R11 ;  /* 0x00014f000a0b7a24 */ /* 0x000fe200078e020b */
[----:B------:R-:W-:-:S02]  /*21f0*/  IADD3 R10, P1, R18, c[0x0][0x508], RZ ;  /* 0x00014200120a7a10 */ /* 0x000fc40007f3e0ff */
[----:B------:R-:W-:Y:S02]  /*2200*/  IADD3.X R7, R27, c[0x0][0x50c], R7, P0, !PT ;  /* 0x000143001b077a10 */ /* 0x000fe400007fe407 */
[----:B------:R-:W-:-:S03]  /*2210*/  IADD3.X R11, R19, c[0x0][0x50c], R11, P1, !PT ;  /* 0x00014300130b7a10 */ /* 0x000fc60000ffe40b */
[----:B------:R-:W5:Y:S04]  /*2220*/  LDG.E.U8.CONSTANT R6, [R6.64] ;  /* 0x0000000406067981 */ /* 0x000f68000c1e9100 */
[----:B------:R-:W5:Y:S01]  /*2230*/  LDG.E.U8.CONSTANT R10, [R10.64] ;  /* 0x000000040a0a7981 */ /* 0x000f62000c1e9100 */
[----:B------:R-:W-:Y:S02]  /*2240*/  IADD3 R46, P2, R46, 0x8, RZ ;  /* 0x000000082e2e7810 */ /* 0x000fe40007f5e0ff */
[----:B------:R-:W-:-:S03]  /*2250*/  PLOP3.LUT P0, PT, PT, PT, PT, 0x8, 0x0 ;  /* 0x000000000000781c */ /* 0x000fc60003f0e170 */
[----:B------:R-:W-:Y:S01]  /*2260*/  IMAD.X R45, RZ, RZ, R45, P2 ;  /* 0x000000ffff2d7224 */ /* 0x000fe200010e062d */
[----:B--2---:R-:W-:Y:S02]  /*2270*/  LOP3.LUT R15, R14, 0xff, RZ, 0xc0, !PT ;  /* 0x000000ff0e0f7812 */ /* 0x004fe400078ec0ff */
[----:B---3--:R-:W-:Y:S02]  /*2280*/  LOP3.LUT R14, R13, 0xff, RZ, 0xc0, !PT ;  /* 0x000000ff0d0e7812 */ /* 0x008fe400078ec0ff */
[----:B----4-:R-:W-:Y:S02]  /*2290*/  LOP3.LUT R13, R12, 0xff, RZ, 0xc0, !PT ;  /* 0x000000ff0c0d7812 */ /* 0x010fe400078ec0ff */
[----:B------:R-:W-:Y:S02]  /*22a0*/  IADD3 R47, R14, R47, R15 ;  /* 0x0000002f0e2f7210 */ /* 0x000fe40007ffe00f */
[----:B-----5:R-:W-:-:S04]  /*22b0*/  LOP3.LUT R12, R22, 0xff, RZ, 0xc0, !PT ;  /* 0x000000ff160c7812 */ /* 0x020fc800078ec0ff */
[----:B------:R-:W-:Y:S02]  /*22c0*/  IADD3 R12, R12, R47, R13 ;  /* 0x0000002f0c0c7210 */ /* 0x000fe40007ffe00d */
[----:B0-----:R-:W-:Y:S02]  /*22d0*/  LOP3.LUT R9, R16, 0xff, RZ, 0xc0, !PT ;  /* 0x000000ff10097812 */ /* 0x001fe400078ec0ff */
[----:B------:R-:W-:-:S04]  /*22e0*/  LOP3.LUT R8, R8, 0xff, RZ, 0xc0, !PT ;  /* 0x000000ff08087812 */ /* 0x000fc800078ec0ff */
[----:B------:R-:W-:Y:S02]  /*22f0*/  IADD3 R8, R8, R12, R9 ;  /* 0x0000000c08087210 */ /* 0x000fe40007ffe009 */
[----:B------:R-:W-:-:S04]  /*2300*/  IADD3 R12, P1, R2, 0x40, RZ ;  /* 0x00000040020c7810 */ /* 0x000fc80007f3e0ff */
[----:B------:R-:W-:Y:S02]  /*2310*/  IADD3.X R13, RZ, R3, RZ, P1, !PT ;  /* 0x00000003ff0d7210 */ /* 0x000fe40000ffe4ff */
[----:B------:R-:W-:Y:S02]  /*2320*/  LOP3.LUT R47, R6, 0xff, RZ, 0xc0, !PT ;  /* 0x000000ff062f7812 */ /* 0x000fe400078ec0ff */
[----:B------:R-:W-:Y:S02]  /*2330*/  LOP3.LUT R10, R10, 0xff, RZ, 0xc0, !PT ;  /* 0x000000ff0a0a7812 */ /* 0x000fe400078ec0ff */
[----:B------:R-:W-:Y:S02]  /*2340*/  MOV R2, R12 ;  /* 0x0000000c00027202 */ /* 0x000fe40000000f00 */
[----:B------:R-:W-:Y:S02]  /*2350*/  IADD3 R47, R10, R8, R47 ;  /* 0x000000080a2f7210 */ /* 0x000fe40007ffe02f */
[----:B------:R-:W-:-:S02]  /*2360*/  MOV R3, R13 ;  /* 0x0000000d00037202 */ /* 0x000fc40000000f00 */
.L_x_2708:
[----:B------:R-:W-:Y:S05]  /*2370*/  BSYNC B4 ;  /* 0x0000000000047941 */ /* 0x000fea0003800000 */
.L_x_2707:
[----:B------:R-:W-:-:S04]  /*2380*/  ISETP.NE.U32.AND P1, PT, R46, RZ, PT ;  /* 0x000000ff2e00720c */ /* 0x000fc80003f25070 */
[----:B------:R-:W-:-:S13]  /*2390*/  ISETP.NE.OR.EX P0, PT, R45, RZ, P0, P1 ;  /* 0x000000ff2d00720c */ /* 0x000fda0000705710 */
[----:B------:R-:W-:Y:S01]  /*23a0*/  @!P0 BREAK B3 ;  /* 0x0000000000038942 */ /* 0x000fe20003800000 */
[----:B------:R-:W-:Y:S05]  /*23b0*/  @!P0 BRA `(.L_x_2700) ;  /* 0x000002f000008947 */ /* 0x000fea0003800000 */
.L_x_2702:
[----:B------:R-:W-:Y:S05]  /*23c0*/  BSYNC B3 ;  /* 0x0000000000037941 */ /* 0x000fea0003800000 */
.L_x_2701:
[----:B------:R-:W-:Y:S02]  /*23d0*/  BSSY B3, `(.L_x_2709) ;  /* 0x000002b000037945 */ /* 0x000fe40003800000 */
.L_x_2710:
        /* <DEDUP_REMOVED lines=9> */
[----:B---3--:R-:W-:-:S03]  /*2470*/  IMAD R13, R13, c[0x0][0x538], RZ ;  /* 0x00014e000d0d7a24 */ /* 0x008fc600078e02ff */
[----:B------:R-:W-:Y:S01]  /*2480*/  IADD3.X R9, R11, c[0x0][0x50c], R9, P0, !PT ;  /* 0x000143000b097a10 */ /* 0x000fe200007fe409 */
[----:B------:R-:W-:-:S04]  /*2490*/  IMAD.WIDE.U32 R10, R12, c[0x0][0x538], R32 ;  /* 0x00014e000c0a7a25 */ /* 0x000fc800078e0020 */
        /* <DEDUP_REMOVED lines=8> */
[----:B------:R-:W3:Y:S03]  /*2520*/  LDG.E.U8.CONSTANT R10, [R10.64] ;  /* 0x000000040a0a7981 */ /* 0x000ee6000c1e9100 */
[----:B------:R-:W-:Y:S01]  /*2530*/  IMAD R15, R14, c[0x0][0x53c], R15 ;  /* 0x00014f000e0f7a24 */ /* 0x000fe200078e020f */
[----:B0-----:R-:W-:Y:S01]  /*2540*/  IADD3 R8, P1, R16, c[0x0][0x508], RZ ;  /* 0x0001420010087a10 */ /* 0x001fe20007f3e0ff */
[----:B------:R-:W-:Y:S01]  /*2550*/  IMAD R19, R6, c[0x0][0x53c], R7 ;  /* 0x00014f0006137a24 */ /* 0x000fe200078e0207 */
[----:B------:R-:W-:-:S04]  /*2560*/  IADD3 R6, P0, R12, c[0x0][0x508], RZ ;  /* 0x000142000c067a10 */ /* 0x000fc80007f1e0ff */
[----:B------:R-:W-:Y:S02]  /*2570*/  IADD3.X R7, R13, c[0x0][0x50c], R15, P0, !PT ;  /* 0x000143000d077a10 */ /* 0x000fe400007fe40f */
[----:B------:R-:W-:-:S03]  /*2580*/  IADD3.X R9, R17, c[0x0][0x50c], R19, P1, !PT ;  /* 0x0001430011097a10 */ /* 0x000fc60000ffe413 */
[----:B------:R-:W4:Y:S04]  /*2590*/  LDG.E.U8.CONSTANT R6, [R6.64] ;  /* 0x0000000406067981 */ /* 0x000f28000c1e9100 */
[----:B------:R-:W5:Y:S01]  /*25a0*/  LDG.E.U8.CONSTANT R8, [R8.64] ;  /* 0x0000000408087981 */ /* 0x000f62000c1e9100 */
[----:B------:R-:W-:-:S04]  /*25b0*/  IADD3 R46, P0, R46, 0x4, RZ ;  /* 0x000000042e2e7810 */ /* 0x000fc80007f1e0ff */
[----:B------:R-:W-:Y:S02]  /*25c0*/  IADD3.X R45, RZ, R45, RZ, P0, !PT ;  /* 0x0000002dff2d7210 */ /* 0x000fe400007fe4ff */
[----:B------:R-:W-:-:S04]  /*25d0*/  ISETP.NE.U32.AND P0, PT, R46, RZ, PT ;  /* 0x000000ff2e00720c */ /* 0x000fc80003f05070 */
[----:B------:R-:W-:Y:S02]  /*25e0*/  ISETP.NE.AND.EX P0, PT, R45, RZ, PT, P0 ;  /* 0x000000ff2d00720c */ /* 0x000fe40003f05300 */
[----:B------:R-:W-:-:S04]  /*25f0*/  IADD3 R2, P1, R2, 0x20, RZ ;  /* 0x0000002002027810 */ /* 0x000fc80007f3e0ff */
[----:B------:R-:W-:Y:S02]  /*2600*/  IADD3.X R3, RZ, R3, RZ, P1, !PT ;  /* 0x00000003ff037210 */ /* 0x000fe40000ffe4ff */
[----:B--2---:R-:W-:Y:S02]  /*2610*/  LOP3.LUT R18, R18, 0xff, RZ, 0xc0, !PT ;  /* 0x000000ff12127812 */ /* 0x004fe400078ec0ff */
[----:B---3--:R-:W-:-:S04]  /*2620*/  LOP3.LUT R12, R10, 0xff, RZ, 0xc0, !PT ;  /* 0x000000ff0a0c7812 */ /* 0x008fc800078ec0ff */
[----:B------:R-:W-:Y:S02]  /*2630*/  IADD3 R12, R12, R47, R18 ;  /* 0x0000002f0c0c7210 */ /* 0x000fe40007ffe012 */
[----:B----4-:R-:W-:Y:S02]  /*2640*/  LOP3.LUT R47, R6, 0xff, RZ, 0xc0, !PT ;  /* 0x000000ff062f7812 */ /* 0x010fe400078ec0ff */
[----:B-----5:R-:W-:-:S04]  /*2650*/  LOP3.LUT R6, R8, 0xff, RZ, 0xc0, !PT ;  /* 0x000000ff08067812 */ /* 0x020fc800078ec0ff */
[----:B------:R-:W-:Y:S01]  /*2660*/  IADD3 R47, R6, R12, R47 ;  /* 0x0000000c062f7210 */ /* 0x000fe20007ffe02f */
[----:B------:R-:W-:Y:S05]  /*2670*/  @P0 BRA `(.L_x_2710) ;  /* 0xfffffd6000000947 */ /* 0x000fea000383ffff */
[----:B------:R-:W-:Y:S05]  /*2680*/  BSYNC B3 ;  /* 0x0000000000037941 */ /* 0x000fea0003800000 */
.L_x_2709:
[----:B------:R-:W-:Y:S01]  /*2690*/  IMAD.MOV.U32 R12, RZ, RZ, R2 ;  /* 0x000000ffff0c7224 */ /* 0x000fe200078e0002 */
[----:B------:R-:W-:Y:S02]  /*26a0*/  MOV R13, R3 ;  /* 0x00000003000d7202 */ /* 0x000fe40000000f00 */
.L_x_2700:
[----:B------:R-:W-:Y:S05]  /*26b0*/  BSYNC B0 ;  /* 0x0000000000007941 */ /* 0x000fea0003800000 */
.L_x_2699:
        /* <DEDUP_REMOVED lines=13> */
[----:B--2---:R-:W-:-:S05]  /*2790*/  LOP3.LUT R6, R2, 0xff, RZ, 0xc0, !PT ;  /* 0x000000ff02067812 */ /* 0x004fca00078ec0ff */
        /* <DEDUP_REMOVED lines=18> */
[----:B--2---:R-:W-:-:S04]  /*28c0*/  LOP3.LUT R8, R2, 0xff, RZ, 0xc0, !PT ;  /* 0x000000ff02087812 */ /* 0x004fc800078ec0ff */
[----:B------:R-:W-:Y:S02]  /*28d0*/  IADD3 R47, R8, R47, RZ ;  /* 0x0000002f082f7210 */ /* 0x000fe40007ffe0ff */
[----:B---3--:R-:W-:-:S04]  /*28e0*/  @P0 LOP3.LUT R8, R6, 0xff, RZ, 0xc0, !PT ;  /* 0x000000ff06080812 */ /* 0x008fc800078ec0ff */
[----:B------:R-:W-:Y:S02]  /*28f0*/  @P0 IADD3 R47, R8, R47, RZ ;  /* 0x0000002f082f0210 */ /* 0x000fe40007ffe0ff */
.L_x_2698:
[----:B------:R-:W-:Y:S05]  /*2900*/  BSYNC B1 ;  /* 0x0000000000017941 */ /* 0x000fea0003800000 */
.L_x_2697:
[----:B------:R0:W-:Y:S01]  /*2910*/  STG.E.U8 [R4.64], R47 ;  /* 0x0000002f04007986 */ /* 0x0001e2000c101104 */
[----:B------:R-:W-:-:S03]  /*2920*/  IADD3 R3, R0, 0x80, RZ ;  /* 0x0000008000037810 */ /* 0x000fc60007ffe0ff */
.L_x_2695:
[----:B------:R-:W-:Y:S05]  /*2930*/  BSYNC B2 ;  /* 0x0000000000027941 */ /* 0x000fea0003800000 */
.L_x_2694:
        /* <DEDUP_REMOVED lines=284> */
.L_x_2714:
        /* <DEDUP_REMOVED lines=46> */
.L_x_2724:
        /* <DEDUP_REMOVED lines=145> */
.L_x_2723:
[----:B------:R-:W-:Y:S01]  /*46f0*/  MOV R14, R6 ;  /* 0x00000006000e7202 */ /* 0x000fe20000000f00 */
[----:B------:R-:W-:Y:S02]  /*4700*/  IMAD.MOV.U32 R15, RZ, RZ, R7 ;  /* 0x000000ffff0f7224 */ /* 0x000fe400078e0007 */
.L_x_2722:
[----:B------:R-:W-:Y:S05]  /*4710*/  BSYNC B5 ;  /* 0x0000000000057941 */ /* 0x000fea0003800000 */
.L_x_2721:
        /* <DEDUP_REMOVED lines=64> */
[----:B------:R-:W-:Y:S02]  /*4b20*/  PLOP3.LUT P0, PT, PT, PT, PT, 0x8, 0x0 ;  /* 0x000000000000781c */ /* 0x000fe40003f0e170 */
[----:B------:R-:W-:Y:S02]  /*4b30*/  IADD3.X R2, RZ, R2, RZ, P2, !PT ;  /* 0x00000002ff027210 */ /* 0x000fe400017fe4ff */
[----:B--2---:R-:W-:-:S02]  /*4b40*/  LOP3.LUT R17, R16, 0xff, RZ, 0xc0, !PT ;  /* 0x000000ff10117812 */ /* 0x004fc400078ec0ff */
        /* <DEDUP_REMOVED lines=8> */
[----:B------:R-:W-:-:S05]  /*4bd0*/  IADD3 R14, P1, R6, 0x40, RZ ;  /* 0x00000040060e7810 */ /* 0x000fca0007f3e0ff */
[----:B------:R-:W-:Y:S01]  /*4be0*/  IMAD.X R15, RZ, RZ, R7, P1 ;  /* 0x000000ffff0f7224 */ /* 0x000fe200008e0607 */
[----:B------:R-:W-:Y:S02]  /*4bf0*/  LOP3.LUT R47, R8, 0xff, RZ, 0xc0, !PT ;  /* 0x000000ff082f7812 */ /* 0x000fe400078ec0ff */
[----:B------:R-:W-:Y:S01]  /*4c00*/  LOP3.LUT R12, R12, 0xff, RZ, 0xc0, !PT ;  /* 0x000000ff0c0c7812 */ /* 0x000fe200078ec0ff */
[----:B------:R-:W-:Y:S01]  /*4c10*/  IMAD.MOV.U32 R7, RZ, RZ, R15 ;  /* 0x000000ffff077224 */ /* 0x000fe200078e000f */
[----:B------:R-:W-:Y:S02]  /*4c20*/  MOV R6, R14 ;  /* 0x0000000e00067202 */ /* 0x000fe40000000f00 */
[----:B------:R-:W-:Y:S02]  /*4c30*/  IADD3 R47, R12, R10, R47 ;  /* 0x0000000a0c2f7210 */ /* 0x000fe40007ffe02f */
.L_x_2726:
[----:B------:R-:W-:Y:S05]  /*4c40*/  BSYNC B5 ;  /* 0x0000000000057941 */ /* 0x000fea0003800000 */
.L_x_2725:
[----:B------:R-:W-:-:S04]  /*4c50*/  ISETP.NE.U32.AND P1, PT, R46, RZ, PT ;  /* 0x000000ff2e00720c */ /* 0x000fc80003f25070 */
[----:B------:R-:W-:-:S13]  /*4c60*/  ISETP.NE.OR.EX P0, PT, R2, RZ, P0, P1 ;  /* 0x000000ff0200720c */ /* 0x000fda0000705710 */
[----:B------:R-:W-:Y:S01]  /*4c70*/  @!P0 BREAK B2 ;  /* 0x0000000000028942 */ /* 0x000fe20003800000 */
[----:B------:R-:W-:Y:S05]  /*4c80*/  @!P0 BRA `(.L_x_2718) ;  /* 0x000002f000008947 */ /* 0x000fea0003800000 */
.L_x_2720:
[----:B------:R-:W-:Y:S05]  /*4c90*/  BSYNC B2 ;  /* 0x0000000000027941 */ /* 0x000fea0003800000 */
.L_x_2719:
[----:B------:R-:W-:Y:S02]  /*4ca0*/  BSSY B2, `(.L_x_2727) ;  /* 0x000002b000027945 */ /* 0x000fe40003800000 */
.L_x_2728:
        /* <DEDUP_REMOVED lines=33> */
[----:B------:R-:W-:-:S05]  /*4ec0*/  IADD3 R6, P1, R6, 0x20, RZ ;  /* 0x0000002006067810 */ /* 0x000fca0007f3e0ff */
[----:B------:R-:W-:Y:S01]  /*4ed0*/  IMAD.X R7, RZ, RZ, R7, P1 ;  /* 0x000000ffff077224 */ /* 0x000fe200008e0607 */
        /* <DEDUP_REMOVED lines=8> */
.L_x_2727:
[----:B------:R-:W-:Y:S02]  /*4f60*/  MOV R14, R6 ;  /* 0x00000006000e7202 */ /* 0x000fe40000000f00 */
[----:B------:R-:W-:Y:S02]  /*4f70*/  MOV R15, R7 ;  /* 0x00000007000f7202 */ /* 0x000fe40000000f00 */
.L_x_2718:
[----:B------:R-:W-:Y:S05]  /*4f80*/  BSYNC B3 ;  /* 0x0000000000037941 */ /* 0x000fea0003800000 */
.L_x_2717:
        /* <DEDUP_REMOVED lines=13> */
[----:B--2---:R-:W-:-:S04]  /*5060*/  LOP3.LUT R2, R6, 0xff, RZ, 0xc0, !PT ;  /* 0x000000ff06027812 */ /* 0x004fc800078ec0ff */
        /* <DEDUP_REMOVED lines=20> */
[----:B---3--:R-:W-:-:S05]  /*51b0*/  @P0 LOP3.LUT R0, R8, 0xff, RZ, 0xc0, !PT ;  /* 0x000000ff08000812 */ /* 0x008fca00078ec0ff */
[----:B------:R-:W-:Y:S02]  /*51c0*/  @P0 IMAD.IADD R47, R0, 0x1, R47 ;  /* 0x00000001002f0824 */ /* 0x000fe400078e022f */
.L_x_2716:
[----:B------:R-:W-:Y:S05]  /*51d0*/  BSYNC B4 ;  /* 0x0000000000047941 */ /* 0x000fea0003800000 */
.L_x_2715:
        /* <DEDUP_REMOVED lines=283> */
.L_x_2730:
        /* <DEDUP_REMOVED lines=46> */
.L_x_2740:
        /* <DEDUP_REMOVED lines=145> */
.L_x_2739:
[----:B------:R-:W-:Y:S01]  /*6f80*/  MOV R14, R6 ;  /* 0x00000006000e7202 */ /* 0x000fe20000000f00 */
[----:B------:R-:W-:Y:S02]  /*6f90*/  IMAD.MOV.U32 R15, RZ, RZ, R7 ;  /* 0x000000ffff0f7224 */ /* 0x000fe400078e0007 */
.L_x_2738:
[----:B------:R-:W-:Y:S05]  /*6fa0*/  BSYNC B5 ;  /* 0x0000000000057941 */ /* 0x000fea0003800000 */
.L_x_2737:
        /* <DEDUP_REMOVED lines=82> */
.L_x_2742:
[----:B------:R-:W-:Y:S05]  /*74d0*/  BSYNC B5 ;  /* 0x0000000000057941 */ /* 0x000fea0003800000 */
.L_x_2741:
[----:B------:R-:W-:-:S04]  /*74e0*/  ISETP.NE.U32.AND P1, PT, R46, RZ, PT ;  /* 0x000000ff2e00720c */ /* 0x000fc80003f25070 */
[----:B------:R-:W-:-:S13]  /*74f0*/  ISETP.NE.OR.EX P0, PT, R2, RZ, P0, P1 ;  /* 0x000000ff0200720c */ /* 0x000fda0000705710 */
[----:B------:R-:W-:Y:S01]  /*7500*/  @!P0 BREAK B2 ;  /* 0x0000000000028942 */ /* 0x000fe20003800000 */
[----:B------:R-:W-:Y:S05]  /*7510*/  @!P0 BRA `(.L_x_2734) ;  /* 0x000002f000008947 */ /* 0x000fea0003800000 */
.L_x_2736:
[----:B------:R-:W-:Y:S05]  /*7520*/  BSYNC B2 ;  /* 0x0000000000027941 */ /* 0x000fea0003800000 */
.L_x_2735:
[----:B------:R-:W-:Y:S02]  /*7530*/  BSSY B2, `(.L_x_2743) ;  /* 0x000002b000027945 */ /* 0x000fe40003800000 */
.L_x_2744:
        /* <DEDUP_REMOVED lines=29> */
[----:B------:R-:W-:-:S05]  /*7710*/  IADD3 R46, P0, R46, 0x4, RZ ;  /* 0x000000042e2e7810 */ /* 0x000fca0007f1e0ff */
[----:B------:R-:W-:Y:S01]  /*7720*/  IMAD.X R2, RZ, RZ, R2, P0 ;  /* 0x000000ffff027224 */ /* 0x000fe200000e0602 */
        /* <DEDUP_REMOVED lines=12> */
.L_x_2743:
[----:B------:R-:W-:Y:S02]  /*77f0*/  MOV R14, R6 ;  /* 0x00000006000e7202 */ /* 0x000fe40000000f00 */
[----:B------:R-:W-:Y:S02]  /*7800*/  MOV R15, R7 ;  /* 0x00000007000f7202 */ /* 0x000fe40000000f00 */
.L_x_2734:
[----:B------:R-:W-:Y:S05]  /*7810*/  BSYNC B3 ;  /* 0x0000000000037941 */ /* 0x000fea0003800000 */
.L_x_2733:
        /* <DEDUP_REMOVED lines=36> */
.L_x_2732:
[----:B------:R-:W-:Y:S05]  /*7a60*/  BSYNC B4 ;  /* 0x0000000000047941 */ /* 0x000fea0003800000 */
.L_x_2731:
[----:B------:R0:W-:Y:S01]  /*7a70*/  STG.E.U8 [R4.64], R47 ;  /* 0x0000002f04007986 */ /* 0x0001e2000c101104 */
[----:B------:R-:W-:-:S04]  /*7a80*/  IADD3 R3, R3, 0x80, RZ ;  /* 0x0000008003037810 */ /* 0x000fc80007ffe0ff */
.L_x_2713:
        /* <DEDUP_REMOVED lines=281> */
.L_x_2746:
        /* <DEDUP_REMOVED lines=46> */
.L_x_2756:
        /* <DEDUP_REMOVED lines=145> */
.L_x_2755:
[----:B------:R-:W-:Y:S01]  /*9810*/  IMAD.MOV.U32 R14, RZ, RZ, R6 ;  /* 0x000000ffff0e7224 */ /* 0x000fe200078e0006 */
[----:B------:R-:W-:Y:S02]  /*9820*/  MOV R15, R7 ;  /* 0x00000007000f7202 */ /* 0x000fe40000000f00 */
.L_x_2754:
[----:B------:R-:W-:Y:S05]  /*9830*/  BSYNC B5 ;  /* 0x0000000000057941 */ /* 0x000fea0003800000 */
.L_x_2753:
        /* <DEDUP_REMOVED lines=48> */
[----:B------:R-:W5:Y:S02]  /*9b40*/  LDG.E.U8.CONSTANT R24, [R24.64] ;  /* 0x0000000418187981 */ /* 0x000f64000c1e9100 */
[----:B------:R-:W-:Y:S01]  /*9b50*/  IADD3.X R11, R27, c[0x0][0x50c], R11, P0, !PT ;  /* 0x000143001b0b7a10 */ /* 0x000fe200007fe40b */
[--C-:B------:R-:W-:Y:S01]  /*9b60*/  IMAD.WIDE.U32 R28, R8, c[0x0][0x538], R34.reuse ;  /* 0x00014e00081c7a25 */ /* 0x100fe200078e0022 */
[----:B------:R-:W5:Y:S03]  /*9b70*/  LDG.E.U8.CONSTANT R18, [R18.64] ;  /* 0x0000000412127981 */ /* 0x000f66000c1e9100 */
[----:B------:R-:W-:Y:S01]  /*9b80*/  IMAD R13, R13, c[0x0][0x538], RZ ;  /* 0x00014e000d0d7a24 */ /* 0x000fe200078e02ff */
[----:B------:R1:W5:Y:S01]  /*9b90*/  LDG.E.U8.CONSTANT R10, [R10.64] ;  /* 0x000000040a0a7981 */ /* 0x000362000c1e9100 */
[----:B0-----:R-:W-:-:S04]  /*9ba0*/  IMAD.WIDE.U32 R20, R12, c[0x0][0x538], R34 ;  /* 0x00014e000c147a25 */ /* 0x001fc800078e0022 */
[----:B------:R-:W-:Y:S01]  /*9bb0*/  IMAD R9, R8, c[0x0][0x53c], R9 ;  /* 0x00014f0008097a24 */ /* 0x000fe200078e0209 */
[----:B------:R-:W-:Y:S01]  /*9bc0*/  IADD3 R8, P0, R28, c[0x0][0x508], RZ ;  /* 0x000142001c087a10 */ /* 0x000fe20007f1e0ff */
[----:B------:R-:W-:Y:S01]  /*9bd0*/  IMAD R13, R12, c[0x0][0x53c], R13 ;  /* 0x00014f000c0d7a24 */ /* 0x000fe200078e020d */
[----:B------:R-:W-:Y:S02]  /*9be0*/  IADD3 R12, P1, R20, c[0x0][0x508], RZ ;  /* 0x00014200140c7a10 */ /* 0x000fe40007f3e0ff */
        /* <DEDUP_REMOVED lines=13> */
[----:B-1----:R-:W-:Y:S02]  /*9cc0*/  LOP3.LUT R11, R18, 0xff, RZ, 0xc0, !PT ;  /* 0x000000ff120b7812 */ /* 0x002fe400078ec0ff */
[----:B------:R-:W-:-:S04]  /*9cd0*/  LOP3.LUT R10, R10, 0xff, RZ, 0xc0, !PT ;  /* 0x000000ff0a0a7812 */ /* 0x000fc800078ec0ff */
[----:B------:R-:W-:Y:S02]  /*9ce0*/  IADD3 R10, R10, R14, R11 ;  /* 0x0000000e0a0a7210 */ /* 0x000fe40007ffe00b */
[----:B------:R-:W-:-:S05]  /*9cf0*/  IADD3 R14, P1, R6, 0x40, RZ ;  /* 0x00000040060e7810 */ /* 0x000fca0007f3e0ff */
[----:B------:R-:W-:Y:S01]  /*9d00*/  IMAD.X R15, RZ, RZ, R7, P1 ;  /* 0x000000ffff0f7224 */ /* 0x000fe200008e0607 */
[----:B------:R-:W-:Y:S02]  /*9d10*/  LOP3.LUT R47, R8, 0xff, RZ, 0xc0, !PT ;  /* 0x000000ff082f7812 */ /* 0x000fe400078ec0ff */
[----:B------:R-:W-:Y:S02]  /*9d20*/  LOP3.LUT R12, R12, 0xff, RZ, 0xc0, !PT ;  /* 0x000000ff0c0c7812 */ /* 0x000fe400078ec0ff */
[----:B------:R-:W-:Y:S02]  /*9d30*/  MOV R6, R14 ;  /* 0x0000000e00067202 */ /* 0x000fe40000000f00 */
[----:B------:R-:W-:Y:S02]  /*9d40*/  IADD3 R47, R12, R10, R47 ;  /* 0x0000000a0c2f7210 */ /* 0x000fe40007ffe02f */
[----:B------:R-:W-:Y:S02]  /*9d50*/  MOV R7, R15 ;  /* 0x0000000f00077202 */ /* 0x000fe40000000f00 */
.L_x_2758:
[----:B------:R-:W-:Y:S05]  /*9d60*/  BSYNC B5 ;  /* 0x0000000000057941 */ /* 0x000fea0003800000 */
.L_x_2757:
[----:B------:R-:W-:-:S04]  /*9d70*/  ISETP.NE.U32.AND P1, PT, R46, RZ, PT ;  /* 0x000000ff2e00720c */ /* 0x000fc80003f25070 */
[----:B------:R-:W-:-:S13]  /*9d80*/  ISETP.NE.OR.EX P0, PT, R2, RZ, P0, P1 ;  /* 0x000000ff0200720c */ /* 0x000fda0000705710 */
[----:B------:R-:W-:Y:S01]  /*9d90*/  @!P0 BREAK B2 ;  /* 0x0000000000028942 */ /* 0x000fe20003800000 */
[----:B------:R-:W-:Y:S05]  /*9da0*/  @!P0 BRA `(.L_x_2750) ;  /* 0x000002f000008947 */ /* 0x000fea0003800000 */
.L_x_2752:
[----:B------:R-:W-:Y:S05]  /*9db0*/  BSYNC B2 ;  /* 0x0000000000027941 */ /* 0x000fea0003800000 */
.L_x_2751:
[----:B------:R-:W-:Y:S02]  /*9dc0*/  BSSY B2, `(.L_x_2759) ;  /* 0x000002b000027945 */ /* 0x000fe40003800000 */
.L_x_2760:
        /* <DEDUP_REMOVED lines=43> */
.L_x_2759:
[----:B------:R-:W-:Y:S01]  /*a080*/  MOV R14, R6 ;  /* 0x00000006000e7202 */ /* 0x000fe20000000f00 */
[----:B------:R-:W-:Y:S02]  /*a090*/  IMAD.MOV.U32 R15, RZ, RZ, R7 ;  /* 0x000000ffff0f7224 */ /* 0x000fe400078e0007 */
.L_x_2750:
[----:B------:R-:W-:Y:S05]  /*a0a0*/  BSYNC B3 ;  /* 0x0000000000037941 */ /* 0x000fea0003800000 */
.L_x_2749:
        /* <DEDUP_REMOVED lines=36> */
.L_x_2748:
[----:B------:R-:W-:Y:S05]  /*a2f0*/  BSYNC B4 ;  /* 0x0000000000047941 */ /* 0x000fea0003800000 */
.L_x_2747:
[----:B------:R0:W-:Y:S01]  /*a300*/  STG.E.U8 [R4.64], R47 ;  /* 0x0000002f04007986 */ /* 0x0001e2000c101104 */
[----:B------:R-:W-:-:S04]  /*a310*/  IADD3 R3, R3, 0x80, RZ ;  /* 0x0000008003037810 */ /* 0x000fc80007ffe0ff */
.L_x_2729:
        /* <DEDUP_REMOVED lines=281> */
.L_x_2762:
        /* <DEDUP_REMOVED lines=46> */
.L_x_2772:
        /* <DEDUP_REMOVED lines=145> */
.L_x_2771:
[----:B------:R-:W-:Y:S02]  /*c0a0*/  MOV R14, R6 ;  /* 0x00000006000e7202 */ /* 0x000fe40000000f00 */
[----:B------:R-:W-:Y:S02]  /*c0b0*/  MOV R15, R7 ;  /* 0x00000007000f7202 */ /* 0x000fe40000000f00 */
.L_x_2770:
[----:B------:R-:W-:Y:S05]  /*c0c0*/  BSYNC B5 ;  /* 0x0000000000057941 */ /* 0x000fea0003800000 */
.L_x_2769:
        /* <DEDUP_REMOVED lines=78> */
[----:B------:R-:W-:Y:S01]  /*c5b0*/  LOP3.LUT R12, R12, 0xff, RZ, 0xc0, !PT ;  /* 0x000000ff0c0c7812 */ /* 0x000fe200078ec0ff */
[----:B------:R-:W-:Y:S01]  /*c5c0*/  IMAD.MOV.U32 R7, RZ, RZ, R15 ;  /* 0x000000ffff077224 */ /* 0x000fe200078e000f */
[----:B------:R-:W-:Y:S02]  /*c5d0*/  MOV R6, R14 ;  /* 0x0000000e00067202 */ /* 0x000fe40000000f00 */
[----:B------:R-:W-:Y:S02]  /*c5e0*/  IADD3 R47, R12, R10, R47 ;  /* 0x0000000a0c2f7210 */ /* 0x000fe40007ffe02f */
.L_x_2774:
[----:B------:R-:W-:Y:S05]  /*c5f0*/  BSYNC B5 ;  /* 0x0000000000057941 */ /* 0x000fea0003800000 */
.L_x_2773:
[----:B------:R-:W-:-:S04]  /*c600*/  ISETP.NE.U32.AND P1, PT, R46, RZ, PT ;  /* 0x000000ff2e00720c */ /* 0x000fc80003f25070 */
[----:B------:R-:W-:-:S13]  /*c610*/  ISETP.NE.OR.EX P0, PT, R2, RZ, P0, P1 ;  /* 0x000000ff0200720c */ /* 0x000fda0000705710 */
[----:B------:R-:W-:Y:S01]  /*c620*/  @!P0 BREAK B2 ;  /* 0x0000000000028942 */ /* 0x000fe20003800000 */
[----:B------:R-:W-:Y:S05]  /*c630*/  @!P0 BRA `(.L_x_2766) ;  /* 0x000002f000008947 */ /* 0x000fea0003800000 */
.L_x_2768:
[----:B------:R-:W-:Y:S05]  /*c640*/  BSYNC B2 ;  /* 0x0000000000027941 */ /* 0x000fea0003800000 */
.L_x_2767:
[----:B------:R-:W-:Y:S02]  /*c650*/  BSSY B2, `(.L_x_2775) ;  /* 0x000002b000027945 */ /* 0x000fe40003800000 */
.L_x_2776:
        /* <DEDUP_REMOVED lines=43> */
.L_x_2775:
[----:B------:R-:W-:Y:S01]  /*c910*/  IMAD.MOV.U32 R14, RZ, RZ, R6 ;  /* 0x000000ffff0e7224 */ /* 0x000fe200078e0006 */
[----:B------:R-:W-:Y:S02]  /*c920*/  MOV R15, R7 ;  /* 0x00000007000f7202 */ /* 0x000fe40000000f00 */
.L_x_2766:
[----:B------:R-:W-:Y:S05]  /*c930*/  BSYNC B3 ;  /* 0x0000000000037941 */ /* 0x000fea0003800000 */
.L_x_2765:
        /* <DEDUP_REMOVED lines=32> */
[----:B--2---:R-:W-:-:S05]  /*cb40*/  LOP3.LUT R0, R6, 0xff, RZ, 0xc0, !PT ;  /* 0x000000ff06007812 */ /* 0x004fca00078ec0ff */
[----:B------:R-:W-:Y:S01]  /*cb50*/  IMAD.IADD R47, R0, 0x1, R47 ;  /* 0x00000001002f7824 */ /* 0x000fe200078e022f */
[----:B---3--:R-:W-:-:S04]  /*cb60*/  @P0 LOP3.LUT R0, R8, 0xff, RZ, 0xc0, !PT ;  /* 0x000000ff08000812 */ /* 0x008fc800078ec0ff */
[----:B------:R-:W-:Y:S02]  /*cb70*/  @P0 IADD3 R47, R0, R47, RZ ;  /* 0x0000002f002f0210 */ /* 0x000fe40007ffe0ff */
.L_x_2764:
[----:B------:R-:W-:Y:S05]  /*cb80*/  BSYNC B4 ;  /* 0x0000000000047941 */ /* 0x000fea0003800000 */
.L_x_2763:
[----:B------:R0:W-:Y:S01]  /*cb90*/  STG.E.U8 [R4.64], R47 ;  /* 0x0000002f04007986 */ /* 0x0001e2000c101104 */
[----:B------:R-:W-:-:S04]  /*cba0*/  IADD3 R3, R3, 0x80, RZ ;  /* 0x0000008003037810 */ /* 0x000fc80007ffe0ff */
.L_x_2745:
[----:B------:R-:W-:-:S13]  /*cbb0*/  ISETP.GE.AND P0, PT, R3, c[0x0][0x160], PT ;  /* 0x0000580003007a0c */ /* 0x000fda0003f06270 */
[----:B------:R-:W-:Y:S01]  /*cbc0*/  @P0 BREAK B0 ;  /* 0x0000000000000942 */ /* 0x000fe20003800000 */
[----:B------:R-:W-:Y:S05]  /*cbd0*/  @P0 BRA `(.L_x_2777) ;  /* 0x0000512000000947 */ /* 0x000fea0003800000 */
        /* <DEDUP_REMOVED lines=279> */
.L_x_2778:
        /* <DEDUP_REMOVED lines=46> */
.L_x_2788:
        /* <DEDUP_REMOVED lines=145> */
.L_x_2787:
[----:B------:R-:W-:Y:S02]  /*e940*/  MOV R14, R6 ;  /* 0x00000006000e7202 */ /* 0x000fe40000000f00 */
[----:B------:R-:W-:Y:S02]  /*e950*/  MOV R15, R7 ;  /* 0x00000007000f7202 */ /* 0x000fe40000000f00 */
.L_x_2786:
[----:B------:R-:W-:Y:S05]  /*e960*/  BSYNC B5 ;  /* 0x0000000000057941 */ /* 0x000fea0003800000 */
.L_x_2785:
        /* <DEDUP_REMOVED lines=82> */
.L_x_2790:
[----:B------:R-:W-:Y:S05]  /*ee90*/  BSYNC B5 ;  /* 0x0000000000057941 */ /* 0x000fea0003800000 */
.L_x_2789:
[----:B------:R-:W-:-:S04]  /*eea0*/  ISETP.NE.U32.AND P1, PT, R46, RZ, PT ;  /* 0x000000ff2e00720c */ /* 0x000fc80003f25070 */
[----:B------:R-:W-:-:S13]  /*eeb0*/  ISETP.NE.OR.EX P0, PT, R2, RZ, P0, P1 ;  /* 0x000000ff0200720c */ /* 0x000fda0000705710 */
[----:B------:R-:W-:Y:S01]  /*eec0*/  @!P0 BREAK B2 ;  /* 0x0000000000028942 */ /* 0x000fe20003800000 */
[----:B------:R-:W-:Y:S05]  /*eed0*/  @!P0 BRA `(.L_x_2782) ;  /* 0x000002f000008947 */ /* 0x000fea0003800000 */
.L_x_2784:
[----:B------:R-:W-:Y:S05]  /*eee0*/  BSYNC B2 ;  /* 0x0000000000027941 */ /* 0x000fea0003800000 */
.L_x_2783:
[----:B------:R-:W-:Y:S02]  /*eef0*/  BSSY B2, `(.L_x_2791) ;  /* 0x000002b000027945 */ /* 0x000fe40003800000 */
.L_x_2792:
        /* <DEDUP_REMOVED lines=43> */
.L_x_2791:
[----:B------:R-:W-:Y:S02]  /*f1b0*/  MOV R14, R6 ;  /* 0x00000006000e7202 */ /* 0x000fe40000000f00 */
[----:B------:R-:W-:Y:S02]  /*f1c0*/  MOV R15, R7 ;  /* 0x00000007000f7202 */ /* 0x000fe40000000f00 */
.L_x_2782:
[----:B------:R-:W-:Y:S05]  /*f1d0*/  BSYNC B3 ;  /* 0x0000000000037941 */ /* 0x000fea0003800000 */
.L_x_2781:
        /* <DEDUP_REMOVED lines=36> */
.L_x_2780:
[----:B------:R-:W-:Y:S05]  /*f420*/  BSYNC B4 ;  /* 0x0000000000047941 */ /* 0x000fea0003800000 */
.L_x_2779:
[----:B------:R0:W-:Y:S01]  /*f430*/  STG.E.U8 [R4.64], R47 ;  /* 0x0000002f04007986 */ /* 0x0001e2000c101104 */
[----:B------:R-:W-:-:S04]  /*f440*/  IADD3 R3, R3, 0x80, RZ ;  /* 0x0000008003037810 */ /* 0x000fc80007ffe0ff */
.L_x_2761:
[----:B------:R-:W-:-:S13]  /*f450*/  ISETP.GE.AND P0, PT, R3, c[0x0][0x160], PT ;  /* 0x0000580003007a0c */ /* 0x000fda0003f06270 */
[----:B------:R-:W-:Y:S01]  /*f460*/  @P0 BREAK B0 ;  /* 0x0000000000000942 */ /* 0x000fe20003800000 */
[----:B------:R-:W-:Y:S05]  /*f470*/  @P0 BRA `(.L_x_2777) ;  /* 0x0000288000000947 */ /* 0x000fea0003800000 */
[----:B------:R-:W-:Y:S05]  /*f480*/  BSYNC B0 ;  /* 0x0000000000007941 */ /* 0x000fea0003800000 */
.L_x_2712:
        /* <DEDUP_REMOVED lines=279> */
.L_x_2793:
        /* <DEDUP_REMOVED lines=46> */
.L_x_2803:
        /* <DEDUP_REMOVED lines=145> */
.L_x_2802:
[----:B------:R-:W-:Y:S01]  /*111f0*/  MOV R14, R6 ;  /* 0x00000006000e7202 */ /* 0x000fe20000000f00 */
[----:B------:R-:W-:Y:S02]  /*11200*/  IMAD.MOV.U32 R15, RZ, RZ, R7 ;  /* 0x000000ffff0f7224 */ /* 0x000fe400078e0007 */
.L_x_2801:
[----:B------:R-:W-:Y:S05]  /*11210*/  BSYNC B5 ;  /* 0x0000000000057941 */ /* 0x000fea0003800000 */
.L_x_2800:
        /* <DEDUP_REMOVED lines=82> */
.L_x_2805:
[----:B------:R-:W-:Y:S05]  /*11740*/  BSYNC B5 ;  /* 0x0000000000057941 */ /* 0x000fea0003800000 */
.L_x_2804:
[----:B------:R-:W-:-:S04]  /*11750*/  ISETP.NE.U32.AND P1, PT, R46, RZ, PT ;  /* 0x000000ff2e00720c */ /* 0x000fc80003f25070 */
[----:B------:R-:W-:-:S13]  /*11760*/  ISETP.NE.OR.EX P0, PT, R2, RZ, P0, P1 ;  /* 0x000000ff0200720c */ /* 0x000fda0000705710 */
[----:B------:R-:W-:Y:S01]  /*11770*/  @!P0 BREAK B2 ;  /* 0x0000000000028942 */ /* 0x000fe20003800000 */
[----:B------:R-:W-:Y:S05]  /*11780*/  @!P0 BRA `(.L_x_2797) ;  /* 0x000002f000008947 */ /* 0x000fea0003800000 */
.L_x_2799:
[----:B------:R-:W-:Y:S05]  /*11790*/  BSYNC B2 ;  /* 0x0000000000027941 */ /* 0x000fea0003800000 */
.L_x_2798:
[----:B------:R-:W-:Y:S02]  /*117a0*/  BSSY B2, `(.L_x_2806) ;  /* 0x000002b000027945 */ /* 0x000fe40003800000 */
.L_x_2807:
        /* <DEDUP_REMOVED lines=43> */
.L_x_2806:
[----:B------:R-:W-:Y:S02]  /*11a60*/  MOV R14, R6 ;  /* 0x00000006000e7202 */ /* 0x000fe40000000f00 */
[----:B------:R-:W-:Y:S02]  /*11a70*/  MOV R15, R7 ;  /* 0x00000007000f7202 */ /* 0x000fe40000000f00 */
.L_x_2797:
[----:B------:R-:W-:Y:S05]  /*11a80*/  BSYNC B3 ;  /* 0x0000000000037941 */ /* 0x000fea0003800000 */
.L_x_2796:
        /* <DEDUP_REMOVED lines=36> */
.L_x_2795:
[----:B------:R-:W-:Y:S05]  /*11cd0*/  BSYNC B4 ;  /* 0x0000000000047941 */ /* 0x000fea0003800000 */
.L_x_2794:
[----:B------:R0:W-:Y:S01]  /*11ce0*/  STG.E.U8 [R4.64], R47 ;  /* 0x0000002f04007986 */ /* 0x0001e2000c101104 */
[----:B------:R-:W-:-:S03]  /*11cf0*/  IADD3 R3, R3, 0x80, RZ ;  /* 0x0000008003037810 */ /* 0x000fc60007ffe0ff */
.L_x_2777:
[----:B------:R-:W-:Y:S05]  /*11d00*/  BSYNC B1 ;  /* 0x0000000000017941 */ /* 0x000fea0003800000 */
.L_x_2711:
[----:B------:R-:W-:Y:S01]  /*11d10*/  WARPSYNC 0xffffffff ;  /* 0xffffffff00007948 */ /* 0x000fe20003800000 */
[----:B------:R-:W-:-:S13]  /*11d20*/  ISETP.GE.AND P0, PT, R3, c[0x0][0x160], PT ;  /* 0x0000580003007a0c */ /* 0x000fda0003f06270 */
[----:B------:R-:W-:Y:S05]  /*11d30*/  @P0 EXIT ;  /* 0x000000000000094d */ /* 0x000fea0003800000 */
[----:B------:R-:W-:Y:S01]  /*11d40*/  ISETP.NE.AND P0, PT, RZ, c[0x0][0x168], PT ;  /* 0x00005a00ff007a0c */ /* 0x000fe20003f05270 */
[----:B------:R-:W-:Y:S01]  /*11d50*/  HFMA2.MMA R0, -RZ, RZ, 0, 0 ;  /* 0x00000000ff007435 */ /* 0x000fe200000001ff */
[----:B0-----:R-:W-:Y:S01]  /*11d60*/  IMAD.MOV.U32 R4, RZ, RZ, RZ ;  /* 0x000000ffff047224 */ /* 0x001fe200078e00ff */
        /* <DEDUP_REMOVED lines=276> */
.L_x_2808:
        /* <DEDUP_REMOVED lines=23> */
[----:B------:R-:W-:Y:S01]  /*13020*/  MOV R5, R0 ;  /* 0x0000000000057202 */ /* 0x000fe20000000f00 */
[----:B------:R-:W-:Y:S01]  /*13030*/  IMAD.MOV.U32 R39, RZ, RZ, RZ ;  /* 0x000000ffff277224 */ /* 0x000fe200078e00ff */
[----:B------:R-:W-:Y:S02]  /*13040*/  ISETP.GE.U32.AND P0, PT, R4, 0x3, PT ;  /* 0x000000030400780c */ /* 0x000fe40003f06070 */
[----:B------:R-:W-:Y:S02]  /*13050*/  IADD3.X R4, R35, -0x1, RZ, P1, !PT ;  /* 0xffffffff23047810 */ /* 0x000fe40000ffe4ff */
[----:B------:R-:W-:Y:S02]  /*13060*/  LOP3.LUT R0, R9, 0x3, RZ, 0xc0, !PT ;  /* 0x0000000309007812 */ /* 0x000fe400078ec0ff */
[----:B------:R-:W-:-:S13]  /*13070*/  ISETP.GE.U32.AND.EX P0, PT, R4, RZ, PT, P0 ;  /* 0x000000ff0400720c */ /* 0x000fda0003f06100 */
[----:B------:R-:W-:Y:S05]  /*13080*/  @!P0 BRA `(.L_x_2812) ;  /* 0x000012b000008947 */ /* 0x000fea0003800000 */
[----:B------:R-:W-:Y:S01]  /*13090*/  IADD3 R36, P0, R0, -R9, RZ ;  /* 0x8000000900247210 */ /* 0x000fe20007f1e0ff */
[----:B------:R-:W-:Y:S01]  /*130a0*/  BSSY B3, `(.L_x_2813) ;  /* 0x00000fb000037945 */ /* 0x000fe20003800000 */
[----:B------:R-:W-:Y:S01]  /*130b0*/  HFMA2.MMA R39, -RZ, RZ, 0, 0 ;  /* 0x00000000ff277435 */ /* 0x000fe200000001ff */
        /* <DEDUP_REMOVED lines=14> */
.L_x_2818:
        /* <DEDUP_REMOVED lines=24> */
[----:B----4-:R-:W-:Y:S02]  /*13320*/  IMAD R37, R41, c[0x0][0x538], RZ ;  /* 0x00014e0029257a24 */ /* 0x010fe400078e02ff */
[----:B------:R-:W-:Y:S01]  /*13330*/  IMAD.WIDE.U32 R42, R40, c[0x0][0x538], R8 ;  /* 0x00014e00282a7a25 */ /* 0x000fe200078e0008 */
[----:B------:R-:W2:Y:S03]  /*13340*/  LDG.E.U8.CONSTANT R34, [R48.64] ;  /* 0x0000000430227981 */ /* 0x000ea6000c1e9100 */
[----:B------:R-:W-:Y:S01]  /*13350*/  IMAD R47, R46, c[0x0][0x53c], R47 ;  /* 0x00014f002e2f7a24 */ /* 0x000fe200078e022f */
[----:B------:R-:W-:Y:S01]  /*13360*/  IADD3 R46, P1, R44, c[0x0][0x508], RZ ;  /* 0x000142002c2e7a10 */ /* 0x000fe20007f3e0ff */
[----:B------:R-:W-:Y:S01]  /*13370*/  IMAD R37, R40, c[0x0][0x53c], R37 ;  /* 0x00014f0028257a24 */ /* 0x000fe200078e0225 */
[----:B------:R-:W-:Y:S01]  /*13380*/  IADD3 R44, P2, R42, c[0x0][0x508], RZ ;  /* 0x000142002a2c7a10 */ /* 0x000fe20007f5e0ff */
[----:B-----5:R-:W-:-:S02]  /*13390*/  IMAD R29, R29, c[0x0][0x538], RZ ;  /* 0x00014e001d1d7a24 */ /* 0x020fc400078e02ff */
[C---:B------:R-:W-:Y:S01]  /*133a0*/  IMAD.WIDE.U32 R40, R28.reuse, c[0x0][0x538], R8 ;  /* 0x00014e001c287a25 */ /* 0x040fe200078e0008 */
[----:B------:R-:W-:Y:S02]  /*133b0*/  IADD3.X R47, R45, c[0x0][0x50c], R47, P1, !PT ;  /* 0x000143002d2f7a10 */ /* 0x000fe40000ffe42f */
[----:B------:R-:W-:Y:S01]  /*133c0*/  IADD3.X R45, R43, c[0x0][0x50c], R37, P2, !PT ;  /* 0x000143002b2d7a10 */ /* 0x000fe200017fe425 */
[----:B------:R-:W-:Y:S01]  /*133d0*/  IMAD R37, R28, c[0x0][0x53c], R29 ;  /* 0x00014f001c257a24 */ /* 0x000fe200078e021d */
[----:B------:R-:W-:Y:S01]  /*133e0*/  IADD3 R40, P1, R40, c[0x0][0x508], RZ ;  /* 0x0001420028287a10 */ /* 0x000fe20007f3e0ff */
[----:B------:R-:W-:Y:S01]  /*133f0*/  IMAD R31, R31, c[0x0][0x538], RZ ;  /* 0x00014e001f1f7a24 */ /* 0x000fe200078e02ff */
[----:B------:R-:W3:Y:S01]  /*13400*/  LDG.E.U8.CONSTANT R38, [R46.64] ;  /* 0x000000042e267981 */ /* 0x000ee2000c1e9100 */
[C---:B------:R-:W-:Y:S01]  /*13410*/  IMAD.WIDE.U32 R28, R30.reuse, c[0x0][0x538], R8 ;  /* 0x00014e001e1c7a25 */ /* 0x040fe200078e0008 */
[----:B------:R-:W-:Y:S02]  /*13420*/  IADD3.X R41, R41, c[0x0][0x50c], R37, P1, !PT ;  /* 0x0001430029297a10 */ /* 0x000fe40000ffe425 */
[----:B------:R-:W4:Y:S01]  /*13430*/  LDG.E.U8.CONSTANT R37, [R44.64] ;  /* 0x000000042c257981 */ /* 0x000f22000c1e9100 */
[----:B------:R-:W-:Y:S01]  /*13440*/  IMAD R43, R30, c[0x0][0x53c], R31 ;  /* 0x00014f001e2b7a24 */ /* 0x000fe200078e021f */
[----:B------:R-:W-:Y:S01]  /*13450*/  IADD3 R28, P1, R28, c[0x0][0x508], RZ ;  /* 0x000142001c1c7a10 */ /* 0x000fe20007f3e0ff */
[----:B------:R-:W-:Y:S01]  /*13460*/  IMAD R33, R33, c[0x0][0x538], RZ ;  /* 0x00014e0021217a24 */ /* 0x000fe200078e02ff */
[----:B------:R0:W5:Y:S01]  /*13470*/  LDG.E.U8.CONSTANT R42, [R40.64] ;  /* 0x00000004282a7981 */ /* 0x000162000c1e9100 */
[----:B------:R-:W-:Y:S01]  /*13480*/  IMAD.WIDE.U32 R30, R32, c[0x0][0x538], R8 ;  /* 0x00014e00201e7a25 */ /* 0x000fe200078e0008 */
[----:B------:R-:W-:-:S03]  /*13490*/  IADD3.X R29, R29, c[0x0][0x50c], R43, P1, !PT ;  /* 0x000143001d1d7a10 */ /* 0x000fc60000ffe42b */
[----:B------:R-:W-:Y:S01]  /*134a0*/  IMAD R33, R32, c[0x0][0x53c], R33 ;  /* 0x00014f0020217a24 */ /* 0x000fe200078e0221 */
[----:B------:R-:W-:Y:S01]  /*134b0*/  IADD3 R30, P1, R30, c[0x0][0x508], RZ ;  /* 0x000142001e1e7a10 */ /* 0x000fe20007f3e0ff */
[----:B------:R-:W-:Y:S01]  /*134c0*/  IMAD R23, R23, c[0x0][0x538], RZ ;  /* 0x00014e0017177a24 */ /* 0x000fe200078e02ff */
[----:B------:R1:W5:Y:S02]  /*134d0*/  LDG.E.U8.CONSTANT R28, [R28.64] ;  /* 0x000000041c1c7981 */ /* 0x000364000c1e9100 */
[----:B------:R-:W-:Y:S01]  /*134e0*/  IADD3.X R31, R31, c[0x0][0x50c], R33, P1, !PT ;  /* 0x000143001f1f7a10 */ /* 0x000fe20000ffe421 */
[----:B------:R-:W-:-:S04]  /*134f0*/  IMAD.WIDE.U32 R32, R22, c[0x0][0x538], R8 ;  /* 0x00014e0016207a25 */ /* 0x000fc800078e0008 */
[----:B------:R-:W-:Y:S01]  /*13500*/  IMAD R43, R22, c[0x0][0x53c], R23 ;  /* 0x00014f00162b7a24 */ /* 0x000fe200078e0217 */
[----:B------:R-:W-:Y:S01]  /*13510*/  IADD3 R32, P1, R32, c[0x0][0x508], RZ ;  /* 0x0001420020207a10 */ /* 0x000fe20007f3e0ff */
[----:B------:R-:W-:Y:S01]  /*13520*/  IMAD R21, R21, c[0x0][0x538], RZ ;  /* 0x00014e0015157a24 */ /* 0x000fe200078e02ff */
[----:B------:R-:W5:Y:S01]  /*13530*/  LDG.E.U8.CONSTANT R30, [R30.64] ;  /* 0x000000041e1e7981 */ /* 0x000f62000c1e9100 */
[----:B0-----:R-:W-:Y:S01]  /*13540*/  IMAD.WIDE.U32 R40, R20, c[0x0][0x538], R8 ;  /* 0x00014e0014287a25 */ /* 0x001fe200078e0008 */
[----:B------:R-:W-:-:S03]  /*13550*/  IADD3.X R33, R33, c[0x0][0x50c], R43, P1, !PT ;  /* 0x0001430021217a10 */ /* 0x000fc60000ffe42b */
[----:B------:R-:W-:Y:S02]  /*13560*/  IMAD R27, R27, c[0x0][0x538], RZ ;  /* 0x00014e001b1b7a24 */ /* 0x000fe400078e02ff */
[----:B------:R-:W-:Y:S01]  /*13570*/  IMAD.WIDE.U32 R22, R26, c[0x0][0x538], R8 ;  /* 0x00014e001a167a25 */ /* 0x000fe200078e0008 */
[----:B------:R-:W5:Y:S03]  /*13580*/  LDG.E.U8.CONSTANT R32, [R32.64] ;  /* 0x0000000420207981 */ /* 0x000f66000c1e9100 */
[----:B------:R-:W-:Y:S01]  /*13590*/  IMAD R21, R20, c[0x0][0x53c], R21 ;  /* 0x00014f0014157a24 */ /* 0x000fe200078e0215 */
[----:B------:R-:W-:Y:S01]  /*135a0*/  IADD3 R20, P1, R40, c[0x0][0x508], RZ ;  /* 0x0001420028147a10 */ /* 0x000fe20007f3e0ff */
[----:B------:R-:W-:Y:S01]  /*135b0*/  IMAD R27, R26, c[0x0][0x53c], R27 ;  /* 0x00014f001a1b7a24 */ /* 0x000fe200078e021b */
[----:B------:R-:W-:Y:S02]  /*135c0*/  IADD3 R22, P2, R22, c[0x0][0x508], RZ ;  /* 0x0001420016167a10 */ /* 0x000fe40007f5e0ff */
[----:B------:R-:W-:Y:S01]  /*135d0*/  IADD3.X R21, R41, c[0x0][0x50c], R21, P1, !PT ;  /* 0x0001430029157a10 */ /* 0x000fe20000ffe415 */
[----:B------:R-:W-:Y:S01]  /*135e0*/  IMAD R41, R15, c[0x0][0x538], RZ ;  /* 0x00014e000f297a24 */ /* 0x000fe200078e02ff */
[----:B------:R-:W-:Y:S01]  /*135f0*/  IADD3.X R23, R23, c[0x0][0x50c], R27, P2, !PT ;  /* 0x0001430017177a10 */ /* 0x000fe200017fe41b */
[----:B------:R-:W-:-:S02]  /*13600*/  IMAD R15, R17, c[0x0][0x538], RZ ;  /* 0x00014e00110f7a24 */ /* 0x000fc400078e02ff */
[C---:B------:R-:W-:Y:S01]  /*13610*/  IMAD.WIDE.U32 R26, R14.reuse, c[0x0][0x538], R8 ;  /* 0x00014e000e1a7a25 */ /* 0x040fe200078e0008 */
[----:B------:R0:W5:Y:S03]  /*13620*/  LDG.E.U8.CONSTANT R40, [R20.64] ;  /* 0x0000000414287981 */ /* 0x000166000c1e9100 */
[----:B------:R-:W-:Y:S01]  /*13630*/  IMAD R43, R25, c[0x0][0x538], RZ ;  /* 0x00014e00192b7a24 */ /* 0x000fe200078e02ff */
[----:B-1----:R1:W5:Y:S01]  /*13640*/  LDG.E.U8.CONSTANT R29, [R22.64] ;  /* 0x00000004161d7981 */ /* 0x002362000c1e9100 */
[----:B------:R-:W-:Y:S02]  /*13650*/  IMAD R41, R14, c[0x0][0x53c], R41 ;  /* 0x00014f000e297a24 */ /* 0x000fe400078e0229 */
[C---:B------:R-:W-:Y:S02]  /*13660*/  IMAD R25, R16.reuse, c[0x0][0x53c], R15 ;  /* 0x00014f0010197a24 */ /* 0x040fe400078e020f */
[----:B------:R-:W-:-:S04]  /*13670*/  IMAD.WIDE.U32 R16, R16, c[0x0][0x538], R8 ;  /* 0x00014e0010107a25 */ /* 0x000fc800078e0008 */
[----:B------:R-:W-:Y:S01]  /*13680*/  IMAD R19, R19, c[0x0][0x538], RZ ;  /* 0x00014e0013137a24 */ /* 0x000fe200078e02ff */
[----:B-1----:R-:W-:Y:S01]  /*13690*/  IADD3 R22, P1, R26, c[0x0][0x508], RZ ;  /* 0x000142001a167a10 */ /* 0x002fe20007f3e0ff */
[----:B0-----:R-:W-:Y:S01]  /*136a0*/  IMAD.WIDE.U32 R20, R18, c[0x0][0x538], R8 ;  /* 0x00014e0012147a25 */ /* 0x001fe200078e0008 */
[----:B------:R-:W-:Y:S02]  /*136b0*/  IADD3 R16, P2, R16, c[0x0][0x508], RZ ;  /* 0x0001420010107a10 */ /* 0x000fe40007f5e0ff */
[----:B------:R-:W-:Y:S01]  /*136c0*/  IADD3.X R23, R27, c[0x0][0x50c], R41, P1, !PT ;  /* 0x000143001b177a10 */ /* 0x000fe20000ffe429 */
[----:B------:R-:W-:Y:S01]  /*136d0*/  IMAD R19, R18, c[0x0][0x53c], R19 ;  /* 0x00014f0012137a24 */ /* 0x000fe200078e0213 */
[----:B------:R-:W-:Y:S01]  /*136e0*/  IADD3 R18, P1, R20, c[0x0][0x508], RZ ;  /* 0x0001420014127a10 */ /* 0x000fe20007f3e0ff */
[C---:B------:R-:W-:Y:S01]  /*136f0*/  IMAD.WIDE.U32 R14, R24.reuse, c[0x0][0x538], R8 ;  /* 0x00014e00180e7a25 */ /* 0x040fe200078e0008 */
[----:B------:R-:W-:Y:S01]  /*13700*/  IADD3.X R17, R17, c[0x0][0x50c], R25, P2, !PT ;  /* 0x0001430011117a10 */ /* 0x000fe200017fe419 */
[----:B------:R-:W5:Y:S01]  /*13710*/  LDG.E.U8.CONSTANT R22, [R22.64] ;  /* 0x0000000416167981 */ /* 0x000f62000c1e9100 */
[----:B------:R-:W-:Y:S01]  /*13720*/  IADD3.X R19, R21, c[0x0][0x50c], R19, P1, !PT ;  /* 0x0001430015137a10 */ /* 0x000fe20000ffe413 */
[----:B------:R-:W-:Y:S01]  /*13730*/  IMAD R43, R24, c[0x0][0x53c], R43 ;  /* 0x00014f00182b7a24 */ /* 0x000fe200078e022b */
[----:B------:R-:W-:Y:S01]  /*13740*/  IADD3 R14, P3, R14, c[0x0][0x508], RZ ;  /* 0x000142000e0e7a10 */ /* 0x000fe20007f7e0ff */
[----:B------:R-:W-:Y:S01]  /*13750*/  IMAD R13, R13, c[0x0][0x538], RZ ;  /* 0x00014e000d0d7a24 */ /* 0x000fe200078e02ff */
[----:B------:R0:W5:Y:S01]  /*13760*/  LDG.E.U8.CONSTANT R24, [R16.64] ;  /* 0x0000000410187981 */ /* 0x000162000c1e9100 */
[----:B------:R-:W-:Y:S01]  /*13770*/  IMAD.WIDE.U32 R20, R12, c[0x0][0x538], R8 ;  /* 0x00014e000c147a25 */ /* 0x000fe200078e0008 */
[----:B------:R-:W-:-:S02]  /*13780*/  IADD3.X R15, R15, c[0x0][0x50c], R43, P3, !PT ;  /* 0x000143000f0f7a10 */ /* 0x000fc40001ffe42b */
[----:B------:R-:W5:Y:S01]  /*13790*/  LDG.E.U8.CONSTANT R18, [R18.64] ;  /* 0x0000000412127981 */ /* 0x000f62000c1e9100 */
[----:B------:R-:W-:Y:S01]  /*137a0*/  IMAD R25, R12, c[0x0][0x53c], R13 ;  /* 0x00014f000c197a24 */ /* 0x000fe200078e020d */
[----:B------:R-:W-:Y:S01]  /*137b0*/  IADD3 R20, P1, R20, c[0x0][0x508], RZ ;  /* 0x0001420014147a10 */ /* 0x000fe20007f3e0ff */
[----:B------:R-:W-:Y:S01]  /*137c0*/  IMAD R5, R5, c[0x0][0x538], RZ ;  /* 0x00014e0005057a24 */ /* 0x000fe200078e02ff */
[----:B------:R-:W5:Y:S01]  /*137d0*/  LDG.E.U8.CONSTANT R14, [R14.64] ;  /* 0x000000040e0e7981 */ /* 0x000f62000c1e9100 */
[----:B------:R-:W-:-:S04]  /*137e0*/  IMAD.WIDE.U32 R12, R4, c[0x0][0x538], R8 ;  /* 0x00014e00040c7a25 */ /* 0x000fc800078e0008 */
[----:B------:R-:W-:Y:S02]  /*137f0*/  IMAD R7, R7, c[0x0][0x538], RZ ;  /* 0x00014e0007077a24 */ /* 0x000fe400078e02ff */
[----:B0-----:R-:W-:Y:S01]  /*13800*/  IMAD.WIDE.U32 R16, R6, c[0x0][0x538], R8 ;  /* 0x00014e0006107a25 */ /* 0x001fe200078e0008 */
[----:B------:R-:W-:-:S03]  /*13810*/  IADD3.X R21, R21, c[0x0][0x50c], R25, P1, !PT ;  /* 0x0001430015157a10 */ /* 0x000fc60000ffe419 */
[----:B------:R-:W-:Y:S01]  /*13820*/  IMAD R5, R4, c[0x0][0x53c], R5 ;  /* 0x00014f0004057a24 */ /* 0x000fe200078e0205 */
[----:B------:R-:W-:Y:S01]  /*13830*/  IADD3 R4, P1, R12, c[0x0][0x508], RZ ;  /* 0x000142000c047a10 */ /* 0x000fe20007f3e0ff */
[----:B------:R-:W-:Y:S01]  /*13840*/  IMAD R7, R6, c[0x0][0x53c], R7 ;  /* 0x00014f0006077a24 */ /* 0x000fe200078e0207 */
[----:B------:R-:W-:Y:S01]  /*13850*/  IADD3 R6, P2, R16, c[0x0][0x508], RZ ;  /* 0x0001420010067a10 */ /* 0x000fe20007f5e0ff */
[----:B------:R-:W5:Y:S01]  /*13860*/  LDG.E.U8.CONSTANT R20, [R20.64] ;  /* 0x0000000414147981 */ /* 0x000f62000c1e9100 */
[----:B------:R-:W-:Y:S02]  /*13870*/  IADD3.X R5, R13, c[0x0][0x50c], R5, P1, !PT ;  /* 0x000143000d057a10 */ /* 0x000fe40000ffe405 */
[----:B------:R-:W-:-:S03]  /*13880*/  IADD3.X R7, R17, c[0x0][0x50c], R7, P2, !PT ;  /* 0x0001430011077a10 */ /* 0x000fc600017fe407 */
[----:B------:R0:W5:Y:S04]  /*13890*/  LDG.E.U8.CONSTANT R4, [R4.64] ;  /* 0x0000000404047981 */ /* 0x000168000c1e9100 */
[----:B------:R1:W5:Y:S01]  /*138a0*/  LDG.E.U8.CONSTANT R6, [R6.64] ;  /* 0x0000000406067981 */ /* 0x000362000c1e9100 */
        /* <DEDUP_REMOVED lines=10> */
[----:B-----5:R-:W-:-:S04]  /*13950*/  LOP3.LUT R12, R42, 0xff, RZ, 0xc0, !PT ;  /* 0x000000ff2a0c7812 */ /* 0x020fc800078ec0ff */
[----:B------:R-:W-:Y:S02]  /*13960*/  IADD3 R12, R12, R39, R37 ;  /* 0x000000270c0c7210 */ /* 0x000fe40007ffe025 */
[----:B------:R-:W-:Y:S02]  /*13970*/  LOP3.LUT R28, R28, 0xff, RZ, 0xc0, !PT ;  /* 0x000000ff1c1c7812 */ /* 0x000fe400078ec0ff */
[----:B------:R-:W-:-:S04]  /*13980*/  LOP3.LUT R9, R30, 0xff, RZ, 0xc0, !PT ;  /* 0x000000ff1e097812 */ /* 0x000fc800078ec0ff */
[----:B------:R-:W-:Y:S02]  /*13990*/  IADD3 R9, R9, R12, R28 ;  /* 0x0000000c09097210 */ /* 0x000fe40007ffe01c */
[----:B------:R-:W-:Y:S02]  /*139a0*/  LOP3.LUT R32, R32, 0xff, RZ, 0xc0, !PT ;  /* 0x000000ff20207812 */ /* 0x000fe400078ec0ff */
[----:B------:R-:W-:Y:S02]  /*139b0*/  LOP3.LUT R40, R40, 0xff, RZ, 0xc0, !PT ;  /* 0x000000ff28287812 */ /* 0x000fe400078ec0ff */
[----:B-1----:R-:W-:-:S04]  /*139c0*/  LOP3.LUT R7, R29, 0xff, RZ, 0xc0, !PT ;  /* 0x000000ff1d077812 */ /* 0x002fc800078ec0ff */
[----:B------:R-:W-:Y:S02]  /*139d0*/  IADD3 R7, R7, R9, R32 ;  /* 0x0000000907077210 */ /* 0x000fe40007ffe020 */
[----:B0-----:R-:W-:-:S04]  /*139e0*/  LOP3.LUT R5, R22, 0xff, RZ, 0xc0, !PT ;  /* 0x000000ff16057812 */ /* 0x001fc800078ec0ff */
[----:B------:R-:W-:Y:S02]  /*139f0*/  IADD3 R5, R5, R7, R40 ;  /* 0x0000000705057210 */ /* 0x000fe40007ffe028 */
[----:B------:R-:W-:Y:S02]  /*13a00*/  LOP3.LUT R24, R24, 0xff, RZ, 0xc0, !PT ;  /* 0x000000ff18187812 */ /* 0x000fe400078ec0ff */
[----:B------:R-:W-:Y:S02]  /*13a10*/  LOP3.LUT R7, R14, 0xff, RZ, 0xc0, !PT ;  /* 0x000000ff0e077812 */ /* 0x000fe400078ec0ff */
[----:B------:R-:W-:Y:S02]  /*13a20*/  LOP3.LUT R18, R18, 0xff, RZ, 0xc0, !PT ;  /* 0x000000ff12127812 */ /* 0x000fe400078ec0ff */
[----:B------:R-:W-:Y:S02]  /*13a30*/  IADD3 R7, R7, R5, R24 ;  /* 0x0000000507077210 */ /* 0x000fe40007ffe018 */
[----:B------:R-:W-:-:S04]  /*13a40*/  LOP3.LUT R5, R20, 0xff, RZ, 0xc0, !PT ;  /* 0x000000ff14057812 */ /* 0x000fc800078ec0ff */
[----:B------:R-:W-:Y:S02]  /*13a50*/  IADD3 R5, R5, R7, R18 ;  /* 0x0000000705057210 */ /* 0x000fe40007ffe012 */
[----:B------:R-:W-:Y:S02]  /*13a60*/  LOP3.LUT R39, R4, 0xff, RZ, 0xc0, !PT ;  /* 0x000000ff04277812 */ /* 0x000fe400078ec0ff */
[----:B------:R-:W-:-:S04]  /*13a70*/  LOP3.LUT R6, R6, 0xff, RZ, 0xc0, !PT ;  /* 0x000000ff06067812 */ /* 0x000fc800078ec0ff */
[----:B------:R-:W-:Y:S01]  /*13a80*/  IADD3 R39, R6, R5, R39 ;  /* 0x0000000506277210 */ /* 0x000fe20007ffe027 */
[----:B------:R-:W-:Y:S05]  /*13a90*/  @!P1 BRA `(.L_x_2818) ;  /* 0xfffff70000009947 */ /* 0x000fea000383ffff */
[----:B------:R-:W-:Y:S05]  /*13aa0*/  BSYNC B5 ;  /* 0x0000000000057941 */ /* 0x000fea0003800000 */
.L_x_2817:
[----:B------:R-:W-:Y:S02]  /*13ab0*/  MOV R5, R10 ;  /* 0x0000000a00057202 */ /* 0x000fe40000000f00 */
[----:B------:R-:W-:Y:S02]  /*13ac0*/  MOV R13, R11 ;  /* 0x0000000b000d7202 */ /* 0x000fe40000000f00 */
.L_x_2816:
[----:B------:R-:W-:Y:S05]  /*13ad0*/  BSYNC B4 ;  /* 0x0000000000047941 */ /* 0x000fea0003800000 */
.L_x_2815:
        /* <DEDUP_REMOVED lines=25> */
[----:B-----5:R-:W-:Y:S02]  /*13c70*/  IMAD R19, R19, c[0x0][0x538], RZ ;  /* 0x00014e0013137a24 */ /* 0x020fe400078e02ff */
[----:B------:R-:W-:-:S02]  /*13c80*/  IMAD R29, R20, c[0x0][0x53c], R25 ;  /* 0x00014f00141d7a24 */ /* 0x000fc400078e0219 */
[----:B------:R-:W-:Y:S01]  /*13c90*/  IMAD.WIDE.U32 R24, R20, c[0x0][0x538], R8 ;  /* 0x00014e0014187a25 */ /* 0x000fe200078e0008 */
[----:B------:R-:W-:-:S03]  /*13ca0*/  IADD3 R20, P0, R22, c[0x0][0x508], RZ ;  /* 0x0001420016147a10 */ /* 0x000fc60007f1e0ff */
[----:B------:R-:W-:Y:S01]  /*13cb0*/  IMAD.WIDE.U32 R26, R18, c[0x0][0x538], R8 ;  /* 0x00014e00121a7a25 */ /* 0x000fe200078e0008 */
[----:B------:R-:W-:Y:S02]  /*13cc0*/  IADD3.X R21, R23, c[0x0][0x50c], R21, P0, !PT ;  /* 0x0001430017157a10 */ /* 0x000fe400007fe415 */
[----:B------:R-:W-:Y:S01]  /*13cd0*/  IADD3 R22, P1, R24, c[0x0][0x508], RZ ;  /* 0x0001420018167a10 */ /* 0x000fe20007f3e0ff */
[----:B------:R-:W-:Y:S01]  /*13ce0*/  IMAD R31, R18, c[0x0][0x53c], R19 ;  /* 0x00014f00121f7a24 */ /* 0x000fe200078e0213 */
[----:B------:R-:W-:Y:S01]  /*13cf0*/  IADD3 R24, P2, R26, c[0x0][0x508], RZ ;  /* 0x000142001a187a10 */ /* 0x000fe20007f5e0ff */
[----:B------:R-:W-:Y:S01]  /*13d00*/  IMAD R17, R17, c[0x0][0x538], RZ ;  /* 0x00014e0011117a24 */ /* 0x000fe200078e02ff */
[----:B------:R-:W-:Y:S01]  /*13d10*/  IADD3.X R23, R25, c[0x0][0x50c], R29, P1, !PT ;  /* 0x0001430019177a10 */ /* 0x000fe20000ffe41d */
[C---:B------:R-:W-:Y:S01]  /*13d20*/  IMAD.WIDE.U32 R18, R16.reuse, c[0x0][0x538], R8 ;  /* 0x00014e0010127a25 */ /* 0x040fe200078e0008 */
[----:B------:R-:W-:Y:S01]  /*13d30*/  IADD3.X R25, R27, c[0x0][0x50c], R31, P2, !PT ;  /* 0x000143001b197a10 */ /* 0x000fe200017fe41f */
[----:B0-----:R0:W3:Y:S02]  /*13d40*/  LDG.E.U8.CONSTANT R15, [R20.64] ;  /* 0x00000004140f7981 */ /* 0x0010e4000c1e9100 */
[----:B------:R-:W-:Y:S01]  /*13d50*/  IMAD R17, R16, c[0x0][0x53c], R17 ;  /* 0x00014f0010117a24 */ /* 0x000fe200078e0211 */
[----:B------:R-:W-:Y:S01]  /*13d60*/  IADD3 R16, P0, R18, c[0x0][0x508], RZ ;  /* 0x0001420012107a10 */ /* 0x000fe20007f1e0ff */
[----:B------:R-:W-:Y:S01]  /*13d70*/  IMAD R7, R7, c[0x0][0x538], RZ ;  /* 0x00014e0007077a24 */ /* 0x000fe200078e02ff */
[----:B------:R-:W4:Y:S02]  /*13d80*/  LDG.E.U8.CONSTANT R22, [R22.64] ;  /* 0x0000000416167981 */ /* 0x000f24000c1e9100 */
[----:B------:R-:W-:Y:S01]  /*13d90*/  IADD3.X R17, R19, c[0x0][0x50c], R17, P0, !PT ;  /* 0x0001430013117a10 */ /* 0x000fe200007fe411 */
[C---:B------:R-:W-:Y:S01]  /*13da0*/  IMAD.WIDE.U32 R18, R6.reuse, c[0x0][0x538], R8 ;  /* 0x00014e0006127a25 */ /* 0x040fe200078e0008 */
[----:B------:R-:W5:Y:S03]  /*13db0*/  LDG.E.U8.CONSTANT R24, [R24.64] ;  /* 0x0000000418187981 */ /* 0x000f66000c1e9100 */
        /* <DEDUP_REMOVED lines=12> */
[----:B------:R0:W5:Y:S01]  /*13e80*/  LDG.E.U8.CONSTANT R6, [R6.64] ;  /* 0x0000000406067981 */ /* 0x000162000c1e9100 */
[----:B------:R-:W-:Y:S02]  /*13e90*/  IADD3.X R5, R27, c[0x0][0x50c], R5, P0, !PT ;  /* 0x000143001b057a10 */ /* 0x000fe400007fe405 */
[----:B------:R-:W-:-:S03]  /*13ea0*/  IADD3.X R13, R21, c[0x0][0x50c], R13, P1, !PT ;  /* 0x00014300150d7a10 */ /* 0x000fc60000ffe40d */
[----:B------:R1:W5:Y:S04]  /*13eb0*/  LDG.E.U8.CONSTANT R4, [R4.64] ;  /* 0x0000000404047981 */ /* 0x000368000c1e9100 */
[----:B------:R0:W5:Y:S01]  /*13ec0*/  LDG.E.U8.CONSTANT R12, [R12.64] ;  /* 0x000000040c0c7981 */ /* 0x000162000c1e9100 */
[----:B------:R-:W-:Y:S02]  /*13ed0*/  IADD3 R36, P2, R36, 0x8, RZ ;  /* 0x0000000824247810 */ /* 0x000fe40007f5e0ff */
[----:B-1----:R-:W-:-:S04]  /*13ee0*/  IADD3 R5, P1, R10, 0x40, RZ ;  /* 0x000000400a057810 */ /* 0x002fc80007f3e0ff */
[----:B0-----:R-:W-:Y:S02]  /*13ef0*/  IADD3.X R13, RZ, R11, RZ, P1, !PT ;  /* 0x0000000bff0d7210 */ /* 0x001fe40000ffe4ff */
[----:B------:R-:W-:Y:S02]  /*13f00*/  PLOP3.LUT P0, PT, PT, PT, PT, 0x8, 0x0 ;  /* 0x000000000000781c */ /* 0x000fe40003f0e170 */
[----:B------:R-:W-:Y:S01]  /*13f10*/  IADD3.X R35, RZ, R35, RZ, P2, !PT ;  /* 0x00000023ff237210 */ /* 0x000fe200017fe4ff */
[----:B------:R-:W-:Y:S01]  /*13f20*/  IMAD.MOV.U32 R11, RZ, RZ, R13 ;  /* 0x000000ffff0b7224 */ /* 0x000fe200078e000d */
[----:B------:R-:W-:Y:S02]  /*13f30*/  MOV R10, R5 ;  /* 0x00000005000a7202 */ /* 0x000fe40000000f00 */
        /* <DEDUP_REMOVED lines=10> */
[----:B------:R-:W-:-:S04]  /*13fe0*/  LOP3.LUT R12, R12, 0xff, RZ, 0xc0, !PT ;  /* 0x000000ff0c0c7812 */ /* 0x000fc800078ec0ff */
[----:B------:R-:W-:Y:S02]  /*13ff0*/  IADD3 R39, R12, R6, R39 ;  /* 0x000000060c277210 */ /* 0x000fe40007ffe027 */
.L_x_2820:
[----:B------:R-:W-:Y:S05]  /*14000*/  BSYNC B4 ;  /* 0x0000000000047941 */ /* 0x000fea0003800000 */
.L_x_2819:
[----:B------:R-:W-:-:S04]  /*14010*/  ISETP.NE.U32.AND P1, PT, R36, RZ, PT ;  /* 0x000000ff2400720c */ /* 0x000fc80003f25070 */
[----:B------:R-:W-:-:S13]  /*14020*/  ISETP.NE.OR.EX P0, PT, R35, RZ, P0, P1 ;  /* 0x000000ff2300720c */ /* 0x000fda0000705710 */
[----:B------:R-:W-:Y:S01]  /*14030*/  @!P0 BREAK B3 ;  /* 0x0000000000038942 */ /* 0x000fe20003800000 */
[----:B------:R-:W-:Y:S05]  /*14040*/  @!P0 BRA `(.L_x_2812) ;  /* 0x000002f000008947 */ /* 0x000fea0003800000 */
.L_x_2814:
[----:B------:R-:W-:Y:S05]  /*14050*/  BSYNC B3 ;  /* 0x0000000000037941 */ /* 0x000fea0003800000 */
.L_x_2813:
[----:B------:R-:W-:Y:S02]  /*14060*/  BSSY B3, `(.L_x_2821) ;  /* 0x000002b000037945 */ /* 0x000fe40003800000 */
.L_x_2822:
        /* <DEDUP_REMOVED lines=18> */
[----:B-----5:R-:W-:Y:S01]  /*14190*/  IMAD R17, R17, c[0x0][0x538], RZ ;  /* 0x00014e0011117a24 */ /* 0x020fe200078e02ff */
[----:B------:R-:W-:Y:S01]  /*141a0*/  IADD3 R12, P0, R12, c[0x0][0x508], RZ ;  /* 0x000142000c0c7a10 */ /* 0x000fe20007f1e0ff */
[----:B------:R-:W-:Y:S01]  /*141b0*/  IMAD.WIDE.U32 R18, R16, c[0x0][0x538], R8 ;  /* 0x00014e0010127a25 */ /* 0x000fe200078e0008 */
[----:B------:R-:W3:Y:S03]  /*141c0*/  LDG.E.U8.CONSTANT R6, [R6.64] ;  /* 0x0000000406067981 */ /* 0x000ee6000c1e9100 */
[----:B------:R-:W-:Y:S01]  /*141d0*/  IMAD R15, R14, c[0x0][0x53c], R15 ;  /* 0x00014f000e0f7a24 */ /* 0x000fe200078e020f */
[----:B0-----:R-:W-:Y:S01]  /*141e0*/  IADD3 R4, P1, R18, c[0x0][0x508], RZ ;  /* 0x0001420012047a10 */ /* 0x001fe20007f3e0ff */
[----:B------:R-:W-:-:S03]  /*141f0*/  IMAD R17, R16, c[0x0][0x53c], R17 ;  /* 0x00014f0010117a24 */ /* 0x000fc600078e0211 */
        /* <DEDUP_REMOVED lines=18> */
.L_x_2821:
[----:B------:R-:W-:Y:S01]  /*14320*/  IMAD.MOV.U32 R5, RZ, RZ, R10 ;  /* 0x000000ffff057224 */ /* 0x000fe200078e000a */
[----:B------:R-:W-:Y:S02]  /*14330*/  MOV R13, R11 ;  /* 0x0000000b000d7202 */ /* 0x000fe40000000f00 */
.L_x_2812:
[----:B------:R-:W-:Y:S05]  /*14340*/  BSYNC B1 ;  /* 0x0000000000017941 */ /* 0x000fea0003800000 */
.L_x_2811:
[----:B------:R-:W-:Y:S02]  /*14350*/  ISETP.NE.U32.AND P0, PT, R0, RZ, PT ;  /* 0x000000ff0000720c */ /* 0x000fe40003f05070 */
[----:B------:R-:W-:Y:S02]  /*14360*/  MOV R12, R5 ;  /* 0x00000005000c7202 */ /* 0x000fe40000000f00 */
[----:B------:R-:W-:-:S13]  /*14370*/  ISETP.NE.AND.EX P0, PT, RZ, RZ, PT, P0 ;  /* 0x000000ffff00720c */ /* 0x000fda0003f05300 */
[----:B------:R-:W-:Y:S05]  /*14380*/  @!P0 BRA `(.L_x_2810) ;  /* 0x0000022000008947 */ /* 0x000fea0003800000 */
[----:B------:R-:W2:Y:S01]  /*14390*/  LDG.E.64.CONSTANT R4, [R12.64] ;  /* 0x000000040c047981 */ /* 0x000ea2000c1e9b00 */
[----:B------:R-:W-:Y:S01]  /*143a0*/  MOV R10, R8 ;  /* 0x00000008000a7202 */ /* 0x000fe20000000f00 */
        /* <DEDUP_REMOVED lines=32> */
.L_x_2810:
[----:B------:R-:W-:Y:S05]  /*145b0*/  BSYNC B2 ;  /* 0x0000000000027941 */ /* 0x000fea0003800000 */
.L_x_2809:
[----:B------:R-:W-:Y:S01]  /*145c0*/  WARPSYNC 0xffffffff ;  /* 0xffffffff00007948 */ /* 0x000fe20003800000 */
[----:B------:R-:W-:Y:S01]  /*145d0*/  STG.E.U8 [R2.64], R39 ;  /* 0x0000002702007986 */ /* 0x000fe2000c101104 */
[----:B------:R-:W-:Y:S05]  /*145e0*/  EXIT ;  /* 0x000000000000794d */ /* 0x000fea0003800000 */
.L_x_2823:
        /* <DEDUP_REMOVED lines=9> */
.L_x_16256:


//--------------------- .text._ZN2at6native73_GLOBAL__N__c8866d80_35_SparseBinaryOpIntersectionKernel_cu_1520ed90_315312apply_kernelILi128ELi8EZNS1_29binary_op_intersection_kernelINS1_5MulOpEN3c107complexINS5_4HalfEEElEEvRNS_14TensorIteratorEllRKNS_6TensorEbEUliE_EEviT1_ --------------------------
	.section	.text._ZN2at6native73_GLOBAL__N__c8866d80_35_SparseBinaryOpIntersectionKernel_cu_1520ed90_315312apply_kernelILi128ELi8EZNS1_29binary_op_intersection_kernelINS1_5MulOpEN3c107complexINS5_4HalfEEElEEvRNS_14TensorIteratorEllRKNS_6TensorEbEUliE_EEviT1_,"ax",@progbits
	.sectioninfo	@"SHI_REGISTERS=32"
	.align	128
.text._ZN2at6native73_GLOBAL__N__c8866d80_35_SparseBinaryOpIntersectionKernel_cu_1520ed90_315312apply_kernelILi128ELi8EZNS1_29binary_op_intersection_kernelINS1_5MulOpEN3c107complexINS5_4HalfEEElEEvRNS_14TensorIteratorEllRKNS_6TensorEbEUliE_EEviT1_:
        .type           _ZN2at6native73_GLOBAL__N__c8866d80_35_SparseBinaryOpIntersectionKernel_cu_1520ed90_315312apply_kernelILi128ELi8EZNS1_29binary_op_intersection_kernelINS1_5MulOpEN3c107complexINS5_4HalfEEElEEvRNS_14TensorIteratorEllRKNS_6TensorEbEUliE_EEviT1_,@function
        .size           _ZN2at6native73_GLOBAL__N__c8866d80_35_SparseBinaryOpIntersectionKernel_cu_1520ed90_315312apply_kernelILi128ELi8EZNS1_29binary_op_intersection_kernelINS1_5MulOpEN3c107complexINS5_4HalfEEElEEvRNS_14TensorIteratorEllRKNS_6TensorEbEUliE_EEviT1_,(.L_x_16257 - _ZN2at6native73_GLOBAL__N__c8866d80_35_SparseBinaryOpIntersectionKernel_cu_1520ed90_315312apply_kernelILi128ELi8EZNS1_29binary_op_intersection_kernelINS1_5MulOpEN3c107complexINS5_4HalfEEElEEvRNS_14TensorIteratorEllRKNS_6TensorEbEUliE_EEviT1_)
        .other          _ZN2at6native73_GLOBAL__N__c8866d80_35_SparseBinaryOpIntersectionKernel_cu_1520ed90_315312apply_kernelILi128ELi8EZNS1_29binary_op_intersection_kernelINS1_5MulOpEN3c107complexINS5_4HalfEEElEEvRNS_14TensorIteratorEllRKNS_6TensorEbEUliE_EEviT1_,@"STO_CUDA_ENTRY STV_DEFAULT"
_ZN2at6native73_GLOBAL__N__c8866d80_35_SparseBinaryOpIntersectionKernel_cu_1520ed90_315312apply_kernelILi128ELi8EZNS1_29binary_op_intersection_kernelINS1_5MulOpEN3c107complexINS5_4HalfEEElEEvRNS_14TensorIteratorEllRKNS_6TensorEbEUliE_EEviT1_:
        /* <DEDUP_REMOVED lines=11> */
[----:B------:R-:W-:Y:S01]  /*00b0*/  HFMA2.MMA R2, -RZ, RZ, 0, 0 ;  /* 0x00000000ff027435 */ /* 0x000fe200000001ff */
[----:B------:R-:W-:Y:S02]  /*00c0*/  MOV R0, RZ ;  /* 0x000000ff00007202 */ /* 0x000fe40000000f00 */
[----:B------:R-:W-:-:S07]  /*00d0*/  MOV R8, RZ ;  /* 0x000000ff00087202 */ /* 0x000fce0000000f00 */
        /* <DEDUP_REMOVED lines=27> */
[----:B------:R-:W-:-:S02]  /*0290*/  IMAD R6, R12, c[0x0][0x2c4], RZ ;  /* 0x0000b1000c067a24 */ /* 0x000fc400078e02ff */
[C---:B------:R-:W-:Y:S02]  /*02a0*/  IMAD R8, R9.reuse, c[0x0][0x298], R8 ;  /* 0x0000a60009087a24 */ /* 0x040fe400078e0208 */
[C---:B------:R-:W-:Y:S02]  /*02b0*/  IMAD R2, R9.reuse, c[0x0][0x29c], R2 ;  /* 0x0000a70009027a24 */ /* 0x040fe400078e0202 */
        /* <DEDUP_REMOVED lines=291> */
[----:B------:R-:W-:-:S05]  /*14f0*/  MOV R10, RZ ;  /* 0x000000ff000a7202 */ /* 0x000fca0000000f00 */
        /* <DEDUP_REMOVED lines=9> */
[----:B------:R-:W-:-:S05]  /*1590*/  IMAD R6, R11, c[0x0][0x4ec], R6 ;  /* 0x00013b000b067a24 */ /* 0x000fca00078e0206 */
.L_x_2826:
[----:B------:R-:W-:Y:S02]  /*15a0*/  IADD3 R10, P1, R6, c[0x0][0x518], RZ ;  /* 0x00014600060a7a10 */ /* 0x000fe40007f3e0ff */
[----:B------:R-:W-:-:S02]  /*15b0*/  IADD3 R6, P0, R5, c[0x0][0x500], RZ ;  /* 0x0001400005067a10 */ /* 0x000fc40007f1e0ff */
[----:B------:R-:W-:Y:S02]  /*15c0*/  IADD3.X R11, RZ, c[0x0][0x51c], RZ, P1, !PT ;  /* 0x00014700ff0b7a10 */ /* 0x000fe40000ffe4ff */
[----:B------:R-:W-:-:S04]  /*15d0*/  IADD3.X R7, RZ, c[0x0][0x504], RZ, P0, !PT ;  /* 0x00014100ff077a10 */ /* 0x000fc800007fe4ff */
[----:B------:R-:W2:Y:S04]  /*15e0*/  LDG.E.64.CONSTANT R10, [R10.64] ;  /* 0x000000040a0a7981 */ /* 0x000ea8000c1e9b00 */
[----:B------:R-:W3:Y:S01]  /*15f0*/  LDG.E.64.CONSTANT R6, [R6.64] ;  /* 0x0000000406067981 */ /* 0x000ee2000c1e9b00 */
[----:B------:R-:W-:-:S04]  /*1600*/  IADD3 R4, P0, R4, c[0x0][0x510], RZ ;  /* 0x0001440004047a10 */ /* 0x000fc80007f1e0ff */
[----:B------:R-:W-:-:S06]  /*1610*/  IADD3.X R5, RZ, c[0x0][0x514], RZ, P0, !PT ;  /* 0x00014500ff057a10 */ /* 0x000fcc00007fe4ff */
[----:B------:R-:W4:Y:S01]  /*1620*/  LDG.E.64.CONSTANT R4, [R4.64] ;  /* 0x0000000404047981 */ /* 0x000f22000c1e9b00 */
[----:B------:R-:W-:Y:S01]  /*1630*/  ULDC.U8 UR6, c[0x0][0x530] ;  /* 0x00014c0000067ab9 */ /* 0x000fe20000000000 */
[----:B------:R-:W-:Y:S01]  /*1640*/  IADD3 R8, P2, R8, c[0x0][0x4f0], RZ ;  /* 0x00013c0008087a10 */ /* 0x000fe20007f5e0ff */
[----:B------:R-:W-:Y:S01]  /*1650*/  BSSY B1, `(.L_x_2827) ;  /* 0x00000b3000017945 */ /* 0x000fe20003800000 */
[----:B------:R-:W-:Y:S02]  /*1660*/  ISETP.NE.AND P0, PT, RZ, UR6, PT ;  /* 0x00000006ff007c0c */ /* 0x000fe4000bf05270 */
[----:B------:R-:W-:Y:S02]  /*1670*/  IADD3 R0, P4, R0, c[0x0][0x508], RZ ;  /* 0x0001420000007a10 */ /* 0x000fe40007f9e0ff */
[----:B------:R-:W-:Y:S02]  /*1680*/  MOV R26, RZ ;  /* 0x000000ff001a7202 */ /* 0x000fe40000000f00 */
[----:B--2---:R-:W-:Y:S01]  /*1690*/  ISETP.GT.U32.AND P1, PT, R10, RZ, PT ;  /* 0x000000ff0a00720c */ /* 0x004fe20003f24070 */
[----:B---3--:R-:W-:-:S03]  /*16a0*/  IMAD R13, R7, c[0x0][0x520], RZ ;  /* 0x00014800070d7a24 */ /* 0x008fc600078e02ff */
[C---:B------:R-:W-:Y:S02]  /*16b0*/  ISETP.GT.AND.EX P0, PT, R11.reuse, RZ, !P0, P1 ;  /* 0x000000ff0b00720c */ /* 0x040fe40004704310 */
[----:B------:R-:W-:Y:S01]  /*16c0*/  IADD3 R9, P1, R2, c[0x0][0x4f8], RZ ;  /* 0x00013e0002097a10 */ /* 0x000fe20007f3e0ff */
[----:B------:R-:W-:Y:S01]  /*16d0*/  IMAD R15, R6, c[0x0][0x524], R13 ;  /* 0x00014900060f7a24 */ /* 0x000fe200078e020d */
[----:B------:R-:W-:Y:S01]  /*16e0*/  SEL R13, R10, 0x1, !P0 ;  /* 0x000000010a0d7807 */ /* 0x000fe20004000000 */
[----:B------:R-:W-:Y:S01]  /*16f0*/  IMAD.WIDE.U32 R6, R6, c[0x0][0x520], RZ ;  /* 0x0001480006067a25 */ /* 0x000fe200078e00ff */
[----:B------:R-:W-:Y:S02]  /*1700*/  SEL R25, R11, RZ, !P0 ;  /* 0x000000ff0b197207 */ /* 0x000fe40004000000 */
[----:B------:R-:W-:Y:S02]  /*1710*/  ISETP.GE.U32.AND P0, PT, R13, 0x1, PT ;  /* 0x000000010d00780c */ /* 0x000fe40003f06070 */
[----:B------:R-:W-:-:S02]  /*1720*/  IADD3.X R2, RZ, c[0x0][0x4fc], RZ, P1, !PT ;  /* 0x00013f00ff027a10 */ /* 0x000fc40000ffe4ff */
[----:B------:R-:W-:Y:S02]  /*1730*/  ISETP.GE.AND.EX P0, PT, R25, RZ, PT, P0 ;  /* 0x000000ff1900720c */ /* 0x000fe40003f06300 */
[----:B------:R-:W-:Y:S02]  /*1740*/  LEA R10, P1, R6, R9, 0x2 ;  /* 0x00000009060a7211 */ /* 0x000fe400078210ff */
[----:B------:R-:W-:Y:S02]  /*1750*/  IADD3 R7, R7, R15, RZ ;  /* 0x0000000f07077210 */ /* 0x000fe40007ffe0ff */
[----:B----4-:R-:W-:Y:S02]  /*1760*/  LEA R12, P3, R4, c[0x0][0x528], 0x3 ;  /* 0x00014a00040c7a11 */ /* 0x010fe400078618ff */
[----:B------:R-:W-:Y:S02]  /*1770*/  LEA.HI.X R11, R6, R2, R7, 0x2, P1 ;  /* 0x00000002060b7211 */ /* 0x000fe400008f1407 */
[----:B------:R-:W-:-:S02]  /*1780*/  LEA.HI.X R14, R4, c[0x0][0x52c], R5, 0x3, P3 ;  /* 0x00014b00040e7a11 */ /* 0x000fc400018f1c05 */
[----:B------:R-:W-:Y:S02]  /*1790*/  MOV R7, RZ ;  /* 0x000000ff00077202 */ /* 0x000fe40000000f00 */
[----:B------:R-:W-:Y:S02]  /*17a0*/  IADD3.X R9, RZ, c[0x0][0x4f4], RZ, P2, !PT ;  /* 0x00013d00ff097a10 */ /* 0x000fe400017fe4ff */
[----:B------:R-:W-:Y:S01]  /*17b0*/  IADD3.X R2, RZ, c[0x0][0x50c], RZ, P4, !PT ;  /* 0x00014300ff027a10 */ /* 0x000fe200027fe4ff */
[----:B------:R-:W-:Y:S05]  /*17c0*/  @!P0 BRA `(.L_x_2828) ;  /* 0x000009b000008947 */ /* 0x000fea0003800000 */
[----:B------:R0:W2:Y:S04]  /*17d0*/  LDG.E.U16.CONSTANT R5, [R10.64] ;  /* 0x000000040a057981 */ /* 0x0000a8000c1e9500 */
[----:B------:R0:W3:Y:S01]  /*17e0*/  LDG.E.U16.CONSTANT R6, [R10.64+0x2] ;  /* 0x000002040a067981 */ /* 0x0000e2000c1e9500 */
[----:B------:R-:W-:Y:S01]  /*17f0*/  IADD3 R4, P1, R13, -0x1, RZ ;  /* 0xffffffff0d047810 */ /* 0x000fe20007f3e0ff */
[----:B------:R-:W-:Y:S01]  /*1800*/  BSSY B2, `(.L_x_2829) ;  /* 0x000005c000027945 */ /* 0x000fe20003800000 */
[----:B------:R-:W-:Y:S01]  /*1810*/  HFMA2.MMA R26, -RZ, RZ, 0, 0 ;  /* 0x00000000ff1a7435 */ /* 0x000fe200000001ff */
[----:B------:R-:W-:-:S02]  /*1820*/  MOV R7, RZ ;  /* 0x000000ff00077202 */ /* 0x000fc40000000f00 */
[----:B------:R-:W-:Y:S02]  /*1830*/  ISETP.GE.U32.AND P0, PT, R4, 0x3, PT ;  /* 0x000000030400780c */ /* 0x000fe40003f06070 */
[----:B------:R-:W-:Y:S02]  /*1840*/  IADD3.X R4, R25, -0x1, RZ, P1, !PT ;  /* 0xffffffff19047810 */ /* 0x000fe40000ffe4ff */
[----:B0-----:R-:W-:Y:S02]  /*1850*/  MOV R10, R12 ;  /* 0x0000000c000a7202 */ /* 0x001fe40000000f00 */
[----:B------:R-:W-:Y:S02]  /*1860*/  ISETP.GE.U32.AND.EX P0, PT, R4, RZ, PT, P0 ;  /* 0x000000ff0400720c */ /* 0x000fe40003f06100 */
[----:B------:R-:W-:Y:S02]  /*1870*/  MOV R11, R14 ;  /* 0x0000000e000b7202 */ /* 0x000fe40000000f00 */
[----:B------:R-:W-:Y:S01]  /*1880*/  LOP3.LUT R4, R13, 0x3, RZ, 0xc0, !PT ;  /* 0x000000030d047812 */ /* 0x000fe200078ec0ff */
[----:B--2---:R-:W-:-:S02]  /*1890*/  HADD2.F32 R5, -RZ, R5.H0_H0 ;  /* 0x20000005ff057230 */ /* 0x004fc40000004100 */
[----:B---3--:R-:W-:-:S06]  /*18a0*/  HADD2.F32 R6, -RZ, R6.H0_H0 ;  /* 0x20000006ff067230 */ /* 0x008fcc0000004100 */
[----:B------:R-:W-:Y:S05]  /*18b0*/  @!P0 BRA `(.L_x_2830) ;  /* 0x0000050000008947 */ /* 0x000fea0003800000 */
[----:B------:R-:W-:Y:S01]  /*18c0*/  IADD3 R24, P0, -R4, R13, RZ ;  /* 0x0000000d04187210 */ /* 0x000fe20007f1e1ff */
[----:B------:R-:W-:Y:S01]  /*18d0*/  BSSY B3, `(.L_x_2830) ;  /* 0x000004e000037945 */ /* 0x000fe20003800000 */
[----:B------:R-:W-:Y:S02]  /*18e0*/  MOV R26, RZ ;  /* 0x000000ff001a7202 */ /* 0x000fe40000000f00 */
[----:B------:R-:W-:Y:S02]  /*18f0*/  IADD3.X R25, R25, -0x1, RZ, P0, !PT ;  /* 0xffffffff19197810 */ /* 0x000fe400007fe4ff */
.L_x_2831:
        /* <DEDUP_REMOVED lines=14> */
[----:B------:R-:W-:Y:S02]  /*19e0*/  LEA R20, P0, R18, R0, 0x2 ;  /* 0x0000000012147211 */ /* 0x000fe400078010ff */
[----:B------:R-:W-:Y:S01]  /*19f0*/  IADD3 R21, R19, R23, RZ ;  /* 0x0000001713157210 */ /* 0x000fe20007ffe0ff */
[C---:B------:R-:W-:Y:S01]  /*1a00*/  IMAD.WIDE.U32 R22, R12.reuse, c[0x0][0x538], RZ ;  /* 0x00014e000c167a25 */ /* 0x040fe200078e00ff */
[----:B------:R0:W2:Y:S03]  /*1a10*/  LDG.E.U16.CONSTANT R19, [R16.64+0x2] ;  /* 0x0000020410137981 */ /* 0x0000a6000c1e9500 */
[----:B------:R-:W-:Y:S01]  /*1a20*/  IMAD R13, R12, c[0x0][0x53c], R13 ;  /* 0x00014f000c0d7a24 */ /* 0x000fe200078e020d */
[----:B------:R-:W-:Y:S01]  /*1a30*/  LEA.HI.X R21, R18, R2, R21, 0x2, P0 ;  /* 0x0000000212157211 */ /* 0x000fe200000f1415 */
[----:B-----5:R-:W-:Y:S01]  /*1a40*/  IMAD R15, R15, c[0x0][0x538], RZ ;  /* 0x00014e000f0f7a24 */ /* 0x020fe200078e02ff */
[----:B------:R-:W-:Y:S01]  /*1a50*/  LEA R12, P0, R22, R0, 0x2 ;  /* 0x00000000160c7211 */ /* 0x000fe200078010ff */
[----:B------:R0:W3:Y:S01]  /*1a60*/  LDG.E.U16.CONSTANT R27, [R16.64] ;  /* 0x00000004101b7981 */ /* 0x0000e2000c1e9500 */
[----:B------:R-:W-:Y:S01]  /*1a70*/  IADD3 R13, R23, R13, RZ ;  /* 0x0000000d170d7210 */ /* 0x000fe20007ffe0ff */
[----:B------:R-:W-:-:S02]  /*1a80*/  IMAD R15, R14, c[0x0][0x53c], R15 ;  /* 0x00014f000e0f7a24 */ /* 0x000fc400078e020f */
[----:B------:R1:W4:Y:S01]  /*1a90*/  LDG.E.U16.CONSTANT R18, [R20.64+0x2] ;  /* 0x0000020414127981 */ /* 0x000322000c1e9500 */
[----:B------:R-:W-:Y:S01]  /*1aa0*/  LEA.HI.X R13, R22, R2, R13, 0x2, P0 ;  /* 0x00000002160d7211 */ /* 0x000fe200000f140d */
[----:B------:R-:W-:Y:S02]  /*1ab0*/  IMAD.WIDE.U32 R22, R14, c[0x0][0x538], RZ ;  /* 0x00014e000e167a25 */ /* 0x000fe400078e00ff */
[----:B------:R1:W5:Y:S03]  /*1ac0*/  LDG.E.U16.CONSTANT R28, [R20.64] ;  /* 0x00000004141c7981 */ /* 0x000366000c1e9500 */
[----:B------:R-:W-:Y:S01]  /*1ad0*/  LEA R14, P0, R22, R0, 0x2 ;  /* 0x00000000160e7211 */ /* 0x000fe200078010ff */
[----:B------:R1:W5:Y:S01]  /*1ae0*/  LDG.E.U16.CONSTANT R29, [R12.64+0x2] ;  /* 0x000002040c1d7981 */ /* 0x000362000c1e9500 */
[----:B------:R-:W-:-:S03]  /*1af0*/  IADD3 R15, R23, R15, RZ ;  /* 0x0000000f170f7210 */ /* 0x000fc60007ffe0ff */
[----:B0-----:R0:W5:Y:S01]  /*1b00*/  LDG.E.U16.CONSTANT R16, [R12.64] ;  /* 0x000000040c107981 */ /* 0x001162000c1e9500 */
[----:B------:R-:W-:-:S05]  /*1b10*/  LEA.HI.X R15, R22, R2, R15, 0x2, P0 ;  /* 0x00000002160f7211 */ /* 0x000fca00000f140f */
[----:B------:R-:W5:Y:S04]  /*1b20*/  LDG.E.U16.CONSTANT R17, [R14.64+0x2] ;  /* 0x000002040e117981 */ /* 0x000f68000c1e9500 */
[----:B------:R-:W5:Y:S01]  /*1b30*/  LDG.E.U16.CONSTANT R22, [R14.64] ;  /* 0x000000040e167981 */ /* 0x000f62000c1e9500 */
[----:B------:R-:W-:Y:S02]  /*1b40*/  IADD3 R24, P0, R24, -0x4, RZ ;  /* 0xfffffffc18187810 */ /* 0x000fe40007f1e0ff */
[----:B------:R-:W-:Y:S02]  /*1b50*/  IADD3 R10, P1, R10, 0x20, RZ ;  /* 0x000000200a0a7810 */ /* 0x000fe40007f3e0ff */
[----:B------:R-:W-:Y:S02]  /*1b60*/  IADD3.X R25, R25, -0x1, RZ, P0, !PT ;  /* 0xffffffff19197810 */ /* 0x000fe400007fe4ff */
[----:B------:R-:W-:-:S02]  /*1b70*/  ISETP.NE.U32.AND P0, PT, R24, RZ, PT ;  /* 0x000000ff1800720c */ /* 0x000fc40003f05070 */
[----:B------:R-:W-:Y:S02]  /*1b80*/  IADD3.X R11, RZ, R11, RZ, P1, !PT ;  /* 0x0000000bff0b7210 */ /* 0x000fe40000ffe4ff */
[----:B------:R-:W-:Y:S01]  /*1b90*/  ISETP.NE.AND.EX P0, PT, R25, RZ, PT, P0 ;  /* 0x000000ff1900720c */ /* 0x000fe20003f05300 */
[----:B--2---:R-:W-:-:S05]  /*1ba0*/  HADD2.F32 R19, -RZ, R19.H0_H0 ;  /* 0x20000013ff137230 */ /* 0x004fca0000004100 */
[-C--:B-1----:R-:W-:Y:S01]  /*1bb0*/  FMUL.FTZ R20, R6, R19.reuse ;  /* 0x0000001306147220 */ /* 0x082fe20000410000 */
[----:B---3--:R-:W-:Y:S01]  /*1bc0*/  HADD2.F32 R27, -RZ, R27.H0_H0 ;  /* 0x2000001bff1b7230 */ /* 0x008fe20000004100 */
[----:B------:R-:W-:Y:S01]  /*1bd0*/  FMUL.FTZ R19, R5, R19 ;  /* 0x0000001305137220 */ /* 0x000fe20000410000 */
[----:B----4-:R-:W-:-:S03]  /*1be0*/  HADD2.F32 R18, -RZ, R18.H0_H0 ;  /* 0x20000012ff127230 */ /* 0x010fc60000004100 */
[CC--:B------:R-:W-:Y:S02]  /*1bf0*/  FFMA.FTZ R20, R5.reuse, R27.reuse, -R20 ;  /* 0x0000001b05147223 */ /* 0x0c0fe40000010814 */
[C---:B------:R-:W-:Y:S01]  /*1c00*/  FFMA.FTZ R19, R6.reuse, R27, R19 ;  /* 0x0000001b06137223 */ /* 0x040fe20000010013 */
[----:B-----5:R-:W-:Y:S01]  /*1c10*/  HADD2.F32 R28, -RZ, R28.H0_H0 ;  /* 0x2000001cff1c7230 */ /* 0x020fe20000004100 */
[-C--:B0-----:R-:W-:Y:S02]  /*1c20*/  FMUL.FTZ R12, R6, R18.reuse ;  /* 0x00000012060c7220 */ /* 0x081fe40000410000 */
[C---:B------:R-:W-:Y:S01]  /*1c30*/  FMUL.FTZ R13, R5.reuse, R18 ;  /* 0x00000012050d7220 */ /* 0x040fe20000410000 */
[----:B------:R-:W-:Y:S01]  /*1c40*/  HADD2.F32 R29, -RZ, R29.H0_H0 ;  /* 0x2000001dff1d7230 */ /* 0x000fe20000004100 */
[-C--:B------:R-:W-:Y:S02]  /*1c50*/  FFMA.FTZ R12, R5, R28.reuse, -R12 ;  /* 0x0000001c050c7223 */ /* 0x080fe4000001080c */
[----:B------:R-:W-:Y:S01]  /*1c60*/  FADD.FTZ R7, R20, R7 ;  /* 0x0000000714077221 */ /* 0x000fe20000010000 */
[----:B------:R-:W-:Y:S01]  /*1c70*/  HADD2.F32 R16, -RZ, R16.H0_H0 ;  /* 0x20000010ff107230 */ /* 0x000fe20000004100 */
[----:B------:R-:W-:-:S02]  /*1c80*/  FFMA.FTZ R28, R6, R28, R13 ;  /* 0x0000001c061c7223 */ /* 0x000fc4000001000d */
[-C--:B------:R-:W-:Y:S02]  /*1c90*/  FMUL.FTZ R13, R6, R29.reuse ;  /* 0x0000001d060d7220 */ /* 0x080fe40000410000 */
[----:B------:R-:W-:Y:S01]  /*1ca0*/  FADD.FTZ R7, R7, R12 ;  /* 0x0000000c07077221 */ /* 0x000fe20000010000 */
[----:B------:R-:W-:Y:S01]  /*1cb0*/  HADD2.F32 R17, -RZ, R17.H0_H0 ;  /* 0x20000011ff117230 */ /* 0x000fe20000004100 */
[----:B------:R-:W-:Y:S02]  /*1cc0*/  FFMA.FTZ R12, R5, R16, -R13 ;  /* 0x00000010050c7223 */ /* 0x000fe4000001080d */
[----:B------:R-:W-:Y:S01]  /*1cd0*/  FADD.FTZ R19, R19, R26 ;  /* 0x0000001a13137221 */ /* 0x000fe20000010000 */
[----:B------:R-:W-:Y:S01]  /*1ce0*/  HADD2.F32 R22, -RZ, R22.H0_H0 ;  /* 0x20000016ff167230 */ /* 0x000fe20000004100 */
[----:B------:R-:W-:Y:S02]  /*1cf0*/  FMUL.FTZ R29, R5, R29 ;  /* 0x0000001d051d7220 */ /* 0x000fe40000410000 */
[----:B------:R-:W-:-:S02]  /*1d00*/  FADD.FTZ R7, R7, R12 ;  /* 0x0000000c07077221 */ /* 0x000fc40000010000 */
[CC--:B------:R-:W-:Y:S02]  /*1d10*/  FMUL.FTZ R12, R6.reuse, R17.reuse ;  /* 0x00000011060c7220 */ /* 0x0c0fe40000410000 */
[----:B------:R-:W-:Y:S02]  /*1d20*/  FADD.FTZ R19, R19, R28 ;  /* 0x0000001c13137221 */ /* 0x000fe40000010000 */
[----:B------:R-:W-:Y:S02]  /*1d30*/  FFMA.FTZ R16, R6, R16, R29 ;  /* 0x0000001006107223 */ /* 0x000fe4000001001d */
[----:B------:R-:W-:Y:S02]  /*1d40*/  FMUL.FTZ R17, R5, R17 ;  /* 0x0000001105117220 */ /* 0x000fe40000410000 */
[----:B------:R-:W-:Y:S02]  /*1d50*/  FADD.FTZ R16, R19, R16 ;  /* 0x0000001013107221 */ /* 0x000fe40000010000 */
[----:B------:R-:W-:-:S02]  /*1d60*/  FFMA.FTZ R12, R5, R22, -R12 ;  /* 0x00000016050c7223 */ /* 0x000fc4000001080c */
[----:B------:R-:W-:Y:S02]  /*1d70*/  FFMA.FTZ R17, R6, R22, R17 ;  /* 0x0000001606117223 */ /* 0x000fe40000010011 */
[----:B------:R-:W-:Y:S02]  /*1d80*/  FADD.FTZ R7, R7, R12 ;  /* 0x0000000c07077221 */ /* 0x000fe40000010000 */
[----:B------:R-:W-:Y:S01]  /*1d90*/  FADD.FTZ R26, R16, R17 ;  /* 0x00000011101a7221 */ /* 0x000fe20000010000 */
[----:B------:R-:W-:Y:S05]  /*1da0*/  @P0 BRA `(.L_x_2831) ;  /* 0xfffffb5000000947 */ /* 0x000fea000383ffff */
[----:B------:R-:W-:Y:S05]  /*1db0*/  BSYNC B3 ;  /* 0x0000000000037941 */ /* 0x000fea0003800000 */
.L_x_2830:
[----:B------:R-:W-:Y:S05]  /*1dc0*/  BSYNC B2 ;  /* 0x0000000000027941 */ /* 0x000fea0003800000 */
.L_x_2829:
        /* <DEDUP_REMOVED lines=10> */
[----:B------:R-:W2:Y:S04]  /*1e70*/  LDG.E.U16.CONSTANT R13, [R14.64+0x2] ;  /* 0x000002040e0d7981 */ /* 0x000ea8000c1e9500 */
[----:B------:R-:W3:Y:S01]  /*1e80*/  LDG.E.U16.CONSTANT R12, [R14.64] ;  /* 0x000000040e0c7981 */ /* 0x000ee2000c1e9500 */
[----:B------:R-:W-:-:S04]  /*1e90*/  ISETP.NE.U32.AND P0, PT, R4, 0x1, PT ;  /* 0x000000010400780c */ /* 0x000fc80003f05070 */
[----:B------:R-:W-:Y:S01]  /*1ea0*/  ISETP.NE.AND.EX P0, PT, RZ, RZ, PT, P0 ;  /* 0x000000ffff00720c */ /* 0x000fe20003f05300 */
[----:B--2---:R-:W-:Y:S02]  /*1eb0*/  HADD2.F32 R13, -RZ, R13.H0_H0 ;  /* 0x2000000dff0d7230 */ /* 0x004fe40000004100 */
[----:B---3--:R-:W-:-:S03]  /*1ec0*/  HADD2.F32 R12, -RZ, R12.H0_H0 ;  /* 0x2000000cff0c7230 */ /* 0x008fc60000004100 */
[CC--:B------:R-:W-:Y:S02]  /*1ed0*/  FMUL.FTZ R16, R6.reuse, R13.reuse ;  /* 0x0000000d06107220 */ /* 0x0c0fe40000410000 */
[C---:B------:R-:W-:Y:S02]  /*1ee0*/  FMUL.FTZ R13, R5.reuse, R13 ;  /* 0x0000000d050d7220 */ /* 0x040fe40000410000 */
[-C--:B------:R-:W-:Y:S02]  /*1ef0*/  FFMA.FTZ R16, R5, R12.reuse, -R16 ;  /* 0x0000000c05107223 */ /* 0x080fe40000010810 */
[----:B------:R-:W-:Y:S02]  /*1f00*/  FFMA.FTZ R13, R6, R12, R13 ;  /* 0x0000000c060d7223 */ /* 0x000fe4000001000d */
[----:B------:R-:W-:Y:S02]  /*1f10*/  FADD.FTZ R7, R7, R16 ;  /* 0x0000001007077221 */ /* 0x000fe40000010000 */
[----:B------:R-:W-:Y:S01]  /*1f20*/  FADD.FTZ R26, R26, R13 ;  /* 0x0000000d1a1a7221 */ /* 0x000fe20000010000 */
        /* <DEDUP_REMOVED lines=17> */
[----:B------:R-:W-:Y:S01]  /*2040*/  @P0 LEA.HI.X R17, R14, R2, R11, 0x2, P1 ;  /* 0x000000020e110211 */ /* 0x000fe200008f140b */
[----:B------:R-:W3:Y:S04]  /*2050*/  LDG.E.U16.CONSTANT R0, [R12.64] ;  /* 0x000000040c007981 */ /* 0x000ee8000c1e9500 */
[----:B------:R-:W4:Y:S04]  /*2060*/  @P0 LDG.E.U16.CONSTANT R14, [R16.64+0x2] ;  /* 0x00000204100e0981 */ /* 0x000f28000c1e9500 */
[----:B------:R-:W5:Y:S01]  /*2070*/  @P0 LDG.E.U16.CONSTANT R10, [R16.64] ;  /* 0x00000004100a0981 */ /* 0x000f62000c1e9500 */
[----:B--2---:R-:W-:-:S02]  /*2080*/  HADD2.F32 R4, -RZ, R4.H0_H0 ;  /* 0x20000004ff047230 */ /* 0x004fc40000004100 */
[----:B---3--:R-:W-:-:S03]  /*2090*/  HADD2.F32 R0, -RZ, R0.H0_H0 ;  /* 0x20000000ff007230 */ /* 0x008fc60000004100 */
[CC--:B------:R-:W-:Y:S02]  /*20a0*/  FMUL.FTZ R2, R6.reuse, R4.reuse ;  /* 0x0000000406027220 */ /* 0x0c0fe40000410000 */
[C---:B------:R-:W-:Y:S01]  /*20b0*/  FMUL.FTZ R11, R5.reuse, R4 ;  /* 0x00000004050b7220 */ /* 0x040fe20000410000 */
[----:B----4-:R-:W-:Y:S01]  /*20c0*/  @P0 HADD2.F32 R14, -RZ, R14.H0_H0 ;  /* 0x2000000eff0e0230 */ /* 0x010fe20000004100 */
[CC--:B------:R-:W-:Y:S02]  /*20d0*/  FFMA.FTZ R2, R5.reuse, R0.reuse, -R2 ;  /* 0x0000000005027223 */ /* 0x0c0fe40000010802 */
[C---:B------:R-:W-:Y:S01]  /*20e0*/  FFMA.FTZ R11, R6.reuse, R0, R11 ;  /* 0x00000000060b7223 */ /* 0x040fe2000001000b */
[----:B-----5:R-:W-:Y:S01]  /*20f0*/  @P0 HADD2.F32 R10, -RZ, R10.H0_H0 ;  /* 0x2000000aff0a0230 */ /* 0x020fe20000004100 */
[-C--:B------:R-:W-:Y:S02]  /*2100*/  @P0 FMUL.FTZ R0, R6, R14.reuse ;  /* 0x0000000e06000220 */ /* 0x080fe40000410000 */
[----:B------:R-:W-:-:S02]  /*2110*/  @P0 FMUL.FTZ R13, R5, R14 ;  /* 0x0000000e050d0220 */ /* 0x000fc40000410000 */
[----:B------:R-:W-:Y:S02]  /*2120*/  FADD.FTZ R7, R7, R2 ;  /* 0x0000000207077221 */ /* 0x000fe40000010000 */
[----:B------:R-:W-:Y:S02]  /*2130*/  FADD.FTZ R26, R26, R11 ;  /* 0x0000000b1a1a7221 */ /* 0x000fe40000010000 */
[-C--:B------:R-:W-:Y:S02]  /*2140*/  @P0 FFMA.FTZ R0, R5, R10.reuse, -R0 ;  /* 0x0000000a05000223 */ /* 0x080fe40000010800 */
[----:B------:R-:W-:Y:S02]  /*2150*/  @P0 FFMA.FTZ R13, R6, R10, R13 ;  /* 0x0000000a060d0223 */ /* 0x000fe4000001000d */
[----:B------:R-:W-:Y:S02]  /*2160*/  @P0 FADD.FTZ R7, R7, R0 ;  /* 0x0000000007070221 */ /* 0x000fe40000010000 */
[----:B------:R-:W-:-:S02]  /*2170*/  @P0 FADD.FTZ R26, R26, R13 ;  /* 0x0000000d1a1a0221 */ /* 0x000fc40000010000 */
.L_x_2828:
[----:B------:R-:W-:Y:S05]  /*2180*/  BSYNC B1 ;  /* 0x0000000000017941 */ /* 0x000fea0003800000 */
.L_x_2827:
[----:B------:R-:W-:Y:S02]  /*2190*/  F2FP.PACK_AB R7, R26, R7 ;  /* 0x000000071a07723e */ /* 0x000fe400000000ff */
[----:B------:R-:W-:-:S03]  /*21a0*/  IADD3 R3, R3, 0x80, RZ ;  /* 0x0000008003037810 */ /* 0x000fc60007ffe0ff */
[----:B------:R0:W-:Y:S04]  /*21b0*/  STG.E [R8.64], R7 ;  /* 0x0000000708007986 */ /* 0x0001e8000c101904 */
.L_x_2825:
[----:B------:R-:W-:Y:S05]  /*21c0*/  BSYNC B0 ;  /* 0x0000000000007941 */ /* 0x000fea0003800000 */
.L_x_2824:
[----:B------:R-:W-:Y:S01]  /*21d0*/  ISETP.GE.AND P0, PT, R3, c[0x0][0x160], PT ;  /* 0x0000580003007a0c */ /* 0x000fe20003f06270 */
[----:B------:R-:W-:Y:S01]  /*21e0*/  BSSY B1, `(.L_x_2832) ;  /* 0x0000c5e000017945 */ /* 0x000fe20003800000 */
[----:B------:R-:W-:Y:S11]  /*21f0*/  BSSY B0, `(.L_x_2833) ;  /* 0x0000a4f000007945 */ /* 0x000ff60003800000 */
[----:B------:R-:W-:Y:S05]  /*2200*/  @P0 BRA `(.L_x_2834) ;  /* 0x000041c000000947 */ /* 0x000fea0003800000 */
[----:B------:R-:W-:Y:S01]  /*2210*/  ISETP.NE.AND P0, PT, RZ, c[0x0][0x168], PT ;  /* 0x00005a00ff007a0c */ /* 0x000fe20003f05270 */
[----:B------:R-:W-:Y:S01]  /*2220*/  HFMA2.MMA R6, -RZ, RZ, 0, 0 ;  /* 0x00000000ff067435 */ /* 0x000fe200000001ff */
[----:B------:R-:W-:Y:S01]  /*2230*/  CS2R R4, SRZ ;  /* 0x0000000000047805 */ /* 0x000fe2000001ff00 */
[----:B------:R-:W-:Y:S01]  /*2240*/  HFMA2.MMA R2, -RZ, RZ, 0, 0 ;  /* 0x00000000ff027435 */ /* 0x000fe200000001ff */
[----:B------:R-:W-:-:S02]  /*2250*/  MOV R0, RZ ;  /* 0x000000ff00007202 */ /* 0x000fc40000000f00 */
[----:B0-----:R-:W-:-:S07]  /*2260*/  MOV R8, RZ ;  /* 0x000000ff00087202 */ /* 0x001fce0000000f00 */
        /* <DEDUP_REMOVED lines=325> */
.L_x_2835:
        /* <DEDUP_REMOVED lines=54> */
.L_x_2840:
        /* <DEDUP_REMOVED lines=76> */
.L_x_2839:
[----:B------:R-:W-:Y:S05]  /*3ee0*/  BSYNC B3 ;  /* 0x0000000000037941 */ /* 0x000fea0003800000 */
.L_x_2838:
        /* <DEDUP_REMOVED lines=59> */
.L_x_2837:
[----:B------:R-:W-:Y:S05]  /*42a0*/  BSYNC B2 ;  /* 0x0000000000027941 */ /* 0x000fea0003800000 */
.L_x_2836:
        /* <DEDUP_REMOVED lines=8> */
[----:B------:R-:W-:Y:S01]  /*4330*/  HFMA2.MMA R2, -RZ, RZ, 0, 0 ;  /* 0x00000000ff027435 */ /* 0x000fe200000001ff */
[----:B------:R-:W-:Y:S02]  /*4340*/  MOV R0, RZ ;  /* 0x000000ff00007202 */ /* 0x000fe40000000f00 */
[----:B------:R-:W-:-:S07]  /*4350*/  MOV R8, RZ ;  /* 0x000000ff00087202 */ /* 0x000fce0000000f00 */
        /* <DEDUP_REMOVED lines=325> */
.L_x_2842:
        /* <DEDUP_REMOVED lines=54> */
.L_x_2847:
        /* <DEDUP_REMOVED lines=76> */
.L_x_2846:
[----:B------:R-:W-:Y:S05]  /*5fd0*/  BSYNC B3 ;  /* 0x0000000000037941 */ /* 0x000fea0003800000 */
.L_x_2845:
        /* <DEDUP_REMOVED lines=59> */
.L_x_2844:
[----:B------:R-:W-:Y:S05]  /*6390*/  BSYNC B2 ;  /* 0x0000000000027941 */ /* 0x000fea0003800000 */
.L_x_2843:
[----:B------:R-:W-:Y:S02]  /*63a0*/  F2FP.PACK_AB R7, R26, R7 ;  /* 0x000000071a07723e */ /* 0x000fe400000000ff */
[----:B------:R-:W-:-:S03]  /*63b0*/  IADD3 R3, R3, 0x80, RZ ;  /* 0x0000008003037810 */ /* 0x000fc60007ffe0ff */
[----:B------:R0:W-:Y:S04]  /*63c0*/  STG.E [R8.64], R7 ;  /* 0x0000000708007986 */ /* 0x0001e8000c101904 */
.L_x_2834:
[----:B------:R-:W-:-:S13]  /*63d0*/  ISETP.GE.AND P0, PT, R3, c[0x0][0x160], PT ;  /* 0x0000580003007a0c */ /* 0x000fda0003f06270 */
[----:B------:R-:W-:Y:S05]  /*63e0*/  @P0 BRA `(.L_x_2848) ;  /* 0x000041c000000947 */ /* 0x000fea0003800000 */
[----:B------:R-:W-:Y:S01]  /*63f0*/  ISETP.NE.AND P0, PT, RZ, c[0x0][0x168], PT ;  /* 0x00005a00ff007a0c */ /* 0x000fe20003f05270 */
[----:B------:R-:W-:Y:S01]  /*6400*/  HFMA2.MMA R6, -RZ, RZ, 0, 0 ;  /* 0x00000000ff067435 */ /* 0x000fe200000001ff */
[----:B------:R-:W-:Y:S01]  /*6410*/  CS2R R4, SRZ ;  /* 0x0000000000047805 */ /* 0x000fe2000001ff00 */
[----:B------:R-:W-:Y:S01]  /*6420*/  HFMA2.MMA R2, -RZ, RZ, 0, 0 ;  /* 0x00000000ff027435 */ /* 0x000fe200000001ff */
[----:B------:R-:W-:Y:S02]  /*6430*/  MOV R0, RZ ;  /* 0x000000ff00007202 */ /* 0x000fe40000000f00 */
        /* <DEDUP_REMOVED lines=326> */
.L_x_2849:
        /* <DEDUP_REMOVED lines=54> */
.L_x_2854:
        /* <DEDUP_REMOVED lines=76> */
.L_x_2853:
[----:B------:R-:W-:Y:S05]  /*80c0*/  BSYNC B3 ;  /* 0x0000000000037941 */ /* 0x000fea0003800000 */
.L_x_2852:
        /* <DEDUP_REMOVED lines=59> */
.L_x_2851:
[----:B------:R-:W-:Y:S05]  /*8480*/  BSYNC B2 ;  /* 0x0000000000027941 */ /* 0x000fea0003800000 */
.L_x_2850:
[----:B------:R-:W-:Y:S02]  /*8490*/  F2FP.PACK_AB R7, R26, R7 ;  /* 0x000000071a07723e */ /* 0x000fe400000000ff */
[----:B------:R-:W-:-:S03]  /*84a0*/  IADD3 R3, R3, 0x80, RZ ;  /* 0x0000008003037810 */ /* 0x000fc60007ffe0ff */
[----:B------:R0:W-:Y:S04]  /*84b0*/  STG.E [R8.64], R7 ;  /* 0x0000000708007986 */ /* 0x0001e8000c101904 */
.L_x_2841:
[----:B0-----:R-:W-:-:S13]  /*84c0*/  ISETP.GE.AND P0, PT, R3, c[0x0][0x160], PT ;  /* 0x0000580003007a0c */ /* 0x001fda0003f06270 */
        /* <DEDUP_REMOVED lines=332> */
.L_x_2856:
        /* <DEDUP_REMOVED lines=54> */
.L_x_2861:
        /* <DEDUP_REMOVED lines=76> */
.L_x_2860:
[----:B------:R-:W-:Y:S05]  /*a1b0*/  BSYNC B3 ;  /* 0x0000000000037941 */ /* 0x000fea0003800000 */
.L_x_2859:
        /* <DEDUP_REMOVED lines=59> */
.L_x_2858:
[----:B------:R-:W-:Y:S05]  /*a570*/  BSYNC B2 ;  /* 0x0000000000027941 */ /* 0x000fea0003800000 */
.L_x_2857:
[----:B------:R-:W-:Y:S02]  /*a580*/  F2FP.PACK_AB R7, R26, R7 ;  /* 0x000000071a07723e */ /* 0x000fe400000000ff */
[----:B------:R-:W-:-:S03]  /*a590*/  IADD3 R3, R3, 0x80, RZ ;  /* 0x0000008003037810 */ /* 0x000fc60007ffe0ff */
[----:B------:R0:W-:Y:S04]  /*a5a0*/  STG.E [R8.64], R7 ;  /* 0x0000000708007986 */ /* 0x0001e8000c101904 */
.L_x_2848:
[----:B------:R-:W-:-:S13]  /*a5b0*/  ISETP.GE.AND P0, PT, R3, c[0x0][0x160], PT ;  /* 0x0000580003007a0c */ /* 0x000fda0003f06270 */
[----:B------:R-:W-:Y:S01]  /*a5c0*/  @P0 BREAK B0 ;  /* 0x0000000000000942 */ /* 0x000fe20003800000 */
        /* <DEDUP_REMOVED lines=332> */
.L_x_2863:
        /* <DEDUP_REMOVED lines=54> */
.L_x_2868:
        /* <DEDUP_REMOVED lines=76> */
.L_x_2867:
[----:B------:R-:W-:Y:S05]  /*c2b0*/  BSYNC B3 ;  /* 0x0000000000037941 */ /* 0x000fea0003800000 */
.L_x_2866:
        /* <DEDUP_REMOVED lines=59> */
.L_x_2865:
[----:B------:R-:W-:Y:S05]  /*c670*/  BSYNC B2 ;  /* 0x0000000000027941 */ /* 0x000fea0003800000 */
.L_x_2864:
[----:B------:R-:W-:Y:S02]  /*c680*/  F2FP.PACK_AB R7, R26, R7 ;  /* 0x000000071a07723e */ /* 0x000fe400000000ff */
[----:B------:R-:W-:-:S03]  /*c690*/  IADD3 R3, R3, 0x80, RZ ;  /* 0x0000008003037810 */ /* 0x000fc60007ffe0ff */
[----:B------:R0:W-:Y:S04]  /*c6a0*/  STG.E [R8.64], R7 ;  /* 0x0000000708007986 */ /* 0x0001e8000c101904 */
.L_x_2855:
[----:B------:R-:W-:-:S13]  /*c6b0*/  ISETP.GE.AND P0, PT, R3, c[0x0][0x160], PT ;  /* 0x0000580003007a0c */ /* 0x000fda0003f06270 */
[----:B------:R-:W-:Y:S01]  /*c6c0*/  @P0 BREAK B0 ;  /* 0x0000000000000942 */ /* 0x000fe20003800000 */
[----:B------:R-:W-:Y:S05]  /*c6d0*/  @P0 BRA `(.L_x_2862) ;  /* 0x000020e000000947 */ /* 0x000fea0003800000 */
[----:B------:R-:W-:Y:S05]  /*c6e0*/  BSYNC B0 ;  /* 0x0000000000007941 */ /* 0x000fea0003800000 */
.L_x_2833:
        /* <DEDUP_REMOVED lines=331> */
.L_x_2869:
        /* <DEDUP_REMOVED lines=54> */
.L_x_2874:
        /* <DEDUP_REMOVED lines=76> */
.L_x_2873:
[----:B------:R-:W-:Y:S05]  /*e3c0*/  BSYNC B3 ;  /* 0x0000000000037941 */ /* 0x000fea0003800000 */
.L_x_2872:
        /* <DEDUP_REMOVED lines=59> */
.L_x_2871:
[----:B------:R-:W-:Y:S05]  /*e780*/  BSYNC B2 ;  /* 0x0000000000027941 */ /* 0x000fea0003800000 */
.L_x_2870:
[----:B------:R-:W-:Y:S02]  /*e790*/  F2FP.PACK_AB R7, R26, R7 ;  /* 0x000000071a07723e */ /* 0x000fe400000000ff */
[----:B------:R-:W-:-:S03]  /*e7a0*/  IADD3 R3, R3, 0x80, RZ ;  /* 0x0000008003037810 */ /* 0x000fc60007ffe0ff */
[----:B------:R0:W-:Y:S04]  /*e7b0*/  STG.E [R8.64], R7 ;  /* 0x0000000708007986 */ /* 0x0001e8000c101904 */
.L_x_2862:
[----:B------:R-:W-:Y:S05]  /*e7c0*/  BSYNC B1 ;  /* 0x0000000000017941 */ /* 0x000fea0003800000 */
.L_x_2832:
[----:B------:R-:W-:Y:S01]  /*e7d0*/  WARPSYNC 0xffffffff ;  /* 0xffffffff00007948 */ /* 0x000fe20003800000 */
[----:B------:R-:W-:-:S13]  /*e7e0*/  ISETP.GE.AND P0, PT, R3, c[0x0][0x160], PT ;  /* 0x0000580003007a0c */ /* 0x000fda0003f06270 */
[----:B------:R-:W-:Y:S05]  /*e7f0*/  @P0 EXIT ;  /* 0x000000000000094d */ /* 0x000fea0003800000 */
        /* <DEDUP_REMOVED lines=331> */
.L_x_2875:
[----:B------:R-:W-:Y:S02]  /*fcb0*/  IADD3 R6, P1, R6, c[0x0][0x518], RZ ;  /* 0x0001460006067a10 */ /* 0x000fe40007f3e0ff */
[----:B------:R-:W-:-:S02]  /*fcc0*/  IADD3 R10, P0, R5, c[0x0][0x500], RZ ;  /* 0x00014000050a7a10 */ /* 0x000fc40007f1e0ff */
[----:B------:R-:W-:Y:S02]  /*fcd0*/  IADD3.X R7, RZ, c[0x0][0x51c], RZ, P1, !PT ;  /* 0x00014700ff077a10 */ /* 0x000fe40000ffe4ff */
[----:B------:R-:W-:-:S04]  /*fce0*/  IADD3.X R11, RZ, c[0x0][0x504], RZ, P0, !PT ;  /* 0x00014100ff0b7a10 */ /* 0x000fc800007fe4ff */
[----:B------:R-:W2:Y:S01]  /*fcf0*/  LDG.E.64.CONSTANT R6, [R6.64] ;  /* 0x0000000406067981 */ /* 0x000ea2000c1e9b00 */
[----:B------:R-:W-:-:S03]  /*fd00*/  IADD3 R4, P0, R4, c[0x0][0x510], RZ ;  /* 0x0001440004047a10 */ /* 0x000fc60007f1e0ff */
[----:B------:R-:W3:Y:S01]  /*fd10*/  LDG.E.64.CONSTANT R10, [R10.64] ;  /* 0x000000040a0a7981 */ /* 0x000ee2000c1e9b00 */
[----:B------:R-:W-:-:S06]  /*fd20*/  IADD3.X R5, RZ, c[0x0][0x514], RZ, P0, !PT ;  /* 0x00014500ff057a10 */ /* 0x000fcc00007fe4ff */
[----:B------:R-:W4:Y:S01]  /*fd30*/  LDG.E.64.CONSTANT R4, [R4.64] ;  /* 0x0000000404047981 */ /* 0x000f22000c1e9b00 */
[----:B------:R-:W-:Y:S01]  /*fd40*/  ULDC.U8 UR6, c[0x0][0x530] ;  /* 0x00014c0000067ab9 */ /* 0x000fe20000000000 */
[----:B------:R-:W-:Y:S01]  /*fd50*/  IADD3 R8, P2, R8, c[0x0][0x4f0], RZ ;  /* 0x00013c0008087a10 */ /* 0x000fe20007f5e0ff */
[----:B------:R-:W-:Y:S01]  /*fd60*/  BSSY B1, `(.L_x_2876) ;  /* 0x00000b1000017945 */ /* 0x000fe20003800000 */
[----:B------:R-:W-:Y:S02]  /*fd70*/  ISETP.NE.AND P1, PT, RZ, UR6, PT ;  /* 0x00000006ff007c0c */ /* 0x000fe4000bf25270 */
[----:B------:R-:W-:Y:S02]  /*fd80*/  IADD3 R0, P4, R0, c[0x0][0x508], RZ ;  /* 0x0001420000007a10 */ /* 0x000fe40007f9e0ff */
        /* <DEDUP_REMOVED lines=12> */
[----:B------:R-:W-:Y:S02]  /*fe50*/  IADD3 R3, R3, R13, RZ ;  /* 0x0000000d03037210 */ /* 0x000fe40007ffe0ff */
[----:B----4-:R-:W-:Y:S02]  /*fe60*/  LEA R12, P3, R4, c[0x0][0x528], 0x3 ;  /* 0x00014a00040c7a11 */ /* 0x010fe400078618ff */
[----:B------:R-:W-:Y:S02]  /*fe70*/  LEA.HI.X R11, R2, R6, R3, 0x2, P1 ;  /* 0x00000006020b7211 */ /* 0x000fe400008f1403 */
[----:B------:R-:W-:Y:S01]  /*fe80*/  LEA.HI.X R13, R4, c[0x0][0x52c], R5, 0x3, P3 ;  /* 0x00014b00040d7a11 */ /* 0x000fe200018f1c05 */
[----:B------:R-:W-:Y:S01]  /*fe90*/  CS2R R6, SRZ ;  /* 0x0000000000067805 */ /* 0x000fe2000001ff00 */
[----:B------:R-:W-:-:S02]  /*fea0*/  IADD3.X R9, RZ, c[0x0][0x4f4], RZ, P2, !PT ;  /* 0x00013d00ff097a10 */ /* 0x000fc400017fe4ff */
[----:B------:R-:W-:Y:S01]  /*feb0*/  IADD3.X R2, RZ, c[0x0][0x50c], RZ, P4, !PT ;  /* 0x00014300ff027a10 */ /* 0x000fe200027fe4ff */
[----:B------:R-:W-:Y:S05]  /*fec0*/  @!P0 BRA `(.L_x_2877) ;  /* 0x000009a000008947 */ /* 0x000fea0003800000 */
[----:B------:R0:W2:Y:S04]  /*fed0*/  LDG.E.U16.CONSTANT R4, [R10.64] ;  /* 0x000000040a047981 */ /* 0x0000a8000c1e9500 */
[----:B------:R0:W3:Y:S01]  /*fee0*/  LDG.E.U16.CONSTANT R5, [R10.64+0x2] ;  /* 0x000002040a057981 */ /* 0x0000e2000c1e9500 */
[----:B------:R-:W-:Y:S01]  /*fef0*/  IADD3 R3, P1, R24, -0x1, RZ ;  /* 0xffffffff18037810 */ /* 0x000fe20007f3e0ff */
[----:B------:R-:W-:Y:S01]  /*ff00*/  BSSY B2, `(.L_x_2878) ;  /* 0x000005b000027945 */ /* 0x000fe20003800000 */
[----:B------:R-:W-:Y:S02]  /*ff10*/  CS2R R6, SRZ ;  /* 0x0000000000067805 */ /* 0x000fe4000001ff00 */
[----:B------:R-:W-:-:S02]  /*ff20*/  ISETP.GE.U32.AND P0, PT, R3, 0x3, PT ;  /* 0x000000030300780c */ /* 0x000fc40003f06070 */
[----:B------:R-:W-:Y:S02]  /*ff30*/  IADD3.X R3, R25, -0x1, RZ, P1, !PT ;  /* 0xffffffff19037810 */ /* 0x000fe40000ffe4ff */
[----:B0-----:R-:W-:Y:S02]  /*ff40*/  MOV R10, R12 ;  /* 0x0000000c000a7202 */ /* 0x001fe40000000f00 */
[----:B------:R-:W-:Y:S02]  /*ff50*/  ISETP.GE.U32.AND.EX P0, PT, R3, RZ, PT, P0 ;  /* 0x000000ff0300720c */ /* 0x000fe40003f06100 */
[----:B------:R-:W-:Y:S02]  /*ff60*/  MOV R11, R13 ;  /* 0x0000000d000b7202 */ /* 0x000fe40000000f00 */
[----:B------:R-:W-:Y:S01]  /*ff70*/  LOP3.LUT R3, R24, 0x3, RZ, 0xc0, !PT ;  /* 0x0000000318037812 */ /* 0x000fe200078ec0ff */
[----:B--2---:R-:W-:Y:S02]  /*ff80*/  HADD2.F32 R4, -RZ, R4.H0_H0 ;  /* 0x20000004ff047230 */ /* 0x004fe40000004100 */
[----:B---3--:R-:W-:-:S06]  /*ff90*/  HADD2.F32 R5, -RZ, R5.H0_H0 ;  /* 0x20000005ff057230 */ /* 0x008fcc0000004100 */
[----:B------:R-:W-:Y:S05]  /*ffa0*/  @!P0 BRA `(.L_x_2879) ;  /* 0x0000050000008947 */ /* 0x000fea0003800000 */
[----:B------:R-:W-:Y:S01]  /*ffb0*/  IADD3 R24, P0, -R3, R24, RZ ;  /* 0x0000001803187210 */ /* 0x000fe20007f1e1ff */
[----:B------:R-:W-:Y:S01]  /*ffc0*/  HFMA2.MMA R6, -RZ, RZ, 0, 0 ;  /* 0x00000000ff067435 */ /* 0x000fe200000001ff */
[----:B------:R-:W-:Y:S02]  /*ffd0*/  BSSY B3, `(.L_x_2879) ;  /* 0x000004d000037945 */ /* 0x000fe40003800000 */
[----:B------:R-:W-:Y:S02]  /*ffe0*/  IADD3.X R25, R25, -0x1, RZ, P0, !PT ;  /* 0xffffffff19197810 */ /* 0x000fe400007fe4ff */
.L_x_2880:
        /* <DEDUP_REMOVED lines=22> */
[----:B------:R0:W3:Y:S01]  /*10150*/  LDG.E.U16.CONSTANT R19, [R16.64+0x2] ;  /* 0x0000020410137981 */ /* 0x0000e2000c1e9500 */
[----:B------:R-:W-:Y:S01]  /*10160*/  IADD3 R15, R23, R27, RZ ;  /* 0x0000001b170f7210 */ /* 0x000fe20007ffe0ff */
[----:B------:R-:W-:-:S02]  /*10170*/  IMAD R13, R12, c[0x0][0x53c], R13 ;  /* 0x00014f000c0d7a24 */ /* 0x000fc400078e020d */
[----:B------:R-:W4:Y:S01]  /*10180*/  LDG.E.U16.CONSTANT R18, [R20.64+0x2] ;  /* 0x0000020414127981 */ /* 0x000f22000c1e9500 */
        /* <DEDUP_REMOVED lines=8> */
[----:B------:R0:W5:Y:S04]  /*10210*/  LDG.E.U16.CONSTANT R17, [R12.64+0x2] ;  /* 0x000002040c117981 */ /* 0x000168000c1e9500 */
[----:B------:R0:W5:Y:S01]  /*10220*/  LDG.E.U16.CONSTANT R22, [R12.64] ;  /* 0x000000040c167981 */ /* 0x000162000c1e9500 */
[----:B------:R-:W-:-:S04]  /*10230*/  IADD3 R24, P0, R24, -0x4, RZ ;  /* 0xfffffffc18187810 */ /* 0x000fc80007f1e0ff */
[----:B------:R-:W-:Y:S02]  /*10240*/  IADD3.X R25, R25, -0x1, RZ, P0, !PT ;  /* 0xffffffff19197810 */ /* 0x000fe400007fe4ff */
[----:B------:R-:W-:-:S04]  /*10250*/  ISETP.NE.U32.AND P0, PT, R24, RZ, PT ;  /* 0x000000ff1800720c */ /* 0x000fc80003f05070 */
[----:B------:R-:W-:Y:S02]  /*10260*/  ISETP.NE.AND.EX P0, PT, R25, RZ, PT, P0 ;  /* 0x000000ff1900720c */ /* 0x000fe40003f05300 */
[----:B------:R-:W-:-:S04]  /*10270*/  IADD3 R10, P1, R10, 0x20, RZ ;  /* 0x000000200a0a7810 */ /* 0x000fc80007f3e0ff */
[----:B------:R-:W-:Y:S01]  /*10280*/  IADD3.X R11, RZ, R11, RZ, P1, !PT ;  /* 0x0000000bff0b7210 */ /* 0x000fe20000ffe4ff */
[----:B--2---:R-:W-:Y:S02]  /*10290*/  HADD2.F32 R26, -RZ, R26.H0_H0 ;  /* 0x2000001aff1a7230 */ /* 0x004fe40000004100 */
[----:B---3--:R-:W-:Y:S02]  /*102a0*/  HADD2.F32 R19, -RZ, R19.H0_H0 ;  /* 0x20000013ff137230 */ /* 0x008fe40000004100 */
[----:B----4-:R-:W-:-:S03]  /*102b0*/  HADD2.F32 R18, -RZ, R18.H0_H0 ;  /* 0x20000012ff127230 */ /* 0x010fc60000004100 */
[CC--:B-1----:R-:W-:Y:S02]  /*102c0*/  FMUL.FTZ R21, R5.reuse, R19.reuse ;  /* 0x0000001305157220 */ /* 0x0c2fe40000410000 */
[C---:B------:R-:W-:Y:S01]  /*102d0*/  FMUL.FTZ R19, R4.reuse, R19 ;  /* 0x0000001304137220 */ /* 0x040fe20000410000 */
[----:B-----5:R-:W-:Y:S01]  /*102e0*/  HADD2.F32 R27, -RZ, R27.H0_H0 ;  /* 0x2000001bff1b7230 */ /* 0x020fe20000004100 */
[C---:B------:R-:W-:Y:S02]  /*102f0*/  FFMA.FTZ R20, R4.reuse, R26, -R21 ;  /* 0x0000001a04147223 */ /* 0x040fe40000010815 */
[C---:B0-----:R-:W-:Y:S01]  /*10300*/  FMUL.FTZ R14, R5.reuse, R18 ;  /* 0x00000012050e7220 */ /* 0x041fe20000410000 */
[----:B------:R-:W-:Y:S01]  /*10310*/  HADD2.F32 R28, -RZ, R28.H0_H0 ;  /* 0x2000001cff1c7230 */ /* 0x000fe20000004100 */
[----:B------:R-:W-:Y:S02]  /*10320*/  FFMA.FTZ R19, R5, R26, R19 ;  /* 0x0000001a05137223 */ /* 0x000fe40000010013 */
[----:B------:R-:W-:Y:S01]  /*10330*/  FMUL.FTZ R18, R4, R18 ;  /* 0x0000001204127220 */ /* 0x000fe20000410000 */
[----:B------:R-:W-:Y:S01]  /*10340*/  HADD2.F32 R16, -RZ, R16.H0_H0 ;  /* 0x20000010ff107230 */ /* 0x000fe20000004100 */
[----:B------:R-:W-:-:S02]  /*10350*/  FADD.FTZ R7, R20, R7 ;  /* 0x0000000714077221 */ /* 0x000fc40000010000 */
[CC--:B------:R-:W-:Y:S02]  /*10360*/  FFMA.FTZ R14, R4.reuse, R27.reuse, -R14 ;  /* 0x0000001b040e7223 */ /* 0x0c0fe4000001080e */
[-C--:B------:R-:W-:Y:S01]  /*10370*/  FMUL.FTZ R13, R5, R28.reuse ;  /* 0x0000001c050d7220 */ /* 0x080fe20000410000 */
[----:B------:R-:W-:Y:S01]  /*10380*/  HADD2.F32 R17, -RZ, R17.H0_H0 ;  /* 0x20000011ff117230 */ /* 0x000fe20000004100 */
[----:B------:R-:W-:Y:S02]  /*10390*/  FADD.FTZ R19, R19, R6 ;  /* 0x0000000613137221 */ /* 0x000fe40000010000 */
[----:B------:R-:W-:Y:S02]  /*103a0*/  FFMA.FTZ R18, R5, R27, R18 ;  /* 0x0000001b05127223 */ /* 0x000fe40000010012 */
[----:B------:R-:W-:Y:S01]  /*103b0*/  FMUL.FTZ R28, R4, R28 ;  /* 0x0000001c041c7220 */ /* 0x000fe20000410000 */
[----:B------:R-:W-:Y:S01]  /*103c0*/  HADD2.F32 R22, -RZ, R22.H0_H0 ;  /* 0x20000016ff167230 */ /* 0x000fe20000004100 */
[----:B------:R-:W-:-:S02]  /*103d0*/  FADD.FTZ R7, R7, R14 ;  /* 0x0000000e07077221 */ /* 0x000fc40000010000 */
[CC--:B------:R-:W-:Y:S02]  /*103e0*/  FFMA.FTZ R6, R4.reuse, R16.reuse, -R13 ;  /* 0x0000001004067223 */ /* 0x0c0fe4000001080d */
[-C--:B------:R-:W-:Y:S02]  /*103f0*/  FMUL.FTZ R15, R5, R17.reuse ;  /* 0x00000011050f7220 */ /* 0x080fe40000410000 */
[----:B------:R-:W-:Y:S02]  /*10400*/  FADD.FTZ R18, R19, R18 ;  /* 0x0000001213127221 */ /* 0x000fe40000010000 */
[----:B------:R-:W-:Y:S02]  /*10410*/  FFMA.FTZ R13, R5, R16, R28 ;  /* 0x00000010050d7223 */ /* 0x000fe4000001001c */
[----:B------:R-:W-:Y:S02]  /*10420*/  FMUL.FTZ R17, R4, R17 ;  /* 0x0000001104117220 */ /* 0x000fe40000410000 */
[----:B------:R-:W-:-:S02]  /*10430*/  FADD.FTZ R7, R7, R6 ;  /* 0x0000000607077221 */ /* 0x000fc40000010000 */
[-C--:B------:R-:W-:Y:S02]  /*10440*/  FFMA.FTZ R6, R4, R22.reuse, -R15 ;  /* 0x0000001604067223 */ /* 0x080fe4000001080f */
[----:B------:R-:W-:Y:S02]  /*10450*/  FADD.FTZ R13, R18, R13 ;  /* 0x0000000d120d7221 */ /* 0x000fe40000010000 */
[----:B------:R-:W-:Y:S02]  /*10460*/  FFMA.FTZ R22, R5, R22, R17 ;  /* 0x0000001605167223 */ /* 0x000fe40000010011 */
[----:B------:R-:W-:Y:S02]  /*10470*/  FADD.FTZ R7, R7, R6 ;  /* 0x0000000607077221 */ /* 0x000fe40000010000 */
[----:B------:R-:W-:Y:S01]  /*10480*/  FADD.FTZ R6, R13, R22 ;  /* 0x000000160d067221 */ /* 0x000fe20000010000 */
[----:B------:R-:W-:Y:S05]  /*10490*/  @P0 BRA `(.L_x_2880) ;  /* 0xfffffb5000000947 */ /* 0x000fea000383ffff */
[----:B------:R-:W-:Y:S05]  /*104a0*/  BSYNC B3 ;  /* 0x0000000000037941 */ /* 0x000fea0003800000 */
.L_x_2879:
[----:B------:R-:W-:Y:S05]  /*104b0*/  BSYNC B2 ;  /* 0x0000000000027941 */ /* 0x000fea0003800000 */
.L_x_2878:
        /* <DEDUP_REMOVED lines=45> */
[CC--:B------:R-:W-:Y:S01]  /*10790*/  FMUL.FTZ R11, R5.reuse, R3.reuse ;  /* 0x00000003050b7220 */ /* 0x0c0fe20000410000 */
[----:B----4-:R-:W-:Y:S01]  /*107a0*/  @P0 HADD2.F32 R14, -RZ, R2.H0_H0 ;  /* 0x20000002ff0e0230 */ /* 0x010fe20000004100 */
[C---:B------:R-:W-:Y:S02]  /*107b0*/  FMUL.FTZ R3, R4.reuse, R3 ;  /* 0x0000000304037220 */ /* 0x040fe40000410000 */
[C---:B------:R-:W-:Y:S01]  /*107c0*/  FFMA.FTZ R2, R4.reuse, R0, -R11 ;  /* 0x0000000004027223 */ /* 0x040fe2000001080b */
[----:B-----5:R-:W-:Y:S01]  /*107d0*/  @P0 HADD2.F32 R10, -RZ, R10.H0_H0 ;  /* 0x2000000aff0a0230 */ /* 0x020fe20000004100 */
[C---:B------:R-:W-:Y:S02]  /*107e0*/  @P0 FMUL.FTZ R11, R5.reuse, R14 ;  /* 0x0000000e050b0220 */ /* 0x040fe40000410000 */
[----:B------:R-:W-:Y:S02]  /*107f0*/  FFMA.FTZ R3, R5, R0, R3 ;  /* 0x0000000005037223 */ /* 0x000fe40000010003 */
[----:B------:R-:W-:-:S02]  /*10800*/  @P0 FMUL.FTZ R14, R4, R14 ;  /* 0x0000000e040e0220 */ /* 0x000fc40000410000 */
[----:B------:R-:W-:Y:S02]  /*10810*/  FADD.FTZ R7, R7, R2 ;  /* 0x0000000207077221 */ /* 0x000fe40000010000 */
[----:B------:R-:W-:Y:S02]  /*10820*/  FADD.FTZ R6, R6, R3 ;  /* 0x0000000306067221 */ /* 0x000fe40000010000 */
[-C--:B------:R-:W-:Y:S02]  /*10830*/  @P0 FFMA.FTZ R4, R4, R10.reuse, -R11 ;  /* 0x0000000a04040223 */ /* 0x080fe4000001080b */
[----:B------:R-:W-:Y:S02]  /*10840*/  @P0 FFMA.FTZ R5, R5, R10, R14 ;  /* 0x0000000a05050223 */ /* 0x000fe4000001000e */
[----:B------:R-:W-:Y:S02]  /*10850*/  @P0 FADD.FTZ R7, R7, R4 ;  /* 0x0000000407070221 */ /* 0x000fe40000010000 */
[----:B------:R-:W-:-:S02]  /*10860*/  @P0 FADD.FTZ R6, R6, R5 ;  /* 0x0000000506060221 */ /* 0x000fc40000010000 */
.L_x_2877:
[----:B------:R-:W-:Y:S05]  /*10870*/  BSYNC B1 ;  /* 0x0000000000017941 */ /* 0x000fea0003800000 */
.L_x_2876:
[----:B------:R-:W-:-:S05]  /*10880*/  F2FP.PACK_AB R7, R6, R7 ;  /* 0x000000070607723e */ /* 0x000fca00000000ff */
[----:B------:R-:W-:Y:S01]  /*10890*/  STG.E [R8.64], R7 ;  /* 0x0000000708007986 */ /* 0x000fe2000c101904 */
[----:B------:R-:W-:Y:S05]  /*108a0*/  EXIT ;  /* 0x000000000000794d */ /* 0x000fea0003800000 */
.L_x_2881:
        /* <DEDUP_REMOVED lines=13> */
.L_x_16257:


//--------------------- .text._ZN2at6native73_GLOBAL__N__c8866d80_35_SparseBinaryOpIntersectionKernel_cu_1520ed90_315312apply_kernelILi128ELi8EZNS1_29binary_op_intersection_kernelINS1_5MulOpEN3c108BFloat16ElEEvRNS_14TensorIteratorEllRKNS_6TensorEbEUliE_EEviT1_ --------------------------
	.section	.text._ZN2at6native73_GLOBAL__N__c8866d80_35_SparseBinaryOpIntersectionKernel_cu_1520ed90_315312apply_kernelILi128ELi8EZNS1_29binary_op_intersection_kernelINS1_5MulOpEN3c108BFloat16ElEEvRNS_14TensorIteratorEllRKNS_6TensorEbEUliE_EEviT1_,"ax",@progbits
	.sectioninfo	@"SHI_REGISTERS=54"
	.align	128
.text._ZN2at6native73_GLOBAL__N__c8866d80_35_SparseBinaryOpIntersectionKernel_cu_1520ed90_315312apply_kernelILi128ELi8EZNS1_29binary_op_intersection_kernelINS1_5MulOpEN3c108BFloat16ElEEvRNS_14TensorIteratorEllRKNS_6TensorEbEUliE_EEviT1_:
        .type           _ZN2at6native73_GLOBAL__N__c8866d80_35_SparseBinaryOpIntersectionKernel_cu_1520ed90_315312apply_kernelILi128ELi8EZNS1_29binary_op_intersection_kernelINS1_5MulOpEN3c108BFloat16ElEEvRNS_14TensorIteratorEllRKNS_6TensorEbEUliE_EEviT1_,@function
        .size           _ZN2at6native73_GLOBAL__N__c8866d80_35_SparseBinaryOpIntersectionKernel_cu_1520ed90_315312apply_kernelILi128ELi8EZNS1_29binary_op_intersection_kernelINS1_5MulOpEN3c108BFloat16ElEEvRNS_14TensorIteratorEllRKNS_6TensorEbEUliE_EEviT1_,(.L_x_16258 - _ZN2at6native73_GLOBAL__N__c8866d80_35_SparseBinaryOpIntersectionKernel_cu_1520ed90_315312apply_kernelILi128ELi8EZNS1_29binary_op_intersection_kernelINS1_5MulOpEN3c108BFloat16ElEEvRNS_14TensorIteratorEllRKNS_6TensorEbEUliE_EEviT1_)
        .other          _ZN2at6native73_GLOBAL__N__c8866d80_35_SparseBinaryOpIntersectionKernel_cu_1520ed90_315312apply_kernelILi128ELi8EZNS1_29binary_op_intersection_kernelINS1_5MulOpEN3c108BFloat16ElEEvRNS_14TensorIteratorEllRKNS_6TensorEbEUliE_EEviT1_,@"STO_CUDA_ENTRY STV_DEFAULT"
_ZN2at6native73_GLOBAL__N__c8866d80_35_SparseBinaryOpIntersectionKernel_cu_1520ed90_315312apply_kernelILi128ELi8EZNS1_29binary_op_intersection_kernelINS1_5MulOpEN3c108BFloat16ElEEvRNS_14TensorIteratorEllRKNS_6TensorEbEUliE_EEviT1_:
        /* <DEDUP_REMOVED lines=345> */
[----:B------:R-:W-:-:S02]  /*1590*/  IMAD R5, R13, c[0x0][0x4ec], R5 ;  /* 0x00013b000d057a24 */ /* 0x000fc400078e0205 */
.L_x_2884:
[----:B------:R-:W-:-:S04]  /*15a0*/  IADD3 R10, P0, R6, c[0x0][0x500], RZ ;  /* 0x00014000060a7a10 */ /* 0x000fc80007f1e0ff */
[----:B------:R-:W-:-:S06]  /*15b0*/  IADD3.X R11, RZ, c[0x0][0x504], RZ, P0, !PT ;  /* 0x00014100ff0b7a10 */ /* 0x000fcc00007fe4ff */
[----:B------:R-:W2:Y:S01]  /*15c0*/  LDG.E.64.CONSTANT R10, [R10.64] ;  /* 0x000000040a0a7981 */ /* 0x000ea2000c1e9b00 */
[----:B------:R-:W-:-:S04]  /*15d0*/  IADD3 R6, P0, R5, c[0x0][0x518], RZ ;  /* 0x0001460005067a10 */ /* 0x000fc80007f1e0ff */
[----:B------:R-:W-:-:S06]  /*15e0*/  IADD3.X R7, RZ, c[0x0][0x51c], RZ, P0, !PT ;  /* 0x00014700ff077a10 */ /* 0x000fcc00007fe4ff */
[----:B------:R-:W3:Y:S01]  /*15f0*/  LDG.E.64.CONSTANT R6, [R6.64] ;  /* 0x0000000406067981 */ /* 0x000ee2000c1e9b00 */
[----:B------:R-:W-:Y:S02]  /*1600*/  IADD3 R4, P1, R4, c[0x0][0x510], RZ ;  /* 0x0001440004047a10 */ /* 0x000fe40007f3e0ff */
[----:B------:R-:W-:Y:S02]  /*1610*/  IADD3 R9, P0, R2, c[0x0][0x4f8], RZ ;  /* 0x00013e0002097a10 */ /* 0x000fe40007f1e0ff */
[----:B------:R-:W-:Y:S02]  /*1620*/  IADD3.X R5, RZ, c[0x0][0x514], RZ, P1, !PT ;  /* 0x00014500ff057a10 */ /* 0x000fe40000ffe4ff */
[----:B------:R-:W-:-:S04]  /*1630*/  IADD3.X R2, RZ, c[0x0][0x4fc], RZ, P0, !PT ;  /* 0x00013f00ff027a10 */ /* 0x000fc800007fe4ff */
[----:B------:R-:W4:Y:S01]  /*1640*/  LDG.E.64.CONSTANT R4, [R4.64] ;  /* 0x0000000404047981 */ /* 0x000f22000c1e9b00 */
[----:B--2---:R-:W-:Y:S02]  /*1650*/  IMAD R15, R11, c[0x0][0x520], RZ ;  /* 0x000148000b0f7a24 */ /* 0x004fe400078e02ff */
[----:B------:R-:W-:-:S04]  /*1660*/  IMAD.WIDE.U32 R12, R10, c[0x0][0x520], RZ ;  /* 0x000148000a0c7a25 */ /* 0x000fc800078e00ff */
[----:B------:R-:W-:Y:S01]  /*1670*/  IMAD R15, R10, c[0x0][0x524], R15 ;  /* 0x000149000a0f7a24 */ /* 0x000fe200078e020f */
[----:B------:R-:W-:-:S04]  /*1680*/  LEA R10, P0, R12, R9, 0x1 ;  /* 0x000000090c0a7211 */ /* 0x000fc800078008ff */
[----:B------:R-:W-:-:S04]  /*1690*/  IADD3 R9, R13, R15, RZ ;  /* 0x0000000f0d097210 */ /* 0x000fc80007ffe0ff */
[----:B------:R-:W-:-:S05]  /*16a0*/  LEA.HI.X R11, R12, R2, R9, 0x1, P0 ;  /* 0x000000020c0b7211 */ /* 0x000fca00000f0c09 */
[----:B------:R0:W2:Y:S01]  /*16b0*/  LDG.E.U16.CONSTANT R10, [R10.64] ;  /* 0x000000040a0a7981 */ /* 0x0000a2000c1e9500 */
[----:B------:R-:W-:Y:S01]  /*16c0*/  ULDC.U8 UR6, c[0x0][0x530] ;  /* 0x00014c0000067ab9 */ /* 0x000fe20000000000 */
[----:B---3--:R-:W-:Y:S02]  /*16d0*/  ISETP.GT.U32.AND P1, PT, R6, RZ, PT ;  /* 0x000000ff0600720c */ /* 0x008fe40003f24070 */
[----:B------:R-:W-:-:S04]  /*16e0*/  ISETP.NE.AND P0, PT, RZ, UR6, PT ;  /* 0x00000006ff007c0c */ /* 0x000fc8000bf05270 */
[----:B------:R-:W-:-:S04]  /*16f0*/  ISETP.GT.AND.EX P0, PT, R7, RZ, !P0, P1 ;  /* 0x000000ff0700720c */ /* 0x000fc80004704310 */
[----:B------:R-:W-:Y:S02]  /*1700*/  SEL R46, R6, 0x1, !P0 ;  /* 0x00000001062e7807 */ /* 0x000fe40004000000 */
[----:B------:R-:W-:Y:S02]  /*1710*/  SEL R7, R7, RZ, !P0 ;  /* 0x000000ff07077207 */ /* 0x000fe40004000000 */
[----:B------:R-:W-:-:S04]  /*1720*/  ISETP.GE.U32.AND P0, PT, R46, 0x1, PT ;  /* 0x000000012e00780c */ /* 0x000fc80003f06070 */
[----:B------:R-:W-:Y:S02]  /*1730*/  ISETP.GE.AND.EX P0, PT, R7, RZ, PT, P0 ;  /* 0x000000ff0700720c */ /* 0x000fe40003f06300 */
[----:B----4-:R-:W-:Y:S01]  /*1740*/  LEA R6, P3, R4, c[0x0][0x528], 0x3 ;  /* 0x00014a0004067a11 */ /* 0x010fe200078618ff */
[----:B------:R-:W-:Y:S01]  /*1750*/  BSSY B1, `(.L_x_2885) ;  /* 0x000018c000017945 */ /* 0x000fe20003800000 */
[----:B------:R-:W-:Y:S02]  /*1760*/  IADD3 R8, P1, R8, c[0x0][0x4f0], RZ ;  /* 0x00013c0008087a10 */ /* 0x000fe40007f3e0ff */
[----:B------:R-:W-:Y:S02]  /*1770*/  IADD3 R0, P2, R0, c[0x0][0x508], RZ ;  /* 0x0001420000007a10 */ /* 0x000fe40007f5e0ff */
[----:B0-----:R-:W-:Y:S02]  /*1780*/  LEA.HI.X R11, R4, c[0x0][0x52c], R5, 0x3, P3 ;  /* 0x00014b00040b7a11 */ /* 0x001fe400018f1c05 */
[----:B------:R-:W-:-:S02]  /*1790*/  MOV R47, RZ ;  /* 0x000000ff002f7202 */ /* 0x000fc40000000f00 */
[----:B------:R-:W-:Y:S02]  /*17a0*/  IADD3.X R9, RZ, c[0x0][0x4f4], RZ, P1, !PT ;  /* 0x00013d00ff097a10 */ /* 0x000fe40000ffe4ff */
[----:B------:R-:W-:Y:S02]  /*17b0*/  IADD3.X R2, RZ, c[0x0][0x50c], RZ, P2, !PT ;  /* 0x00014300ff027a10 */ /* 0x000fe400017fe4ff */
[----:B--2---:R-:W-:Y:S01]  /*17c0*/  PRMT R4, RZ, 0x5410, R10 ;  /* 0x00005410ff047816 */ /* 0x004fe2000000000a */
        /* <DEDUP_REMOVED lines=26> */
.L_x_2894:
        /* <DEDUP_REMOVED lines=27> */
[----:B------:R-:W2:Y:S02]  /*1b20*/  LDG.E.U16.CONSTANT R6, [R48.64] ;  /* 0x0000000430067981 */ /* 0x000ea4000c1e9500 */
[----:B------:R-:W-:Y:S01]  /*1b30*/  IMAD.WIDE.U32 R38, R40, c[0x0][0x538], RZ ;  /* 0x00014e0028267a25 */ /* 0x000fe200078e00ff */
[----:B------:R-:W-:-:S02]  /*1b40*/  LEA R40, P1, R44, R0, 0x1 ;  /* 0x000000002c287211 */ /* 0x000fc400078208ff */
[----:B------:R-:W-:Y:S01]  /*1b50*/  IADD3 R43, R45, R43, RZ ;  /* 0x0000002b2d2b7210 */ /* 0x000fe20007ffe0ff */
[----:B-----5:R-:W-:Y:S01]  /*1b60*/  IMAD R51, R37, c[0x0][0x538], RZ ;  /* 0x00014e0025337a24 */ /* 0x020fe200078e02ff */
[----:B------:R-:W-:Y:S01]  /*1b70*/  IADD3 R37, R39, R41, RZ ;  /* 0x0000002927257210 */ /* 0x000fe20007ffe0ff */
[----:B------:R-:W-:Y:S01]  /*1b80*/  IMAD R39, R33, c[0x0][0x538], RZ ;  /* 0x00014e0021277a24 */ /* 0x000fe200078e02ff */
[----:B------:R-:W-:Y:S01]  /*1b90*/  LEA.HI.X R41, R44, R2, R43, 0x1, P1 ;  /* 0x000000022c297211 */ /* 0x000fe200008f0c2b */
[----:B------:R-:W-:Y:S01]  /*1ba0*/  IMAD.WIDE.U32 R44, R36, c[0x0][0x538], RZ ;  /* 0x00014e00242c7a25 */ /* 0x000fe200078e00ff */
[----:B------:R-:W-:-:S03]  /*1bb0*/  LEA R42, P2, R38, R0, 0x1 ;  /* 0x00000000262a7211 */ /* 0x000fc600078408ff */
[----:B------:R-:W-:Y:S01]  /*1bc0*/  IMAD R51, R36, c[0x0][0x53c], R51 ;  /* 0x00014f0024337a24 */ /* 0x000fe200078e0233 */
        /* <DEDUP_REMOVED lines=15> */
[----:B------:R-:W-:Y:S01]  /*1cc0*/  IMAD.WIDE.U32 R36, R30, c[0x0][0x538], RZ ;  /* 0x00014e001e247a25 */ /* 0x000fe200078e00ff */
[----:B------:R-:W-:Y:S01]  /*1cd0*/  LEA R44, P1, R18, R0, 0x1 ;  /* 0x00000000122c7211 */ /* 0x000fe200078208ff */
[----:B------:R-:W5:Y:S01]  /*1ce0*/  LDG.E.U16.CONSTANT R38, [R38.64] ;  /* 0x0000000426267981 */ /* 0x000f62000c1e9500 */
[----:B------:R-:W-:Y:S01]  /*1cf0*/  IADD3 R19, R19, R45, RZ ;  /* 0x0000002d13137210 */ /* 0x000fe20007ffe0ff */
[----:B------:R-:W-:-:S02]  /*1d00*/  IMAD R31, R30, c[0x0][0x53c], R31 ;  /* 0x00014f001e1f7a24 */ /* 0x000fc400078e021f */
[----:B-1----:R-:W-:Y:S01]  /*1d10*/  IMAD R43, R29, c[0x0][0x538], RZ ;  /* 0x00014e001d2b7a24 */ /* 0x002fe200078e02ff */
[----:B------:R-:W-:Y:S01]  /*1d20*/  LEA.HI.X R45, R18, R2, R19, 0x1, P1 ;  /* 0x00000002122d7211 */ /* 0x000fe200008f0c13 */
[----:B------:R-:W-:Y:S01]  /*1d30*/  IMAD.WIDE.U32 R18, R28, c[0x0][0x538], RZ ;  /* 0x00014e001c127a25 */ /* 0x000fe200078e00ff */
[----:B------:R-:W-:Y:S01]  /*1d40*/  LEA R30, P2, R36, R0, 0x1 ;  /* 0x00000000241e7211 */ /* 0x000fe200078408ff */
[----:B0-----:R0:W5:Y:S01]  /*1d50*/  LDG.E.U16.CONSTANT R41, [R32.64] ;  /* 0x0000000420297981 */ /* 0x001162000c1e9500 */
[----:B------:R-:W-:Y:S01]  /*1d60*/  IADD3 R29, R37, R31, RZ ;  /* 0x0000001f251d7210 */ /* 0x000fe20007ffe0ff */
[----:B------:R-:W-:Y:S02]  /*1d70*/  IMAD R43, R28, c[0x0][0x53c], R43 ;  /* 0x00014f001c2b7a24 */ /* 0x000fe400078e022b */
[----:B------:R-:W-:Y:S01]  /*1d80*/  IMAD R27, R27, c[0x0][0x538], RZ ;  /* 0x00014e001b1b7a24 */ /* 0x000fe200078e02ff */
[----:B------:R-:W-:Y:S01]  /*1d90*/  LEA.HI.X R31, R36, R2, R29, 0x1, P2 ;  /* 0x00000002241f7211 */ /* 0x000fe200010f0c1d */
[----:B------:R-:W-:Y:S01]  /*1da0*/  IMAD.WIDE.U32 R28, R26, c[0x0][0x538], RZ ;  /* 0x00014e001a1c7a25 */ /* 0x000fe200078e00ff */
[----:B------:R-:W-:Y:S01]  /*1db0*/  IADD3 R19, R19, R43, RZ ;  /* 0x0000002b13137210 */ /* 0x000fe20007ffe0ff */
[----:B------:R-:W5:Y:S01]  /*1dc0*/  LDG.E.U16.CONSTANT R44, [R44.64] ;  /* 0x000000042c2c7981 */ /* 0x000f62000c1e9500 */
[----:B0-----:R-:W-:Y:S01]  /*1dd0*/  LEA R32, P1, R18, R0, 0x1 ;  /* 0x0000000012207211 */ /* 0x001fe200078208ff */
[----:B------:R-:W-:-:S02]  /*1de0*/  IMAD R27, R26, c[0x0][0x53c], R27 ;  /* 0x00014f001a1b7a24 */ /* 0x000fc400078e021b */
[----:B------:R-:W5:Y:S01]  /*1df0*/  LDG.E.U16.CONSTANT R30, [R30.64] ;  /* 0x000000041e1e7981 */ /* 0x000f62000c1e9500 */
[----:B------:R-:W-:Y:S01]  /*1e00*/  IMAD R11, R11, c[0x0][0x538], RZ ;  /* 0x00014e000b0b7a24 */ /* 0x000fe200078e02ff */
[----:B------:R-:W-:Y:S01]  /*1e10*/  LEA.HI.X R33, R18, R2, R19, 0x1, P1 ;  /* 0x0000000212217211 */ /* 0x000fe200008f0c13 */
[----:B------:R-:W-:Y:S01]  /*1e20*/  IMAD R25, R25, c[0x0][0x538], RZ ;  /* 0x00014e0019197a24 */ /* 0x000fe200078e02ff */
[----:B------:R-:W-:Y:S01]  /*1e30*/  IADD3 R19, R29, R27, RZ ;  /* 0x0000001b1d137210 */ /* 0x000fe20007ffe0ff */
[----:B------:R-:W-:Y:S01]  /*1e40*/  IMAD R29, R10, c[0x0][0x53c], R11 ;  /* 0x00014f000a1d7a24 */ /* 0x000fe200078e020b */
[----:B------:R-:W-:Y:S01]  /*1e50*/  LEA R18, P1, R28, R0, 0x1 ;  /* 0x000000001c127211 */ /* 0x000fe200078208ff */
[----:B------:R-:W-:Y:S01]  /*1e60*/  IMAD.WIDE.U32 R10, R10, c[0x0][0x538], RZ ;  /* 0x00014e000a0a7a25 */ /* 0x000fe200078e00ff */
[----:B------:R-:W5:Y:S02]  /*1e70*/  LDG.E.U16.CONSTANT R32, [R32.64] ;  /* 0x0000000420207981 */ /* 0x000f64000c1e9500 */
[----:B------:R-:W-:Y:S01]  /*1e80*/  LEA.HI.X R19, R28, R2, R19, 0x1, P1 ;  /* 0x000000021c137211 */ /* 0x000fe200008f0c13 */
[----:B------:R-:W-:Y:S01]  /*1e90*/  IMAD.WIDE.U32 R26, R24, c[0x0][0x538], RZ ;  /* 0x00014e00181a7a25 */ /* 0x000fe200078e00ff */
[----:B------:R-:W-:-:S03]  /*1ea0*/  IADD3 R11, R11, R29, RZ ;  /* 0x0000001d0b0b7210 */ /* 0x000fc60007ffe0ff */
[----:B------:R-:W-:Y:S01]  /*1eb0*/  IMAD R25, R24, c[0x0][0x53c], R25 ;  /* 0x00014f0018197a24 */ /* 0x000fe200078e0219 */
[----:B------:R-:W-:Y:S01]  /*1ec0*/  LEA R24, P1, R10, R0, 0x1 ;  /* 0x000000000a187211 */ /* 0x000fe200078208ff */
[----:B------:R-:W-:Y:S01]  /*1ed0*/  IMAD R29, R21, c[0x0][0x538], RZ ;  /* 0x00014e00151d7a24 */ /* 0x000fe200078e02ff */
[----:B------:R0:W5:Y:S02]  /*1ee0*/  LDG.E.U16.CONSTANT R36, [R18.64] ;  /* 0x0000000412247981 */ /* 0x000164000c1e9500 */
[----:B------:R-:W-:Y:S01]  /*1ef0*/  IADD3 R21, R27, R25, RZ ;  /* 0x000000191b157210 */ /* 0x000fe20007ffe0ff */
[----:B------:R-:W-:Y:S01]  /*1f00*/  IMAD R27, R20, c[0x0][0x53c], R29 ;  /* 0x00014f00141b7a24 */ /* 0x000fe200078e021d */
[----:B------:R-:W-:Y:S01]  /*1f10*/  LEA.HI.X R25, R10, R2, R11, 0x1, P1 ;  /* 0x000000020a197211 */ /* 0x000fe200008f0c0b */
[----:B------:R-:W-:Y:S01]  /*1f20*/  IMAD.WIDE.U32 R10, R20, c[0x0][0x538], RZ ;  /* 0x00014e00140a7a25 */ /* 0x000fe200078e00ff */
[----:B------:R-:W-:-:S03]  /*1f30*/  LEA R28, P2, R26, R0, 0x1 ;  /* 0x000000001a1c7211 */ /* 0x000fc600078408ff */
[----:B------:R-:W-:Y:S02]  /*1f40*/  IMAD R15, R15, c[0x0][0x538], RZ ;  /* 0x00014e000f0f7a24 */ /* 0x000fe400078e02ff */
[----:B0-----:R-:W-:Y:S01]  /*1f50*/  IMAD R19, R23, c[0x0][0x538], RZ ;  /* 0x00014e0017137a24 */ /* 0x001fe200078e02ff */
[----:B------:R-:W-:Y:S01]  /*1f60*/  LEA.HI.X R29, R26, R2, R21, 0x1, P2 ;  /* 0x000000021a1d7211 */ /* 0x000fe200010f0c15 */
[----:B------:R-:W-:Y:S01]  /*1f70*/  IMAD.WIDE.U32 R20, R22, c[0x0][0x538], RZ ;  /* 0x00014e0016147a25 */ /* 0x000fe200078e00ff */
[----:B------:R-:W-:Y:S01]  /*1f80*/  LEA R18, P1, R10, R0, 0x1 ;  /* 0x000000000a127211 */ /* 0x000fe200078208ff */
[----:B------:R0:W5:Y:S01]  /*1f90*/  LDG.E.U16.CONSTANT R24, [R24.64] ;  /* 0x0000000418187981 */ /* 0x000162000c1e9500 */
[----:B------:R-:W-:Y:S01]  /*1fa0*/  IADD3 R11, R11, R27, RZ ;  /* 0x0000001b0b0b7210 */ /* 0x000fe20007ffe0ff */
[----:B------:R-:W-:Y:S02]  /*1fb0*/  IMAD R23, R22, c[0x0][0x53c], R19 ;  /* 0x00014f0016177a24 */ /* 0x000fe400078e0213 */
[----:B------:R-:W-:Y:S01]  /*1fc0*/  IMAD R15, R14, c[0x0][0x53c], R15 ;  /* 0x00014f000e0f7a24 */ /* 0x000fe200078e020f */
[----:B------:R-:W-:Y:S01]  /*1fd0*/  LEA.HI.X R19, R10, R2, R11, 0x1, P1 ;  /* 0x000000020a137211 */ /* 0x000fe200008f0c0b */
[----:B------:R-:W5:Y:S01]  /*1fe0*/  LDG.E.U16.CONSTANT R28, [R28.64] ;  /* 0x000000041c1c7981 */ /* 0x000f62000c1e9500 */
[----:B------:R-:W-:-:S02]  /*1ff0*/  LEA R10, P1, R20, R0, 0x1 ;  /* 0x00000000140a7211 */ /* 0x000fc400078208ff */
[----:B------:R-:W-:Y:S01]  /*2000*/  IADD3 R11, R21, R23, RZ ;  /* 0x00000017150b7210 */ /* 0x000fe20007ffe0ff */
[----:B------:R-:W-:Y:S01]  /*2010*/  IMAD R23, R35, c[0x0][0x538], RZ ;  /* 0x00014e0023177a24 */ /* 0x000fe200078e02ff */
[----:B------:R1:W5:Y:S02]  /*2020*/  LDG.E.U16.CONSTANT R22, [R18.64] ;  /* 0x0000000412167981 */ /* 0x000364000c1e9500 */
[----:B------:R-:W-:Y:S01]  /*2030*/  LEA.HI.X R11, R20, R2, R11, 0x1, P1 ;  /* 0x00000002140b7211 */ /* 0x000fe200008f0c0b */
[----:B------:R-:W-:-:S04]  /*2040*/  IMAD.WIDE.U32 R20, R14, c[0x0][0x538], RZ ;  /* 0x00014e000e147a25 */ /* 0x000fc800078e00ff */
[----:B------:R-:W-:Y:S02]  /*2050*/  IMAD R13, R13, c[0x0][0x538], RZ ;  /* 0x00014e000d0d7a24 */ /* 0x000fe400078e02ff */
[----:B------:R-:W-:Y:S01]  /*2060*/  IMAD R23, R34, c[0x0][0x53c], R23 ;  /* 0x00014f0022177a24 */ /* 0x000fe200078e0217 */
[-C--:B------:R-:W-:Y:S01]  /*2070*/  LEA R14, P1, R20, R0.reuse, 0x1 ;  /* 0x00000000140e7211 */ /* 0x080fe200078208ff */
[----:B------:R-:W-:Y:S01]  /*2080*/  IMAD.WIDE.U32 R34, R34, c[0x0][0x538], RZ ;  /* 0x00014e0022227a25 */ /* 0x000fe200078e00ff */
[----:B------:R-:W-:Y:S01]  /*2090*/  IADD3 R15, R21, R15, RZ ;  /* 0x0000000f150f7210 */ /* 0x000fe20007ffe0ff */
[----:B------:R-:W5:Y:S02]  /*20a0*/  LDG.E.U16.CONSTANT R10, [R10.64] ;  /* 0x000000040a0a7981 */ /* 0x000f64000c1e9500 */
[----:B0-----:R-:W-:Y:S01]  /*20b0*/  IMAD R25, R12, c[0x0][0x53c], R13 ;  /* 0x00014f000c197a24 */ /* 0x001fe200078e020d */
        /* <DEDUP_REMOVED lines=18> */
[----:B------:R-:W-:Y:S01]  /*21e0*/  FFMA.FTZ R47, R4, R6, R47 ;  /* 0x00000006042f7223 */ /* 0x000fe2000001002f */
[----:B---3--:R-:W-:-:S05]  /*21f0*/  PRMT R40, RZ, 0x5410, R40 ;  /* 0x00005410ff287816 */ /* 0x008fca0000000028 */
[----:B------:R-:W-:Y:S01]  /*2200*/  FFMA.FTZ R47, R4, R40, R47 ;  /* 0x00000028042f7223 */ /* 0x000fe2000001002f */
[----:B----4-:R-:W-:Y:S02]  /*2210*/  PRMT R42, RZ, 0x5410, R42 ;  /* 0x00005410ff2a7816 */ /* 0x010fe4000000002a */
[----:B-----5:R-:W-:-:S03]  /*2220*/  PRMT R38, RZ, 0x5410, R38 ;  /* 0x00005410ff267816 */ /* 0x020fc60000000026 */
[----:B------:R-:W-:-:S04]  /*2230*/  FFMA.FTZ R47, R4, R42, R47 ;  /* 0x0000002a042f7223 */ /* 0x000fc8000001002f */
[----:B------:R-:W-:Y:S01]  /*2240*/  FFMA.FTZ R47, R4, R38, R47 ;  /* 0x00000026042f7223 */ /* 0x000fe2000001002f */
[----:B------:R-:W-:-:S05]  /*2250*/  PRMT R41, RZ, 0x5410, R41 ;  /* 0x00005410ff297816 */ /* 0x000fca0000000029 */
[----:B------:R-:W-:Y:S01]  /*2260*/  FFMA.FTZ R41, R4, R41, R47 ;  /* 0x0000002904297223 */ /* 0x000fe2000001002f */
[----:B------:R-:W-:Y:S02]  /*2270*/  PRMT R44, RZ, 0x5410, R44 ;  /* 0x00005410ff2c7816 */ /* 0x000fe4000000002c */
[----:B------:R-:W-:-:S03]  /*2280*/  PRMT R30, RZ, 0x5410, R30 ;  /* 0x00005410ff1e7816 */ /* 0x000fc6000000001e */
[----:B------:R-:W-:-:S04]  /*2290*/  FFMA.FTZ R41, R4, R44, R41 ;  /* 0x0000002c04297223 */ /* 0x000fc80000010029 */
[----:B------:R-:W-:Y:S01]  /*22a0*/  FFMA.FTZ R41, R4, R30, R41 ;  /* 0x0000001e04297223 */ /* 0x000fe20000010029 */
[----:B------:R-:W-:-:S05]  /*22b0*/  PRMT R32, RZ, 0x5410, R32 ;  /* 0x00005410ff207816 */ /* 0x000fca0000000020 */
[----:B------:R-:W-:Y:S01]  /*22c0*/  FFMA.FTZ R41, R4, R32, R41 ;  /* 0x0000002004297223 */ /* 0x000fe20000010029 */
[----:B------:R-:W-:-:S05]  /*22d0*/  PRMT R36, RZ, 0x5410, R36 ;  /* 0x00005410ff247816 */ /* 0x000fca0000000024 */
        /* <DEDUP_REMOVED lines=15> */
[----:B------:R-:W-:Y:S05]  /*23d0*/  @!P1 BRA `(.L_x_2894) ;  /* 0xfffff59000009947 */ /* 0x000fea000383ffff */
[----:B------:R-:W-:Y:S05]  /*23e0*/  BSYNC B5 ;  /* 0x0000000000057941 */ /* 0x000fea0003800000 */
.L_x_2893:
[----:B------:R-:W-:Y:S02]  /*23f0*/  MOV R6, R16 ;  /* 0x0000001000067202 */ /* 0x000fe40000000f00 */
[----:B------:R-:W-:Y:S02]  /*2400*/  MOV R11, R17 ;  /* 0x00000011000b7202 */ /* 0x000fe40000000f00 */
.L_x_2892:
[----:B------:R-:W-:Y:S05]  /*2410*/  BSYNC B4 ;  /* 0x0000000000047941 */ /* 0x000fea0003800000 */
.L_x_2891:
        /* <DEDUP_REMOVED lines=24> */
[----:B------:R0:W2:Y:S02]  /*25a0*/  LDG.E.U16.CONSTANT R6, [R30.64] ;  /* 0x000000041e067981 */ /* 0x0000a4000c1e9500 */
[----:B------:R-:W-:Y:S01]  /*25b0*/  IMAD.WIDE.U32 R28, R22, c[0x0][0x538], RZ ;  /* 0x00014e00161c7a25 */ /* 0x000fe200078e00ff */
[----:B------:R-:W-:-:S03]  /*25c0*/  LEA R24, P0, R26, R0, 0x1 ;  /* 0x000000001a187211 */ /* 0x000fc600078008ff */
[----:B------:R-:W-:Y:S01]  /*25d0*/  IMAD R33, R22, c[0x0][0x53c], R23 ;  /* 0x00014f0016217a24 */ /* 0x000fe200078e0217 */
        /* <DEDUP_REMOVED lines=13> */
[----:B------:R-:W-:Y:S02]  /*26b0*/  IMAD R21, R18, c[0x0][0x53c], R21 ;  /* 0x00014f0012157a24 */ /* 0x000fe400078e0215 */
[----:B------:R-:W-:Y:S01]  /*26c0*/  IMAD R11, R11, c[0x0][0x538], RZ ;  /* 0x00014e000b0b7a24 */ /* 0x000fe200078e02ff */
        /* <DEDUP_REMOVED lines=9> */
[----:B------:R-:W5:Y:S01]  /*2760*/  LDG.E.U16.CONSTANT R30, [R30.64] ;  /* 0x000000041e1e7981 */ /* 0x000f62000c1e9500 */
[----:B------:R-:W-:-:S02]  /*2770*/  IMAD R15, R14, c[0x0][0x53c], R15 ;  /* 0x00014f000e0f7a24 */ /* 0x000fc400078e020f */
[----:B0-----:R-:W-:Y:S01]  /*2780*/  IMAD.WIDE.U32 R24, R14, c[0x0][0x538], RZ ;  /* 0x00014e000e187a25 */ /* 0x001fe200078e00ff */
[-C--:B------:R-:W-:Y:S01]  /*2790*/  LEA R10, P0, R26, R0.reuse, 0x1 ;  /* 0x000000001a0a7211 */ /* 0x080fe200078008ff */
[----:B------:R-:W5:Y:S01]  /*27a0*/  LDG.E.U16.CONSTANT R18, [R18.64] ;  /* 0x0000000412127981 */ /* 0x000f62000c1e9500 */
        /* <DEDUP_REMOVED lines=15> */
[----:B------:R-:W-:Y:S02]  /*28a0*/  IADD3.X R7, RZ, R7, RZ, P2, !PT ;  /* 0x00000007ff077210 */ /* 0x000fe400017fe4ff */
[----:B--2---:R-:W-:-:S05]  /*28b0*/  PRMT R6, RZ, 0x5410, R6 ;  /* 0x00005410ff067816 */ /* 0x004fca0000000006 */
[----:B------:R-:W-:Y:S01]  /*28c0*/  FFMA.FTZ R47, R4, R6, R47 ;  /* 0x00000006042f7223 */ /* 0x000fe2000001002f */
[----:B---3--:R-:W-:-:S05]  /*28d0*/  PRMT R20, RZ, 0x5410, R20 ;  /* 0x00005410ff147816 */ /* 0x008fca0000000014 */
[----:B------:R-:W-:Y:S01]  /*28e0*/  FFMA.FTZ R47, R4, R20, R47 ;  /* 0x00000014042f7223 */ /* 0x000fe2000001002f */
[----:B----4-:R-:W-:Y:S02]  /*28f0*/  PRMT R22, RZ, 0x5410, R22 ;  /* 0x00005410ff167816 */ /* 0x010fe40000000016 */
[----:B-----5:R-:W-:-:S03]  /*2900*/  PRMT R30, RZ, 0x5410, R30 ;  /* 0x00005410ff1e7816 */ /* 0x020fc6000000001e */
[----:B------:R-:W-:Y:S01]  /*2910*/  FFMA.FTZ R47, R4, R22, R47 ;  /* 0x00000016042f7223 */ /* 0x000fe2000001002f */
[----:B------:R-:W-:-:S03]  /*2920*/  PRMT R18, RZ, 0x5410, R18 ;  /* 0x00005410ff127816 */ /* 0x000fc60000000012 */
[----:B------:R-:W-:-:S04]  /*2930*/  FFMA.FTZ R47, R4, R30, R47 ;  /* 0x0000001e042f7223 */ /* 0x000fc8000001002f */
[----:B------:R-:W-:Y:S01]  /*2940*/  FFMA.FTZ R47, R4, R18, R47 ;  /* 0x00000012042f7223 */ /* 0x000fe2000001002f */
[----:B------:R-:W-:Y:S02]  /*2950*/  IADD3 R6, P1, R16, 0x40, RZ ;  /* 0x0000004010067810 */ /* 0x000fe40007f3e0ff */
[----:B------:R-:W-:Y:S02]  /*2960*/  PRMT R10, RZ, 0x5410, R10 ;  /* 0x00005410ff0a7816 */ /* 0x000fe4000000000a */
[----:B------:R-:W-:-:S03]  /*2970*/  PRMT R14, RZ, 0x5410, R14 ;  /* 0x00005410ff0e7816 */ /* 0x000fc6000000000e */
[----:B------:R-:W-:Y:S01]  /*2980*/  FFMA.FTZ R47, R4, R10, R47 ;  /* 0x0000000a042f7223 */ /* 0x000fe2000001002f */
[----:B------:R-:W-:-:S03]  /*2990*/  IADD3.X R11, RZ, R17, RZ, P1, !PT ;  /* 0x00000011ff0b7210 */ /* 0x000fc60000ffe4ff */
[C---:B------:R-:W-:Y:S01]  /*29a0*/  FFMA.FTZ R47, R4.reuse, R14, R47 ;  /* 0x0000000e042f7223 */ /* 0x040fe2000001002f */
[----:B------:R-:W-:Y:S02]  /*29b0*/  PRMT R24, RZ, 0x5410, R24 ;  /* 0x00005410ff187816 */ /* 0x000fe40000000018 */
[----:B------:R-:W-:Y:S02]  /*29c0*/  MOV R16, R6 ;  /* 0x0000000600107202 */ /* 0x000fe40000000f00 */
[----:B------:R-:W-:Y:S01]  /*29d0*/  MOV R17, R11 ;  /* 0x0000000b00117202 */ /* 0x000fe20000000f00 */
[----:B------:R-:W-:Y:S02]  /*29e0*/  FFMA.FTZ R47, R4, R24, R47 ;  /* 0x00000018042f7223 */ /* 0x000fe4000001002f */
.L_x_2896:
[----:B------:R-:W-:Y:S05]  /*29f0*/  BSYNC B4 ;  /* 0x0000000000047941 */ /* 0x000fea0003800000 */
.L_x_2895:
[----:B------:R-:W-:-:S04]  /*2a00*/  ISETP.NE.U32.AND P1, PT, R46, RZ, PT ;  /* 0x000000ff2e00720c */ /* 0x000fc80003f25070 */
[----:B------:R-:W-:-:S13]  /*2a10*/  ISETP.NE.OR.EX P0, PT, R7, RZ, P0, P1 ;  /* 0x000000ff0700720c */ /* 0x000fda0000705710 */
[----:B------:R-:W-:Y:S01]  /*2a20*/  @!P0 BREAK B3 ;  /* 0x0000000000038942 */ /* 0x000fe20003800000 */
[----:B------:R-:W-:Y:S05]  /*2a30*/  @!P0 BRA `(.L_x_2888) ;  /* 0x0000034000008947 */ /* 0x000fea0003800000 */
.L_x_2890:
[----:B------:R-:W-:Y:S05]  /*2a40*/  BSYNC B3 ;  /* 0x0000000000037941 */ /* 0x000fea0003800000 */
.L_x_2889:
[----:B------:R-:W-:Y:S02]  /*2a50*/  BSSY B3, `(.L_x_2897) ;  /* 0x0000030000037945 */ /* 0x000fe40003800000 */
.L_x_2898:
        /* <DEDUP_REMOVED lines=16> */
[-C--:B------:R-:W-:Y:S01]  /*2b60*/  LEA R18, P0, R14, R0.reuse, 0x1 ;  /* 0x000000000e127211 */ /* 0x080fe200078008ff */
        /* <DEDUP_REMOVED lines=22> */
[----:B------:R-:W-:Y:S01]  /*2cd0*/  FFMA.FTZ R47, R4, R10, R47 ;  /* 0x0000000a042f7223 */ /* 0x000fe2000001002f */
[----:B---3--:R-:W-:Y:S02]  /*2ce0*/  PRMT R18, RZ, 0x5410, R18 ;  /* 0x00005410ff127816 */ /* 0x008fe40000000012 */
[----:B----4-:R-:W-:-:S03]  /*2cf0*/  PRMT R12, RZ, 0x5410, R12 ;  /* 0x00005410ff0c7816 */ /* 0x010fc6000000000c */
[----:B------:R-:W-:-:S04]  /*2d00*/  FFMA.FTZ R47, R4, R18, R47 ;  /* 0x00000012042f7223 */ /* 0x000fc8000001002f */
[----:B------:R-:W-:Y:S01]  /*2d10*/  FFMA.FTZ R47, R4, R12, R47 ;  /* 0x0000000c042f7223 */ /* 0x000fe2000001002f */
[----:B-----5:R-:W-:-:S05]  /*2d20*/  PRMT R14, RZ, 0x5410, R14 ;  /* 0x00005410ff0e7816 */ /* 0x020fca000000000e */
[----:B------:R-:W-:Y:S01]  /*2d30*/  FFMA.FTZ R47, R4, R14, R47 ;  /* 0x0000000e042f7223 */ /* 0x000fe2000001002f */
[----:B------:R-:W-:Y:S05]  /*2d40*/  @P0 BRA `(.L_x_2898) ;  /* 0xfffffd1000000947 */ /* 0x000fea000383ffff */
[----:B------:R-:W-:Y:S05]  /*2d50*/  BSYNC B3 ;  /* 0x0000000000037941 */ /* 0x000fea0003800000 */
.L_x_2897:
[----:B------:R-:W-:Y:S02]  /*2d60*/  MOV R6, R16 ;  /* 0x0000001000067202 */ /* 0x000fe40000000f00 */
[----:B------:R-:W-:Y:S02]  /*2d70*/  MOV R11, R17 ;  /* 0x00000011000b7202 */ /* 0x000fe40000000f00 */
.L_x_2888:
[----:B------:R-:W-:Y:S05]  /*2d80*/  BSYNC B0 ;  /* 0x0000000000007941 */ /* 0x000fea0003800000 */
.L_x_2887:
        /* <DEDUP_REMOVED lines=16> */
[----:B------:R-:W-:-:S06]  /*2e90*/  FFMA.FTZ R47, R4, R6, R47 ;  /* 0x00000006042f7223 */ /* 0x000fcc000001002f */
        /* <DEDUP_REMOVED lines=20> */
[----:B------:R-:W-:Y:S01]  /*2fe0*/  FFMA.FTZ R47, R4, R6, R47 ;  /* 0x00000006042f7223 */ /* 0x000fe2000001002f */
[----:B---3--:R-:W-:-:S05]  /*2ff0*/  @P0 PRMT R10, RZ, 0x5410, R10 ;  /* 0x00005410ff0a0816 */ /* 0x008fca000000000a */
[----:B------:R-:W-:Y:S02]  /*3000*/  @P0 FFMA.FTZ R47, R4, R10, R47 ;  /* 0x0000000a042f0223 */ /* 0x000fe4000001002f */
.L_x_2886:
[----:B------:R-:W-:Y:S05]  /*3010*/  BSYNC B1 ;  /* 0x0000000000017941 */ /* 0x000fea0003800000 */
.L_x_2885:
[----:B------:R-:W-:Y:S02]  /*3020*/  F2FP.BF16.PACK_AB R47, RZ, R47 ;  /* 0x0000002fff2f723e */ /* 0x000fe400000010ff */
[----:B------:R-:W-:-:S03]  /*3030*/  IADD3 R3, R3, 0x80, RZ ;  /* 0x0000008003037810 */ /* 0x000fc60007ffe0ff */
[----:B------:R0:W-:Y:S04]  /*3040*/  STG.E.U16 [R8.64], R47 ;  /* 0x0000002f08007986 */ /* 0x0001e8000c101504 */
.L_x_2883:
[----:B------:R-:W-:Y:S05]  /*3050*/  BSYNC B2 ;  /* 0x0000000000027941 */ /* 0x000fea0003800000 */
.L_x_2882:
[----:B------:R-:W-:Y:S01]  /*3060*/  WARPSYNC 0xffffffff ;  /* 0xffffffff00007948 */ /* 0x000fe20003800000 */
        /* <DEDUP_REMOVED lines=335> */
.L_x_2902:
        /* <DEDUP_REMOVED lines=61> */
.L_x_2912:
        /* <DEDUP_REMOVED lines=168> */
.L_x_2911:
[----:B------:R-:W-:Y:S02]  /*53b0*/  MOV R6, R16 ;  /* 0x0000001000067202 */ /* 0x000fe40000000f00 */
[----:B------:R-:W-:Y:S02]  /*53c0*/  MOV R11, R17 ;  /* 0x00000011000b7202 */ /* 0x000fe40000000f00 */
.L_x_2910:
[----:B------:R-:W-:Y:S05]  /*53d0*/  BSYNC B5 ;  /* 0x0000000000057941 */ /* 0x000fea0003800000 */
.L_x_2909:
        /* <DEDUP_REMOVED lines=93> */
.L_x_2914:
[----:B------:R-:W-:Y:S05]  /*59b0*/  BSYNC B5 ;  /* 0x0000000000057941 */ /* 0x000fea0003800000 */
.L_x_2913:
[----:B------:R-:W-:-:S04]  /*59c0*/  ISETP.NE.U32.AND P1, PT, R46, RZ, PT ;  /* 0x000000ff2e00720c */ /* 0x000fc80003f25070 */
[----:B------:R-:W-:-:S13]  /*59d0*/  ISETP.NE.OR.EX P0, PT, R7, RZ, P0, P1 ;  /* 0x000000ff0700720c */ /* 0x000fda0000705710 */
[----:B------:R-:W-:Y:S01]  /*59e0*/  @!P0 BREAK B2 ;  /* 0x0000000000028942 */ /* 0x000fe20003800000 */
[----:B------:R-:W-:Y:S05]  /*59f0*/  @!P0 BRA `(.L_x_2906) ;  /* 0x0000034000008947 */ /* 0x000fea0003800000 */
.L_x_2908:
[----:B------:R-:W-:Y:S05]  /*5a00*/  BSYNC B2 ;  /* 0x0000000000027941 */ /* 0x000fea0003800000 */
.L_x_2907:
[----:B------:R-:W-:Y:S02]  /*5a10*/  BSSY B2, `(.L_x_2915) ;  /* 0x0000030000027945 */ /* 0x000fe40003800000 */
.L_x_2916:
        /* <DEDUP_REMOVED lines=48> */
.L_x_2915:
[----:B------:R-:W-:Y:S02]  /*5d20*/  MOV R6, R16 ;  /* 0x0000001000067202 */ /* 0x000fe40000000f00 */
[----:B------:R-:W-:Y:S02]  /*5d30*/  MOV R11, R17 ;  /* 0x00000011000b7202 */ /* 0x000fe40000000f00 */
.L_x_2906:
[----:B------:R-:W-:Y:S05]  /*5d40*/  BSYNC B3 ;  /* 0x0000000000037941 */ /* 0x000fea0003800000 */
.L_x_2905:
        /* <DEDUP_REMOVED lines=40> */
.L_x_2904:
[----:B------:R-:W-:Y:S05]  /*5fd0*/  BSYNC B4 ;  /* 0x0000000000047941 */ /* 0x000fea0003800000 */
.L_x_2903:
        /* <DEDUP_REMOVED lines=336> */
.L_x_2918:
        /* <DEDUP_REMOVED lines=61> */
.L_x_2928:
        /* <DEDUP_REMOVED lines=168> */
.L_x_2927:
[----:B------:R-:W-:Y:S02]  /*8330*/  MOV R6, R16 ;  /* 0x0000001000067202 */ /* 0x000fe40000000f00 */
[----:B------:R-:W-:Y:S02]  /*8340*/  MOV R11, R17 ;  /* 0x00000011000b7202 */ /* 0x000fe40000000f00 */
.L_x_2926:
[----:B------:R-:W-:Y:S05]  /*8350*/  BSYNC B5 ;  /* 0x0000000000057941 */ /* 0x000fea0003800000 */
.L_x_2925:
        /* <DEDUP_REMOVED lines=93> */
.L_x_2930:
[----:B------:R-:W-:Y:S05]  /*8930*/  BSYNC B5 ;  /* 0x0000000000057941 */ /* 0x000fea0003800000 */
.L_x_2929:
[----:B------:R-:W-:-:S04]  /*8940*/  ISETP.NE.U32.AND P1, PT, R46, RZ, PT ;  /* 0x000000ff2e00720c */ /* 0x000fc80003f25070 */
[----:B------:R-:W-:-:S13]  /*8950*/  ISETP.NE.OR.EX P0, PT, R7, RZ, P0, P1 ;  /* 0x000000ff0700720c */ /* 0x000fda0000705710 */
[----:B------:R-:W-:Y:S01]  /*8960*/  @!P0 BREAK B2 ;  /* 0x0000000000028942 */ /* 0x000fe20003800000 */
[----:B------:R-:W-:Y:S05]  /*8970*/  @!P0 BRA `(.L_x_2922) ;  /* 0x0000034000008947 */ /* 0x000fea0003800000 */
.L_x_2924:
[----:B------:R-:W-:Y:S05]  /*8980*/  BSYNC B2 ;  /* 0x0000000000027941 */ /* 0x000fea0003800000 */
.L_x_2923:
[----:B------:R-:W-:Y:S02]  /*8990*/  BSSY B2, `(.L_x_2931) ;  /* 0x0000030000027945 */ /* 0x000fe40003800000 */
.L_x_2932:
        /* <DEDUP_REMOVED lines=48> */
.L_x_2931:
[----:B------:R-:W-:Y:S02]  /*8ca0*/  MOV R6, R16 ;  /* 0x0000001000067202 */ /* 0x000fe40000000f00 */
[----:B------:R-:W-:Y:S02]  /*8cb0*/  MOV R11, R17 ;  /* 0x00000011000b7202 */ /* 0x000fe40000000f00 */
.L_x_2922:
[----:B------:R-:W-:Y:S05]  /*8cc0*/  BSYNC B3 ;  /* 0x0000000000037941 */ /* 0x000fea0003800000 */
.L_x_2921:
        /* <DEDUP_REMOVED lines=40> */
.L_x_2920:
[----:B------:R-:W-:Y:S05]  /*8f50*/  BSYNC B4 ;  /* 0x0000000000047941 */ /* 0x000fea0003800000 */
.L_x_2919:
[----:B------:R-:W-:Y:S02]  /*8f60*/  F2FP.BF16.PACK_AB R47, RZ, R47 ;  /* 0x0000002fff2f723e */ /* 0x000fe400000010ff */
[----:B------:R-:W-:-:S03]  /*8f70*/  IADD3 R3, R3, 0x80, RZ ;  /* 0x0000008003037810 */ /* 0x000fc60007ffe0ff */
[----:B------:R0:W-:Y:S04]  /*8f80*/  STG.E.U16 [R8.64], R47 ;  /* 0x0000002f08007986 */ /* 0x0001e8000c101504 */
.L_x_2901:
        /* <DEDUP_REMOVED lines=333> */
.L_x_2934:
        /* <DEDUP_REMOVED lines=61> */
.L_x_2944:
        /* <DEDUP_REMOVED lines=168> */
.L_x_2943:
[----:B------:R-:W-:Y:S02]  /*b2b0*/  MOV R6, R16 ;  /* 0x0000001000067202 */ /* 0x000fe40000000f00 */
[----:B------:R-:W-:Y:S02]  /*b2c0*/  MOV R11, R17 ;  /* 0x00000011000b7202 */ /* 0x000fe40000000f00 */
.L_x_2942:
[----:B------:R-:W-:Y:S05]  /*b2d0*/  BSYNC B5 ;  /* 0x0000000000057941 */ /* 0x000fea0003800000 */
.L_x_2941:
        /* <DEDUP_REMOVED lines=93> */
.L_x_2946:
[----:B------:R-:W-:Y:S05]  /*b8b0*/  BSYNC B5 ;  /* 0x0000000000057941 */ /* 0x000fea0003800000 */
.L_x_2945:
[----:B------:R-:W-:-:S04]  /*b8c0*/  ISETP.NE.U32.AND P1, PT, R46, RZ, PT ;  /* 0x000000ff2e00720c */ /* 0x000fc80003f25070 */
[----:B------:R-:W-:-:S13]  /*b8d0*/  ISETP.NE.OR.EX P0, PT, R7, RZ, P0, P1 ;  /* 0x000000ff0700720c */ /* 0x000fda0000705710 */
[----:B------:R-:W-:Y:S01]  /*b8e0*/  @!P0 BREAK B2 ;  /* 0x0000000000028942 */ /* 0x000fe20003800000 */
[----:B------:R-:W-:Y:S05]  /*b8f0*/  @!P0 BRA `(.L_x_2938) ;  /* 0x0000034000008947 */ /* 0x000fea0003800000 */
.L_x_2940:
[----:B------:R-:W-:Y:S05]  /*b900*/  BSYNC B2 ;  /* 0x0000000000027941 */ /* 0x000fea0003800000 */
.L_x_2939:
[----:B------:R-:W-:Y:S02]  /*b910*/  BSSY B2, `(.L_x_2947) ;  /* 0x0000030000027945 */ /* 0x000fe40003800000 */
.L_x_2948:
        /* <DEDUP_REMOVED lines=48> */
.L_x_2947:
[----:B------:R-:W-:Y:S02]  /*bc20*/  MOV R6, R16 ;  /* 0x0000001000067202 */ /* 0x000fe40000000f00 */
[----:B------:R-:W-:Y:S02]  /*bc30*/  MOV R11, R17 ;  /* 0x00000011000b7202 */ /* 0x000fe40000000f00 */
.L_x_2938:
[----:B------:R-:W-:Y:S05]  /*bc40*/  BSYNC B3 ;  /* 0x0000000000037941 */ /* 0x000fea0003800000 */
.L_x_2937:
        /* <DEDUP_REMOVED lines=40> */
.L_x_2936:
[----:B------:R-:W-:Y:S05]  /*bed0*/  BSYNC B4 ;  /* 0x0000000000047941 */ /* 0x000fea0003800000 */
.L_x_2935:
[----:B------:R-:W-:Y:S02]  /*bee0*/  F2FP.BF16.PACK_AB R47, RZ, R47 ;  /* 0x0000002fff2f723e */ /* 0x000fe400000010ff */
[----:B------:R-:W-:-:S03]  /*bef0*/  IADD3 R3, R3, 0x80, RZ ;  /* 0x0000008003037810 */ /* 0x000fc60007ffe0ff */
[----:B------:R0:W-:Y:S04]  /*bf00*/  STG.E.U16 [R8.64], R47 ;  /* 0x0000002f08007986 */ /* 0x0001e8000c101504 */
.L_x_2917:
        /* <DEDUP_REMOVED lines=333> */
.L_x_2950:
        /* <DEDUP_REMOVED lines=61> */
.L_x_2960:
        /* <DEDUP_REMOVED lines=168> */
.L_x_2959:
[----:B------:R-:W-:Y:S02]  /*e230*/  MOV R6, R16 ;  /* 0x0000001000067202 */ /* 0x000fe40000000f00 */
[----:B------:R-:W-:Y:S02]  /*e240*/  MOV R11, R17 ;  /* 0x00000011000b7202 */ /* 0x000fe40000000f00 */
.L_x_2958:
[----:B------:R-:W-:Y:S05]  /*e250*/  BSYNC B5 ;  /* 0x0000000000057941 */ /* 0x000fea0003800000 */
.L_x_2957:
        /* <DEDUP_REMOVED lines=93> */
.L_x_2962:
[----:B------:R-:W-:Y:S05]  /*e830*/  BSYNC B5 ;  /* 0x0000000000057941 */ /* 0x000fea0003800000 */
.L_x_2961:
[----:B------:R-:W-:-:S04]  /*e840*/  ISETP.NE.U32.AND P1, PT, R46, RZ, PT ;  /* 0x000000ff2e00720c */ /* 0x000fc80003f25070 */
[----:B------:R-:W-:-:S13]  /*e850*/  ISETP.NE.OR.EX P0, PT, R7, RZ, P0, P1 ;  /* 0x000000ff0700720c */ /* 0x000fda0000705710 */
[----:B------:R-:W-:Y:S01]  /*e860*/  @!P0 BREAK B2 ;  /* 0x0000000000028942 */ /* 0x000fe20003800000 */
[----:B------:R-:W-:Y:S05]  /*e870*/  @!P0 BRA `(.L_x_2954) ;  /* 0x0000034000008947 */ /* 0x000fea0003800000 */
.L_x_2956:
[----:B------:R-:W-:Y:S05]  /*e880*/  BSYNC B2 ;  /* 0x0000000000027941 */ /* 0x000fea0003800000 */
.L_x_2955:
[----:B------:R-:W-:Y:S02]  /*e890*/  BSSY B2, `(.L_x_2963) ;  /* 0x0000030000027945 */ /* 0x000fe40003800000 */
.L_x_2964:
        /* <DEDUP_REMOVED lines=48> */
.L_x_2963:
[----:B------:R-:W-:Y:S02]  /*eba0*/  MOV R6, R16 ;  /* 0x0000001000067202 */ /* 0x000fe40000000f00 */
[----:B------:R-:W-:Y:S02]  /*ebb0*/  MOV R11, R17 ;  /* 0x00000011000b7202 */ /* 0x000fe40000000f00 */
.L_x_2954:
[----:B------:R-:W-:Y:S05]  /*ebc0*/  BSYNC B3 ;  /* 0x0000000000037941 */ /* 0x000fea0003800000 */
.L_x_2953:
        /* <DEDUP_REMOVED lines=40> */
.L_x_2952:
[----:B------:R-:W-:Y:S05]  /*ee50*/  BSYNC B4 ;  /* 0x0000000000047941 */ /* 0x000fea0003800000 */
.L_x_2951:
[----:B------:R-:W-:Y:S02]  /*ee60*/  F2FP.BF16.PACK_AB R47, RZ, R47 ;  /* 0x0000002fff2f723e */ /* 0x000fe400000010ff */
[----:B------:R-:W-:-:S03]  /*ee70*/  IADD3 R3, R3, 0x80, RZ ;  /* 0x0000008003037810 */ /* 0x000fc60007ffe0ff */
[----:B------:R0:W-:Y:S04]  /*ee80*/  STG.E.U16 [R8.64], R47 ;  /* 0x0000002f08007986 */ /* 0x0001e8000c101504 */
.L_x_2933:
        /* <DEDUP_REMOVED lines=334> */
.L_x_2966:
        /* <DEDUP_REMOVED lines=61> */
.L_x_2976:
        /* <DEDUP_REMOVED lines=168> */
.L_x_2975:
[----:B------:R-:W-:Y:S02]  /*111c0*/  MOV R6, R16 ;  /* 0x0000001000067202 */ /* 0x000fe40000000f00 */
[----:B------:R-:W-:Y:S02]  /*111d0*/  MOV R11, R17 ;  /* 0x00000011000b7202 */ /* 0x000fe40000000f00 */
.L_x_2974:
[----:B------:R-:W-:Y:S05]  /*111e0*/  BSYNC B5 ;  /* 0x0000000000057941 */ /* 0x000fea0003800000 */
.L_x_2973:
        /* <DEDUP_REMOVED lines=93> */
.L_x_2978:
[----:B------:R-:W-:Y:S05]  /*117c0*/  BSYNC B5 ;  /* 0x0000000000057941 */ /* 0x000fea0003800000 */
.L_x_2977:
[----:B------:R-:W-:-:S04]  /*117d0*/  ISETP.NE.U32.AND P1, PT, R46, RZ, PT ;  /* 0x000000ff2e00720c */ /* 0x000fc80003f25070 */
[----:B------:R-:W-:-:S13]  /*117e0*/  ISETP.NE.OR.EX P0, PT, R7, RZ, P0, P1 ;  /* 0x000000ff0700720c */ /* 0x000fda0000705710 */
[----:B------:R-:W-:Y:S01]  /*117f0*/  @!P0 BREAK B2 ;  /* 0x0000000000028942 */ /* 0x000fe20003800000 */
[----:B------:R-:W-:Y:S05]  /*11800*/  @!P0 BRA `(.L_x_2970) ;  /* 0x0000034000008947 */ /* 0x000fea0003800000 */
.L_x_2972:
[----:B------:R-:W-:Y:S05]  /*11810*/  BSYNC B2 ;  /* 0x0000000000027941 */ /* 0x000fea0003800000 */
.L_x_2971:
[----:B------:R-:W-:Y:S02]  /*11820*/  BSSY B2, `(.L_x_2979) ;  /* 0x0000030000027945 */ /* 0x000fe40003800000 */
.L_x_2980:
        /* <DEDUP_REMOVED lines=48> */
.L_x_2979:
[----:B------:R-:W-:Y:S02]  /*11b30*/  MOV R6, R16 ;  /* 0x0000001000067202 */ /* 0x000fe40000000f00 */
[----:B------:R-:W-:Y:S02]  /*11b40*/  MOV R11, R17 ;  /* 0x00000011000b7202 */ /* 0x000fe40000000f00 */
.L_x_2970:
[----:B------:R-:W-:Y:S05]  /*11b50*/  BSYNC B3 ;  /* 0x0000000000037941 */ /* 0x000fea0003800000 */
.L_x_2969:
        /* <DEDUP_REMOVED lines=40> */
.L_x_2968:
[----:B------:R-:W-:Y:S05]  /*11de0*/  BSYNC B4 ;  /* 0x0000000000047941 */ /* 0x000fea0003800000 */
.L_x_2967:
[----:B------:R-:W-:Y:S02]  /*11df0*/  F2FP.BF16.PACK_AB R47, RZ, R47 ;  /* 0x0000002fff2f723e */ /* 0x000fe400000010ff */
[----:B------:R-:W-:-:S03]  /*11e00*/  IADD3 R3, R3, 0x80, RZ ;  /* 0x0000008003037810 */ /* 0x000fc60007ffe0ff */
[----:B------:R0:W-:Y:S04]  /*11e10*/  STG.E.U16 [R8.64], R47 ;  /* 0x0000002f08007986 */ /* 0x0001e8000c101504 */
.L_x_2949:
[----:B------:R-:W-:-:S13]  /*11e20*/  ISETP.GE.AND P0, PT, R3, c[0x0][0x160], PT ;  /* 0x0000580003007a0c */ /* 0x000fda0003f06270 */
[----:B------:R-:W-:Y:S01]  /*11e30*/  @P0 BREAK B0 ;  /* 0x0000000000000942 */ /* 0x000fe20003800000 */
[----:B------:R-:W-:Y:S05]  /*11e40*/  @P0 BRA `(.L_x_2965) ;  /* 0x00002f7000000947 */ /* 0x000fea0003800000 */
[----:B------:R-:W-:Y:S05]  /*11e50*/  BSYNC B0 ;  /* 0x0000000000007941 */ /* 0x000fea0003800000 */
.L_x_2900:
        /* <DEDUP_REMOVED lines=331> */
.L_x_2981:
        /* <DEDUP_REMOVED lines=61> */
.L_x_2991:
        /* <DEDUP_REMOVED lines=168> */
.L_x_2990:
[----:B------:R-:W-:Y:S02]  /*14160*/  MOV R6, R16 ;  /* 0x0000001000067202 */ /* 0x000fe40000000f00 */
[----:B------:R-:W-:Y:S02]  /*14170*/  MOV R11, R17 ;  /* 0x00000011000b7202 */ /* 0x000fe40000000f00 */
.L_x_2989:
[----:B------:R-:W-:Y:S05]  /*14180*/  BSYNC B5 ;  /* 0x0000000000057941 */ /* 0x000fea0003800000 */
.L_x_2988:
        /* <DEDUP_REMOVED lines=93> */
.L_x_2993:
[----:B------:R-:W-:Y:S05]  /*14760*/  BSYNC B5 ;  /* 0x0000000000057941 */ /* 0x000fea0003800000 */
.L_x_2992:
[----:B------:R-:W-:-:S04]  /*14770*/  ISETP.NE.U32.AND P1, PT, R46, RZ, PT ;  /* 0x000000ff2e00720c */ /* 0x000fc80003f25070 */
[----:B------:R-:W-:-:S13]  /*14780*/  ISETP.NE.OR.EX P0, PT, R7, RZ, P0, P1 ;  /* 0x000000ff0700720c */ /* 0x000fda0000705710 */
[----:B------:R-:W-:Y:S01]  /*14790*/  @!P0 BREAK B2 ;  /* 0x0000000000028942 */ /* 0x000fe20003800000 */
[----:B------:R-:W-:Y:S05]  /*147a0*/  @!P0 BRA `(.L_x_2985) ;  /* 0x0000034000008947 */ /* 0x000fea0003800000 */
.L_x_2987:
[----:B------:R-:W-:Y:S05]  /*147b0*/  BSYNC B2 ;  /* 0x0000000000027941 */ /* 0x000fea0003800000 */
.L_x_2986:
[----:B------:R-:W-:Y:S02]  /*147c0*/  BSSY B2, `(.L_x_2994) ;  /* 0x0000030000027945 */ /* 0x000fe40003800000 */
.L_x_2995:
        /* <DEDUP_REMOVED lines=48> */
.L_x_2994:
[----:B------:R-:W-:Y:S02]  /*14ad0*/  MOV R6, R16 ;  /* 0x0000001000067202 */ /* 0x000fe40000000f00 */
[----:B------:R-:W-:Y:S02]  /*14ae0*/  MOV R11, R17 ;  /* 0x00000011000b7202 */ /* 0x000fe40000000f00 */
.L_x_2985:
[----:B------:R-:W-:Y:S05]  /*14af0*/  BSYNC B3 ;  /* 0x0000000000037941 */ /* 0x000fea0003800000 */
.L_x_2984:
        /* <DEDUP_REMOVED lines=40> */
.L_x_2983:
[----:B------:R-:W-:Y:S05]  /*14d80*/  BSYNC B4 ;  /* 0x0000000000047941 */ /* 0x000fea0003800000 */
.L_x_2982:
[----:B------:R-:W-:Y:S02]  /*14d90*/  F2FP.BF16.PACK_AB R47, RZ, R47 ;  /* 0x0000002fff2f723e */ /* 0x000fe400000010ff */
[----:B------:R-:W-:-:S03]  /*14da0*/  IADD3 R3, R3, 0x80, RZ ;  /* 0x0000008003037810 */ /* 0x000fc60007ffe0ff */
[----:B------:R0:W-:Y:S04]  /*14db0*/  STG.E.U16 [R8.64], R47 ;  /* 0x0000002f08007986 */ /* 0x0001e8000c101504 */
.L_x_2965:
[----:B------:R-:W-:Y:S05]  /*14dc0*/  BSYNC B1 ;  /* 0x0000000000017941 */ /* 0x000fea0003800000 */
.L_x_2899:
        /* <DEDUP_REMOVED lines=334> */
.L_x_2996:
[----:B0-----:R-:W-:-:S04]  /*162b0*/  IADD3 R8, P0, R6, c[0x0][0x500], RZ ;  /* 0x0001400006087a10 */ /* 0x001fc80007f1e0ff */
        /* <DEDUP_REMOVED lines=8> */
[----:B------:R-:W-:-:S06]  /*16340*/  IADD3.X R5, RZ, c[0x0][0x514], RZ, P1, !PT ;  /* 0x00014500ff057a10 */ /* 0x000fcc0000ffe4ff */
[----:B------:R-:W4:Y:S01]  /*16350*/  LDG.E.64.CONSTANT R4, [R4.64] ;  /* 0x0000000404047981 */ /* 0x000f22000c1e9b00 */
        /* <DEDUP_REMOVED lines=8> */
[----:B---3--:R-:W-:Y:S02]  /*163e0*/  ISETP.GT.U32.AND P0, PT, R6, RZ, PT ;  /* 0x000000ff0600720c */ /* 0x008fe40003f04070 */
[----:B------:R-:W-:-:S04]  /*163f0*/  ISETP.NE.AND P1, PT, RZ, UR6, PT ;  /* 0x00000006ff007c0c */ /* 0x000fc8000bf25270 */
[----:B------:R-:W-:-:S04]  /*16400*/  ISETP.GT.AND.EX P0, PT, R7, RZ, !P1, P0 ;  /* 0x000000ff0700720c */ /* 0x000fc80004f04300 */
[----:B------:R-:W-:Y:S02]  /*16410*/  SEL R45, R6, 0x1, !P0 ;  /* 0x00000001062d7807 */ /* 0x000fe40004000000 */
[----:B------:R-:W-:Y:S02]  /*16420*/  SEL R6, R7, RZ, !P0 ;  /* 0x000000ff07067207 */ /* 0x000fe40004000000 */
[----:B------:R-:W-:-:S04]  /*16430*/  ISETP.GE.U32.AND P0, PT, R45, 0x1, PT ;  /* 0x000000012d00780c */ /* 0x000fc80003f06070 */
[----:B------:R-:W-:Y:S01]  /*16440*/  ISETP.GE.AND.EX P0, PT, R6, RZ, PT, P0 ;  /* 0x000000ff0600720c */ /* 0x000fe20003f06300 */
[----:B------:R-:W-:Y:S01]  /*16450*/  BSSY B2, `(.L_x_2997) ;  /* 0x000018b000027945 */ /* 0x000fe20003800000 */
[----:B------:R-:W-:Y:S02]  /*16460*/  IADD3 R2, P1, R2, c[0x0][0x4f0], RZ ;  /* 0x00013c0002027a10 */ /* 0x000fe40007f3e0ff */
[----:B------:R-:W-:Y:S02]  /*16470*/  IADD3 R41, P2, R41, c[0x0][0x508], RZ ;  /* 0x0001420029297a10 */ /* 0x000fe40007f5e0ff */
[C---:B----4-:R-:W-:Y:S02]  /*16480*/  LEA R12, P3, R4.reuse, c[0x0][0x528], 0x3 ;  /* 0x00014a00040c7a11 */ /* 0x050fe400078618ff */
[----:B------:R-:W-:Y:S02]  /*16490*/  MOV R47, RZ ;  /* 0x000000ff002f7202 */ /* 0x000fe40000000f00 */
[----:B------:R-:W-:-:S02]  /*164a0*/  LEA.HI.X R13, R4, c[0x0][0x52c], R5, 0x3, P3 ;  /* 0x00014b00040d7a11 */ /* 0x000fc400018f1c05 */
[----:B------:R-:W-:Y:S02]  /*164b0*/  IADD3.X R3, RZ, c[0x0][0x4f4], RZ, P1, !PT ;  /* 0x00013d00ff037a10 */ /* 0x000fe40000ffe4ff */
[----:B------:R-:W-:Y:S02]  /*164c0*/  IADD3.X R43, RZ, c[0x0][0x50c], RZ, P2, !PT ;  /* 0x00014300ff2b7a10 */ /* 0x000fe400017fe4ff */
[----:B--2---:R-:W-:Y:S01]  /*164d0*/  PRMT R0, RZ, 0x5410, R0 ;  /* 0x00005410ff007816 */ /* 0x004fe20000000000 */
[----:B------:R-:W-:Y:S05]  /*164e0*/  @!P0 BRA `(.L_x_2998) ;  /* 0x0000181000008947 */ /* 0x000fea0003800000 */
[C---:B------:R-:W-:Y:S01]  /*164f0*/  IADD3 R4, P1, R45.reuse, -0x1, RZ ;  /* 0xffffffff2d047810 */ /* 0x040fe20007f3e0ff */
[----:B------:R-:W-:Y:S01]  /*16500*/  BSSY B1, `(.L_x_2999) ;  /* 0x0000159000017945 */ /* 0x000fe20003800000 */
[----:B------:R-:W-:Y:S01]  /*16510*/  HFMA2.MMA R47, -RZ, RZ, 0, 0 ;  /* 0x00000000ff2f7435 */ /* 0x000fe200000001ff */
[----:B------:R-:W-:Y:S02]  /*16520*/  LOP3.LUT R40, R45, 0x3, RZ, 0xc0, !PT ;  /* 0x000000032d287812 */ /* 0x000fe400078ec0ff */
[----:B------:R-:W-:-:S02]  /*16530*/  ISETP.GE.U32.AND P0, PT, R4, 0x3, PT ;  /* 0x000000030400780c */ /* 0x000fc40003f06070 */
[----:B------:R-:W-:-:S04]  /*16540*/  IADD3.X R4, R6, -0x1, RZ, P1, !PT ;  /* 0xffffffff06047810 */ /* 0x000fc80000ffe4ff */
[----:B------:R-:W-:-:S13]  /*16550*/  ISETP.GE.U32.AND.EX P0, PT, R4, RZ, PT, P0 ;  /* 0x000000ff0400720c */ /* 0x000fda0003f06100 */
        /* <DEDUP_REMOVED lines=18> */
.L_x_3006:
        /* <DEDUP_REMOVED lines=40> */
[----:B------:R0:W3:Y:S01]  /*16900*/  LDG.E.U16.CONSTANT R30, [R30.64] ;  /* 0x000000041e1e7981 */ /* 0x0000e2000c1e9500 */
[----:B------:R-:W-:Y:S01]  /*16910*/  LEA R38, P1, R34, R41, 0x1 ;  /* 0x0000002922267211 */ /* 0x000fe200078208ff */
[----:B------:R-:W-:Y:S01]  /*16920*/  IMAD R49, R26, c[0x0][0x53c], R49 ;  /* 0x00014f001a317a24 */ /* 0x000fe200078e0231 */
[----:B------:R-:W-:Y:S01]  /*16930*/  IADD3 R27, R35, R39, RZ ;  /* 0x00000027231b7210 */ /* 0x000fe20007ffe0ff */
[----:B------:R-:W-:-:S03]  /*16940*/  IMAD R13, R13, c[0x0][0x538], RZ ;  /* 0x00014e000d0d7a24 */ /* 0x000fc600078e02ff */
        /* <DEDUP_REMOVED lines=44> */
[----:B------:R-:W-:Y:S01]  /*16c10*/  IMAD.WIDE.U32 R4, R14, c[0x0][0x538], RZ ;  /* 0x00014e000e047a25 */ /* 0x000fe200078e00ff */
[----:B------:R-:W-:Y:S02]  /*16c20*/  LEA R18, P2, R20, R41, 0x1 ;  /* 0x0000002914127211 */ /* 0x000fe400078408ff */
[----:B------:R-:W-:Y:S01]  /*16c30*/  IADD3 R15, R21, R19, RZ ;  /* 0x00000013150f7210 */ /* 0x000fe20007ffe0ff */
[----:B------:R-:W-:Y:S01]  /*16c40*/  IMAD R33, R14, c[0x0][0x53c], R33 ;  /* 0x00014f000e217a24 */ /* 0x000fe200078e0221 */
[----:B------:R-:W5:Y:S01]  /*16c50*/  LDG.E.U16.CONSTANT R22, [R22.64] ;  /* 0x0000000416167981 */ /* 0x000f62000c1e9500 */
[----:B-1----:R-:W-:Y:S01]  /*16c60*/  IMAD R13, R17, c[0x0][0x538], RZ ;  /* 0x00014e00110d7a24 */ /* 0x002fe200078e02ff */
        /* <DEDUP_REMOVED lines=10> */
[----:B------:R-:W-:Y:S01]  /*16d10*/  IMAD R17, R29, c[0x0][0x538], RZ ;  /* 0x00014e001d117a24 */ /* 0x000fe200078e02ff */
[----:B------:R0:W5:Y:S01]  /*16d20*/  LDG.E.U16.CONSTANT R16, [R12.64] ;  /* 0x000000040c107981 */ /* 0x000162000c1e9500 */
[----:B------:R-:W-:Y:S01]  /*16d30*/  IMAD R9, R8, c[0x0][0x53c], R9 ;  /* 0x00014f0008097a24 */ /* 0x000fe200078e0209 */
[----:B------:R-:W-:Y:S01]  /*16d40*/  LEA.HI.X R5, R14, R43, R5, 0x1, P1 ;  /* 0x0000002b0e057211 */ /* 0x000fe200008f0c05 */
[----:B------:R-:W-:-:S04]  /*16d50*/  IMAD.WIDE.U32 R14, R8, c[0x0][0x538], RZ ;  /* 0x00014e00080e7a25 */ /* 0x000fc800078e00ff */
[----:B------:R-:W-:Y:S02]  /*16d60*/  IMAD R7, R7, c[0x0][0x538], RZ ;  /* 0x00014e0007077a24 */ /* 0x000fe400078e02ff */
[----:B------:R-:W-:Y:S01]  /*16d70*/  IMAD R17, R28, c[0x0][0x53c], R17 ;  /* 0x00014f001c117a24 */ /* 0x000fe200078e0211 */
[----:B------:R-:W-:Y:S01]  /*16d80*/  LEA R8, P1, R14, R41, 0x1 ;  /* 0x000000290e087211 */ /* 0x000fe200078208ff */
[----:B------:R-:W-:Y:S01]  /*16d90*/  IMAD.WIDE.U32 R28, R28, c[0x0][0x538], RZ ;  /* 0x00014e001c1c7a25 */ /* 0x000fe200078e00ff */
[----:B------:R-:W-:Y:S01]  /*16da0*/  IADD3 R9, R15, R9, RZ ;  /* 0x000000090f097210 */ /* 0x000fe20007ffe0ff */
[----:B------:R-:W5:Y:S02]  /*16db0*/  LDG.E.U16.CONSTANT R4, [R4.64] ;  /* 0x0000000404047981 */ /* 0x000f64000c1e9500 */
[----:B------:R-:W-:Y:S01]  /*16dc0*/  IMAD R21, R6, c[0x0][0x53c], R7 ;  /* 0x00014f0006157a24 */ /* 0x000fe200078e0207 */
[----:B0-----:R-:W-:Y:S01]  /*16dd0*/  LEA R12, P2, R28, R41, 0x1 ;  /* 0x000000291c0c7211 */ /* 0x001fe200078408ff */
        /* <DEDUP_REMOVED lines=50> */
.L_x_3005:
[----:B------:R-:W-:Y:S02]  /*17100*/  MOV R12, R10 ;  /* 0x0000000a000c7202 */ /* 0x000fe40000000f00 */
[----:B------:R-:W-:Y:S02]  /*17110*/  MOV R13, R11 ;  /* 0x0000000b000d7202 */ /* 0x000fe40000000f00 */
.L_x_3004:
[----:B------:R-:W-:Y:S05]  /*17120*/  BSYNC B4 ;  /* 0x0000000000047941 */ /* 0x000fea0003800000 */
.L_x_3003:
        /* <DEDUP_REMOVED lines=38> */
[----:B------:R-:W-:Y:S02]  /*17390*/  IADD3 R13, R25, R23, RZ ;  /* 0x00000017190d7210 */ /* 0x000fe40007ffe0ff */
[----:B------:R-:W-:Y:S01]  /*173a0*/  LEA R22, P0, R24, R41, 0x1 ;  /* 0x0000002918167211 */ /* 0x000fe200078008ff */
[----:B------:R-:W-:Y:S01]  /*173b0*/  IMAD R25, R12, c[0x0][0x53c], R15 ;  /* 0x00014f000c197a24 */ /* 0x000fe200078e020f */
[----:B------:R-:W3:Y:S02]  /*173c0*/  LDG.E.U16.CONSTANT R16, [R16.64] ;  /* 0x0000000410107981 */ /* 0x000ee4000c1e9500 */
        /* <DEDUP_REMOVED lines=10> */
[C---:B0-----:R-:W-:Y:S01]  /*17470*/  IMAD R21, R8.reuse, c[0x0][0x53c], R9 ;  /* 0x00014f0008157a24 */ /* 0x041fe200078e0209 */
[----:B------:R-:W5:Y:S01]  /*17480*/  LDG.E.U16.CONSTANT R12, [R12.64] ;  /* 0x000000040c0c7981 */ /* 0x000f62000c1e9500 */
[----:B------:R-:W-:Y:S02]  /*17490*/  IMAD R7, R7, c[0x0][0x538], RZ ;  /* 0x00014e0007077a24 */ /* 0x000fe400078e02ff */
[----:B------:R-:W-:Y:S01]  /*174a0*/  IMAD.WIDE.U32 R8, R8, c[0x0][0x538], RZ ;  /* 0x00014e0008087a25 */ /* 0x000fe200078e00ff */
[----:B------:R-:W-:-:S02]  /*174b0*/  LEA R4, P0, R18, R41, 0x1 ;  /* 0x0000002912047211 */ /* 0x000fc400078008ff */
[----:B------:R-:W-:Y:S01]  /*174c0*/  IADD3 R5, R19, R5, RZ ;  /* 0x0000000513057210 */ /* 0x000fe20007ffe0ff */
[----:B------:R-:W-:Y:S01]  /*174d0*/  IMAD R25, R6, c[0x0][0x53c], R7 ;  /* 0x00014f0006197a24 */ /* 0x000fe200078e0207 */
[----:B------:R-:W-:Y:S01]  /*174e0*/  LEA R20, P1, R8, R41, 0x1 ;  /* 0x0000002908147211 */ /* 0x000fe200078208ff */
[----:B------:R-:W-:Y:S01]  /*174f0*/  IMAD.WIDE.U32 R6, R6, c[0x0][0x538], RZ ;  /* 0x00014e0006067a25 */ /* 0x000fe200078e00ff */
[----:B------:R-:W-:Y:S02]  /*17500*/  IADD3 R9, R9, R21, RZ ;  /* 0x0000001509097210 */ /* 0x000fe40007ffe0ff */
        /* <DEDUP_REMOVED lines=13> */
[----:B---3--:R-:W-:Y:S02]  /*175e0*/  PRMT R16, RZ, 0x5410, R16 ;  /* 0x00005410ff107816 */ /* 0x008fe40000000010 */
[----:B----4-:R-:W-:-:S05]  /*175f0*/  PRMT R15, RZ, 0x5410, R15 ;  /* 0x00005410ff0f7816 */ /* 0x010fca000000000f */
[----:B------:R-:W-:Y:S01]  /*17600*/  FFMA.FTZ R15, R0, R15, R47 ;  /* 0x0000000f000f7223 */ /* 0x000fe2000001002f */
        /* <DEDUP_REMOVED lines=15> */
.L_x_3008:
[----:B------:R-:W-:Y:S05]  /*17700*/  BSYNC B4 ;  /* 0x0000000000047941 */ /* 0x000fea0003800000 */
.L_x_3007:
[----:B------:R-:W-:-:S04]  /*17710*/  ISETP.NE.U32.AND P1, PT, R45, RZ, PT ;  /* 0x000000ff2d00720c */ /* 0x000fc80003f25070 */
[----:B------:R-:W-:-:S13]  /*17720*/  ISETP.NE.OR.EX P0, PT, R44, RZ, P0, P1 ;  /* 0x000000ff2c00720c */ /* 0x000fda0000705710 */
[----:B------:R-:W-:Y:S01]  /*17730*/  @!P0 BREAK B3 ;  /* 0x0000000000038942 */ /* 0x000fe20003800000 */
[----:B------:R-:W-:Y:S05]  /*17740*/  @!P0 BRA `(.L_x_3000) ;  /* 0x0000034000008947 */ /* 0x000fea0003800000 */
.L_x_3002:
[----:B------:R-:W-:Y:S05]  /*17750*/  BSYNC B3 ;  /* 0x0000000000037941 */ /* 0x000fea0003800000 */
.L_x_3001:
[----:B------:R-:W-:Y:S02]  /*17760*/  BSSY B3, `(.L_x_3009) ;  /* 0x0000030000037945 */ /* 0x000fe40003800000 */
.L_x_3010:
        /* <DEDUP_REMOVED lines=48> */
.L_x_3009:
[----:B------:R-:W-:Y:S02]  /*17a70*/  MOV R12, R10 ;  /* 0x0000000a000c7202 */ /* 0x000fe40000000f00 */
[----:B------:R-:W-:Y:S02]  /*17a80*/  MOV R13, R11 ;  /* 0x0000000b000d7202 */ /* 0x000fe40000000f00 */
.L_x_3000:
[----:B------:R-:W-:Y:S05]  /*17a90*/  BSYNC B1 ;  /* 0x0000000000017941 */ /* 0x000fea0003800000 */
.L_x_2999:
        /* <DEDUP_REMOVED lines=38> */
.L_x_2998:
[----:B------:R-:W-:Y:S05]  /*17d00*/  BSYNC B2 ;  /* 0x0000000000027941 */ /* 0x000fea0003800000 */
.L_x_2997:
[----:B------:R-:W-:Y:S01]  /*17d10*/  WARPSYNC 0xffffffff ;  /* 0xffffffff00007948 */ /* 0x000fe20003800000 */
[----:B------:R-:W-:-:S05]  /*17d20*/  F2FP.BF16.PACK_AB R47, RZ, R47 ;  /* 0x0000002fff2f723e */ /* 0x000fca00000010ff */
[----:B------:R-:W-:Y:S01]  /*17d30*/  STG.E.U16 [R2.64], R47 ;  /* 0x0000002f02007986 */ /* 0x000fe2000c101504 */
[----:B------:R-:W-:Y:S05]  /*17d40*/  EXIT ;  /* 0x000000000000794d */ /* 0x000fea0003800000 */
.L_x_3011:
        /* <DEDUP_REMOVED lines=11> */
.L_x_16258:


//--------------------- .text._ZN2at6native73_GLOBAL__N__c8866d80_35_SparseBinaryOpIntersectionKernel_cu_1520ed90_315312apply_kernelILi128ELi8EZNS1_29binary_op_intersection_kernelINS1_5MulOpEN3c104HalfElEEvRNS_14TensorIteratorEllRKNS_6TensorEbEUliE_EEviT1_ --------------------------
	.section	.text._ZN2at6native73_GLOBAL__N__c8866d80_35_SparseBinaryOpIntersectionKernel_cu_1520ed90_315312apply_kernelILi128ELi8EZNS1_29binary_op_intersection_kernelINS1_5MulOpEN3c104HalfElEEvRNS_14TensorIteratorEllRKNS_6TensorEbEUliE_EEviT1_,"ax",@progbits
	.sectioninfo	@"SHI_REGISTERS=54"
	.align	128
.text._ZN2at6native73_GLOBAL__N__c8866d80_35_SparseBinaryOpIntersectionKernel_cu_1520ed90_315312apply_kernelILi128ELi8EZNS1_29binary_op_intersection_kernelINS1_5MulOpEN3c104HalfElEEvRNS_14TensorIteratorEllRKNS_6TensorEbEUliE_EEviT1_:
        .type           _ZN2at6native73_GLOBAL__N__c8866d80_35_SparseBinaryOpIntersectionKernel_cu_1520ed90_315312apply_kernelILi128ELi8EZNS1_29binary_op_intersection_kernelINS1_5MulOpEN3c104HalfElEEvRNS_14TensorIteratorEllRKNS_6TensorEbEUliE_EEviT1_,@function
        .size           _ZN2at6native73_GLOBAL__N__c8866d80_35_SparseBinaryOpIntersectionKernel_cu_1520ed90_315312apply_kernelILi128ELi8EZNS1_29binary_op_intersection_kernelINS1_5MulOpEN3c104HalfElEEvRNS_14TensorIteratorEllRKNS_6TensorEbEUliE_EEviT1_,(.L_x_16259 - _ZN2at6native73_GLOBAL__N__c8866d80_35_SparseBinaryOpIntersectionKernel_cu_1520ed90_315312apply_kernelILi128ELi8EZNS1_29binary_op_intersection_kernelINS1_5MulOpEN3c104HalfElEEvRNS_14TensorIteratorEllRKNS_6TensorEbEUliE_EEviT1_)
        .other          _ZN2at6native73_GLOBAL__N__c8866d80_35_SparseBinaryOpIntersectionKernel_cu_1520ed90_315312apply_kernelILi128ELi8EZNS1_29binary_op_intersection_kernelINS1_5MulOpEN3c104HalfElEEvRNS_14TensorIteratorEllRKNS_6TensorEbEUliE_EEviT1_,@"STO_CUDA_ENTRY STV_DEFAULT"
_ZN2at6native73_GLOBAL__N__c8866d80_35_SparseBinaryOpIntersectionKernel_cu_1520ed90_315312apply_kernelILi128ELi8EZNS1_29binary_op_intersection_kernelINS1_5MulOpEN3c104HalfElEEvRNS_14TensorIteratorEllRKNS_6TensorEbEUliE_EEviT1_:
        /* <DEDUP_REMOVED lines=346> */
.L_x_3014:
[----:B------:R-:W-:-:S04]  /*15a0*/  IADD3 R6, P0, R6, c[0x0][0x518], RZ ;  /* 0x0001460006067a10 */ /* 0x000fc80007f1e0ff */
[----:B------:R-:W-:Y:S02]  /*15b0*/  IADD3.X R7, RZ, c[0x0][0x51c], RZ, P0, !PT ;  /* 0x00014700ff077a10 */ /* 0x000fe400007fe4ff */
[----:B------:R-:W-:-:S04]  /*15c0*/  IADD3 R10, P0, R5, c[0x0][0x500], RZ ;  /* 0x00014000050a7a10 */ /* 0x000fc80007f1e0ff */
[----:B------:R-:W2:Y:S01]  /*15d0*/  LDG.E.64.CONSTANT R6, [R6.64] ;  /* 0x0000000406067981 */ /* 0x000ea2000c1e9b00 */
[----:B------:R-:W-:Y:S02]  /*15e0*/  IADD3.X R11, RZ, c[0x0][0x504], RZ, P0, !PT ;  /* 0x00014100ff0b7a10 */ /* 0x000fe400007fe4ff */
[----:B------:R-:W-:-:S04]  /*15f0*/  IADD3 R4, P0, R4, c[0x0][0x510], RZ ;  /* 0x0001440004047a10 */ /* 0x000fc80007f1e0ff */
[----:B------:R-:W3:Y:S01]  /*1600*/  LDG.E.64.CONSTANT R10, [R10.64] ;  /* 0x000000040a0a7981 */ /* 0x000ee2000c1e9b00 */
[----:B------:R-:W-:-:S06]  /*1610*/  IADD3.X R5, RZ, c[0x0][0x514], RZ, P0, !PT ;  /* 0x00014500ff057a10 */ /* 0x000fcc00007fe4ff */
[----:B------:R-:W4:Y:S01]  /*1620*/  LDG.E.64.CONSTANT R4, [R4.64] ;  /* 0x0000000404047981 */ /* 0x000f22000c1e9b00 */
[----:B------:R-:W-:Y:S01]  /*1630*/  ULDC.U8 UR6, c[0x0][0x530] ;  /* 0x00014c0000067ab9 */ /* 0x000fe20000000000 */
[----:B------:R-:W-:Y:S01]  /*1640*/  IADD3 R8, P2, R8, c[0x0][0x4f0], RZ ;  /* 0x00013c0008087a10 */ /* 0x000fe20007f5e0ff */
[----:B------:R-:W-:Y:S01]  /*1650*/  BSSY B1, `(.L_x_3015) ;  /* 0x000019a000017945 */ /* 0x000fe20003800000 */
[----:B------:R-:W-:Y:S02]  /*1660*/  ISETP.NE.AND P0, PT, RZ, UR6, PT ;  /* 0x00000006ff007c0c */ /* 0x000fe4000bf05270 */
[----:B------:R-:W-:Y:S02]  /*1670*/  MOV R47, RZ ;  /* 0x000000ff002f7202 */ /* 0x000fe40000000f00 */
[----:B--2---:R-:W-:-:S04]  /*1680*/  ISETP.GT.U32.AND P1, PT, R6, RZ, PT ;  /* 0x000000ff0600720c */ /* 0x004fc80003f24070 */
[----:B------:R-:W-:Y:S02]  /*1690*/  ISETP.GT.AND.EX P0, PT, R7, RZ, !P0, P1 ;  /* 0x000000ff0700720c */ /* 0x000fe40004704310 */
[----:B------:R-:W-:Y:S01]  /*16a0*/  IADD3 R0, P1, R0, c[0x0][0x508], RZ ;  /* 0x0001420000007a10 */ /* 0x000fe20007f3e0ff */
[----:B---3--:R-:W-:Y:S01]  /*16b0*/  IMAD R9, R11, c[0x0][0x520], RZ ;  /* 0x000148000b097a24 */ /* 0x008fe200078e02ff */
[----:B------:R-:W-:Y:S02]  /*16c0*/  SEL R46, R6, 0x1, !P0 ;  /* 0x00000001062e7807 */ /* 0x000fe40004000000 */
[----:B------:R-:W-:Y:S01]  /*16d0*/  SEL R14, R7, RZ, !P0 ;  /* 0x000000ff070e7207 */ /* 0x000fe20004000000 */
[----:B------:R-:W-:Y:S01]  /*16e0*/  IMAD R7, R10, c[0x0][0x524], R9 ;  /* 0x000149000a077a24 */ /* 0x000fe200078e0209 */
[----:B------:R-:W-:Y:S01]  /*16f0*/  IADD3 R13, P0, R2, c[0x0][0x4f8], RZ ;  /* 0x00013e00020d7a10 */ /* 0x000fe20007f1e0ff */
[----:B------:R-:W-:Y:S01]  /*1700*/  IMAD.WIDE.U32 R10, R10, c[0x0][0x520], RZ ;  /* 0x000148000a0a7a25 */ /* 0x000fe200078e00ff */
[----:B----4-:R-:W-:-:S02]  /*1710*/  LEA R18, P4, R4, c[0x0][0x528], 0x3 ;  /* 0x00014a0004127a11 */ /* 0x010fc400078818ff */
[----:B------:R-:W-:Y:S02]  /*1720*/  IADD3.X R2, RZ, c[0x0][0x4fc], RZ, P0, !PT ;  /* 0x00013f00ff027a10 */ /* 0x000fe400007fe4ff */
[----:B------:R-:W-:Y:S02]  /*1730*/  ISETP.GE.U32.AND P0, PT, R46, 0x1, PT ;  /* 0x000000012e00780c */ /* 0x000fe40003f06070 */
[----:B------:R-:W-:Y:S02]  /*1740*/  LEA R12, P3, R10, R13, 0x1 ;  /* 0x0000000d0a0c7211 */ /* 0x000fe400078608ff */
[----:B------:R-:W-:Y:S02]  /*1750*/  ISETP.GE.AND.EX P0, PT, R14, RZ, PT, P0 ;  /* 0x000000ff0e00720c */ /* 0x000fe40003f06300 */
[----:B------:R-:W-:Y:S02]  /*1760*/  IADD3 R7, R11, R7, RZ ;  /* 0x000000070b077210 */ /* 0x000fe40007ffe0ff */
[----:B------:R-:W-:-:S02]  /*1770*/  LEA.HI.X R19, R4, c[0x0][0x52c], R5, 0x3, P4 ;  /* 0x00014b0004137a11 */ /* 0x000fc400020f1c05 */
[----:B------:R-:W-:Y:S02]  /*1780*/  LEA.HI.X R13, R10, R2, R7, 0x1, P3 ;  /* 0x000000020a0d7211 */ /* 0x000fe400018f0c07 */
[----:B------:R-:W-:Y:S02]  /*1790*/  IADD3.X R9, RZ, c[0x0][0x4f4], RZ, P2, !PT ;  /* 0x00013d00ff097a10 */ /* 0x000fe400017fe4ff */
        /* <DEDUP_REMOVED lines=9> */
[----:B------:R-:W-:Y:S01]  /*1830*/  ISETP.GE.U32.AND.EX P0, PT, R2, RZ, PT, P0 ;  /* 0x000000ff0200720c */ /* 0x000fe20003f06100 */
[----:B--2---:R-:W-:-:S12]  /*1840*/  HADD2.F32 R6, -RZ, R6.H0_H0 ;  /* 0x20000006ff067230 */ /* 0x004fd80000004100 */
        /* <DEDUP_REMOVED lines=18> */
.L_x_3024:
        /* <DEDUP_REMOVED lines=135> */
[----:B------:R-:W-:Y:S01]  /*21e0*/  FFMA.FTZ R47, R6, R2, R47 ;  /* 0x00000002062f7223 */ /* 0x000fe2000001002f */
[----:B---3--:R-:W-:-:S05]  /*21f0*/  HADD2.F32 R40, -RZ, R40.H0_H0 ;  /* 0x20000028ff287230 */ /* 0x008fca0000004100 */
[----:B------:R-:W-:Y:S01]  /*2200*/  FFMA.FTZ R47, R6, R40, R47 ;  /* 0x00000028062f7223 */ /* 0x000fe2000001002f */
[----:B----4-:R-:W-:Y:S02]  /*2210*/  HADD2.F32 R42, -RZ, R42.H0_H0 ;  /* 0x2000002aff2a7230 */ /* 0x010fe40000004100 */
[----:B-----5:R-:W-:-:S03]  /*2220*/  HADD2.F32 R38, -RZ, R38.H0_H0 ;  /* 0x20000026ff267230 */ /* 0x020fc60000004100 */
[----:B------:R-:W-:-:S04]  /*2230*/  FFMA.FTZ R47, R6, R42, R47 ;  /* 0x0000002a062f7223 */ /* 0x000fc8000001002f */
[----:B------:R-:W-:Y:S01]  /*2240*/  FFMA.FTZ R47, R6, R38, R47 ;  /* 0x00000026062f7223 */ /* 0x000fe2000001002f */
[----:B------:R-:W-:-:S05]  /*2250*/  HADD2.F32 R41, -RZ, R41.H0_H0 ;  /* 0x20000029ff297230 */ /* 0x000fca0000004100 */
[----:B------:R-:W-:Y:S01]  /*2260*/  FFMA.FTZ R41, R6, R41, R47 ;  /* 0x0000002906297223 */ /* 0x000fe2000001002f */
[----:B------:R-:W-:Y:S02]  /*2270*/  HADD2.F32 R44, -RZ, R44.H0_H0 ;  /* 0x2000002cff2c7230 */ /* 0x000fe40000004100 */
[----:B------:R-:W-:-:S03]  /*2280*/  HADD2.F32 R30, -RZ, R30.H0_H0 ;  /* 0x2000001eff1e7230 */ /* 0x000fc60000004100 */
[----:B------:R-:W-:-:S04]  /*2290*/  FFMA.FTZ R41, R6, R44, R41 ;  /* 0x0000002c06297223 */ /* 0x000fc80000010029 */
[----:B------:R-:W-:Y:S01]  /*22a0*/  FFMA.FTZ R41, R6, R30, R41 ;  /* 0x0000001e06297223 */ /* 0x000fe20000010029 */
[----:B------:R-:W-:-:S05]  /*22b0*/  HADD2.F32 R32, -RZ, R32.H0_H0 ;  /* 0x20000020ff207230 */ /* 0x000fca0000004100 */
[----:B------:R-:W-:Y:S01]  /*22c0*/  FFMA.FTZ R41, R6, R32, R41 ;  /* 0x0000002006297223 */ /* 0x000fe20000010029 */
[----:B------:R-:W-:-:S05]  /*22d0*/  HADD2.F32 R36, -RZ, R36.H0_H0 ;  /* 0x20000024ff247230 */ /* 0x000fca0000004100 */
        /* <DEDUP_REMOVED lines=15> */
[----:B------:R-:W-:Y:S05]  /*23d0*/  @!P1 BRA `(.L_x_3024) ;  /* 0xfffff59000009947 */ /* 0x000fea000383ffff */
[----:B------:R-:W-:Y:S05]  /*23e0*/  BSYNC B5 ;  /* 0x0000000000057941 */ /* 0x000fea0003800000 */
.L_x_3023:
[----:B------:R-:W-:Y:S02]  /*23f0*/  MOV R18, R14 ;  /* 0x0000000e00127202 */ /* 0x000fe40000000f00 */
[----:B------:R-:W-:Y:S02]  /*2400*/  MOV R19, R15 ;  /* 0x0000000f00137202 */ /* 0x000fe40000000f00 */
.L_x_3022:
[----:B------:R-:W-:Y:S05]  /*2410*/  BSYNC B4 ;  /* 0x0000000000047941 */ /* 0x000fea0003800000 */
.L_x_3021:
        /* <DEDUP_REMOVED lines=26> */
[-C--:B------:R-:W-:Y:S02]  /*25c0*/  LEA R24, P0, R26, R0.reuse, 0x1 ;  /* 0x000000001a187211 */ /* 0x080fe400078008ff */
        /* <DEDUP_REMOVED lines=47> */
[----:B------:R-:W-:Y:S01]  /*28c0*/  FFMA.FTZ R47, R6, R2, R47 ;  /* 0x00000002062f7223 */ /* 0x000fe2000001002f */
[----:B---3--:R-:W-:-:S05]  /*28d0*/  HADD2.F32 R22, -RZ, R22.H0_H0 ;  /* 0x20000016ff167230 */ /* 0x008fca0000004100 */
[----:B------:R-:W-:Y:S01]  /*28e0*/  FFMA.FTZ R47, R6, R22, R47 ;  /* 0x00000016062f7223 */ /* 0x000fe2000001002f */
[----:B----4-:R-:W-:Y:S02]  /*28f0*/  HADD2.F32 R20, -RZ, R20.H0_H0 ;  /* 0x20000014ff147230 */ /* 0x010fe40000004100 */
[----:B-----5:R-:W-:-:S03]  /*2900*/  HADD2.F32 R30, -RZ, R30.H0_H0 ;  /* 0x2000001eff1e7230 */ /* 0x020fc60000004100 */
[----:B------:R-:W-:Y:S01]  /*2910*/  FFMA.FTZ R47, R6, R20, R47 ;  /* 0x00000014062f7223 */ /* 0x000fe2000001002f */
[----:B------:R-:W-:-:S03]  /*2920*/  HADD2.F32 R18, -RZ, R18.H0_H0 ;  /* 0x20000012ff127230 */ /* 0x000fc60000004100 */
[----:B------:R-:W-:-:S04]  /*2930*/  FFMA.FTZ R47, R6, R30, R47 ;  /* 0x0000001e062f7223 */ /* 0x000fc8000001002f */
[----:B------:R-:W-:Y:S01]  /*2940*/  FFMA.FTZ R47, R6, R18, R47 ;  /* 0x00000012062f7223 */ /* 0x000fe2000001002f */
[----:B------:R-:W-:Y:S01]  /*2950*/  IADD3 R18, P1, R14, 0x40, RZ ;  /* 0x000000400e127810 */ /* 0x000fe20007f3e0ff */
[----:B------:R-:W-:Y:S02]  /*2960*/  HADD2.F32 R12, -RZ, R12.H0_H0 ;  /* 0x2000000cff0c7230 */ /* 0x000fe40000004100 */
[----:B------:R-:W-:-:S03]  /*2970*/  HADD2.F32 R16, -RZ, R16.H0_H0 ;  /* 0x20000010ff107230 */ /* 0x000fc60000004100 */
[----:B------:R-:W-:Y:S01]  /*2980*/  FFMA.FTZ R47, R6, R12, R47 ;  /* 0x0000000c062f7223 */ /* 0x000fe2000001002f */
[----:B------:R-:W-:-:S03]  /*2990*/  IADD3.X R19, RZ, R15, RZ, P1, !PT ;  /* 0x0000000fff137210 */ /* 0x000fc60000ffe4ff */
[C---:B------:R-:W-:Y:S01]  /*29a0*/  FFMA.FTZ R47, R6.reuse, R16, R47 ;  /* 0x00000010062f7223 */ /* 0x040fe2000001002f */
[----:B------:R-:W-:Y:S01]  /*29b0*/  HADD2.F32 R24, -RZ, R24.H0_H0 ;  /* 0x20000018ff187230 */ /* 0x000fe20000004100 */
[----:B------:R-:W-:Y:S02]  /*29c0*/  MOV R14, R18 ;  /* 0x00000012000e7202 */ /* 0x000fe40000000f00 */
[----:B------:R-:W-:Y:S02]  /*29d0*/  MOV R15, R19 ;  /* 0x00000013000f7202 */ /* 0x000fe40000000f00 */
[----:B------:R-:W-:Y:S02]  /*29e0*/  FFMA.FTZ R47, R6, R24, R47 ;  /* 0x00000018062f7223 */ /* 0x000fe4000001002f */
.L_x_3026:
[----:B------:R-:W-:Y:S05]  /*29f0*/  BSYNC B4 ;  /* 0x0000000000047941 */ /* 0x000fea0003800000 */
.L_x_3025:
[----:B------:R-:W-:-:S04]  /*2a00*/  ISETP.NE.U32.AND P1, PT, R46, RZ, PT ;  /* 0x000000ff2e00720c */ /* 0x000fc80003f25070 */
[----:B------:R-:W-:-:S13]  /*2a10*/  ISETP.NE.OR.EX P0, PT, R7, RZ, P0, P1 ;  /* 0x000000ff0700720c */ /* 0x000fda0000705710 */
[----:B------:R-:W-:Y:S01]  /*2a20*/  @!P0 BREAK B3 ;  /* 0x0000000000038942 */ /* 0x000fe20003800000 */
[----:B------:R-:W-:Y:S05]  /*2a30*/  @!P0 BRA `(.L_x_3018) ;  /* 0x0000034000008947 */ /* 0x000fea0003800000 */
.L_x_3020:
[----:B------:R-:W-:Y:S05]  /*2a40*/  BSYNC B3 ;  /* 0x0000000000037941 */ /* 0x000fea0003800000 */
.L_x_3019:
[----:B------:R-:W-:Y:S02]  /*2a50*/  BSSY B3, `(.L_x_3027) ;  /* 0x0000030000037945 */ /* 0x000fe40003800000 */
.L_x_3028:
        /* <DEDUP_REMOVED lines=39> */
[----:B------:R-:W-:Y:S01]  /*2cd0*/  FFMA.FTZ R47, R6, R2, R47 ;  /* 0x00000002062f7223 */ /* 0x000fe2000001002f */
[----:B---3--:R-:W-:Y:S02]  /*2ce0*/  HADD2.F32 R20, -RZ, R18.H0_H0 ;  /* 0x20000012ff147230 */ /* 0x008fe40000004100 */
[----:B----4-:R-:W-:-:S03]  /*2cf0*/  HADD2.F32 R2, -RZ, R10.H0_H0 ;  /* 0x2000000aff027230 */ /* 0x010fc60000004100 */
[----:B------:R-:W-:-:S04]  /*2d00*/  FFMA.FTZ R47, R6, R20, R47 ;  /* 0x00000014062f7223 */ /* 0x000fc8000001002f */
[----:B------:R-:W-:Y:S01]  /*2d10*/  FFMA.FTZ R47, R6, R2, R47 ;  /* 0x00000002062f7223 */ /* 0x000fe2000001002f */
[----:B-----5:R-:W-:-:S05]  /*2d20*/  HADD2.F32 R16, -RZ, R16.H0_H0 ;  /* 0x20000010ff107230 */ /* 0x020fca0000004100 */
[----:B------:R-:W-:Y:S01]  /*2d30*/  FFMA.FTZ R47, R6, R16, R47 ;  /* 0x00000010062f7223 */ /* 0x000fe2000001002f */
[----:B------:R-:W-:Y:S05]  /*2d40*/  @P0 BRA `(.L_x_3028) ;  /* 0xfffffd1000000947 */ /* 0x000fea000383ffff */
[----:B------:R-:W-:Y:S05]  /*2d50*/  BSYNC B3 ;  /* 0x0000000000037941 */ /* 0x000fea0003800000 */
.L_x_3027:
[----:B------:R-:W-:Y:S02]  /*2d60*/  MOV R18, R14 ;  /* 0x0000000e00127202 */ /* 0x000fe40000000f00 */
[----:B------:R-:W-:Y:S02]  /*2d70*/  MOV R19, R15 ;  /* 0x0000000f00137202 */ /* 0x000fe40000000f00 */
.L_x_3018:
[----:B------:R-:W-:Y:S05]  /*2d80*/  BSYNC B0 ;  /* 0x0000000000007941 */ /* 0x000fea0003800000 */
.L_x_3017:
        /* <DEDUP_REMOVED lines=14> */
[----:B------:R-:W-:-:S07]  /*2e70*/  FFMA.FTZ R47, R6, R2, R47 ;  /* 0x00000002062f7223 */ /* 0x000fce000001002f */
        /* <DEDUP_REMOVED lines=20> */
[----:B------:R-:W-:Y:S01]  /*2fc0*/  FFMA.FTZ R47, R6, R0, R47 ;  /* 0x00000000062f7223 */ /* 0x000fe2000001002f */
[----:B---3--:R-:W-:-:S05]  /*2fd0*/  @P0 HADD2.F32 R2, -RZ, R12.H0_H0 ;  /* 0x2000000cff020230 */ /* 0x008fca0000004100 */
[----:B------:R-:W-:Y:S02]  /*2fe0*/  @P0 FFMA.FTZ R47, R6, R2, R47 ;  /* 0x00000002062f0223 */ /* 0x000fe4000001002f */
.L_x_3016:
[----:B------:R-:W-:Y:S05]  /*2ff0*/  BSYNC B1 ;  /* 0x0000000000017941 */ /* 0x000fea0003800000 */
.L_x_3015:
[----:B------:R-:W-:Y:S02]  /*3000*/  F2FP.PACK_AB R47, RZ, R47 ;  /* 0x0000002fff2f723e */ /* 0x000fe400000000ff */
[----:B------:R-:W-:-:S03]  /*3010*/  IADD3 R3, R3, 0x80, RZ ;  /* 0x0000008003037810 */ /* 0x000fc60007ffe0ff */
[----:B------:R0:W-:Y:S04]  /*3020*/  STG.E.U16 [R8.64], R47 ;  /* 0x0000002f08007986 */ /* 0x0001e8000c101504 */
.L_x_3013:
[----:B------:R-:W-:Y:S05]  /*3030*/  BSYNC B2 ;  /* 0x0000000000027941 */ /* 0x000fea0003800000 */
.L_x_3012:
        /* <DEDUP_REMOVED lines=336> */
.L_x_3032:
        /* <DEDUP_REMOVED lines=61> */
.L_x_3042:
        /* <DEDUP_REMOVED lines=168> */
.L_x_3041:
[----:B------:R-:W-:Y:S02]  /*5390*/  MOV R18, R14 ;  /* 0x0000000e00127202 */ /* 0x000fe40000000f00 */
[----:B------:R-:W-:Y:S02]  /*53a0*/  MOV R19, R15 ;  /* 0x0000000f00137202 */ /* 0x000fe40000000f00 */
.L_x_3040:
[----:B------:R-:W-:Y:S05]  /*53b0*/  BSYNC B5 ;  /* 0x0000000000057941 */ /* 0x000fea0003800000 */
.L_x_3039:
        /* <DEDUP_REMOVED lines=93> */
.L_x_3044:
[----:B------:R-:W-:Y:S05]  /*5990*/  BSYNC B5 ;  /* 0x0000000000057941 */ /* 0x000fea0003800000 */
.L_x_3043:
[----:B------:R-:W-:-:S04]  /*59a0*/  ISETP.NE.U32.AND P1, PT, R46, RZ, PT ;  /* 0x000000ff2e00720c */ /* 0x000fc80003f25070 */
[----:B------:R-:W-:-:S13]  /*59b0*/  ISETP.NE.OR.EX P0, PT, R7, RZ, P0, P1 ;  /* 0x000000ff0700720c */ /* 0x000fda0000705710 */
[----:B------:R-:W-:Y:S01]  /*59c0*/  @!P0 BREAK B2 ;  /* 0x0000000000028942 */ /* 0x000fe20003800000 */
[----:B------:R-:W-:Y:S05]  /*59d0*/  @!P0 BRA `(.L_x_3036) ;  /* 0x0000034000008947 */ /* 0x000fea0003800000 */
.L_x_3038:
[----:B------:R-:W-:Y:S05]  /*59e0*/  BSYNC B2 ;  /* 0x0000000000027941 */ /* 0x000fea0003800000 */
.L_x_3037:
[----:B------:R-:W-:Y:S02]  /*59f0*/  BSSY B2, `(.L_x_3045) ;  /* 0x0000030000027945 */ /* 0x000fe40003800000 */
.L_x_3046:
        /* <DEDUP_REMOVED lines=48> */
.L_x_3045:
[----:B------:R-:W-:Y:S02]  /*5d00*/  MOV R18, R14 ;  /* 0x0000000e00127202 */ /* 0x000fe40000000f00 */
[----:B------:R-:W-:Y:S02]  /*5d10*/  MOV R19, R15 ;  /* 0x0000000f00137202 */ /* 0x000fe40000000f00 */
.L_x_3036:
[----:B------:R-:W-:Y:S05]  /*5d20*/  BSYNC B3 ;  /* 0x0000000000037941 */ /* 0x000fea0003800000 */
.L_x_3035:
        /* <DEDUP_REMOVED lines=38> */
.L_x_3034:
[----:B------:R-:W-:Y:S05]  /*5f90*/  BSYNC B4 ;  /* 0x0000000000047941 */ /* 0x000fea0003800000 */
.L_x_3033:
        /* <DEDUP_REMOVED lines=336> */
.L_x_3048:
        /* <DEDUP_REMOVED lines=61> */
.L_x_3058:
        /* <DEDUP_REMOVED lines=168> */
.L_x_3057:
[----:B------:R-:W-:Y:S02]  /*82f0*/  MOV R18, R14 ;  /* 0x0000000e00127202 */ /* 0x000fe40000000f00 */
[----:B------:R-:W-:Y:S02]  /*8300*/  MOV R19, R15 ;  /* 0x0000000f00137202 */ /* 0x000fe40000000f00 */
.L_x_3056:
[----:B------:R-:W-:Y:S05]  /*8310*/  BSYNC B5 ;  /* 0x0000000000057941 */ /* 0x000fea0003800000 */
.L_x_3055:
        /* <DEDUP_REMOVED lines=93> */
.L_x_3060:
[----:B------:R-:W-:Y:S05]  /*88f0*/  BSYNC B5 ;  /* 0x0000000000057941 */ /* 0x000fea0003800000 */
.L_x_3059:
[----:B------:R-:W-:-:S04]  /*8900*/  ISETP.NE.U32.AND P1, PT, R46, RZ, PT ;  /* 0x000000ff2e00720c */ /* 0x000fc80003f25070 */
[----:B------:R-:W-:-:S13]  /*8910*/  ISETP.NE.OR.EX P0, PT, R7, RZ, P0, P1 ;  /* 0x000000ff0700720c */ /* 0x000fda0000705710 */
[----:B------:R-:W-:Y:S01]  /*8920*/  @!P0 BREAK B2 ;  /* 0x0000000000028942 */ /* 0x000fe20003800000 */
[----:B------:R-:W-:Y:S05]  /*8930*/  @!P0 BRA `(.L_x_3052) ;  /* 0x0000034000008947 */ /* 0x000fea0003800000 */
.L_x_3054:
[----:B------:R-:W-:Y:S05]  /*8940*/  BSYNC B2 ;  /* 0x0000000000027941 */ /* 0x000fea0003800000 */
.L_x_3053:
[----:B------:R-:W-:Y:S02]  /*8950*/  BSSY B2, `(.L_x_3061) ;  /* 0x0000030000027945 */ /* 0x000fe40003800000 */
.L_x_3062:
        /* <DEDUP_REMOVED lines=48> */
.L_x_3061:
[----:B------:R-:W-:Y:S02]  /*8c60*/  MOV R18, R14 ;  /* 0x0000000e00127202 */ /* 0x000fe40000000f00 */
[----:B------:R-:W-:Y:S02]  /*8c70*/  MOV R19, R15 ;  /* 0x0000000f00137202 */ /* 0x000fe40000000f00 */
.L_x_3052:
[----:B------:R-:W-:Y:S05]  /*8c80*/  BSYNC B3 ;  /* 0x0000000000037941 */ /* 0x000fea0003800000 */
.L_x_3051:
        /* <DEDUP_REMOVED lines=38> */
.L_x_3050:
[----:B------:R-:W-:Y:S05]  /*8ef0*/  BSYNC B4 ;  /* 0x0000000000047941 */ /* 0x000fea0003800000 */
.L_x_3049:
[----:B------:R-:W-:Y:S02]  /*8f00*/  F2FP.PACK_AB R47, RZ, R47 ;  /* 0x0000002fff2f723e */ /* 0x000fe400000000ff */
[----:B------:R-:W-:-:S03]  /*8f10*/  IADD3 R3, R3, 0x80, RZ ;  /* 0x0000008003037810 */ /* 0x000fc60007ffe0ff */
[----:B------:R0:W-:Y:S04]  /*8f20*/  STG.E.U16 [R8.64], R47 ;  /* 0x0000002f08007986 */ /* 0x0001e8000c101504 */
.L_x_3031:
        /* <DEDUP_REMOVED lines=333> */
.L_x_3064:
        /* <DEDUP_REMOVED lines=61> */
.L_x_3074:
        /* <DEDUP_REMOVED lines=168> */
.L_x_3073:
[----:B------:R-:W-:Y:S02]  /*b250*/  MOV R18, R14 ;  /* 0x0000000e00127202 */ /* 0x000fe40000000f00 */
[----:B------:R-:W-:Y:S02]  /*b260*/  MOV R19, R15 ;  /* 0x0000000f00137202 */ /* 0x000fe40000000f00 */
.L_x_3072:
[----:B------:R-:W-:Y:S05]  /*b270*/  BSYNC B5 ;  /* 0x0000000000057941 */ /* 0x000fea0003800000 */
.L_x_3071:
        /* <DEDUP_REMOVED lines=93> */
.L_x_3076:
[----:B------:R-:W-:Y:S05]  /*b850*/  BSYNC B5 ;  /* 0x0000000000057941 */ /* 0x000fea0003800000 */
.L_x_3075:
[----:B------:R-:W-:-:S04]  /*b860*/  ISETP.NE.U32.AND P1, PT, R46, RZ, PT ;  /* 0x000000ff2e00720c */ /* 0x000fc80003f25070 */
[----:B------:R-:W-:-:S13]  /*b870*/  ISETP.NE.OR.EX P0, PT, R7, RZ, P0, P1 ;  /* 0x000000ff0700720c */ /* 0x000fda0000705710 */
[----:B------:R-:W-:Y:S01]  /*b880*/  @!P0 BREAK B2 ;  /* 0x0000000000028942 */ /* 0x000fe20003800000 */
[----:B------:R-:W-:Y:S05]  /*b890*/  @!P0 BRA `(.L_x_3068) ;  /* 0x0000034000008947 */ /* 0x000fea0003800000 */
.L_x_3070:
[----:B------:R-:W-:Y:S05]  /*b8a0*/  BSYNC B2 ;  /* 0x0000000000027941 */ /* 0x000fea0003800000 */
.L_x_3069:
[----:B------:R-:W-:Y:S02]  /*b8b0*/  BSSY B2, `(.L_x_3077) ;  /* 0x0000030000027945 */ /* 0x000fe40003800000 */
.L_x_3078:
        /* <DEDUP_REMOVED lines=48> */
.L_x_3077:
[----:B------:R-:W-:Y:S02]  /*bbc0*/  MOV R18, R14 ;  /* 0x0000000e00127202 */ /* 0x000fe40000000f00 */
[----:B------:R-:W-:Y:S02]  /*bbd0*/  MOV R19, R15 ;  /* 0x0000000f00137202 */ /* 0x000fe40000000f00 */
.L_x_3068:
[----:B------:R-:W-:Y:S05]  /*bbe0*/  BSYNC B3 ;  /* 0x0000000000037941 */ /* 0x000fea0003800000 */
.L_x_3067:
        /* <DEDUP_REMOVED lines=38> */
.L_x_3066:
[----:B------:R-:W-:Y:S05]  /*be50*/  BSYNC B4 ;  /* 0x0000000000047941 */ /* 0x000fea0003800000 */
.L_x_3065:
[----:B------:R-:W-:Y:S02]  /*be60*/  F2FP.PACK_AB R47, RZ, R47 ;  /* 0x0000002fff2f723e */ /* 0x000fe400000000ff */
[----:B------:R-:W-:-:S03]  /*be70*/  IADD3 R3, R3, 0x80, RZ ;  /* 0x0000008003037810 */ /* 0x000fc60007ffe0ff */
[----:B------:R0:W-:Y:S04]  /*be80*/  STG.E.U16 [R8.64], R47 ;  /* 0x0000002f08007986 */ /* 0x0001e8000c101504 */
.L_x_3047:
        /* <DEDUP_REMOVED lines=333> */
.L_x_3080:
        /* <DEDUP_REMOVED lines=61> */
.L_x_3090:
        /* <DEDUP_REMOVED lines=168> */
.L_x_3089:
[----:B------:R-:W-:Y:S02]  /*e1b0*/  MOV R18, R14 ;  /* 0x0000000e00127202 */ /* 0x000fe40000000f00 */
[----:B------:R-:W-:Y:S02]  /*e1c0*/  MOV R19, R15 ;  /* 0x0000000f00137202 */ /* 0x000fe40000000f00 */
.L_x_3088:
[----:B------:R-:W-:Y:S05]  /*e1d0*/  BSYNC B5 ;  /* 0x0000000000057941 */ /* 0x000fea0003800000 */
.L_x_3087:
        /* <DEDUP_REMOVED lines=93> */
.L_x_3092:
[----:B------:R-:W-:Y:S05]  /*e7b0*/  BSYNC B5 ;  /* 0x0000000000057941 */ /* 0x000fea0003800000 */
.L_x_3091:
[----:B------:R-:W-:-:S04]  /*e7c0*/  ISETP.NE.U32.AND P1, PT, R46, RZ, PT ;  /* 0x000000ff2e00720c */ /* 0x000fc80003f25070 */
[----:B------:R-:W-:-:S13]  /*e7d0*/  ISETP.NE.OR.EX P0, PT, R7, RZ, P0, P1 ;  /* 0x000000ff0700720c */ /* 0x000fda0000705710 */
[----:B------:R-:W-:Y:S01]  /*e7e0*/  @!P0 BREAK B2 ;  /* 0x0000000000028942 */ /* 0x000fe20003800000 */
[----:B------:R-:W-:Y:S05]  /*e7f0*/  @!P0 BRA `(.L_x_3084) ;  /* 0x0000034000008947 */ /* 0x000fea0003800000 */
.L_x_3086:
[----:B------:R-:W-:Y:S05]  /*e800*/  BSYNC B2 ;  /* 0x0000000000027941 */ /* 0x000fea0003800000 */
.L_x_3085:
[----:B------:R-:W-:Y:S02]  /*e810*/  BSSY B2, `(.L_x_3093) ;  /* 0x0000030000027945 */ /* 0x000fe40003800000 */
.L_x_3094:
        /* <DEDUP_REMOVED lines=48> */
.L_x_3093:
[----:B------:R-:W-:Y:S02]  /*eb20*/  MOV R18, R14 ;  /* 0x0000000e00127202 */ /* 0x000fe40000000f00 */
[----:B------:R-:W-:Y:S02]  /*eb30*/  MOV R19, R15 ;  /* 0x0000000f00137202 */ /* 0x000fe40000000f00 */
.L_x_3084:
[----:B------:R-:W-:Y:S05]  /*eb40*/  BSYNC B3 ;  /* 0x0000000000037941 */ /* 0x000fea0003800000 */
.L_x_3083:
        /* <DEDUP_REMOVED lines=38> */
.L_x_3082:
[----:B------:R-:W-:Y:S05]  /*edb0*/  BSYNC B4 ;  /* 0x0000000000047941 */ /* 0x000fea0003800000 */
.L_x_3081:
[----:B------:R-:W-:Y:S02]  /*edc0*/  F2FP.PACK_AB R47, RZ, R47 ;  /* 0x0000002fff2f723e */ /* 0x000fe400000000ff */
[----:B------:R-:W-:-:S03]  /*edd0*/  IADD3 R3, R3, 0x80, RZ ;  /* 0x0000008003037810 */ /* 0x000fc60007ffe0ff */
[----:B------:R0:W-:Y:S04]  /*ede0*/  STG.E.U16 [R8.64], R47 ;  /* 0x0000002f08007986 */ /* 0x0001e8000c101504 */
.L_x_3063:
        /* <DEDUP_REMOVED lines=334> */
.L_x_3096:
        /* <DEDUP_REMOVED lines=61> */
.L_x_3106:
        /* <DEDUP_REMOVED lines=168> */
.L_x_3105:
[----:B------:R-:W-:Y:S02]  /*11120*/  MOV R18, R14 ;  /* 0x0000000e00127202 */ /* 0x000fe40000000f00 */
[----:B------:R-:W-:Y:S02]  /*11130*/  MOV R19, R15 ;  /* 0x0000000f00137202 */ /* 0x000fe40000000f00 */
.L_x_3104:
[----:B------:R-:W-:Y:S05]  /*11140*/  BSYNC B5 ;  /* 0x0000000000057941 */ /* 0x000fea0003800000 */
.L_x_3103:
        /* <DEDUP_REMOVED lines=93> */
.L_x_3108:
[----:B------:R-:W-:Y:S05]  /*11720*/  BSYNC B5 ;  /* 0x0000000000057941 */ /* 0x000fea0003800000 */
.L_x_3107:
[----:B------:R-:W-:-:S04]  /*11730*/  ISETP.NE.U32.AND P1, PT, R46, RZ, PT ;  /* 0x000000ff2e00720c */ /* 0x000fc80003f25070 */
[----:B------:R-:W-:-:S13]  /*11740*/  ISETP.NE.OR.EX P0, PT, R7, RZ, P0, P1 ;  /* 0x000000ff0700720c */ /* 0x000fda0000705710 */
[----:B------:R-:W-:Y:S01]  /*11750*/  @!P0 BREAK B2 ;  /* 0x0000000000028942 */ /* 0x000fe20003800000 */
[----:B------:R-:W-:Y:S05]  /*11760*/  @!P0 BRA `(.L_x_3100) ;  /* 0x0000034000008947 */ /* 0x000fea0003800000 */
.L_x_3102:
[----:B------:R-:W-:Y:S05]  /*11770*/  BSYNC B2 ;  /* 0x0000000000027941 */ /* 0x000fea0003800000 */
.L_x_3101:
[----:B------:R-:W-:Y:S02]  /*11780*/  BSSY B2, `(.L_x_3109) ;  /* 0x0000030000027945 */ /* 0x000fe40003800000 */
.L_x_3110:
        /* <DEDUP_REMOVED lines=48> */
.L_x_3109:
[----:B------:R-:W-:Y:S02]  /*11a90*/  MOV R18, R14 ;  /* 0x0000000e00127202 */ /* 0x000fe40000000f00 */
[----:B------:R-:W-:Y:S02]  /*11aa0*/  MOV R19, R15 ;  /* 0x0000000f00137202 */ /* 0x000fe40000000f00 */
.L_x_3100:
[----:B------:R-:W-:Y:S05]  /*11ab0*/  BSYNC B3 ;  /* 0x0000000000037941 */ /* 0x000fea0003800000 */
.L_x_3099:
        /* <DEDUP_REMOVED lines=38> */
.L_x_3098:
[----:B------:R-:W-:Y:S05]  /*11d20*/  BSYNC B4 ;  /* 0x0000000000047941 */ /* 0x000fea0003800000 */
.L_x_3097:
[----:B------:R-:W-:Y:S02]  /*11d30*/  F2FP.PACK_AB R47, RZ, R47 ;  /* 0x0000002fff2f723e */ /* 0x000fe400000000ff */
[----:B------:R-:W-:-:S03]  /*11d40*/  IADD3 R3, R3, 0x80, RZ ;  /* 0x0000008003037810 */ /* 0x000fc60007ffe0ff */
[----:B------:R0:W-:Y:S04]  /*11d50*/  STG.E.U16 [R8.64], R47 ;  /* 0x0000002f08007986 */ /* 0x0001e8000c101504 */
.L_x_3079:
[----:B------:R-:W-:-:S13]  /*11d60*/  ISETP.GE.AND P0, PT, R3, c[0x0][0x160], PT ;  /* 0x0000580003007a0c */ /* 0x000fda0003f06270 */
[----:B------:R-:W-:Y:S01]  /*11d70*/  @P0 BREAK B0 ;  /* 0x0000000000000942 */ /* 0x000fe20003800000 */
[----:B------:R-:W-:Y:S05]  /*11d80*/  @P0 BRA `(.L_x_3095) ;  /* 0x00002f5000000947 */ /* 0x000fea0003800000 */
[----:B------:R-:W-:Y:S05]  /*11d90*/  BSYNC B0 ;  /* 0x0000000000007941 */ /* 0x000fea0003800000 */
.L_x_3030:
        /* <DEDUP_REMOVED lines=331> */
.L_x_3111:
        /* <DEDUP_REMOVED lines=61> */
.L_x_3121:
        /* <DEDUP_REMOVED lines=168> */
.L_x_3120:
[----:B------:R-:W-:Y:S02]  /*140a0*/  MOV R18, R14 ;  /* 0x0000000e00127202 */ /* 0x000fe40000000f00 */
[----:B------:R-:W-:Y:S02]  /*140b0*/  MOV R19, R15 ;  /* 0x0000000f00137202 */ /* 0x000fe40000000f00 */
.L_x_3119:
[----:B------:R-:W-:Y:S05]  /*140c0*/  BSYNC B5 ;  /* 0x0000000000057941 */ /* 0x000fea0003800000 */
.L_x_3118:
        /* <DEDUP_REMOVED lines=93> */
.L_x_3123:
[----:B------:R-:W-:Y:S05]  /*146a0*/  BSYNC B5 ;  /* 0x0000000000057941 */ /* 0x000fea0003800000 */
.L_x_3122:
[----:B------:R-:W-:-:S04]  /*146b0*/  ISETP.NE.U32.AND P1, PT, R46, RZ, PT ;  /* 0x000000ff2e00720c */ /* 0x000fc80003f25070 */
[----:B------:R-:W-:-:S13]  /*146c0*/  ISETP.NE.OR.EX P0, PT, R7, RZ, P0, P1 ;  /* 0x000000ff0700720c */ /* 0x000fda0000705710 */
[----:B------:R-:W-:Y:S01]  /*146d0*/  @!P0 BREAK B2 ;  /* 0x0000000000028942 */ /* 0x000fe20003800000 */
[----:B------:R-:W-:Y:S05]  /*146e0*/  @!P0 BRA `(.L_x_3115) ;  /* 0x0000034000008947 */ /* 0x000fea0003800000 */
.L_x_3117:
[----:B------:R-:W-:Y:S05]  /*146f0*/  BSYNC B2 ;  /* 0x0000000000027941 */ /* 0x000fea0003800000 */
.L_x_3116:
[----:B------:R-:W-:Y:S02]  /*14700*/  BSSY B2, `(.L_x_3124) ;  /* 0x0000030000027945 */ /* 0x000fe40003800000 */
.L_x_3125:
        /* <DEDUP_REMOVED lines=48> */
.L_x_3124:
[----:B------:R-:W-:Y:S02]  /*14a10*/  MOV R18, R14 ;  /* 0x0000000e00127202 */ /* 0x000fe40000000f00 */
[----:B------:R-:W-:Y:S02]  /*14a20*/  MOV R19, R15 ;  /* 0x0000000f00137202 */ /* 0x000fe40000000f00 */
.L_x_3115:
[----:B------:R-:W-:Y:S05]  /*14a30*/  BSYNC B3 ;  /* 0x0000000000037941 */ /* 0x000fea0003800000 */
.L_x_3114:
        /* <DEDUP_REMOVED lines=38> */
.L_x_3113:
[----:B------:R-:W-:Y:S05]  /*14ca0*/  BSYNC B4 ;  /* 0x0000000000047941 */ /* 0x000fea0003800000 */
.L_x_3112:
[----:B------:R-:W-:Y:S02]  /*14cb0*/  F2FP.PACK_AB R47, RZ, R47 ;  /* 0x0000002fff2f723e */ /* 0x000fe400000000ff */
[----:B------:R-:W-:-:S03]  /*14cc0*/  IADD3 R3, R3, 0x80, RZ ;  /* 0x0000008003037810 */ /* 0x000fc60007ffe0ff */
[----:B------:R0:W-:Y:S04]  /*14cd0*/  STG.E.U16 [R8.64], R47 ;  /* 0x0000002f08007986 */ /* 0x0001e8000c101504 */
.L_x_3095:
[----:B------:R-:W-:Y:S05]  /*14ce0*/  BSYNC B1 ;  /* 0x0000000000017941 */ /* 0x000fea0003800000 */
.L_x_3029:
        /* <DEDUP_REMOVED lines=334> */
.L_x_3126:
[----:B------:R-:W-:-:S04]  /*161d0*/  IADD3 R6, P0, R6, c[0x0][0x518], RZ ;  /* 0x0001460006067a10 */ /* 0x000fc80007f1e0ff */
[----:B------:R-:W-:Y:S02]  /*161e0*/  IADD3.X R7, RZ, c[0x0][0x51c], RZ, P0, !PT ;  /* 0x00014700ff077a10 */ /* 0x000fe400007fe4ff */
[----:B0-----:R-:W-:-:S04]  /*161f0*/  IADD3 R8, P0, R5, c[0x0][0x500], RZ ;  /* 0x0001400005087a10 */ /* 0x001fc80007f1e0ff */
        /* <DEDUP_REMOVED lines=58> */
.L_x_3136:
        /* <DEDUP_REMOVED lines=27> */
[----:B------:R0:W2:Y:S01]  /*16750*/  LDG.E.U16.CONSTANT R0, [R48.64] ;  /* 0x0000000430007981 */ /* 0x0000a2000c1e9500 */
[-C--:B------:R-:W-:Y:S02]  /*16760*/  LEA R32, P2, R38, R41.reuse, 0x1 ;  /* 0x0000002926207211 */ /* 0x080fe400078408ff */
[----:B------:R-:W-:Y:S01]  /*16770*/  IMAD R51, R30, c[0x0][0x53c], R31 ;  /* 0x00014f001e337a24 */ /* 0x000fe200078e021f */
[----:B------:R-:W-:Y:S01]  /*16780*/  LEA R30, P1, R34, R41, 0x1 ;  /* 0x00000029221e7211 */ /* 0x000fe200078208ff */
[----:B-----5:R-:W-:Y:S01]  /*16790*/  IMAD R37, R37, c[0x0][0x538], RZ ;  /* 0x00014e0025257a24 */ /* 0x020fe200078e02ff */
[----:B------:R-:W-:Y:S02]  /*167a0*/  IADD3 R31, R35, R33, RZ ;  /* 0x00000021231f7210 */ /* 0x000fe40007ffe0ff */
[----:B------:R-:W-:Y:S01]  /*167b0*/  IADD3 R33, R39, R51, RZ ;  /* 0x0000003327217210 */ /* 0x000fe20007ffe0ff */
[----:B------:R-:W-:Y:S01]  /*167c0*/  IMAD R39, R36, c[0x0][0x53c], R37 ;  /* 0x00014f0024277a24 */ /* 0x000fe200078e0225 */
[-C--:B------:R-:W-:Y:S01]  /*167d0*/  LEA.HI.X R31, R34, R43.reuse, R31, 0x1, P1 ;  /* 0x0000002b221f7211 */ /* 0x080fe200008f0c1f */
[----:B------:R-:W-:Y:S01]  /*167e0*/  IMAD.WIDE.U32 R34, R36, c[0x0][0x538], RZ ;  /* 0x00014e0024227a25 */ /* 0x000fe200078e00ff */
[----:B------:R-:W-:-:S03]  /*167f0*/  LEA.HI.X R33, R38, R43, R33, 0x1, P2 ;  /* 0x0000002b26217211 */ /* 0x000fc600010f0c21 */
        /* <DEDUP_REMOVED lines=59> */
[----:B------:R-:W5:Y:S01]  /*16bb0*/  LDG.E.U16.CONSTANT R18, [R18.64] ;  /* 0x0000000412127981 */ /* 0x000f62000c1e9500 */
        /* <DEDUP_REMOVED lines=46> */
[----:B------:R-:W-:Y:S02]  /*16ea0*/  HADD2.F32 R32, -RZ, R32.H0_H0 ;  /* 0x20000020ff207230 */ /* 0x000fe40000004100 */
[----:B------:R-:W-:-:S05]  /*16eb0*/  HADD2.F32 R14, -RZ, R14.H0_H0 ;  /* 0x2000000eff0e7230 */ /* 0x000fca0000004100 */
[----:B------:R-:W-:Y:S01]  /*16ec0*/  FFMA.FTZ R31, R42, R14, R31 ;  /* 0x0000000e2a1f7223 */ /* 0x000fe2000001001f */
        /* <DEDUP_REMOVED lines=21> */
.L_x_3135:
[----:B------:R-:W-:Y:S02]  /*17020*/  MOV R12, R4 ;  /* 0x00000004000c7202 */ /* 0x000fe40000000f00 */
[----:B------:R-:W-:Y:S02]  /*17030*/  MOV R13, R5 ;  /* 0x00000005000d7202 */ /* 0x000fe40000000f00 */
.L_x_3134:
[----:B------:R-:W-:Y:S05]  /*17040*/  BSYNC B4 ;  /* 0x0000000000047941 */ /* 0x000fea0003800000 */
.L_x_3133:
        /* <DEDUP_REMOVED lines=93> */
.L_x_3138:
[----:B------:R-:W-:Y:S05]  /*17620*/  BSYNC B4 ;  /* 0x0000000000047941 */ /* 0x000fea0003800000 */
.L_x_3137:
[----:B------:R-:W-:-:S04]  /*17630*/  ISETP.NE.U32.AND P1, PT, R45, RZ, PT ;  /* 0x000000ff2d00720c */ /* 0x000fc80003f25070 */
[----:B------:R-:W-:-:S13]  /*17640*/  ISETP.NE.OR.EX P0, PT, R44, RZ, P0, P1 ;  /* 0x000000ff2c00720c */ /* 0x000fda0000705710 */
[----:B------:R-:W-:Y:S01]  /*17650*/  @!P0 BREAK B3 ;  /* 0x0000000000038942 */ /* 0x000fe20003800000 */
[----:B------:R-:W-:Y:S05]  /*17660*/  @!P0 BRA `(.L_x_3130) ;  /* 0x0000034000008947 */ /* 0x000fea0003800000 */
.L_x_3132:
[----:B------:R-:W-:Y:S05]  /*17670*/  BSYNC B3 ;  /* 0x0000000000037941 */ /* 0x000fea0003800000 */
.L_x_3131:
[----:B------:R-:W-:Y:S02]  /*17680*/  BSSY B3, `(.L_x_3139) ;  /* 0x0000030000037945 */ /* 0x000fe40003800000 */
.L_x_3140:
        /* <DEDUP_REMOVED lines=48> */
.L_x_3139:
[----:B------:R-:W-:Y:S02]  /*17990*/  MOV R12, R4 ;  /* 0x00000004000c7202 */ /* 0x000fe40000000f00 */
[----:B------:R-:W-:Y:S02]  /*179a0*/  MOV R13, R5 ;  /* 0x00000005000d7202 */ /* 0x000fe40000000f00 */
.L_x_3130:
[----:B------:R-:W-:Y:S05]  /*179b0*/  BSYNC B1 ;  /* 0x0000000000017941 */ /* 0x000fea0003800000 */
.L_x_3129:
        /* <DEDUP_REMOVED lines=38> */
.L_x_3128:
[----:B------:R-:W-:Y:S05]  /*17c20*/  BSYNC B2 ;  /* 0x0000000000027941 */ /* 0x000fea0003800000 */
.L_x_3127:
[----:B------:R-:W-:Y:S01]  /*17c30*/  WARPSYNC 0xffffffff ;  /* 0xffffffff00007948 */ /* 0x000fe20003800000 */
[----:B------:R-:W-:-:S05]  /*17c40*/  F2FP.PACK_AB R47, RZ, R47 ;  /* 0x0000002fff2f723e */ /* 0x000fca00000000ff */
[----:B------:R-:W-:Y:S01]  /*17c50*/  STG.E.U16 [R2.64], R47 ;  /* 0x0000002f02007986 */ /* 0x000fe2000c101504 */
[----:B------:R-:W-:Y:S05]  /*17c60*/  EXIT ;  /* 0x000000000000794d */ /* 0x000fea0003800000 */
.L_x_3141:
        /* <DEDUP_REMOVED lines=9> */
.L_x_16259:


//--------------------- .text._ZN2at6native73_GLOBAL__N__c8866d80_35_SparseBinaryOpIntersectionKernel_cu_1520ed90_315312apply_kernelILi128ELi8EZNS1_29binary_op_intersection_kernelINS1_5MulOpEblEEvRNS_14TensorIteratorEllRKNS_6TensorEbEUliE_EEviT1_ --------------------------
	.section	.text._ZN2at6native73_GLOBAL__N__c8866d80_35_SparseBinaryOpIntersectionKernel_cu_1520ed90_315312apply_kernelILi128ELi8EZNS1_29binary_op_intersection_kernelINS1_5MulOpEblEEvRNS_14TensorIteratorEllRKNS_6TensorEbEUliE_EEviT1_,"ax",@progbits
	.sectioninfo	@"SHI_REGISTERS=28"
	.align	128
.text._ZN2at6native73_GLOBAL__N__c8866d80_35_SparseBinaryOpIntersectionKernel_cu_1520ed90_315312apply_kernelILi128ELi8EZNS1_29binary_op_intersection_kernelINS1_5MulOpEblEEvRNS_14TensorIteratorEllRKNS_6TensorEbEUliE_EEviT1_:
        .type           _ZN2at6native73_GLOBAL__N__c8866d80_35_SparseBinaryOpIntersectionKernel_cu_1520ed90_315312apply_kernelILi128ELi8EZNS1_29binary_op_intersection_kernelINS1_5MulOpEblEEvRNS_14TensorIteratorEllRKNS_6TensorEbEUliE_EEviT1_,@function
        .size           _ZN2at6native73_GLOBAL__N__c8866d80_35_SparseBinaryOpIntersectionKernel_cu_1520ed90_315312apply_kernelILi128ELi8EZNS1_29binary_op_intersection_kernelINS1_5MulOpEblEEvRNS_14TensorIteratorEllRKNS_6TensorEbEUliE_EEviT1_,(.L_x_16260 - _ZN2at6native73_GLOBAL__N__c8866d80_35_SparseBinaryOpIntersectionKernel_cu_1520ed90_315312apply_kernelILi128ELi8EZNS1_29binary_op_intersection_kernelINS1_5MulOpEblEEvRNS_14TensorIteratorEllRKNS_6TensorEbEUliE_EEviT1_)
        .other          _ZN2at6native73_GLOBAL__N__c8866d80_35_SparseBinaryOpIntersectionKernel_cu_1520ed90_315312apply_kernelILi128ELi8EZNS1_29binary_op_intersection_kernelINS1_5MulOpEblEEvRNS_14TensorIteratorEllRKNS_6TensorEbEUliE_EEviT1_,@"STO_CUDA_ENTRY STV_DEFAULT"
_ZN2at6native73_GLOBAL__N__c8866d80_35_SparseBinaryOpIntersectionKernel_cu_1520ed90_315312apply_kernelILi128ELi8EZNS1_29binary_op_intersection_kernelINS1_5MulOpEblEEvRNS_14TensorIteratorEllRKNS_6TensorEbEUliE_EEviT1_:
        /* <DEDUP_REMOVED lines=12> */
[----:B------:R-:W-:Y:S01]  /*00c0*/  CS2R R6, SRZ ;  /* 0x0000000000067805 */ /* 0x000fe2000001ff00 */
[----:B------:R-:W-:-:S08]  /*00d0*/  MOV R14, RZ ;  /* 0x000000ff000e7202 */ /* 0x000fd00000000f00 */
        /* <DEDUP_REMOVED lines=322> */
[C---:B------:R-:W-:Y:S02]  /*1500*/  IMAD R14, R9.reuse, c[0x0][0x4cc], R14 ;  /* 0x00013300090e7a24 */ /* 0x040fe400078e020e */
[----:B------:R-:W-:-:S02]  /*1510*/  IMAD R2, R9, c[0x0][0x4d0], R2 ;  /* 0x0001340009027a24 */ /* 0x000fc400078e0202 */
[----:B------:R-:W-:Y:S02]  /*1520*/  IMAD R7, R9, c[0x0][0x4d4], R7 ;  /* 0x0001350009077a24 */ /* 0x000fe400078e0207 */
[C---:B------:R-:W-:Y:S02]  /*1530*/  @P0 IMAD R6, R11.reuse, c[0x0][0x4d8], R6 ;  /* 0x000136000b060a24 */ /* 0x040fe400078e0206 */
[C---:B------:R-:W-:Y:S02]  /*1540*/  @P0 IMAD R0, R11.reuse, c[0x0][0x4dc], R0 ;  /* 0x000137000b000a24 */ /* 0x040fe400078e0200 */
[C---:B------:R-:W-:Y:S02]  /*1550*/  @P0 IMAD R4, R11.reuse, c[0x0][0x4e0], R4 ;  /* 0x000138000b040a24 */ /* 0x040fe400078e0204 */
[C---:B------:R-:W-:Y:S02]  /*1560*/  @P0 IMAD R14, R11.reuse, c[0x0][0x4e4], R14 ;  /* 0x000139000b0e0a24 */ /* 0x040fe400078e020e */
[----:B------:R-:W-:-:S02]  /*1570*/  @P0 IMAD R2, R11, c[0x0][0x4e8], R2 ;  /* 0x00013a000b020a24 */ /* 0x000fc400078e0202 */
[----:B------:R-:W-:-:S05]  /*1580*/  @P0 IMAD R7, R11, c[0x0][0x4ec], R7 ;  /* 0x00013b000b070a24 */ /* 0x000fca00078e0207 */
.L_x_3144:
[----:B------:R-:W-:Y:S02]  /*1590*/  IADD3 R10, P1, R7, c[0x0][0x518], RZ ;  /* 0x00014600070a7a10 */ /* 0x000fe40007f3e0ff */
[----:B------:R-:W-:Y:S02]  /*15a0*/  IADD3 R16, P0, R4, c[0x0][0x500], RZ ;  /* 0x0001400004107a10 */ /* 0x000fe40007f1e0ff */
        /* <DEDUP_REMOVED lines=8> */
[----:B------:R-:W-:Y:S01]  /*1630*/  MOV R18, R0 ;  /* 0x0000000000127202 */ /* 0x000fe20000000f00 */
[----:B------:R-:W-:Y:S01]  /*1640*/  BSSY B1, `(.L_x_3145) ;  /* 0x0000085000017945 */ /* 0x000fe20003800000 */
[----:B------:R-:W-:Y:S02]  /*1650*/  ISETP.NE.AND P0, PT, RZ, UR6, PT ;  /* 0x00000006ff007c0c */ /* 0x000fe4000bf05270 */
[----:B------:R-:W-:Y:S02]  /*1660*/  MOV R19, RZ ;  /* 0x000000ff00137202 */ /* 0x000fe40000000f00 */
[----:B--2---:R-:W-:-:S04]  /*1670*/  ISETP.GT.U32.AND P1, PT, R10, RZ, PT ;  /* 0x000000ff0a00720c */ /* 0x004fc80003f24070 */
[----:B------:R-:W-:Y:S01]  /*1680*/  ISETP.GT.AND.EX P0, PT, R11, RZ, !P0, P1 ;  /* 0x000000ff0b00720c */ /* 0x000fe20004704310 */
[----:B---3--:R-:W-:Y:S01]  /*1690*/  IMAD R7, R13, c[0x0][0x520], RZ ;  /* 0x000148000d077a24 */ /* 0x008fe200078e02ff */
[----:B------:R-:W-:Y:S01]  /*16a0*/  IADD3 R6, P1, R6, c[0x0][0x4f0], RZ ;  /* 0x00013c0006067a10 */ /* 0x000fe20007f3e0ff */
[----:B------:R-:W-:Y:S01]  /*16b0*/  IMAD.WIDE.U32 R18, R12, c[0x0][0x520], R18 ;  /* 0x000148000c127a25 */ /* 0x000fe200078e0012 */
[----:B------:R-:W-:-:S03]  /*16c0*/  SEL R13, R10, 0x1, !P0 ;  /* 0x000000010a0d7807 */ /* 0x000fc60004000000 */
[----:B------:R-:W-:Y:S01]  /*16d0*/  IMAD R7, R12, c[0x0][0x524], R7 ;  /* 0x000149000c077a24 */ /* 0x000fe200078e0207 */
[----:B------:R-:W-:Y:S02]  /*16e0*/  SEL R12, R11, RZ, !P0 ;  /* 0x000000ff0b0c7207 */ /* 0x000fe40004000000 */
[----:B------:R-:W-:Y:S02]  /*16f0*/  ISETP.GE.U32.AND P0, PT, R13, 0x1, PT ;  /* 0x000000010d00780c */ /* 0x000fe40003f06070 */
[----:B------:R-:W-:Y:S02]  /*1700*/  IADD3 R10, P2, R18, c[0x0][0x4f8], RZ ;  /* 0x00013e00120a7a10 */ /* 0x000fe40007f5e0ff */
[----:B------:R-:W-:Y:S02]  /*1710*/  ISETP.GE.AND.EX P0, PT, R12, RZ, PT, P0 ;  /* 0x000000ff0c00720c */ /* 0x000fe40003f06300 */
[----:B----4-:R-:W-:Y:S02]  /*1720*/  LEA R4, P3, R8, c[0x0][0x528], 0x3 ;  /* 0x00014a0008047a11 */ /* 0x010fe400078618ff */
[----:B------:R-:W-:-:S02]  /*1730*/  IADD3.X R11, R19, c[0x0][0x4fc], R7, P2, !PT ;  /* 0x00013f00130b7a10 */ /* 0x000fc400017fe407 */
[----:B------:R-:W-:Y:S02]  /*1740*/  LEA.HI.X R9, R8, c[0x0][0x52c], R9, 0x3, P3 ;  /* 0x00014b0008097a11 */ /* 0x000fe400018f1c09 */
[----:B------:R-:W-:-:S05]  /*1750*/  IADD3.X R7, RZ, c[0x0][0x4f4], RZ, P1, !PT ;  /* 0x00013d00ff077a10 */ /* 0x000fca0000ffe4ff */
[----:B------:R-:W-:Y:S05]  /*1760*/  @!P0 BRA `(.L_x_3146) ;  /* 0x0000072000008947 */ /* 0x000fea0003800000 */
[----:B------:R0:W5:Y:S01]  /*1770*/  LDG.E.U8.CONSTANT R0, [R10.64] ;  /* 0x000000040a007981 */ /* 0x000162000c1e9100 */
[----:B------:R-:W-:Y:S01]  /*1780*/  IADD3 R2, P1, R13, -0x1, RZ ;  /* 0xffffffff0d027810 */ /* 0x000fe20007f3e0ff */
[----:B------:R-:W-:Y:S01]  /*1790*/  BSSY B2, `(.L_x_3147) ;  /* 0x0000042000027945 */ /* 0x000fe20003800000 */
[----:B------:R-:W-:Y:S01]  /*17a0*/  MOV R8, R4 ;  /* 0x0000000400087202 */ /* 0x000fe20000000f00 */
[----:B------:R-:W-:Y:S01]  /*17b0*/  HFMA2.MMA R4, -RZ, RZ, 0, 0 ;  /* 0x00000000ff047435 */ /* 0x000fe200000001ff */
[----:B------:R-:W-:Y:S02]  /*17c0*/  ISETP.GE.U32.AND P0, PT, R2, 0x3, PT ;  /* 0x000000030200780c */ /* 0x000fe40003f06070 */
[----:B------:R-:W-:-:S04]  /*17d0*/  IADD3.X R2, R12, -0x1, RZ, P1, !PT ;  /* 0xffffffff0c027810 */ /* 0x000fc80000ffe4ff */
[----:B------:R-:W-:Y:S02]  /*17e0*/  ISETP.GE.U32.AND.EX P0, PT, R2, RZ, PT, P0 ;  /* 0x000000ff0200720c */ /* 0x000fe40003f06100 */
[----:B------:R-:W-:-:S11]  /*17f0*/  LOP3.LUT R2, R13, 0x3, RZ, 0xc0, !PT ;  /* 0x000000030d027812 */ /* 0x000fd600078ec0ff */
[----:B------:R-:W-:Y:S05]  /*1800*/  @!P0 BRA `(.L_x_3148) ;  /* 0x000003a000008947 */ /* 0x000fea0003800000 */
[----:B0-----:R-:W-:Y:S01]  /*1810*/  IADD3 R24, P0, R2, -R13, RZ ;  /* 0x8000000d02187210 */ /* 0x001fe20007f1e0ff */
[----:B------:R-:W-:Y:S01]  /*1820*/  BSSY B3, `(.L_x_3148) ;  /* 0x0000038000037945 */ /* 0x000fe20003800000 */
[----:B------:R-:W-:Y:S02]  /*1830*/  MOV R4, RZ ;  /* 0x000000ff00047202 */ /* 0x000fe40000000f00 */
[----:B------:R-:W-:Y:S02]  /*1840*/  IADD3.X R5, RZ, ~R12, RZ, P0, !PT ;  /* 0x8000000cff057210 */ /* 0x000fe400007fe4ff */
.L_x_3149:
[----:B------:R-:W2:Y:S04]  /*1850*/  LDG.E.64.CONSTANT R18, [R8.64] ;  /* 0x0000000408127981 */ /* 0x000ea8000c1e9b00 */
[----:B------:R-:W3:Y:S04]  /*1860*/  LDG.E.64.CONSTANT R10, [R8.64+0x8] ;  /* 0x00000804080a7981 */ /* 0x000ee8000c1e9b00 */
[----:B------:R-:W4:Y:S04]  /*1870*/  LDG.E.64.CONSTANT R12, [R8.64+0x10] ;  /* 0x00001004080c7981 */ /* 0x000f28000c1e9b00 */
[----:B------:R-:W4:Y:S01]  /*1880*/  LDG.E.64.CONSTANT R16, [R8.64+0x18] ;  /* 0x0000180408107981 */ /* 0x000f22000c1e9b00 */
        /* <DEDUP_REMOVED lines=10> */
[----:B------:R-:W2:Y:S01]  /*1930*/  LDG.E.U8.CONSTANT R20, [R20.64] ;  /* 0x0000000414147981 */ /* 0x000ea2000c1e9100 */
[----:B----4-:R-:W-:Y:S02]  /*1940*/  IMAD R13, R13, c[0x0][0x538], RZ ;  /* 0x00014e000d0d7a24 */ /* 0x010fe400078e02ff */
[----:B------:R-:W-:Y:S01]  /*1950*/  IADD3.X R11, R19, c[0x0][0x50c], R11, P0, !PT ;  /* 0x00014300130b7a10 */ /* 0x000fe200007fe40b */
[----:B------:R-:W-:-:S04]  /*1960*/  IMAD.WIDE.U32 R22, R12, c[0x0][0x538], R14 ;  /* 0x00014e000c167a25 */ /* 0x000fc800078e000e */
[----:B------:R0:W3:Y:S01]  /*1970*/  LDG.E.U8.CONSTANT R10, [R10.64] ;  /* 0x000000040a0a7981 */ /* 0x0000e2000c1e9100 */
[----:B------:R-:W-:Y:S01]  /*1980*/  IMAD R13, R12, c[0x0][0x53c], R13 ;  /* 0x00014f000c0d7a24 */ /* 0x000fe200078e020d */
[----:B------:R-:W-:Y:S01]  /*1990*/  IADD3 R12, P0, R22, c[0x0][0x508], RZ ;  /* 0x00014200160c7a10 */ /* 0x000fe20007f1e0ff */
[----:B------:R-:W-:-:S04]  /*19a0*/  IMAD.WIDE.U32 R18, R16, c[0x0][0x538], R14 ;  /* 0x00014e0010127a25 */ /* 0x000fc800078e000e */
[----:B------:R-:W-:Y:S01]  /*19b0*/  IMAD R15, R17, c[0x0][0x538], RZ ;  /* 0x00014e00110f7a24 */ /* 0x000fe200078e02ff */
[----:B------:R-:W-:-:S03]  /*19c0*/  IADD3.X R13, R23, c[0x0][0x50c], R13, P0, !PT ;  /* 0x00014300170d7a10 */ /* 0x000fc600007fe40d */
[----:B------:R-:W-:Y:S01]  /*19d0*/  IMAD R15, R16, c[0x0][0x53c], R15 ;  /* 0x00014f00100f7a24 */ /* 0x000fe200078e020f */
[----:B------:R-:W-:Y:S01]  /*19e0*/  IADD3 R16, P0, R18, c[0x0][0x508], RZ ;  /* 0x0001420012107a10 */ /* 0x000fe20007f1e0ff */
[----:B------:R-:W4:Y:S03]  /*19f0*/  LDG.E.U8.CONSTANT R12, [R12.64] ;  /* 0x000000040c0c7981 */ /* 0x000f26000c1e9100 */
[----:B------:R-:W-:-:S05]  /*1a00*/  IADD3.X R17, R19, c[0x0][0x50c], R15, P0, !PT ;  /* 0x0001430013117a10 */ /* 0x000fca00007fe40f */
[----:B------:R-:W4:Y:S01]  /*1a10*/  LDG.E.U8.CONSTANT R16, [R16.64] ;  /* 0x0000000410107981 */ /* 0x000f22000c1e9100 */
[----:B-----5:R-:W-:-:S04]  /*1a20*/  ISETP.NE.AND P0, PT, R0, RZ, PT ;  /* 0x000000ff0000720c */ /* 0x020fc80003f05270 */
[----:B--2---:R-:W-:-:S04]  /*1a30*/  ISETP.NE.AND P1, PT, R20, RZ, P0 ;  /* 0x000000ff1400720c */ /* 0x004fc80000725270 */
[----:B0-----:R-:W-:Y:S02]  /*1a40*/  SEL R11, RZ, 0xffffffff, !P1 ;  /* 0xffffffffff0b7807 */ /* 0x001fe40004800000 */
[----:B---3--:R-:W-:Y:S02]  /*1a50*/  ISETP.NE.AND P2, PT, R10, RZ, P0 ;  /* 0x000000ff0a00720c */ /* 0x008fe40000745270 */
[----:B------:R-:W-:Y:S02]  /*1a60*/  ISETP.NE.AND P1, PT, R4, R11, PT ;  /* 0x0000000b0400720c */ /* 0x000fe40003f25270 */
[----:B------:R-:W-:Y:S02]  /*1a70*/  SEL R11, RZ, 0xffffffff, !P2 ;  /* 0xffffffffff0b7807 */ /* 0x000fe40005000000 */
[----:B------:R-:W-:-:S04]  /*1a80*/  SEL R4, RZ, 0x1, !P1 ;  /* 0x00000001ff047807 */ /* 0x000fc80004800000 */
[----:B------:R-:W-:Y:S02]  /*1a90*/  ISETP.NE.AND P1, PT, R4, R11, PT ;  /* 0x0000000b0400720c */ /* 0x000fe40003f25270 */
[----:B----4-:R-:W-:Y:S02]  /*1aa0*/  ISETP.NE.AND P2, PT, R12, RZ, P0 ;  /* 0x000000ff0c00720c */ /* 0x010fe40000745270 */
[----:B------:R-:W-:Y:S02]  /*1ab0*/  SEL R4, RZ, 0x1, !P1 ;  /* 0x00000001ff047807 */ /* 0x000fe40004800000 */
[----:B------:R-:W-:Y:S02]  /*1ac0*/  IADD3 R24, P1, R24, 0x4, RZ ;  /* 0x0000000418187810 */ /* 0x000fe40007f3e0ff */
[----:B------:R-:W-:Y:S02]  /*1ad0*/  SEL R11, RZ, 0xffffffff, !P2 ;  /* 0xffffffffff0b7807 */ /* 0x000fe40005000000 */
[----:B------:R-:W-:-:S02]  /*1ae0*/  ISETP.NE.AND P0, PT, R16, RZ, P0 ;  /* 0x000000ff1000720c */ /* 0x000fc40000705270 */
[----:B------:R-:W-:Y:S02]  /*1af0*/  IADD3.X R5, RZ, R5, RZ, P1, !PT ;  /* 0x00000005ff057210 */ /* 0x000fe40000ffe4ff */
[----:B------:R-:W-:Y:S02]  /*1b00*/  ISETP.NE.U32.AND P1, PT, R24, RZ, PT ;  /* 0x000000ff1800720c */ /* 0x000fe40003f25070 */
[----:B------:R-:W-:Y:S02]  /*1b10*/  ISETP.NE.AND P2, PT, R4, R11, PT ;  /* 0x0000000b0400720c */ /* 0x000fe40003f45270 */
[----:B------:R-:W-:Y:S02]  /*1b20*/  SEL R11, RZ, 0xffffffff, !P0 ;  /* 0xffffffffff0b7807 */ /* 0x000fe40004000000 */
[----:B------:R-:W-:Y:S02]  /*1b30*/  ISETP.NE.AND.EX P0, PT, R5, RZ, PT, P1 ;  /* 0x000000ff0500720c */ /* 0x000fe40003f05310 */
[----:B------:R-:W-:-:S02]  /*1b40*/  SEL R4, RZ, 0x1, !P2 ;  /* 0x00000001ff047807 */ /* 0x000fc40005000000 */
[----:B------:R-:W-:Y:S02]  /*1b50*/  IADD3 R8, P2, R8, 0x20, RZ ;  /* 0x0000002008087810 */ /* 0x000fe40007f5e0ff */
[----:B------:R-:W-:Y:S02]  /*1b60*/  ISETP.NE.AND P1, PT, R4, R11, PT ;  /* 0x0000000b0400720c */ /* 0x000fe40003f25270 */
[----:B------:R-:W-:Y:S02]  /*1b70*/  IADD3.X R9, RZ, R9, RZ, P2, !PT ;  /* 0x00000009ff097210 */ /* 0x000fe400017fe4ff */
[----:B------:R-:W-:-:S03]  /*1b80*/  SEL R4, RZ, 0x1, !P1 ;  /* 0x00000001ff047807 */ /* 0x000fc60004800000 */
[----:B------:R-:W-:Y:S05]  /*1b90*/  @P0 BRA `(.L_x_3149) ;  /* 0xfffffcb000000947 */ /* 0x000fea000383ffff */
[----:B------:R-:W-:Y:S05]  /*1ba0*/  BSYNC B3 ;  /* 0x0000000000037941 */ /* 0x000fea0003800000 */
.L_x_3148:
[----:B0-----:R-:W-:Y:S05]  /*1bb0*/  BSYNC B2 ;  /* 0x0000000000027941 */ /* 0x001fea0003800000 */
.L_x_3147:
        /* <DEDUP_REMOVED lines=12> */
[----:B-----5:R-:W-:-:S04]  /*1c80*/  ISETP.NE.AND P2, PT, R0, RZ, PT ;  /* 0x000000ff0000720c */ /* 0x020fc80003f45270 */
[----:B--2---:R-:W-:-:S04]  /*1c90*/  ISETP.NE.AND P0, PT, R10, RZ, P2 ;  /* 0x000000ff0a00720c */ /* 0x004fc80001705270 */
[----:B------:R-:W-:Y:S02]  /*1ca0*/  SEL R5, RZ, 0xffffffff, !P0 ;  /* 0xffffffffff057807 */ /* 0x000fe40004000000 */
[----:B------:R-:W-:Y:S02]  /*1cb0*/  ISETP.NE.U32.AND P0, PT, R2, 0x1, PT ;  /* 0x000000010200780c */ /* 0x000fe40003f05070 */
[----:B------:R-:W-:Y:S02]  /*1cc0*/  ISETP.NE.AND P1, PT, R4, R5, PT ;  /* 0x000000050400720c */ /* 0x000fe40003f25270 */
[----:B------:R-:W-:-:S13]  /*1cd0*/  ISETP.NE.AND.EX P0, PT, RZ, RZ, PT, P0 ;  /* 0x000000ffff00720c */ /* 0x000fda0003f05300 */
        /* <DEDUP_REMOVED lines=18> */
[----:B--2---:R-:W-:-:S04]  /*1e00*/  ISETP.NE.AND P3, PT, R4, RZ, P2 ;  /* 0x000000ff0400720c */ /* 0x004fc80001765270 */
[----:B------:R-:W-:-:S04]  /*1e10*/  SEL R9, RZ, 0xffffffff, !P3 ;  /* 0xffffffffff097807 */ /* 0x000fc80005800000 */
[----:B------:R-:W-:Y:S02]  /*1e20*/  ISETP.NE.AND P1, PT, R0, R9, PT ;  /* 0x000000090000720c */ /* 0x000fe40003f25270 */
[----:B---3--:R-:W-:Y:S02]  /*1e30*/  @P0 ISETP.NE.AND P2, PT, R10, RZ, P2 ;  /* 0x000000ff0a00020c */ /* 0x008fe40001745270 */
[----:B------:R-:W-:Y:S02]  /*1e40*/  @P0 SEL R0, RZ, 0x1, !P1 ;  /* 0x00000001ff000807 */ /* 0x000fe40004800000 */
[----:B------:R-:W-:-:S04]  /*1e50*/  @P0 SEL R9, RZ, 0xffffffff, !P2 ;  /* 0xffffffffff090807 */ /* 0x000fc80005000000 */
[----:B------:R-:W-:-:S08]  /*1e60*/  @P0 ISETP.NE.AND P1, PT, R0, R9, PT ;  /* 0x000000090000020c */ /* 0x000fd00003f25270 */
.L_x_3151:
[----:B------:R-:W-:Y:S05]  /*1e70*/  BSYNC B2 ;  /* 0x0000000000027941 */ /* 0x000fea0003800000 */
.L_x_3150:
[----:B------:R-:W-:Y:S02]  /*1e80*/  SEL R5, RZ, 0x1, !P1 ;  /* 0x00000001ff057807 */ /* 0x000fe40004800000 */
.L_x_3146:
[----:B------:R-:W-:Y:S05]  /*1e90*/  BSYNC B1 ;  /* 0x0000000000017941 */ /* 0x000fea0003800000 */
.L_x_3145:
[----:B------:R0:W-:Y:S01]  /*1ea0*/  STG.E.U8 [R6.64], R5 ;  /* 0x0000000506007986 */ /* 0x0001e2000c101104 */
[----:B------:R-:W-:-:S03]  /*1eb0*/  IADD3 R3, R3, 0x80, RZ ;  /* 0x0000008003037810 */ /* 0x000fc60007ffe0ff */
.L_x_3143:
[----:B------:R-:W-:Y:S05]  /*1ec0*/  BSYNC B0 ;  /* 0x0000000000007941 */ /* 0x000fea0003800000 */
.L_x_3142:
[----:B------:R-:W-:Y:S01]  /*1ed0*/  ISETP.GE.AND P0, PT, R3, c[0x0][0x160], PT ;  /* 0x0000580003007a0c */ /* 0x000fe20003f06270 */
[----:B------:R-:W-:Y:S01]  /*1ee0*/  BSSY B1, `(.L_x_3152) ;  /* 0x0000b50000017945 */ /* 0x000fe20003800000 */
[----:B------:R-:W-:Y:S11]  /*1ef0*/  BSSY B0, `(.L_x_3153) ;  /* 0x000096e000007945 */ /* 0x000ff60003800000 */
[----:B------:R-:W-:Y:S05]  /*1f00*/  @P0 BRA `(.L_x_3154) ;  /* 0x00003c2000000947 */ /* 0x000fea0003800000 */
[----:B------:R-:W-:Y:S01]  /*1f10*/  ISETP.NE.AND P0, PT, RZ, c[0x0][0x168], PT ;  /* 0x00005a00ff007a0c */ /* 0x000fe20003f05270 */
[----:B------:R-:W-:Y:S01]  /*1f20*/  HFMA2.MMA R2, -RZ, RZ, 0, 0 ;  /* 0x00000000ff027435 */ /* 0x000fe200000001ff */
[----:B0-----:R-:W-:Y:S01]  /*1f30*/  CS2R R4, SRZ ;  /* 0x0000000000047805 */ /* 0x001fe2000001ff00 */
[----:B------:R-:W-:Y:S01]  /*1f40*/  CS2R R6, SRZ ;  /* 0x0000000000067805 */ /* 0x000fe2000001ff00 */
[----:B-----5:R-:W-:-:S02]  /*1f50*/  MOV R0, RZ ;  /* 0x000000ff00007202 */ /* 0x020fc40000000f00 */
        /* <DEDUP_REMOVED lines=325> */
.L_x_3155:
        /* <DEDUP_REMOVED lines=19> */
[----:B------:R-:W-:Y:S02]  /*34e0*/  SEL R13, R10, 0x1, !P0 ;  /* 0x000000010a0d7807 */ /* 0x000fe40004000000 */
[----:B------:R-:W-:Y:S01]  /*34f0*/  SEL R14, R11, RZ, !P0 ;  /* 0x000000ff0b0e7207 */ /* 0x000fe20004000000 */
[----:B------:R-:W-:Y:S01]  /*3500*/  IMAD R9, R12, c[0x0][0x524], R9 ;  /* 0x000149000c097a24 */ /* 0x000fe200078e0209 */
[----:B------:R-:W-:Y:S02]  /*3510*/  ISETP.GE.U32.AND P0, PT, R13, 0x1, PT ;  /* 0x000000010d00780c */ /* 0x000fe40003f06070 */
[----:B------:R-:W-:-:S02]  /*3520*/  IADD3 R10, P2, R16, c[0x0][0x4f8], RZ ;  /* 0x00013e00100a7a10 */ /* 0x000fc40007f5e0ff */
[----:B------:R-:W-:Y:S02]  /*3530*/  ISETP.GE.AND.EX P0, PT, R14, RZ, PT, P0 ;  /* 0x000000ff0e00720c */ /* 0x000fe40003f06300 */
[C---:B----4-:R-:W-:Y:S02]  /*3540*/  LEA R12, P3, R6.reuse, c[0x0][0x528], 0x3 ;  /* 0x00014a00060c7a11 */ /* 0x050fe400078618ff */
[----:B------:R-:W-:Y:S02]  /*3550*/  IADD3.X R11, R17, c[0x0][0x4fc], R9, P2, !PT ;  /* 0x00013f00110b7a10 */ /* 0x000fe400017fe409 */
[----:B------:R-:W-:Y:S02]  /*3560*/  LEA.HI.X R6, R6, c[0x0][0x52c], R7, 0x3, P3 ;  /* 0x00014b0006067a11 */ /* 0x000fe400018f1c07 */
[----:B------:R-:W-:-:S05]  /*3570*/  IADD3.X R9, RZ, c[0x0][0x4f4], RZ, P1, !PT ;  /* 0x00013d00ff097a10 */ /* 0x000fca0000ffe4ff */
[----:B------:R-:W-:Y:S05]  /*3580*/  @!P0 BRA `(.L_x_3157) ;  /* 0x0000075000008947 */ /* 0x000fea0003800000 */
[----:B------:R-:W-:Y:S01]  /*3590*/  IADD3 R4, P1, R13, -0x1, RZ ;  /* 0xffffffff0d047810 */ /* 0x000fe20007f3e0ff */
[----:B------:R0:W5:Y:S01]  /*35a0*/  LDG.E.U8.CONSTANT R2, [R10.64] ;  /* 0x000000040a027981 */ /* 0x000162000c1e9100 */
[----:B------:R-:W-:Y:S01]  /*35b0*/  BSSY B3, `(.L_x_3158) ;  /* 0x0000044000037945 */ /* 0x000fe20003800000 */
[----:B------:R-:W-:Y:S01]  /*35c0*/  HFMA2.MMA R5, -RZ, RZ, 0, 0 ;  /* 0x00000000ff057435 */ /* 0x000fe200000001ff */
[----:B------:R-:W-:Y:S02]  /*35d0*/  ISETP.GE.U32.AND P0, PT, R4, 0x3, PT ;  /* 0x000000030400780c */ /* 0x000fe40003f06070 */
[----:B------:R-:W-:-:S04]  /*35e0*/  IADD3.X R4, R14, -0x1, RZ, P1, !PT ;  /* 0xffffffff0e047810 */ /* 0x000fc80000ffe4ff */
[----:B------:R-:W-:Y:S02]  /*35f0*/  ISETP.GE.U32.AND.EX P0, PT, R4, RZ, PT, P0 ;  /* 0x000000ff0400720c */ /* 0x000fe40003f06100 */
[----:B0-----:R-:W-:Y:S02]  /*3600*/  MOV R10, R12 ;  /* 0x0000000c000a7202 */ /* 0x001fe40000000f00 */
[----:B------:R-:W-:Y:S02]  /*3610*/  MOV R11, R6 ;  /* 0x00000006000b7202 */ /* 0x000fe40000000f00 */
[----:B------:R-:W-:-:S07]  /*3620*/  LOP3.LUT R4, R13, 0x3, RZ, 0xc0, !PT ;  /* 0x000000030d047812 */ /* 0x000fce00078ec0ff */
[----:B------:R-:W-:Y:S05]  /*3630*/  @!P0 BRA `(.L_x_3159) ;  /* 0x000003b000008947 */ /* 0x000fea0003800000 */
[----:B------:R-:W-:Y:S01]  /*3640*/  IADD3 R7, P0, R4, -R13, RZ ;  /* 0x8000000d04077210 */ /* 0x000fe20007f1e0ff */
[----:B------:R-:W-:Y:S01]  /*3650*/  BSSY B4, `(.L_x_3159) ;  /* 0x0000039000047945 */ /* 0x000fe20003800000 */
[----:B------:R-:W-:Y:S02]  /*3660*/  MOV R5, RZ ;  /* 0x000000ff00057202 */ /* 0x000fe40000000f00 */
[----:B------:R-:W-:Y:S02]  /*3670*/  IADD3.X R6, RZ, ~R14, RZ, P0, !PT ;  /* 0x8000000eff067210 */ /* 0x000fe400007fe4ff */
.L_x_3160:
[----:B------:R-:W2:Y:S04]  /*3680*/  LDG.E.64.CONSTANT R20, [R10.64] ;  /* 0x000000040a147981 */ /* 0x000ea8000c1e9b00 */
[----:B------:R-:W3:Y:S04]  /*3690*/  LDG.E.64.CONSTANT R12, [R10.64+0x8] ;  /* 0x000008040a0c7981 */ /* 0x000ee8000c1e9b00 */
[----:B------:R-:W4:Y:S04]  /*36a0*/  LDG.E.64.CONSTANT R14, [R10.64+0x10] ;  /* 0x000010040a0e7981 */ /* 0x000f28000c1e9b00 */
[----:B------:R-:W4:Y:S01]  /*36b0*/  LDG.E.64.CONSTANT R18, [R10.64+0x18] ;  /* 0x000018040a127981 */ /* 0x000f22000c1e9b00 */
[----:B------:R-:W-:Y:S01]  /*36c0*/  HFMA2.MMA R17, -RZ, RZ, 0, 0 ;  /* 0x00000000ff117435 */ /* 0x000fe200000001ff */
[----:B------:R-:W-:Y:S01]  /*36d0*/  MOV R16, R0 ;  /* 0x0000000000107202 */ /* 0x000fe20000000f00 */
[----:B--2---:R-:W-:-:S08]  /*36e0*/  IMAD R21, R21, c[0x0][0x538], RZ ;  /* 0x00014e0015157a24 */ /* 0x004fd000078e02ff */
        /* <DEDUP_REMOVED lines=12> */
[----:B------:R-:W3:Y:S01]  /*37b0*/  LDG.E.U8.CONSTANT R12, [R12.64] ;  /* 0x000000040c0c7981 */ /* 0x000ee2000c1e9100 */
[----:B------:R-:W-:Y:S01]  /*37c0*/  IMAD R15, R14, c[0x0][0x53c], R15 ;  /* 0x00014f000e0f7a24 */ /* 0x000fe200078e020f */
[----:B------:R-:W-:Y:S01]  /*37d0*/  IADD3 R14, P0, R24, c[0x0][0x508], RZ ;  /* 0x00014200180e7a10 */ /* 0x000fe20007f1e0ff */
[----:B------:R-:W-:-:S04]  /*37e0*/  IMAD.WIDE.U32 R16, R18, c[0x0][0x538], R16 ;  /* 0x00014e0012107a25 */ /* 0x000fc800078e0010 */
[----:B------:R-:W-:Y:S01]  /*37f0*/  IMAD R19, R19, c[0x0][0x538], RZ ;  /* 0x00014e0013137a24 */ /* 0x000fe200078e02ff */
[----:B------:R-:W-:Y:S02]  /*3800*/  IADD3.X R15, R25, c[0x0][0x50c], R15, P0, !PT ;  /* 0x00014300190f7a10 */ /* 0x000fe400007fe40f */
[----:B------:R-:W-:Y:S01]  /*3810*/  IADD3 R16, P0, R16, c[0x0][0x508], RZ ;  /* 0x0001420010107a10 */ /* 0x000fe20007f1e0ff */
[----:B------:R-:W-:Y:S02]  /*3820*/  IMAD R19, R18, c[0x0][0x53c], R19 ;  /* 0x00014f0012137a24 */ /* 0x000fe400078e0213 */
[----:B------:R-:W4:Y:S03]  /*3830*/  LDG.E.U8.CONSTANT R14, [R14.64] ;  /* 0x000000040e0e7981 */ /* 0x000f26000c1e9100 */
[----:B------:R-:W-:-:S05]  /*3840*/  IADD3.X R17, R17, c[0x0][0x50c], R19, P0, !PT ;  /* 0x0001430011117a10 */ /* 0x000fca00007fe413 */
[----:B------:R-:W4:Y:S01]  /*3850*/  LDG.E.U8.CONSTANT R16, [R16.64] ;  /* 0x0000000410107981 */ /* 0x000f22000c1e9100 */
[----:B-----5:R-:W-:-:S04]  /*3860*/  ISETP.NE.AND P0, PT, R2, RZ, PT ;  /* 0x000000ff0200720c */ /* 0x020fc80003f05270 */
[----:B--2---:R-:W-:-:S04]  /*3870*/  ISETP.NE.AND P1, PT, R22, RZ, P0 ;  /* 0x000000ff1600720c */ /* 0x004fc80000725270 */
[----:B------:R-:W-:Y:S02]  /*3880*/  SEL R18, RZ, 0xffffffff, !P1 ;  /* 0xffffffffff127807 */ /* 0x000fe40004800000 */
        /* <DEDUP_REMOVED lines=22> */
.L_x_3159:
[----:B------:R-:W-:Y:S05]  /*39f0*/  BSYNC B3 ;  /* 0x0000000000037941 */ /* 0x000fea0003800000 */
.L_x_3158:
[----:B------:R-:W-:Y:S01]  /*3a00*/  ISETP.NE.U32.AND P0, PT, R4, RZ, PT ;  /* 0x000000ff0400720c */ /* 0x000fe20003f05070 */
[----:B------:R-:W-:Y:S03]  /*3a10*/  BSSY B3, `(.L_x_3161) ;  /* 0x000002b000037945 */ /* 0x000fe60003800000 */
        /* <DEDUP_REMOVED lines=18> */
[----:B------:R-:W-:Y:S02]  /*3b40*/  ISETP.NE.U32.AND P0, PT, R4, 0x2, PT ;  /* 0x000000020400780c */ /* 0x000fe40003f05070 */
[----:B------:R-:W2:Y:S02]  /*3b50*/  LDG.E.64.CONSTANT R4, [R10.64+0x8] ;  /* 0x000008040a047981 */ /* 0x000ea4000c1e9b00 */
        /* <DEDUP_REMOVED lines=22> */
.L_x_3162:
[----:B------:R-:W-:Y:S05]  /*3cc0*/  BSYNC B3 ;  /* 0x0000000000037941 */ /* 0x000fea0003800000 */
.L_x_3161:
[----:B------:R-:W-:Y:S02]  /*3cd0*/  SEL R5, RZ, 0x1, !P1 ;  /* 0x00000001ff057807 */ /* 0x000fe40004800000 */
.L_x_3157:
[----:B------:R-:W-:Y:S05]  /*3ce0*/  BSYNC B2 ;  /* 0x0000000000027941 */ /* 0x000fea0003800000 */
.L_x_3156:
[----:B------:R0:W-:Y:S01]  /*3cf0*/  STG.E.U8 [R8.64], R5 ;  /* 0x0000000508007986 */ /* 0x0001e2000c101104 */
[----:B------:R-:W-:-:S04]  /*3d00*/  IADD3 R3, R3, 0x80, RZ ;  /* 0x0000008003037810 */ /* 0x000fc80007ffe0ff */
[----:B------:R-:W-:-:S13]  /*3d10*/  ISETP.GE.AND P0, PT, R3, c[0x0][0x160], PT ;  /* 0x0000580003007a0c */ /* 0x000fda0003f06270 */
[----:B------:R-:W-:Y:S05]  /*3d20*/  @P0 BRA `(.L_x_3163) ;  /* 0x00003c2000000947 */ /* 0x000fea0003800000 */
[----:B0-----:R-:W-:Y:S01]  /*3d30*/  ISETP.NE.AND P0, PT, RZ, c[0x0][0x168], PT ;  /* 0x00005a00ff007a0c */ /* 0x001fe20003f05270 */
[----:B-----5:R-:W-:Y:S01]  /*3d40*/  HFMA2.MMA R2, -RZ, RZ, 0, 0 ;  /* 0x00000000ff027435 */ /* 0x020fe200000001ff */
[----:B------:R-:W-:Y:S01]  /*3d50*/  CS2R R4, SRZ ;  /* 0x0000000000047805 */ /* 0x000fe2000001ff00 */
[----:B------:R-:W-:Y:S01]  /*3d60*/  CS2R R6, SRZ ;  /* 0x0000000000067805 */ /* 0x000fe2000001ff00 */
        /* <DEDUP_REMOVED lines=326> */
.L_x_3164:
        /* <DEDUP_REMOVED lines=45> */
.L_x_3169:
        /* <DEDUP_REMOVED lines=55> */
.L_x_3168:
[----:B------:R-:W-:Y:S05]  /*5810*/  BSYNC B3 ;  /* 0x0000000000037941 */ /* 0x000fea0003800000 */
.L_x_3167:
        /* <DEDUP_REMOVED lines=44> */
.L_x_3171:
[----:B------:R-:W-:Y:S05]  /*5ae0*/  BSYNC B3 ;  /* 0x0000000000037941 */ /* 0x000fea0003800000 */
.L_x_3170:
[----:B------:R-:W-:Y:S02]  /*5af0*/  SEL R5, RZ, 0x1, !P1 ;  /* 0x00000001ff057807 */ /* 0x000fe40004800000 */
.L_x_3166:
[----:B------:R-:W-:Y:S05]  /*5b00*/  BSYNC B2 ;  /* 0x0000000000027941 */ /* 0x000fea0003800000 */
.L_x_3165:
[----:B------:R0:W-:Y:S01]  /*5b10*/  STG.E.U8 [R8.64], R5 ;  /* 0x0000000508007986 */ /* 0x0001e2000c101104 */
[----:B------:R-:W-:-:S04]  /*5b20*/  IADD3 R3, R3, 0x80, RZ ;  /* 0x0000008003037810 */ /* 0x000fc80007ffe0ff */
.L_x_3154:
[----:B------:R-:W-:-:S13]  /*5b30*/  ISETP.GE.AND P0, PT, R3, c[0x0][0x160], PT ;  /* 0x0000580003007a0c */ /* 0x000fda0003f06270 */
[----:B------:R-:W-:Y:S05]  /*5b40*/  @P0 BRA `(.L_x_3172) ;  /* 0x00003c2000000947 */ /* 0x000fea0003800000 */
[----:B------:R-:W-:Y:S01]  /*5b50*/  ISETP.NE.AND P0, PT, RZ, c[0x0][0x168], PT ;  /* 0x00005a00ff007a0c */ /* 0x000fe20003f05270 */
[----:B-----5:R-:W-:Y:S01]  /*5b60*/  HFMA2.MMA R2, -RZ, RZ, 0, 0 ;  /* 0x00000000ff027435 */ /* 0x020fe200000001ff */
[----:B0-----:R-:W-:Y:S01]  /*5b70*/  CS2R R4, SRZ ;  /* 0x0000000000047805 */ /* 0x001fe2000001ff00 */
        /* <DEDUP_REMOVED lines=327> */
.L_x_3173:
        /* <DEDUP_REMOVED lines=45> */
.L_x_3178:
        /* <DEDUP_REMOVED lines=55> */
.L_x_3177:
[----:B------:R-:W-:Y:S05]  /*7630*/  BSYNC B3 ;  /* 0x0000000000037941 */ /* 0x000fea0003800000 */
.L_x_3176:
        /* <DEDUP_REMOVED lines=44> */
.L_x_3180:
[----:B------:R-:W-:Y:S05]  /*7900*/  BSYNC B3 ;  /* 0x0000000000037941 */ /* 0x000fea0003800000 */
.L_x_3179:
[----:B------:R-:W-:Y:S02]  /*7910*/  SEL R5, RZ, 0x1, !P1 ;  /* 0x00000001ff057807 */ /* 0x000fe40004800000 */
.L_x_3175:
[----:B------:R-:W-:Y:S05]  /*7920*/  BSYNC B2 ;  /* 0x0000000000027941 */ /* 0x000fea0003800000 */
.L_x_3174:
[----:B------:R0:W-:Y:S01]  /*7930*/  STG.E.U8 [R8.64], R5 ;  /* 0x0000000508007986 */ /* 0x0001e2000c101104 */
[----:B------:R-:W-:-:S04]  /*7940*/  IADD3 R3, R3, 0x80, RZ ;  /* 0x0000008003037810 */ /* 0x000fc80007ffe0ff */
.L_x_3163:
[----:B0-----:R-:W-:-:S13]  /*7950*/  ISETP.GE.AND P0, PT, R3, c[0x0][0x160], PT ;  /* 0x0000580003007a0c */ /* 0x001fda0003f06270 */
[----:B------:R-:W-:Y:S05]  /*7960*/  @P0 BRA `(.L_x_3181) ;  /* 0x00003c3000000947 */ /* 0x000fea0003800000 */
[----:B------:R-:W-:Y:S01]  /*7970*/  ISETP.NE.AND P0, PT, RZ, c[0x0][0x168], PT ;  /* 0x00005a00ff007a0c */ /* 0x000fe20003f05270 */
        /* <DEDUP_REMOVED lines=329> */
.L_x_3182:
        /* <DEDUP_REMOVED lines=45> */
.L_x_3187:
        /* <DEDUP_REMOVED lines=55> */
.L_x_3186:
[----:B------:R-:W-:Y:S05]  /*9450*/  BSYNC B3 ;  /* 0x0000000000037941 */ /* 0x000fea0003800000 */
.L_x_3185:
        /* <DEDUP_REMOVED lines=44> */
.L_x_3189:
[----:B------:R-:W-:Y:S05]  /*9720*/  BSYNC B3 ;  /* 0x0000000000037941 */ /* 0x000fea0003800000 */
.L_x_3188:
[----:B------:R-:W-:Y:S02]  /*9730*/  SEL R5, RZ, 0x1, !P1 ;  /* 0x00000001ff057807 */ /* 0x000fe40004800000 */
.L_x_3184:
[----:B------:R-:W-:Y:S05]  /*9740*/  BSYNC B2 ;  /* 0x0000000000027941 */ /* 0x000fea0003800000 */
.L_x_3183:
[----:B------:R0:W-:Y:S01]  /*9750*/  STG.E.U8 [R8.64], R5 ;  /* 0x0000000508007986 */ /* 0x0001e2000c101104 */
[----:B------:R-:W-:-:S04]  /*9760*/  IADD3 R3, R3, 0x80, RZ ;  /* 0x0000008003037810 */ /* 0x000fc80007ffe0ff */
.L_x_3172:
[----:B------:R-:W-:-:S13]  /*9770*/  ISETP.GE.AND P0, PT, R3, c[0x0][0x160], PT ;  /* 0x0000580003007a0c */ /* 0x000fda0003f06270 */
[----:B------:R-:W-:Y:S01]  /*9780*/  @P0 BREAK B0 ;  /* 0x0000000000000942 */ /* 0x000fe20003800000 */
        /* <DEDUP_REMOVED lines=331> */
.L_x_3191:
        /* <DEDUP_REMOVED lines=45> */
.L_x_3196:
        /* <DEDUP_REMOVED lines=55> */
.L_x_3195:
[----:B------:R-:W-:Y:S05]  /*b280*/  BSYNC B3 ;  /* 0x0000000000037941 */ /* 0x000fea0003800000 */
.L_x_3194:
        /* <DEDUP_REMOVED lines=44> */
.L_x_3198:
[----:B------:R-:W-:Y:S05]  /*b550*/  BSYNC B3 ;  /* 0x0000000000037941 */ /* 0x000fea0003800000 */
.L_x_3197:
[----:B------:R-:W-:Y:S02]  /*b560*/  SEL R5, RZ, 0x1, !P1 ;  /* 0x00000001ff057807 */ /* 0x000fe40004800000 */
.L_x_3193:
[----:B------:R-:W-:Y:S05]  /*b570*/  BSYNC B2 ;  /* 0x0000000000027941 */ /* 0x000fea0003800000 */
.L_x_3192:
[----:B------:R0:W-:Y:S01]  /*b580*/  STG.E.U8 [R8.64], R5 ;  /* 0x0000000508007986 */ /* 0x0001e2000c101104 */
[----:B------:R-:W-:-:S04]  /*b590*/  IADD3 R3, R3, 0x80, RZ ;  /* 0x0000008003037810 */ /* 0x000fc80007ffe0ff */
.L_x_3181:
[----:B------:R-:W-:-:S13]  /*b5a0*/  ISETP.GE.AND P0, PT, R3, c[0x0][0x160], PT ;  /* 0x0000580003007a0c */ /* 0x000fda0003f06270 */
[----:B------:R-:W-:Y:S01]  /*b5b0*/  @P0 BREAK B0 ;  /* 0x0000000000000942 */ /* 0x000fe20003800000 */
[----:B------:R-:W-:Y:S05]  /*b5c0*/  @P0 BRA `(.L_x_3190) ;  /* 0x00001e1000000947 */ /* 0x000fea0003800000 */
[----:B------:R-:W-:Y:S05]  /*b5d0*/  BSYNC B0 ;  /* 0x0000000000007941 */ /* 0x000fea0003800000 */
.L_x_3153:
        /* <DEDUP_REMOVED lines=330> */
.L_x_3199:
        /* <DEDUP_REMOVED lines=45> */
.L_x_3204:
        /* <DEDUP_REMOVED lines=55> */
.L_x_3203:
[----:B------:R-:W-:Y:S05]  /*d0c0*/  BSYNC B3 ;  /* 0x0000000000037941 */ /* 0x000fea0003800000 */
.L_x_3202:
        /* <DEDUP_REMOVED lines=44> */
.L_x_3206:
[----:B------:R-:W-:Y:S05]  /*d390*/  BSYNC B3 ;  /* 0x0000000000037941 */ /* 0x000fea0003800000 */
.L_x_3205:
[----:B------:R-:W-:Y:S02]  /*d3a0*/  SEL R5, RZ, 0x1, !P1 ;  /* 0x00000001ff057807 */ /* 0x000fe40004800000 */
.L_x_3201:
[----:B------:R-:W-:Y:S05]  /*d3b0*/  BSYNC B2 ;  /* 0x0000000000027941 */ /* 0x000fea0003800000 */
.L_x_3200:
[----:B------:R0:W-:Y:S01]  /*d3c0*/  STG.E.U8 [R8.64], R5 ;  /* 0x0000000508007986 */ /* 0x0001e2000c101104 */
[----:B------:R-:W-:-:S03]  /*d3d0*/  IADD3 R3, R3, 0x80, RZ ;  /* 0x0000008003037810 */ /* 0x000fc60007ffe0ff */
.L_x_3190:
[----:B------:R-:W-:Y:S05]  /*d3e0*/  BSYNC B1 ;  /* 0x0000000000017941 */ /* 0x000fea0003800000 */
.L_x_3152:
[----:B------:R-:W-:Y:S01]  /*d3f0*/  WARPSYNC 0xffffffff ;  /* 0xffffffff00007948 */ /* 0x000fe20003800000 */
[----:B------:R-:W-:-:S13]  /*d400*/  ISETP.GE.AND P0, PT, R3, c[0x0][0x160], PT ;  /* 0x0000580003007a0c */ /* 0x000fda0003f06270 */
[----:B------:R-:W-:Y:S05]  /*d410*/  @P0 EXIT ;  /* 0x000000000000094d */ /* 0x000fea0003800000 */
[----:B------:R-:W-:Y:S01]  /*d420*/  ISETP.NE.AND P0, PT, RZ, c[0x0][0x168], PT ;  /* 0x00005a00ff007a0c */ /* 0x000fe20003f05270 */
[----:B-----5:R-:W-:Y:S01]  /*d430*/  HFMA2.MMA R2, -RZ, RZ, 0, 0 ;  /* 0x00000000ff027435 */ /* 0x020fe200000001ff */
[----:B0-----:R-:W-:Y:S01]  /*d440*/  CS2R R6, SRZ ;  /* 0x0000000000067805 */ /* 0x001fe2000001ff00 */
[----:B------:R-:W-:Y:S01]  /*d450*/  CS2R R4, SRZ ;  /* 0x0000000000047805 */ /* 0x000fe2000001ff00 */
        /* <DEDUP_REMOVED lines=325> */
.L_x_3207:
        /* <DEDUP_REMOVED lines=14> */
[----:B------:R-:W-:Y:S02]  /*e990*/  IADD3 R2, P2, R2, c[0x0][0x4f0], RZ ;  /* 0x00013c0002027a10 */ /* 0x000fe40007f5e0ff */
        /* <DEDUP_REMOVED lines=16> */
[----:B------:R0:W5:Y:S01]  /*eaa0*/  LDG.E.U8.CONSTANT R0, [R8.64] ;  /* 0x0000000408007981 */ /* 0x000162000c1e9100 */
        /* <DEDUP_REMOVED lines=9> */
[----:B0-----:R-:W-:Y:S01]  /*eb40*/  IADD3 R20, P0, R18, -R15, RZ ;  /* 0x8000000f12147210 */ /* 0x001fe20007f1e0ff */
[----:B------:R-:W-:Y:S01]  /*eb50*/  BSSY B3, `(.L_x_3211) ;  /* 0x0000038000037945 */ /* 0x000fe20003800000 */
[----:B------:R-:W-:Y:S02]  /*eb60*/  MOV R21, RZ ;  /* 0x000000ff00157202 */ /* 0x000fe40000000f00 */
[----:B------:R-:W-:Y:S02]  /*eb70*/  IADD3.X R19, RZ, ~R10, RZ, P0, !PT ;  /* 0x8000000aff137210 */ /* 0x000fe400007fe4ff */
.L_x_3212:
        /* <DEDUP_REMOVED lines=36> */
[----:B------:R-:W-:-:S04]  /*edc0*/  ISETP.NE.AND P1, PT, R7, R12, PT ;  /* 0x0000000c0700720c */ /* 0x000fc80003f25270 */
[----:B------:R-:W-:Y:S02]  /*edd0*/  SEL R7, RZ, 0x1, !P1 ;  /* 0x00000001ff077807 */ /* 0x000fe40004800000 */
[----:B------:R-:W-:Y:S02]  /*ede0*/  IADD3 R20, P1, R20, 0x4, RZ ;  /* 0x0000000414147810 */ /* 0x000fe40007f3e0ff */
[----:B----4-:R-:W-:Y:S02]  /*edf0*/  ISETP.NE.AND P2, PT, R10, RZ, P0 ;  /* 0x000000ff0a00720c */ /* 0x010fe40000745270 */
[----:B------:R-:W-:Y:S02]  /*ee00*/  IADD3.X R19, RZ, R19, RZ, P1, !PT ;  /* 0x00000013ff137210 */ /* 0x000fe40000ffe4ff */
[----:B------:R-:W-:Y:S02]  /*ee10*/  ISETP.NE.AND P0, PT, R8, RZ, P0 ;  /* 0x000000ff0800720c */ /* 0x000fe40000705270 */
[----:B------:R-:W-:-:S02]  /*ee20*/  ISETP.NE.U32.AND P1, PT, R20, RZ, PT ;  /* 0x000000ff1400720c */ /* 0x000fc40003f25070 */
[----:B------:R-:W-:Y:S02]  /*ee30*/  SEL R10, RZ, 0xffffffff, !P2 ;  /* 0xffffffffff0a7807 */ /* 0x000fe40005000000 */
[----:B------:R-:W-:Y:S02]  /*ee40*/  SEL R8, RZ, 0xffffffff, !P0 ;  /* 0xffffffffff087807 */ /* 0x000fe40004000000 */
[----:B------:R-:W-:Y:S02]  /*ee50*/  ISETP.NE.AND.EX P0, PT, R19, RZ, PT, P1 ;  /* 0x000000ff1300720c */ /* 0x000fe40003f05310 */
[----:B------:R-:W-:-:S04]  /*ee60*/  ISETP.NE.AND P2, PT, R7, R10, PT ;  /* 0x0000000a0700720c */ /* 0x000fc80003f45270 */
[----:B------:R-:W-:Y:S02]  /*ee70*/  SEL R7, RZ, 0x1, !P2 ;  /* 0x00000001ff077807 */ /* 0x000fe40005000000 */
[----:B------:R-:W-:Y:S02]  /*ee80*/  IADD3 R4, P2, R4, 0x20, RZ ;  /* 0x0000002004047810 */ /* 0x000fe40007f5e0ff */
[----:B------:R-:W-:Y:S02]  /*ee90*/  ISETP.NE.AND P1, PT, R7, R8, PT ;  /* 0x000000080700720c */ /* 0x000fe40003f25270 */
[----:B------:R-:W-:Y:S02]  /*eea0*/  IADD3.X R5, RZ, R5, RZ, P2, !PT ;  /* 0x00000005ff057210 */ /* 0x000fe400017fe4ff */
[----:B------:R-:W-:Y:S01]  /*eeb0*/  SEL R21, RZ, 0x1, !P1 ;  /* 0x00000001ff157807 */ /* 0x000fe20004800000 */
[----:B------:R-:W-:Y:S05]  /*eec0*/  @P0 BRA `(.L_x_3212) ;  /* 0xfffffcb000000947 */ /* 0x000fea000383ffff */
[----:B------:R-:W-:Y:S05]  /*eed0*/  BSYNC B3 ;  /* 0x0000000000037941 */ /* 0x000fea0003800000 */
.L_x_3211:
[----:B0-----:R-:W-:Y:S05]  /*eee0*/  BSYNC B2 ;  /* 0x0000000000027941 */ /* 0x001fea0003800000 */
.L_x_3210:
        /* <DEDUP_REMOVED lines=42> */
.L_x_3209:
[----:B------:R-:W-:Y:S05]  /*f190*/  BSYNC B1 ;  /* 0x0000000000017941 */ /* 0x000fea0003800000 */
.L_x_3208:
[----:B------:R-:W-:-:S05]  /*f1a0*/  SEL R5, RZ, 0x1, !P1 ;  /* 0x00000001ff057807 */ /* 0x000fca0004800000 */
[----:B------:R-:W-:Y:S01]  /*f1b0*/  STG.E.U8 [R2.64], R5 ;  /* 0x0000000502007986 */ /* 0x000fe2000c101104 */
[----:B------:R-:W-:Y:S05]  /*f1c0*/  EXIT ;  /* 0x000000000000794d */ /* 0x000fea0003800000 */
.L_x_3213:
        /* <DEDUP_REMOVED lines=11> */
.L_x_16260:


//--------------------- .text._ZN2at6native73_GLOBAL__N__c8866d80_35_SparseBinaryOpIntersectionKernel_cu_1520ed90_315312apply_kernelILi128ELi8EZNS1_29binary_op_intersection_kernelINS1_5MulOpEN3c107complexIfEElEEvRNS_14TensorIteratorEllRKNS_6TensorEbEUliE_EEviT1_ --------------------------
	.section	.text._ZN2at6native73_GLOBAL__N__c8866d80_35_SparseBinaryOpIntersectionKernel_cu_1520ed90_315312apply_kernelILi128ELi8EZNS1_29binary_op_intersection_kernelINS1_5MulOpEN3c107complexIfEElEEvRNS_14TensorIteratorEllRKNS_6TensorEbEUliE_EEviT1_,"ax",@progbits
	.sectioninfo	@"SHI_REGISTERS=32"
	.align	128
.text._ZN2at6native73_GLOBAL__N__c8866d80_35_SparseBinaryOpIntersectionKernel_cu_1520ed90_315312apply_kernelILi128ELi8EZNS1_29binary_op_intersection_kernelINS1_5MulOpEN3c107complexIfEElEEvRNS_14TensorIteratorEllRKNS_6TensorEbEUliE_EEviT1_:
        .type           _ZN2at6native73_GLOBAL__N__c8866d80_35_SparseBinaryOpIntersectionKernel_cu_1520ed90_315312apply_kernelILi128ELi8EZNS1_29binary_op_intersection_kernelINS1_5MulOpEN3c107complexIfEElEEvRNS_14TensorIteratorEllRKNS_6TensorEbEUliE_EEviT1_,@function
        .size           _ZN2at6native73_GLOBAL__N__c8866d80_35_SparseBinaryOpIntersectionKernel_cu_1520ed90_315312apply_kernelILi128ELi8EZNS1_29binary_op_intersection_kernelINS1_5MulOpEN3c107complexIfEElEEvRNS_14TensorIteratorEllRKNS_6TensorEbEUliE_EEviT1_,(.L_x_16261 - _ZN2at6native73_GLOBAL__N__c8866d80_35_SparseBinaryOpIntersectionKernel_cu_1520ed90_315312apply_kernelILi128ELi8EZNS1_29binary_op_intersection_kernelINS1_5MulOpEN3c107complexIfEElEEvRNS_14TensorIteratorEllRKNS_6TensorEbEUliE_EEviT1_)
        .other          _ZN2at6native73_GLOBAL__N__c8866d80_35_SparseBinaryOpIntersectionKernel_cu_1520ed90_315312apply_kernelILi128ELi8EZNS1_29binary_op_intersection_kernelINS1_5MulOpEN3c107complexIfEElEEvRNS_14TensorIteratorEllRKNS_6TensorEbEUliE_EEviT1_,@"STO_CUDA_ENTRY STV_DEFAULT"
_ZN2at6native73_GLOBAL__N__c8866d80_35_SparseBinaryOpIntersectionKernel_cu_1520ed90_315312apply_kernelILi128ELi8EZNS1_29binary_op_intersection_kernelINS1_5MulOpEN3c107complexIfEElEEvRNS_14TensorIteratorEllRKNS_6TensorEbEUliE_EEviT1_:
        /* <DEDUP_REMOVED lines=346> */
.L_x_3216:
        /* <DEDUP_REMOVED lines=34> */
[----:B------:R0:W5:Y:S01]  /*17c0*/  LDG.E.64.CONSTANT R6, [R14.64] ;  /* 0x000000040e067981 */ /* 0x000162000c1e9b00 */
        /* <DEDUP_REMOVED lines=8> */
[----:B0-----:R-:W-:Y:S01]  /*1850*/  IADD3 R26, P0, -R4, R13, RZ ;  /* 0x0000000d041a7210 */ /* 0x001fe20007f1e1ff */
[----:B------:R-:W-:Y:S01]  /*1860*/  HFMA2.MMA R9, -RZ, RZ, 0, 0 ;  /* 0x00000000ff097435 */ /* 0x000fe200000001ff */
[----:B------:R-:W-:Y:S01]  /*1870*/  BSSY B3, `(.L_x_3221) ;  /* 0x0000042000037945 */ /* 0x000fe20003800000 */
[----:B------:R-:W-:Y:S02]  /*1880*/  MOV R13, R17 ;  /* 0x00000011000d7202 */ /* 0x000fe40000000f00 */
[----:B------:R-:W-:-:S03]  /*1890*/  IADD3.X R5, R5, -0x1, RZ, P0, !PT ;  /* 0xffffffff05057810 */ /* 0x000fc600007fe4ff */
.L_x_3222:
[----:B------:R-:W2:Y:S04]  /*18a0*/  LDG.E.64.CONSTANT R22, [R12.64] ;  /* 0x000000040c167981 */ /* 0x000ea8000c1e9b00 */
[----:B------:R-:W3:Y:S04]  /*18b0*/  LDG.E.64.CONSTANT R20, [R12.64+0x8] ;  /* 0x000008040c147981 */ /* 0x000ee8000c1e9b00 */
[----:B------:R-:W4:Y:S04]  /*18c0*/  LDG.E.64.CONSTANT R28, [R12.64+0x10] ;  /* 0x000010040c1c7981 */ /* 0x000f28000c1e9b00 */
[----:B------:R-:W4:Y:S01]  /*18d0*/  LDG.E.64.CONSTANT R14, [R12.64+0x18] ;  /* 0x000018040c0e7981 */ /* 0x000f22000c1e9b00 */
        /* <DEDUP_REMOVED lines=11> */
[----:B------:R-:W-:-:S03]  /*1990*/  IADD3 R19, R19, R23, RZ ;  /* 0x0000001713137210 */ /* 0x000fc60007ffe0ff */
[----:B------:R-:W-:Y:S01]  /*19a0*/  IMAD R29, R28, c[0x0][0x53c], R21 ;  /* 0x00014f001c1d7a24 */ /* 0x000fe200078e0215 */
[-C--:B------:R-:W-:Y:S01]  /*19b0*/  LEA.HI.X R21, R16, R2.reuse, R17, 0x3, P0 ;  /* 0x0000000210157211 */ /* 0x080fe200000f1c11 */
[----:B------:R-:W-:Y:S01]  /*19c0*/  IMAD R15, R15, c[0x0][0x538], RZ ;  /* 0x00014e000f0f7a24 */ /* 0x000fe200078e02ff */
[----:B------:R-:W-:Y:S02]  /*19d0*/  LEA.HI.X R23, R18, R2, R19, 0x3, P1 ;  /* 0x0000000212177211 */ /* 0x000fe400008f1c13 */
[----:B------:R-:W-:Y:S02]  /*19e0*/  LEA R16, P0, R24, R0, 0x3 ;  /* 0x0000000018107211 */ /* 0x000fe400078018ff */
[----:B------:R-:W-:Y:S01]  /*19f0*/  IADD3 R29, R25, R29, RZ ;  /* 0x0000001d191d7210 */ /* 0x000fe20007ffe0ff */
[----:B------:R-:W2:Y:S01]  /*1a00*/  LDG.E.64.CONSTANT R20, [R20.64] ;  /* 0x0000000414147981 */ /* 0x000ea2000c1e9b00 */
[C---:B------:R-:W-:Y:S02]  /*1a10*/  IMAD R19, R14.reuse, c[0x0][0x53c], R15 ;  /* 0x00014f000e137a24 */ /* 0x040fe400078e020f */
[----:B------:R-:W-:Y:S01]  /*1a20*/  IMAD.WIDE.U32 R14, R14, c[0x0][0x538], RZ ;  /* 0x00014e000e0e7a25 */ /* 0x000fe200078e00ff */
[----:B------:R-:W-:Y:S01]  /*1a30*/  LEA.HI.X R17, R24, R2, R29, 0x3, P0 ;  /* 0x0000000218117211 */ /* 0x000fe200000f1c1d */
[----:B------:R-:W3:Y:S03]  /*1a40*/  LDG.E.64.CONSTANT R22, [R22.64] ;  /* 0x0000000416167981 */ /* 0x000ee6000c1e9b00 */
[----:B------:R-:W-:-:S02]  /*1a50*/  LEA R18, P0, R14, R0, 0x3 ;  /* 0x000000000e127211 */ /* 0x000fc400078018ff */
[----:B------:R-:W-:Y:S01]  /*1a60*/  IADD3 R15, R15, R19, RZ ;  /* 0x000000130f0f7210 */ /* 0x000fe20007ffe0ff */
[----:B------:R-:W4:Y:S03]  /*1a70*/  LDG.E.64.CONSTANT R16, [R16.64] ;  /* 0x0000000410107981 */ /* 0x000f26000c1e9b00 */
[----:B------:R-:W-:-:S06]  /*1a80*/  LEA.HI.X R19, R14, R2, R15, 0x3, P0 ;  /* 0x000000020e137211 */ /* 0x000fcc00000f1c0f */
[----:B------:R-:W4:Y:S01]  /*1a90*/  LDG.E.64.CONSTANT R18, [R18.64] ;  /* 0x0000000412127981 */ /* 0x000f22000c1e9b00 */
[----:B------:R-:W-:Y:S02]  /*1aa0*/  IADD3 R26, P0, R26, -0x4, RZ ;  /* 0xfffffffc1a1a7810 */ /* 0x000fe40007f1e0ff */
[----:B------:R-:W-:Y:S02]  /*1ab0*/  IADD3 R12, P1, R12, 0x20, RZ ;  /* 0x000000200c0c7810 */ /* 0x000fe40007f3e0ff */
[----:B------:R-:W-:Y:S02]  /*1ac0*/  IADD3.X R5, R5, -0x1, RZ, P0, !PT ;  /* 0xffffffff05057810 */ /* 0x000fe400007fe4ff */
[----:B------:R-:W-:Y:S02]  /*1ad0*/  ISETP.NE.U32.AND P0, PT, R26, RZ, PT ;  /* 0x000000ff1a00720c */ /* 0x000fe40003f05070 */
[----:B------:R-:W-:Y:S02]  /*1ae0*/  IADD3.X R13, RZ, R13, RZ, P1, !PT ;  /* 0x0000000dff0d7210 */ /* 0x000fe40000ffe4ff */
[----:B------:R-:W-:Y:S01]  /*1af0*/  ISETP.NE.AND.EX P0, PT, R5, RZ, PT, P0 ;  /* 0x000000ff0500720c */ /* 0x000fe20003f05300 */
[----:B--2--5:R-:W-:-:S02]  /*1b00*/  FMUL.FTZ R14, R7, R20 ;  /* 0x00000014070e7220 */ /* 0x024fc40000410000 */
[CC--:B------:R-:W-:Y:S02]  /*1b10*/  FMUL.FTZ R15, R7.reuse, R21.reuse ;  /* 0x00000015070f7220 */ /* 0x0c0fe40000410000 */
[C---:B------:R-:W-:Y:S02]  /*1b20*/  FFMA.FTZ R14, R6.reuse, R21, R14 ;  /* 0x00000015060e7223 */ /* 0x040fe4000001000e */
[----:B------:R-:W-:Y:S02]  /*1b30*/  FFMA.FTZ R15, R6, R20, -R15 ;  /* 0x00000014060f7223 */ /* 0x000fe4000001080f */
[C---:B---3--:R-:W-:Y:S02]  /*1b40*/  FMUL.FTZ R21, R7.reuse, R23 ;  /* 0x0000001707157220 */ /* 0x048fe40000410000 */
[----:B------:R-:W-:Y:S02]  /*1b50*/  FMUL.FTZ R20, R7, R22 ;  /* 0x0000001607147220 */ /* 0x000fe40000410000 */
[----:B------:R-:W-:-:S02]  /*1b60*/  FADD.FTZ R14, R14, R9 ;  /* 0x000000090e0e7221 */ /* 0x000fc40000010000 */
[----:B------:R-:W-:Y:S02]  /*1b70*/  FADD.FTZ R15, R15, R8 ;  /* 0x000000080f0f7221 */ /* 0x000fe40000010000 */
[C---:B------:R-:W-:Y:S02]  /*1b80*/  FFMA.FTZ R22, R6.reuse, R22, -R21 ;  /* 0x0000001606167223 */ /* 0x040fe40000010815 */
[C---:B----4-:R-:W-:Y:S02]  /*1b90*/  FMUL.FTZ R9, R7.reuse, R17 ;  /* 0x0000001107097220 */ /* 0x050fe40000410000 */
[-C--:B------:R-:W-:Y:S02]  /*1ba0*/  FMUL.FTZ R8, R7, R16.reuse ;  /* 0x0000001007087220 */ /* 0x080fe40000410000 */
[----:B------:R-:W-:Y:S02]  /*1bb0*/  FADD.FTZ R15, R15, R22 ;  /* 0x000000160f0f7221 */ /* 0x000fe40000010000 */
[----:B------:R-:W-:-:S02]  /*1bc0*/  FFMA.FTZ R16, R6, R16, -R9 ;  /* 0x0000001006107223 */ /* 0x000fc40000010809 */
[----:B------:R-:W-:Y:S02]  /*1bd0*/  FFMA.FTZ R23, R6, R23, R20 ;  /* 0x0000001706177223 */ /* 0x000fe40000010014 */
[----:B------:R-:W-:Y:S02]  /*1be0*/  FADD.FTZ R15, R15, R16 ;  /* 0x000000100f0f7221 */ /* 0x000fe40000010000 */
[C---:B------:R-:W-:Y:S02]  /*1bf0*/  FMUL.FTZ R9, R7.reuse, R19 ;  /* 0x0000001307097220 */ /* 0x040fe40000410000 */
[----:B------:R-:W-:Y:S02]  /*1c00*/  FADD.FTZ R14, R14, R23 ;  /* 0x000000170e0e7221 */ /* 0x000fe40000010000 */
[----:B------:R-:W-:Y:S02]  /*1c10*/  FFMA.FTZ R17, R6, R17, R8 ;  /* 0x0000001106117223 */ /* 0x000fe40000010008 */
[----:B------:R-:W-:-:S02]  /*1c20*/  FMUL.FTZ R16, R7, R18 ;  /* 0x0000001207107220 */ /* 0x000fc40000410000 */
[----:B------:R-:W-:Y:S02]  /*1c30*/  FFMA.FTZ R8, R6, R18, -R9 ;  /* 0x0000001206087223 */ /* 0x000fe40000010809 */
[----:B------:R-:W-:Y:S02]  /*1c40*/  FADD.FTZ R14, R14, R17 ;  /* 0x000000110e0e7221 */ /* 0x000fe40000010000 */
[----:B------:R-:W-:Y:S02]  /*1c50*/  FFMA.FTZ R9, R6, R19, R16 ;  /* 0x0000001306097223 */ /* 0x000fe40000010010 */
[----:B------:R-:W-:Y:S02]  /*1c60*/  FADD.FTZ R8, R15, R8 ;  /* 0x000000080f087221 */ /* 0x000fe40000010000 */
[----:B------:R-:W-:Y:S01]  /*1c70*/  FADD.FTZ R9, R14, R9 ;  /* 0x000000090e097221 */ /* 0x000fe20000010000 */
[----:B------:R-:W-:Y:S05]  /*1c80*/  @P0 BRA `(.L_x_3222) ;  /* 0xfffffc1000000947 */ /* 0x000fea000383ffff */
[----:B------:R-:W-:Y:S05]  /*1c90*/  BSYNC B3 ;  /* 0x0000000000037941 */ /* 0x000fea0003800000 */
.L_x_3221:
[----:B------:R-:W-:Y:S02]  /*1ca0*/  MOV R17, R13 ;  /* 0x0000000d00117202 */ /* 0x000fe40000000f00 */
.L_x_3220:
[----:B0-----:R-:W-:Y:S05]  /*1cb0*/  BSYNC B2 ;  /* 0x0000000000027941 */ /* 0x001fea0003800000 */
.L_x_3219:
[----:B------:R-:W-:Y:S02]  /*1cc0*/  ISETP.NE.U32.AND P0, PT, R4, RZ, PT ;  /* 0x000000ff0400720c */ /* 0x000fe40003f05070 */
[----:B------:R-:W-:-:S02]  /*1cd0*/  MOV R13, R17 ;  /* 0x00000011000d7202 */ /* 0x000fc40000000f00 */
        /* <DEDUP_REMOVED lines=12> */
[CC--:B--2--5:R-:W-:Y:S02]  /*1da0*/  FMUL.FTZ R5, R7.reuse, R15.reuse ;  /* 0x0000000f07057220 */ /* 0x0e4fe40000410000 */
[-C--:B------:R-:W-:Y:S02]  /*1db0*/  FMUL.FTZ R16, R7, R14.reuse ;  /* 0x0000000e07107220 */ /* 0x080fe40000410000 */
[C---:B------:R-:W-:Y:S02]  /*1dc0*/  FFMA.FTZ R5, R6.reuse, R14, -R5 ;  /* 0x0000000e06057223 */ /* 0x040fe40000010805 */
[----:B------:R-:W-:Y:S02]  /*1dd0*/  FFMA.FTZ R16, R6, R15, R16 ;  /* 0x0000000f06107223 */ /* 0x000fe40000010010 */
[----:B------:R-:W-:Y:S02]  /*1de0*/  FADD.FTZ R8, R8, R5 ;  /* 0x0000000508087221 */ /* 0x000fe40000010000 */
[----:B------:R-:W-:-:S02]  /*1df0*/  FADD.FTZ R9, R9, R16 ;  /* 0x0000001009097221 */ /* 0x000fc40000010000 */
[----:B------:R-:W-:Y:S05]  /*1e00*/  @!P0 BRA `(.L_x_3218) ;  /* 0x000001e000008947 */ /* 0x000fea0003800000 */
[----:B------:R-:W-:Y:S01]  /*1e10*/  ISETP.NE.U32.AND P0, PT, R4, 0x2, PT ;  /* 0x000000020400780c */ /* 0x000fe20003f05070 */
[----:B------:R-:W2:Y:S03]  /*1e20*/  LDG.E.64.CONSTANT R14, [R12.64+0x8] ;  /* 0x000008040c0e7981 */ /* 0x000ea6000c1e9b00 */
[----:B------:R-:W-:-:S13]  /*1e30*/  ISETP.NE.AND.EX P0, PT, RZ, RZ, PT, P0 ;  /* 0x000000ffff00720c */ /* 0x000fda0003f05300 */
[----:B------:R-:W3:Y:S01]  /*1e40*/  @P0 LDG.E.64.CONSTANT R16, [R12.64+0x10] ;  /* 0x000010040c100981 */ /* 0x000ee2000c1e9b00 */
[----:B--2---:R-:W-:Y:S02]  /*1e50*/  IMAD R15, R15, c[0x0][0x538], RZ ;  /* 0x00014e000f0f7a24 */ /* 0x004fe400078e02ff */
[----:B------:R-:W-:-:S04]  /*1e60*/  IMAD.WIDE.U32 R4, R14, c[0x0][0x538], RZ ;  /* 0x00014e000e047a25 */ /* 0x000fc800078e00ff */
[----:B---3--:R-:W-:Y:S02]  /*1e70*/  @P0 IMAD R19, R17, c[0x0][0x538], RZ ;  /* 0x00014e0011130a24 */ /* 0x008fe400078e02ff */
[----:B------:R-:W-:Y:S02]  /*1e80*/  IMAD R17, R14, c[0x0][0x53c], R15 ;  /* 0x00014f000e117a24 */ /* 0x000fe400078e020f */
[----:B------:R-:W-:-:S04]  /*1e90*/  @P0 IMAD.WIDE.U32 R14, R16, c[0x0][0x538], RZ ;  /* 0x00014e00100e0a25 */ /* 0x000fc800078e00ff */
[----:B------:R-:W-:Y:S01]  /*1ea0*/  @P0 IMAD R19, R16, c[0x0][0x53c], R19 ;  /* 0x00014f0010130a24 */ /* 0x000fe200078e0213 */
[-C--:B------:R-:W-:Y:S02]  /*1eb0*/  LEA R16, P1, R4, R0.reuse, 0x3 ;  /* 0x0000000004107211 */ /* 0x080fe400078218ff */
[----:B------:R-:W-:Y:S02]  /*1ec0*/  IADD3 R17, R5, R17, RZ ;  /* 0x0000001105117210 */ /* 0x000fe40007ffe0ff */
[----:B------:R-:W-:Y:S02]  /*1ed0*/  @P0 LEA R18, P2, R14, R0, 0x3 ;  /* 0x000000000e120211 */ /* 0x000fe400078418ff */
[----:B------:R-:W-:Y:S02]  /*1ee0*/  @P0 IADD3 R5, R15, R19, RZ ;  /* 0x000000130f050210 */ /* 0x000fe40007ffe0ff */
[-C--:B------:R-:W-:Y:S02]  /*1ef0*/  LEA.HI.X R17, R4, R2.reuse, R17, 0x3, P1 ;  /* 0x0000000204117211 */ /* 0x080fe400008f1c11 */
[----:B------:R-:W-:-:S04]  /*1f00*/  @P0 LEA.HI.X R19, R14, R2, R5, 0x3, P2 ;  /* 0x000000020e130211 */ /* 0x000fc800010f1c05 */
[----:B------:R-:W2:Y:S04]  /*1f10*/  LDG.E.64.CONSTANT R16, [R16.64] ;  /* 0x0000000410107981 */ /* 0x000ea8000c1e9b00 */
[----:B------:R-:W3:Y:S01]  /*1f20*/  @P0 LDG.E.64.CONSTANT R18, [R18.64] ;  /* 0x0000000412120981 */ /* 0x000ee2000c1e9b00 */
[C---:B--2---:R-:W-:Y:S02]  /*1f30*/  FMUL.FTZ R5, R7.reuse, R17 ;  /* 0x0000001107057220 */ /* 0x044fe40000410000 */
[C---:B------:R-:W-:Y:S02]  /*1f40*/  FMUL.FTZ R0, R7.reuse, R16 ;  /* 0x0000001007007220 */ /* 0x040fe40000410000 */
[C---:B---3--:R-:W-:Y:S02]  /*1f50*/  @P0 FMUL.FTZ R13, R7.reuse, R19 ;  /* 0x00000013070d0220 */ /* 0x048fe40000410000 */
[----:B------:R-:W-:-:S02]  /*1f60*/  @P0 FMUL.FTZ R7, R7, R18 ;  /* 0x0000001207070220 */ /* 0x000fc40000410000 */
[C---:B------:R-:W-:Y:S02]  /*1f70*/  FFMA.FTZ R5, R6.reuse, R16, -R5 ;  /* 0x0000001006057223 */ /* 0x040fe40000010805 */
[C---:B------:R-:W-:Y:S02]  /*1f80*/  FFMA.FTZ R0, R6.reuse, R17, R0 ;  /* 0x0000001106007223 */ /* 0x040fe40000010000 */
[C---:B------:R-:W-:Y:S02]  /*1f90*/  @P0 FFMA.FTZ R13, R6.reuse, R18, -R13 ;  /* 0x00000012060d0223 */ /* 0x040fe4000001080d */
[----:B------:R-:W-:Y:S02]  /*1fa0*/  @P0 FFMA.FTZ R6, R6, R19, R7 ;  /* 0x0000001306060223 */ /* 0x000fe40000010007 */
[----:B------:R-:W-:Y:S02]  /*1fb0*/  FADD.FTZ R8, R8, R5 ;  /* 0x0000000508087221 */ /* 0x000fe40000010000 */
[----:B------:R-:W-:-:S02]  /*1fc0*/  FADD.FTZ R9, R9, R0 ;  /* 0x0000000009097221 */ /* 0x000fc40000010000 */
[----:B------:R-:W-:Y:S02]  /*1fd0*/  @P0 FADD.FTZ R8, R8, R13 ;  /* 0x0000000d08080221 */ /* 0x000fe40000010000 */
[----:B------:R-:W-:Y:S02]  /*1fe0*/  @P0 FADD.FTZ R9, R9, R6 ;  /* 0x0000000609090221 */ /* 0x000fe40000010000 */
.L_x_3218:
[----:B------:R-:W-:Y:S05]  /*1ff0*/  BSYNC B1 ;  /* 0x0000000000017941 */ /* 0x000fea0003800000 */
.L_x_3217:
[----:B------:R0:W-:Y:S01]  /*2000*/  STG.E.64 [R10.64], R8 ;  /* 0x000000080a007986 */ /* 0x0001e2000c101b04 */
[----:B------:R-:W-:-:S03]  /*2010*/  IADD3 R3, R3, 0x80, RZ ;  /* 0x0000008003037810 */ /* 0x000fc60007ffe0ff */
.L_x_3215:
[----:B------:R-:W-:Y:S05]  /*2020*/  BSYNC B0 ;  /* 0x0000000000007941 */ /* 0x000fea0003800000 */
.L_x_3214:
[----:B------:R-:W-:Y:S01]  /*2030*/  ISETP.GE.AND P0, PT, R3, c[0x0][0x160], PT ;  /* 0x0000580003007a0c */ /* 0x000fe20003f06270 */
[----:B------:R-:W-:Y:S01]  /*2040*/  BSSY B1, `(.L_x_3223) ;  /* 0x0000bc2000017945 */ /* 0x000fe20003800000 */
[----:B------:R-:W-:Y:S11]  /*2050*/  BSSY B0, `(.L_x_3224) ;  /* 0x00009cd000007945 */ /* 0x000ff60003800000 */
[----:B------:R-:W-:Y:S05]  /*2060*/  @P0 BRA `(.L_x_3225) ;  /* 0x00003e8000000947 */ /* 0x000fea0003800000 */
[----:B------:R-:W-:Y:S01]  /*2070*/  ISETP.NE.AND P0, PT, RZ, c[0x0][0x168], PT ;  /* 0x00005a00ff007a0c */ /* 0x000fe20003f05270 */
[----:B-----5:R-:W-:Y:S01]  /*2080*/  HFMA2.MMA R6, -RZ, RZ, 0, 0 ;  /* 0x00000000ff067435 */ /* 0x020fe200000001ff */
        /* <DEDUP_REMOVED lines=329> */
.L_x_3226:
        /* <DEDUP_REMOVED lines=48> */
.L_x_3232:
        /* <DEDUP_REMOVED lines=64> */
.L_x_3231:
[----:B------:R-:W-:Y:S02]  /*3c20*/  MOV R17, R13 ;  /* 0x0000000d00117202 */ /* 0x000fe40000000f00 */
.L_x_3230:
[----:B0-----:R-:W-:Y:S05]  /*3c30*/  BSYNC B3 ;  /* 0x0000000000037941 */ /* 0x001fea0003800000 */
.L_x_3229:
        /* <DEDUP_REMOVED lines=51> */
.L_x_3228:
[----:B------:R-:W-:Y:S05]  /*3f70*/  BSYNC B2 ;  /* 0x0000000000027941 */ /* 0x000fea0003800000 */
.L_x_3227:
[----:B------:R0:W-:Y:S01]  /*3f80*/  STG.E.64 [R10.64], R8 ;  /* 0x000000080a007986 */ /* 0x0001e2000c101b04 */
[----:B------:R-:W-:-:S04]  /*3f90*/  IADD3 R3, R3, 0x80, RZ ;  /* 0x0000008003037810 */ /* 0x000fc80007ffe0ff */
[----:B------:R-:W-:-:S13]  /*3fa0*/  ISETP.GE.AND P0, PT, R3, c[0x0][0x160], PT ;  /* 0x0000580003007a0c */ /* 0x000fda0003f06270 */
[----:B------:R-:W-:Y:S05]  /*3fb0*/  @P0 BRA `(.L_x_3233) ;  /* 0x00003e8000000947 */ /* 0x000fea0003800000 */
[----:B0-----:R-:W-:Y:S01]  /*3fc0*/  ISETP.NE.AND P0, PT, RZ, c[0x0][0x168], PT ;  /* 0x00005a00ff007a0c */ /* 0x001fe20003f05270 */
[----:B-----5:R-:W-:Y:S01]  /*3fd0*/  HFMA2.MMA R6, -RZ, RZ, 0, 0 ;  /* 0x00000000ff067435 */ /* 0x020fe200000001ff */
        /* <DEDUP_REMOVED lines=329> */
.L_x_3234:
        /* <DEDUP_REMOVED lines=48> */
.L_x_3240:
        /* <DEDUP_REMOVED lines=64> */
.L_x_3239:
[----:B------:R-:W-:Y:S02]  /*5b70*/  MOV R17, R13 ;  /* 0x0000000d00117202 */ /* 0x000fe40000000f00 */
.L_x_3238:
[----:B0-----:R-:W-:Y:S05]  /*5b80*/  BSYNC B3 ;  /* 0x0000000000037941 */ /* 0x001fea0003800000 */
.L_x_3237:
        /* <DEDUP_REMOVED lines=51> */
.L_x_3236:
[----:B------:R-:W-:Y:S05]  /*5ec0*/  BSYNC B2 ;  /* 0x0000000000027941 */ /* 0x000fea0003800000 */
.L_x_3235:
[----:B------:R0:W-:Y:S01]  /*5ed0*/  STG.E.64 [R10.64], R8 ;  /* 0x000000080a007986 */ /* 0x0001e2000c101b04 */
[----:B------:R-:W-:-:S04]  /*5ee0*/  IADD3 R3, R3, 0x80, RZ ;  /* 0x0000008003037810 */ /* 0x000fc80007ffe0ff */
.L_x_3225:
[----:B------:R-:W-:-:S13]  /*5ef0*/  ISETP.GE.AND P0, PT, R3, c[0x0][0x160], PT ;  /* 0x0000580003007a0c */ /* 0x000fda0003f06270 */
[----:B------:R-:W-:Y:S05]  /*5f00*/  @P0 BRA `(.L_x_3241) ;  /* 0x00003e8000000947 */ /* 0x000fea0003800000 */
[----:B------:R-:W-:Y:S01]  /*5f10*/  ISETP.NE.AND P0, PT, RZ, c[0x0][0x168], PT ;  /* 0x00005a00ff007a0c */ /* 0x000fe20003f05270 */
[----:B-----5:R-:W-:Y:S01]  /*5f20*/  HFMA2.MMA R6, -RZ, RZ, 0, 0 ;  /* 0x00000000ff067435 */ /* 0x020fe200000001ff */
        /* <DEDUP_REMOVED lines=329> */
.L_x_3242:
        /* <DEDUP_REMOVED lines=48> */
.L_x_3248:
        /* <DEDUP_REMOVED lines=64> */
.L_x_3247:
[----:B------:R-:W-:Y:S02]  /*7ac0*/  MOV R17, R13 ;  /* 0x0000000d00117202 */ /* 0x000fe40000000f00 */
.L_x_3246:
[----:B0-----:R-:W-:Y:S05]  /*7ad0*/  BSYNC B3 ;  /* 0x0000000000037941 */ /* 0x001fea0003800000 */
.L_x_3245:
        /* <DEDUP_REMOVED lines=51> */
.L_x_3244:
[----:B------:R-:W-:Y:S05]  /*7e10*/  BSYNC B2 ;  /* 0x0000000000027941 */ /* 0x000fea0003800000 */
.L_x_3243:
[----:B------:R0:W-:Y:S01]  /*7e20*/  STG.E.64 [R10.64], R8 ;  /* 0x000000080a007986 */ /* 0x0001e2000c101b04 */
[----:B------:R-:W-:-:S04]  /*7e30*/  IADD3 R3, R3, 0x80, RZ ;  /* 0x0000008003037810 */ /* 0x000fc80007ffe0ff */
.L_x_3233:
[----:B0-----:R-:W-:-:S13]  /*7e40*/  ISETP.GE.AND P0, PT, R3, c[0x0][0x160], PT ;  /* 0x0000580003007a0c */ /* 0x001fda0003f06270 */
[----:B------:R-:W-:Y:S05]  /*7e50*/  @P0 BRA `(.L_x_3249) ;  /* 0x00003e9000000947 */ /* 0x000fea0003800000 */
[----:B------:R-:W-:Y:S01]  /*7e60*/  ISETP.NE.AND P0, PT, RZ, c[0x0][0x168], PT ;  /* 0x00005a00ff007a0c */ /* 0x000fe20003f05270 */
        /* <DEDUP_REMOVED lines=330> */
.L_x_3250:
        /* <DEDUP_REMOVED lines=48> */
.L_x_3256:
        /* <DEDUP_REMOVED lines=64> */
.L_x_3255:
[----:B------:R-:W-:Y:S02]  /*9a10*/  MOV R17, R13 ;  /* 0x0000000d00117202 */ /* 0x000fe40000000f00 */
.L_x_3254:
[----:B0-----:R-:W-:Y:S05]  /*9a20*/  BSYNC B3 ;  /* 0x0000000000037941 */ /* 0x001fea0003800000 */
.L_x_3253:
        /* <DEDUP_REMOVED lines=51> */
.L_x_3252:
[----:B------:R-:W-:Y:S05]  /*9d60*/  BSYNC B2 ;  /* 0x0000000000027941 */ /* 0x000fea0003800000 */
.L_x_3251:
[----:B------:R0:W-:Y:S01]  /*9d70*/  STG.E.64 [R10.64], R8 ;  /* 0x000000080a007986 */ /* 0x0001e2000c101b04 */
[----:B------:R-:W-:-:S04]  /*9d80*/  IADD3 R3, R3, 0x80, RZ ;  /* 0x0000008003037810 */ /* 0x000fc80007ffe0ff */
.L_x_3241:
[----:B------:R-:W-:-:S13]  /*9d90*/  ISETP.GE.AND P0, PT, R3, c[0x0][0x160], PT ;  /* 0x0000580003007a0c */ /* 0x000fda0003f06270 */
[----:B------:R-:W-:Y:S01]  /*9da0*/  @P0 BREAK B0 ;  /* 0x0000000000000942 */ /* 0x000fe20003800000 */
        /* <DEDUP_REMOVED lines=332> */
.L_x_3258:
        /* <DEDUP_REMOVED lines=48> */
.L_x_3264:
        /* <DEDUP_REMOVED lines=64> */
.L_x_3263:
[----:B------:R-:W-:Y:S02]  /*b970*/  MOV R17, R13 ;  /* 0x0000000d00117202 */ /* 0x000fe40000000f00 */
.L_x_3262:
[----:B0-----:R-:W-:Y:S05]  /*b980*/  BSYNC B3 ;  /* 0x0000000000037941 */ /* 0x001fea0003800000 */
.L_x_3261:
        /* <DEDUP_REMOVED lines=51> */
.L_x_3260:
[----:B------:R-:W-:Y:S05]  /*bcc0*/  BSYNC B2 ;  /* 0x0000000000027941 */ /* 0x000fea0003800000 */
.L_x_3259:
[----:B------:R0:W-:Y:S01]  /*bcd0*/  STG.E.64 [R10.64], R8 ;  /* 0x000000080a007986 */ /* 0x0001e2000c101b04 */
[----:B------:R-:W-:-:S04]  /*bce0*/  IADD3 R3, R3, 0x80, RZ ;  /* 0x0000008003037810 */ /* 0x000fc80007ffe0ff */
.L_x_3249:
[----:B------:R-:W-:-:S13]  /*bcf0*/  ISETP.GE.AND P0, PT, R3, c[0x0][0x160], PT ;  /* 0x0000580003007a0c */ /* 0x000fda0003f06270 */
[----:B------:R-:W-:Y:S01]  /*bd00*/  @P0 BREAK B0 ;  /* 0x0000000000000942 */ /* 0x000fe20003800000 */
[----:B------:R-:W-:Y:S05]  /*bd10*/  @P0 BRA `(.L_x_3257) ;  /* 0x00001f4000000947 */ /* 0x000fea0003800000 */
[----:B------:R-:W-:Y:S05]  /*bd20*/  BSYNC B0 ;  /* 0x0000000000007941 */ /* 0x000fea0003800000 */
.L_x_3224:
        /* <DEDUP_REMOVED lines=331> */
.L_x_3265:
        /* <DEDUP_REMOVED lines=48> */
.L_x_3271:
        /* <DEDUP_REMOVED lines=64> */
.L_x_3270:
[----:B------:R-:W-:Y:S02]  /*d8e0*/  MOV R17, R13 ;  /* 0x0000000d00117202 */ /* 0x000fe40000000f00 */
.L_x_3269:
[----:B0-----:R-:W-:Y:S05]  /*d8f0*/  BSYNC B3 ;  /* 0x0000000000037941 */ /* 0x001fea0003800000 */
.L_x_3268:
        /* <DEDUP_REMOVED lines=51> */
.L_x_3267:
[----:B------:R-:W-:Y:S05]  /*dc30*/  BSYNC B2 ;  /* 0x0000000000027941 */ /* 0x000fea0003800000 */
.L_x_3266:
[----:B------:R0:W-:Y:S01]  /*dc40*/  STG.E.64 [R10.64], R8 ;  /* 0x000000080a007986 */ /* 0x0001e2000c101b04 */
[----:B------:R-:W-:-:S03]  /*dc50*/  IADD3 R3, R3, 0x80, RZ ;  /* 0x0000008003037810 */ /* 0x000fc60007ffe0ff */
.L_x_3257:
[----:B------:R-:W-:Y:S05]  /*dc60*/  BSYNC B1 ;  /* 0x0000000000017941 */ /* 0x000fea0003800000 */
.L_x_3223:
[----:B------:R-:W-:Y:S01]  /*dc70*/  WARPSYNC 0xffffffff ;  /* 0xffffffff00007948 */ /* 0x000fe20003800000 */
[----:B------:R-:W-:-:S13]  /*dc80*/  ISETP.GE.AND P0, PT, R3, c[0x0][0x160], PT ;  /* 0x0000580003007a0c */ /* 0x000fda0003f06270 */
[----:B------:R-:W-:Y:S05]  /*dc90*/  @P0 EXIT ;  /* 0x000000000000094d */ /* 0x000fea0003800000 */
        /* <DEDUP_REMOVED lines=331> */
.L_x_3272:
        /* <DEDUP_REMOVED lines=22> */
[----:B------:R-:W-:Y:S01]  /*f2b0*/  ISETP.GE.U32.AND P0, PT, R12, 0x1, PT ;  /* 0x000000010c00780c */ /* 0x000fe20003f06070 */
[----:B------:R-:W-:Y:S01]  /*f2c0*/  CS2R R8, SRZ ;  /* 0x0000000000087805 */ /* 0x000fe2000001ff00 */
[----:B------:R-:W-:-:S02]  /*f2d0*/  IADD3.X R5, RZ, c[0x0][0x4fc], RZ, P1, !PT ;  /* 0x00013f00ff057a10 */ /* 0x000fc40000ffe4ff */
[----:B------:R-:W-:Y:S02]  /*f2e0*/  ISETP.GE.AND.EX P0, PT, R4, RZ, PT, P0 ;  /* 0x000000ff0400720c */ /* 0x000fe40003f06300 */
[----:B------:R-:W-:Y:S02]  /*f2f0*/  LEA R14, P1, R2, R15, 0x3 ;  /* 0x0000000f020e7211 */ /* 0x000fe400078218ff */
[----:B------:R-:W-:Y:S02]  /*f300*/  IADD3 R3, R3, R11, RZ ;  /* 0x0000000b03037210 */ /* 0x000fe40007ffe0ff */
[----:B----4-:R-:W-:Y:S02]  /*f310*/  LEA R16, P3, R6, c[0x0][0x528], 0x3 ;  /* 0x00014a0006107a11 */ /* 0x010fe400078618ff */
[----:B------:R-:W-:Y:S02]  /*f320*/  LEA.HI.X R15, R2, R5, R3, 0x3, P1 ;  /* 0x00000005020f7211 */ /* 0x000fe400008f1c03 */
[----:B------:R-:W-:-:S02]  /*f330*/  LEA.HI.X R13, R6, c[0x0][0x52c], R7, 0x3, P3 ;  /* 0x00014b00060d7a11 */ /* 0x000fc400018f1c07 */
[----:B------:R-:W-:Y:S02]  /*f340*/  IADD3.X R11, RZ, c[0x0][0x4f4], RZ, P2, !PT ;  /* 0x00013d00ff0b7a10 */ /* 0x000fe400017fe4ff */
        /* <DEDUP_REMOVED lines=16> */
.L_x_3278:
        /* <DEDUP_REMOVED lines=14> */
[----:B------:R-:W-:Y:S01]  /*f530*/  IMAD R15, R15, c[0x0][0x538], RZ ;  /* 0x00014e000f0f7a24 */ /* 0x000fe200078e02ff */
[----:B------:R-:W-:Y:S01]  /*f540*/  IADD3 R19, R19, R25, RZ ;  /* 0x0000001913137210 */ /* 0x000fe20007ffe0ff */
[----:B------:R-:W-:Y:S01]  /*f550*/  IMAD R27, R26, c[0x0][0x53c], R21 ;  /* 0x00014f001a1b7a24 */ /* 0x000fe200078e0215 */
[-C--:B------:R-:W-:Y:S01]  /*f560*/  LEA.HI.X R21, R16, R2.reuse, R17, 0x3, P0 ;  /* 0x0000000210157211 */ /* 0x080fe200000f1c11 */
[----:B------:R-:W-:Y:S01]  /*f570*/  IMAD.WIDE.U32 R24, R26, c[0x0][0x538], RZ ;  /* 0x00014e001a187a25 */ /* 0x000fe200078e00ff */
[----:B------:R-:W-:-:S04]  /*f580*/  LEA.HI.X R23, R18, R2, R19, 0x3, P1 ;  /* 0x0000000212177211 */ /* 0x000fc800008f1c13 */
[----:B------:R-:W-:Y:S01]  /*f590*/  LEA R16, P0, R24, R0, 0x3 ;  /* 0x0000000018107211 */ /* 0x000fe200078018ff */
[----:B------:R-:W2:Y:S01]  /*f5a0*/  LDG.E.64.CONSTANT R20, [R20.64] ;  /* 0x0000000414147981 */ /* 0x000ea2000c1e9b00 */
[----:B------:R-:W-:Y:S01]  /*f5b0*/  IADD3 R27, R25, R27, RZ ;  /* 0x0000001b191b7210 */ /* 0x000fe20007ffe0ff */
        /* <DEDUP_REMOVED lines=9> */
[----:B------:R-:W-:-:S04]  /*f650*/  IADD3 R5, P0, R5, -0x4, RZ ;  /* 0xfffffffc05057810 */ /* 0x000fc80007f1e0ff */
[----:B------:R-:W-:Y:S02]  /*f660*/  IADD3.X R4, R4, -0x1, RZ, P0, !PT ;  /* 0xffffffff04047810 */ /* 0x000fe400007fe4ff */
[----:B------:R-:W-:-:S04]  /*f670*/  ISETP.NE.U32.AND P0, PT, R5, RZ, PT ;  /* 0x000000ff0500720c */ /* 0x000fc80003f05070 */
[----:B------:R-:W-:Y:S02]  /*f680*/  ISETP.NE.AND.EX P0, PT, R4, RZ, PT, P0 ;  /* 0x000000ff0400720c */ /* 0x000fe40003f05300 */
[----:B------:R-:W-:-:S04]  /*f690*/  IADD3 R12, P1, R12, 0x20, RZ ;  /* 0x000000200c0c7810 */ /* 0x000fc80007f3e0ff */
[----:B------:R-:W-:Y:S01]  /*f6a0*/  IADD3.X R13, RZ, R13, RZ, P1, !PT ;  /* 0x0000000dff0d7210 */ /* 0x000fe20000ffe4ff */
[CC--:B--2--5:R-:W-:Y:S02]  /*f6b0*/  FMUL.FTZ R14, R7.reuse, R20.reuse ;  /* 0x00000014070e7220 */ /* 0x0e4fe40000410000 */
[CC--:B------:R-:W-:Y:S02]  /*f6c0*/  FMUL.FTZ R15, R7.reuse, R21.reuse ;  /* 0x00000015070f7220 */ /* 0x0c0fe40000410000 */
[C---:B------:R-:W-:Y:S02]  /*f6d0*/  FFMA.FTZ R14, R6.reuse, R21, R14 ;  /* 0x00000015060e7223 */ /* 0x040fe4000001000e */
[----:B------:R-:W-:Y:S02]  /*f6e0*/  FFMA.FTZ R15, R6, R20, -R15 ;  /* 0x00000014060f7223 */ /* 0x000fe4000001080f */
[C---:B---3--:R-:W-:Y:S02]  /*f6f0*/  FMUL.FTZ R21, R7.reuse, R23 ;  /* 0x0000001707157220 */ /* 0x048fe40000410000 */
[----:B------:R-:W-:-:S02]  /*f700*/  FMUL.FTZ R20, R7, R22 ;  /* 0x0000001607147220 */ /* 0x000fc40000410000 */
[----:B------:R-:W-:Y:S02]  /*f710*/  FADD.FTZ R14, R14, R9 ;  /* 0x000000090e0e7221 */ /* 0x000fe40000010000 */
[----:B------:R-:W-:Y:S02]  /*f720*/  FADD.FTZ R15, R15, R8 ;  /* 0x000000080f0f7221 */ /* 0x000fe40000010000 */
[----:B------:R-:W-:Y:S02]  /*f730*/  FFMA.FTZ R22, R6, R22, -R21 ;  /* 0x0000001606167223 */ /* 0x000fe40000010815 */
[C---:B----4-:R-:W-:Y:S02]  /*f740*/  FMUL.FTZ R9, R7.reuse, R17 ;  /* 0x0000001107097220 */ /* 0x050fe40000410000 */
[----:B------:R-:W-:Y:S02]  /*f750*/  FMUL.FTZ R8, R7, R16 ;  /* 0x0000001007087220 */ /* 0x000fe40000410000 */
[----:B------:R-:W-:-:S02]  /*f760*/  FADD.FTZ R15, R15, R22 ;  /* 0x000000160f0f7221 */ /* 0x000fc40000010000 */
[C---:B------:R-:W-:Y:S02]  /*f770*/  FFMA.FTZ R16, R6.reuse, R16, -R9 ;  /* 0x0000001006107223 */ /* 0x040fe40000010809 */
[----:B------:R-:W-:Y:S02]  /*f780*/  FFMA.FTZ R23, R6, R23, R20 ;  /* 0x0000001706177223 */ /* 0x000fe40000010014 */
[----:B------:R-:W-:Y:S02]  /*f790*/  FADD.FTZ R15, R15, R16 ;  /* 0x000000100f0f7221 */ /* 0x000fe40000010000 */
[----:B------:R-:W-:Y:S02]  /*f7a0*/  FMUL.FTZ R9, R7, R19 ;  /* 0x0000001307097220 */ /* 0x000fe40000410000 */
[----:B------:R-:W-:Y:S02]  /*f7b0*/  FADD.FTZ R14, R14, R23 ;  /* 0x000000170e0e7221 */ /* 0x000fe40000010000 */
[----:B------:R-:W-:-:S02]  /*f7c0*/  FFMA.FTZ R17, R6, R17, R8 ;  /* 0x0000001106117223 */ /* 0x000fc40000010008 */
[-C--:B------:R-:W-:Y:S02]  /*f7d0*/  FMUL.FTZ R16, R7, R18.reuse ;  /* 0x0000001207107220 */ /* 0x080fe40000410000 */
[----:B------:R-:W-:Y:S02]  /*f7e0*/  FFMA.FTZ R8, R6, R18, -R9 ;  /* 0x0000001206087223 */ /* 0x000fe40000010809 */
[----:B------:R-:W-:Y:S02]  /*f7f0*/  FADD.FTZ R14, R14, R17 ;  /* 0x000000110e0e7221 */ /* 0x000fe40000010000 */
[----:B------:R-:W-:Y:S02]  /*f800*/  FFMA.FTZ R9, R6, R19, R16 ;  /* 0x0000001306097223 */ /* 0x000fe40000010010 */
[----:B------:R-:W-:Y:S02]  /*f810*/  FADD.FTZ R8, R15, R8 ;  /* 0x000000080f087221 */ /* 0x000fe40000010000 */
[----:B------:R-:W-:Y:S01]  /*f820*/  FADD.FTZ R9, R14, R9 ;  /* 0x000000090e097221 */ /* 0x000fe20000010000 */
[----:B------:R-:W-:Y:S05]  /*f830*/  @P0 BRA `(.L_x_3278) ;  /* 0xfffffc1000000947 */ /* 0x000fea000383ffff */
[----:B------:R-:W-:Y:S05]  /*f840*/  BSYNC B3 ;  /* 0x0000000000037941 */ /* 0x000fea0003800000 */
.L_x_3277:
[----:B------:R-:W-:Y:S02]  /*f850*/  MOV R16, R12 ;  /* 0x0000000c00107202 */ /* 0x000fe40000000f00 */
.L_x_3276:
[----:B0-----:R-:W-:Y:S05]  /*f860*/  BSYNC B2 ;  /* 0x0000000000027941 */ /* 0x001fea0003800000 */
.L_x_3275:
[----:B------:R-:W-:Y:S02]  /*f870*/  ISETP.NE.U32.AND P0, PT, R3, RZ, PT ;  /* 0x000000ff0300720c */ /* 0x000fe40003f05070 */
[----:B------:R-:W-:-:S02]  /*f880*/  MOV R4, R16 ;  /* 0x0000001000047202 */ /* 0x000fc40000000f00 */
        /* <DEDUP_REMOVED lines=26> */
[----:B------:R-:W-:Y:S02]  /*fa30*/  IMAD R3, R14, c[0x0][0x53c], R3 ;  /* 0x00014f000e037a24 */ /* 0x000fe400078e0203 */
[----:B---3--:R-:W-:Y:S02]  /*fa40*/  @P0 IMAD R17, R17, c[0x0][0x538], RZ ;  /* 0x00014e0011110a24 */ /* 0x008fe400078e02ff */
[----:B------:R-:W-:Y:S01]  /*fa50*/  @P0 IMAD.WIDE.U32 R14, R16, c[0x0][0x538], RZ ;  /* 0x00014e00100e0a25 */ /* 0x000fe200078e00ff */
[----:B------:R-:W-:-:S03]  /*fa60*/  IADD3 R13, R13, R3, RZ ;  /* 0x000000030d0d7210 */ /* 0x000fc60007ffe0ff */
[----:B------:R-:W-:Y:S01]  /*fa70*/  @P0 IMAD R17, R16, c[0x0][0x53c], R17 ;  /* 0x00014f0010110a24 */ /* 0x000fe200078e0211 */
[-C--:B------:R-:W-:Y:S02]  /*fa80*/  LEA R16, P1, R12, R0.reuse, 0x3 ;  /* 0x000000000c107211 */ /* 0x080fe400078218ff */
        /* <DEDUP_REMOVED lines=18> */
.L_x_3274:
[----:B------:R-:W-:Y:S05]  /*fbb0*/  BSYNC B1 ;  /* 0x0000000000017941 */ /* 0x000fea0003800000 */
.L_x_3273:
[----:B------:R-:W-:Y:S01]  /*fbc0*/  STG.E.64 [R10.64], R8 ;  /* 0x000000080a007986 */ /* 0x000fe2000c101b04 */
[----:B------:R-:W-:Y:S05]  /*fbd0*/  EXIT ;  /* 0x000000000000794d */ /* 0x000fea0003800000 */
.L_x_3279:
        /* <DEDUP_REMOVED lines=10> */
.L_x_16261:


//--------------------- .text._ZN2at6native73_GLOBAL__N__c8866d80_35_SparseBinaryOpIntersectionKernel_cu_1520ed90_315312apply_kernelILi128ELi8EZNS1_29binary_op_intersection_kernelINS1_5MulOpEN3c107complexIdEElEEvRNS_14TensorIteratorEllRKNS_6TensorEbEUliE_EEviT1_ --------------------------
	.section	.text._ZN2at6native73_GLOBAL__N__c8866d80_35_SparseBinaryOpIntersectionKernel_cu_1520ed90_315312apply_kernelILi128ELi8EZNS1_29binary_op_intersection_kernelINS1_5MulOpEN3c107complexIdEElEEvRNS_14TensorIteratorEllRKNS_6TensorEbEUliE_EEviT1_,"ax",@progbits
	.sectioninfo	@"SHI_REGISTERS=46"
	.align	128
.text._ZN2at6native73_GLOBAL__N__c8866d80_35_SparseBinaryOpIntersectionKernel_cu_1520ed90_315312apply_kernelILi128ELi8EZNS1_29binary_op_intersection_kernelINS1_5MulOpEN3c107complexIdEElEEvRNS_14TensorIteratorEllRKNS_6TensorEbEUliE_EEviT1_:
        .type           _ZN2at6native73_GLOBAL__N__c8866d80_35_SparseBinaryOpIntersectionKernel_cu_1520ed90_315312apply_kernelILi128ELi8EZNS1_29binary_op_intersection_kernelINS1_5MulOpEN3c107complexIdEElEEvRNS_14TensorIteratorEllRKNS_6TensorEbEUliE_EEviT1_,@function
        .size           _ZN2at6native73_GLOBAL__N__c8866d80_35_SparseBinaryOpIntersectionKernel_cu_1520ed90_315312apply_kernelILi128ELi8EZNS1_29binary_op_intersection_kernelINS1_5MulOpEN3c107complexIdEElEEvRNS_14TensorIteratorEllRKNS_6TensorEbEUliE_EEviT1_,(.L_x_16262 - _ZN2at6native73_GLOBAL__N__c8866d80_35_SparseBinaryOpIntersectionKernel_cu_1520ed90_315312apply_kernelILi128ELi8EZNS1_29binary_op_intersection_kernelINS1_5MulOpEN3c107complexIdEElEEvRNS_14TensorIteratorEllRKNS_6TensorEbEUliE_EEviT1_)
        .other          _ZN2at6native73_GLOBAL__N__c8866d80_35_SparseBinaryOpIntersectionKernel_cu_1520ed90_315312apply_kernelILi128ELi8EZNS1_29binary_op_intersection_kernelINS1_5MulOpEN3c107complexIdEElEEvRNS_14TensorIteratorEllRKNS_6TensorEbEUliE_EEviT1_,@"STO_CUDA_ENTRY STV_DEFAULT"
_ZN2at6native73_GLOBAL__N__c8866d80_35_SparseBinaryOpIntersectionKernel_cu_1520ed90_315312apply_kernelILi128ELi8EZNS1_29binary_op_intersection_kernelINS1_5MulOpEN3c107complexIdEElEEvRNS_14TensorIteratorEllRKNS_6TensorEbEUliE_EEviT1_:
        /* <DEDUP_REMOVED lines=346> */
.L_x_3282:
        /* <DEDUP_REMOVED lines=14> */
[----:B------:R-:W-:Y:S02]  /*1680*/  IADD3.X R29, RZ, c[0x0][0x4f4], RZ, P2, !PT ;  /* 0x00013d00ff1d7a10 */ /* 0x000fe400017fe4ff */
[----:B------:R-:W-:-:S02]  /*1690*/  IADD3.X R31, RZ, c[0x0][0x50c], RZ, P4, !PT ;  /* 0x00014300ff1f7a10 */ /* 0x000fc400027fe4ff */
        /* <DEDUP_REMOVED lines=17> */
[----:B------:R-:W-:Y:S01]  /*17b0*/  CS2R R4, SRZ ;  /* 0x0000000000047805 */ /* 0x000fe2000001ff00 */
        /* <DEDUP_REMOVED lines=9> */
[----:B------:R-:W-:Y:S02]  /*1850*/  ISETP.GE.U32.AND.EX P0, PT, R2, RZ, PT, P0 ;  /* 0x000000ff0200720c */ /* 0x000fe40003f06100 */
[----:B------:R-:W-:Y:S02]  /*1860*/  MOV R2, R3 ;  /* 0x0000000300027202 */ /* 0x000fe40000000f00 */
[----:B------:R-:W-:-:S09]  /*1870*/  MOV R3, R12 ;  /* 0x0000000c00037202 */ /* 0x000fd20000000f00 */
[----:B------:R-:W-:Y:S05]  /*1880*/  @!P0 BRA `(.L_x_3286) ;  /* 0x0000044000008947 */ /* 0x000fea0003800000 */
[----:B------:R-:W-:Y:S01]  /*1890*/  IADD3 R33, P0, -R32, R33, RZ ;  /* 0x0000002120217210 */ /* 0x000fe20007f1e1ff */
[----:B------:R-:W-:Y:S01]  /*18a0*/  BSSY B3, `(.L_x_3286) ;  /* 0x0000042000037945 */ /* 0x000fe20003800000 */
[----:B------:R-:W-:Y:S02]  /*18b0*/  CS2R R6, SRZ ;  /* 0x0000000000067805 */ /* 0x000fe4000001ff00 */
[----:B------:R-:W-:Y:S02]  /*18c0*/  IADD3.X R34, R34, -0x1, RZ, P0, !PT ;  /* 0xffffffff22227810 */ /* 0x000fe400007fe4ff */
.L_x_3287:
[----:B0-----:R-:W2:Y:S04]  /*18d0*/  LDG.E.64.CONSTANT R14, [R2.64] ;  /* 0x00000004020e7981 */ /* 0x001ea8000c1e9b00 */
[----:B------:R-:W3:Y:S04]  /*18e0*/  LDG.E.64.CONSTANT R12, [R2.64+0x8] ;  /* 0x00000804020c7981 */ /* 0x000ee8000c1e9b00 */
[----:B------:R-:W4:Y:S04]  /*18f0*/  LDG.E.64.CONSTANT R16, [R2.64+0x10] ;  /* 0x0000100402107981 */ /* 0x000f28000c1e9b00 */
[----:B------:R-:W4:Y:S01]  /*1900*/  LDG.E.64.CONSTANT R20, [R2.64+0x18] ;  /* 0x0000180402147981 */ /* 0x000f22000c1e9b00 */
[----:B--2---:R-:W-:-:S02]  /*1910*/  IMAD R15, R15, c[0x0][0x538], RZ ;  /* 0x00014e000f0f7a24 */ /* 0x004fc400078e02ff */
[----:B------:R-:W-:-:S04]  /*1920*/  IMAD.WIDE.U32 R18, R14, c[0x0][0x538], RZ ;  /* 0x00014e000e127a25 */ /* 0x000fc800078e00ff */
[----:B------:R-:W-:Y:S01]  /*1930*/  IMAD R15, R14, c[0x0][0x53c], R15 ;  /* 0x00014f000e0f7a24 */ /* 0x000fe200078e020f */
[----:B------:R-:W-:Y:S01]  /*1940*/  LEA R14, P0, R18, R30, 0x4 ;  /* 0x0000001e120e7211 */ /* 0x000fe200078020ff */
[----:B---3--:R-:W-:-:S03]  /*1950*/  IMAD R13, R13, c[0x0][0x538], RZ ;  /* 0x00014e000d0d7a24 */ /* 0x008fc600078e02ff */
[----:B------:R-:W-:Y:S01]  /*1960*/  IADD3 R15, R19, R15, RZ ;  /* 0x0000000f130f7210 */ /* 0x000fe20007ffe0ff */
[----:B------:R-:W-:-:S03]  /*1970*/  IMAD R23, R12, c[0x0][0x53c], R13 ;  /* 0x00014f000c177a24 */ /* 0x000fc600078e020d */
[----:B------:R-:W-:Y:S01]  /*1980*/  LEA.HI.X R15, R18, R31, R15, 0x4, P0 ;  /* 0x0000001f120f7211 */ /* 0x000fe200000f240f */
[----:B------:R-:W-:-:S05]  /*1990*/  IMAD.WIDE.U32 R18, R12, c[0x0][0x538], RZ ;  /* 0x00014e000c127a25 */ /* 0x000fca00078e00ff */
[----:B------:R-:W-:Y:S01]  /*19a0*/  LEA R26, P0, R18, R30, 0x4 ;  /* 0x0000001e121a7211 */ /* 0x000fe200078020ff */
[----:B------:R-:W2:Y:S01]  /*19b0*/  LDG.E.128.CONSTANT R12, [R14.64] ;  /* 0x000000040e0c7981 */ /* 0x000ea2000c1e9d00 */
[----:B------:R-:W-:Y:S01]  /*19c0*/  IADD3 R19, R19, R23, RZ ;  /* 0x0000001713137210 */ /* 0x000fe20007ffe0ff */
[----:B----4-:R-:W-:Y:S02]  /*19d0*/  IMAD R17, R17, c[0x0][0x538], RZ ;  /* 0x00014e0011117a24 */ /* 0x010fe400078e02ff */
[----:B------:R-:W-:Y:S01]  /*19e0*/  IMAD.WIDE.U32 R22, R16, c[0x0][0x538], RZ ;  /* 0x00014e0010167a25 */ /* 0x000fe200078e00ff */
[----:B------:R-:W-:-:S03]  /*19f0*/  LEA.HI.X R27, R18, R31, R19, 0x4, P0 ;  /* 0x0000001f121b7211 */ /* 0x000fc600000f2413 */
[----:B------:R-:W-:Y:S02]  /*1a00*/  IMAD R25, R16, c[0x0][0x53c], R17 ;  /* 0x00014f0010197a24 */ /* 0x000fe400078e0211 */
[----:B------:R0:W3:Y:S01]  /*1a10*/  LDG.E.128.CONSTANT R16, [R26.64] ;  /* 0x000000041a107981 */ /* 0x0000e2000c1e9d00 */
[----:B------:R-:W-:Y:S01]  /*1a20*/  LEA R38, P0, R22, R30, 0x4 ;  /* 0x0000001e16267211 */ /* 0x000fe200078020ff */
[----:B------:R-:W-:Y:S01]  /*1a30*/  IMAD R21, R21, c[0x0][0x538], RZ ;  /* 0x00014e0015157a24 */ /* 0x000fe200078e02ff */
[----:B------:R-:W-:Y:S01]  /*1a40*/  IADD3 R23, R23, R25, RZ ;  /* 0x0000001917177210 */ /* 0x000fe20007ffe0ff */
[----:B------:R-:W-:-:S03]  /*1a50*/  IMAD.WIDE.U32 R24, R20, c[0x0][0x538], RZ ;  /* 0x00014e0014187a25 */ /* 0x000fc600078e00ff */
[----:B------:R-:W-:Y:S01]  /*1a60*/  LEA.HI.X R39, R22, R31, R23, 0x4, P0 ;  /* 0x0000001f16277211 */ /* 0x000fe200000f2417 */
[----:B------:R-:W-:-:S04]  /*1a70*/  IMAD R35, R20, c[0x0][0x53c], R21 ;  /* 0x00014f0014237a24 */ /* 0x000fc800078e0215 */
[----:B------:R-:W4:Y:S01]  /*1a80*/  LDG.E.128.CONSTANT R20, [R38.64] ;  /* 0x0000000426147981 */ /* 0x000f22000c1e9d00 */
[----:B------:R-:W-:Y:S02]  /*1a90*/  LEA R42, P0, R24, R30, 0x4 ;  /* 0x0000001e182a7211 */ /* 0x000fe400078020ff */
[----:B------:R-:W-:-:S04]  /*1aa0*/  IADD3 R25, R25, R35, RZ ;  /* 0x0000002319197210 */ /* 0x000fc80007ffe0ff */
[----:B------:R-:W-:-:S05]  /*1ab0*/  LEA.HI.X R43, R24, R31, R25, 0x4, P0 ;  /* 0x0000001f182b7211 */ /* 0x000fca00000f2419 */
[----:B0-----:R-:W4:Y:S01]  /*1ac0*/  LDG.E.128.CONSTANT R24, [R42.64] ;  /* 0x000000042a187981 */ /* 0x001f22000c1e9d00 */
[----:B------:R-:W-:Y:S02]  /*1ad0*/  IADD3 R33, P0, R33, -0x4, RZ ;  /* 0xfffffffc21217810 */ /* 0x000fe40007f1e0ff */
[----:B------:R-:W-:Y:S02]  /*1ae0*/  IADD3 R2, P1, R2, 0x20, RZ ;  /* 0x0000002002027810 */ /* 0x000fe40007f3e0ff */
[----:B------:R-:W-:Y:S02]  /*1af0*/  IADD3.X R34, R34, -0x1, RZ, P0, !PT ;  /* 0xffffffff22227810 */ /* 0x000fe400007fe4ff */
[----:B------:R-:W-:Y:S02]  /*1b00*/  ISETP.NE.U32.AND P0, PT, R33, RZ, PT ;  /* 0x000000ff2100720c */ /* 0x000fe40003f05070 */
[----:B------:R-:W-:Y:S02]  /*1b10*/  IADD3.X R3, RZ, R3, RZ, P1, !PT ;  /* 0x00000003ff037210 */ /* 0x000fe40000ffe4ff */
[----:B------:R-:W-:Y:S01]  /*1b20*/  ISETP.NE.AND.EX P0, PT, R34, RZ, PT, P0 ;  /* 0x000000ff2200720c */ /* 0x000fe20003f05300 */
[----:B--2--5:R-:W0:-:S04]  /*1b30*/  DMUL R36, R10, R12 ;  /* 0x0000000c0a247228 */ /* 0x024e080000000000 */
[----:B-1----:R-:W1:-:S04]  /*1b40*/  DMUL R40, R10, R14 ;  /* 0x0000000e0a287228 */ /* 0x002e480000000000 */
[----:B0-----:R-:W-:-:S04]  /*1b50*/  DFMA R36, R8, R14, R36 ;  /* 0x0000000e0824722b */ /* 0x001fc80000000024 */
[----:B-1----:R-:W0:-:S04]  /*1b60*/  DFMA R40, R8, R12, -R40 ;  /* 0x0000000c0828722b */ /* 0x002e080000000828 */
[----:B---3--:R-:W1:-:S04]  /*1b70*/  DMUL R14, R10, R18 ;  /* 0x000000120a0e7228 */ /* 0x008e480000000000 */
[----:B0-----:R-:W-:-:S04]  /*1b80*/  DADD R4, R40, R4 ;  /* 0x0000000028047229 */ /* 0x001fc80000000004 */
[----:B-1----:R-:W0:-:S04]  /*1b90*/  DFMA R14, R8, R16, -R14 ;  /* 0x00000010080e722b */ /* 0x002e08000000080e */
[----:B------:R-:W1:-:S04]  /*1ba0*/  DMUL R12, R10, R16 ;  /* 0x000000100a0c7228 */ /* 0x000e480000000000 */
[----:B------:R-:W-:-:S04]  /*1bb0*/  DADD R36, R36, R6 ;  /* 0x0000000024247229 */ /* 0x000fc80000000006 */
[----:B0-----:R-:W-:-:S04]  /*1bc0*/  DADD R4, R4, R14 ;  /* 0x0000000004047229 */ /* 0x001fc8000000000e */
[----:B----4-:R-:W0:-:S04]  /*1bd0*/  DMUL R6, R10, R22 ;  /* 0x000000160a067228 */ /* 0x010e080000000000 */
[----:B-1----:R-:W1:-:S04]  /*1be0*/  DFMA R12, R8, R18, R12 ;  /* 0x00000012080c722b */ /* 0x002e48000000000c */
[----:B------:R-:W2:-:S04]  /*1bf0*/  DMUL R14, R10, R20 ;  /* 0x000000140a0e7228 */ /* 0x000e880000000000 */
[----:B0-----:R-:W0:-:S04]  /*1c00*/  DFMA R6, R8, R20, -R6 ;  /* 0x000000140806722b */ /* 0x001e080000000806 */
[----:B-1----:R-:W-:-:S04]  /*1c10*/  DADD R12, R36, R12 ;  /* 0x00000000240c7229 */ /* 0x002fc8000000000c */
[----:B--2---:R-:W1:-:S04]  /*1c20*/  DFMA R14, R8, R22, R14 ;  /* 0x00000016080e722b */ /* 0x004e48000000000e */
[----:B0-----:R-:W-:-:S04]  /*1c30*/  DADD R4, R4, R6 ;  /* 0x0000000004047229 */ /* 0x001fc80000000006 */
[----:B------:R-:W0:-:S04]  /*1c40*/  DMUL R6, R10, R26 ;  /* 0x0000001a0a067228 */ /* 0x000e080000000000 */
[----:B-1----:R-:W-:-:S04]  /*1c50*/  DADD R12, R12, R14 ;  /* 0x000000000c0c7229 */ /* 0x002fc8000000000e */
[----:B------:R-:W1:-:S04]  /*1c60*/  DMUL R14, R10, R24 ;  /* 0x000000180a0e7228 */ /* 0x000e480000000000 */
[----:B0-----:R-:W0:-:S04]  /*1c70*/  DFMA R6, R8, R24, -R6 ;  /* 0x000000180806722b */ /* 0x001e080000000806 */
[----:B-1----:R-:W1:-:S04]  /*1c80*/  DFMA R14, R8, R26, R14 ;  /* 0x0000001a080e722b */ /* 0x002e48000000000e */
[----:B0-----:R0:W2:-:S04]  /*1c90*/  DADD R4, R4, R6 ;  /* 0x0000000004047229 */ /* 0x0010880000000006 */
[----:B-1----:R0:W1:Y:S01]  /*1ca0*/  DADD R6, R12, R14 ;  /* 0x000000000c067229 */ /* 0x002062000000000e */
[----:B--2---:R-:W-:Y:S05]  /*1cb0*/  @P0 BRA `(.L_x_3287) ;  /* 0xfffffc1000000947 */ /* 0x004fea000383ffff */
[----:B------:R-:W-:Y:S05]  /*1cc0*/  BSYNC B3 ;  /* 0x0000000000037941 */ /* 0x000fea0003800000 */
.L_x_3286:
[----:B------:R-:W-:Y:S05]  /*1cd0*/  BSYNC B2 ;  /* 0x0000000000027941 */ /* 0x000fea0003800000 */
.L_x_3285:
[----:B------:R-:W-:-:S04]  /*1ce0*/  ISETP.NE.U32.AND P0, PT, R32, RZ, PT ;  /* 0x000000ff2000720c */ /* 0x000fc80003f05070 */
[----:B------:R-:W-:-:S13]  /*1cf0*/  ISETP.NE.AND.EX P0, PT, RZ, RZ, PT, P0 ;  /* 0x000000ffff00720c */ /* 0x000fda0003f05300 */
[----:B------:R-:W-:Y:S05]  /*1d00*/  @!P0 BRA `(.L_x_3284) ;  /* 0x000002f000008947 */ /* 0x000fea0003800000 */
[----:B0-----:R-:W2:Y:S02]  /*1d10*/  LDG.E.64.CONSTANT R12, [R2.64] ;  /* 0x00000004020c7981 */ /* 0x001ea4000c1e9b00 */
        /* <DEDUP_REMOVED lines=9> */
[----:B--2--5:R-:W0:-:S04]  /*1db0*/  DMUL R16, R10, R14 ;  /* 0x0000000e0a107228 */ /* 0x024e080000000000 */
[----:B------:R-:W2:-:S04]  /*1dc0*/  DMUL R18, R10, R12 ;  /* 0x0000000c0a127228 */ /* 0x000e880000000000 */
[----:B0-----:R-:W0:-:S04]  /*1dd0*/  DFMA R16, R8, R12, -R16 ;  /* 0x0000000c0810722b */ /* 0x001e080000000810 */
[----:B--2---:R-:W2:-:S04]  /*1de0*/  DFMA R18, R8, R14, R18 ;  /* 0x0000000e0812722b */ /* 0x004e880000000012 */
[----:B0-----:R0:W3:-:S04]  /*1df0*/  DADD R4, R4, R16 ;  /* 0x0000000004047229 */ /* 0x0010c80000000010 */
[----:B-12---:R0:W1:Y:S01]  /*1e00*/  DADD R6, R6, R18 ;  /* 0x0000000006067229 */ /* 0x0060620000000012 */
[----:B------:R-:W-:Y:S05]  /*1e10*/  @!P0 BRA `(.L_x_3284) ;  /* 0x000001e000008947 */ /* 0x000fea0003800000 */
[----:B---3--:R-:W-:Y:S01]  /*1e20*/  ISETP.NE.U32.AND P0, PT, R32, 0x2, PT ;  /* 0x000000022000780c */ /* 0x008fe20003f05070 */
[----:B------:R-:W2:Y:S03]  /*1e30*/  LDG.E.64.CONSTANT R12, [R2.64+0x8] ;  /* 0x00000804020c7981 */ /* 0x000ea6000c1e9b00 */
[----:B------:R-:W-:-:S13]  /*1e40*/  ISETP.NE.AND.EX P0, PT, RZ, RZ, PT, P0 ;  /* 0x000000ffff00720c */ /* 0x000fda0003f05300 */
[----:B------:R-:W3:Y:S01]  /*1e50*/  @P0 LDG.E.64.CONSTANT R14, [R2.64+0x10] ;  /* 0x00001004020e0981 */ /* 0x000ee2000c1e9b00 */
[----:B--2---:R-:W-:Y:S02]  /*1e60*/  IMAD R13, R13, c[0x0][0x538], RZ ;  /* 0x00014e000d0d7a24 */ /* 0x004fe400078e02ff */
[----:B0-----:R-:W-:-:S04]  /*1e70*/  IMAD.WIDE.U32 R16, R12, c[0x0][0x538], RZ ;  /* 0x00014e000c107a25 */ /* 0x001fc800078e00ff */
[----:B------:R-:W-:Y:S01]  /*1e80*/  IMAD R13, R12, c[0x0][0x53c], R13 ;  /* 0x00014f000c0d7a24 */ /* 0x000fe200078e020d */
[----:B------:R-:W-:Y:S01]  /*1e90*/  LEA R18, P1, R16, R30, 0x4 ;  /* 0x0000001e10127211 */ /* 0x000fe200078220ff */
[----:B---3--:R-:W-:-:S03]  /*1ea0*/  @P0 IMAD R19, R15, c[0x0][0x538], RZ ;  /* 0x00014e000f130a24 */ /* 0x008fc600078e02ff */
[----:B------:R-:W-:Y:S01]  /*1eb0*/  IADD3 R15, R17, R13, RZ ;  /* 0x0000000d110f7210 */ /* 0x000fe20007ffe0ff */
        /* <DEDUP_REMOVED lines=8> */
[----:B--2---:R-:W0:-:S04]  /*1f40*/  DMUL R2, R10, R18 ;  /* 0x000000120a027228 */ /* 0x004e080000000000 */
[----:B------:R-:W2:-:S04]  /*1f50*/  DMUL R20, R10, R16 ;  /* 0x000000100a147228 */ /* 0x000e880000000000 */
[----:B0-----:R-:W-:-:S04]  /*1f60*/  DFMA R2, R8, R16, -R2 ;  /* 0x000000100802722b */ /* 0x001fc80000000802 */
[----:B---3--:R-:W0:-:S04]  /*1f70*/  @P0 DMUL R16, R10, R14 ;  /* 0x0000000e0a100228 */ /* 0x008e080000000000 */
[----:B------:R-:W3:-:S04]  /*1f80*/  @P0 DMUL R10, R10, R12 ;  /* 0x0000000c0a0a0228 */ /* 0x000ec80000000000 */
[----:B--2---:R-:W2:-:S04]  /*1f90*/  DFMA R20, R8, R18, R20 ;  /* 0x000000120814722b */ /* 0x004e880000000014 */
[----:B0-----:R-:W-:-:S04]  /*1fa0*/  @P0 DFMA R16, R8, R12, -R16 ;  /* 0x0000000c0810022b */ /* 0x001fc80000000810 */
[----:B---3--:R-:W-:-:S04]  /*1fb0*/  @P0 DFMA R10, R8, R14, R10 ;  /* 0x0000000e080a022b */ /* 0x008fc8000000000a */
[----:B------:R-:W0:-:S04]  /*1fc0*/  DADD R4, R4, R2 ;  /* 0x0000000004047229 */ /* 0x000e080000000002 */
[----:B-12---:R-:W1:-:S04]  /*1fd0*/  DADD R6, R6, R20 ;  /* 0x0000000006067229 */ /* 0x006e480000000014 */
[----:B0-----:R0:W2:-:S04]  /*1fe0*/  @P0 DADD R4, R4, R16 ;  /* 0x0000000004040229 */ /* 0x0010880000000010 */
[----:B-1----:R0:W1:-:S06]  /*1ff0*/  @P0 DADD R6, R6, R10 ;  /* 0x0000000006060229 */ /* 0x00204c000000000a */
.L_x_3284:
[----:B--23--:R-:W-:Y:S05]  /*2000*/  BSYNC B1 ;  /* 0x0000000000017941 */ /* 0x00cfea0003800000 */
.L_x_3283:
[----:B-1----:R1:W-:Y:S01]  /*2010*/  STG.E.128 [R28.64], R4 ;  /* 0x000000041c007986 */ /* 0x0023e2000c101d04 */
[----:B------:R-:W-:-:S03]  /*2020*/  IADD3 R3, R0, 0x80, RZ ;  /* 0x0000008000037810 */ /* 0x000fc60007ffe0ff */
.L_x_3281:
[----:B------:R-:W-:Y:S05]  /*2030*/  BSYNC B0 ;  /* 0x0000000000007941 */ /* 0x000fea0003800000 */
.L_x_3280:
[----:B------:R-:W-:Y:S01]  /*2040*/  ISETP.GE.AND P0, PT, R3, c[0x0][0x160], PT ;  /* 0x0000580003007a0c */ /* 0x000fe20003f06270 */
[----:B------:R-:W-:Y:S01]  /*2050*/  BSSY B1, `(.L_x_3288) ;  /* 0x0000bd4000017945 */ /* 0x000fe20003800000 */
[----:B------:R-:W-:Y:S11]  /*2060*/  BSSY B0, `(.L_x_3289) ;  /* 0x00009dc000007945 */ /* 0x000ff60003800000 */
[----:B------:R-:W-:Y:S05]  /*2070*/  @P0 BRA `(.L_x_3290) ;  /* 0x00003ee000000947 */ /* 0x000fea0003800000 */
[----:B------:R-:W-:Y:S01]  /*2080*/  ISETP.NE.AND P0, PT, RZ, c[0x0][0x168], PT ;  /* 0x00005a00ff007a0c */ /* 0x000fe20003f05270 */
[----:B------:R-:W-:Y:S01]  /*2090*/  HFMA2.MMA R0, -RZ, RZ, 0, 0 ;  /* 0x00000000ff007435 */ /* 0x000fe200000001ff */
[----:B01----:R-:W-:Y:S01]  /*20a0*/  MOV R6, RZ ;  /* 0x000000ff00067202 */ /* 0x003fe20000000f00 */
[----:B------:R-:W-:Y:S01]  /*20b0*/  HFMA2.MMA R28, -RZ, RZ, 0, 0 ;  /* 0x00000000ff1c7435 */ /* 0x000fe200000001ff */
[----:B------:R-:W-:Y:S01]  /*20c0*/  CS2R R4, SRZ ;  /* 0x0000000000047805 */ /* 0x000fe2000001ff00 */
[----:B------:R-:W-:-:S08]  /*20d0*/  MOV R2, RZ ;  /* 0x000000ff00027202 */ /* 0x000fd00000000f00 */
        /* <DEDUP_REMOVED lines=325> */
.L_x_3291:
[----:B-----5:R-:W-:Y:S02]  /*3530*/  IADD3 R8, P1, R6, c[0x0][0x518], RZ ;  /* 0x0001460006087a10 */ /* 0x020fe40007f3e0ff */
        /* <DEDUP_REMOVED lines=32> */
[----:B------:R-:W-:Y:S01]  /*3740*/  IADD3.X R2, RZ, c[0x0][0x50c], RZ, P4, !PT ;  /* 0x00014300ff027a10 */ /* 0x000fe200027fe4ff */
[----:B------:R-:W-:Y:S05]  /*3750*/  @!P0 BRA `(.L_x_3293) ;  /* 0x0000085000008947 */ /* 0x000fea0003800000 */
[----:B------:R-:W5:Y:S01]  /*3760*/  LDG.E.128.CONSTANT R8, [R8.64] ;  /* 0x0000000408087981 */ /* 0x000f62000c1e9d00 */
[C---:B------:R-:W-:Y:S01]  /*3770*/  IADD3 R4, P1, R33.reuse, -0x1, RZ ;  /* 0xffffffff21047810 */ /* 0x040fe20007f3e0ff */
[----:B------:R-:W-:Y:S01]  /*3780*/  BSSY B3, `(.L_x_3294) ;  /* 0x0000050000037945 */ /* 0x000fe20003800000 */
[----:B------:R-:W-:Y:S01]  /*3790*/  LOP3.LUT R32, R33, 0x3, RZ, 0xc0, !PT ;  /* 0x0000000321207812 */ /* 0x000fe200078ec0ff */
[----:B------:R-:W-:Y:S01]  /*37a0*/  CS2R R6, SRZ ;  /* 0x0000000000067805 */ /* 0x000fe2000001ff00 */
[----:B------:R-:W-:-:S02]  /*37b0*/  ISETP.GE.U32.AND P0, PT, R4, 0x3, PT ;  /* 0x000000030400780c */ /* 0x000fc40003f06070 */
[----:B------:R-:W-:-:S04]  /*37c0*/  IADD3.X R4, R34, -0x1, RZ, P1, !PT ;  /* 0xffffffff22047810 */ /* 0x000fc80000ffe4ff */
[----:B------:R-:W-:Y:S02]  /*37d0*/  ISETP.GE.U32.AND.EX P0, PT, R4, RZ, PT, P0 ;  /* 0x000000ff0400720c */ /* 0x000fe40003f06100 */
[----:B------:R-:W-:-:S11]  /*37e0*/  CS2R R4, SRZ ;  /* 0x0000000000047805 */ /* 0x000fd6000001ff00 */
[----:B------:R-:W-:Y:S05]  /*37f0*/  @!P0 BRA `(.L_x_3295) ;  /* 0x0000048000008947 */ /* 0x000fea0003800000 */
[----:B------:R-:W-:Y:S01]  /*3800*/  IADD3 R33, P0, -R32, R33, RZ ;  /* 0x0000002120217210 */ /* 0x000fe20007f1e1ff */
[----:B------:R-:W-:Y:S01]  /*3810*/  BSSY B4, `(.L_x_3296) ;  /* 0x0000045000047945 */ /* 0x000fe20003800000 */
[----:B------:R-:W-:Y:S01]  /*3820*/  MOV R31, R17 ;  /* 0x00000011001f7202 */ /* 0x000fe20000000f00 */
[----:B------:R-:W-:Y:S01]  /*3830*/  CS2R R6, SRZ ;  /* 0x0000000000067805 */ /* 0x000fe2000001ff00 */
[----:B------:R-:W-:Y:S02]  /*3840*/  IADD3.X R34, R34, -0x1, RZ, P0, !PT ;  /* 0xffffffff22227810 */ /* 0x000fe400007fe4ff */
.L_x_3297:
[----:B------:R-:W-:-:S05]  /*3850*/  MOV R30, R16 ;  /* 0x00000010001e7202 */ /* 0x000fca0000000f00 */
        /* <DEDUP_REMOVED lines=32> */
[----:B------:R-:W-:-:S04]  /*3a60*/  IADD3 R33, P0, R33, -0x4, RZ ;  /* 0xfffffffc21217810 */ /* 0x000fc80007f1e0ff */
[----:B------:R-:W-:Y:S02]  /*3a70*/  IADD3.X R34, R34, -0x1, RZ, P0, !PT ;  /* 0xffffffff22227810 */ /* 0x000fe400007fe4ff */
[----:B------:R-:W-:-:S04]  /*3a80*/  ISETP.NE.U32.AND P0, PT, R33, RZ, PT ;  /* 0x000000ff2100720c */ /* 0x000fc80003f05070 */
        /* <DEDUP_REMOVED lines=8> */
[----:B------:R1:W2:Y:S02]  /*3b10*/  DMUL R12, R10, R16 ;  /* 0x000000100a0c7228 */ /* 0x0002a40000000000 */
[----:B-1----:R-:W-:Y:S02]  /*3b20*/  IADD3 R16, P1, R30, 0x20, RZ ;  /* 0x000000201e107810 */ /* 0x002fe40007f3e0ff */
[----:B------:R-:W-:Y:S02]  /*3b30*/  DADD R36, R36, R6 ;  /* 0x0000000024247229 */ /* 0x000fe40000000006 */
[----:B------:R-:W-:Y:S02]  /*3b40*/  IADD3.X R30, RZ, R31, RZ, P1, !PT ;  /* 0x0000001fff1e7210 */ /* 0x000fe40000ffe4ff */
[----:B0-----:R-:W-:Y:S02]  /*3b50*/  DADD R4, R4, R14 ;  /* 0x0000000004047229 */ /* 0x001fe4000000000e */
[----:B------:R-:W-:-:S02]  /*3b60*/  MOV R31, R30 ;  /* 0x0000001e001f7202 */ /* 0x000fc40000000f00 */
[----:B----4-:R-:W0:-:S04]  /*3b70*/  DMUL R6, R10, R22 ;  /* 0x000000160a067228 */ /* 0x010e080000000000 */
[----:B--2---:R-:W1:-:S04]  /*3b80*/  DFMA R12, R8, R18, R12 ;  /* 0x00000012080c722b */ /* 0x004e48000000000c */
        /* <DEDUP_REMOVED lines=14> */
.L_x_3296:
[----:B------:R-:W-:Y:S02]  /*3c70*/  MOV R17, R30 ;  /* 0x0000001e00117202 */ /* 0x000fe40000000f00 */
.L_x_3295:
[----:B------:R-:W-:Y:S05]  /*3c80*/  BSYNC B3 ;  /* 0x0000000000037941 */ /* 0x000fea0003800000 */
.L_x_3294:
        /* <DEDUP_REMOVED lines=34> */
[----:B------:R-:W-:Y:S01]  /*3eb0*/  @P0 IADD3 R13, R13, R21, RZ ;  /* 0x000000150d0d0210 */ /* 0x000fe20007ffe0ff */
[----:B------:R-:W2:Y:S03]  /*3ec0*/  LDG.E.128.CONSTANT R16, [R24.64] ;  /* 0x0000000418107981 */ /* 0x000ea6000c1e9d00 */
        /* <DEDUP_REMOVED lines=14> */
.L_x_3293:
[----:B--23--:R-:W-:Y:S05]  /*3fb0*/  BSYNC B2 ;  /* 0x0000000000027941 */ /* 0x00cfea0003800000 */
.L_x_3292:
[----:B-1----:R1:W-:Y:S01]  /*3fc0*/  STG.E.128 [R28.64], R4 ;  /* 0x000000041c007986 */ /* 0x0023e2000c101d04 */
[----:B------:R-:W-:-:S04]  /*3fd0*/  IADD3 R3, R3, 0x80, RZ ;  /* 0x0000008003037810 */ /* 0x000fc80007ffe0ff */
[----:B------:R-:W-:-:S13]  /*3fe0*/  ISETP.GE.AND P0, PT, R3, c[0x0][0x160], PT ;  /* 0x0000580003007a0c */ /* 0x000fda0003f06270 */
[----:B------:R-:W-:Y:S05]  /*3ff0*/  @P0 BRA `(.L_x_3298) ;  /* 0x00003ee000000947 */ /* 0x000fea0003800000 */
[----:B-1----:R-:W-:Y:S01]  /*4000*/  ISETP.NE.AND P0, PT, RZ, c[0x0][0x168], PT ;  /* 0x00005a00ff007a0c */ /* 0x002fe20003f05270 */
[----:B------:R-:W-:Y:S01]  /*4010*/  HFMA2.MMA R0, -RZ, RZ, 0, 0 ;  /* 0x00000000ff007435 */ /* 0x000fe200000001ff */
[----:B0-----:R-:W-:Y:S01]  /*4020*/  MOV R6, RZ ;  /* 0x000000ff00067202 */ /* 0x001fe20000000f00 */
        /* <DEDUP_REMOVED lines=328> */
.L_x_3299:
        /* <DEDUP_REMOVED lines=50> */
.L_x_3305:
        /* <DEDUP_REMOVED lines=66> */
.L_x_3304:
[----:B------:R-:W-:Y:S02]  /*5bf0*/  MOV R17, R30 ;  /* 0x0000001e00117202 */ /* 0x000fe40000000f00 */
.L_x_3303:
[----:B------:R-:W-:Y:S05]  /*5c00*/  BSYNC B3 ;  /* 0x0000000000037941 */ /* 0x000fea0003800000 */
.L_x_3302:
        /* <DEDUP_REMOVED lines=50> */
.L_x_3301:
[----:B--23--:R-:W-:Y:S05]  /*5f30*/  BSYNC B2 ;  /* 0x0000000000027941 */ /* 0x00cfea0003800000 */
.L_x_3300:
[----:B-1----:R1:W-:Y:S01]  /*5f40*/  STG.E.128 [R28.64], R4 ;  /* 0x000000041c007986 */ /* 0x0023e2000c101d04 */
[----:B------:R-:W-:-:S04]  /*5f50*/  IADD3 R3, R3, 0x80, RZ ;  /* 0x0000008003037810 */ /* 0x000fc80007ffe0ff */
.L_x_3290:
[----:B------:R-:W-:-:S13]  /*5f60*/  ISETP.GE.AND P0, PT, R3, c[0x0][0x160], PT ;  /* 0x0000580003007a0c */ /* 0x000fda0003f06270 */
        /* <DEDUP_REMOVED lines=332> */
.L_x_3307:
        /* <DEDUP_REMOVED lines=50> */
.L_x_3313:
        /* <DEDUP_REMOVED lines=66> */
.L_x_3312:
[----:B------:R-:W-:Y:S02]  /*7b70*/  MOV R17, R30 ;  /* 0x0000001e00117202 */ /* 0x000fe40000000f00 */
.L_x_3311:
[----:B------:R-:W-:Y:S05]  /*7b80*/  BSYNC B3 ;  /* 0x0000000000037941 */ /* 0x000fea0003800000 */
.L_x_3310:
        /* <DEDUP_REMOVED lines=50> */
.L_x_3309:
[----:B--23--:R-:W-:Y:S05]  /*7eb0*/  BSYNC B2 ;  /* 0x0000000000027941 */ /* 0x00cfea0003800000 */
.L_x_3308:
[----:B-1----:R1:W-:Y:S01]  /*7ec0*/  STG.E.128 [R28.64], R4 ;  /* 0x000000041c007986 */ /* 0x0023e2000c101d04 */
[----:B------:R-:W-:-:S04]  /*7ed0*/  IADD3 R3, R3, 0x80, RZ ;  /* 0x0000008003037810 */ /* 0x000fc80007ffe0ff */
.L_x_3298:
[----:B-1----:R-:W-:-:S13]  /*7ee0*/  ISETP.GE.AND P0, PT, R3, c[0x0][0x160], PT ;  /* 0x0000580003007a0c */ /* 0x002fda0003f06270 */
[----:B------:R-:W-:Y:S05]  /*7ef0*/  @P0 BRA `(.L_x_3314) ;  /* 0x00003ef000000947 */ /* 0x000fea0003800000 */
[----:B------:R-:W-:Y:S01]  /*7f00*/  ISETP.NE.AND P0, PT, RZ, c[0x0][0x168], PT ;  /* 0x00005a00ff007a0c */ /* 0x000fe20003f05270 */
        /* <DEDUP_REMOVED lines=330> */
.L_x_3315:
        /* <DEDUP_REMOVED lines=50> */
.L_x_3321:
        /* <DEDUP_REMOVED lines=66> */
.L_x_3320:
[----:B------:R-:W-:Y:S02]  /*9af0*/  MOV R17, R30 ;  /* 0x0000001e00117202 */ /* 0x000fe40000000f00 */
.L_x_3319:
[----:B------:R-:W-:Y:S05]  /*9b00*/  BSYNC B3 ;  /* 0x0000000000037941 */ /* 0x000fea0003800000 */
.L_x_3318:
        /* <DEDUP_REMOVED lines=50> */
.L_x_3317:
[----:B--23--:R-:W-:Y:S05]  /*9e30*/  BSYNC B2 ;  /* 0x0000000000027941 */ /* 0x00cfea0003800000 */
.L_x_3316:
[----:B-1----:R1:W-:Y:S01]  /*9e40*/  STG.E.128 [R28.64], R4 ;  /* 0x000000041c007986 */ /* 0x0023e2000c101d04 */
[----:B------:R-:W-:-:S04]  /*9e50*/  IADD3 R3, R3, 0x80, RZ ;  /* 0x0000008003037810 */ /* 0x000fc80007ffe0ff */
.L_x_3306:
[----:B------:R-:W-:-:S13]  /*9e60*/  ISETP.GE.AND P0, PT, R3, c[0x0][0x160], PT ;  /* 0x0000580003007a0c */ /* 0x000fda0003f06270 */
[----:B------:R-:W-:Y:S01]  /*9e70*/  @P0 BREAK B0 ;  /* 0x0000000000000942 */ /* 0x000fe20003800000 */
        /* <DEDUP_REMOVED lines=332> */
.L_x_3323:
        /* <DEDUP_REMOVED lines=50> */
.L_x_3329:
        /* <DEDUP_REMOVED lines=66> */
.L_x_3328:
[----:B------:R-:W-:Y:S02]  /*ba80*/  MOV R17, R30 ;  /* 0x0000001e00117202 */ /* 0x000fe40000000f00 */
.L_x_3327:
[----:B------:R-:W-:Y:S05]  /*ba90*/  BSYNC B3 ;  /* 0x0000000000037941 */ /* 0x000fea0003800000 */
.L_x_3326:
        /* <DEDUP_REMOVED lines=50> */
.L_x_3325:
[----:B--23--:R-:W-:Y:S05]  /*bdc0*/  BSYNC B2 ;  /* 0x0000000000027941 */ /* 0x00cfea0003800000 */
.L_x_3324:
[----:B-1----:R1:W-:Y:S01]  /*bdd0*/  STG.E.128 [R28.64], R4 ;  /* 0x000000041c007986 */ /* 0x0023e2000c101d04 */
[----:B------:R-:W-:-:S04]  /*bde0*/  IADD3 R3, R3, 0x80, RZ ;  /* 0x0000008003037810 */ /* 0x000fc80007ffe0ff */
.L_x_3314:
[----:B------:R-:W-:-:S13]  /*bdf0*/  ISETP.GE.AND P0, PT, R3, c[0x0][0x160], PT ;  /* 0x0000580003007a0c */ /* 0x000fda0003f06270 */
[----:B------:R-:W-:Y:S01]  /*be00*/  @P0 BREAK B0 ;  /* 0x0000000000000942 */ /* 0x000fe20003800000 */
[----:B------:R-:W-:Y:S05]  /*be10*/  @P0 BRA `(.L_x_3322) ;  /* 0x00001f7000000947 */ /* 0x000fea0003800000 */
[----:B------:R-:W-:Y:S05]  /*be20*/  BSYNC B0 ;  /* 0x0000000000007941 */ /* 0x000fea0003800000 */
.L_x_3289:
        /* <DEDUP_REMOVED lines=331> */
.L_x_3330:
        /* <DEDUP_REMOVED lines=50> */
.L_x_3336:
        /* <DEDUP_REMOVED lines=66> */
.L_x_3335:
[----:B------:R-:W-:Y:S02]  /*da20*/  MOV R17, R30 ;  /* 0x0000001e00117202 */ /* 0x000fe40000000f00 */
.L_x_3334:
[----:B------:R-:W-:Y:S05]  /*da30*/  BSYNC B3 ;  /* 0x0000000000037941 */ /* 0x000fea0003800000 */
.L_x_3333:
        /* <DEDUP_REMOVED lines=50> */
.L_x_3332:
[----:B--23--:R-:W-:Y:S05]  /*dd60*/  BSYNC B2 ;  /* 0x0000000000027941 */ /* 0x00cfea0003800000 */
.L_x_3331:
[----:B-1----:R1:W-:Y:S01]  /*dd70*/  STG.E.128 [R28.64], R4 ;  /* 0x000000041c007986 */ /* 0x0023e2000c101d04 */
[----:B------:R-:W-:-:S03]  /*dd80*/  IADD3 R3, R3, 0x80, RZ ;  /* 0x0000008003037810 */ /* 0x000fc60007ffe0ff */
.L_x_3322:
[----:B------:R-:W-:Y:S05]  /*dd90*/  BSYNC B1 ;  /* 0x0000000000017941 */ /* 0x000fea0003800000 */
.L_x_3288:
[----:B------:R-:W-:Y:S01]  /*dda0*/  WARPSYNC 0xffffffff ;  /* 0xffffffff00007948 */ /* 0x000fe20003800000 */
[----:B------:R-:W-:-:S13]  /*ddb0*/  ISETP.GE.AND P0, PT, R3, c[0x0][0x160], PT ;  /* 0x0000580003007a0c */ /* 0x000fda0003f06270 */
[----:B------:R-:W-:Y:S05]  /*ddc0*/  @P0 EXIT ;  /* 0x000000000000094d */ /* 0x000fea0003800000 */
        /* <DEDUP_REMOVED lines=331> */
.L_x_3337:
        /* <DEDUP_REMOVED lines=12> */
[----:B------:R-:W-:Y:S01]  /*f340*/  ISETP.NE.AND P1, PT, RZ, UR6, PT ;  /* 0x00000006ff007c0c */ /* 0x000fe2000bf25270 */
[----:B------:R-:W-:Y:S01]  /*f350*/  CS2R R10, SRZ ;  /* 0x00000000000a7805 */ /* 0x000fe2000001ff00 */
        /* <DEDUP_REMOVED lines=21> */
[----:B------:R0:W5:Y:S01]  /*f4b0*/  LDG.E.128.CONSTANT R4, [R12.64] ;  /* 0x000000040c047981 */ /* 0x000162000c1e9d00 */
[C---:B------:R-:W-:Y:S01]  /*f4c0*/  IADD3 R8, P1, R32.reuse, -0x1, RZ ;  /* 0xffffffff20087810 */ /* 0x040fe20007f3e0ff */
[----:B------:R-:W-:Y:S01]  /*f4d0*/  BSSY B2, `(.L_x_3340) ;  /* 0x0000050000027945 */ /* 0x000fe20003800000 */
[----:B------:R-:W-:Y:S01]  /*f4e0*/  LOP3.LUT R31, R32, 0x3, RZ, 0xc0, !PT ;  /* 0x00000003201f7812 */ /* 0x000fe200078ec0ff */
[----:B------:R-:W-:Y:S01]  /*f4f0*/  CS2R R10, SRZ ;  /* 0x00000000000a7805 */ /* 0x000fe2000001ff00 */
[----:B------:R-:W-:Y:S02]  /*f500*/  ISETP.GE.U32.AND P0, PT, R8, 0x3, PT ;  /* 0x000000030800780c */ /* 0x000fe40003f06070 */
[----:B------:R-:W-:-:S04]  /*f510*/  IADD3.X R8, R33, -0x1, RZ, P1, !PT ;  /* 0xffffffff21087810 */ /* 0x000fc80000ffe4ff */
[----:B------:R-:W-:Y:S02]  /*f520*/  ISETP.GE.U32.AND.EX P0, PT, R8, RZ, PT, P0 ;  /* 0x000000ff0800720c */ /* 0x000fe40003f06100 */
[----:B------:R-:W-:-:S11]  /*f530*/  CS2R R8, SRZ ;  /* 0x0000000000087805 */ /* 0x000fd6000001ff00 */
[----:B------:R-:W-:Y:S05]  /*f540*/  @!P0 BRA `(.L_x_3341) ;  /* 0x0000048000008947 */ /* 0x000fea0003800000 */
[----:B0-----:R-:W-:Y:S01]  /*f550*/  IADD3 R32, P0, -R31, R32, RZ ;  /* 0x000000201f207210 */ /* 0x001fe20007f1e1ff */
[----:B------:R-:W-:Y:S01]  /*f560*/  BSSY B3, `(.L_x_3342) ;  /* 0x0000045000037945 */ /* 0x000fe20003800000 */
[----:B------:R-:W-:Y:S01]  /*f570*/  MOV R29, R21 ;  /* 0x00000015001d7202 */ /* 0x000fe20000000f00 */
[----:B------:R-:W-:Y:S01]  /*f580*/  CS2R R10, SRZ ;  /* 0x00000000000a7805 */ /* 0x000fe2000001ff00 */
[----:B------:R-:W-:Y:S02]  /*f590*/  IADD3.X R33, R33, -0x1, RZ, P0, !PT ;  /* 0xffffffff21217810 */ /* 0x000fe400007fe4ff */
.L_x_3343:
        /* <DEDUP_REMOVED lines=39> */
[----:B0-----:R-:W0:-:S04]  /*f810*/  DFMA R36, R4, R12, -R36 ;  /* 0x0000000c0424722b */ /* 0x001e080000000824 */
[----:B---3--:R-:W2:-:S04]  /*f820*/  DMUL R12, R6, R18 ;  /* 0x00000012060c7228 */ /* 0x008e880000000000 */
[----:B-1----:R-:W1:-:S04]  /*f830*/  DFMA R38, R4, R14, R38 ;  /* 0x0000000e0426722b */ /* 0x002e480000000026 */
[----:B0-----:R-:W-:-:S04]  /*f840*/  DADD R8, R36, R8 ;  /* 0x0000000024087229 */ /* 0x001fc80000000008 */
[----:B--2---:R-:W0:-:S04]  /*f850*/  DFMA R12, R4, R16, -R12 ;  /* 0x00000010040c722b */ /* 0x004e08000000080c */
[----:B------:R2:W3:Y:S02]  /*f860*/  DMUL R14, R6, R16 ;  /* 0x00000010060e7228 */ /* 0x0004e40000000000 */
[----:B--2---:R-:W-:Y:S02]  /*f870*/  IADD3 R16, P1, R28, 0x20, RZ ;  /* 0x000000201c107810 */ /* 0x004fe40007f3e0ff */
[----:B-1----:R-:W-:Y:S02]  /*f880*/  DADD R38, R38, R10 ;  /* 0x0000000026267229 */ /* 0x002fe4000000000a */
[----:B------:R-:W-:Y:S02]  /*f890*/  IADD3.X R28, RZ, R29, RZ, P1, !PT ;  /* 0x0000001dff1c7210 */ /* 0x000fe40000ffe4ff */
[----:B0-----:R-:W-:Y:S02]  /*f8a0*/  DADD R8, R8, R12 ;  /* 0x0000000008087229 */ /* 0x001fe4000000000c */
[----:B------:R-:W-:-:S02]  /*f8b0*/  MOV R29, R28 ;  /* 0x0000001c001d7202 */ /* 0x000fc40000000f00 */
[----:B----4-:R-:W0:-:S04]  /*f8c0*/  DMUL R10, R6, R22 ;  /* 0x00000016060a7228 */ /* 0x010e080000000000 */
[----:B---3--:R-:W1:-:S04]  /*f8d0*/  DFMA R14, R4, R18, R14 ;  /* 0x00000012040e722b */ /* 0x008e48000000000e */
        /* <DEDUP_REMOVED lines=14> */
.L_x_3342:
[----:B------:R-:W-:Y:S02]  /*f9c0*/  MOV R21, R28 ;  /* 0x0000001c00157202 */ /* 0x000fe40000000f00 */
.L_x_3341:
[----:B0-----:R-:W-:Y:S05]  /*f9d0*/  BSYNC B2 ;  /* 0x0000000000027941 */ /* 0x001fea0003800000 */
.L_x_3340:
        /* <DEDUP_REMOVED lines=51> */
.L_x_3339:
[----:B--23--:R-:W-:Y:S05]  /*fd10*/  BSYNC B1 ;  /* 0x0000000000017941 */ /* 0x00cfea0003800000 */
.L_x_3338:
[----:B-1----:R-:W-:Y:S01]  /*fd20*/  STG.E.128 [R2.64], R8 ;  /* 0x0000000802007986 */ /* 0x002fe2000c101d04 */
[----:B------:R-:W-:Y:S05]  /*fd30*/  EXIT ;  /* 0x000000000000794d */ /* 0x000fea0003800000 */
.L_x_3344:
        /* <DEDUP_REMOVED lines=12> */
.L_x_16262:


//--------------------- .text._ZN2at6native73_GLOBAL__N__c8866d80_35_SparseBinaryOpIntersectionKernel_cu_1520ed90_315312apply_kernelILi128ELi8EZNS1_29binary_op_intersection_kernelINS1_5MulOpEflEEvRNS_14TensorIteratorEllRKNS_6TensorEbEUliE_EEviT1_ --------------------------
	.section	.text._ZN2at6native73_GLOBAL__N__c8866d80_35_SparseBinaryOpIntersectionKernel_cu_1520ed90_315312apply_kernelILi128ELi8EZNS1_29binary_op_intersection_kernelINS1_5MulOpEflEEvRNS_14TensorIteratorEllRKNS_6TensorEbEUliE_EEviT1_,"ax",@progbits
	.sectioninfo	@"SHI_REGISTERS=54"
	.align	128
.text._ZN2at6native73_GLOBAL__N__c8866d80_35_SparseBinaryOpIntersectionKernel_cu_1520ed90_315312apply_kernelILi128ELi8EZNS1_29binary_op_intersection_kernelINS1_5MulOpEflEEvRNS_14TensorIteratorEllRKNS_6TensorEbEUliE_EEviT1_:
        .type           _ZN2at6native73_GLOBAL__N__c8866d80_35_SparseBinaryOpIntersectionKernel_cu_1520ed90_315312apply_kernelILi128ELi8EZNS1_29binary_op_intersection_kernelINS1_5MulOpEflEEvRNS_14TensorIteratorEllRKNS_6TensorEbEUliE_EEviT1_,@function
        .size           _ZN2at6native73_GLOBAL__N__c8866d80_35_SparseBinaryOpIntersectionKernel_cu_1520ed90_315312apply_kernelILi128ELi8EZNS1_29binary_op_intersection_kernelINS1_5MulOpEflEEvRNS_14TensorIteratorEllRKNS_6TensorEbEUliE_EEviT1_,(.L_x_16263 - _ZN2at6native73_GLOBAL__N__c8866d80_35_SparseBinaryOpIntersectionKernel_cu_1520ed90_315312apply_kernelILi128ELi8EZNS1_29binary_op_intersection_kernelINS1_5MulOpEflEEvRNS_14TensorIteratorEllRKNS_6TensorEbEUliE_EEviT1_)
        .other          _ZN2at6native73_GLOBAL__N__c8866d80_35_SparseBinaryOpIntersectionKernel_cu_1520ed90_315312apply_kernelILi128ELi8EZNS1_29binary_op_intersection_kernelINS1_5MulOpEflEEvRNS_14TensorIteratorEllRKNS_6TensorEbEUliE_EEviT1_,@"STO_CUDA_ENTRY STV_DEFAULT"
_ZN2at6native73_GLOBAL__N__c8866d80_35_SparseBinaryOpIntersectionKernel_cu_1520ed90_315312apply_kernelILi128ELi8EZNS1_29binary_op_intersection_kernelINS1_5MulOpEflEEvRNS_14TensorIteratorEllRKNS_6TensorEbEUliE_EEviT1_:
        /* <DEDUP_REMOVED lines=346> */
.L_x_3347:
        /* <DEDUP_REMOVED lines=34> */
[----:B------:R0:W5:Y:S01]  /*17c0*/  LDG.E.CONSTANT R4, [R10.64] ;  /* 0x000000040a047981 */ /* 0x000162000c1e9900 */
        /* <DEDUP_REMOVED lines=25> */
.L_x_3357:
[----:B------:R-:W2:Y:S04]  /*1960*/  LDG.E.64.CONSTANT R42, [R12.64] ;  /* 0x000000040c2a7981 */ /* 0x000ea8000c1e9b00 */
[----:B------:R-:W3:Y:S04]  /*1970*/  LDG.E.64.CONSTANT R44, [R12.64+0x8] ;  /* 0x000008040c2c7981 */ /* 0x000ee8000c1e9b00 */
[----:B------:R-:W4:Y:S04]  /*1980*/  LDG.E.64.CONSTANT R40, [R12.64+0x10] ;  /* 0x000010040c287981 */ /* 0x000f28000c1e9b00 */
[----:B------:R-:W3:Y:S04]  /*1990*/  LDG.E.64.CONSTANT R36, [R12.64+0x18] ;  /* 0x000018040c247981 */ /* 0x000ee8000c1e9b00 */
        /* <DEDUP_REMOVED lines=11> */
[----:B------:R-:W3:Y:S01]  /*1a50*/  LDG.E.64.CONSTANT R16, [R12.64+0x78] ;  /* 0x000078040c107981 */ /* 0x000ee2000c1e9b00 */
        /* <DEDUP_REMOVED lines=11> */
[----:B------:R0:W2:Y:S02]  /*1b10*/  LDG.E.CONSTANT R46, [R48.64] ;  /* 0x00000004302e7981 */ /* 0x0000a4000c1e9900 */
[----:B------:R-:W-:Y:S01]  /*1b20*/  IMAD.WIDE.U32 R38, R40, c[0x0][0x538], RZ ;  /* 0x00014e0028267a25 */ /* 0x000fe200078e00ff */
[----:B------:R-:W-:-:S02]  /*1b30*/  LEA R40, P1, R44, R0, 0x2 ;  /* 0x000000002c287211 */ /* 0x000fc400078210ff */
[----:B------:R-:W-:Y:S01]  /*1b40*/  IADD3 R43, R45, R43, RZ ;  /* 0x0000002b2d2b7210 */ /* 0x000fe20007ffe0ff */
[----:B------:R-:W-:Y:S01]  /*1b50*/  IMAD R51, R37, c[0x0][0x538], RZ ;  /* 0x00014e0025337a24 */ /* 0x000fe200078e02ff */
        /* <DEDUP_REMOVED lines=19> */
[----:B------:R-:W4:Y:S02]  /*1c90*/  LDG.E.CONSTANT R43, [R42.64] ;  /* 0x000000042a2b7981 */ /* 0x000f24000c1e9900 */
[----:B------:R-:W-:Y:S01]  /*1ca0*/  LEA.HI.X R33, R36, R2, R33, 0x2, P1 ;  /* 0x0000000224217211 */ /* 0x000fe200008f1421 */
[----:B------:R-:W-:Y:S01]  /*1cb0*/  IMAD.WIDE.U32 R36, R30, c[0x0][0x538], RZ ;  /* 0x00014e001e247a25 */ /* 0x000fe200078e00ff */
[----:B------:R-:W-:Y:S01]  /*1cc0*/  LEA R44, P1, R18, R0, 0x2 ;  /* 0x00000000122c7211 */ /* 0x000fe200078210ff */
[----:B------:R-:W4:Y:S01]  /*1cd0*/  LDG.E.CONSTANT R39, [R38.64] ;  /* 0x0000000426277981 */ /* 0x000f22000c1e9900 */
[----:B------:R-:W-:Y:S01]  /*1ce0*/  IADD3 R19, R19, R45, RZ ;  /* 0x0000002d13137210 */ /* 0x000fe20007ffe0ff */
[----:B------:R-:W-:-:S02]  /*1cf0*/  IMAD R31, R30, c[0x0][0x53c], R31 ;  /* 0x00014f001e1f7a24 */ /* 0x000fc400078e021f */
[----:B------:R-:W-:Y:S01]  /*1d00*/  IMAD R51, R29, c[0x0][0x538], RZ ;  /* 0x00014e001d337a24 */ /* 0x000fe200078e02ff */
[----:B------:R-:W-:Y:S01]  /*1d10*/  LEA.HI.X R45, R18, R2, R19, 0x2, P1 ;  /* 0x00000002122d7211 */ /* 0x000fe200008f1413 */
[----:B------:R-:W-:Y:S01]  /*1d20*/  IMAD.WIDE.U32 R18, R28, c[0x0][0x538], RZ ;  /* 0x00014e001c127a25 */ /* 0x000fe200078e00ff */
[----:B------:R-:W-:Y:S01]  /*1d30*/  LEA R30, P2, R36, R0, 0x2 ;  /* 0x00000000241e7211 */ /* 0x000fe200078410ff */
[----:B0-----:R0:W4:Y:S01]  /*1d40*/  LDG.E.CONSTANT R49, [R32.64] ;  /* 0x0000000420317981 */ /* 0x001122000c1e9900 */
[----:B------:R-:W-:Y:S01]  /*1d50*/  IADD3 R29, R37, R31, RZ ;  /* 0x0000001f251d7210 */ /* 0x000fe20007ffe0ff */
[----:B------:R-:W-:Y:S02]  /*1d60*/  IMAD R51, R28, c[0x0][0x53c], R51 ;  /* 0x00014f001c337a24 */ /* 0x000fe400078e0233 */
[----:B------:R-:W-:Y:S01]  /*1d70*/  IMAD R27, R27, c[0x0][0x538], RZ ;  /* 0x00014e001b1b7a24 */ /* 0x000fe200078e02ff */
[----:B------:R-:W-:Y:S01]  /*1d80*/  LEA.HI.X R31, R36, R2, R29, 0x2, P2 ;  /* 0x00000002241f7211 */ /* 0x000fe200010f141d */
[----:B------:R-:W-:Y:S01]  /*1d90*/  IMAD.WIDE.U32 R28, R26, c[0x0][0x538], RZ ;  /* 0x00014e001a1c7a25 */ /* 0x000fe200078e00ff */
[----:B------:R-:W-:Y:S01]  /*1da0*/  IADD3 R19, R19, R51, RZ ;  /* 0x0000003313137210 */ /* 0x000fe20007ffe0ff */
[----:B------:R-:W4:Y:S01]  /*1db0*/  LDG.E.CONSTANT R45, [R44.64] ;  /* 0x000000042c2d7981 */ /* 0x000f22000c1e9900 */
[----:B0-----:R-:W-:Y:S01]  /*1dc0*/  LEA R32, P1, R18, R0, 0x2 ;  /* 0x0000000012207211 */ /* 0x001fe200078210ff */
[----:B------:R-:W-:-:S02]  /*1dd0*/  IMAD R27, R26, c[0x0][0x53c], R27 ;  /* 0x00014f001a1b7a24 */ /* 0x000fc400078e021b */
[----:B------:R-:W4:Y:S01]  /*1de0*/  LDG.E.CONSTANT R31, [R30.64] ;  /* 0x000000041e1f7981 */ /* 0x000f22000c1e9900 */
        /* <DEDUP_REMOVED lines=10> */
[----:B------:R-:W-:-:S03]  /*1e90*/  IADD3 R11, R11, R29, RZ ;  /* 0x0000001d0b0b7210 */ /* 0x000fc60007ffe0ff */
[----:B------:R-:W-:Y:S01]  /*1ea0*/  IMAD R25, R24, c[0x0][0x53c], R25 ;  /* 0x00014f0018197a24 */ /* 0x000fe200078e0219 */
[----:B------:R-:W-:Y:S01]  /*1eb0*/  LEA R24, P1, R10, R0, 0x2 ;  /* 0x000000000a187211 */ /* 0x000fe200078210ff */
[----:B------:R-:W-:Y:S01]  /*1ec0*/  IMAD R29, R21, c[0x0][0x538], RZ ;  /* 0x00014e00151d7a24 */ /* 0x000fe200078e02ff */
[----:B------:R0:W4:Y:S02]  /*1ed0*/  LDG.E.CONSTANT R37, [R18.64] ;  /* 0x0000000412257981 */ /* 0x000124000c1e9900 */
        /* <DEDUP_REMOVED lines=9> */
[----:B------:R-:W4:Y:S01]  /*1f70*/  LDG.E.CONSTANT R25, [R24.64] ;  /* 0x0000000418197981 */ /* 0x000f22000c1e9900 */
[----:B------:R-:W-:Y:S01]  /*1f80*/  IADD3 R11, R11, R27, RZ ;  /* 0x0000001b0b0b7210 */ /* 0x000fe20007ffe0ff */
[----:B------:R-:W-:Y:S02]  /*1f90*/  IMAD R23, R22, c[0x0][0x53c], R19 ;  /* 0x00014f0016177a24 */ /* 0x000fe400078e0213 */
[----:B------:R-:W-:Y:S01]  /*1fa0*/  IMAD R15, R15, c[0x0][0x538], RZ ;  /* 0x00014e000f0f7a24 */ /* 0x000fe200078e02ff */
[----:B------:R-:W-:Y:S01]  /*1fb0*/  LEA.HI.X R19, R10, R2, R11, 0x2, P1 ;  /* 0x000000020a137211 */ /* 0x000fe200008f140b */
[----:B------:R-:W4:Y:S01]  /*1fc0*/  LDG.E.CONSTANT R29, [R28.64] ;  /* 0x000000041c1d7981 */ /* 0x000f22000c1e9900 */
[----:B------:R-:W-:-:S02]  /*1fd0*/  LEA R10, P1, R20, R0, 0x2 ;  /* 0x00000000140a7211 */ /* 0x000fc400078210ff */
[----:B------:R-:W-:Y:S01]  /*1fe0*/  IADD3 R11, R21, R23, RZ ;  /* 0x00000017150b7210 */ /* 0x000fe20007ffe0ff */
[----:B------:R-:W-:Y:S01]  /*1ff0*/  IMAD R27, R35, c[0x0][0x538], RZ ;  /* 0x00014e00231b7a24 */ /* 0x000fe200078e02ff */
[----:B------:R0:W4:Y:S01]  /*2000*/  LDG.E.CONSTANT R23, [R18.64] ;  /* 0x0000000412177981 */ /* 0x000122000c1e9900 */
[----:B------:R-:W-:Y:S01]  /*2010*/  IMAD R15, R14, c[0x0][0x53c], R15 ;  /* 0x00014f000e0f7a24 */ /* 0x000fe200078e020f */
[----:B------:R-:W-:Y:S01]  /*2020*/  LEA.HI.X R11, R20, R2, R11, 0x2, P1 ;  /* 0x00000002140b7211 */ /* 0x000fe200008f140b */
[----:B------:R-:W-:-:S04]  /*2030*/  IMAD.WIDE.U32 R20, R14, c[0x0][0x538], RZ ;  /* 0x00014e000e147a25 */ /* 0x000fc800078e00ff */
[----:B------:R-:W-:Y:S02]  /*2040*/  IMAD R17, R17, c[0x0][0x538], RZ ;  /* 0x00014e0011117a24 */ /* 0x000fe400078e02ff */
[----:B------:R-:W-:Y:S01]  /*2050*/  IMAD R27, R34, c[0x0][0x53c], R27 ;  /* 0x00014f00221b7a24 */ /* 0x000fe200078e021b */
[-C--:B------:R-:W-:Y:S01]  /*2060*/  LEA R14, P1, R20, R0.reuse, 0x2 ;  /* 0x00000000140e7211 */ /* 0x080fe200078210ff */
[----:B------:R-:W-:Y:S01]  /*2070*/  IMAD.WIDE.U32 R34, R34, c[0x0][0x538], RZ ;  /* 0x00014e0022227a25 */ /* 0x000fe200078e00ff */
[----:B------:R-:W-:Y:S01]  /*2080*/  IADD3 R15, R21, R15, RZ ;  /* 0x0000000f150f7210 */ /* 0x000fe20007ffe0ff */
[----:B------:R-:W4:Y:S02]  /*2090*/  LDG.E.CONSTANT R10, [R10.64] ;  /* 0x000000040a0a7981 */ /* 0x000f24000c1e9900 */
[----:B------:R-:W-:Y:S01]  /*20a0*/  IMAD R51, R16, c[0x0][0x53c], R17 ;  /* 0x00014f0010337a24 */ /* 0x000fe200078e0211 */
[----:B0-----:R-:W-:Y:S01]  /*20b0*/  LEA R18, P2, R34, R0, 0x2 ;  /* 0x0000000022127211 */ /* 0x001fe200078410ff */
[----:B------:R-:W-:Y:S01]  /*20c0*/  IMAD.WIDE.U32 R16, R16, c[0x0][0x538], RZ ;  /* 0x00014e0010107a25 */ /* 0x000fe200078e00ff */
[----:B------:R-:W-:-:S02]  /*20d0*/  IADD3 R19, R35, R27, RZ ;  /* 0x0000001b23137210 */ /* 0x000fc40007ffe0ff */
[-C--:B------:R-:W-:Y:S02]  /*20e0*/  LEA.HI.X R15, R20, R2.reuse, R15, 0x2, P1 ;  /* 0x00000002140f7211 */ /* 0x080fe400008f140f */
[----:B------:R-:W-:Y:S02]  /*20f0*/  LEA.HI.X R19, R34, R2, R19, 0x2, P2 ;  /* 0x0000000222137211 */ /* 0x000fe400010f1413 */
[----:B------:R-:W-:Y:S01]  /*2100*/  LEA R20, P1, R16, R0, 0x2 ;  /* 0x0000000010147211 */ /* 0x000fe200078210ff */
[----:B------:R-:W4:Y:S01]  /*2110*/  LDG.E.CONSTANT R14, [R14.64] ;  /* 0x000000040e0e7981 */ /* 0x000f22000c1e9900 */
[----:B------:R-:W-:-:S03]  /*2120*/  IADD3 R17, R17, R51, RZ ;  /* 0x0000003311117210 */ /* 0x000fc60007ffe0ff */
[----:B------:R-:W4:Y:S01]  /*2130*/  LDG.E.CONSTANT R18, [R18.64] ;  /* 0x0000000412127981 */ /* 0x000f22000c1e9900 */
[----:B------:R-:W-:-:S05]  /*2140*/  LEA.HI.X R21, R16, R2, R17, 0x2, P1 ;  /* 0x0000000210157211 */ /* 0x000fca00008f1411 */
[----:B------:R-:W4:Y:S01]  /*2150*/  LDG.E.CONSTANT R20, [R20.64] ;  /* 0x0000000414147981 */ /* 0x000f22000c1e9900 */
[----:B------:R-:W-:-:S04]  /*2160*/  IADD3 R6, P1, R6, 0x10, RZ ;  /* 0x0000001006067810 */ /* 0x000fc80007f3e0ff */
[----:B------:R-:W-:Y:S02]  /*2170*/  IADD3.X R7, RZ, R7, RZ, P1, !PT ;  /* 0x00000007ff077210 */ /* 0x000fe40000ffe4ff */
[----:B------:R-:W-:-:S04]  /*2180*/  ISETP.GE.U32.AND P1, PT, R6, -0xc, PT ;  /* 0xfffffff40600780c */ /* 0x000fc80003f26070 */
[----:B------:R-:W-:Y:S02]  /*2190*/  ISETP.GE.AND.EX P1, PT, R7, -0x1, PT, P1 ;  /* 0xffffffff0700780c */ /* 0x000fe40003f26310 */
[----:B------:R-:W-:-:S04]  /*21a0*/  IADD3 R12, P2, R12, 0x80, RZ ;  /* 0x000000800c0c7810 */ /* 0x000fc80007f5e0ff */
[----:B------:R-:W-:Y:S01]  /*21b0*/  IADD3.X R13, RZ, R13, RZ, P2, !PT ;  /* 0x0000000dff0d7210 */ /* 0x000fe200017fe4ff */
[----:B--2--5:R-:W-:-:S04]  /*21c0*/  FFMA.FTZ R46, R4, R46, R47 ;  /* 0x0000002e042e7223 */ /* 0x024fc8000001002f */
[----:B---3--:R-:W-:-:S04]  /*21d0*/  FFMA.FTZ R41, R4, R41, R46 ;  /* 0x0000002904297223 */ /* 0x008fc8000001002e */
[----:B----4-:R-:W-:-:S04]  /*21e0*/  FFMA.FTZ R41, R4, R43, R41 ;  /* 0x0000002b04297223 */ /* 0x010fc80000010029 */
[----:B------:R-:W-:-:S04]  /*21f0*/  FFMA.FTZ R39, R4, R39, R41 ;  /* 0x0000002704277223 */ /* 0x000fc80000010029 */
        /* <DEDUP_REMOVED lines=11> */
[----:B------:R-:W-:Y:S01]  /*22b0*/  FFMA.FTZ R47, R4, R20, R23 ;  /* 0x00000014042f7223 */ /* 0x000fe20000010017 */
[----:B------:R-:W-:Y:S05]  /*22c0*/  @!P1 BRA `(.L_x_3357) ;  /* 0xfffff69000009947 */ /* 0x000fea000383ffff */
[----:B------:R-:W-:Y:S05]  /*22d0*/  BSYNC B5 ;  /* 0x0000000000057941 */ /* 0x000fea0003800000 */
.L_x_3356:
[----:B------:R-:W-:Y:S02]  /*22e0*/  MOV R14, R12 ;  /* 0x0000000c000e7202 */ /* 0x000fe40000000f00 */
[----:B------:R-:W-:Y:S02]  /*22f0*/  MOV R15, R13 ;  /* 0x0000000d000f7202 */ /* 0x000fe40000000f00 */
.L_x_3355:
[----:B------:R-:W-:Y:S05]  /*2300*/  BSYNC B4 ;  /* 0x0000000000047941 */ /* 0x000fea0003800000 */
.L_x_3354:
        /* <DEDUP_REMOVED lines=28> */
[----:B------:R-:W-:Y:S01]  /*24d0*/  IMAD R25, R25, c[0x0][0x538], RZ ;  /* 0x00014e0019197a24 */ /* 0x000fe200078e02ff */
        /* <DEDUP_REMOVED lines=12> */
[----:B------:R-:W3:Y:S02]  /*25a0*/  LDG.E.CONSTANT R23, [R22.64] ;  /* 0x0000000416177981 */ /* 0x000ee4000c1e9900 */
[----:B------:R-:W-:Y:S01]  /*25b0*/  LEA.HI.X R31, R28, R2, R21, 0x2, P0 ;  /* 0x000000021c1f7211 */ /* 0x000fe200000f1415 */
[----:B------:R-:W-:Y:S01]  /*25c0*/  IMAD R17, R17, c[0x0][0x538], RZ ;  /* 0x00014e0011117a24 */ /* 0x000fe200078e02ff */
[----:B------:R-:W-:Y:S01]  /*25d0*/  LEA R20, P0, R24, R0, 0x2 ;  /* 0x0000000018147211 */ /* 0x000fe200078010ff */
[----:B------:R0:W4:Y:S01]  /*25e0*/  LDG.E.CONSTANT R19, [R26.64] ;  /* 0x000000041a137981 */ /* 0x000122000c1e9900 */
[----:B------:R-:W-:Y:S01]  /*25f0*/  IADD3 R21, R25, R29, RZ ;  /* 0x0000001d19157210 */ /* 0x000fe20007ffe0ff */
[----:B------:R-:W-:-:S02]  /*2600*/  IMAD R15, R15, c[0x0][0x538], RZ ;  /* 0x00014e000f0f7a24 */ /* 0x000fc400078e02ff */
[----:B------:R-:W-:Y:S01]  /*2610*/  IMAD R17, R16, c[0x0][0x53c], R17 ;  /* 0x00014f0010117a24 */ /* 0x000fe200078e0211 */
[----:B------:R-:W-:Y:S01]  /*2620*/  LEA.HI.X R21, R24, R2, R21, 0x2, P0 ;  /* 0x0000000218157211 */ /* 0x000fe200000f1415 */
[----:B------:R-:W-:Y:S01]  /*2630*/  IMAD.WIDE.U32 R24, R16, c[0x0][0x538], RZ ;  /* 0x00014e0010187a25 */ /* 0x000fe200078e00ff */
[----:B------:R-:W3:Y:S03]  /*2640*/  LDG.E.CONSTANT R31, [R30.64] ;  /* 0x000000041e1f7981 */ /* 0x000ee6000c1e9900 */
[----:B------:R-:W-:Y:S01]  /*2650*/  IMAD R11, R11, c[0x0][0x538], RZ ;  /* 0x00014e000b0b7a24 */ /* 0x000fe200078e02ff */
[----:B------:R-:W3:Y:S01]  /*2660*/  LDG.E.CONSTANT R20, [R20.64] ;  /* 0x0000000414147981 */ /* 0x000ee2000c1e9900 */
[C---:B------:R-:W-:Y:S01]  /*2670*/  IMAD R29, R14.reuse, c[0x0][0x53c], R15 ;  /* 0x00014f000e1d7a24 */ /* 0x040fe200078e020f */
[----:B------:R-:W-:Y:S01]  /*2680*/  IADD3 R15, R25, R17, RZ ;  /* 0x00000011190f7210 */ /* 0x000fe20007ffe0ff */
[----:B0-----:R-:W-:Y:S01]  /*2690*/  IMAD.WIDE.U32 R26, R14, c[0x0][0x538], RZ ;  /* 0x00014e000e1a7a25 */ /* 0x001fe200078e00ff */
[----:B------:R-:W-:-:S03]  /*26a0*/  LEA R14, P0, R24, R0, 0x2 ;  /* 0x00000000180e7211 */ /* 0x000fc600078010ff */
[----:B------:R-:W-:Y:S01]  /*26b0*/  IMAD R33, R10, c[0x0][0x53c], R11 ;  /* 0x00014f000a217a24 */ /* 0x000fe200078e020b */
[----:B------:R-:W-:Y:S01]  /*26c0*/  LEA.HI.X R15, R24, R2, R15, 0x2, P0 ;  /* 0x00000002180f7211 */ /* 0x000fe200000f140f */
[----:B------:R-:W-:Y:S01]  /*26d0*/  IMAD.WIDE.U32 R10, R10, c[0x0][0x538], RZ ;  /* 0x00014e000a0a7a25 */ /* 0x000fe200078e00ff */
[-C--:B------:R-:W-:Y:S02]  /*26e0*/  LEA R16, P1, R26, R0.reuse, 0x2 ;  /* 0x000000001a107211 */ /* 0x080fe400078210ff */
[----:B------:R-:W-:Y:S01]  /*26f0*/  IADD3 R17, R27, R29, RZ ;  /* 0x0000001d1b117210 */ /* 0x000fe20007ffe0ff */
[----:B------:R-:W3:Y:S01]  /*2700*/  LDG.E.CONSTANT R14, [R14.64] ;  /* 0x000000040e0e7981 */ /* 0x000ee2000c1e9900 */
[----:B------:R-:W-:Y:S02]  /*2710*/  LEA R24, P0, R10, R0, 0x2 ;  /* 0x000000000a187211 */ /* 0x000fe400078010ff */
[----:B------:R-:W-:Y:S02]  /*2720*/  LEA.HI.X R17, R26, R2, R17, 0x2, P1 ;  /* 0x000000021a117211 */ /* 0x000fe400008f1411 */
[----:B------:R-:W-:-:S03]  /*2730*/  IADD3 R11, R11, R33, RZ ;  /* 0x000000210b0b7210 */ /* 0x000fc60007ffe0ff */
[----:B------:R-:W3:Y:S01]  /*2740*/  LDG.E.CONSTANT R16, [R16.64] ;  /* 0x0000000410107981 */ /* 0x000ee2000c1e9900 */
[----:B------:R-:W-:-:S05]  /*2750*/  LEA.HI.X R25, R10, R2, R11, 0x2, P0 ;  /* 0x000000020a197211 */ /* 0x000fca00000f140b */
[----:B------:R-:W3:Y:S01]  /*2760*/  LDG.E.CONSTANT R24, [R24.64] ;  /* 0x0000000418187981 */ /* 0x000ee2000c1e9900 */
[----:B------:R-:W-:Y:S02]  /*2770*/  IADD3 R6, P2, R6, 0x8, RZ ;  /* 0x0000000806067810 */ /* 0x000fe40007f5e0ff */
[----:B------:R-:W-:Y:S02]  /*2780*/  PLOP3.LUT P0, PT, PT, PT, PT, 0x8, 0x0 ;  /* 0x000000000000781c */ /* 0x000fe40003f0e170 */
[----:B------:R-:W-:Y:S01]  /*2790*/  IADD3.X R7, RZ, R7, RZ, P2, !PT ;  /* 0x00000007ff077210 */ /* 0x000fe200017fe4ff */
[----:B--2--5:R-:W-:-:S04]  /*27a0*/  FFMA.FTZ R18, R4, R18, R47 ;  /* 0x0000001204127223 */ /* 0x024fc8000001002f */
[----:B----4-:R-:W-:-:S04]  /*27b0*/  FFMA.FTZ R18, R4, R19, R18 ;  /* 0x0000001304127223 */ /* 0x010fc80000010012 */
[----:B---3--:R-:W-:-:S04]  /*27c0*/  FFMA.FTZ R18, R4, R23, R18 ;  /* 0x0000001704127223 */ /* 0x008fc80000010012 */
[----:B------:R-:W-:-:S04]  /*27d0*/  FFMA.FTZ R31, R4, R31, R18 ;  /* 0x0000001f041f7223 */ /* 0x000fc80000010012 */
[----:B------:R-:W-:-:S04]  /*27e0*/  FFMA.FTZ R31, R4, R20, R31 ;  /* 0x00000014041f7223 */ /* 0x000fc8000001001f */
[----:B------:R-:W-:Y:S01]  /*27f0*/  FFMA.FTZ R31, R4, R14, R31 ;  /* 0x0000000e041f7223 */ /* 0x000fe2000001001f */
[----:B------:R-:W-:-:S04]  /*2800*/  IADD3 R14, P1, R12, 0x40, RZ ;  /* 0x000000400c0e7810 */ /* 0x000fc80007f3e0ff */
[----:B------:R-:W-:Y:S01]  /*2810*/  IADD3.X R15, RZ, R13, RZ, P1, !PT ;  /* 0x0000000dff0f7210 */ /* 0x000fe20000ffe4ff */
[C---:B------:R-:W-:Y:S01]  /*2820*/  FFMA.FTZ R31, R4.reuse, R16, R31 ;  /* 0x00000010041f7223 */ /* 0x040fe2000001001f */
[----:B------:R-:W-:Y:S02]  /*2830*/  MOV R12, R14 ;  /* 0x0000000e000c7202 */ /* 0x000fe40000000f00 */
[----:B------:R-:W-:Y:S01]  /*2840*/  MOV R13, R15 ;  /* 0x0000000f000d7202 */ /* 0x000fe20000000f00 */
[----:B------:R-:W-:Y:S02]  /*2850*/  FFMA.FTZ R47, R4, R24, R31 ;  /* 0x00000018042f7223 */ /* 0x000fe4000001001f */
.L_x_3359:
[----:B------:R-:W-:Y:S05]  /*2860*/  BSYNC B4 ;  /* 0x0000000000047941 */ /* 0x000fea0003800000 */
.L_x_3358:
[----:B------:R-:W-:-:S04]  /*2870*/  ISETP.NE.U32.AND P1, PT, R6, RZ, PT ;  /* 0x000000ff0600720c */ /* 0x000fc80003f25070 */
[----:B------:R-:W-:-:S13]  /*2880*/  ISETP.NE.OR.EX P0, PT, R7, RZ, P0, P1 ;  /* 0x000000ff0700720c */ /* 0x000fda0000705710 */
[----:B------:R-:W-:Y:S01]  /*2890*/  @!P0 BREAK B3 ;  /* 0x0000000000038942 */ /* 0x000fe20003800000 */
[----:B------:R-:W-:Y:S05]  /*28a0*/  @!P0 BRA `(.L_x_3351) ;  /* 0x0000030000008947 */ /* 0x000fea0003800000 */
.L_x_3353:
[----:B------:R-:W-:Y:S05]  /*28b0*/  BSYNC B3 ;  /* 0x0000000000037941 */ /* 0x000fea0003800000 */
.L_x_3352:
[----:B------:R-:W-:Y:S02]  /*28c0*/  BSSY B3, `(.L_x_3360) ;  /* 0x000002c000037945 */ /* 0x000fe40003800000 */
.L_x_3361:
[----:B------:R-:W2:Y:S04]  /*28d0*/  LDG.E.64.CONSTANT R10, [R12.64] ;  /* 0x000000040c0a7981 */ /* 0x000ea8000c1e9b00 */
[----:B------:R-:W3:Y:S04]  /*28e0*/  LDG.E.64.CONSTANT R18, [R12.64+0x8] ;  /* 0x000008040c127981 */ /* 0x000ee8000c1e9b00 */
[----:B------:R-:W4:Y:S04]  /*28f0*/  LDG.E.64.CONSTANT R20, [R12.64+0x10] ;  /* 0x000010040c147981 */ /* 0x000f28000c1e9b00 */
[----:B------:R-:W4:Y:S01]  /*2900*/  LDG.E.64.CONSTANT R14, [R12.64+0x18] ;  /* 0x000018040c0e7981 */ /* 0x000f22000c1e9b00 */
        /* <DEDUP_REMOVED lines=8> */
[----:B------:R-:W-:Y:S01]  /*2990*/  IMAD R23, R15, c[0x0][0x538], RZ ;  /* 0x00014e000f177a24 */ /* 0x000fe200078e02ff */
[----:B------:R-:W-:Y:S01]  /*29a0*/  LEA.HI.X R11, R16, R2, R11, 0x2, P0 ;  /* 0x00000002100b7211 */ /* 0x000fe200000f140b */
[----:B------:R-:W-:-:S04]  /*29b0*/  IMAD.WIDE.U32 R16, R18, c[0x0][0x538], RZ ;  /* 0x00014e0012107a25 */ /* 0x000fc800078e00ff */
[----:B------:R-:W-:Y:S01]  /*29c0*/  IMAD R15, R20, c[0x0][0x53c], R21 ;  /* 0x00014f00140f7a24 */ /* 0x000fe200078e0215 */
[-C--:B------:R-:W-:Y:S01]  /*29d0*/  LEA R18, P0, R16, R0.reuse, 0x2 ;  /* 0x0000000010127211 */ /* 0x080fe200078010ff */
        /* <DEDUP_REMOVED lines=14> */
[----:B------:R-:W4:Y:S01]  /*2ac0*/  LDG.E.CONSTANT R16, [R16.64] ;  /* 0x0000000410107981 */ /* 0x000f22000c1e9900 */
[----:B------:R-:W-:-:S04]  /*2ad0*/  IADD3 R6, P0, R6, 0x4, RZ ;  /* 0x0000000406067810 */ /* 0x000fc80007f1e0ff */
[----:B------:R-:W-:Y:S02]  /*2ae0*/  IADD3.X R7, RZ, R7, RZ, P0, !PT ;  /* 0x00000007ff077210 */ /* 0x000fe400007fe4ff */
[----:B------:R-:W-:-:S04]  /*2af0*/  ISETP.NE.U32.AND P0, PT, R6, RZ, PT ;  /* 0x000000ff0600720c */ /* 0x000fc80003f05070 */
[----:B------:R-:W-:Y:S02]  /*2b00*/  ISETP.NE.AND.EX P0, PT, R7, RZ, PT, P0 ;  /* 0x000000ff0700720c */ /* 0x000fe40003f05300 */
[----:B------:R-:W-:-:S04]  /*2b10*/  IADD3 R12, P1, R12, 0x20, RZ ;  /* 0x000000200c0c7810 */ /* 0x000fc80007f3e0ff */
[----:B------:R-:W-:Y:S01]  /*2b20*/  IADD3.X R13, RZ, R13, RZ, P1, !PT ;  /* 0x0000000dff0d7210 */ /* 0x000fe20000ffe4ff */
[----:B--2--5:R-:W-:-:S04]  /*2b30*/  FFMA.FTZ R47, R4, R10, R47 ;  /* 0x0000000a042f7223 */ /* 0x024fc8000001002f */
[----:B---3--:R-:W-:-:S04]  /*2b40*/  FFMA.FTZ R47, R4, R18, R47 ;  /* 0x00000012042f7223 */ /* 0x008fc8000001002f */
[----:B----4-:R-:W-:-:S04]  /*2b50*/  FFMA.FTZ R47, R4, R14, R47 ;  /* 0x0000000e042f7223 */ /* 0x010fc8000001002f */
[----:B------:R-:W-:Y:S01]  /*2b60*/  FFMA.FTZ R47, R4, R16, R47 ;  /* 0x00000010042f7223 */ /* 0x000fe2000001002f */
[----:B------:R-:W-:Y:S05]  /*2b70*/  @P0 BRA `(.L_x_3361) ;  /* 0xfffffd5000000947 */ /* 0x000fea000383ffff */
[----:B------:R-:W-:Y:S05]  /*2b80*/  BSYNC B3 ;  /* 0x0000000000037941 */ /* 0x000fea0003800000 */
.L_x_3360:
[----:B------:R-:W-:Y:S02]  /*2b90*/  MOV R14, R12 ;  /* 0x0000000c000e7202 */ /* 0x000fe40000000f00 */
[----:B------:R-:W-:Y:S02]  /*2ba0*/  MOV R15, R13 ;  /* 0x0000000d000f7202 */ /* 0x000fe40000000f00 */
.L_x_3351:
[----:B0-----:R-:W-:Y:S05]  /*2bb0*/  BSYNC B0 ;  /* 0x0000000000007941 */ /* 0x001fea0003800000 */
.L_x_3350:
        /* <DEDUP_REMOVED lines=15> */
[----:B--2--5:R-:W-:-:S12]  /*2cb0*/  FFMA.FTZ R47, R4, R6, R47 ;  /* 0x00000006042f7223 */ /* 0x024fd8000001002f */
        /* <DEDUP_REMOVED lines=19> */
[----:B--2---:R-:W-:-:S04]  /*2df0*/  FFMA.FTZ R47, R4, R6, R47 ;  /* 0x00000006042f7223 */ /* 0x004fc8000001002f */
[----:B---3--:R-:W-:Y:S02]  /*2e00*/  @P0 FFMA.FTZ R47, R4, R10, R47 ;  /* 0x0000000a042f0223 */ /* 0x008fe4000001002f */
.L_x_3349:
[----:B------:R-:W-:Y:S05]  /*2e10*/  BSYNC B1 ;  /* 0x0000000000017941 */ /* 0x000fea0003800000 */
.L_x_3348:
[----:B------:R0:W-:Y:S01]  /*2e20*/  STG.E [R8.64], R47 ;  /* 0x0000002f08007986 */ /* 0x0001e2000c101904 */
[----:B------:R-:W-:-:S03]  /*2e30*/  IADD3 R3, R3, 0x80, RZ ;  /* 0x0000008003037810 */ /* 0x000fc60007ffe0ff */
.L_x_3346:
[----:B------:R-:W-:Y:S05]  /*2e40*/  BSYNC B2 ;  /* 0x0000000000027941 */ /* 0x000fea0003800000 */
.L_x_3345:
[----:B------:R-:W-:Y:S01]  /*2e50*/  WARPSYNC 0xffffffff ;  /* 0xffffffff00007948 */ /* 0x000fe20003800000 */
[----:B------:R-:W-:Y:S01]  /*2e60*/  ISETP.GE.AND P0, PT, R3, c[0x0][0x160], PT ;  /* 0x0000580003007a0c */ /* 0x000fe20003f06270 */
[----:B------:R-:W-:Y:S01]  /*2e70*/  BSSY B1, `(.L_x_3362) ;  /* 0x000110e000017945 */ /* 0x000fe20003800000 */
[----:B------:R-:W-:Y:S11]  /*2e80*/  BSSY B0, `(.L_x_3363) ;  /* 0x0000e37000007945 */ /* 0x000ff60003800000 */
[----:B------:R-:W-:Y:S05]  /*2e90*/  @P0 BRA `(.L_x_3364) ;  /* 0x00005ac000000947 */ /* 0x000fea0003800000 */
[----:B------:R-:W-:Y:S01]  /*2ea0*/  ISETP.NE.AND P0, PT, RZ, c[0x0][0x168], PT ;  /* 0x00005a00ff007a0c */ /* 0x000fe20003f05270 */
[----:B------:R-:W-:Y:S01]  /*2eb0*/  HFMA2.MMA R6, -RZ, RZ, 0, 0 ;  /* 0x00000000ff067435 */ /* 0x000fe200000001ff */
[----:B-----5:R-:W-:Y:S01]  /*2ec0*/  CS2R R4, SRZ ;  /* 0x0000000000047805 */ /* 0x020fe2000001ff00 */
        /* <DEDUP_REMOVED lines=328> */
.L_x_3365:
        /* <DEDUP_REMOVED lines=60> */
.L_x_3375:
        /* <DEDUP_REMOVED lines=152> */
.L_x_3374:
[----:B------:R-:W-:Y:S02]  /*5090*/  MOV R14, R12 ;  /* 0x0000000c000e7202 */ /* 0x000fe40000000f00 */
[----:B------:R-:W-:Y:S02]  /*50a0*/  MOV R15, R13 ;  /* 0x0000000d000f7202 */ /* 0x000fe40000000f00 */
.L_x_3373:
[----:B------:R-:W-:Y:S05]  /*50b0*/  BSYNC B5 ;  /* 0x0000000000057941 */ /* 0x000fea0003800000 */
.L_x_3372:
        /* <DEDUP_REMOVED lines=85> */
.L_x_3377:
[----:B------:R-:W-:Y:S05]  /*5610*/  BSYNC B5 ;  /* 0x0000000000057941 */ /* 0x000fea0003800000 */
.L_x_3376:
[----:B------:R-:W-:-:S04]  /*5620*/  ISETP.NE.U32.AND P1, PT, R6, RZ, PT ;  /* 0x000000ff0600720c */ /* 0x000fc80003f25070 */
[----:B------:R-:W-:-:S13]  /*5630*/  ISETP.NE.OR.EX P0, PT, R7, RZ, P0, P1 ;  /* 0x000000ff0700720c */ /* 0x000fda0000705710 */
[----:B------:R-:W-:Y:S01]  /*5640*/  @!P0 BREAK B2 ;  /* 0x0000000000028942 */ /* 0x000fe20003800000 */
[----:B------:R-:W-:Y:S05]  /*5650*/  @!P0 BRA `(.L_x_3369) ;  /* 0x0000030000008947 */ /* 0x000fea0003800000 */
.L_x_3371:
[----:B------:R-:W-:Y:S05]  /*5660*/  BSYNC B2 ;  /* 0x0000000000027941 */ /* 0x000fea0003800000 */
.L_x_3370:
[----:B------:R-:W-:Y:S02]  /*5670*/  BSSY B2, `(.L_x_3378) ;  /* 0x000002c000027945 */ /* 0x000fe40003800000 */
.L_x_3379:
        /* <DEDUP_REMOVED lines=44> */
.L_x_3378:
[----:B------:R-:W-:Y:S02]  /*5940*/  MOV R14, R12 ;  /* 0x0000000c000e7202 */ /* 0x000fe40000000f00 */
[----:B------:R-:W-:Y:S02]  /*5950*/  MOV R15, R13 ;  /* 0x0000000d000f7202 */ /* 0x000fe40000000f00 */
.L_x_3369:
[----:B0-----:R-:W-:Y:S05]  /*5960*/  BSYNC B3 ;  /* 0x0000000000037941 */ /* 0x001fea0003800000 */
.L_x_3368:
        /* <DEDUP_REMOVED lines=37> */
.L_x_3367:
[----:B------:R-:W-:Y:S05]  /*5bc0*/  BSYNC B4 ;  /* 0x0000000000047941 */ /* 0x000fea0003800000 */
.L_x_3366:
[----:B------:R0:W-:Y:S01]  /*5bd0*/  STG.E [R8.64], R47 ;  /* 0x0000002f08007986 */ /* 0x0001e2000c101904 */
[----:B------:R-:W-:-:S04]  /*5be0*/  IADD3 R3, R3, 0x80, RZ ;  /* 0x0000008003037810 */ /* 0x000fc80007ffe0ff */
[----:B------:R-:W-:-:S13]  /*5bf0*/  ISETP.GE.AND P0, PT, R3, c[0x0][0x160], PT ;  /* 0x0000580003007a0c */ /* 0x000fda0003f06270 */
[----:B------:R-:W-:Y:S05]  /*5c00*/  @P0 BRA `(.L_x_3380) ;  /* 0x00005ac000000947 */ /* 0x000fea0003800000 */
[----:B0-----:R-:W-:Y:S01]  /*5c10*/  ISETP.NE.AND P0, PT, RZ, c[0x0][0x168], PT ;  /* 0x00005a00ff007a0c */ /* 0x001fe20003f05270 */
[----:B------:R-:W-:Y:S01]  /*5c20*/  HFMA2.MMA R6, -RZ, RZ, 0, 0 ;  /* 0x00000000ff067435 */ /* 0x000fe200000001ff */
[----:B-----5:R-:W-:Y:S01]  /*5c30*/  CS2R R4, SRZ ;  /* 0x0000000000047805 */ /* 0x020fe2000001ff00 */
        /* <DEDUP_REMOVED lines=328> */
.L_x_3381:
        /* <DEDUP_REMOVED lines=60> */
.L_x_3391:
        /* <DEDUP_REMOVED lines=152> */
.L_x_3390:
[----:B------:R-:W-:Y:S02]  /*7e00*/  MOV R14, R12 ;  /* 0x0000000c000e7202 */ /* 0x000fe40000000f00 */
[----:B------:R-:W-:Y:S02]  /*7e10*/  MOV R15, R13 ;  /* 0x0000000d000f7202 */ /* 0x000fe40000000f00 */
.L_x_3389:
[----:B------:R-:W-:Y:S05]  /*7e20*/  BSYNC B5 ;  /* 0x0000000000057941 */ /* 0x000fea0003800000 */
.L_x_3388:
        /* <DEDUP_REMOVED lines=85> */
.L_x_3393:
[----:B------:R-:W-:Y:S05]  /*8380*/  BSYNC B5 ;  /* 0x0000000000057941 */ /* 0x000fea0003800000 */
.L_x_3392:
[----:B------:R-:W-:-:S04]  /*8390*/  ISETP.NE.U32.AND P1, PT, R6, RZ, PT ;  /* 0x000000ff0600720c */ /* 0x000fc80003f25070 */
[----:B------:R-:W-:-:S13]  /*83a0*/  ISETP.NE.OR.EX P0, PT, R7, RZ, P0, P1 ;  /* 0x000000ff0700720c */ /* 0x000fda0000705710 */
[----:B------:R-:W-:Y:S01]  /*83b0*/  @!P0 BREAK B2 ;  /* 0x0000000000028942 */ /* 0x000fe20003800000 */
[----:B------:R-:W-:Y:S05]  /*83c0*/  @!P0 BRA `(.L_x_3385) ;  /* 0x0000030000008947 */ /* 0x000fea0003800000 */
.L_x_3387:
[----:B------:R-:W-:Y:S05]  /*83d0*/  BSYNC B2 ;  /* 0x0000000000027941 */ /* 0x000fea0003800000 */
.L_x_3386:
[----:B------:R-:W-:Y:S02]  /*83e0*/  BSSY B2, `(.L_x_3394) ;  /* 0x000002c000027945 */ /* 0x000fe40003800000 */
.L_x_3395:
        /* <DEDUP_REMOVED lines=44> */
.L_x_3394:
[----:B------:R-:W-:Y:S02]  /*86b0*/  MOV R14, R12 ;  /* 0x0000000c000e7202 */ /* 0x000fe40000000f00 */
[----:B------:R-:W-:Y:S02]  /*86c0*/  MOV R15, R13 ;  /* 0x0000000d000f7202 */ /* 0x000fe40000000f00 */
.L_x_3385:
[----:B0-----:R-:W-:Y:S05]  /*86d0*/  BSYNC B3 ;  /* 0x0000000000037941 */ /* 0x001fea0003800000 */
.L_x_3384:
        /* <DEDUP_REMOVED lines=37> */
.L_x_3383:
[----:B------:R-:W-:Y:S05]  /*8930*/  BSYNC B4 ;  /* 0x0000000000047941 */ /* 0x000fea0003800000 */
.L_x_3382:
[----:B------:R0:W-:Y:S01]  /*8940*/  STG.E [R8.64], R47 ;  /* 0x0000002f08007986 */ /* 0x0001e2000c101904 */
[----:B------:R-:W-:-:S04]  /*8950*/  IADD3 R3, R3, 0x80, RZ ;  /* 0x0000008003037810 */ /* 0x000fc80007ffe0ff */
.L_x_3364:
[----:B------:R-:W-:-:S13]  /*8960*/  ISETP.GE.AND P0, PT, R3, c[0x0][0x160], PT ;  /* 0x0000580003007a0c */ /* 0x000fda0003f06270 */
[----:B------:R-:W-:Y:S05]  /*8970*/  @P0 BRA `(.L_x_3396) ;  /* 0x00005ac000000947 */ /* 0x000fea0003800000 */
[----:B------:R-:W-:Y:S01]  /*8980*/  ISETP.NE.AND P0, PT, RZ, c[0x0][0x168], PT ;  /* 0x00005a00ff007a0c */ /* 0x000fe20003f05270 */
[----:B------:R-:W-:Y:S01]  /*8990*/  HFMA2.MMA R6, -RZ, RZ, 0, 0 ;  /* 0x00000000ff067435 */ /* 0x000fe200000001ff */
[----:B-----5:R-:W-:Y:S01]  /*89a0*/  CS2R R4, SRZ ;  /* 0x0000000000047805 */ /* 0x020fe2000001ff00 */
        /* <DEDUP_REMOVED lines=328> */
.L_x_3397:
        /* <DEDUP_REMOVED lines=60> */
.L_x_3407:
        /* <DEDUP_REMOVED lines=152> */
.L_x_3406:
[----:B------:R-:W-:Y:S02]  /*ab70*/  MOV R14, R12 ;  /* 0x0000000c000e7202 */ /* 0x000fe40000000f00 */
[----:B------:R-:W-:Y:S02]  /*ab80*/  MOV R15, R13 ;  /* 0x0000000d000f7202 */ /* 0x000fe40000000f00 */
.L_x_3405:
[----:B------:R-:W-:Y:S05]  /*ab90*/  BSYNC B5 ;  /* 0x0000000000057941 */ /* 0x000fea0003800000 */
.L_x_3404:
        /* <DEDUP_REMOVED lines=85> */
.L_x_3409:
[----:B------:R-:W-:Y:S05]  /*b0f0*/  BSYNC B5 ;  /* 0x0000000000057941 */ /* 0x000fea0003800000 */
.L_x_3408:
[----:B------:R-:W-:-:S04]  /*b100*/  ISETP.NE.U32.AND P1, PT, R6, RZ, PT ;  /* 0x000000ff0600720c */ /* 0x000fc80003f25070 */
[----:B------:R-:W-:-:S13]  /*b110*/  ISETP.NE.OR.EX P0, PT, R7, RZ, P0, P1 ;  /* 0x000000ff0700720c */ /* 0x000fda0000705710 */
[----:B------:R-:W-:Y:S01]  /*b120*/  @!P0 BREAK B2 ;  /* 0x0000000000028942 */ /* 0x000fe20003800000 */
[----:B------:R-:W-:Y:S05]  /*b130*/  @!P0 BRA `(.L_x_3401) ;  /* 0x0000030000008947 */ /* 0x000fea0003800000 */
.L_x_3403:
[----:B------:R-:W-:Y:S05]  /*b140*/  BSYNC B2 ;  /* 0x0000000000027941 */ /* 0x000fea0003800000 */
.L_x_3402:
[----:B------:R-:W-:Y:S02]  /*b150*/  BSSY B2, `(.L_x_3410) ;  /* 0x000002c000027945 */ /* 0x000fe40003800000 */
.L_x_3411:
        /* <DEDUP_REMOVED lines=44> */
.L_x_3410:
[----:B------:R-:W-:Y:S02]  /*b420*/  MOV R14, R12 ;  /* 0x0000000c000e7202 */ /* 0x000fe40000000f00 */
[----:B------:R-:W-:Y:S02]  /*b430*/  MOV R15, R13 ;  /* 0x0000000d000f7202 */ /* 0x000fe40000000f00 */
.L_x_3401:
[----:B0-----:R-:W-:Y:S05]  /*b440*/  BSYNC B3 ;  /* 0x0000000000037941 */ /* 0x001fea0003800000 */
.L_x_3400:
        /* <DEDUP_REMOVED lines=37> */
.L_x_3399:
[----:B------:R-:W-:Y:S05]  /*b6a0*/  BSYNC B4 ;  /* 0x0000000000047941 */ /* 0x000fea0003800000 */
.L_x_3398:
[----:B------:R0:W-:Y:S01]  /*b6b0*/  STG.E [R8.64], R47 ;  /* 0x0000002f08007986 */ /* 0x0001e2000c101904 */
[----:B------:R-:W-:-:S04]  /*b6c0*/  IADD3 R3, R3, 0x80, RZ ;  /* 0x0000008003037810 */ /* 0x000fc80007ffe0ff */
.L_x_3380:
[----:B0-----:R-:W-:-:S13]  /*b6d0*/  ISETP.GE.AND P0, PT, R3, c[0x0][0x160], PT ;  /* 0x0000580003007a0c */ /* 0x001fda0003f06270 */
[----:B------:R-:W-:Y:S05]  /*b6e0*/  @P0 BRA `(.L_x_3412) ;  /* 0x00005ad000000947 */ /* 0x000fea0003800000 */
[----:B------:R-:W-:Y:S01]  /*b6f0*/  ISETP.NE.AND P0, PT, RZ, c[0x0][0x168], PT ;  /* 0x00005a00ff007a0c */ /* 0x000fe20003f05270 */
        /* <DEDUP_REMOVED lines=330> */
.L_x_3413:
        /* <DEDUP_REMOVED lines=60> */
.L_x_3423:
        /* <DEDUP_REMOVED lines=152> */
.L_x_3422:
[----:B------:R-:W-:Y:S02]  /*d8e0*/  MOV R14, R12 ;  /* 0x0000000c000e7202 */ /* 0x000fe40000000f00 */
[----:B------:R-:W-:Y:S02]  /*d8f0*/  MOV R15, R13 ;  /* 0x0000000d000f7202 */ /* 0x000fe40000000f00 */
.L_x_3421:
[----:B------:R-:W-:Y:S05]  /*d900*/  BSYNC B5 ;  /* 0x0000000000057941 */ /* 0x000fea0003800000 */
.L_x_3420:
        /* <DEDUP_REMOVED lines=85> */
.L_x_3425:
[----:B------:R-:W-:Y:S05]  /*de60*/  BSYNC B5 ;  /* 0x0000000000057941 */ /* 0x000fea0003800000 */
.L_x_3424:
[----:B------:R-:W-:-:S04]  /*de70*/  ISETP.NE.U32.AND P1, PT, R6, RZ, PT ;  /* 0x000000ff0600720c */ /* 0x000fc80003f25070 */
[----:B------:R-:W-:-:S13]  /*de80*/  ISETP.NE.OR.EX P0, PT, R7, RZ, P0, P1 ;  /* 0x000000ff0700720c */ /* 0x000fda0000705710 */
[----:B------:R-:W-:Y:S01]  /*de90*/  @!P0 BREAK B2 ;  /* 0x0000000000028942 */ /* 0x000fe20003800000 */
[----:B------:R-:W-:Y:S05]  /*dea0*/  @!P0 BRA `(.L_x_3417) ;  /* 0x0000030000008947 */ /* 0x000fea0003800000 */
.L_x_3419:
[----:B------:R-:W-:Y:S05]  /*deb0*/  BSYNC B2 ;  /* 0x0000000000027941 */ /* 0x000fea0003800000 */
.L_x_3418:
[----:B------:R-:W-:Y:S02]  /*dec0*/  BSSY B2, `(.L_x_3426) ;  /* 0x000002c000027945 */ /* 0x000fe40003800000 */
.L_x_3427:
        /* <DEDUP_REMOVED lines=44> */
.L_x_3426:
[----:B------:R-:W-:Y:S02]  /*e190*/  MOV R14, R12 ;  /* 0x0000000c000e7202 */ /* 0x000fe40000000f00 */
[----:B------:R-:W-:Y:S02]  /*e1a0*/  MOV R15, R13 ;  /* 0x0000000d000f7202 */ /* 0x000fe40000000f00 */
.L_x_3417:
[----:B0-----:R-:W-:Y:S05]  /*e1b0*/  BSYNC B3 ;  /* 0x0000000000037941 */ /* 0x001fea0003800000 */
.L_x_3416:
        /* <DEDUP_REMOVED lines=37> */
.L_x_3415:
[----:B------:R-:W-:Y:S05]  /*e410*/  BSYNC B4 ;  /* 0x0000000000047941 */ /* 0x000fea0003800000 */
.L_x_3414:
[----:B------:R0:W-:Y:S01]  /*e420*/  STG.E [R8.64], R47 ;  /* 0x0000002f08007986 */ /* 0x0001e2000c101904 */
[----:B------:R-:W-:-:S04]  /*e430*/  IADD3 R3, R3, 0x80, RZ ;  /* 0x0000008003037810 */ /* 0x000fc80007ffe0ff */
.L_x_3396:
[----:B------:R-:W-:-:S13]  /*e440*/  ISETP.GE.AND P0, PT, R3, c[0x0][0x160], PT ;  /* 0x0000580003007a0c */ /* 0x000fda0003f06270 */
[----:B------:R-:W-:Y:S01]  /*e450*/  @P0 BREAK B0 ;  /* 0x0000000000000942 */ /* 0x000fe20003800000 */
        /* <DEDUP_REMOVED lines=332> */
.L_x_3429:
        /* <DEDUP_REMOVED lines=60> */
.L_x_3439:
        /* <DEDUP_REMOVED lines=152> */
.L_x_3438:
[----:B------:R-:W-:Y:S02]  /*10660*/  MOV R14, R12 ;  /* 0x0000000c000e7202 */ /* 0x000fe40000000f00 */
[----:B------:R-:W-:Y:S02]  /*10670*/  MOV R15, R13 ;  /* 0x0000000d000f7202 */ /* 0x000fe40000000f00 */
.L_x_3437:
[----:B------:R-:W-:Y:S05]  /*10680*/  BSYNC B5 ;  /* 0x0000000000057941 */ /* 0x000fea0003800000 */
.L_x_3436:
        /* <DEDUP_REMOVED lines=85> */
.L_x_3441:
[----:B------:R-:W-:Y:S05]  /*10be0*/  BSYNC B5 ;  /* 0x0000000000057941 */ /* 0x000fea0003800000 */
.L_x_3440:
[----:B------:R-:W-:-:S04]  /*10bf0*/  ISETP.NE.U32.AND P1, PT, R6, RZ, PT ;  /* 0x000000ff0600720c */ /* 0x000fc80003f25070 */
[----:B------:R-:W-:-:S13]  /*10c00*/  ISETP.NE.OR.EX P0, PT, R7, RZ, P0, P1 ;  /* 0x000000ff0700720c */ /* 0x000fda0000705710 */
[----:B------:R-:W-:Y:S01]  /*10c10*/  @!P0 BREAK B2 ;  /* 0x0000000000028942 */ /* 0x000fe20003800000 */
[----:B------:R-:W-:Y:S05]  /*10c20*/  @!P0 BRA `(.L_x_3433) ;  /* 0x0000030000008947 */ /* 0x000fea0003800000 */
.L_x_3435:
[----:B------:R-:W-:Y:S05]  /*10c30*/  BSYNC B2 ;  /* 0x0000000000027941 */ /* 0x000fea0003800000 */
.L_x_3434:
[----:B------:R-:W-:Y:S02]  /*10c40*/  BSSY B2, `(.L_x_3442) ;  /* 0x000002c000027945 */ /* 0x000fe40003800000 */
.L_x_3443:
        /* <DEDUP_REMOVED lines=44> */
.L_x_3442:
[----:B------:R-:W-:Y:S02]  /*10f10*/  MOV R14, R12 ;  /* 0x0000000c000e7202 */ /* 0x000fe40000000f00 */
[----:B------:R-:W-:Y:S02]  /*10f20*/  MOV R15, R13 ;  /* 0x0000000d000f7202 */ /* 0x000fe40000000f00 */
.L_x_3433:
[----:B0-----:R-:W-:Y:S05]  /*10f30*/  BSYNC B3 ;  /* 0x0000000000037941 */ /* 0x001fea0003800000 */
.L_x_3432:
        /* <DEDUP_REMOVED lines=37> */
.L_x_3431:
[----:B------:R-:W-:Y:S05]  /*11190*/  BSYNC B4 ;  /* 0x0000000000047941 */ /* 0x000fea0003800000 */
.L_x_3430:
[----:B------:R0:W-:Y:S01]  /*111a0*/  STG.E [R8.64], R47 ;  /* 0x0000002f08007986 */ /* 0x0001e2000c101904 */
[----:B------:R-:W-:-:S04]  /*111b0*/  IADD3 R3, R3, 0x80, RZ ;  /* 0x0000008003037810 */ /* 0x000fc80007ffe0ff */
.L_x_3412:
[----:B------:R-:W-:-:S13]  /*111c0*/  ISETP.GE.AND P0, PT, R3, c[0x0][0x160], PT ;  /* 0x0000580003007a0c */ /* 0x000fda0003f06270 */
[----:B------:R-:W-:Y:S01]  /*111d0*/  @P0 BREAK B0 ;  /* 0x0000000000000942 */ /* 0x000fe20003800000 */
[----:B------:R-:W-:Y:S05]  /*111e0*/  @P0 BRA `(.L_x_3428) ;  /* 0x00002d6000000947 */ /* 0x000fea0003800000 */
[----:B------:R-:W-:Y:S05]  /*111f0*/  BSYNC B0 ;  /* 0x0000000000007941 */ /* 0x000fea0003800000 */
.L_x_3363:
        /* <DEDUP_REMOVED lines=331> */
.L_x_3444:
        /* <DEDUP_REMOVED lines=60> */
.L_x_3454:
        /* <DEDUP_REMOVED lines=152> */
.L_x_3453:
[----:B------:R-:W-:Y:S02]  /*133f0*/  MOV R14, R12 ;  /* 0x0000000c000e7202 */ /* 0x000fe40000000f00 */
[----:B------:R-:W-:Y:S02]  /*13400*/  MOV R15, R13 ;  /* 0x0000000d000f7202 */ /* 0x000fe40000000f00 */
.L_x_3452:
[----:B------:R-:W-:Y:S05]  /*13410*/  BSYNC B5 ;  /* 0x0000000000057941 */ /* 0x000fea0003800000 */
.L_x_3451:
        /* <DEDUP_REMOVED lines=85> */
.L_x_3456:
[----:B------:R-:W-:Y:S05]  /*13970*/  BSYNC B5 ;  /* 0x0000000000057941 */ /* 0x000fea0003800000 */
.L_x_3455:
[----:B------:R-:W-:-:S04]  /*13980*/  ISETP.NE.U32.AND P1, PT, R6, RZ, PT ;  /* 0x000000ff0600720c */ /* 0x000fc80003f25070 */
[----:B------:R-:W-:-:S13]  /*13990*/  ISETP.NE.OR.EX P0, PT, R7, RZ, P0, P1 ;  /* 0x000000ff0700720c */ /* 0x000fda0000705710 */
[----:B------:R-:W-:Y:S01]  /*139a0*/  @!P0 BREAK B2 ;  /* 0x0000000000028942 */ /* 0x000fe20003800000 */
[----:B------:R-:W-:Y:S05]  /*139b0*/  @!P0 BRA `(.L_x_3448) ;  /* 0x0000030000008947 */ /* 0x000fea0003800000 */
.L_x_3450:
[----:B------:R-:W-:Y:S05]  /*139c0*/  BSYNC B2 ;  /* 0x0000000000027941 */ /* 0x000fea0003800000 */
.L_x_3449:
[----:B------:R-:W-:Y:S02]  /*139d0*/  BSSY B2, `(.L_x_3457) ;  /* 0x000002c000027945 */ /* 0x000fe40003800000 */
.L_x_3458:
        /* <DEDUP_REMOVED lines=44> */
.L_x_3457:
[----:B------:R-:W-:Y:S02]  /*13ca0*/  MOV R14, R12 ;  /* 0x0000000c000e7202 */ /* 0x000fe40000000f00 */
[----:B------:R-:W-:Y:S02]  /*13cb0*/  MOV R15, R13 ;  /* 0x0000000d000f7202 */ /* 0x000fe40000000f00 */
.L_x_3448:
[----:B0-----:R-:W-:Y:S05]  /*13cc0*/  BSYNC B3 ;  /* 0x0000000000037941 */ /* 0x001fea0003800000 */
.L_x_3447:
        /* <DEDUP_REMOVED lines=37> */
.L_x_3446:
[----:B------:R-:W-:Y:S05]  /*13f20*/  BSYNC B4 ;  /* 0x0000000000047941 */ /* 0x000fea0003800000 */
.L_x_3445:
[----:B------:R0:W-:Y:S01]  /*13f30*/  STG.E [R8.64], R47 ;  /* 0x0000002f08007986 */ /* 0x0001e2000c101904 */
[----:B------:R-:W-:-:S03]  /*13f40*/  IADD3 R3, R3, 0x80, RZ ;  /* 0x0000008003037810 */ /* 0x000fc60007ffe0ff */
.L_x_3428:
[----:B------:R-:W-:Y:S05]  /*13f50*/  BSYNC B1 ;  /* 0x0000000000017941 */ /* 0x000fea0003800000 */
.L_x_3362:
[----:B------:R-:W-:Y:S01]  /*13f60*/  WARPSYNC 0xffffffff ;  /* 0xffffffff00007948 */ /* 0x000fe20003800000 */
[----:B------:R-:W-:-:S13]  /*13f70*/  ISETP.GE.AND P0, PT, R3, c[0x0][0x160], PT ;  /* 0x0000580003007a0c */ /* 0x000fda0003f06270 */
[----:B------:R-:W-:Y:S05]  /*13f80*/  @P0 EXIT ;  /* 0x000000000000094d */ /* 0x000fea0003800000 */
        /* <DEDUP_REMOVED lines=331> */
.L_x_3459:
[----:B0-----:R-:W-:-:S04]  /*15440*/  IADD3 R8, P0, R6, c[0x0][0x518], RZ ;  /* 0x0001460006087a10 */ /* 0x001fc80007f1e0ff */
        /* <DEDUP_REMOVED lines=59> */
.L_x_3469:
[----:B------:R-:W2:Y:S04]  /*15800*/  LDG.E.64.CONSTANT R38, [R4.64] ;  /* 0x0000000404267981 */ /* 0x000ea8000c1e9b00 */
[----:B------:R-:W3:Y:S04]  /*15810*/  LDG.E.64.CONSTANT R34, [R4.64+0x8] ;  /* 0x0000080404227981 */ /* 0x000ee8000c1e9b00 */
[----:B------:R-:W4:Y:S04]  /*15820*/  LDG.E.64.CONSTANT R30, [R4.64+0x10] ;  /* 0x00001004041e7981 */ /* 0x000f28000c1e9b00 */
        /* <DEDUP_REMOVED lines=27> */
[----:B------:R-:W-:Y:S01]  /*159e0*/  IMAD R37, R37, c[0x0][0x538], RZ ;  /* 0x00014e0025257a24 */ /* 0x000fe200078e02ff */
        /* <DEDUP_REMOVED lines=9> */
[----:B------:R-:W3:Y:S01]  /*15a80*/  LDG.E.CONSTANT R31, [R30.64] ;  /* 0x000000041e1f7981 */ /* 0x000ee2000c1e9900 */
[----:B------:R-:W-:Y:S01]  /*15a90*/  LEA R38, P1, R34, R41, 0x2 ;  /* 0x0000002922267211 */ /* 0x000fe200078210ff */
[----:B------:R-:W-:Y:S01]  /*15aa0*/  IMAD R47, R6, c[0x0][0x53c], R47 ;  /* 0x00014f00062f7a24 */ /* 0x000fe200078e022f */
[----:B------:R-:W-:Y:S01]  /*15ab0*/  IADD3 R7, R35, R39, RZ ;  /* 0x0000002723077210 */ /* 0x000fe20007ffe0ff */
[----:B------:R-:W-:Y:S02]  /*15ac0*/  IMAD R9, R9, c[0x0][0x538], RZ ;  /* 0x00014e0009097a24 */ /* 0x000fe400078e02ff */
[----:B------:R-:W-:Y:S01]  /*15ad0*/  IMAD R11, R11, c[0x0][0x538], RZ ;  /* 0x00014e000b0b7a24 */ /* 0x000fe200078e02ff */
[----:B------:R-:W-:Y:S01]  /*15ae0*/  LEA.HI.X R39, R34, R43, R7, 0x2, P1 ;  /* 0x0000002b22277211 */ /* 0x000fe200008f1407 */
[----:B------:R-:W-:Y:S01]  /*15af0*/  IMAD R49, R8, c[0x0][0x53c], R9 ;  /* 0x00014f0008317a24 */ /* 0x000fe200078e0209 */
[----:B------:R-:W-:Y:S01]  /*15b00*/  LEA R6, P1, R36, R41, 0x2 ;  /* 0x0000002924067211 */ /* 0x000fe200078210ff */
[----:B------:R-:W-:Y:S01]  /*15b10*/  IMAD.WIDE.U32 R8, R8, c[0x0][0x538], RZ ;  /* 0x00014e0008087a25 */ /* 0x000fe200078e00ff */
[----:B------:R-:W-:-:S02]  /*15b20*/  IADD3 R7, R37, R47, RZ ;  /* 0x0000002f25077210 */ /* 0x000fc40007ffe0ff */
[----:B------:R0:W4:Y:S01]  /*15b30*/  LDG.E.CONSTANT R37, [R32.64] ;  /* 0x0000000420257981 */ /* 0x000122000c1e9900 */
[----:B------:R-:W-:Y:S01]  /*15b40*/  IMAD.WIDE.U32 R34, R10, c[0x0][0x538], RZ ;  /* 0x00014e000a227a25 */ /* 0x000fe200078e00ff */
[----:B------:R-:W-:-:S03]  /*15b50*/  LEA.HI.X R7, R36, R43, R7, 0x2, P1 ;  /* 0x0000002b24077211 */ /* 0x000fc600008f1407 */
[----:B------:R-:W-:Y:S01]  /*15b60*/  IMAD R11, R10, c[0x0][0x53c], R11 ;  /* 0x00014f000a0b7a24 */ /* 0x000fe200078e020b */
[----:B------:R-:W-:Y:S01]  /*15b70*/  LEA R10, P1, R8, R41, 0x2 ;  /* 0x00000029080a7211 */ /* 0x000fe200078210ff */
[----:B------:R1:W4:Y:S01]  /*15b80*/  LDG.E.CONSTANT R47, [R6.64] ;  /* 0x00000004062f7981 */ /* 0x000322000c1e9900 */
[----:B------:R-:W-:Y:S01]  /*15b90*/  IADD3 R9, R9, R49, RZ ;  /* 0x0000003109097210 */ /* 0x000fe20007ffe0ff */
[----:B0-----:R-:W-:Y:S01]  /*15ba0*/  IMAD R33, R13, c[0x0][0x538], RZ ;  /* 0x00014e000d217a24 */ /* 0x001fe200078e02ff */
[----:B------:R-:W-:Y:S01]  /*15bb0*/  LEA R32, P2, R34, R41, 0x2 ;  /* 0x0000002922207211 */ /* 0x000fe200078410ff */
[----:B------:R-:W-:Y:S01]  /*15bc0*/  IMAD R17, R17, c[0x0][0x538], RZ ;  /* 0x00014e0011117a24 */ /* 0x000fe200078e02ff */
[----:B------:R-:W-:Y:S01]  /*15bd0*/  IADD3 R13, R35, R11, RZ ;  /* 0x0000000b230d7210 */ /* 0x000fe20007ffe0ff */
[----:B------:R-:W-:Y:S01]  /*15be0*/  IMAD R35, R12, c[0x0][0x53c], R33 ;  /* 0x00014f000c237a24 */ /* 0x000fe200078e0221 */
[-C--:B------:R-:W-:Y:S01]  /*15bf0*/  LEA.HI.X R11, R8, R43.reuse, R9, 0x2, P1 ;  /* 0x0000002b080b7211 */ /* 0x080fe200008f1409 */
[----:B------:R-:W-:Y:S01]  /*15c00*/  IMAD.WIDE.U32 R8, R12, c[0x0][0x538], RZ ;  /* 0x00014e000c087a25 */ /* 0x000fe200078e00ff */
[----:B------:R-:W-:Y:S01]  /*15c10*/  LEA.HI.X R33, R34, R43, R13, 0x2, P2 ;  /* 0x0000002b22217211 */ /* 0x000fe200010f140d */
[----:B------:R-:W4:Y:S02]  /*15c20*/  LDG.E.CONSTANT R39, [R38.64] ;  /* 0x0000000426277981 */ /* 0x000f24000c1e9900 */
[----:B------:R-:W-:Y:S01]  /*15c30*/  IMAD R13, R15, c[0x0][0x538], RZ ;  /* 0x00014e000f0d7a24 */ /* 0x000fe200078e02ff */
[----:B------:R-:W-:Y:S01]  /*15c40*/  IADD3 R9, R9, R35, RZ ;  /* 0x0000002309097210 */ /* 0x000fe20007ffe0ff */
[----:B-1----:R-:W-:Y:S01]  /*15c50*/  IMAD.WIDE.U32 R6, R14, c[0x0][0x538], RZ ;  /* 0x00014e000e067a25 */ /* 0x002fe200078e00ff */
[----:B------:R-:W-:Y:S01]  /*15c60*/  LEA R12, P1, R8, R41, 0x2 ;  /* 0x00000029080c7211 */ /* 0x000fe200078210ff */
[----:B------:R0:W4:Y:S02]  /*15c70*/  LDG.E.CONSTANT R15, [R10.64] ;  /* 0x000000040a0f7981 */ /* 0x000124000c1e9900 */
[----:B------:R-:W-:Y:S01]  /*15c80*/  IMAD R35, R14, c[0x0][0x53c], R13 ;  /* 0x00014f000e237a24 */ /* 0x000fe200078e020d */
[----:B------:R-:W-:Y:S01]  /*15c90*/  LEA.HI.X R13, R8, R43, R9, 0x2, P1 ;  /* 0x0000002b080d7211 */ /* 0x000fe200008f1409 */
[----:B------:R-:W-:Y:S01]  /*15ca0*/  IMAD R51, R16, c[0x0][0x53c], R17 ;  /* 0x00014f0010337a24 */ /* 0x000fe200078e0211 */
[----:B------:R-:W-:Y:S01]  /*15cb0*/  LEA R8, P1, R6, R41, 0x2 ;  /* 0x0000002906087211 */ /* 0x000fe200078210ff */
[----:B------:R-:W-:Y:S01]  /*15cc0*/  IMAD.WIDE.U32 R16, R16, c[0x0][0x538], RZ ;  /* 0x00014e0010107a25 */ /* 0x000fe200078e00ff */
[----:B------:R-:W-:Y:S01]  /*15cd0*/  IADD3 R7, R7, R35, RZ ;  /* 0x0000002307077210 */ /* 0x000fe20007ffe0ff */
[----:B------:R-:W4:Y:S02]  /*15ce0*/  LDG.E.CONSTANT R33, [R32.64] ;  /* 0x0000000420217981 */ /* 0x000f24000c1e9900 */
[----:B------:R-:W-:Y:S01]  /*15cf0*/  IMAD R19, R19, c[0x0][0x538], RZ ;  /* 0x00014e0013137a24 */ /* 0x000fe200078e02ff */
[----:B------:R-:W-:Y:S01]  /*15d00*/  LEA.HI.X R9, R6, R43, R7, 0x2, P1 ;  /* 0x0000002b06097211 */ /* 0x000fe200008f1407 */
[C---:B------:R-:W-:Y:S01]  /*15d10*/  IMAD.WIDE.U32 R6, R18.reuse, c[0x0][0x538], RZ ;  /* 0x00014e0012067a25 */ /* 0x040fe200078e00ff */
[----:B0-----:R-:W-:Y:S01]  /*15d20*/  IADD3 R11, R17, R51, RZ ;  /* 0x00000033110b7210 */ /* 0x001fe20007ffe0ff */
[----:B------:R0:W4:Y:S02]  /*15d30*/  LDG.E.CONSTANT R35, [R12.64] ;  /* 0x000000040c237981 */ /* 0x000124000c1e9900 */
[----:B------:R-:W-:-:S02]  /*15d40*/  IMAD R19, R18, c[0x0][0x53c], R19 ;  /* 0x00014f0012137a24 */ /* 0x000fc400078e0213 */
[----:B------:R-:W-:Y:S01]  /*15d50*/  IMAD R17, R21, c[0x0][0x538], RZ ;  /* 0x00014e0015117a24 */ /* 0x000fe200078e02ff */
[-C--:B------:R-:W-:Y:S01]  /*15d60*/  LEA R18, P1, R16, R41.reuse, 0x2 ;  /* 0x0000002910127211 */ /* 0x080fe200078210ff */
[----:B------:R-:W-:Y:S01]  /*15d70*/  IMAD R21, R23, c[0x0][0x538], RZ ;  /* 0x00014e0017157a24 */ /* 0x000fe200078e02ff */
[----:B------:R-:W-:Y:S01]  /*15d80*/  LEA R10, P2, R6, R41, 0x2 ;  /* 0x00000029060a7211 */ /* 0x000fe200078410ff */
[C---:B------:R-:W-:Y:S01]  /*15d90*/  IMAD R17, R20.reuse, c[0x0][0x53c], R17 ;  /* 0x00014f0014117a24 */ /* 0x040fe200078e0211 */
[----:B------:R-:W-:Y:S01]  /*15da0*/  IADD3 R7, R7, R19, RZ ;  /* 0x0000001307077210 */ /* 0x000fe20007ffe0ff */
[----:B0-----:R-:W-:Y:S01]  /*15db0*/  IMAD.WIDE.U32 R12, R20, c[0x0][0x538], RZ ;  /* 0x00014e00140c7a25 */ /* 0x001fe200078e00ff */
[-C--:B------:R-:W-:Y:S01]  /*15dc0*/  LEA.HI.X R19, R16, R43.reuse, R11, 0x2, P1 ;  /* 0x0000002b10137211 */ /* 0x080fe200008f140b */
[----:B------:R0:W4:Y:S01]  /*15dd0*/  LDG.E.CONSTANT R49, [R8.64] ;  /* 0x0000000408317981 */ /* 0x000122000c1e9900 */
[----:B------:R-:W-:Y:S01]  /*15de0*/  LEA.HI.X R11, R6, R43, R7, 0x2, P2 ;  /* 0x0000002b060b7211 */ /* 0x000fe200010f1407 */
[----:B------:R-:W-:Y:S01]  /*15df0*/  IMAD R21, R22, c[0x0][0x53c], R21 ;  /* 0x00014f0016157a24 */ /* 0x000fe200078e0215 */
[----:B------:R-:W-:-:S02]  /*15e00*/  LEA R6, P1, R12, R41, 0x2 ;  /* 0x000000290c067211 */ /* 0x000fc400078210ff */
[----:B------:R-:W-:Y:S01]  /*15e10*/  IADD3 R7, R13, R17, RZ ;  /* 0x000000110d077210 */ /* 0x000fe20007ffe0ff */
[----:B------:R-:W-:Y:S01]  /*15e20*/  IMAD R23, R25, c[0x0][0x538], RZ ;  /* 0x00014e0019177a24 */ /* 0x000fe200078e02ff */
[----:B------:R-:W4:Y:S01]  /*15e30*/  LDG.E.CONSTANT R19, [R18.64] ;  /* 0x0000000412137981 */ /* 0x000f22000c1e9900 */
[----:B0-----:R-:W-:Y:S01]  /*15e40*/  IMAD.WIDE.U32 R8, R22, c[0x0][0x538], RZ ;  /* 0x00014e0016087a25 */ /* 0x001fe200078e00ff */
[----:B------:R-:W-:Y:S02]  /*15e50*/  LEA.HI.X R7, R12, R43, R7, 0x2, P1 ;  /* 0x0000002b0c077211 */ /* 0x000fe400008f1407 */
[----:B------:R0:W4:Y:S02]  /*15e60*/  LDG.E.CONSTANT R17, [R10.64] ;  /* 0x000000040a117981 */ /* 0x000124000c1e9900 */
[----:B------:R-:W-:Y:S02]  /*15e70*/  LEA R12, P1, R8, R41, 0x2 ;  /* 0x00000029080c7211 */ /* 0x000fe400078210ff */
        /* <DEDUP_REMOVED lines=8> */
[----:B0-----:R-:W-:Y:S01]  /*15f00*/  LEA R10, P1, R8, R41, 0x2 ;  /* 0x00000029080a7211 */ /* 0x001fe200078210ff */
[----:B------:R-:W-:Y:S01]  /*15f10*/  IMAD.WIDE.U32 R26, R26, c[0x0][0x538], RZ ;  /* 0x00014e001a1a7a25 */ /* 0x000fe200078e00ff */
[----:B------:R-:W-:Y:S01]  /*15f20*/  IADD3 R9, R9, R23, RZ ;  /* 0x0000001709097210 */ /* 0x000fe20007ffe0ff */
[----:B------:R-:W4:Y:S02]  /*15f30*/  LDG.E.CONSTANT R12, [R12.64] ;  /* 0x000000040c0c7981 */ /* 0x000f24000c1e9900 */
[----:B------:R-:W-:Y:S01]  /*15f40*/  IMAD R51, R28, c[0x0][0x53c], R29 ;  /* 0x00014f001c337a24 */ /* 0x000fe200078e021d */
[----:B-1----:R-:W-:Y:S01]  /*15f50*/  LEA R6, P2, R26, R41, 0x2 ;  /* 0x000000291a067211 */ /* 0x002fe200078410ff */
        /* <DEDUP_REMOVED lines=34> */
.L_x_3468:
[----:B------:R-:W-:Y:S02]  /*16180*/  MOV R12, R4 ;  /* 0x00000004000c7202 */ /* 0x000fe40000000f00 */
[----:B------:R-:W-:Y:S02]  /*16190*/  MOV R13, R5 ;  /* 0x00000005000d7202 */ /* 0x000fe40000000f00 */
.L_x_3467:
[----:B------:R-:W-:Y:S05]  /*161a0*/  BSYNC B4 ;  /* 0x0000000000047941 */ /* 0x000fea0003800000 */
.L_x_3466:
        /* <DEDUP_REMOVED lines=52> */
[----:B------:R-:W4:Y:S03]  /*164f0*/  LDG.E.CONSTANT R23, [R22.64] ;  /* 0x0000000416177981 */ /* 0x000f26000c1e9900 */
[C---:B------:R-:W-:Y:S01]  /*16500*/  IMAD R15, R10.reuse, c[0x0][0x53c], R11 ;  /* 0x00014f000a0f7a24 */ /* 0x040fe200078e020b */
[----:B------:R-:W4:Y:S01]  /*16510*/  LDG.E.CONSTANT R12, [R12.64] ;  /* 0x000000040c0c7981 */ /* 0x000f22000c1e9900 */
[----:B------:R-:W-:Y:S01]  /*16520*/  IMAD.WIDE.U32 R10, R10, c[0x0][0x538], RZ ;  /* 0x00014e000a0a7a25 */ /* 0x000fe200078e00ff */
[----:B------:R-:W-:Y:S02]  /*16530*/  LEA R8, P0, R18, R41, 0x2 ;  /* 0x0000002912087211 */ /* 0x000fe400078010ff */
[----:B------:R-:W-:Y:S01]  /*16540*/  IADD3 R9, R19, R9, RZ ;  /* 0x0000000913097210 */ /* 0x000fe20007ffe0ff */
[----:B------:R-:W-:Y:S01]  /*16550*/  IMAD R27, R6, c[0x0][0x53c], R7 ;  /* 0x00014f00061b7a24 */ /* 0x000fe200078e0207 */
[----:B------:R-:W-:Y:S01]  /*16560*/  LEA R24, P1, R10, R41, 0x2 ;  /* 0x000000290a187211 */ /* 0x000fe200078210ff */
        /* <DEDUP_REMOVED lines=10> */
[----:B------:R-:W-:Y:S02]  /*16610*/  IADD3 R42, P2, R42, 0x8, RZ ;  /* 0x000000082a2a7810 */ /* 0x000fe40007f5e0ff */
[----:B------:R-:W-:Y:S02]  /*16620*/  PLOP3.LUT P0, PT, PT, PT, PT, 0x8, 0x0 ;  /* 0x000000000000781c */ /* 0x000fe40003f0e170 */
[----:B------:R-:W-:Y:S01]  /*16630*/  IADD3.X R44, RZ, R44, RZ, P2, !PT ;  /* 0x0000002cff2c7210 */ /* 0x000fe200017fe4ff */
[----:B--2--5:R-:W-:-:S04]  /*16640*/  FFMA.FTZ R14, R0, R14, R45 ;  /* 0x0000000e000e7223 */ /* 0x024fc8000001002d */
[----:B---3--:R-:W-:-:S04]  /*16650*/  FFMA.FTZ R14, R0, R21, R14 ;  /* 0x00000015000e7223 */ /* 0x008fc8000001000e */
[----:B----4-:R-:W-:-:S04]  /*16660*/  FFMA.FTZ R14, R0, R17, R14 ;  /* 0x00000011000e7223 */ /* 0x010fc8000001000e */
[----:B------:R-:W-:-:S04]  /*16670*/  FFMA.FTZ R23, R0, R23, R14 ;  /* 0x0000001700177223 */ /* 0x000fc8000001000e */
[----:B------:R-:W-:Y:S01]  /*16680*/  FFMA.FTZ R23, R0, R12, R23 ;  /* 0x0000000c00177223 */ /* 0x000fe20000010017 */
[----:B------:R-:W-:-:S04]  /*16690*/  IADD3 R12, P1, R4, 0x40, RZ ;  /* 0x00000040040c7810 */ /* 0x000fc80007f3e0ff */
[----:B------:R-:W-:Y:S02]  /*166a0*/  IADD3.X R13, RZ, R5, RZ, P1, !PT ;  /* 0x00000005ff0d7210 */ /* 0x000fe40000ffe4ff */
[----:B------:R-:W-:Y:S01]  /*166b0*/  MOV R4, R12 ;  /* 0x0000000c00047202 */ /* 0x000fe20000000f00 */
[----:B------:R-:W-:-:S04]  /*166c0*/  FFMA.FTZ R23, R0, R8, R23 ;  /* 0x0000000800177223 */ /* 0x000fc80000010017 */
[----:B------:R-:W-:Y:S01]  /*166d0*/  FFMA.FTZ R23, R0, R24, R23 ;  /* 0x0000001800177223 */ /* 0x000fe20000010017 */
[----:B------:R-:W-:-:S03]  /*166e0*/  MOV R5, R13 ;  /* 0x0000000d00057202 */ /* 0x000fc60000000f00 */
[----:B------:R-:W-:Y:S02]  /*166f0*/  FFMA.FTZ R45, R0, R10, R23 ;  /* 0x0000000a002d7223 */ /* 0x000fe40000010017 */
.L_x_3471:
[----:B------:R-:W-:Y:S05]  /*16700*/  BSYNC B4 ;  /* 0x0000000000047941 */ /* 0x000fea0003800000 */
.L_x_3470:
[----:B------:R-:W-:-:S04]  /*16710*/  ISETP.NE.U32.AND P1, PT, R42, RZ, PT ;  /* 0x000000ff2a00720c */ /* 0x000fc80003f25070 */
[----:B------:R-:W-:-:S13]  /*16720*/  ISETP.NE.OR.EX P0, PT, R44, RZ, P0, P1 ;  /* 0x000000ff2c00720c */ /* 0x000fda0000705710 */
[----:B------:R-:W-:Y:S01]  /*16730*/  @!P0 BREAK B3 ;  /* 0x0000000000038942 */ /* 0x000fe20003800000 */
[----:B------:R-:W-:Y:S05]  /*16740*/  @!P0 BRA `(.L_x_3463) ;  /* 0x0000030000008947 */ /* 0x000fea0003800000 */
.L_x_3465:
[----:B------:R-:W-:Y:S05]  /*16750*/  BSYNC B3 ;  /* 0x0000000000037941 */ /* 0x000fea0003800000 */
.L_x_3464:
[----:B------:R-:W-:Y:S02]  /*16760*/  BSSY B3, `(.L_x_3472) ;  /* 0x000002c000037945 */ /* 0x000fe40003800000 */
.L_x_3473:
        /* <DEDUP_REMOVED lines=44> */
.L_x_3472:
[----:B------:R-:W-:Y:S02]  /*16a30*/  MOV R12, R4 ;  /* 0x00000004000c7202 */ /* 0x000fe40000000f00 */
[----:B------:R-:W-:Y:S02]  /*16a40*/  MOV R13, R5 ;  /* 0x00000005000d7202 */ /* 0x000fe40000000f00 */
.L_x_3463:
[----:B0-----:R-:W-:Y:S05]  /*16a50*/  BSYNC B1 ;  /* 0x0000000000017941 */ /* 0x001fea0003800000 */
.L_x_3462:
        /* <DEDUP_REMOVED lines=35> */
.L_x_3461:
[----:B------:R-:W-:Y:S05]  /*16c90*/  BSYNC B2 ;  /* 0x0000000000027941 */ /* 0x000fea0003800000 */
.L_x_3460:
[----:B------:R-:W-:Y:S01]  /*16ca0*/  WARPSYNC 0xffffffff ;  /* 0xffffffff00007948 */ /* 0x000fe20003800000 */
[----:B------:R-:W-:Y:S01]  /*16cb0*/  STG.E [R2.64], R45 ;  /* 0x0000002d02007986 */ /* 0x000fe2000c101904 */
[----:B------:R-:W-:Y:S05]  /*16cc0*/  EXIT ;  /* 0x000000000000794d */ /* 0x000fea0003800000 */
.L_x_3474:
        /* <DEDUP_REMOVED lines=11> */
.L_x_16263:


//--------------------- .text._ZN2at6native73_GLOBAL__N__c8866d80_35_SparseBinaryOpIntersectionKernel_cu_1520ed90_315312apply_kernelILi128ELi8EZNS1_29binary_op_intersection_kernelINS1_5MulOpEdlEEvRNS_14TensorIteratorEllRKNS_6TensorEbEUliE_EEviT1_ --------------------------
	.section	.text._ZN2at6native73_GLOBAL__N__c8866d80_35_SparseBinaryOpIntersectionKernel_cu_1520ed90_315312apply_kernelILi128ELi8EZNS1_29binary_op_intersection_kernelINS1_5MulOpEdlEEvRNS_14TensorIteratorEllRKNS_6TensorEbEUliE_EEviT1_,"ax",@progbits
	.sectioninfo	@"SHI_REGISTERS=58"
	.align	128
.text._ZN2at6native73_GLOBAL__N__c8866d80_35_SparseBinaryOpIntersectionKernel_cu_1520ed90_315312apply_kernelILi128ELi8EZNS1_29binary_op_intersection_kernelINS1_5MulOpEdlEEvRNS_14TensorIteratorEllRKNS_6TensorEbEUliE_EEviT1_:
        .type           _ZN2at6native73_GLOBAL__N__c8866d80_35_SparseBinaryOpIntersectionKernel_cu_1520ed90_315312apply_kernelILi128ELi8EZNS1_29binary_op_intersection_kernelINS1_5MulOpEdlEEvRNS_14TensorIteratorEllRKNS_6TensorEbEUliE_EEviT1_,@function
        .size           _ZN2at6native73_GLOBAL__N__c8866d80_35_SparseBinaryOpIntersectionKernel_cu_1520ed90_315312apply_kernelILi128ELi8EZNS1_29binary_op_intersection_kernelINS1_5MulOpEdlEEvRNS_14TensorIteratorEllRKNS_6TensorEbEUliE_EEviT1_,(.L_x_16264 - _ZN2at6native73_GLOBAL__N__c8866d80_35_SparseBinaryOpIntersectionKernel_cu_1520ed90_315312apply_kernelILi128ELi8EZNS1_29binary_op_intersection_kernelINS1_5MulOpEdlEEvRNS_14TensorIteratorEllRKNS_6TensorEbEUliE_EEviT1_)
        .other          _ZN2at6native73_GLOBAL__N__c8866d80_35_SparseBinaryOpIntersectionKernel_cu_1520ed90_315312apply_kernelILi128ELi8EZNS1_29binary_op_intersection_kernelINS1_5MulOpEdlEEvRNS_14TensorIteratorEllRKNS_6TensorEbEUliE_EEviT1_,@"STO_CUDA_ENTRY STV_DEFAULT"
_ZN2at6native73_GLOBAL__N__c8866d80_35_SparseBinaryOpIntersectionKernel_cu_1520ed90_315312apply_kernelILi128ELi8EZNS1_29binary_op_intersection_kernelINS1_5MulOpEdlEEvRNS_14TensorIteratorEllRKNS_6TensorEbEUliE_EEviT1_:
        /* <DEDUP_REMOVED lines=346> */
.L_x_3477:
        /* <DEDUP_REMOVED lines=43> */
[----:B0-----:R-:W-:Y:S01]  /*1850*/  IADD3 R48, P0, R4, -R13, RZ ;  /* 0x8000000d04307210 */ /* 0x001fe20007f1e0ff */
        /* <DEDUP_REMOVED lines=16> */
.L_x_3487:
[----:B------:R-:W2:Y:S04]  /*1960*/  LDG.E.64.CONSTANT R46, [R50.64] ;  /* 0x00000004322e7981 */ /* 0x000ea8000c1e9b00 */
[----:B------:R-:W3:Y:S04]  /*1970*/  LDG.E.64.CONSTANT R30, [R50.64+0x8] ;  /* 0x00000804321e7981 */ /* 0x000ee8000c1e9b00 */
[----:B------:R-:W4:Y:S04]  /*1980*/  LDG.E.64.CONSTANT R28, [R50.64+0x10] ;  /* 0x00001004321c7981 */ /* 0x000f28000c1e9b00 */
[----:B------:R-:W4:Y:S04]  /*1990*/  LDG.E.64.CONSTANT R34, [R50.64+0x18] ;  /* 0x0000180432227981 */ /* 0x000f28000c1e9b00 */
[----:B------:R-:W4:Y:S04]  /*19a0*/  LDG.E.64.CONSTANT R36, [R50.64+0x20] ;  /* 0x0000200432247981 */ /* 0x000f28000c1e9b00 */
[----:B------:R-:W4:Y:S04]  /*19b0*/  LDG.E.64.CONSTANT R38, [R50.64+0x28] ;  /* 0x0000280432267981 */ /* 0x000f28000c1e9b00 */
[----:B------:R-:W4:Y:S04]  /*19c0*/  LDG.E.64.CONSTANT R40, [R50.64+0x30] ;  /* 0x0000300432287981 */ /* 0x000f28000c1e9b00 */
[----:B0-----:R-:W4:Y:S04]  /*19d0*/  LDG.E.64.CONSTANT R10, [R50.64+0x38] ;  /* 0x00003804320a7981 */ /* 0x001f28000c1e9b00 */
        /* <DEDUP_REMOVED lines=17> */
[----:B------:R-:W-:Y:S01]  /*1af0*/  IMAD.WIDE.U32 R44, R30, c[0x0][0x538], RZ ;  /* 0x00014e001e2c7a25 */ /* 0x000fe200078e00ff */
[----:B------:R-:W-:Y:S02]  /*1b00*/  LEA R32, P3, R42, R0, 0x3 ;  /* 0x000000002a207211 */ /* 0x000fe400078618ff */
[----:B------:R-:W-:Y:S01]  /*1b10*/  IADD3 R43, R43, R29, RZ ;  /* 0x0000001d2b2b7210 */ /* 0x000fe20007ffe0ff */
[----:B------:R-:W-:Y:S01]  /*1b20*/  IMAD R33, R30, c[0x0][0x53c], R33 ;  /* 0x00014f001e217a24 */ /* 0x000fe200078e0221 */
[----:B------:R-:W-:Y:S01]  /*1b30*/  LEA.HI.X R29, R46, R2, R31, 0x3, P1 ;  /* 0x000000022e1d7211 */ /* 0x000fe200008f1c1f */
[----:B------:R-:W-:Y:S01]  /*1b40*/  IMAD R47, R35, c[0x0][0x538], RZ ;  /* 0x00014e00232f7a24 */ /* 0x000fe200078e02ff */
[----:B------:R-:W-:Y:S01]  /*1b50*/  LEA R30, P2, R44, R0, 0x3 ;  /* 0x000000002c1e7211 */ /* 0x000fe200078418ff */
[----:B------:R-:W-:Y:S01]  /*1b60*/  IMAD R49, R41, c[0x0][0x538], RZ ;  /* 0x00014e0029317a24 */ /* 0x000fe200078e02ff */
[----:B------:R-:W-:Y:S01]  /*1b70*/  IADD3 R33, R45, R33, RZ ;  /* 0x000000212d217210 */ /* 0x000fe20007ffe0ff */
[----:B------:R-:W-:Y:S01]  /*1b80*/  IMAD R45, R37, c[0x0][0x538], RZ ;  /* 0x00014e00252d7a24 */ /* 0x000fe200078e02ff */
[----:B------:R-:W2:Y:S01]  /*1b90*/  LDG.E.64.CONSTANT R28, [R28.64] ;  /* 0x000000041c1c7981 */ /* 0x000ea2000c1e9b00 */
[----:B------:R-:W-:Y:S01]  /*1ba0*/  IMAD R47, R34, c[0x0][0x53c], R47 ;  /* 0x00014f00222f7a24 */ /* 0x000fe200078e022f */
[-C--:B------:R-:W-:Y:S01]  /*1bb0*/  LEA.HI.X R31, R44, R2.reuse, R33, 0x3, P2 ;  /* 0x000000022c1f7211 */ /* 0x080fe200010f1c21 */
[----:B------:R-:W-:Y:S01]  /*1bc0*/  IMAD.WIDE.U32 R34, R34, c[0x0][0x538], RZ ;  /* 0x00014e0022227a25 */ /* 0x000fe200078e00ff */
[----:B------:R-:W-:-:S03]  /*1bd0*/  LEA.HI.X R33, R42, R2, R43, 0x3, P3 ;  /* 0x000000022a217211 */ /* 0x000fc600018f1c2b */
[----:B------:R-:W-:Y:S01]  /*1be0*/  IMAD R43, R39, c[0x0][0x538], RZ ;  /* 0x00014e00272b7a24 */ /* 0x000fe200078e02ff */
[----:B------:R-:W3:Y:S01]  /*1bf0*/  LDG.E.64.CONSTANT R30, [R30.64] ;  /* 0x000000041e1e7981 */ /* 0x000ee2000c1e9b00 */
[----:B------:R-:W-:Y:S01]  /*1c00*/  IMAD R45, R36, c[0x0][0x53c], R45 ;  /* 0x00014f00242d7a24 */ /* 0x000fe200078e022d */
[-C--:B------:R-:W-:Y:S01]  /*1c10*/  LEA R42, P1, R34, R0.reuse, 0x3 ;  /* 0x00000000222a7211 */ /* 0x080fe200078218ff */
[----:B------:R-:W-:Y:S01]  /*1c20*/  IMAD.WIDE.U32 R36, R36, c[0x0][0x538], RZ ;  /* 0x00014e0024247a25 */ /* 0x000fe200078e00ff */
[----:B------:R-:W-:Y:S01]  /*1c30*/  IADD3 R35, R35, R47, RZ ;  /* 0x0000002f23237210 */ /* 0x000fe20007ffe0ff */
[----:B------:R-:W4:Y:S02]  /*1c40*/  LDG.E.64.CONSTANT R32, [R32.64] ;  /* 0x0000000420207981 */ /* 0x000f24000c1e9b00 */
[C---:B------:R-:W-:Y:S01]  /*1c50*/  IMAD R43, R38.reuse, c[0x0][0x53c], R43 ;  /* 0x00014f00262b7a24 */ /* 0x040fe200078e022b */
[----:B------:R-:W-:Y:S01]  /*1c60*/  IADD3 R45, R37, R45, RZ ;  /* 0x0000002d252d7210 */ /* 0x000fe20007ffe0ff */
[----:B------:R-:W-:Y:S01]  /*1c70*/  IMAD.WIDE.U32 R38, R38, c[0x0][0x538], RZ ;  /* 0x00014e0026267a25 */ /* 0x000fe200078e00ff */
[----:B------:R-:W-:-:S03]  /*1c80*/  LEA R44, P2, R36, R0, 0x3 ;  /* 0x00000000242c7211 */ /* 0x000fc600078418ff */
[C---:B------:R-:W-:Y:S01]  /*1c90*/  IMAD R49, R40.reuse, c[0x0][0x53c], R49 ;  /* 0x00014f0028317a24 */ /* 0x040fe200078e0231 */
[----:B------:R-:W-:Y:S01]  /*1ca0*/  IADD3 R37, R39, R43, RZ ;  /* 0x0000002b27257210 */ /* 0x000fe20007ffe0ff */
[----:B------:R-:W-:Y:S01]  /*1cb0*/  IMAD.WIDE.U32 R40, R40, c[0x0][0x538], RZ ;  /* 0x00014e0028287a25 */ /* 0x000fe200078e00ff */
[----:B------:R-:W-:Y:S02]  /*1cc0*/  LEA.HI.X R43, R34, R2, R35, 0x3, P1 ;  /* 0x00000002222b7211 */ /* 0x000fe400008f1c23 */
[----:B------:R-:W-:Y:S01]  /*1cd0*/  LEA R46, P3, R38, R0, 0x3 ;  /* 0x00000000262e7211 */ /* 0x000fe200078618ff */
[----:B------:R-:W-:Y:S01]  /*1ce0*/  IMAD R39, R11, c[0x0][0x538], RZ ;  /* 0x00014e000b277a24 */ /* 0x000fe200078e02ff */
[-C--:B------:R-:W-:Y:S01]  /*1cf0*/  LEA.HI.X R45, R36, R2.reuse, R45, 0x3, P2 ;  /* 0x00000002242d7211 */ /* 0x080fe200010f1c2d */
[----:B------:R-:W-:Y:S01]  /*1d00*/  IMAD R13, R13, c[0x0][0x538], RZ ;  /* 0x00014e000d0d7a24 */ /* 0x000fe200078e02ff */
[----:B------:R-:W-:Y:S01]  /*1d10*/  LEA.HI.X R47, R38, R2, R37, 0x3, P3 ;  /* 0x00000002262f7211 */ /* 0x000fe200018f1c25 */
[----:B------:R-:W-:Y:S01]  /*1d20*/  IMAD R39, R10, c[0x0][0x53c], R39 ;  /* 0x00014f000a277a24 */ /* 0x000fe200078e0227 */
[----:B------:R-:W4:Y:S01]  /*1d30*/  LDG.E.64.CONSTANT R42, [R42.64] ;  /* 0x000000042a2a7981 */ /* 0x000f22000c1e9b00 */
[----:B------:R-:W-:Y:S01]  /*1d40*/  IMAD.WIDE.U32 R36, R12, c[0x0][0x538], RZ ;  /* 0x00014e000c247a25 */ /* 0x000fe200078e00ff */
[----:B------:R-:W-:-:S02]  /*1d50*/  LEA R34, P1, R40, R0, 0x3 ;  /* 0x0000000028227211 */ /* 0x000fc400078218ff */
[----:B------:R-:W-:Y:S01]  /*1d60*/  IADD3 R49, R41, R49, RZ ;  /* 0x0000003129317210 */ /* 0x000fe20007ffe0ff */
[----:B------:R-:W-:Y:S01]  /*1d70*/  IMAD R13, R12, c[0x0][0x53c], R13 ;  /* 0x00014f000c0d7a24 */ /* 0x000fe200078e020d */
[----:B------:R-:W4:Y:S01]  /*1d80*/  LDG.E.64.CONSTANT R44, [R44.64] ;  /* 0x000000042c2c7981 */ /* 0x000f22000c1e9b00 */
[----:B------:R-:W-:Y:S01]  /*1d90*/  IMAD.WIDE.U32 R10, R10, c[0x0][0x538], RZ ;  /* 0x00014e000a0a7a25 */ /* 0x000fe200078e00ff */
[----:B------:R-:W-:Y:S02]  /*1da0*/  LEA.HI.X R35, R40, R2, R49, 0x3, P1 ;  /* 0x0000000228237211 */ /* 0x000fe400008f1c31 */
[----:B------:R-:W-:Y:S01]  /*1db0*/  IADD3 R13, R37, R13, RZ ;  /* 0x0000000d250d7210 */ /* 0x000fe20007ffe0ff */
[----:B------:R-:W-:Y:S01]  /*1dc0*/  IMAD R37, R15, c[0x0][0x538], RZ ;  /* 0x00014e000f257a24 */ /* 0x000fe200078e02ff */
[----:B------:R-:W-:Y:S01]  /*1dd0*/  LEA R38, P1, R10, R0, 0x3 ;  /* 0x000000000a267211 */ /* 0x000fe200078218ff */
[----:B------:R-:W-:Y:S01]  /*1de0*/  IMAD R17, R17, c[0x0][0x538], RZ ;  /* 0x00014e0011117a24 */ /* 0x000fe200078e02ff */
[----:B------:R-:W-:Y:S01]  /*1df0*/  IADD3 R39, R11, R39, RZ ;  /* 0x000000270b277210 */ /* 0x000fe20007ffe0ff */
[C---:B------:R-:W-:Y:S01]  /*1e00*/  IMAD R37, R14.reuse, c[0x0][0x53c], R37 ;  /* 0x00014f000e257a24 */ /* 0x040fe200078e0225 */
[----:B------:R-:W4:Y:S01]  /*1e10*/  LDG.E.64.CONSTANT R46, [R46.64] ;  /* 0x000000042e2e7981 */ /* 0x000f22000c1e9b00 */
[----:B------:R-:W-:Y:S01]  /*1e20*/  IMAD.WIDE.U32 R14, R14, c[0x0][0x538], RZ ;  /* 0x00014e000e0e7a25 */ /* 0x000fe200078e00ff */
[----:B------:R-:W-:-:S02]  /*1e30*/  LEA.HI.X R39, R10, R2, R39, 0x3, P1 ;  /* 0x000000020a277211 */ /* 0x000fc400008f1c27 */
[----:B------:R-:W-:Y:S01]  /*1e40*/  LEA R10, P1, R36, R0, 0x3 ;  /* 0x00000000240a7211 */ /* 0x000fe200078218ff */
[----:B------:R-:W-:Y:S01]  /*1e50*/  IMAD R17, R16, c[0x0][0x53c], R17 ;  /* 0x00014f0010117a24 */ /* 0x000fe200078e0211 */
[----:B------:R-:W-:Y:S01]  /*1e60*/  IADD3 R37, R15, R37, RZ ;  /* 0x000000250f257210 */ /* 0x000fe20007ffe0ff */
[----:B------:R-:W4:Y:S01]  /*1e70*/  LDG.E.64.CONSTANT R34, [R34.64] ;  /* 0x0000000422227981 */ /* 0x000f22000c1e9b00 */
[----:B------:R-:W-:Y:S01]  /*1e80*/  LEA.HI.X R11, R36, R2, R13, 0x3, P1 ;  /* 0x00000002240b7211 */ /* 0x000fe200008f1c0d */
[----:B------:R-:W-:Y:S01]  /*1e90*/  IMAD.WIDE.U32 R12, R16, c[0x0][0x538], RZ ;  /* 0x00014e00100c7a25 */ /* 0x000fe200078e00ff */
[C---:B------:R-:W-:Y:S01]  /*1ea0*/  LEA R36, P1, R14.reuse, R0, 0x3 ;  /* 0x000000000e247211 */ /* 0x040fe200078218ff */
[----:B------:R-:W4:Y:S03]  /*1eb0*/  LDG.E.64.CONSTANT R38, [R38.64] ;  /* 0x0000000426267981 */ /* 0x000f26000c1e9b00 */
[----:B------:R-:W-:Y:S01]  /*1ec0*/  LEA.HI.X R37, R14, R2, R37, 0x3, P1 ;  /* 0x000000020e257211 */ /* 0x000fe200008f1c25 */
[----:B------:R-:W-:Y:S01]  /*1ed0*/  IMAD R21, R21, c[0x0][0x538], RZ ;  /* 0x00014e0015157a24 */ /* 0x000fe200078e02ff */
[----:B------:R-:W-:Y:S01]  /*1ee0*/  LEA R14, P1, R12, R0, 0x3 ;  /* 0x000000000c0e7211 */ /* 0x000fe200078218ff */
[----:B------:R-:W4:Y:S01]  /*1ef0*/  LDG.E.64.CONSTANT R10, [R10.64] ;  /* 0x000000040a0a7981 */ /* 0x000f22000c1e9b00 */
[----:B------:R-:W-:Y:S01]  /*1f00*/  IADD3 R17, R13, R17, RZ ;  /* 0x000000110d117210 */ /* 0x000fe20007ffe0ff */
[----:B------:R-:W-:-:S02]  /*1f10*/  IMAD R13, R19, c[0x0][0x538], RZ ;  /* 0x00014e00130d7a24 */ /* 0x000fc400078e02ff */
[----:B------:R-:W4:Y:S01]  /*1f20*/  LDG.E.64.CONSTANT R36, [R36.64] ;  /* 0x0000000424247981 */ /* 0x000f22000c1e9b00 */
[----:B------:R-:W-:Y:S01]  /*1f30*/  LEA.HI.X R15, R12, R2, R17, 0x3, P1 ;  /* 0x000000020c0f7211 */ /* 0x000fe200008f1c11 */
[C---:B------:R-:W-:Y:S02]  /*1f40*/  IMAD R17, R18.reuse, c[0x0][0x53c], R13 ;  /* 0x00014f0012117a24 */ /* 0x040fe400078e020d */
[----:B------:R-:W-:-:S03]  /*1f50*/  IMAD.WIDE.U32 R18, R18, c[0x0][0x538], RZ ;  /* 0x00014e0012127a25 */ /* 0x000fc600078e00ff */
[----:B------:R-:W4:Y:S01]  /*1f60*/  LDG.E.64.CONSTANT R14, [R14.64] ;  /* 0x000000040e0e7981 */ /* 0x000f22000c1e9b00 */
[----:B------:R-:W-:Y:S01]  /*1f70*/  IMAD.WIDE.U32 R12, R20, c[0x0][0x538], RZ ;  /* 0x00014e00140c7a25 */ /* 0x000fe200078e00ff */
[----:B------:R-:W-:Y:S02]  /*1f80*/  LEA R16, P1, R18, R0, 0x3 ;  /* 0x0000000012107211 */ /* 0x000fe400078218ff */
[----:B------:R-:W-:Y:S01]  /*1f90*/  IADD3 R17, R19, R17, RZ ;  /* 0x0000001113117210 */ /* 0x000fe20007ffe0ff */
[----:B------:R-:W-:-:S03]  /*1fa0*/  IMAD R21, R20, c[0x0][0x53c], R21 ;  /* 0x00014f0014157a24 */ /* 0x000fc600078e0215 */
[----:B------:R-:W-:Y:S02]  /*1fb0*/  LEA.HI.X R17, R18, R2, R17, 0x3, P1 ;  /* 0x0000000212117211 */ /* 0x000fe400008f1c11 */
[C---:B------:R-:W-:Y:S02]  /*1fc0*/  LEA R18, P1, R12.reuse, R0, 0x3 ;  /* 0x000000000c127211 */ /* 0x040fe400078218ff */
[----:B------:R-:W-:Y:S01]  /*1fd0*/  IADD3 R13, R13, R21, RZ ;  /* 0x000000150d0d7210 */ /* 0x000fe20007ffe0ff */
[----:B------:R-:W-:Y:S01]  /*1fe0*/  IMAD R21, R23, c[0x0][0x538], RZ ;  /* 0x00014e0017157a24 */ /* 0x000fe200078e02ff */
[----:B------:R-:W4:Y:S02]  /*1ff0*/  LDG.E.64.CONSTANT R16, [R16.64] ;  /* 0x0000000410107981 */ /* 0x000f24000c1e9b00 */
[----:B------:R-:W-:Y:S01]  /*2000*/  LEA.HI.X R19, R12, R2, R13, 0x3, P1 ;  /* 0x000000020c137211 */ /* 0x000fe200008f1c0d */
[----:B------:R-:W-:-:S04]  /*2010*/  IMAD.WIDE.U32 R12, R22, c[0x0][0x538], RZ ;  /* 0x00014e00160c7a25 */ /* 0x000fc800078e00ff */
[----:B------:R-:W-:Y:S02]  /*2020*/  IMAD R21, R22, c[0x0][0x53c], R21 ;  /* 0x00014f0016157a24 */ /* 0x000fe400078e0215 */
[----:B------:R-:W-:Y:S01]  /*2030*/  IMAD R23, R25, c[0x0][0x538], RZ ;  /* 0x00014e0019177a24 */ /* 0x000fe200078e02ff */
[----:B------:R-:W-:Y:S01]  /*2040*/  LEA R20, P1, R12, R0, 0x3 ;  /* 0x000000000c147211 */ /* 0x000fe200078218ff */
[----:B------:R-:W4:Y:S01]  /*2050*/  LDG.E.64.CONSTANT R18, [R18.64] ;  /* 0x0000000412127981 */ /* 0x000f22000c1e9b00 */
[----:B------:R-:W-:Y:S01]  /*2060*/  IADD3 R13, R13, R21, RZ ;  /* 0x000000150d0d7210 */ /* 0x000fe20007ffe0ff */
[C---:B------:R-:W-:Y:S02]  /*2070*/  IMAD R23, R24.reuse, c[0x0][0x53c], R23 ;  /* 0x00014f0018177a24 */ /* 0x040fe400078e0217 */
[----:B------:R-:W-:Y:S01]  /*2080*/  IMAD.WIDE.U32 R24, R24, c[0x0][0x538], RZ ;  /* 0x00014e0018187a25 */ /* 0x000fe200078e00ff */
[----:B------:R-:W-:-:S03]  /*2090*/  LEA.HI.X R21, R12, R2, R13, 0x3, P1 ;  /* 0x000000020c157211 */ /* 0x000fc600008f1c0d */
[----:B------:R-:W-:Y:S01]  /*20a0*/  IMAD R13, R27, c[0x0][0x538], RZ ;  /* 0x00014e001b0d7a24 */ /* 0x000fe200078e02ff */
[----:B------:R-:W-:Y:S02]  /*20b0*/  IADD3 R23, R25, R23, RZ ;  /* 0x0000001719177210 */ /* 0x000fe40007ffe0ff */
[----:B------:R-:W-:Y:S01]  /*20c0*/  LEA R12, P1, R24, R0, 0x3 ;  /* 0x00000000180c7211 */ /* 0x000fe200078218ff */
[C---:B------:R-:W-:Y:S01]  /*20d0*/  IMAD R25, R26.reuse, c[0x0][0x53c], R13 ;  /* 0x00014f001a197a24 */ /* 0x040fe200078e020d */
[----:B------:R-:W4:Y:S01]  /*20e0*/  LDG.E.64.CONSTANT R20, [R20.64] ;  /* 0x0000000414147981 */ /* 0x000f22000c1e9b00 */
[----:B------:R-:W-:Y:S01]  /*20f0*/  IMAD.WIDE.U32 R26, R26, c[0x0][0x538], RZ ;  /* 0x00014e001a1a7a25 */ /* 0x000fe200078e00ff */
[----:B------:R-:W-:-:S04]  /*2100*/  LEA.HI.X R13, R24, R2, R23, 0x3, P1 ;  /* 0x00000002180d7211 */ /* 0x000fc800008f1c17 */
[C---:B------:R-:W-:Y:S02]  /*2110*/  LEA R22, P1, R26.reuse, R0, 0x3 ;  /* 0x000000001a167211 */ /* 0x040fe400078218ff */
[----:B------:R-:W-:Y:S01]  /*2120*/  IADD3 R25, R27, R25, RZ ;  /* 0x000000191b197210 */ /* 0x000fe20007ffe0ff */
[----:B------:R-:W4:Y:S03]  /*2130*/  LDG.E.64.CONSTANT R12, [R12.64] ;  /* 0x000000040c0c7981 */ /* 0x000f26000c1e9b00 */
[----:B------:R-:W-:-:S06]  /*2140*/  LEA.HI.X R23, R26, R2, R25, 0x3, P1 ;  /* 0x000000021a177211 */ /* 0x000fcc00008f1c19 */
[----:B------:R-:W4:Y:S01]  /*2150*/  LDG.E.64.CONSTANT R22, [R22.64] ;  /* 0x0000000416167981 */ /* 0x000f22000c1e9b00 */
[----:B------:R-:W-:-:S04]  /*2160*/  IADD3 R48, P1, R48, 0x10, RZ ;  /* 0x0000001030307810 */ /* 0x000fc80007f3e0ff */
[----:B------:R-:W-:Y:S02]  /*2170*/  IADD3.X R5, RZ, R5, RZ, P1, !PT ;  /* 0x00000005ff057210 */ /* 0x000fe40000ffe4ff */
[----:B------:R-:W-:-:S04]  /*2180*/  ISETP.GE.U32.AND P1, PT, R48, -0xc, PT ;  /* 0xfffffff43000780c */ /* 0x000fc80003f26070 */
[----:B------:R-:W-:Y:S02]  /*2190*/  ISETP.GE.AND.EX P1, PT, R5, -0x1, PT, P1 ;  /* 0xffffffff0500780c */ /* 0x000fe40003f26310 */
[----:B------:R-:W-:-:S04]  /*21a0*/  IADD3 R50, P2, R50, 0x80, RZ ;  /* 0x0000008032327810 */ /* 0x000fc80007f5e0ff */
[----:B------:R-:W-:Y:S01]  /*21b0*/  IADD3.X R51, RZ, R51, RZ, P2, !PT ;  /* 0x00000033ff337210 */ /* 0x000fe200017fe4ff */
[----:B-12--5:R-:W3:-:S06]  /*21c0*/  DFMA R28, R6, R28, R52 ;  /* 0x0000001c061c722b */ /* 0x026ecc0000000034 */
[----:B---3--:R-:W4:-:S06]  /*21d0*/  DFMA R28, R6, R30, R28 ;  /* 0x0000001e061c722b */ /* 0x008f0c000000001c */
[----:B----4-:R-:W0:-:S06]  /*21e0*/  DFMA R28, R6, R32, R28 ;  /* 0x00000020061c722b */ /* 0x010e0c000000001c */
[----:B0-----:R-:W0:-:S06]  /*21f0*/  DFMA R28, R6, R42, R28 ;  /* 0x0000002a061c722b */ /* 0x001e0c000000001c */
        /* <DEDUP_REMOVED lines=11> */
[----:B0-----:R0:W1:Y:S01]  /*22b0*/  DFMA R52, R6, R22, R10 ;  /* 0x000000160634722b */ /* 0x001062000000000a */
[----:B------:R-:W-:Y:S05]  /*22c0*/  @!P1 BRA `(.L_x_3487) ;  /* 0xfffff69000009947 */ /* 0x000fea000383ffff */
[----:B------:R-:W-:Y:S05]  /*22d0*/  BSYNC B5 ;  /* 0x0000000000057941 */ /* 0x000fea0003800000 */
.L_x_3486:
[----:B------:R-:W-:Y:S02]  /*22e0*/  MOV R16, R50 ;  /* 0x0000003200107202 */ /* 0x000fe40000000f00 */
[----:B------:R-:W-:Y:S02]  /*22f0*/  MOV R17, R51 ;  /* 0x0000003300117202 */ /* 0x000fe40000000f00 */
.L_x_3485:
[----:B------:R-:W-:Y:S05]  /*2300*/  BSYNC B4 ;  /* 0x0000000000047941 */ /* 0x000fea0003800000 */
.L_x_3484:
        /* <DEDUP_REMOVED lines=25> */
[----:B------:R-:W-:Y:S01]  /*24a0*/  IMAD.WIDE.U32 R24, R14, c[0x0][0x538], RZ ;  /* 0x00014e000e187a25 */ /* 0x000fe200078e00ff */
[----:B------:R-:W-:Y:S02]  /*24b0*/  LEA R26, P0, R22, R0, 0x3 ;  /* 0x00000000161a7211 */ /* 0x000fe400078018ff */
[----:B------:R-:W-:Y:S01]  /*24c0*/  IADD3 R23, R23, R27, RZ ;  /* 0x0000001b17177210 */ /* 0x000fe20007ffe0ff */
[----:B------:R-:W-:Y:S02]  /*24d0*/  IMAD R15, R14, c[0x0][0x53c], R15 ;  /* 0x00014f000e0f7a24 */ /* 0x000fe400078e020f */
[----:B------:R-:W-:Y:S01]  /*24e0*/  IMAD.WIDE.U32 R30, R20, c[0x0][0x538], RZ ;  /* 0x00014e00141e7a25 */ /* 0x000fe200078e00ff */
[----:B------:R-:W-:-:S03]  /*24f0*/  LEA.HI.X R27, R22, R2, R23, 0x3, P0 ;  /* 0x00000002161b7211 */ /* 0x000fc600000f1c17 */
        /* <DEDUP_REMOVED lines=10> */
[----:B------:R0:W2:Y:S03]  /*25a0*/  LDG.E.64.CONSTANT R18, [R28.64] ;  /* 0x000000041c127981 */ /* 0x0000a6000c1e9b00 */
[----:B------:R-:W-:Y:S01]  /*25b0*/  LEA.HI.X R15, R30, R2, R15, 0x3, P2 ;  /* 0x000000021e0f7211 */ /* 0x000fe200010f1c0f */
[C---:B------:R-:W-:Y:S01]  /*25c0*/  IMAD.WIDE.U32 R30, R16.reuse, c[0x0][0x538], RZ ;  /* 0x00014e00101e7a25 */ /* 0x040fe200078e00ff */
[----:B------:R-:W-:Y:S01]  /*25d0*/  IADD3 R23, R25, R23, RZ ;  /* 0x0000001719177210 */ /* 0x000fe20007ffe0ff */
[----:B------:R-:W3:Y:S02]  /*25e0*/  LDG.E.64.CONSTANT R20, [R20.64] ;  /* 0x0000000414147981 */ /* 0x000ee4000c1e9b00 */
[----:B------:R-:W-:-:S02]  /*25f0*/  IMAD R25, R16, c[0x0][0x53c], R17 ;  /* 0x00014f0010197a24 */ /* 0x000fc400078e0211 */
[----:B------:R4:W3:Y:S01]  /*2600*/  LDG.E.64.CONSTANT R16, [R26.64] ;  /* 0x000000041a107981 */ /* 0x0008e2000c1e9b00 */
[C---:B------:R-:W-:Y:S01]  /*2610*/  LEA R22, P0, R24.reuse, R0, 0x3 ;  /* 0x0000000018167211 */ /* 0x040fe200078018ff */
[----:B------:R-:W-:Y:S02]  /*2620*/  IMAD R13, R13, c[0x0][0x538], RZ ;  /* 0x00014e000d0d7a24 */ /* 0x000fe400078e02ff */
[----:B------:R-:W3:Y:S01]  /*2630*/  LDG.E.64.CONSTANT R14, [R14.64] ;  /* 0x000000040e0e7981 */ /* 0x000ee2000c1e9b00 */
[----:B------:R-:W-:Y:S01]  /*2640*/  LEA.HI.X R23, R24, R2, R23, 0x3, P0 ;  /* 0x0000000218177211 */ /* 0x000fe200000f1c17 */
[----:B------:R-:W-:Y:S01]  /*2650*/  IMAD R11, R11, c[0x0][0x538], RZ ;  /* 0x00014e000b0b7a24 */ /* 0x000fe200078e02ff */
[----:B------:R-:W-:Y:S01]  /*2660*/  LEA R24, P0, R30, R0, 0x3 ;  /* 0x000000001e187211 */ /* 0x000fe200078018ff */
[C---:B0-----:R-:W-:Y:S01]  /*2670*/  IMAD R29, R12.reuse, c[0x0][0x53c], R13 ;  /* 0x00014f000c1d7a24 */ /* 0x041fe200078e020d */
[----:B------:R-:W-:Y:S01]  /*2680*/  IADD3 R25, R31, R25, RZ ;  /* 0x000000191f197210 */ /* 0x000fe20007ffe0ff */
[----:B------:R-:W-:Y:S01]  /*2690*/  IMAD.WIDE.U32 R12, R12, c[0x0][0x538], RZ ;  /* 0x00014e000c0c7a25 */ /* 0x000fe200078e00ff */
[----:B------:R-:W3:Y:S02]  /*26a0*/  LDG.E.64.CONSTANT R22, [R22.64] ;  /* 0x0000000416167981 */ /* 0x000ee4000c1e9b00 */
[----:B------:R-:W-:Y:S01]  /*26b0*/  LEA.HI.X R25, R30, R2, R25, 0x3, P0 ;  /* 0x000000021e197211 */ /* 0x000fe200000f1c19 */
[----:B------:R-:W-:Y:S01]  /*26c0*/  IMAD R31, R10, c[0x0][0x53c], R11 ;  /* 0x00014f000a1f7a24 */ /* 0x000fe200078e020b */
[----:B----4-:R-:W-:Y:S01]  /*26d0*/  LEA R26, P0, R12, R0, 0x3 ;  /* 0x000000000c1a7211 */ /* 0x010fe200078018ff */
[----:B------:R-:W-:Y:S01]  /*26e0*/  IMAD.WIDE.U32 R10, R10, c[0x0][0x538], RZ ;  /* 0x00014e000a0a7a25 */ /* 0x000fe200078e00ff */
[----:B------:R-:W-:-:S02]  /*26f0*/  IADD3 R13, R13, R29, RZ ;  /* 0x0000001d0d0d7210 */ /* 0x000fc40007ffe0ff */
[----:B------:R-:W4:Y:S02]  /*2700*/  LDG.E.64.CONSTANT R24, [R24.64] ;  /* 0x0000000418187981 */ /* 0x000f24000c1e9b00 */
[----:B------:R-:W-:Y:S02]  /*2710*/  LEA.HI.X R27, R12, R2, R13, 0x3, P0 ;  /* 0x000000020c1b7211 */ /* 0x000fe400000f1c0d */
        /* <DEDUP_REMOVED lines=8> */
[----:B-12--5:R-:W3:-:S06]  /*27a0*/  DFMA R18, R6, R18, R52 ;  /* 0x000000120612722b */ /* 0x026ecc0000000034 */
[----:B---3--:R-:W0:-:S06]  /*27b0*/  DFMA R16, R6, R16, R18 ;  /* 0x000000100610722b */ /* 0x008e0c0000000012 */
[----:B0-----:R-:W0:-:S06]  /*27c0*/  DFMA R16, R6, R20, R16 ;  /* 0x000000140610722b */ /* 0x001e0c0000000010 */
[----:B0-----:R-:W0:-:S06]  /*27d0*/  DFMA R14, R6, R14, R16 ;  /* 0x0000000e060e722b */ /* 0x001e0c0000000010 */
[----:B0-----:R-:W4:-:S06]  /*27e0*/  DFMA R14, R6, R22, R14 ;  /* 0x00000016060e722b */ /* 0x001f0c000000000e */
[----:B----4-:R-:W0:Y:S01]  /*27f0*/  DFMA R14, R6, R24, R14 ;  /* 0x00000018060e722b */ /* 0x010e22000000000e */
[----:B------:R-:W-:-:S05]  /*2800*/  IADD3 R16, P1, R50, 0x40, RZ ;  /* 0x0000004032107810 */ /* 0x000fca0007f3e0ff */
[----:B0-----:R-:W0:Y:S01]  /*2810*/  DFMA R10, R6, R10, R14 ;  /* 0x0000000a060a722b */ /* 0x001e22000000000e */
[----:B------:R-:W-:Y:S02]  /*2820*/  IADD3.X R17, RZ, R51, RZ, P1, !PT ;  /* 0x00000033ff117210 */ /* 0x000fe40000ffe4ff */
[----:B------:R-:W-:-:S03]  /*2830*/  MOV R50, R16 ;  /* 0x0000001000327202 */ /* 0x000fc60000000f00 */
[----:B0-----:R0:W1:Y:S01]  /*2840*/  DFMA R52, R6, R12, R10 ;  /* 0x0000000c0634722b */ /* 0x001062000000000a */
[----:B------:R-:W-:-:S05]  /*2850*/  MOV R51, R17 ;  /* 0x0000001100337202 */ /* 0x000fca0000000f00 */
.L_x_3489:
[----:B------:R-:W-:Y:S05]  /*2860*/  BSYNC B4 ;  /* 0x0000000000047941 */ /* 0x000fea0003800000 */
.L_x_3488:
[----:B------:R-:W-:-:S04]  /*2870*/  ISETP.NE.U32.AND P1, PT, R48, RZ, PT ;  /* 0x000000ff3000720c */ /* 0x000fc80003f25070 */
[----:B------:R-:W-:-:S13]  /*2880*/  ISETP.NE.OR.EX P0, PT, R5, RZ, P0, P1 ;  /* 0x000000ff0500720c */ /* 0x000fda0000705710 */
[----:B------:R-:W-:Y:S01]  /*2890*/  @!P0 BREAK B3 ;  /* 0x0000000000038942 */ /* 0x000fe20003800000 */
[----:B------:R-:W-:Y:S05]  /*28a0*/  @!P0 BRA `(.L_x_3481) ;  /* 0x0000030000008947 */ /* 0x000fea0003800000 */
.L_x_3483:
[----:B------:R-:W-:Y:S05]  /*28b0*/  BSYNC B3 ;  /* 0x0000000000037941 */ /* 0x000fea0003800000 */
.L_x_3482:
[----:B------:R-:W-:Y:S02]  /*28c0*/  BSSY B3, `(.L_x_3490) ;  /* 0x000002c000037945 */ /* 0x000fe40003800000 */
.L_x_3491:
[----:B------:R-:W2:Y:S04]  /*28d0*/  LDG.E.64.CONSTANT R16, [R50.64] ;  /* 0x0000000432107981 */ /* 0x000ea8000c1e9b00 */
[----:B------:R-:W3:Y:S04]  /*28e0*/  LDG.E.64.CONSTANT R18, [R50.64+0x8] ;  /* 0x0000080432127981 */ /* 0x000ee8000c1e9b00 */
[----:B------:R-:W4:Y:S04]  /*28f0*/  LDG.E.64.CONSTANT R22, [R50.64+0x10] ;  /* 0x0000100432167981 */ /* 0x000f28000c1e9b00 */
[----:B0-----:R-:W4:Y:S01]  /*2900*/  LDG.E.64.CONSTANT R10, [R50.64+0x18] ;  /* 0x00001804320a7981 */ /* 0x001f22000c1e9b00 */
[----:B--2---:R-:W-:-:S02]  /*2910*/  IMAD R17, R17, c[0x0][0x538], RZ ;  /* 0x00014e0011117a24 */ /* 0x004fc400078e02ff */
[----:B------:R-:W-:-:S04]  /*2920*/  IMAD.WIDE.U32 R14, R16, c[0x0][0x538], RZ ;  /* 0x00014e00100e7a25 */ /* 0x000fc800078e00ff */
[----:B------:R-:W-:Y:S01]  /*2930*/  IMAD R17, R16, c[0x0][0x53c], R17 ;  /* 0x00014f0010117a24 */ /* 0x000fe200078e0211 */
[----:B------:R-:W-:Y:S01]  /*2940*/  LEA R20, P0, R14, R0, 0x3 ;  /* 0x000000000e147211 */ /* 0x000fe200078018ff */
[----:B---3--:R-:W-:Y:S02]  /*2950*/  IMAD R19, R19, c[0x0][0x538], RZ ;  /* 0x00014e0013137a24 */ /* 0x008fe400078e02ff */
[----:B----4-:R-:W-:Y:S01]  /*2960*/  IMAD R21, R23, c[0x0][0x538], RZ ;  /* 0x00014e0017157a24 */ /* 0x010fe200078e02ff */
[----:B------:R-:W-:Y:S01]  /*2970*/  IADD3 R17, R15, R17, RZ ;  /* 0x000000110f117210 */ /* 0x000fe20007ffe0ff */
[----:B------:R-:W-:-:S04]  /*2980*/  IMAD.WIDE.U32 R12, R18, c[0x0][0x538], RZ ;  /* 0x00014e00120c7a25 */ /* 0x000fc800078e00ff */
[----:B------:R-:W-:Y:S01]  /*2990*/  IMAD R19, R18, c[0x0][0x53c], R19 ;  /* 0x00014f0012137a24 */ /* 0x000fe200078e0213 */
[----:B------:R-:W-:Y:S01]  /*29a0*/  LEA R16, P1, R12, R0, 0x3 ;  /* 0x000000000c107211 */ /* 0x000fe200078218ff */
[----:B------:R-:W-:Y:S01]  /*29b0*/  IMAD R23, R22, c[0x0][0x53c], R21 ;  /* 0x00014f0016177a24 */ /* 0x000fe200078e0215 */
[----:B------:R-:W-:Y:S01]  /*29c0*/  LEA.HI.X R21, R14, R2, R17, 0x3, P0 ;  /* 0x000000020e157211 */ /* 0x000fe200000f1c11 */
[----:B------:R-:W-:Y:S01]  /*29d0*/  IMAD R11, R11, c[0x0][0x538], RZ ;  /* 0x00014e000b0b7a24 */ /* 0x000fe200078e02ff */
[----:B------:R-:W-:Y:S01]  /*29e0*/  IADD3 R13, R13, R19, RZ ;  /* 0x000000130d0d7210 */ /* 0x000fe20007ffe0ff */
[----:B------:R-:W-:-:S03]  /*29f0*/  IMAD.WIDE.U32 R18, R22, c[0x0][0x538], RZ ;  /* 0x00014e0016127a25 */ /* 0x000fc600078e00ff */
[----:B------:R-:W-:Y:S01]  /*2a00*/  LEA.HI.X R17, R12, R2, R13, 0x3, P1 ;  /* 0x000000020c117211 */ /* 0x000fe200008f1c0d */
[----:B------:R-:W2:Y:S01]  /*2a10*/  LDG.E.64.CONSTANT R20, [R20.64] ;  /* 0x0000000414147981 */ /* 0x000ea2000c1e9b00 */
[----:B------:R-:W-:Y:S01]  /*2a20*/  LEA R12, P0, R18, R0, 0x3 ;  /* 0x00000000120c7211 */ /* 0x000fe200078018ff */
[C---:B------:R-:W-:Y:S01]  /*2a30*/  IMAD R15, R10.reuse, c[0x0][0x53c], R11 ;  /* 0x00014f000a0f7a24 */ /* 0x040fe200078e020b */
[----:B------:R-:W-:Y:S01]  /*2a40*/  IADD3 R23, R19, R23, RZ ;  /* 0x0000001713177210 */ /* 0x000fe20007ffe0ff */
[----:B------:R-:W-:Y:S01]  /*2a50*/  IMAD.WIDE.U32 R10, R10, c[0x0][0x538], RZ ;  /* 0x00014e000a0a7a25 */ /* 0x000fe200078e00ff */
[----:B------:R-:W3:Y:S02]  /*2a60*/  LDG.E.64.CONSTANT R16, [R16.64] ;  /* 0x0000000410107981 */ /* 0x000ee4000c1e9b00 */
[----:B------:R-:W-:Y:S02]  /*2a70*/  LEA.HI.X R13, R18, R2, R23, 0x3, P0 ;  /* 0x00000002120d7211 */ /* 0x000fe400000f1c17 */
[----:B------:R-:W-:-:S02]  /*2a80*/  LEA R14, P0, R10, R0, 0x3 ;  /* 0x000000000a0e7211 */ /* 0x000fc400078018ff */
[----:B------:R-:W-:Y:S02]  /*2a90*/  IADD3 R15, R11, R15, RZ ;  /* 0x0000000f0b0f7210 */ /* 0x000fe40007ffe0ff */
[----:B------:R-:W4:Y:S02]  /*2aa0*/  LDG.E.64.CONSTANT R12, [R12.64] ;  /* 0x000000040c0c7981 */ /* 0x000f24000c1e9b00 */
[----:B------:R-:W-:-:S06]  /*2ab0*/  LEA.HI.X R15, R10, R2, R15, 0x3, P0 ;  /* 0x000000020a0f7211 */ /* 0x000fcc00000f1c0f */
[----:B------:R-:W4:Y:S01]  /*2ac0*/  LDG.E.64.CONSTANT R14, [R14.64] ;  /* 0x000000040e0e7981 */ /* 0x000f22000c1e9b00 */
[----:B------:R-:W-:-:S04]  /*2ad0*/  IADD3 R48, P0, R48, 0x4, RZ ;  /* 0x0000000430307810 */ /* 0x000fc80007f1e0ff */
[----:B------:R-:W-:Y:S02]  /*2ae0*/  IADD3.X R5, RZ, R5, RZ, P0, !PT ;  /* 0x00000005ff057210 */ /* 0x000fe400007fe4ff */
[----:B------:R-:W-:-:S04]  /*2af0*/  ISETP.NE.U32.AND P0, PT, R48, RZ, PT ;  /* 0x000000ff3000720c */ /* 0x000fc80003f05070 */
[----:B------:R-:W-:Y:S02]  /*2b00*/  ISETP.NE.AND.EX P0, PT, R5, RZ, PT, P0 ;  /* 0x000000ff0500720c */ /* 0x000fe40003f05300 */
[----:B------:R-:W-:-:S04]  /*2b10*/  IADD3 R50, P1, R50, 0x20, RZ ;  /* 0x0000002032327810 */ /* 0x000fc80007f3e0ff */
[----:B------:R-:W-:Y:S01]  /*2b20*/  IADD3.X R51, RZ, R51, RZ, P1, !PT ;  /* 0x00000033ff337210 */ /* 0x000fe20000ffe4ff */
[----:B-12--5:R-:W3:-:S06]  /*2b30*/  DFMA R52, R6, R20, R52 ;  /* 0x000000140634722b */ /* 0x026ecc0000000034 */
[----:B---3--:R-:W4:-:S06]  /*2b40*/  DFMA R52, R6, R16, R52 ;  /* 0x000000100634722b */ /* 0x008f0c0000000034 */
[----:B----4-:R-:W0:-:S06]  /*2b50*/  DFMA R52, R6, R12, R52 ;  /* 0x0000000c0634722b */ /* 0x010e0c0000000034 */
[----:B0-----:R0:W1:Y:S01]  /*2b60*/  DFMA R52, R6, R14, R52 ;  /* 0x0000000e0634722b */ /* 0x0010620000000034 */
[----:B------:R-:W-:Y:S05]  /*2b70*/  @P0 BRA `(.L_x_3491) ;  /* 0xfffffd5000000947 */ /* 0x000fea000383ffff */
[----:B------:R-:W-:Y:S05]  /*2b80*/  BSYNC B3 ;  /* 0x0000000000037941 */ /* 0x000fea0003800000 */
.L_x_3490:
[----:B------:R-:W-:Y:S02]  /*2b90*/  MOV R16, R50 ;  /* 0x0000003200107202 */ /* 0x000fe40000000f00 */
[----:B------:R-:W-:Y:S02]  /*2ba0*/  MOV R17, R51 ;  /* 0x0000003300117202 */ /* 0x000fe40000000f00 */
.L_x_3481:
[----:B0-----:R-:W-:Y:S05]  /*2bb0*/  BSYNC B0 ;  /* 0x0000000000007941 */ /* 0x001fea0003800000 */
.L_x_3480:
        /* <DEDUP_REMOVED lines=13> */
[----:B-12--5:R0:W1:-:S12]  /*2c90*/  DFMA R52, R6, R10, R52 ;  /* 0x0000000a0634722b */ /* 0x0260580000000034 */
        /* <DEDUP_REMOVED lines=19> */
[----:B-12---:R-:W3:-:S06]  /*2dd0*/  DFMA R52, R6, R4, R52 ;  /* 0x000000040634722b */ /* 0x006ecc0000000034 */
[----:B---3--:R0:W1:-:S06]  /*2de0*/  @P0 DFMA R52, R6, R10, R52 ;  /* 0x0000000a0634022b */ /* 0x00804c0000000034 */
.L_x_3479:
[----:B------:R-:W-:Y:S05]  /*2df0*/  BSYNC B1 ;  /* 0x0000000000017941 */ /* 0x000fea0003800000 */
.L_x_3478:
[----:B-1----:R1:W-:Y:S01]  /*2e00*/  STG.E.64 [R8.64], R52 ;  /* 0x0000003408007986 */ /* 0x0023e2000c101b04 */
[----:B------:R-:W-:-:S03]  /*2e10*/  IADD3 R3, R3, 0x80, RZ ;  /* 0x0000008003037810 */ /* 0x000fc60007ffe0ff */
.L_x_3476:
[----:B------:R-:W-:Y:S05]  /*2e20*/  BSYNC B2 ;  /* 0x0000000000027941 */ /* 0x000fea0003800000 */
.L_x_3475:
[----:B------:R-:W-:Y:S01]  /*2e30*/  WARPSYNC 0xffffffff ;  /* 0xffffffff00007948 */ /* 0x000fe20003800000 */
[----:B------:R-:W-:Y:S01]  /*2e40*/  ISETP.GE.AND P0, PT, R3, c[0x0][0x160], PT ;  /* 0x0000580003007a0c */ /* 0x000fe20003f06270 */
[----:B------:R-:W-:Y:S01]  /*2e50*/  BSSY B1, `(.L_x_3492) ;  /* 0x0001102000017945 */ /* 0x000fe20003800000 */
[----:B------:R-:W-:Y:S11]  /*2e60*/  BSSY B0, `(.L_x_3493) ;  /* 0x0000e2d000007945 */ /* 0x000ff60003800000 */
[----:B------:R-:W-:Y:S05]  /*2e70*/  @P0 BRA `(.L_x_3494) ;  /* 0x00005a8000000947 */ /* 0x000fea0003800000 */
[----:B------:R-:W-:Y:S01]  /*2e80*/  ISETP.NE.AND P0, PT, RZ, c[0x0][0x168], PT ;  /* 0x00005a00ff007a0c */ /* 0x000fe20003f05270 */
[----:B------:R-:W-:Y:S01]  /*2e90*/  HFMA2.MMA R0, -RZ, RZ, 0, 0 ;  /* 0x00000000ff007435 */ /* 0x000fe200000001ff */
[----:B0----5:R-:W-:Y:S01]  /*2ea0*/  MOV R6, RZ ;  /* 0x000000ff00067202 */ /* 0x021fe20000000f00 */
[----:B-1----:R-:W-:Y:S01]  /*2eb0*/  HFMA2.MMA R8, -RZ, RZ, 0, 0 ;  /* 0x00000000ff087435 */ /* 0x002fe200000001ff */
[----:B------:R-:W-:Y:S01]  /*2ec0*/  CS2R R4, SRZ ;  /* 0x0000000000047805 */ /* 0x000fe2000001ff00 */
        /* <DEDUP_REMOVED lines=326> */
.L_x_3495:
        /* <DEDUP_REMOVED lines=60> */
.L_x_3505:
        /* <DEDUP_REMOVED lines=152> */
.L_x_3504:
[----:B------:R-:W-:Y:S02]  /*5070*/  MOV R16, R50 ;  /* 0x0000003200107202 */ /* 0x000fe40000000f00 */
[----:B------:R-:W-:Y:S02]  /*5080*/  MOV R17, R51 ;  /* 0x0000003300117202 */ /* 0x000fe40000000f00 */
.L_x_3503:
[----:B------:R-:W-:Y:S05]  /*5090*/  BSYNC B5 ;  /* 0x0000000000057941 */ /* 0x000fea0003800000 */
.L_x_3502:
        /* <DEDUP_REMOVED lines=85> */
.L_x_3507:
[----:B------:R-:W-:Y:S05]  /*55f0*/  BSYNC B5 ;  /* 0x0000000000057941 */ /* 0x000fea0003800000 */
.L_x_3506:
[----:B------:R-:W-:-:S04]  /*5600*/  ISETP.NE.U32.AND P1, PT, R48, RZ, PT ;  /* 0x000000ff3000720c */ /* 0x000fc80003f25070 */
[----:B------:R-:W-:-:S13]  /*5610*/  ISETP.NE.OR.EX P0, PT, R5, RZ, P0, P1 ;  /* 0x000000ff0500720c */ /* 0x000fda0000705710 */
[----:B------:R-:W-:Y:S01]  /*5620*/  @!P0 BREAK B2 ;  /* 0x0000000000028942 */ /* 0x000fe20003800000 */
[----:B------:R-:W-:Y:S05]  /*5630*/  @!P0 BRA `(.L_x_3499) ;  /* 0x0000030000008947 */ /* 0x000fea0003800000 */
.L_x_3501:
[----:B------:R-:W-:Y:S05]  /*5640*/  BSYNC B2 ;  /* 0x0000000000027941 */ /* 0x000fea0003800000 */
.L_x_3500:
[----:B------:R-:W-:Y:S02]  /*5650*/  BSSY B2, `(.L_x_3508) ;  /* 0x000002c000027945 */ /* 0x000fe40003800000 */
.L_x_3509:
        /* <DEDUP_REMOVED lines=44> */
.L_x_3508:
[----:B------:R-:W-:Y:S02]  /*5920*/  MOV R16, R50 ;  /* 0x0000003200107202 */ /* 0x000fe40000000f00 */
[----:B------:R-:W-:Y:S02]  /*5930*/  MOV R17, R51 ;  /* 0x0000003300117202 */ /* 0x000fe40000000f00 */
.L_x_3499:
[----:B0-----:R-:W-:Y:S05]  /*5940*/  BSYNC B3 ;  /* 0x0000000000037941 */ /* 0x001fea0003800000 */
.L_x_3498:
        /* <DEDUP_REMOVED lines=35> */
.L_x_3497:
[----:B------:R-:W-:Y:S05]  /*5b80*/  BSYNC B4 ;  /* 0x0000000000047941 */ /* 0x000fea0003800000 */
.L_x_3496:
[----:B-1----:R1:W-:Y:S01]  /*5b90*/  STG.E.64 [R8.64], R52 ;  /* 0x0000003408007986 */ /* 0x0023e2000c101b04 */
[----:B------:R-:W-:-:S04]  /*5ba0*/  IADD3 R3, R3, 0x80, RZ ;  /* 0x0000008003037810 */ /* 0x000fc80007ffe0ff */
[----:B------:R-:W-:-:S13]  /*5bb0*/  ISETP.GE.AND P0, PT, R3, c[0x0][0x160], PT ;  /* 0x0000580003007a0c */ /* 0x000fda0003f06270 */
[----:B------:R-:W-:Y:S05]  /*5bc0*/  @P0 BRA `(.L_x_3510) ;  /* 0x00005a8000000947 */ /* 0x000fea0003800000 */
[----:B-1----:R-:W-:Y:S01]  /*5bd0*/  ISETP.NE.AND P0, PT, RZ, c[0x0][0x168], PT ;  /* 0x00005a00ff007a0c */ /* 0x002fe20003f05270 */
[----:B------:R-:W-:Y:S01]  /*5be0*/  HFMA2.MMA R0, -RZ, RZ, 0, 0 ;  /* 0x00000000ff007435 */ /* 0x000fe200000001ff */
[----:B0----5:R-:W-:Y:S01]  /*5bf0*/  MOV R6, RZ ;  /* 0x000000ff00067202 */ /* 0x021fe20000000f00 */
[----:B------:R-:W-:Y:S01]  /*5c00*/  HFMA2.MMA R8, -RZ, RZ, 0, 0 ;  /* 0x00000000ff087435 */ /* 0x000fe200000001ff */
        /* <DEDUP_REMOVED lines=327> */
.L_x_3511:
        /* <DEDUP_REMOVED lines=60> */
.L_x_3521:
        /* <DEDUP_REMOVED lines=152> */
.L_x_3520:
[----:B------:R-:W-:Y:S02]  /*7dc0*/  MOV R16, R50 ;  /* 0x0000003200107202 */ /* 0x000fe40000000f00 */
[----:B------:R-:W-:Y:S02]  /*7dd0*/  MOV R17, R51 ;  /* 0x0000003300117202 */ /* 0x000fe40000000f00 */
.L_x_3519:
[----:B------:R-:W-:Y:S05]  /*7de0*/  BSYNC B5 ;  /* 0x0000000000057941 */ /* 0x000fea0003800000 */
.L_x_3518:
        /* <DEDUP_REMOVED lines=85> */
.L_x_3523:
[----:B------:R-:W-:Y:S05]  /*8340*/  BSYNC B5 ;  /* 0x0000000000057941 */ /* 0x000fea0003800000 */
.L_x_3522:
[----:B------:R-:W-:-:S04]  /*8350*/  ISETP.NE.U32.AND P1, PT, R48, RZ, PT ;  /* 0x000000ff3000720c */ /* 0x000fc80003f25070 */
[----:B------:R-:W-:-:S13]  /*8360*/  ISETP.NE.OR.EX P0, PT, R5, RZ, P0, P1 ;  /* 0x000000ff0500720c */ /* 0x000fda0000705710 */
[----:B------:R-:W-:Y:S01]  /*8370*/  @!P0 BREAK B2 ;  /* 0x0000000000028942 */ /* 0x000fe20003800000 */
[----:B------:R-:W-:Y:S05]  /*8380*/  @!P0 BRA `(.L_x_3515) ;  /* 0x0000030000008947 */ /* 0x000fea0003800000 */
.L_x_3517:
[----:B------:R-:W-:Y:S05]  /*8390*/  BSYNC B2 ;  /* 0x0000000000027941 */ /* 0x000fea0003800000 */
.L_x_3516:
[----:B------:R-:W-:Y:S02]  /*83a0*/  BSSY B2, `(.L_x_3524) ;  /* 0x000002c000027945 */ /* 0x000fe40003800000 */
.L_x_3525:
        /* <DEDUP_REMOVED lines=44> */
.L_x_3524:
[----:B------:R-:W-:Y:S02]  /*8670*/  MOV R16, R50 ;  /* 0x0000003200107202 */ /* 0x000fe40000000f00 */
[----:B------:R-:W-:Y:S02]  /*8680*/  MOV R17, R51 ;  /* 0x0000003300117202 */ /* 0x000fe40000000f00 */
.L_x_3515:
[----:B0-----:R-:W-:Y:S05]  /*8690*/  BSYNC B3 ;  /* 0x0000000000037941 */ /* 0x001fea0003800000 */
.L_x_3514:
        /* <DEDUP_REMOVED lines=35> */
.L_x_3513:
[----:B------:R-:W-:Y:S05]  /*88d0*/  BSYNC B4 ;  /* 0x0000000000047941 */ /* 0x000fea0003800000 */
.L_x_3512:
[----:B-1----:R1:W-:Y:S01]  /*88e0*/  STG.E.64 [R8.64], R52 ;  /* 0x0000003408007986 */ /* 0x0023e2000c101b04 */
[----:B------:R-:W-:-:S04]  /*88f0*/  IADD3 R3, R3, 0x80, RZ ;  /* 0x0000008003037810 */ /* 0x000fc80007ffe0ff */
.L_x_3494:
[----:B------:R-:W-:-:S13]  /*8900*/  ISETP.GE.AND P0, PT, R3, c[0x0][0x160], PT ;  /* 0x0000580003007a0c */ /* 0x000fda0003f06270 */
        /* <DEDUP_REMOVED lines=332> */
.L_x_3527:
        /* <DEDUP_REMOVED lines=60> */
.L_x_3537:
        /* <DEDUP_REMOVED lines=152> */
.L_x_3536:
[----:B------:R-:W-:Y:S02]  /*ab10*/  MOV R16, R50 ;  /* 0x0000003200107202 */ /* 0x000fe40000000f00 */
[----:B------:R-:W-:Y:S02]  /*ab20*/  MOV R17, R51 ;  /* 0x0000003300117202 */ /* 0x000fe40000000f00 */
.L_x_3535:
[----:B------:R-:W-:Y:S05]  /*ab30*/  BSYNC B5 ;  /* 0x0000000000057941 */ /* 0x000fea0003800000 */
.L_x_3534:
        /* <DEDUP_REMOVED lines=85> */
.L_x_3539:
[----:B------:R-:W-:Y:S05]  /*b090*/  BSYNC B5 ;  /* 0x0000000000057941 */ /* 0x000fea0003800000 */
.L_x_3538:
[----:B------:R-:W-:-:S04]  /*b0a0*/  ISETP.NE.U32.AND P1, PT, R48, RZ, PT ;  /* 0x000000ff3000720c */ /* 0x000fc80003f25070 */
[----:B------:R-:W-:-:S13]  /*b0b0*/  ISETP.NE.OR.EX P0, PT, R5, RZ, P0, P1 ;  /* 0x000000ff0500720c */ /* 0x000fda0000705710 */
[----:B------:R-:W-:Y:S01]  /*b0c0*/  @!P0 BREAK B2 ;  /* 0x0000000000028942 */ /* 0x000fe20003800000 */
[----:B------:R-:W-:Y:S05]  /*b0d0*/  @!P0 BRA `(.L_x_3531) ;  /* 0x0000030000008947 */ /* 0x000fea0003800000 */
.L_x_3533:
[----:B------:R-:W-:Y:S05]  /*b0e0*/  BSYNC B2 ;  /* 0x0000000000027941 */ /* 0x000fea0003800000 */
.L_x_3532:
[----:B------:R-:W-:Y:S02]  /*b0f0*/  BSSY B2, `(.L_x_3540) ;  /* 0x000002c000027945 */ /* 0x000fe40003800000 */
.L_x_3541:
        /* <DEDUP_REMOVED lines=44> */
.L_x_3540:
[----:B------:R-:W-:Y:S02]  /*b3c0*/  MOV R16, R50 ;  /* 0x0000003200107202 */ /* 0x000fe40000000f00 */
[----:B------:R-:W-:Y:S02]  /*b3d0*/  MOV R17, R51 ;  /* 0x0000003300117202 */ /* 0x000fe40000000f00 */
.L_x_3531:
[----:B0-----:R-:W-:Y:S05]  /*b3e0*/  BSYNC B3 ;  /* 0x0000000000037941 */ /* 0x001fea0003800000 */
.L_x_3530:
        /* <DEDUP_REMOVED lines=35> */
.L_x_3529:
[----:B------:R-:W-:Y:S05]  /*b620*/  BSYNC B4 ;  /* 0x0000000000047941 */ /* 0x000fea0003800000 */
.L_x_3528:
[----:B-1----:R1:W-:Y:S01]  /*b630*/  STG.E.64 [R8.64], R52 ;  /* 0x0000003408007986 */ /* 0x0023e2000c101b04 */
[----:B------:R-:W-:-:S04]  /*b640*/  IADD3 R3, R3, 0x80, RZ ;  /* 0x0000008003037810 */ /* 0x000fc80007ffe0ff */
.L_x_3510:
[----:B-1----:R-:W-:-:S13]  /*b650*/  ISETP.GE.AND P0, PT, R3, c[0x0][0x160], PT ;  /* 0x0000580003007a0c */ /* 0x002fda0003f06270 */
[----:B------:R-:W-:Y:S05]  /*b660*/  @P0 BRA `(.L_x_3542) ;  /* 0x00005a9000000947 */ /* 0x000fea0003800000 */
[----:B------:R-:W-:Y:S01]  /*b670*/  ISETP.NE.AND P0, PT, RZ, c[0x0][0x168], PT ;  /* 0x00005a00ff007a0c */ /* 0x000fe20003f05270 */
        /* <DEDUP_REMOVED lines=330> */
.L_x_3543:
        /* <DEDUP_REMOVED lines=60> */
.L_x_3553:
        /* <DEDUP_REMOVED lines=152> */
.L_x_3552:
[----:B------:R-:W-:Y:S02]  /*d860*/  MOV R16, R50 ;  /* 0x0000003200107202 */ /* 0x000fe40000000f00 */
[----:B------:R-:W-:Y:S02]  /*d870*/  MOV R17, R51 ;  /* 0x0000003300117202 */ /* 0x000fe40000000f00 */
.L_x_3551:
[----:B------:R-:W-:Y:S05]  /*d880*/  BSYNC B5 ;  /* 0x0000000000057941 */ /* 0x000fea0003800000 */
.L_x_3550:
        /* <DEDUP_REMOVED lines=85> */
.L_x_3555:
[----:B------:R-:W-:Y:S05]  /*dde0*/  BSYNC B5 ;  /* 0x0000000000057941 */ /* 0x000fea0003800000 */
.L_x_3554:
[----:B------:R-:W-:-:S04]  /*ddf0*/  ISETP.NE.U32.AND P1, PT, R48, RZ, PT ;  /* 0x000000ff3000720c */ /* 0x000fc80003f25070 */
[----:B------:R-:W-:-:S13]  /*de00*/  ISETP.NE.OR.EX P0, PT, R5, RZ, P0, P1 ;  /* 0x000000ff0500720c */ /* 0x000fda0000705710 */
[----:B------:R-:W-:Y:S01]  /*de10*/  @!P0 BREAK B2 ;  /* 0x0000000000028942 */ /* 0x000fe20003800000 */
[----:B------:R-:W-:Y:S05]  /*de20*/  @!P0 BRA `(.L_x_3547) ;  /* 0x0000030000008947 */ /* 0x000fea0003800000 */
.L_x_3549:
[----:B------:R-:W-:Y:S05]  /*de30*/  BSYNC B2 ;  /* 0x0000000000027941 */ /* 0x000fea0003800000 */
.L_x_3548:
[----:B------:R-:W-:Y:S02]  /*de40*/  BSSY B2, `(.L_x_3556) ;  /* 0x000002c000027945 */ /* 0x000fe40003800000 */
.L_x_3557:
        /* <DEDUP_REMOVED lines=44> */
.L_x_3556:
[----:B------:R-:W-:Y:S02]  /*e110*/  MOV R16, R50 ;  /* 0x0000003200107202 */ /* 0x000fe40000000f00 */
[----:B------:R-:W-:Y:S02]  /*e120*/  MOV R17, R51 ;  /* 0x0000003300117202 */ /* 0x000fe40000000f00 */
.L_x_3547:
[----:B0-----:R-:W-:Y:S05]  /*e130*/  BSYNC B3 ;  /* 0x0000000000037941 */ /* 0x001fea0003800000 */
.L_x_3546:
        /* <DEDUP_REMOVED lines=35> */
.L_x_3545:
[----:B------:R-:W-:Y:S05]  /*e370*/  BSYNC B4 ;  /* 0x0000000000047941 */ /* 0x000fea0003800000 */
.L_x_3544:
[----:B-1----:R1:W-:Y:S01]  /*e380*/  STG.E.64 [R8.64], R52 ;  /* 0x0000003408007986 */ /* 0x0023e2000c101b04 */
[----:B------:R-:W-:-:S04]  /*e390*/  IADD3 R3, R3, 0x80, RZ ;  /* 0x0000008003037810 */ /* 0x000fc80007ffe0ff */
.L_x_3526:
[----:B------:R-:W-:-:S13]  /*e3a0*/  ISETP.GE.AND P0, PT, R3, c[0x0][0x160], PT ;  /* 0x0000580003007a0c */ /* 0x000fda0003f06270 */
[----:B------:R-:W-:Y:S01]  /*e3b0*/  @P0 BREAK B0 ;  /* 0x0000000000000942 */ /* 0x000fe20003800000 */
        /* <DEDUP_REMOVED lines=332> */
.L_x_3559:
        /* <DEDUP_REMOVED lines=60> */
.L_x_3569:
        /* <DEDUP_REMOVED lines=152> */
.L_x_3568:
[----:B------:R-:W-:Y:S02]  /*105c0*/  MOV R16, R50 ;  /* 0x0000003200107202 */ /* 0x000fe40000000f00 */
[----:B------:R-:W-:Y:S02]  /*105d0*/  MOV R17, R51 ;  /* 0x0000003300117202 */ /* 0x000fe40000000f00 */
.L_x_3567:
[----:B------:R-:W-:Y:S05]  /*105e0*/  BSYNC B5 ;  /* 0x0000000000057941 */ /* 0x000fea0003800000 */
.L_x_3566:
        /* <DEDUP_REMOVED lines=85> */
.L_x_3571:
[----:B------:R-:W-:Y:S05]  /*10b40*/  BSYNC B5 ;  /* 0x0000000000057941 */ /* 0x000fea0003800000 */
.L_x_3570:
[----:B------:R-:W-:-:S04]  /*10b50*/  ISETP.NE.U32.AND P1, PT, R48, RZ, PT ;  /* 0x000000ff3000720c */ /* 0x000fc80003f25070 */
[----:B------:R-:W-:-:S13]  /*10b60*/  ISETP.NE.OR.EX P0, PT, R5, RZ, P0, P1 ;  /* 0x000000ff0500720c */ /* 0x000fda0000705710 */
[----:B------:R-:W-:Y:S01]  /*10b70*/  @!P0 BREAK B2 ;  /* 0x0000000000028942 */ /* 0x000fe20003800000 */
[----:B------:R-:W-:Y:S05]  /*10b80*/  @!P0 BRA `(.L_x_3563) ;  /* 0x0000030000008947 */ /* 0x000fea0003800000 */
.L_x_3565:
[----:B------:R-:W-:Y:S05]  /*10b90*/  BSYNC B2 ;  /* 0x0000000000027941 */ /* 0x000fea0003800000 */
.L_x_3564:
[----:B------:R-:W-:Y:S02]  /*10ba0*/  BSSY B2, `(.L_x_3572) ;  /* 0x000002c000027945 */ /* 0x000fe40003800000 */
.L_x_3573:
        /* <DEDUP_REMOVED lines=44> */
.L_x_3572:
[----:B------:R-:W-:Y:S02]  /*10e70*/  MOV R16, R50 ;  /* 0x0000003200107202 */ /* 0x000fe40000000f00 */
[----:B------:R-:W-:Y:S02]  /*10e80*/  MOV R17, R51 ;  /* 0x0000003300117202 */ /* 0x000fe40000000f00 */
.L_x_3563:
[----:B0-----:R-:W-:Y:S05]  /*10e90*/  BSYNC B3 ;  /* 0x0000000000037941 */ /* 0x001fea0003800000 */
.L_x_3562:
        /* <DEDUP_REMOVED lines=35> */
.L_x_3561:
[----:B------:R-:W-:Y:S05]  /*110d0*/  BSYNC B4 ;  /* 0x0000000000047941 */ /* 0x000fea0003800000 */
.L_x_3560:
[----:B-1----:R1:W-:Y:S01]  /*110e0*/  STG.E.64 [R8.64], R52 ;  /* 0x0000003408007986 */ /* 0x0023e2000c101b04 */
[----:B------:R-:W-:-:S04]  /*110f0*/  IADD3 R3, R3, 0x80, RZ ;  /* 0x0000008003037810 */ /* 0x000fc80007ffe0ff */
.L_x_3542:
[----:B------:R-:W-:-:S13]  /*11100*/  ISETP.GE.AND P0, PT, R3, c[0x0][0x160], PT ;  /* 0x0000580003007a0c */ /* 0x000fda0003f06270 */
[----:B------:R-:W-:Y:S01]  /*11110*/  @P0 BREAK B0 ;  /* 0x0000000000000942 */ /* 0x000fe20003800000 */
[----:B------:R-:W-:Y:S05]  /*11120*/  @P0 BRA `(.L_x_3558) ;  /* 0x00002d4000000947 */ /* 0x000fea0003800000 */
[----:B------:R-:W-:Y:S05]  /*11130*/  BSYNC B0 ;  /* 0x0000000000007941 */ /* 0x000fea0003800000 */
.L_x_3493:
        /* <DEDUP_REMOVED lines=331> */
.L_x_3574:
        /* <DEDUP_REMOVED lines=60> */
.L_x_3584:
        /* <DEDUP_REMOVED lines=152> */
.L_x_3583:
[----:B------:R-:W-:Y:S02]  /*13330*/  MOV R16, R50 ;  /* 0x0000003200107202 */ /* 0x000fe40000000f00 */
[----:B------:R-:W-:Y:S02]  /*13340*/  MOV R17, R51 ;  /* 0x0000003300117202 */ /* 0x000fe40000000f00 */
.L_x_3582:
[----:B------:R-:W-:Y:S05]  /*13350*/  BSYNC B5 ;  /* 0x0000000000057941 */ /* 0x000fea0003800000 */
.L_x_3581:
        /* <DEDUP_REMOVED lines=85> */
.L_x_3586:
[----:B------:R-:W-:Y:S05]  /*138b0*/  BSYNC B5 ;  /* 0x0000000000057941 */ /* 0x000fea0003800000 */
.L_x_3585:
[----:B------:R-:W-:-:S04]  /*138c0*/  ISETP.NE.U32.AND P1, PT, R48, RZ, PT ;  /* 0x000000ff3000720c */ /* 0x000fc80003f25070 */
[----:B------:R-:W-:-:S13]  /*138d0*/  ISETP.NE.OR.EX P0, PT, R5, RZ, P0, P1 ;  /* 0x000000ff0500720c */ /* 0x000fda0000705710 */
[----:B------:R-:W-:Y:S01]  /*138e0*/  @!P0 BREAK B2 ;  /* 0x0000000000028942 */ /* 0x000fe20003800000 */
[----:B------:R-:W-:Y:S05]  /*138f0*/  @!P0 BRA `(.L_x_3578) ;  /* 0x0000030000008947 */ /* 0x000fea0003800000 */
.L_x_3580:
[----:B------:R-:W-:Y:S05]  /*13900*/  BSYNC B2 ;  /* 0x0000000000027941 */ /* 0x000fea0003800000 */
.L_x_3579:
[----:B------:R-:W-:Y:S02]  /*13910*/  BSSY B2, `(.L_x_3587) ;  /* 0x000002c000027945 */ /* 0x000fe40003800000 */
.L_x_3588:
        /* <DEDUP_REMOVED lines=44> */
.L_x_3587:
[----:B------:R-:W-:Y:S02]  /*13be0*/  MOV R16, R50 ;  /* 0x0000003200107202 */ /* 0x000fe40000000f00 */
[----:B------:R-:W-:Y:S02]  /*13bf0*/  MOV R17, R51 ;  /* 0x0000003300117202 */ /* 0x000fe40000000f00 */
.L_x_3578:
[----:B0-----:R-:W-:Y:S05]  /*13c00*/  BSYNC B3 ;  /* 0x0000000000037941 */ /* 0x001fea0003800000 */
.L_x_3577:
        /* <DEDUP_REMOVED lines=35> */
.L_x_3576:
[----:B------:R-:W-:Y:S05]  /*13e40*/  BSYNC B4 ;  /* 0x0000000000047941 */ /* 0x000fea0003800000 */
.L_x_3575:
[----:B-1----:R1:W-:Y:S01]  /*13e50*/  STG.E.64 [R8.64], R52 ;  /* 0x0000003408007986 */ /* 0x0023e2000c101b04 */
[----:B------:R-:W-:-:S03]  /*13e60*/  IADD3 R3, R3, 0x80, RZ ;  /* 0x0000008003037810 */ /* 0x000fc60007ffe0ff */
.L_x_3558:
[----:B------:R-:W-:Y:S05]  /*13e70*/  BSYNC B1 ;  /* 0x0000000000017941 */ /* 0x000fea0003800000 */
.L_x_3492:
[----:B------:R-:W-:Y:S01]  /*13e80*/  WARPSYNC 0xffffffff ;  /* 0xffffffff00007948 */ /* 0x000fe20003800000 */
[----:B------:R-:W-:-:S13]  /*13e90*/  ISETP.GE.AND P0, PT, R3, c[0x0][0x160], PT ;  /* 0x0000580003007a0c */ /* 0x000fda0003f06270 */
[----:B------:R-:W-:Y:S05]  /*13ea0*/  @P0 EXIT ;  /* 0x000000000000094d */ /* 0x000fea0003800000 */
        /* <DEDUP_REMOVED lines=331> */
.L_x_3589:
        /* <DEDUP_REMOVED lines=14> */
[----:B------:R-:W-:Y:S02]  /*15440*/  IADD3.X R9, RZ, c[0x0][0x4f4], RZ, P2, !PT ;  /* 0x00013d00ff097a10 */ /* 0x000fe400017fe4ff */
        /* <DEDUP_REMOVED lines=17> */
[----:B------:R-:W-:-:S05]  /*15560*/  IADD3.X R2, RZ, c[0x0][0x50c], RZ, P1, !PT ;  /* 0x00014300ff027a10 */ /* 0x000fca0000ffe4ff */
        /* <DEDUP_REMOVED lines=27> */
.L_x_3599:
        /* <DEDUP_REMOVED lines=31> */
[----:B------:R-:W-:Y:S01]  /*15910*/  IMAD R51, R37, c[0x0][0x538], RZ ;  /* 0x00014e0025337a24 */ /* 0x000fe200078e02ff */
        /* <DEDUP_REMOVED lines=23> */
[----:B------:R-:W4:Y:S01]  /*15a90*/  LDG.E.64.CONSTANT R44, [R44.64] ;  /* 0x000000042c2c7981 */ /* 0x000f22000c1e9b00 */
[-C--:B------:R-:W-:Y:S01]  /*15aa0*/  LEA.HI.X R47, R38, R2.reuse, R39, 0x3, P2 ;  /* 0x00000002262f7211 */ /* 0x080fe200010f1c27 */
[----:B------:R-:W-:Y:S01]  /*15ab0*/  IMAD.WIDE.U32 R42, R54, c[0x0][0x538], RZ ;  /* 0x00014e00362a7a25 */ /* 0x000fe200078e00ff */
[----:B------:R-:W-:-:S03]  /*15ac0*/  LEA.HI.X R49, R40, R2, R41, 0x3, P3 ;  /* 0x0000000228317211 */ /* 0x000fc600018f1c29 */
[----:B------:R-:W-:Y:S01]  /*15ad0*/  IMAD R41, R13, c[0x0][0x538], RZ ;  /* 0x00014e000d297a24 */ /* 0x000fe200078e02ff */
[----:B------:R-:W4:Y:S01]  /*15ae0*/  LDG.E.64.CONSTANT R46, [R46.64] ;  /* 0x000000042e2e7981 */ /* 0x000f22000c1e9b00 */
[----:B------:R-:W-:Y:S01]  /*15af0*/  IMAD R15, R15, c[0x0][0x538], RZ ;  /* 0x00014e000f0f7a24 */ /* 0x000fe200078e02ff */
[----:B------:R-:W-:Y:S01]  /*15b00*/  LEA R36, P1, R42, R0, 0x3 ;  /* 0x000000002a247211 */ /* 0x000fe200078218ff */
[C---:B------:R-:W-:Y:S01]  /*15b10*/  IMAD R41, R12.reuse, c[0x0][0x53c], R41 ;  /* 0x00014f000c297a24 */ /* 0x040fe200078e0229 */
[----:B------:R-:W-:Y:S01]  /*15b20*/  IADD3 R51, R43, R51, RZ ;  /* 0x000000332b337210 */ /* 0x000fe20007ffe0ff */
[----:B------:R-:W-:Y:S01]  /*15b30*/  IMAD.WIDE.U32 R12, R12, c[0x0][0x538], RZ ;  /* 0x00014e000c0c7a25 */ /* 0x000fe200078e00ff */
[----:B------:R-:W4:Y:S03]  /*15b40*/  LDG.E.64.CONSTANT R48, [R48.64] ;  /* 0x0000000430307981 */ /* 0x000f26000c1e9b00 */
[----:B------:R-:W-:Y:S01]  /*15b50*/  IMAD.WIDE.U32 R38, R14, c[0x0][0x538], RZ ;  /* 0x00014e000e267a25 */ /* 0x000fe200078e00ff */
[----:B------:R-:W-:-:S03]  /*15b60*/  LEA.HI.X R37, R42, R2, R51, 0x3, P1 ;  /* 0x000000022a257211 */ /* 0x000fc600008f1c33 */
[----:B------:R-:W-:Y:S01]  /*15b70*/  IMAD R15, R14, c[0x0][0x53c], R15 ;  /* 0x00014f000e0f7a24 */ /* 0x000fe200078e020f */
[----:B------:R-:W-:Y:S01]  /*15b80*/  IADD3 R41, R13, R41, RZ ;  /* 0x000000290d297210 */ /* 0x000fe20007ffe0ff */
[----:B------:R-:W-:Y:S01]  /*15b90*/  IMAD R19, R19, c[0x0][0x538], RZ ;  /* 0x00014e0013137a24 */ /* 0x000fe200078e02ff */
[C---:B------:R-:W-:Y:S01]  /*15ba0*/  LEA R40, P1, R12.reuse, R0, 0x3 ;  /* 0x000000000c287211 */ /* 0x040fe200078218ff */
[----:B------:R-:W4:Y:S01]  /*15bb0*/  LDG.E.64.CONSTANT R36, [R36.64] ;  /* 0x0000000424247981 */ /* 0x000f22000c1e9b00 */
[----:B------:R-:W-:Y:S01]  /*15bc0*/  IADD3 R13, R39, R15, RZ ;  /* 0x0000000f270d7210 */ /* 0x000fe20007ffe0ff */
[----:B------:R-:W-:Y:S01]  /*15bd0*/  IMAD R39, R17, c[0x0][0x538], RZ ;  /* 0x00014e0011277a24 */ /* 0x000fe200078e02ff */
[----:B------:R-:W-:Y:S01]  /*15be0*/  LEA.HI.X R41, R12, R2, R41, 0x3, P1 ;  /* 0x000000020c297211 */ /* 0x000fe200008f1c29 */
[----:B------:R-:W-:Y:S01]  /*15bf0*/  IMAD.WIDE.U32 R14, R18, c[0x0][0x538], RZ ;  /* 0x00014e00120e7a25 */ /* 0x000fe200078e00ff */
[----:B------:R-:W-:-:S03]  /*15c00*/  LEA R12, P1, R38, R0, 0x3 ;  /* 0x00000000260c7211 */ /* 0x000fc600078218ff */
[----:B------:R-:W-:Y:S01]  /*15c10*/  IMAD R39, R16, c[0x0][0x53c], R39 ;  /* 0x00014f0010277a24 */ /* 0x000fe200078e0227 */
[----:B------:R-:W4:Y:S01]  /*15c20*/  LDG.E.64.CONSTANT R40, [R40.64] ;  /* 0x0000000428287981 */ /* 0x000f22000c1e9b00 */
        /* <DEDUP_REMOVED lines=8> */
[----:B------:R-:W4:Y:S01]  /*15cb0*/  LDG.E.64.CONSTANT R12, [R12.64] ;  /* 0x000000040c0c7981 */ /* 0x000f22000c1e9b00 */
        /* <DEDUP_REMOVED lines=8> */
[----:B------:R-:W4:Y:S02]  /*15d40*/  LDG.E.64.CONSTANT R38, [R38.64] ;  /* 0x0000000426267981 */ /* 0x000f24000c1e9b00 */
[----:B------:R-:W-:Y:S01]  /*15d50*/  IMAD R23, R22, c[0x0][0x53c], R23 ;  /* 0x00014f0016177a24 */ /* 0x000fe200078e0217 */
[----:B------:R-:W-:Y:S01]  /*15d60*/  LEA.HI.X R19, R20, R2, R19, 0x3, P1 ;  /* 0x0000000214137211 */ /* 0x000fe200008f1c13 */
[----:B------:R-:W4:Y:S01]  /*15d70*/  LDG.E.64.CONSTANT R16, [R16.64] ;  /* 0x0000000410107981 */ /* 0x000f22000c1e9b00 */
[----:B------:R-:W-:-:S02]  /*15d80*/  LEA R20, P1, R14, R0, 0x3 ;  /* 0x000000000e147211 */ /* 0x000fc400078218ff */
[----:B------:R-:W-:Y:S01]  /*15d90*/  IADD3 R15, R15, R23, RZ ;  /* 0x000000170f0f7210 */ /* 0x000fe20007ffe0ff */
[----:B------:R-:W-:Y:S01]  /*15da0*/  IMAD R23, R25, c[0x0][0x538], RZ ;  /* 0x00014e0019177a24 */ /* 0x000fe200078e02ff */
[----:B------:R-:W4:Y:S01]  /*15db0*/  LDG.E.64.CONSTANT R18, [R18.64] ;  /* 0x0000000412127981 */ /* 0x000f22000c1e9b00 */
[----:B------:R-:W-:Y:S01]  /*15dc0*/  IMAD R25, R27, c[0x0][0x538], RZ ;  /* 0x00014e001b197a24 */ /* 0x000fe200078e02ff */
[----:B------:R-:W-:Y:S01]  /*15dd0*/  LEA.HI.X R21, R14, R2, R15, 0x3, P1 ;  /* 0x000000020e157211 */ /* 0x000fe200008f1c0f */
[----:B------:R-:W-:-:S04]  /*15de0*/  IMAD.WIDE.U32 R14, R24, c[0x0][0x538], RZ ;  /* 0x00014e00180e7a25 */ /* 0x000fc800078e00ff */
[----:B------:R-:W-:Y:S01]  /*15df0*/  IMAD R23, R24, c[0x0][0x53c], R23 ;  /* 0x00014f0018177a24 */ /* 0x000fe200078e0217 */
[----:B------:R-:W-:Y:S01]  /*15e00*/  LEA R22, P1, R14, R0, 0x3 ;  /* 0x000000000e167211 */ /* 0x000fe200078218ff */
[C---:B------:R-:W-:Y:S01]  /*15e10*/  IMAD R25, R26.reuse, c[0x0][0x53c], R25 ;  /* 0x00014f001a197a24 */ /* 0x040fe200078e0219 */
[----:B------:R-:W4:Y:S01]  /*15e20*/  LDG.E.64.CONSTANT R20, [R20.64] ;  /* 0x0000000414147981 */ /* 0x000f22000c1e9b00 */
        /* <DEDUP_REMOVED lines=8> */
[----:B------:R-:W4:Y:S02]  /*15eb0*/  LDG.E.64.CONSTANT R22, [R22.64] ;  /* 0x0000000416167981 */ /* 0x000f24000c1e9b00 */
        /* <DEDUP_REMOVED lines=30> */
.L_x_3598:
[----:B------:R-:W-:Y:S02]  /*160a0*/  MOV R16, R10 ;  /* 0x0000000a00107202 */ /* 0x000fe40000000f00 */
[----:B------:R-:W-:Y:S02]  /*160b0*/  MOV R17, R11 ;  /* 0x0000000b00117202 */ /* 0x000fe40000000f00 */
.L_x_3597:
[----:B------:R-:W-:Y:S05]  /*160c0*/  BSYNC B4 ;  /* 0x0000000000047941 */ /* 0x000fea0003800000 */
.L_x_3596:
        /* <DEDUP_REMOVED lines=48> */
[----:B------:R-:W4:Y:S01]  /*163d0*/  LDG.E.64.CONSTANT R22, [R22.64] ;  /* 0x0000000416167981 */ /* 0x000f22000c1e9b00 */
[----:B------:R-:W-:Y:S01]  /*163e0*/  IADD3 R25, R25, R27, RZ ;  /* 0x0000001b19197210 */ /* 0x000fe20007ffe0ff */
[----:B0-----:R-:W-:Y:S02]  /*163f0*/  IMAD R31, R13, c[0x0][0x538], RZ ;  /* 0x00014e000d1f7a24 */ /* 0x001fe400078e02ff */
[C---:B------:R-:W-:Y:S01]  /*16400*/  IMAD R13, R14.reuse, c[0x0][0x53c], R15 ;  /* 0x00014f000e0d7a24 */ /* 0x040fe200078e020f */
[----:B------:R-:W4:Y:S01]  /*16410*/  LDG.E.64.CONSTANT R18, [R18.64] ;  /* 0x0000000412127981 */ /* 0x000f22000c1e9b00 */
        /* <DEDUP_REMOVED lines=20> */
[----:B-12--5:R-:W4:-:S06]  /*16560*/  DFMA R20, R6, R20, R52 ;  /* 0x000000140614722b */ /* 0x026f0c0000000034 */
[----:B----4-:R-:W0:-:S06]  /*16570*/  DFMA R16, R6, R16, R20 ;  /* 0x000000100610722b */ /* 0x010e0c0000000014 */
[----:B0-----:R-:W0:-:S06]  /*16580*/  DFMA R16, R6, R22, R16 ;  /* 0x000000160610722b */ /* 0x001e0c0000000010 */
[----:B0-----:R-:W3:-:S06]  /*16590*/  DFMA R16, R6, R18, R16 ;  /* 0x000000120610722b */ /* 0x001ecc0000000010 */
[----:B---3--:R-:W0:-:S06]  /*165a0*/  DFMA R12, R6, R12, R16 ;  /* 0x0000000c060c722b */ /* 0x008e0c0000000010 */
[----:B0-----:R-:W0:Y:S01]  /*165b0*/  DFMA R12, R6, R24, R12 ;  /* 0x00000018060c722b */ /* 0x001e22000000000c */
[----:B------:R-:W-:-:S04]  /*165c0*/  IADD3 R16, P1, R10, 0x40, RZ ;  /* 0x000000400a107810 */ /* 0x000fc80007f3e0ff */
[----:B------:R-:W-:Y:S01]  /*165d0*/  IADD3.X R17, RZ, R11, RZ, P1, !PT ;  /* 0x0000000bff117210 */ /* 0x000fe20000ffe4ff */
[----:B0-----:R-:W0:Y:S01]  /*165e0*/  DFMA R12, R6, R14, R12 ;  /* 0x0000000e060c722b */ /* 0x001e22000000000c */
[----:B------:R-:W-:Y:S02]  /*165f0*/  MOV R10, R16 ;  /* 0x00000010000a7202 */ /* 0x000fe40000000f00 */
[----:B------:R-:W-:-:S03]  /*16600*/  MOV R11, R17 ;  /* 0x00000011000b7202 */ /* 0x000fc60000000f00 */
[----:B0-----:R0:W1:-:S06]  /*16610*/  DFMA R52, R6, R28, R12 ;  /* 0x0000001c0634722b */ /* 0x00104c000000000c */
.L_x_3601:
[----:B------:R-:W-:Y:S05]  /*16620*/  BSYNC B4 ;  /* 0x0000000000047941 */ /* 0x000fea0003800000 */
.L_x_3600:
[----:B------:R-:W-:-:S04]  /*16630*/  ISETP.NE.U32.AND P1, PT, R5, RZ, PT ;  /* 0x000000ff0500720c */ /* 0x000fc80003f25070 */
[----:B------:R-:W-:-:S13]  /*16640*/  ISETP.NE.OR.EX P0, PT, R4, RZ, P0, P1 ;  /* 0x000000ff0400720c */ /* 0x000fda0000705710 */
[----:B------:R-:W-:Y:S01]  /*16650*/  @!P0 BREAK B3 ;  /* 0x0000000000038942 */ /* 0x000fe20003800000 */
[----:B------:R-:W-:Y:S05]  /*16660*/  @!P0 BRA `(.L_x_3593) ;  /* 0x0000030000008947 */ /* 0x000fea0003800000 */
.L_x_3595:
[----:B------:R-:W-:Y:S05]  /*16670*/  BSYNC B3 ;  /* 0x0000000000037941 */ /* 0x000fea0003800000 */
.L_x_3594:
[----:B------:R-:W-:Y:S02]  /*16680*/  BSSY B3, `(.L_x_3602) ;  /* 0x000002c000037945 */ /* 0x000fe40003800000 */
.L_x_3603:
[----:B------:R-:W2:Y:S04]  /*16690*/  LDG.E.64.CONSTANT R14, [R10.64] ;  /* 0x000000040a0e7981 */ /* 0x000ea8000c1e9b00 */
[----:B------:R-:W3:Y:S04]  /*166a0*/  LDG.E.64.CONSTANT R18, [R10.64+0x8] ;  /* 0x000008040a127981 */ /* 0x000ee8000c1e9b00 */
[----:B------:R-:W4:Y:S04]  /*166b0*/  LDG.E.64.CONSTANT R22, [R10.64+0x10] ;  /* 0x000010040a167981 */ /* 0x000f28000c1e9b00 */
[----:B0-----:R-:W4:Y:S01]  /*166c0*/  LDG.E.64.CONSTANT R12, [R10.64+0x18] ;  /* 0x000018040a0c7981 */ /* 0x001f22000c1e9b00 */
        /* <DEDUP_REMOVED lines=15> */
[----:B------:R-:W-:Y:S01]  /*167c0*/  IMAD R13, R13, c[0x0][0x538], RZ ;  /* 0x00014e000d0d7a24 */ /* 0x000fe200078e02ff */
        /* <DEDUP_REMOVED lines=24> */
.L_x_3602:
[----:B------:R-:W-:Y:S02]  /*16950*/  MOV R16, R10 ;  /* 0x0000000a00107202 */ /* 0x000fe40000000f00 */
[----:B------:R-:W-:Y:S02]  /*16960*/  MOV R17, R11 ;  /* 0x0000000b00117202 */ /* 0x000fe40000000f00 */
.L_x_3593:
[----:B0-----:R-:W-:Y:S05]  /*16970*/  BSYNC B1 ;  /* 0x0000000000017941 */ /* 0x001fea0003800000 */
.L_x_3592:
        /* <DEDUP_REMOVED lines=15> */
[----:B------:R-:W-:Y:S01]  /*16a70*/  ISETP.NE.U32.AND P0, PT, R3, 0x2, PT ;  /* 0x000000020300780c */ /* 0x000fe20003f05070 */
[----:B0-----:R-:W2:Y:S03]  /*16a80*/  LDG.E.64.CONSTANT R4, [R16.64+0x8] ;  /* 0x0000080410047981 */ /* 0x001ea6000c1e9b00 */
        /* <DEDUP_REMOVED lines=16> */
[----:B-12---:R-:W3:-:S06]  /*16b90*/  DFMA R52, R6, R2, R52 ;  /* 0x000000020634722b */ /* 0x006ecc0000000034 */
[----:B---3--:R0:W1:-:S06]  /*16ba0*/  @P0 DFMA R52, R6, R4, R52 ;  /* 0x000000040634022b */ /* 0x00804c0000000034 */
.L_x_3591:
[----:B------:R-:W-:Y:S05]  /*16bb0*/  BSYNC B2 ;  /* 0x0000000000027941 */ /* 0x000fea0003800000 */
.L_x_3590:
[----:B------:R-:W-:Y:S01]  /*16bc0*/  WARPSYNC 0xffffffff ;  /* 0xffffffff00007948 */ /* 0x000fe20003800000 */
[----:B-1----:R-:W-:Y:S01]  /*16bd0*/  STG.E.64 [R8.64], R52 ;  /* 0x0000003408007986 */ /* 0x002fe2000c101b04 */
[----:B------:R-:W-:Y:S05]  /*16be0*/  EXIT ;  /* 0x000000000000794d */ /* 0x000fea0003800000 */
.L_x_3604:
        /* <DEDUP_REMOVED lines=9> */
.L_x_16264:


//--------------------- .text._ZN2at6native73_GLOBAL__N__c8866d80_35_SparseBinaryOpIntersectionKernel_cu_1520ed90_315312apply_kernelILi128ELi8EZNS1_29binary_op_intersection_kernelINS1_5MulOpEslEEvRNS_14TensorIteratorEllRKNS_6TensorEbEUliE_EEviT1_ --------------------------
	.section	.text._ZN2at6native73_GLOBAL__N__c8866d80_35_SparseBinaryOpIntersectionKernel_cu_1520ed90_315312apply_kernelILi128ELi8EZNS1_29binary_op_intersection_kernelINS1_5MulOpEslEEvRNS_14TensorIteratorEllRKNS_6TensorEbEUliE_EEviT1_,"ax",@progbits
	.sectioninfo	@"SHI_REGISTERS=52"
	.align	128
.text._ZN2at6native73_GLOBAL__N__c8866d80_35_SparseBinaryOpIntersectionKernel_cu_1520ed90_315312apply_kernelILi128ELi8EZNS1_29binary_op_intersection_kernelINS1_5MulOpEslEEvRNS_14TensorIteratorEllRKNS_6TensorEbEUliE_EEviT1_:
        .type           _ZN2at6native73_GLOBAL__N__c8866d80_35_SparseBinaryOpIntersectionKernel_cu_1520ed90_315312apply_kernelILi128ELi8EZNS1_29binary_op_intersection_kernelINS1_5MulOpEslEEvRNS_14TensorIteratorEllRKNS_6TensorEbEUliE_EEviT1_,@function
        .size           _ZN2at6native73_GLOBAL__N__c8866d80_35_SparseBinaryOpIntersectionKernel_cu_1520ed90_315312apply_kernelILi128ELi8EZNS1_29binary_op_intersection_kernelINS1_5MulOpEslEEvRNS_14TensorIteratorEllRKNS_6TensorEbEUliE_EEviT1_,(.L_x_16265 - _ZN2at6native73_GLOBAL__N__c8866d80_35_SparseBinaryOpIntersectionKernel_cu_1520ed90_315312apply_kernelILi128ELi8EZNS1_29binary_op_intersection_kernelINS1_5MulOpEslEEvRNS_14TensorIteratorEllRKNS_6TensorEbEUliE_EEviT1_)
        .other          _ZN2at6native73_GLOBAL__N__c8866d80_35_SparseBinaryOpIntersectionKernel_cu_1520ed90_315312apply_kernelILi128ELi8EZNS1_29binary_op_intersection_kernelINS1_5MulOpEslEEvRNS_14TensorIteratorEllRKNS_6TensorEbEUliE_EEviT1_,@"STO_CUDA_ENTRY STV_DEFAULT"
_ZN2at6native73_GLOBAL__N__c8866d80_35_SparseBinaryOpIntersectionKernel_cu_1520ed90_315312apply_kernelILi128ELi8EZNS1_29binary_op_intersection_kernelINS1_5MulOpEslEEvRNS_14TensorIteratorEllRKNS_6TensorEbEUliE_EEviT1_:
        /* <DEDUP_REMOVED lines=346> */
.L_x_3607:
        /* <DEDUP_REMOVED lines=35> */
[----:B------:R-:W-:Y:S01]  /*17d0*/  IADD3 R4, P1, R13, -0x1, RZ ;  /* 0xffffffff0d047810 */ /* 0x000fe20007f3e0ff */
[----:B------:R-:W-:Y:S01]  /*17e0*/  BSSY B0, `(.L_x_3610) ;  /* 0x00001dc000007945 */ /* 0x000fe20003800000 */
[----:B------:R-:W-:Y:S02]  /*17f0*/  HFMA2.MMA R48, -RZ, RZ, 0, 0 ;  /* 0x00000000ff307435 */ /* 0x000fe400000001ff */
[----:B------:R-:W-:Y:S02]  /*1800*/  ISETP.GE.U32.AND P0, PT, R4, 0x3, PT ;  /* 0x000000030400780c */ /* 0x000fe40003f06070 */
[----:B------:R-:W-:-:S04]  /*1810*/  IADD3.X R4, R46, -0x1, RZ, P1, !PT ;  /* 0xffffffff2e047810 */ /* 0x000fc80000ffe4ff */
[----:B------:R-:W-:Y:S02]  /*1820*/  ISETP.GE.U32.AND.EX P0, PT, R4, RZ, PT, P0 ;  /* 0x000000ff0400720c */ /* 0x000fe40003f06100 */
[----:B------:R-:W-:Y:S02]  /*1830*/  LOP3.LUT R4, R13, 0x3, RZ, 0xc0, !PT ;  /* 0x000000030d047812 */ /* 0x000fe400078ec0ff */
[----:B--2---:R-:W-:-:S09]  /*1840*/  PRMT R5, R10, 0x9910, RZ ;  /* 0x000099100a057816 */ /* 0x004fd200000000ff */
[----:B------:R-:W-:Y:S05]  /*1850*/  @!P0 BRA `(.L_x_3611) ;  /* 0x00001d4000008947 */ /* 0x000fea0003800000 */
[----:B------:R-:W-:Y:S01]  /*1860*/  IADD3 R6, P0, R4, -R13, RZ ;  /* 0x8000000d04067210 */ /* 0x000fe20007f1e0ff */
[----:B------:R-:W-:Y:S01]  /*1870*/  BSSY B3, `(.L_x_3612) ;  /* 0x000018d000037945 */ /* 0x000fe20003800000 */
[----:B------:R-:W-:Y:S02]  /*1880*/  SHF.R.S32.HI R7, RZ, 0x1f, R5 ;  /* 0x0000001fff077819 */ /* 0x000fe40000011405 */
[----:B------:R-:W-:Y:S02]  /*1890*/  IADD3.X R46, RZ, ~R46, RZ, P0, !PT ;  /* 0x8000002eff2e7210 */ /* 0x000fe400007fe4ff */
[----:B------:R-:W-:Y:S02]  /*18a0*/  MOV R48, RZ ;  /* 0x000000ff00307202 */ /* 0x000fe40000000f00 */
[----:B------:R-:W-:Y:S02]  /*18b0*/  ISETP.GE.AND P0, PT, R46, RZ, PT ;  /* 0x000000ff2e00720c */ /* 0x000fe40003f06270 */
[----:B------:R-:W-:-:S02]  /*18c0*/  MOV R47, RZ ;  /* 0x000000ff002f7202 */ /* 0x000fc40000000f00 */
[----:B------:R-:W-:Y:S02]  /*18d0*/  MOV R10, R16 ;  /* 0x00000010000a7202 */ /* 0x000fe40000000f00 */
[----:B------:R-:W-:-:S07]  /*18e0*/  MOV R11, R17 ;  /* 0x00000011000b7202 */ /* 0x000fce0000000f00 */
        /* <DEDUP_REMOVED lines=10> */
.L_x_3617:
[----:B------:R-:W2:Y:S04]  /*1990*/  LDG.E.64.CONSTANT R44, [R10.64] ;  /* 0x000000040a2c7981 */ /* 0x000ea8000c1e9b00 */
[----:B------:R-:W3:Y:S04]  /*19a0*/  LDG.E.64.CONSTANT R12, [R10.64+0x8] ;  /* 0x000008040a0c7981 */ /* 0x000ee8000c1e9b00 */
[----:B------:R-:W4:Y:S04]  /*19b0*/  LDG.E.64.CONSTANT R14, [R10.64+0x10] ;  /* 0x000010040a0e7981 */ /* 0x000f28000c1e9b00 */
[----:B------:R-:W5:Y:S04]  /*19c0*/  LDG.E.64.CONSTANT R16, [R10.64+0x18] ;  /* 0x000018040a107981 */ /* 0x000f68000c1e9b00 */
[----:B------:R-:W4:Y:S04]  /*19d0*/  LDG.E.64.CONSTANT R18, [R10.64+0x20] ;  /* 0x000020040a127981 */ /* 0x000f28000c1e9b00 */
        /* <DEDUP_REMOVED lines=19> */
[----:B------:R-:W-:-:S04]  /*1b10*/  IMAD.WIDE.U32 R42, R12, c[0x0][0x538], RZ ;  /* 0x00014e000c2a7a25 */ /* 0x000fc800078e00ff */
[----:B----4-:R-:W-:Y:S01]  /*1b20*/  IMAD R15, R15, c[0x0][0x538], RZ ;  /* 0x00014e000f0f7a24 */ /* 0x010fe200078e02ff */
[----:B------:R-:W-:Y:S01]  /*1b30*/  LEA R12, P1, R42, R0, 0x1 ;  /* 0x000000002a0c7211 */ /* 0x000fe200078208ff */
[----:B------:R0:W2:Y:S01]  /*1b40*/  LDG.E.U16.CONSTANT R44, [R44.64] ;  /* 0x000000042c2c7981 */ /* 0x0000a2000c1e9500 */
[----:B------:R-:W-:Y:S01]  /*1b50*/  IADD3 R13, R43, R13, RZ ;  /* 0x0000000d2b0d7210 */ /* 0x000fe20007ffe0ff */
[----:B------:R-:W-:-:S03]  /*1b60*/  IMAD R15, R14, c[0x0][0x53c], R15 ;  /* 0x00014f000e0f7a24 */ /* 0x000fc600078e020f */
[----:B------:R-:W-:Y:S01]  /*1b70*/  LEA.HI.X R13, R42, R2, R13, 0x1, P1 ;  /* 0x000000022a0d7211 */ /* 0x000fe200008f0c0d */
[----:B------:R-:W-:-:S04]  /*1b80*/  IMAD.WIDE.U32 R42, R14, c[0x0][0x538], RZ ;  /* 0x00014e000e2a7a25 */ /* 0x000fc800078e00ff */
[----:B------:R1:W3:Y:S01]  /*1b90*/  LDG.E.U16.CONSTANT R49, [R12.64] ;  /* 0x000000040c317981 */ /* 0x0002e2000c1e9500 */
[----:B------:R-:W-:Y:S01]  /*1ba0*/  LEA R14, P1, R42, R0, 0x1 ;  /* 0x000000002a0e7211 */ /* 0x000fe200078208ff */
[----:B-----5:R-:W-:Y:S01]  /*1bb0*/  IMAD R17, R17, c[0x0][0x538], RZ ;  /* 0x00014e0011117a24 */ /* 0x020fe200078e02ff */
[----:B------:R-:W-:-:S03]  /*1bc0*/  IADD3 R15, R43, R15, RZ ;  /* 0x0000000f2b0f7210 */ /* 0x000fc60007ffe0ff */
[----:B------:R-:W-:Y:S01]  /*1bd0*/  IMAD R17, R16, c[0x0][0x53c], R17 ;  /* 0x00014f0010117a24 */ /* 0x000fe200078e0211 */
[----:B------:R-:W-:Y:S01]  /*1be0*/  LEA.HI.X R15, R42, R2, R15, 0x1, P1 ;  /* 0x000000022a0f7211 */ /* 0x000fe200008f0c0f */
[----:B------:R-:W-:-:S04]  /*1bf0*/  IMAD.WIDE.U32 R42, R16, c[0x0][0x538], RZ ;  /* 0x00014e00102a7a25 */ /* 0x000fc800078e00ff */
[----:B------:R-:W-:Y:S01]  /*1c00*/  IMAD R19, R19, c[0x0][0x538], RZ ;  /* 0x00014e0013137a24 */ /* 0x000fe200078e02ff */
[----:B------:R-:W-:Y:S01]  /*1c10*/  LEA R16, P1, R42, R0, 0x1 ;  /* 0x000000002a107211 */ /* 0x000fe200078208ff */
[----:B0-----:R0:W4:Y:S01]  /*1c20*/  LDG.E.U16.CONSTANT R45, [R14.64] ;  /* 0x000000040e2d7981 */ /* 0x001122000c1e9500 */
[----:B------:R-:W-:Y:S01]  /*1c30*/  IADD3 R17, R43, R17, RZ ;  /* 0x000000112b117210 */ /* 0x000fe20007ffe0ff */
[----:B-1----:R-:W-:-:S03]  /*1c40*/  IMAD.WIDE.U32 R12, R18, c[0x0][0x538], RZ ;  /* 0x00014e00120c7a25 */ /* 0x002fc600078e00ff */
[----:B------:R-:W-:Y:S01]  /*1c50*/  LEA.HI.X R17, R42, R2, R17, 0x1, P1 ;  /* 0x000000022a117211 */ /* 0x000fe200008f0c11 */
[----:B------:R-:W-:Y:S01]  /*1c60*/  IMAD R19, R18, c[0x0][0x53c], R19 ;  /* 0x00014f0012137a24 */ /* 0x000fe200078e0213 */
[----:B------:R-:W-:-:S03]  /*1c70*/  LEA R18, P1, R12, R0, 0x1 ;  /* 0x000000000c127211 */ /* 0x000fc600078208ff */
[----:B------:R1:W5:Y:S01]  /*1c80*/  LDG.E.U16.CONSTANT R42, [R16.64] ;  /* 0x00000004102a7981 */ /* 0x000362000c1e9500 */
[----:B------:R-:W-:Y:S01]  /*1c90*/  IADD3 R13, R13, R19, RZ ;  /* 0x000000130d0d7210 */ /* 0x000fe20007ffe0ff */
[----:B0-----:R-:W-:-:S03]  /*1ca0*/  IMAD R15, R21, c[0x0][0x538], RZ ;  /* 0x00014e00150f7a24 */ /* 0x001fc600078e02ff */
[----:B------:R-:W-:Y:S01]  /*1cb0*/  LEA.HI.X R19, R12, R2, R13, 0x1, P1 ;  /* 0x000000020c137211 */ /* 0x000fe200008f0c0d */
[----:B------:R-:W-:-:S04]  /*1cc0*/  IMAD.WIDE.U32 R12, R20, c[0x0][0x538], RZ ;  /* 0x00014e00140c7a25 */ /* 0x000fc800078e00ff */
[----:B------:R-:W-:Y:S01]  /*1cd0*/  IMAD R15, R20, c[0x0][0x53c], R15 ;  /* 0x00014f00140f7a24 */ /* 0x000fe200078e020f */
[----:B------:R-:W-:Y:S01]  /*1ce0*/  LEA R14, P1, R12, R0, 0x1 ;  /* 0x000000000c0e7211 */ /* 0x000fe200078208ff */
[----:B------:R-:W-:Y:S01]  /*1cf0*/  IMAD R21, R23, c[0x0][0x538], RZ ;  /* 0x00014e0017157a24 */ /* 0x000fe200078e02ff */
[----:B------:R0:W5:Y:S02]  /*1d00*/  LDG.E.U16.CONSTANT R20, [R18.64] ;  /* 0x0000000412147981 */ /* 0x000164000c1e9500 */
[----:B------:R-:W-:Y:S01]  /*1d10*/  IADD3 R13, R13, R15, RZ ;  /* 0x0000000f0d0d7210 */ /* 0x000fe20007ffe0ff */
[----:B------:R-:W-:-:S03]  /*1d20*/  IMAD R23, R22, c[0x0][0x53c], R21 ;  /* 0x00014f0016177a24 */ /* 0x000fc600078e0215 */
[----:B------:R-:W-:Y:S01]  /*1d30*/  LEA.HI.X R15, R12, R2, R13, 0x1, P1 ;  /* 0x000000020c0f7211 */ /* 0x000fe200008f0c0d */
[----:B------:R-:W-:-:S04]  /*1d40*/  IMAD.WIDE.U32 R12, R22, c[0x0][0x538], RZ ;  /* 0x00014e00160c7a25 */ /* 0x000fc800078e00ff */
[----:B------:R0:W5:Y:S01]  /*1d50*/  LDG.E.U16.CONSTANT R21, [R14.64] ;  /* 0x000000040e157981 */ /* 0x000162000c1e9500 */
[----:B-1----:R-:W-:Y:S01]  /*1d60*/  LEA R16, P1, R12, R0, 0x1 ;  /* 0x000000000c107211 */ /* 0x002fe200078208ff */
[----:B0-----:R-:W-:Y:S01]  /*1d70*/  IMAD R19, R25, c[0x0][0x538], RZ ;  /* 0x00014e0019137a24 */ /* 0x001fe200078e02ff */
[----:B------:R-:W-:-:S03]  /*1d80*/  IADD3 R13, R13, R23, RZ ;  /* 0x000000170d0d7210 */ /* 0x000fc60007ffe0ff */
[----:B------:R-:W-:Y:S01]  /*1d90*/  IMAD R19, R24, c[0x0][0x53c], R19 ;  /* 0x00014f0018137a24 */ /* 0x000fe200078e0213 */
[----:B------:R-:W-:Y:S01]  /*1da0*/  LEA.HI.X R17, R12, R2, R13, 0x1, P1 ;  /* 0x000000020c117211 */ /* 0x000fe200008f0c0d */
[----:B------:R-:W-:-:S04]  /*1db0*/  IMAD.WIDE.U32 R12, R24, c[0x0][0x538], RZ ;  /* 0x00014e00180c7a25 */ /* 0x000fc800078e00ff */
[----:B------:R-:W-:Y:S01]  /*1dc0*/  IMAD R23, R27, c[0x0][0x538], RZ ;  /* 0x00014e001b177a24 */ /* 0x000fe200078e02ff */
[----:B------:R-:W-:Y:S01]  /*1dd0*/  LEA R18, P1, R12, R0, 0x1 ;  /* 0x000000000c127211 */ /* 0x000fe200078208ff */
[----:B------:R0:W5:Y:S01]  /*1de0*/  LDG.E.U16.CONSTANT R22, [R16.64] ;  /* 0x0000000410167981 */ /* 0x000162000c1e9500 */
[----:B------:R-:W-:Y:S01]  /*1df0*/  IADD3 R13, R13, R19, RZ ;  /* 0x000000130d0d7210 */ /* 0x000fe20007ffe0ff */
[----:B------:R-:W-:-:S03]  /*1e00*/  IMAD R27, R26, c[0x0][0x53c], R23 ;  /* 0x00014f001a1b7a24 */ /* 0x000fc600078e0217 */
[----:B------:R-:W-:Y:S01]  /*1e10*/  LEA.HI.X R19, R12, R2, R13, 0x1, P1 ;  /* 0x000000020c137211 */ /* 0x000fe200008f0c0d */
[----:B------:R-:W-:-:S04]  /*1e20*/  IMAD.WIDE.U32 R12, R26, c[0x0][0x538], RZ ;  /* 0x00014e001a0c7a25 */ /* 0x000fc800078e00ff */
[----:B------:R1:W5:Y:S01]  /*1e30*/  LDG.E.U16.CONSTANT R23, [R18.64] ;  /* 0x0000000412177981 */ /* 0x000362000c1e9500 */
[----:B------:R-:W-:Y:S01]  /*1e40*/  LEA R14, P1, R12, R0, 0x1 ;  /* 0x000000000c0e7211 */ /* 0x000fe200078208ff */
[----:B0-----:R-:W-:Y:S01]  /*1e50*/  IMAD R17, R29, c[0x0][0x538], RZ ;  /* 0x00014e001d117a24 */ /* 0x001fe200078e02ff */
[----:B------:R-:W-:-:S03]  /*1e60*/  IADD3 R13, R13, R27, RZ ;  /* 0x0000001b0d0d7210 */ /* 0x000fc60007ffe0ff */
[----:B------:R-:W-:Y:S01]  /*1e70*/  IMAD R17, R28, c[0x0][0x53c], R17 ;  /* 0x00014f001c117a24 */ /* 0x000fe200078e0211 */
[----:B------:R-:W-:Y:S01]  /*1e80*/  LEA.HI.X R15, R12, R2, R13, 0x1, P1 ;  /* 0x000000020c0f7211 */ /* 0x000fe200008f0c0d */
[----:B------:R-:W-:-:S04]  /*1e90*/  IMAD.WIDE.U32 R12, R28, c[0x0][0x538], RZ ;  /* 0x00014e001c0c7a25 */ /* 0x000fc800078e00ff */
[----:B------:R0:W5:Y:S01]  /*1ea0*/  LDG.E.U16.CONSTANT R24, [R14.64] ;  /* 0x000000040e187981 */ /* 0x000162000c1e9500 */
[----:B------:R-:W-:Y:S01]  /*1eb0*/  LEA R16, P1, R12, R0, 0x1 ;  /* 0x000000000c107211 */ /* 0x000fe200078208ff */
[----:B------:R-:W-:Y:S01]  /*1ec0*/  IMAD R25, R31, c[0x0][0x538], RZ ;  /* 0x00014e001f197a24 */ /* 0x000fe200078e02ff */
[----:B------:R-:W-:-:S03]  /*1ed0*/  IADD3 R13, R13, R17, RZ ;  /* 0x000000110d0d7210 */ /* 0x000fc60007ffe0ff */
[----:B------:R-:W-:Y:S01]  /*1ee0*/  IMAD R31, R30, c[0x0][0x53c], R25 ;  /* 0x00014f001e1f7a24 */ /* 0x000fe200078e0219 */
        /* <DEDUP_REMOVED lines=17> */
[----:B------:R-:W-:Y:S01]  /*2000*/  LEA R16, P1, R12, R0, 0x1 ;  /* 0x000000000c107211 */ /* 0x000fe200078208ff */
[----:B0-----:R-:W-:Y:S01]  /*2010*/  IMAD R19, R37, c[0x0][0x538], RZ ;  /* 0x00014e0025137a24 */ /* 0x001fe200078e02ff */
[----:B------:R-:W-:Y:S01]  /*2020*/  IADD3 R13, R13, R35, RZ ;  /* 0x000000230d0d7210 */ /* 0x000fe20007ffe0ff */
[----:B------:R-:W-:Y:S02]  /*2030*/  IMAD R29, R39, c[0x0][0x538], RZ ;  /* 0x00014e00271d7a24 */ /* 0x000fe400078e02ff */
[----:B------:R-:W-:Y:S01]  /*2040*/  IMAD R19, R36, c[0x0][0x53c], R19 ;  /* 0x00014f0024137a24 */ /* 0x000fe200078e0213 */
[----:B------:R-:W-:Y:S01]  /*2050*/  LEA.HI.X R17, R12, R2, R13, 0x1, P1 ;  /* 0x000000020c117211 */ /* 0x000fe200008f0c0d */
[----:B------:R-:W-:-:S04]  /*2060*/  IMAD.WIDE.U32 R12, R36, c[0x0][0x538], RZ ;  /* 0x00014e00240c7a25 */ /* 0x000fc800078e00ff */
[----:B------:R0:W5:Y:S01]  /*2070*/  LDG.E.U16.CONSTANT R16, [R16.64] ;  /* 0x0000000410107981 */ /* 0x000162000c1e9500 */
[----:B------:R-:W-:Y:S01]  /*2080*/  LEA R18, P1, R12, R0, 0x1 ;  /* 0x000000000c127211 */ /* 0x000fe200078208ff */
[----:B-1----:R-:W-:Y:S01]  /*2090*/  IMAD.WIDE.U32 R14, R38, c[0x0][0x538], RZ ;  /* 0x00014e00260e7a25 */ /* 0x002fe200078e00ff */
[----:B------:R-:W-:-:S03]  /*20a0*/  IADD3 R13, R13, R19, RZ ;  /* 0x000000130d0d7210 */ /* 0x000fc60007ffe0ff */
[----:B------:R-:W-:Y:S01]  /*20b0*/  IMAD R29, R38, c[0x0][0x53c], R29 ;  /* 0x00014f00261d7a24 */ /* 0x000fe200078e021d */
[----:B------:R-:W-:Y:S02]  /*20c0*/  LEA.HI.X R19, R12, R2, R13, 0x1, P1 ;  /* 0x000000020c137211 */ /* 0x000fe400008f0c0d */
[C---:B------:R-:W-:Y:S02]  /*20d0*/  LEA R12, P1, R14.reuse, R0, 0x1 ;  /* 0x000000000e0c7211 */ /* 0x040fe400078208ff */
[----:B------:R-:W-:Y:S01]  /*20e0*/  IADD3 R13, R15, R29, RZ ;  /* 0x0000001d0f0d7210 */ /* 0x000fe20007ffe0ff */
[----:B------:R3:W5:Y:S01]  /*20f0*/  LDG.E.U16.CONSTANT R18, [R18.64] ;  /* 0x0000000412127981 */ /* 0x000762000c1e9500 */
[----:B------:R-:W-:Y:S02]  /*2100*/  IMAD R15, R41, c[0x0][0x538], RZ ;  /* 0x00014e00290f7a24 */ /* 0x000fe400078e02ff */
[----:B------:R-:W-:Y:S02]  /*2110*/  LEA.HI.X R13, R14, R2, R13, 0x1, P1 ;  /* 0x000000020e0d7211 */ /* 0x000fe400008f0c0d */
[----:B------:R-:W-:-:S02]  /*2120*/  IMAD R15, R40, c[0x0][0x53c], R15 ;  /* 0x00014f00280f7a24 */ /* 0x000fc400078e020f */
[----:B------:R-:W-:Y:S01]  /*2130*/  IMAD.WIDE.U32 R40, R40, c[0x0][0x538], RZ ;  /* 0x00014e0028287a25 */ /* 0x000fe200078e00ff */
[----:B------:R1:W5:Y:S04]  /*2140*/  LDG.E.U16.CONSTANT R12, [R12.64] ;  /* 0x000000040c0c7981 */ /* 0x000368000c1e9500 */
[----:B------:R-:W-:Y:S02]  /*2150*/  LEA R14, P1, R40, R0, 0x1 ;  /* 0x00000000280e7211 */ /* 0x000fe400078208ff */
[----:B------:R-:W-:-:S04]  /*2160*/  IADD3 R15, R41, R15, RZ ;  /* 0x0000000f290f7210 */ /* 0x000fc80007ffe0ff */
[----:B------:R-:W-:-:S05]  /*2170*/  LEA.HI.X R15, R40, R2, R15, 0x1, P1 ;  /* 0x00000002280f7211 */ /* 0x000fca00008f0c0f */
[----:B------:R0:W5:Y:S01]  /*2180*/  LDG.E.U16.CONSTANT R14, [R14.64] ;  /* 0x000000040e0e7981 */ /* 0x000162000c1e9500 */
[----:B------:R-:W-:Y:S02]  /*2190*/  IADD3 R6, P1, R6, 0x10, RZ ;  /* 0x0000001006067810 */ /* 0x000fe40007f3e0ff */
[----:B------:R-:W-:Y:S02]  /*21a0*/  IADD3 R10, P2, R10, 0x80, RZ ;  /* 0x000000800a0a7810 */ /* 0x000fe40007f5e0ff */
[----:B------:R-:W-:Y:S02]  /*21b0*/  IADD3.X R46, RZ, R46, RZ, P1, !PT ;  /* 0x0000002eff2e7210 */ /* 0x000fe40000ffe4ff */
[----:B------:R-:W-:Y:S02]  /*21c0*/  ISETP.GE.U32.AND P1, PT, R6, -0xc, PT ;  /* 0xfffffff40600780c */ /* 0x000fe40003f26070 */
[----:B------:R-:W-:Y:S02]  /*21d0*/  IADD3.X R11, RZ, R11, RZ, P2, !PT ;  /* 0x0000000bff0b7210 */ /* 0x000fe400017fe4ff */
[----:B------:R-:W-:-:S02]  /*21e0*/  ISETP.GE.AND.EX P1, PT, R46, -0x1, PT, P1 ;  /* 0xffffffff2e00780c */ /* 0x000fc40003f26310 */
[----:B--2---:R-:W-:-:S04]  /*21f0*/  PRMT R28, R44, 0x9910, RZ ;  /* 0x000099102c1c7816 */ /* 0x004fc800000000ff */
[----:B------:R-:W-:-:S05]  /*2200*/  SHF.R.S32.HI R30, RZ, 0x1f, R28 ;  /* 0x0000001fff1e7819 */ /* 0x000fca000001141c */
[----:B0-----:R-:W-:Y:S01]  /*2210*/  IMAD R17, R30, R5, RZ ;  /* 0x000000051e117224 */ /* 0x001fe200078e02ff */
[----:B---3--:R-:W-:Y:S02]  /*2220*/  PRMT R19, R49, 0x9910, RZ ;  /* 0x0000991031137816 */ /* 0x008fe400000000ff */
[----:B------:R-:W-:Y:S01]  /*2230*/  MOV R49, R47 ;  /* 0x0000002f00317202 */ /* 0x000fe20000000f00 */
[----:B------:R-:W-:Y:S01]  /*2240*/  IMAD R17, R7, R28, R17 ;  /* 0x0000001c07117224 */ /* 0x000fe200078e0211 */
[----:B------:R-:W-:-:S03]  /*2250*/  MOV R30, R19 ;  /* 0x00000013001e7202 */ /* 0x000fc60000000f00 */
[----:B------:R-:W-:Y:S01]  /*2260*/  IMAD.WIDE.U32 R48, R5, R28, R48 ;  /* 0x0000001c05307225 */ /* 0x000fe200078e0030 */
[----:B------:R-:W-:-:S04]  /*2270*/  SHF.R.S32.HI R28, RZ, 0x1f, R30 ;  /* 0x0000001fff1c7819 */ /* 0x000fc8000001141e */
[----:B------:R-:W-:Y:S01]  /*2280*/  IADD3 R49, R49, R17, RZ ;  /* 0x0000001131317210 */ /* 0x000fe20007ffe0ff */
[----:B------:R-:W-:Y:S01]  /*2290*/  IMAD R28, R28, R5, RZ ;  /* 0x000000051c1c7224 */ /* 0x000fe200078e02ff */
[----:B----4-:R-:W-:-:S03]  /*22a0*/  PRMT R32, R45, 0x9910, RZ ;  /* 0x000099102d207816 */ /* 0x010fc600000000ff */
[-C--:B-1----:R-:W-:Y:S02]  /*22b0*/  IMAD R13, R7, R30.reuse, R28 ;  /* 0x0000001e070d7224 */ /* 0x082fe400078e021c */
[----:B------:R-:W-:Y:S01]  /*22c0*/  IMAD.WIDE.U32 R28, R5, R30, R48 ;  /* 0x0000001e051c7225 */ /* 0x000fe200078e0030 */
[----:B------:R-:W-:Y:S02]  /*22d0*/  SHF.R.S32.HI R30, RZ, 0x1f, R32 ;  /* 0x0000001fff1e7819 */ /* 0x000fe40000011420 */
[----:B-----5:R-:W-:Y:S02]  /*22e0*/  PRMT R42, R42, 0x9910, RZ ;  /* 0x000099102a2a7816 */ /* 0x020fe400000000ff */
[----:B------:R-:W-:Y:S01]  /*22f0*/  IADD3 R29, R29, R13, RZ ;  /* 0x0000000d1d1d7210 */ /* 0x000fe20007ffe0ff */
[----:B------:R-:W-:Y:S01]  /*2300*/  IMAD R13, R30, R5, RZ ;  /* 0x000000051e0d7224 */ /* 0x000fe200078e02ff */
[----:B------:R-:W-:-:S03]  /*2310*/  MOV R30, R42 ;  /* 0x0000002a001e7202 */ /* 0x000fc60000000f00 */
[-C--:B------:R-:W-:Y:S02]  /*2320*/  IMAD R13, R7, R32.reuse, R13 ;  /* 0x00000020070d7224 */ /* 0x080fe400078e020d */
[----:B------:R-:W-:Y:S01]  /*2330*/  IMAD.WIDE.U32 R28, R5, R32, R28 ;  /* 0x00000020051c7225 */ /* 0x000fe200078e001c */
[----:B------:R-:W-:Y:S02]  /*2340*/  SHF.R.S32.HI R32, RZ, 0x1f, R30 ;  /* 0x0000001fff207819 */ /* 0x000fe4000001141e */
[----:B------:R-:W-:Y:S02]  /*2350*/  PRMT R20, R20, 0x9910, RZ ;  /* 0x0000991014147816 */ /* 0x000fe400000000ff */
[----:B------:R-:W-:Y:S01]  /*2360*/  IADD3 R29, R29, R13, RZ ;  /* 0x0000000d1d1d7210 */ /* 0x000fe20007ffe0ff */
[----:B------:R-:W-:-:S04]  /*2370*/  IMAD R32, R32, R5, RZ ;  /* 0x0000000520207224 */ /* 0x000fc800078e02ff */
[-C--:B------:R-:W-:Y:S02]  /*2380*/  IMAD R13, R7, R30.reuse, R32 ;  /* 0x0000001e070d7224 */ /* 0x080fe400078e0220 */
[----:B------:R-:W-:Y:S01]  /*2390*/  IMAD.WIDE.U32 R28, R5, R30, R28 ;  /* 0x0000001e051c7225 */ /* 0x000fe200078e001c */
[----:B------:R-:W-:Y:S02]  /*23a0*/  SHF.R.S32.HI R30, RZ, 0x1f, R20 ;  /* 0x0000001fff1e7819 */ /* 0x000fe40000011414 */
[----:B------:R-:W-:Y:S02]  /*23b0*/  PRMT R21, R21, 0x9910, RZ ;  /* 0x0000991015157816 */ /* 0x000fe400000000ff */
        /* <DEDUP_REMOVED lines=9> */
[-C--:B------:R-:W-:Y:S01]  /*2450*/  IMAD R13, R7, R30.reuse, R28 ;  /* 0x0000001e070d7224 */ /* 0x080fe200078e021c */
[----:B------:R-:W-:Y:S01]  /*2460*/  SHF.R.S32.HI R28, RZ, 0x1f, R22 ;  /* 0x0000001fff1c7819 */ /* 0x000fe20000011416 */
[----:B------:R-:W-:Y:S01]  /*2470*/  IMAD.WIDE.U32 R20, R5, R30, R20 ;  /* 0x0000001e05147225 */ /* 0x000fe200078e0014 */
[----:B------:R-:W-:-:S04]  /*2480*/  PRMT R23, R23, 0x9910, RZ ;  /* 0x0000991017177816 */ /* 0x000fc800000000ff */
        /* <DEDUP_REMOVED lines=8> */
[----:B------:R-:W-:Y:S01]  /*2510*/  IMAD R13, R22, R5, RZ ;  /* 0x00000005160d7224 */ /* 0x000fe200078e02ff */
[----:B------:R-:W-:-:S03]  /*2520*/  MOV R22, R24 ;  /* 0x0000001800167202 */ /* 0x000fc60000000f00 */
        /* <DEDUP_REMOVED lines=28> */
[-C--:B------:R-:W-:Y:S01]  /*26f0*/  IMAD.WIDE.U32 R16, R5, R24.reuse, R20 ;  /* 0x0000001805107225 */ /* 0x080fe200078e0014 */
[----:B------:R-:W-:Y:S02]  /*2700*/  SHF.R.S32.HI R20, RZ, 0x1f, R22 ;  /* 0x0000001fff147819 */ /* 0x000fe40000011416 */
[----:B------:R-:W-:Y:S01]  /*2710*/  PRMT R18, R18, 0x9910, RZ ;  /* 0x0000991012127816 */ /* 0x000fe200000000ff */
[----:B------:R-:W-:Y:S02]  /*2720*/  IMAD R13, R7, R24, R13 ;  /* 0x00000018070d7224 */ /* 0x000fe400078e020d */
[----:B------:R-:W-:-:S03]  /*2730*/  IMAD R20, R20, R5, RZ ;  /* 0x0000000514147224 */ /* 0x000fc600078e02ff */
[----:B------:R-:W-:Y:S01]  /*2740*/  IADD3 R17, R17, R13, RZ ;  /* 0x0000000d11117210 */ /* 0x000fe20007ffe0ff */
[-C--:B------:R-:W-:Y:S01]  /*2750*/  IMAD R13, R7, R22.reuse, R20 ;  /* 0x00000016070d7224 */ /* 0x080fe200078e0214 */
[----:B------:R-:W-:Y:S02]  /*2760*/  PRMT R20, R12, 0x9910, RZ ;  /* 0x000099100c147816 */ /* 0x000fe400000000ff */
[----:B------:R-:W-:Y:S01]  /*2770*/  SHF.R.S32.HI R12, RZ, 0x1f, R18 ;  /* 0x0000001fff0c7819 */ /* 0x000fe20000011412 */
[----:B------:R-:W-:Y:S01]  /*2780*/  IMAD.WIDE.U32 R16, R5, R22, R16 ;  /* 0x0000001605107225 */ /* 0x000fe200078e0010 */
[----:B------:R-:W-:-:S03]  /*2790*/  SHF.R.S32.HI R22, RZ, 0x1f, R20 ;  /* 0x0000001fff167819 */ /* 0x000fc60000011414 */
[----:B------:R-:W-:Y:S01]  /*27a0*/  IMAD R12, R12, R5, RZ ;  /* 0x000000050c0c7224 */ /* 0x000fe200078e02ff */
[----:B------:R-:W-:Y:S01]  /*27b0*/  IADD3 R17, R17, R13, RZ ;  /* 0x0000000d11117210 */ /* 0x000fe20007ffe0ff */
[----:B------:R-:W-:Y:S02]  /*27c0*/  IMAD R22, R22, R5, RZ ;  /* 0x0000000516167224 */ /* 0x000fe400078e02ff */
[-C--:B------:R-:W-:Y:S02]  /*27d0*/  IMAD R15, R7, R18.reuse, R12 ;  /* 0x00000012070f7224 */ /* 0x080fe400078e020c */
[----:B------:R-:W-:Y:S01]  /*27e0*/  IMAD.WIDE.U32 R12, R5, R18, R16 ;  /* 0x00000012050c7225 */ /* 0x000fe200078e0010 */
[----:B------:R-:W-:-:S04]  /*27f0*/  PRMT R48, R14, 0x9910, RZ ;  /* 0x000099100e307816 */ /* 0x000fc800000000ff */
[----:B------:R-:W-:Y:S01]  /*2800*/  IADD3 R13, R13, R15, RZ ;  /* 0x0000000f0d0d7210 */ /* 0x000fe20007ffe0ff */
[----:B------:R-:W-:Y:S01]  /*2810*/  IMAD R15, R7, R20, R22 ;  /* 0x00000014070f7224 */ /* 0x000fe200078e0216 */
[----:B------:R-:W-:-:S03]  /*2820*/  SHF.R.S32.HI R14, RZ, 0x1f, R48 ;  /* 0x0000001fff0e7819 */ /* 0x000fc60000011430 */
[----:B------:R-:W-:-:S04]  /*2830*/  IMAD.WIDE.U32 R12, R5, R20, R12 ;  /* 0x00000014050c7225 */ /* 0x000fc800078e000c */
[----:B------:R-:W-:Y:S01]  /*2840*/  IMAD R14, R14, R5, RZ ;  /* 0x000000050e0e7224 */ /* 0x000fe200078e02ff */
[----:B------:R-:W-:-:S03]  /*2850*/  IADD3 R13, R13, R15, RZ ;  /* 0x0000000f0d0d7210 */ /* 0x000fc60007ffe0ff */
[-C--:B------:R-:W-:Y:S02]  /*2860*/  IMAD R47, R7, R48.reuse, R14 ;  /* 0x00000030072f7224 */ /* 0x080fe400078e020e */
[----:B------:R-:W-:-:S05]  /*2870*/  IMAD.WIDE.U32 R48, R5, R48, R12 ;  /* 0x0000003005307225 */ /* 0x000fca00078e000c */
[----:B------:R-:W-:Y:S01]  /*2880*/  IADD3 R47, R49, R47, RZ ;  /* 0x0000002f312f7210 */ /* 0x000fe20007ffe0ff */
[----:B------:R-:W-:Y:S05]  /*2890*/  @!P1 BRA `(.L_x_3617) ;  /* 0xfffff0f000009947 */ /* 0x000fea000383ffff */
[----:B------:R-:W-:Y:S05]  /*28a0*/  BSYNC B5 ;  /* 0x0000000000057941 */ /* 0x000fea0003800000 */
.L_x_3616:
[----:B------:R-:W-:Y:S02]  /*28b0*/  MOV R16, R10 ;  /* 0x0000000a00107202 */ /* 0x000fe40000000f00 */
[----:B------:R-:W-:Y:S02]  /*28c0*/  MOV R17, R11 ;  /* 0x0000000b00117202 */ /* 0x000fe40000000f00 */
.L_x_3615:
[----:B------:R-:W-:Y:S05]  /*28d0*/  BSYNC B4 ;  /* 0x0000000000047941 */ /* 0x000fea0003800000 */
.L_x_3614:
        /* <DEDUP_REMOVED lines=23> */
[----:B------:R0:W2:Y:S01]  /*2a50*/  LDG.E.U16.CONSTANT R22, [R30.64] ;  /* 0x000000041e167981 */ /* 0x0000a2000c1e9500 */
[----:B------:R-:W-:Y:S02]  /*2a60*/  LEA R28, P0, R26, R0, 0x1 ;  /* 0x000000001a1c7211 */ /* 0x000fe400078008ff */
[----:B------:R-:W-:-:S04]  /*2a70*/  IADD3 R23, R27, R23, RZ ;  /* 0x000000171b177210 */ /* 0x000fc80007ffe0ff */
[----:B------:R-:W-:Y:S01]  /*2a80*/  LEA.HI.X R29, R26, R2, R23, 0x1, P0 ;  /* 0x000000021a1d7211 */ /* 0x000fe200000f0c17 */
[----:B----4-:R-:W-:Y:S02]  /*2a90*/  IMAD R23, R25, c[0x0][0x538], RZ ;  /* 0x00014e0019177a24 */ /* 0x010fe400078e02ff */
[----:B------:R-:W-:-:S04]  /*2aa0*/  IMAD.WIDE.U32 R26, R24, c[0x0][0x538], RZ ;  /* 0x00014e00181a7a25 */ /* 0x000fc800078e00ff */
[----:B------:R-:W-:Y:S01]  /*2ab0*/  IMAD R25, R24, c[0x0][0x53c], R23 ;  /* 0x00014f0018197a24 */ /* 0x000fe200078e0217 */
[----:B------:R-:W-:Y:S01]  /*2ac0*/  LEA R32, P0, R26, R0, 0x1 ;  /* 0x000000001a207211 */ /* 0x000fe200078008ff */
[----:B------:R1:W3:Y:S01]  /*2ad0*/  LDG.E.U16.CONSTANT R23, [R28.64] ;  /* 0x000000041c177981 */ /* 0x0002e2000c1e9500 */
[----:B-----5:R-:W-:Y:S02]  /*2ae0*/  IMAD R21, R21, c[0x0][0x538], RZ ;  /* 0x00014e0015157a24 */ /* 0x020fe400078e02ff */
[----:B------:R-:W-:Y:S02]  /*2af0*/  IADD3 R25, R27, R25, RZ ;  /* 0x000000191b197210 */ /* 0x000fe40007ffe0ff */
[----:B------:R-:W-:Y:S02]  /*2b00*/  IMAD R21, R20, c[0x0][0x53c], R21 ;  /* 0x00014f0014157a24 */ /* 0x000fe400078e0215 */
[----:B------:R-:W-:Y:S01]  /*2b10*/  LEA.HI.X R33, R26, R2, R25, 0x1, P0 ;  /* 0x000000021a217211 */ /* 0x000fe200000f0c19 */
[----:B------:R-:W-:-:S04]  /*2b20*/  IMAD.WIDE.U32 R24, R20, c[0x0][0x538], RZ ;  /* 0x00014e0014187a25 */ /* 0x000fc800078e00ff */
[----:B------:R-:W4:Y:S01]  /*2b30*/  LDG.E.U16.CONSTANT R20, [R32.64] ;  /* 0x0000000420147981 */ /* 0x000f22000c1e9500 */
[----:B0-----:R-:W-:Y:S01]  /*2b40*/  LEA R30, P0, R24, R0, 0x1 ;  /* 0x00000000181e7211 */ /* 0x001fe200078008ff */
[----:B------:R-:W-:Y:S01]  /*2b50*/  IMAD R19, R19, c[0x0][0x538], RZ ;  /* 0x00014e0013137a24 */ /* 0x000fe200078e02ff */
[----:B------:R-:W-:-:S03]  /*2b60*/  IADD3 R21, R25, R21, RZ ;  /* 0x0000001519157210 */ /* 0x000fc60007ffe0ff */
[----:B------:R-:W-:Y:S01]  /*2b70*/  IMAD R19, R18, c[0x0][0x53c], R19 ;  /* 0x00014f0012137a24 */ /* 0x000fe200078e0213 */
[----:B------:R-:W-:Y:S01]  /*2b80*/  LEA.HI.X R31, R24, R2, R21, 0x1, P0 ;  /* 0x00000002181f7211 */ /* 0x000fe200000f0c15 */
[----:B------:R-:W-:-:S04]  /*2b90*/  IMAD.WIDE.U32 R24, R18, c[0x0][0x538], RZ ;  /* 0x00014e0012187a25 */ /* 0x000fc800078e00ff */
[----:B------:R-:W5:Y:S01]  /*2ba0*/  LDG.E.U16.CONSTANT R18, [R30.64] ;  /* 0x000000041e127981 */ /* 0x000f62000c1e9500 */
[----:B------:R-:W-:Y:S02]  /*2bb0*/  LEA R34, P0, R24, R0, 0x1 ;  /* 0x0000000018227211 */ /* 0x000fe400078008ff */
[----:B------:R-:W-:-:S04]  /*2bc0*/  IADD3 R19, R25, R19, RZ ;  /* 0x0000001319137210 */ /* 0x000fc80007ffe0ff */
[----:B------:R-:W-:Y:S01]  /*2bd0*/  LEA.HI.X R35, R24, R2, R19, 0x1, P0 ;  /* 0x0000000218237211 */ /* 0x000fe200000f0c13 */
[----:B------:R-:W-:Y:S02]  /*2be0*/  IMAD R19, R17, c[0x0][0x538], RZ ;  /* 0x00014e0011137a24 */ /* 0x000fe400078e02ff */
[C---:B-1----:R-:W-:Y:S02]  /*2bf0*/  IMAD.WIDE.U32 R28, R16.reuse, c[0x0][0x538], RZ ;  /* 0x00014e00101c7a25 */ /* 0x042fe400078e00ff */
[----:B------:R-:W5:Y:S02]  /*2c00*/  LDG.E.U16.CONSTANT R17, [R34.64] ;  /* 0x0000000422117981 */ /* 0x000f64000c1e9500 */
[----:B------:R-:W-:Y:S01]  /*2c10*/  IMAD R19, R16, c[0x0][0x53c], R19 ;  /* 0x00014f0010137a24 */ /* 0x000fe200078e0213 */
[----:B------:R-:W-:Y:S01]  /*2c20*/  LEA R26, P0, R28, R0, 0x1 ;  /* 0x000000001c1a7211 */ /* 0x000fe200078008ff */
[----:B------:R-:W-:Y:S02]  /*2c30*/  IMAD R21, R15, c[0x0][0x538], RZ ;  /* 0x00014e000f157a24 */ /* 0x000fe400078e02ff */
[----:B------:R-:W-:Y:S01]  /*2c40*/  IMAD R15, R13, c[0x0][0x538], RZ ;  /* 0x00014e000d0f7a24 */ /* 0x000fe200078e02ff */
[----:B------:R-:W-:Y:S01]  /*2c50*/  IADD3 R13, R29, R19, RZ ;  /* 0x000000131d0d7210 */ /* 0x000fe20007ffe0ff */
[----:B------:R-:W-:-:S03]  /*2c60*/  IMAD.WIDE.U32 R24, R12, c[0x0][0x538], RZ ;  /* 0x00014e000c187a25 */ /* 0x000fc600078e00ff */
[----:B------:R-:W-:Y:S01]  /*2c70*/  LEA.HI.X R27, R28, R2, R13, 0x1, P0 ;  /* 0x000000021c1b7211 */ /* 0x000fe200000f0c0d */
[----:B------:R-:W-:Y:S01]  /*2c80*/  IMAD R15, R12, c[0x0][0x53c], R15 ;  /* 0x00014f000c0f7a24 */ /* 0x000fe200078e020f */
[----:B------:R-:W-:Y:S01]  /*2c90*/  LEA R28, P0, R24, R0, 0x1 ;  /* 0x00000000181c7211 */ /* 0x000fe200078008ff */
[C---:B------:R-:W-:Y:S02]  /*2ca0*/  IMAD R21, R14.reuse, c[0x0][0x53c], R21 ;  /* 0x00014f000e157a24 */ /* 0x040fe400078e0215 */
[----:B------:R0:W5:Y:S01]  /*2cb0*/  LDG.E.U16.CONSTANT R12, [R26.64] ;  /* 0x000000041a0c7981 */ /* 0x000162000c1e9500 */
[----:B------:R-:W-:Y:S01]  /*2cc0*/  IADD3 R13, R25, R15, RZ ;  /* 0x0000000f190d7210 */ /* 0x000fe20007ffe0ff */
[----:B------:R-:W-:-:S03]  /*2cd0*/  IMAD.WIDE.U32 R14, R14, c[0x0][0x538], RZ ;  /* 0x00014e000e0e7a25 */ /* 0x000fc600078e00ff */
[----:B------:R-:W-:Y:S02]  /*2ce0*/  LEA.HI.X R29, R24, R2, R13, 0x1, P0 ;  /* 0x00000002181d7211 */ /* 0x000fe400000f0c0d */
[C---:B------:R-:W-:Y:S02]  /*2cf0*/  LEA R24, P0, R14.reuse, R0, 0x1 ;  /* 0x000000000e187211 */ /* 0x040fe400078008ff */
[----:B------:R-:W-:Y:S01]  /*2d00*/  IADD3 R15, R15, R21, RZ ;  /* 0x000000150f0f7210 */ /* 0x000fe20007ffe0ff */
[----:B------:R-:W5:Y:S03]  /*2d10*/  LDG.E.U16.CONSTANT R13, [R28.64] ;  /* 0x000000041c0d7981 */ /* 0x000f66000c1e9500 */
[----:B------:R-:W-:-:S05]  /*2d20*/  LEA.HI.X R25, R14, R2, R15, 0x1, P0 ;  /* 0x000000020e197211 */ /* 0x000fca00000f0c0f */
[----:B------:R-:W5:Y:S01]  /*2d30*/  LDG.E.U16.CONSTANT R14, [R24.64] ;  /* 0x00000004180e7981 */ /* 0x000f62000c1e9500 */
[----:B------:R-:W-:Y:S02]  /*2d40*/  MOV R49, R47 ;  /* 0x0000002f00317202 */ /* 0x000fe40000000f00 */
[----:B------:R-:W-:Y:S02]  /*2d50*/  IADD3 R6, P2, R6, 0x8, RZ ;  /* 0x0000000806067810 */ /* 0x000fe40007f5e0ff */
[----:B------:R-:W-:Y:S02]  /*2d60*/  PLOP3.LUT P0, PT, PT, PT, PT, 0x8, 0x0 ;  /* 0x000000000000781c */ /* 0x000fe40003f0e170 */
[----:B------:R-:W-:Y:S02]  /*2d70*/  IADD3.X R46, RZ, R46, RZ, P2, !PT ;  /* 0x0000002eff2e7210 */ /* 0x000fe400017fe4ff */
[----:B--2---:R-:W-:-:S04]  /*2d80*/  PRMT R16, R22, 0x9910, RZ ;  /* 0x0000991016107816 */ /* 0x004fc800000000ff */
[----:B------:R-:W-:-:S05]  /*2d90*/  SHF.R.S32.HI R22, RZ, 0x1f, R16 ;  /* 0x0000001fff167819 */ /* 0x000fca0000011410 */
[----:B------:R-:W-:Y:S01]  /*2da0*/  IMAD R15, R22, R5, RZ ;  /* 0x00000005160f7224 */ /* 0x000fe200078e02ff */
[----:B---3--:R-:W-:-:S03]  /*2db0*/  PRMT R23, R23, 0x9910, RZ ;  /* 0x0000991017177816 */ /* 0x008fc600000000ff */
[-C--:B------:R-:W-:Y:S01]  /*2dc0*/  IMAD R15, R7, R16.reuse, R15 ;  /* 0x00000010070f7224 */ /* 0x080fe200078e020f */
[----:B0-----:R-:W-:Y:S01]  /*2dd0*/  MOV R26, R23 ;  /* 0x00000017001a7202 */ /* 0x001fe20000000f00 */
[----:B------:R-:W-:-:S03]  /*2de0*/  IMAD.WIDE.U32 R22, R5, R16, R48 ;  /* 0x0000001005167225 */ /* 0x000fc600078e0030 */
[----:B------:R-:W-:Y:S02]  /*2df0*/  SHF.R.S32.HI R16, RZ, 0x1f, R26 ;  /* 0x0000001fff107819 */ /* 0x000fe4000001141a */
[----:B------:R-:W-:Y:S02]  /*2e00*/  IADD3 R23, R23, R15, RZ ;  /* 0x0000000f17177210 */ /* 0x000fe40007ffe0ff */
[----:B----4-:R-:W-:Y:S01]  /*2e10*/  PRMT R20, R20, 0x9910, RZ ;  /* 0x0000991014147816 */ /* 0x010fe200000000ff */
[----:B------:R-:W-:-:S03]  /*2e20*/  IMAD R15, R16, R5, RZ ;  /* 0x00000005100f7224 */ /* 0x000fc600078e02ff */
[----:B------:R-:W-:Y:S01]  /*2e30*/  MOV R16, R20 ;  /* 0x0000001400107202 */ /* 0x000fe20000000f00 */
[-C--:B------:R-:W-:Y:S02]  /*2e40*/  IMAD R15, R7, R26.reuse, R15 ;  /* 0x0000001a070f7224 */ /* 0x080fe400078e020f */
        /* <DEDUP_REMOVED lines=14> */
[----:B------:R-:W-:-:S04]  /*2f30*/  SHF.R.S32.HI R18, RZ, 0x1f, R20 ;  /* 0x0000001fff127819 */ /* 0x000fc80000011414 */
[----:B------:R-:W-:Y:S01]  /*2f40*/  IADD3 R17, R17, R15, RZ ;  /* 0x0000000f11117210 */ /* 0x000fe20007ffe0ff */
[----:B------:R-:W-:Y:S01]  /*2f50*/  IMAD R18, R18, R5, RZ ;  /* 0x0000000512127224 */ /* 0x000fe200078e02ff */
[----:B------:R-:W-:-:S03]  /*2f60*/  PRMT R12, R12, 0x9910, RZ ;  /* 0x000099100c0c7816 */ /* 0x000fc600000000ff */
[-C--:B------:R-:W-:Y:S01]  /*2f70*/  IMAD R15, R7, R20.reuse, R18 ;  /* 0x00000014070f7224 */ /* 0x080fe200078e0212 */
[----:B------:R-:W-:Y:S01]  /*2f80*/  SHF.R.S32.HI R18, RZ, 0x1f, R12 ;  /* 0x0000001fff127819 */ /* 0x000fe2000001140c */
[----:B------:R-:W-:-:S04]  /*2f90*/  IMAD.WIDE.U32 R16, R5, R20, R16 ;  /* 0x0000001405107225 */ /* 0x000fc800078e0010 */
[----:B------:R-:W-:Y:S01]  /*2fa0*/  IMAD R18, R18, R5, RZ ;  /* 0x0000000512127224 */ /* 0x000fe200078e02ff */
[----:B------:R-:W-:Y:S02]  /*2fb0*/  IADD3 R17, R17, R15, RZ ;  /* 0x0000000f11117210 */ /* 0x000fe40007ffe0ff */
[----:B------:R-:W-:Y:S01]  /*2fc0*/  PRMT R20, R13, 0x9910, RZ ;  /* 0x000099100d147816 */ /* 0x000fe200000000ff */
[-C--:B------:R-:W-:Y:S02]  /*2fd0*/  IMAD R15, R7, R12.reuse, R18 ;  /* 0x0000000c070f7224 */ /* 0x080fe400078e0212 */
[----:B------:R-:W-:Y:S01]  /*2fe0*/  IMAD.WIDE.U32 R12, R5, R12, R16 ;  /* 0x0000000c050c7225 */ /* 0x000fe200078e0010 */
[----:B------:R-:W-:Y:S02]  /*2ff0*/  PRMT R48, R14, 0x9910, RZ ;  /* 0x000099100e307816 */ /* 0x000fe400000000ff */
[----:B------:R-:W-:Y:S02]  /*3000*/  SHF.R.S32.HI R14, RZ, 0x1f, R20 ;  /* 0x0000001fff0e7819 */ /* 0x000fe40000011414 */
[----:B------:R-:W-:-:S03]  /*3010*/  IADD3 R13, R13, R15, RZ ;  /* 0x0000000f0d0d7210 */ /* 0x000fc60007ffe0ff */
[----:B------:R-:W-:Y:S01]  /*3020*/  IMAD R16, R14, R5, RZ ;  /* 0x000000050e107224 */ /* 0x000fe200078e02ff */
[----:B------:R-:W-:Y:S01]  /*3030*/  SHF.R.S32.HI R14, RZ, 0x1f, R48 ;  /* 0x0000001fff0e7819 */ /* 0x000fe20000011430 */
[----:B------:R-:W-:-:S04]  /*3040*/  IMAD.WIDE.U32 R12, R5, R20, R12 ;  /* 0x00000014050c7225 */ /* 0x000fc800078e000c */
[----:B------:R-:W-:Y:S02]  /*3050*/  IMAD R15, R7, R20, R16 ;  /* 0x00000014070f7224 */ /* 0x000fe400078e0210 */
[----:B------:R-:W-:Y:S01]  /*3060*/  IMAD R14, R14, R5, RZ ;  /* 0x000000050e0e7224 */ /* 0x000fe200078e02ff */
[----:B------:R-:W-:Y:S02]  /*3070*/  IADD3 R16, P1, R10, 0x40, RZ ;  /* 0x000000400a107810 */ /* 0x000fe40007f3e0ff */
[----:B------:R-:W-:Y:S01]  /*3080*/  IADD3 R13, R13, R15, RZ ;  /* 0x0000000f0d0d7210 */ /* 0x000fe20007ffe0ff */
[----:B------:R-:W-:Y:S01]  /*3090*/  IMAD R47, R7, R48, R14 ;  /* 0x00000030072f7224 */ /* 0x000fe200078e020e */
[----:B------:R-:W-:-:S03]  /*30a0*/  IADD3.X R17, RZ, R11, RZ, P1, !PT ;  /* 0x0000000bff117210 */ /* 0x000fc60000ffe4ff */
[----:B------:R-:W-:Y:S01]  /*30b0*/  IMAD.WIDE.U32 R48, R5, R48, R12 ;  /* 0x0000003005307225 */ /* 0x000fe200078e000c */
[----:B------:R-:W-:Y:S02]  /*30c0*/  MOV R10, R16 ;  /* 0x00000010000a7202 */ /* 0x000fe40000000f00 */
[----:B------:R-:W-:Y:S02]  /*30d0*/  MOV R11, R17 ;  /* 0x00000011000b7202 */ /* 0x000fe40000000f00 */
[----:B------:R-:W-:Y:S02]  /*30e0*/  IADD3 R47, R49, R47, RZ ;  /* 0x0000002f312f7210 */ /* 0x000fe40007ffe0ff */
.L_x_3619:
[----:B------:R-:W-:Y:S05]  /*30f0*/  BSYNC B4 ;  /* 0x0000000000047941 */ /* 0x000fea0003800000 */
.L_x_3618:
[----:B------:R-:W-:-:S04]  /*3100*/  ISETP.NE.U32.AND P1, PT, R6, RZ, PT ;  /* 0x000000ff0600720c */ /* 0x000fc80003f25070 */
[----:B------:R-:W-:-:S13]  /*3110*/  ISETP.NE.OR.EX P0, PT, R46, RZ, P0, P1 ;  /* 0x000000ff2e00720c */ /* 0x000fda0000705710 */
[----:B------:R-:W-:Y:S01]  /*3120*/  @!P0 BREAK B3 ;  /* 0x0000000000038942 */ /* 0x000fe20003800000 */
[----:B------:R-:W-:Y:S05]  /*3130*/  @!P0 BRA `(.L_x_3611) ;  /* 0x0000046000008947 */ /* 0x000fea0003800000 */
.L_x_3613:
[----:B------:R-:W-:Y:S05]  /*3140*/  BSYNC B3 ;  /* 0x0000000000037941 */ /* 0x000fea0003800000 */
.L_x_3612:
[----:B------:R-:W-:Y:S02]  /*3150*/  BSSY B3, `(.L_x_3620) ;  /* 0x0000042000037945 */ /* 0x000fe40003800000 */
.L_x_3621:
        /* <DEDUP_REMOVED lines=14> */
[----:B------:R0:W2:Y:S01]  /*3240*/  LDG.E.U16.CONSTANT R24, [R16.64] ;  /* 0x0000000410187981 */ /* 0x0000a2000c1e9500 */
[----:B------:R-:W-:Y:S01]  /*3250*/  LEA R20, P0, R18, R0, 0x1 ;  /* 0x0000000012147211 */ /* 0x000fe200078008ff */
[----:B------:R-:W-:Y:S01]  /*3260*/  IMAD.WIDE.U32 R22, R14, c[0x0][0x538], RZ ;  /* 0x00014e000e167a25 */ /* 0x000fe200078e00ff */
[----:B------:R-:W-:-:S03]  /*3270*/  IADD3 R21, R19, R21, RZ ;  /* 0x0000001513157210 */ /* 0x000fc60007ffe0ff */
[----:B------:R-:W-:Y:S01]  /*3280*/  IMAD R15, R14, c[0x0][0x53c], R15 ;  /* 0x00014f000e0f7a24 */ /* 0x000fe200078e020f */
[----:B------:R-:W-:Y:S02]  /*3290*/  LEA.HI.X R21, R18, R2, R21, 0x1, P0 ;  /* 0x0000000212157211 */ /* 0x000fe400000f0c15 */
[C---:B------:R-:W-:Y:S02]  /*32a0*/  LEA R14, P0, R22.reuse, R0, 0x1 ;  /* 0x00000000160e7211 */ /* 0x040fe400078008ff */
[----:B------:R-:W-:Y:S01]  /*32b0*/  IADD3 R15, R23, R15, RZ ;  /* 0x0000000f170f7210 */ /* 0x000fe20007ffe0ff */
[----:B------:R-:W3:Y:S01]  /*32c0*/  LDG.E.U16.CONSTANT R20, [R20.64] ;  /* 0x0000000414147981 */ /* 0x000ee2000c1e9500 */
[----:B-----5:R-:W-:Y:S02]  /*32d0*/  IMAD R13, R13, c[0x0][0x538], RZ ;  /* 0x00014e000d0d7a24 */ /* 0x020fe400078e02ff */
[----:B------:R-:W-:Y:S02]  /*32e0*/  LEA.HI.X R15, R22, R2, R15, 0x1, P0 ;  /* 0x00000002160f7211 */ /* 0x000fe400000f0c0f */
[----:B0-----:R-:W-:-:S02]  /*32f0*/  IMAD R17, R12, c[0x0][0x53c], R13 ;  /* 0x00014f000c117a24 */ /* 0x001fc400078e020d */
[----:B------:R-:W-:Y:S02]  /*3300*/  IMAD.WIDE.U32 R12, R12, c[0x0][0x538], RZ ;  /* 0x00014e000c0c7a25 */ /* 0x000fe400078e00ff */
[----:B------:R3:W4:Y:S03]  /*3310*/  LDG.E.U16.CONSTANT R15, [R14.64] ;  /* 0x000000040e0f7981 */ /* 0x000726000c1e9500 */
[----:B------:R-:W-:Y:S02]  /*3320*/  LEA R16, P0, R12, R0, 0x1 ;  /* 0x000000000c107211 */ /* 0x000fe400078008ff */
[----:B------:R-:W-:-:S04]  /*3330*/  IADD3 R17, R13, R17, RZ ;  /* 0x000000110d117210 */ /* 0x000fc80007ffe0ff */
[----:B------:R-:W-:-:S06]  /*3340*/  LEA.HI.X R17, R12, R2, R17, 0x1, P0 ;  /* 0x000000020c117211 */ /* 0x000fcc00000f0c11 */
[----:B------:R0:W5:Y:S01]  /*3350*/  LDG.E.U16.CONSTANT R17, [R16.64] ;  /* 0x0000000410117981 */ /* 0x000162000c1e9500 */
[----:B------:R-:W-:Y:S02]  /*3360*/  MOV R49, R47 ;  /* 0x0000002f00317202 */ /* 0x000fe40000000f00 */
[----:B------:R-:W-:Y:S02]  /*3370*/  IADD3 R6, P0, R6, 0x4, RZ ;  /* 0x0000000406067810 */ /* 0x000fe40007f1e0ff */
[----:B------:R-:W-:Y:S02]  /*3380*/  IADD3 R10, P1, R10, 0x20, RZ ;  /* 0x000000200a0a7810 */ /* 0x000fe40007f3e0ff */
[----:B------:R-:W-:Y:S02]  /*3390*/  IADD3.X R46, RZ, R46, RZ, P0, !PT ;  /* 0x0000002eff2e7210 */ /* 0x000fe400007fe4ff */
[----:B------:R-:W-:Y:S02]  /*33a0*/  ISETP.NE.U32.AND P0, PT, R6, RZ, PT ;  /* 0x000000ff0600720c */ /* 0x000fe40003f05070 */
[----:B------:R-:W-:-:S02]  /*33b0*/  IADD3.X R11, RZ, R11, RZ, P1, !PT ;  /* 0x0000000bff0b7210 */ /* 0x000fc40000ffe4ff */
[----:B------:R-:W-:Y:S02]  /*33c0*/  ISETP.NE.AND.EX P0, PT, R46, RZ, PT, P0 ;  /* 0x000000ff2e00720c */ /* 0x000fe40003f05300 */
[----:B--2---:R-:W-:-:S04]  /*33d0*/  PRMT R12, R24, 0x9910, RZ ;  /* 0x00009910180c7816 */ /* 0x004fc800000000ff */
[----:B------:R-:W-:Y:S01]  /*33e0*/  SHF.R.S32.HI R18, RZ, 0x1f, R12 ;  /* 0x0000001fff127819 */ /* 0x000fe2000001140c */
[----:B------:R-:W-:-:S04]  /*33f0*/  IMAD.WIDE.U32 R48, R5, R12, R48 ;  /* 0x0000000c05307225 */ /* 0x000fc800078e0030 */
[----:B------:R-:W-:Y:S01]  /*3400*/  IMAD R18, R18, R5, RZ ;  /* 0x0000000512127224 */ /* 0x000fe200078e02ff */
[----:B---3--:R-:W-:-:S03]  /*3410*/  PRMT R14, R20, 0x9910, RZ ;  /* 0x00009910140e7816 */ /* 0x008fc600000000ff */
[----:B------:R-:W-:Y:S01]  /*3420*/  IMAD R13, R7, R12, R18 ;  /* 0x0000000c070d7224 */ /* 0x000fe200078e0212 */
[----:B------:R-:W-:-:S04]  /*3430*/  SHF.R.S32.HI R12, RZ, 0x1f, R14 ;  /* 0x0000001fff0c7819 */ /* 0x000fc8000001140e */
[----:B------:R-:W-:Y:S02]  /*3440*/  IADD3 R49, R49, R13, RZ ;  /* 0x0000000d31317210 */ /* 0x000fe40007ffe0ff */
[----:B----4-:R-:W-:Y:S01]  /*3450*/  PRMT R15, R15, 0x9910, RZ ;  /* 0x000099100f0f7816 */ /* 0x010fe200000000ff */
[----:B------:R-:W-:Y:S02]  /*3460*/  IMAD R12, R12, R5, RZ ;  /* 0x000000050c0c7224 */ /* 0x000fe400078e02ff */
[----:B------:R-:W-:Y:S01]  /*3470*/  IMAD.WIDE.U32 R48, R5, R14, R48 ;  /* 0x0000000e05307225 */ /* 0x000fe200078e0030 */
[----:B0-----:R-:W-:-:S03]  /*3480*/  MOV R16, R15 ;  /* 0x0000000f00107202 */ /* 0x001fc60000000f00 */
[----:B------:R-:W-:Y:S01]  /*3490*/  IMAD R13, R7, R14, R12 ;  /* 0x0000000e070d7224 */ /* 0x000fe200078e020c */
[----:B------:R-:W-:-:S04]  /*34a0*/  SHF.R.S32.HI R18, RZ, 0x1f, R16 ;  /* 0x0000001fff127819 */ /* 0x000fc80000011410 */
[----:B------:R-:W-:Y:S01]  /*34b0*/  IADD3 R49, R49, R13, RZ ;  /* 0x0000000d31317210 */ /* 0x000fe20007ffe0ff */
[----:B------:R-:W-:Y:S01]  /*34c0*/  IMAD R18, R18, R5, RZ ;  /* 0x0000000512127224 */ /* 0x000fe200078e02ff */
[----:B-----5:R-:W-:-:S03]  /*34d0*/  PRMT R12, R17, 0x9910, RZ ;  /* 0x00009910110c7816 */ /* 0x020fc600000000ff */
[-C--:B------:R-:W-:Y:S02]  /*34e0*/  IMAD R13, R7, R16.reuse, R18 ;  /* 0x00000010070d7224 */ /* 0x080fe400078e0212 */
[----:B------:R-:W-:Y:S01]  /*34f0*/  IMAD.WIDE.U32 R48, R5, R16, R48 ;  /* 0x0000001005307225 */ /* 0x000fe200078e0030 */
[----:B------:R-:W-:-:S04]  /*3500*/  SHF.R.S32.HI R14, RZ, 0x1f, R12 ;  /* 0x0000001fff0e7819 */ /* 0x000fc8000001140c */
[----:B------:R-:W-:Y:S01]  /*3510*/  IADD3 R49, R49, R13, RZ ;  /* 0x0000000d31317210 */ /* 0x000fe20007ffe0ff */
[----:B------:R-:W-:-:S04]  /*3520*/  IMAD R14, R14, R5, RZ ;  /* 0x000000050e0e7224 */ /* 0x000fc800078e02ff */
[-C--:B------:R-:W-:Y:S02]  /*3530*/  IMAD R47, R7, R12.reuse, R14 ;  /* 0x0000000c072f7224 */ /* 0x080fe400078e020e */
[----:B------:R-:W-:-:S05]  /*3540*/  IMAD.WIDE.U32 R48, R5, R12, R48 ;  /* 0x0000000c05307225 */ /* 0x000fca00078e0030 */
[----:B------:R-:W-:Y:S01]  /*3550*/  IADD3 R47, R49, R47, RZ ;  /* 0x0000002f312f7210 */ /* 0x000fe20007ffe0ff */
[----:B------:R-:W-:Y:S05]  /*3560*/  @P0 BRA `(.L_x_3621) ;  /* 0xfffffbf000000947 */ /* 0x000fea000383ffff */
[----:B------:R-:W-:Y:S05]  /*3570*/  BSYNC B3 ;  /* 0x0000000000037941 */ /* 0x000fea0003800000 */
.L_x_3620:
[----:B------:R-:W-:Y:S02]  /*3580*/  MOV R16, R10 ;  /* 0x0000000a00107202 */ /* 0x000fe40000000f00 */
[----:B------:R-:W-:Y:S02]  /*3590*/  MOV R17, R11 ;  /* 0x0000000b00117202 */ /* 0x000fe40000000f00 */
.L_x_3611:
[----:B------:R-:W-:Y:S05]  /*35a0*/  BSYNC B0 ;  /* 0x0000000000007941 */ /* 0x000fea0003800000 */
.L_x_3610:
        /* <DEDUP_REMOVED lines=14> */
[----:B------:R-:W-:-:S06]  /*3690*/  IMAD R48, R5, R10, R48 ;  /* 0x0000000a05307224 */ /* 0x000fcc00078e0230 */
        /* <DEDUP_REMOVED lines=19> */
[----:B--2---:R-:W-:-:S05]  /*37d0*/  PRMT R0, R6, 0x9910, RZ ;  /* 0x0000991006007816 */ /* 0x004fca00000000ff */
[----:B------:R-:W-:Y:S01]  /*37e0*/  IMAD R48, R5, R0, R48 ;  /* 0x0000000005307224 */ /* 0x000fe200078e0230 */
[----:B---3--:R-:W-:-:S05]  /*37f0*/  @P0 PRMT R0, R10, 0x9910, RZ ;  /* 0x000099100a000816 */ /* 0x008fca00000000ff */
[----:B------:R-:W-:Y:S02]  /*3800*/  @P0 IMAD R48, R5, R0, R48 ;  /* 0x0000000005300224 */ /* 0x000fe400078e0230 */
.L_x_3609:
[----:B------:R-:W-:Y:S05]  /*3810*/  BSYNC B1 ;  /* 0x0000000000017941 */ /* 0x000fea0003800000 */
.L_x_3608:
[----:B------:R0:W-:Y:S01]  /*3820*/  STG.E.U16 [R8.64], R48 ;  /* 0x0000003008007986 */ /* 0x0001e2000c101504 */
[----:B------:R-:W-:-:S03]  /*3830*/  IADD3 R3, R3, 0x80, RZ ;  /* 0x0000008003037810 */ /* 0x000fc60007ffe0ff */
.L_x_3606:
[----:B------:R-:W-:Y:S05]  /*3840*/  BSYNC B2 ;  /* 0x0000000000027941 */ /* 0x000fea0003800000 */
.L_x_3605:
        /* <DEDUP_REMOVED lines=336> */
.L_x_3625:
        /* <DEDUP_REMOVED lines=63> */
.L_x_3635:
        /* <DEDUP_REMOVED lines=242> */
.L_x_3634:
[----:B------:R-:W-:Y:S02]  /*6060*/  MOV R16, R10 ;  /* 0x0000000a00107202 */ /* 0x000fe40000000f00 */
[----:B------:R-:W-:Y:S02]  /*6070*/  MOV R17, R11 ;  /* 0x0000000b00117202 */ /* 0x000fe40000000f00 */
.L_x_3633:
[----:B------:R-:W-:Y:S05]  /*6080*/  BSYNC B5 ;  /* 0x0000000000057941 */ /* 0x000fea0003800000 */
.L_x_3632:
        /* <DEDUP_REMOVED lines=129> */
.L_x_3637:
[----:B------:R-:W-:Y:S05]  /*68a0*/  BSYNC B5 ;  /* 0x0000000000057941 */ /* 0x000fea0003800000 */
.L_x_3636:
[----:B------:R-:W-:-:S04]  /*68b0*/  ISETP.NE.U32.AND P1, PT, R6, RZ, PT ;  /* 0x000000ff0600720c */ /* 0x000fc80003f25070 */
[----:B------:R-:W-:-:S13]  /*68c0*/  ISETP.NE.OR.EX P0, PT, R46, RZ, P0, P1 ;  /* 0x000000ff2e00720c */ /* 0x000fda0000705710 */
[----:B------:R-:W-:Y:S01]  /*68d0*/  @!P0 BREAK B2 ;  /* 0x0000000000028942 */ /* 0x000fe20003800000 */
[----:B------:R-:W-:Y:S05]  /*68e0*/  @!P0 BRA `(.L_x_3629) ;  /* 0x0000046000008947 */ /* 0x000fea0003800000 */
.L_x_3631:
[----:B------:R-:W-:Y:S05]  /*68f0*/  BSYNC B2 ;  /* 0x0000000000027941 */ /* 0x000fea0003800000 */
.L_x_3630:
[----:B------:R-:W-:Y:S02]  /*6900*/  BSSY B2, `(.L_x_3638) ;  /* 0x0000042000027945 */ /* 0x000fe40003800000 */
.L_x_3639:
        /* <DEDUP_REMOVED lines=66> */
.L_x_3638:
[----:B------:R-:W-:Y:S02]  /*6d30*/  MOV R16, R10 ;  /* 0x0000000a00107202 */ /* 0x000fe40000000f00 */
[----:B------:R-:W-:Y:S02]  /*6d40*/  MOV R17, R11 ;  /* 0x0000000b00117202 */ /* 0x000fe40000000f00 */
.L_x_3629:
[----:B------:R-:W-:Y:S05]  /*6d50*/  BSYNC B3 ;  /* 0x0000000000037941 */ /* 0x000fea0003800000 */
.L_x_3628:
        /* <DEDUP_REMOVED lines=38> */
.L_x_3627:
[----:B------:R-:W-:Y:S05]  /*6fc0*/  BSYNC B4 ;  /* 0x0000000000047941 */ /* 0x000fea0003800000 */
.L_x_3626:
[----:B------:R0:W-:Y:S01]  /*6fd0*/  STG.E.U16 [R8.64], R48 ;  /* 0x0000003008007986 */ /* 0x0001e2000c101504 */
[----:B------:R-:W-:-:S04]  /*6fe0*/  IADD3 R3, R3, 0x80, RZ ;  /* 0x0000008003037810 */ /* 0x000fc80007ffe0ff */
        /* <DEDUP_REMOVED lines=333> */
.L_x_3641:
        /* <DEDUP_REMOVED lines=63> */
.L_x_3651:
        /* <DEDUP_REMOVED lines=242> */
.L_x_3650:
[----:B------:R-:W-:Y:S02]  /*97d0*/  MOV R16, R10 ;  /* 0x0000000a00107202 */ /* 0x000fe40000000f00 */
[----:B------:R-:W-:Y:S02]  /*97e0*/  MOV R17, R11 ;  /* 0x0000000b00117202 */ /* 0x000fe40000000f00 */
.L_x_3649:
[----:B------:R-:W-:Y:S05]  /*97f0*/  BSYNC B5 ;  /* 0x0000000000057941 */ /* 0x000fea0003800000 */
.L_x_3648:
        /* <DEDUP_REMOVED lines=129> */
.L_x_3653:
[----:B------:R-:W-:Y:S05]  /*a010*/  BSYNC B5 ;  /* 0x0000000000057941 */ /* 0x000fea0003800000 */
.L_x_3652:
[----:B------:R-:W-:-:S04]  /*a020*/  ISETP.NE.U32.AND P1, PT, R6, RZ, PT ;  /* 0x000000ff0600720c */ /* 0x000fc80003f25070 */
[----:B------:R-:W-:-:S13]  /*a030*/  ISETP.NE.OR.EX P0, PT, R46, RZ, P0, P1 ;  /* 0x000000ff2e00720c */ /* 0x000fda0000705710 */
[----:B------:R-:W-:Y:S01]  /*a040*/  @!P0 BREAK B2 ;  /* 0x0000000000028942 */ /* 0x000fe20003800000 */
[----:B------:R-:W-:Y:S05]  /*a050*/  @!P0 BRA `(.L_x_3645) ;  /* 0x0000046000008947 */ /* 0x000fea0003800000 */
.L_x_3647:
[----:B------:R-:W-:Y:S05]  /*a060*/  BSYNC B2 ;  /* 0x0000000000027941 */ /* 0x000fea0003800000 */
.L_x_3646:
[----:B------:R-:W-:Y:S02]  /*a070*/  BSSY B2, `(.L_x_3654) ;  /* 0x0000042000027945 */ /* 0x000fe40003800000 */
.L_x_3655:
        /* <DEDUP_REMOVED lines=66> */
.L_x_3654:
[----:B------:R-:W-:Y:S02]  /*a4a0*/  MOV R16, R10 ;  /* 0x0000000a00107202 */ /* 0x000fe40000000f00 */
[----:B------:R-:W-:Y:S02]  /*a4b0*/  MOV R17, R11 ;  /* 0x0000000b00117202 */ /* 0x000fe40000000f00 */
.L_x_3645:
[----:B------:R-:W-:Y:S05]  /*a4c0*/  BSYNC B3 ;  /* 0x0000000000037941 */ /* 0x000fea0003800000 */
.L_x_3644:
        /* <DEDUP_REMOVED lines=38> */
.L_x_3643:
[----:B------:R-:W-:Y:S05]  /*a730*/  BSYNC B4 ;  /* 0x0000000000047941 */ /* 0x000fea0003800000 */
.L_x_3642:
[----:B------:R0:W-:Y:S01]  /*a740*/  STG.E.U16 [R8.64], R48 ;  /* 0x0000003008007986 */ /* 0x0001e2000c101504 */
[----:B------:R-:W-:-:S04]  /*a750*/  IADD3 R3, R3, 0x80, RZ ;  /* 0x0000008003037810 */ /* 0x000fc80007ffe0ff */
.L_x_3624:
        /* <DEDUP_REMOVED lines=333> */
.L_x_3657:
        /* <DEDUP_REMOVED lines=63> */
.L_x_3667:
        /* <DEDUP_REMOVED lines=242> */
.L_x_3666:
[----:B------:R-:W-:Y:S02]  /*cf40*/  MOV R16, R10 ;  /* 0x0000000a00107202 */ /* 0x000fe40000000f00 */
[----:B------:R-:W-:Y:S02]  /*cf50*/  MOV R17, R11 ;  /* 0x0000000b00117202 */ /* 0x000fe40000000f00 */
.L_x_3665:
[----:B------:R-:W-:Y:S05]  /*cf60*/  BSYNC B5 ;  /* 0x0000000000057941 */ /* 0x000fea0003800000 */
.L_x_3664:
        /* <DEDUP_REMOVED lines=129> */
.L_x_3669:
[----:B------:R-:W-:Y:S05]  /*d780*/  BSYNC B5 ;  /* 0x0000000000057941 */ /* 0x000fea0003800000 */
.L_x_3668:
[----:B------:R-:W-:-:S04]  /*d790*/  ISETP.NE.U32.AND P1, PT, R6, RZ, PT ;  /* 0x000000ff0600720c */ /* 0x000fc80003f25070 */
[----:B------:R-:W-:-:S13]  /*d7a0*/  ISETP.NE.OR.EX P0, PT, R46, RZ, P0, P1 ;  /* 0x000000ff2e00720c */ /* 0x000fda0000705710 */
[----:B------:R-:W-:Y:S01]  /*d7b0*/  @!P0 BREAK B2 ;  /* 0x0000000000028942 */ /* 0x000fe20003800000 */
[----:B------:R-:W-:Y:S05]  /*d7c0*/  @!P0 BRA `(.L_x_3661) ;  /* 0x0000046000008947 */ /* 0x000fea0003800000 */
.L_x_3663:
[----:B------:R-:W-:Y:S05]  /*d7d0*/  BSYNC B2 ;  /* 0x0000000000027941 */ /* 0x000fea0003800000 */
.L_x_3662:
[----:B------:R-:W-:Y:S02]  /*d7e0*/  BSSY B2, `(.L_x_3670) ;  /* 0x0000042000027945 */ /* 0x000fe40003800000 */
.L_x_3671:
        /* <DEDUP_REMOVED lines=66> */
.L_x_3670:
[----:B------:R-:W-:Y:S02]  /*dc10*/  MOV R16, R10 ;  /* 0x0000000a00107202 */ /* 0x000fe40000000f00 */
[----:B------:R-:W-:Y:S02]  /*dc20*/  MOV R17, R11 ;  /* 0x0000000b00117202 */ /* 0x000fe40000000f00 */
.L_x_3661:
[----:B------:R-:W-:Y:S05]  /*dc30*/  BSYNC B3 ;  /* 0x0000000000037941 */ /* 0x000fea0003800000 */
.L_x_3660:
        /* <DEDUP_REMOVED lines=38> */
.L_x_3659:
[----:B------:R-:W-:Y:S05]  /*dea0*/  BSYNC B4 ;  /* 0x0000000000047941 */ /* 0x000fea0003800000 */
.L_x_3658:
[----:B------:R0:W-:Y:S01]  /*deb0*/  STG.E.U16 [R8.64], R48 ;  /* 0x0000003008007986 */ /* 0x0001e2000c101504 */
[----:B------:R-:W-:-:S04]  /*dec0*/  IADD3 R3, R3, 0x80, RZ ;  /* 0x0000008003037810 */ /* 0x000fc80007ffe0ff */
.L_x_3640:
        /* <DEDUP_REMOVED lines=333> */
.L_x_3673:
        /* <DEDUP_REMOVED lines=63> */
.L_x_3683:
        /* <DEDUP_REMOVED lines=242> */
.L_x_3682:
[----:B------:R-:W-:Y:S02]  /*106b0*/  MOV R16, R10 ;  /* 0x0000000a00107202 */ /* 0x000fe40000000f00 */
[----:B------:R-:W-:Y:S02]  /*106c0*/  MOV R17, R11 ;  /* 0x0000000b00117202 */ /* 0x000fe40000000f00 */
.L_x_3681:
[----:B------:R-:W-:Y:S05]  /*106d0*/  BSYNC B5 ;  /* 0x0000000000057941 */ /* 0x000fea0003800000 */
.L_x_3680:
        /* <DEDUP_REMOVED lines=129> */
.L_x_3685:
[----:B------:R-:W-:Y:S05]  /*10ef0*/  BSYNC B5 ;  /* 0x0000000000057941 */ /* 0x000fea0003800000 */
.L_x_3684:
[----:B------:R-:W-:-:S04]  /*10f00*/  ISETP.NE.U32.AND P1, PT, R6, RZ, PT ;  /* 0x000000ff0600720c */ /* 0x000fc80003f25070 */
[----:B------:R-:W-:-:S13]  /*10f10*/  ISETP.NE.OR.EX P0, PT, R46, RZ, P0, P1 ;  /* 0x000000ff2e00720c */ /* 0x000fda0000705710 */
[----:B------:R-:W-:Y:S01]  /*10f20*/  @!P0 BREAK B2 ;  /* 0x0000000000028942 */ /* 0x000fe20003800000 */
[----:B------:R-:W-:Y:S05]  /*10f30*/  @!P0 BRA `(.L_x_3677) ;  /* 0x0000046000008947 */ /* 0x000fea0003800000 */
.L_x_3679:
[----:B------:R-:W-:Y:S05]  /*10f40*/  BSYNC B2 ;  /* 0x0000000000027941 */ /* 0x000fea0003800000 */
.L_x_3678:
[----:B------:R-:W-:Y:S02]  /*10f50*/  BSSY B2, `(.L_x_3686) ;  /* 0x0000042000027945 */ /* 0x000fe40003800000 */
.L_x_3687:
        /* <DEDUP_REMOVED lines=66> */
.L_x_3686:
[----:B------:R-:W-:Y:S02]  /*11380*/  MOV R16, R10 ;  /* 0x0000000a00107202 */ /* 0x000fe40000000f00 */
[----:B------:R-:W-:Y:S02]  /*11390*/  MOV R17, R11 ;  /* 0x0000000b00117202 */ /* 0x000fe40000000f00 */
.L_x_3677:
[----:B------:R-:W-:Y:S05]  /*113a0*/  BSYNC B3 ;  /* 0x0000000000037941 */ /* 0x000fea0003800000 */
.L_x_3676:
        /* <DEDUP_REMOVED lines=38> */
.L_x_3675:
[----:B------:R-:W-:Y:S05]  /*11610*/  BSYNC B4 ;  /* 0x0000000000047941 */ /* 0x000fea0003800000 */
.L_x_3674:
[----:B------:R0:W-:Y:S01]  /*11620*/  STG.E.U16 [R8.64], R48 ;  /* 0x0000003008007986 */ /* 0x0001e2000c101504 */
[----:B------:R-:W-:-:S04]  /*11630*/  IADD3 R3, R3, 0x80, RZ ;  /* 0x0000008003037810 */ /* 0x000fc80007ffe0ff */
.L_x_3656:
        /* <DEDUP_REMOVED lines=334> */
.L_x_3689:
        /* <DEDUP_REMOVED lines=63> */
.L_x_3699:
        /* <DEDUP_REMOVED lines=242> */
.L_x_3698:
[----:B------:R-:W-:Y:S02]  /*13e30*/  MOV R16, R10 ;  /* 0x0000000a00107202 */ /* 0x000fe40000000f00 */
[----:B------:R-:W-:Y:S02]  /*13e40*/  MOV R17, R11 ;  /* 0x0000000b00117202 */ /* 0x000fe40000000f00 */
.L_x_3697:
[----:B------:R-:W-:Y:S05]  /*13e50*/  BSYNC B5 ;  /* 0x0000000000057941 */ /* 0x000fea0003800000 */
.L_x_3696:
        /* <DEDUP_REMOVED lines=129> */
.L_x_3701:
[----:B------:R-:W-:Y:S05]  /*14670*/  BSYNC B5 ;  /* 0x0000000000057941 */ /* 0x000fea0003800000 */
.L_x_3700:
[----:B------:R-:W-:-:S04]  /*14680*/  ISETP.NE.U32.AND P1, PT, R6, RZ, PT ;  /* 0x000000ff0600720c */ /* 0x000fc80003f25070 */
[----:B------:R-:W-:-:S13]  /*14690*/  ISETP.NE.OR.EX P0, PT, R46, RZ, P0, P1 ;  /* 0x000000ff2e00720c */ /* 0x000fda0000705710 */
[----:B------:R-:W-:Y:S01]  /*146a0*/  @!P0 BREAK B2 ;  /* 0x0000000000028942 */ /* 0x000fe20003800000 */
[----:B------:R-:W-:Y:S05]  /*146b0*/  @!P0 BRA `(.L_x_3693) ;  /* 0x0000046000008947 */ /* 0x000fea0003800000 */
.L_x_3695:
[----:B------:R-:W-:Y:S05]  /*146c0*/  BSYNC B2 ;  /* 0x0000000000027941 */ /* 0x000fea0003800000 */
.L_x_3694:
[----:B------:R-:W-:Y:S02]  /*146d0*/  BSSY B2, `(.L_x_3702) ;  /* 0x0000042000027945 */ /* 0x000fe40003800000 */
.L_x_3703:
        /* <DEDUP_REMOVED lines=66> */
.L_x_3702:
[----:B------:R-:W-:Y:S02]  /*14b00*/  MOV R16, R10 ;  /* 0x0000000a00107202 */ /* 0x000fe40000000f00 */
[----:B------:R-:W-:Y:S02]  /*14b10*/  MOV R17, R11 ;  /* 0x0000000b00117202 */ /* 0x000fe40000000f00 */
.L_x_3693:
[----:B------:R-:W-:Y:S05]  /*14b20*/  BSYNC B3 ;  /* 0x0000000000037941 */ /* 0x000fea0003800000 */
.L_x_3692:
        /* <DEDUP_REMOVED lines=38> */
.L_x_3691:
[----:B------:R-:W-:Y:S05]  /*14d90*/  BSYNC B4 ;  /* 0x0000000000047941 */ /* 0x000fea0003800000 */
.L_x_3690:
[----:B------:R0:W-:Y:S01]  /*14da0*/  STG.E.U16 [R8.64], R48 ;  /* 0x0000003008007986 */ /* 0x0001e2000c101504 */
[----:B------:R-:W-:-:S04]  /*14db0*/  IADD3 R3, R3, 0x80, RZ ;  /* 0x0000008003037810 */ /* 0x000fc80007ffe0ff */
.L_x_3672:
[----:B------:R-:W-:-:S13]  /*14dc0*/  ISETP.GE.AND P0, PT, R3, c[0x0][0x160], PT ;  /* 0x0000580003007a0c */ /* 0x000fda0003f06270 */
[----:B------:R-:W-:Y:S01]  /*14dd0*/  @P0 BREAK B0 ;  /* 0x0000000000000942 */ /* 0x000fe20003800000 */
[----:B------:R-:W-:Y:S05]  /*14de0*/  @P0 BRA `(.L_x_3688) ;  /* 0x0000376000000947 */ /* 0x000fea0003800000 */
[----:B------:R-:W-:Y:S05]  /*14df0*/  BSYNC B0 ;  /* 0x0000000000007941 */ /* 0x000fea0003800000 */
.L_x_3623:
        /* <DEDUP_REMOVED lines=331> */
.L_x_3704:
        /* <DEDUP_REMOVED lines=63> */
.L_x_3714:
        /* <DEDUP_REMOVED lines=242> */
.L_x_3713:
[----:B------:R-:W-:Y:S02]  /*175c0*/  MOV R16, R10 ;  /* 0x0000000a00107202 */ /* 0x000fe40000000f00 */
[----:B------:R-:W-:Y:S02]  /*175d0*/  MOV R17, R11 ;  /* 0x0000000b00117202 */ /* 0x000fe40000000f00 */
.L_x_3712:
[----:B------:R-:W-:Y:S05]  /*175e0*/  BSYNC B5 ;  /* 0x0000000000057941 */ /* 0x000fea0003800000 */
.L_x_3711:
        /* <DEDUP_REMOVED lines=129> */
.L_x_3716:
[----:B------:R-:W-:Y:S05]  /*17e00*/  BSYNC B5 ;  /* 0x0000000000057941 */ /* 0x000fea0003800000 */
.L_x_3715:
[----:B------:R-:W-:-:S04]  /*17e10*/  ISETP.NE.U32.AND P1, PT, R6, RZ, PT ;  /* 0x000000ff0600720c */ /* 0x000fc80003f25070 */
[----:B------:R-:W-:-:S13]  /*17e20*/  ISETP.NE.OR.EX P0, PT, R46, RZ, P0, P1 ;  /* 0x000000ff2e00720c */ /* 0x000fda0000705710 */
[----:B------:R-:W-:Y:S01]  /*17e30*/  @!P0 BREAK B2 ;  /* 0x0000000000028942 */ /* 0x000fe20003800000 */
[----:B------:R-:W-:Y:S05]  /*17e40*/  @!P0 BRA `(.L_x_3708) ;  /* 0x0000046000008947 */ /* 0x000fea0003800000 */
.L_x_3710:
[----:B------:R-:W-:Y:S05]  /*17e50*/  BSYNC B2 ;  /* 0x0000000000027941 */ /* 0x000fea0003800000 */
.L_x_3709:
[----:B------:R-:W-:Y:S02]  /*17e60*/  BSSY B2, `(.L_x_3717) ;  /* 0x0000042000027945 */ /* 0x000fe40003800000 */
.L_x_3718:
        /* <DEDUP_REMOVED lines=66> */
.L_x_3717:
[----:B------:R-:W-:Y:S02]  /*18290*/  MOV R16, R10 ;  /* 0x0000000a00107202 */ /* 0x000fe40000000f00 */
[----:B------:R-:W-:Y:S02]  /*182a0*/  MOV R17, R11 ;  /* 0x0000000b00117202 */ /* 0x000fe40000000f00 */
.L_x_3708:
[----:B------:R-:W-:Y:S05]  /*182b0*/  BSYNC B3 ;  /* 0x0000000000037941 */ /* 0x000fea0003800000 */
.L_x_3707:
        /* <DEDUP_REMOVED lines=38> */
.L_x_3706:
[----:B------:R-:W-:Y:S05]  /*18520*/  BSYNC B4 ;  /* 0x0000000000047941 */ /* 0x000fea0003800000 */
.L_x_3705:
[----:B------:R0:W-:Y:S01]  /*18530*/  STG.E.U16 [R8.64], R48 ;  /* 0x0000003008007986 */ /* 0x0001e2000c101504 */
[----:B------:R-:W-:-:S03]  /*18540*/  IADD3 R3, R3, 0x80, RZ ;  /* 0x0000008003037810 */ /* 0x000fc60007ffe0ff */
.L_x_3688:
[----:B------:R-:W-:Y:S05]  /*18550*/  BSYNC B1 ;  /* 0x0000000000017941 */ /* 0x000fea0003800000 */
.L_x_3622:
        /* <DEDUP_REMOVED lines=334> */
.L_x_3719:
        /* <DEDUP_REMOVED lines=46> */
[----:B------:R-:W-:Y:S01]  /*19d20*/  SHF.R.S32.HI R6, RZ, 0x1f, R4 ;  /* 0x0000001fff067819 */ /* 0x000fe20000011404 */
[----:B------:R-:W-:Y:S01]  /*19d30*/  CS2R R46, SRZ ;  /* 0x00000000002e7805 */ /* 0x000fe2000001ff00 */
        /* <DEDUP_REMOVED lines=14> */
.L_x_3729:
        /* <DEDUP_REMOVED lines=32> */
[----:B-----5:R-:W-:Y:S01]  /*1a020*/  IMAD R17, R17, c[0x0][0x538], RZ ;  /* 0x00014e0011117a24 */ /* 0x020fe200078e02ff */
[----:B------:R-:W-:Y:S01]  /*1a030*/  LEA R14, P1, R42, R0, 0x1 ;  /* 0x000000002a0e7211 */ /* 0x000fe200078208ff */
[----:B------:R1:W3:Y:S01]  /*1a040*/  LDG.E.U16.CONSTANT R48, [R12.64] ;  /* 0x000000040c307981 */ /* 0x0002e2000c1e9500 */
[----:B------:R-:W-:Y:S01]  /*1a050*/  IADD3 R15, R43, R15, RZ ;  /* 0x0000000f2b0f7210 */ /* 0x000fe20007ffe0ff */
[----:B------:R-:W-:-:S03]  /*1a060*/  IMAD R17, R16, c[0x0][0x53c], R17 ;  /* 0x00014f0010117a24 */ /* 0x000fc600078e0211 */
        /* <DEDUP_REMOVED lines=15> */
[----:B------:R-:W-:Y:S02]  /*1a160*/  IMAD R15, R20, c[0x0][0x53c], R15 ;  /* 0x00014f00140f7a24 */ /* 0x000fe400078e020f */
[----:B------:R0:W5:Y:S01]  /*1a170*/  LDG.E.U16.CONSTANT R20, [R18.64] ;  /* 0x0000000412147981 */ /* 0x000162000c1e9500 */
[----:B------:R-:W-:Y:S01]  /*1a180*/  LEA R14, P1, R12, R0, 0x1 ;  /* 0x000000000c0e7211 */ /* 0x000fe200078208ff */
[----:B------:R-:W-:Y:S01]  /*1a190*/  IMAD R21, R23, c[0x0][0x538], RZ ;  /* 0x00014e0017157a24 */ /* 0x000fe200078e02ff */
[----:B------:R-:W-:-:S03]  /*1a1a0*/  IADD3 R13, R13, R15, RZ ;  /* 0x0000000f0d0d7210 */ /* 0x000fc60007ffe0ff */
[----:B------:R-:W-:Y:S01]  /*1a1b0*/  IMAD R23, R22, c[0x0][0x53c], R21 ;  /* 0x00014f0016177a24 */ /* 0x000fe200078e0215 */
[----:B------:R-:W-:Y:S01]  /*1a1c0*/  LEA.HI.X R15, R12, R2, R13, 0x1, P1 ;  /* 0x000000020c0f7211 */ /* 0x000fe200008f0c0d */
[----:B------:R-:W-:-:S04]  /*1a1d0*/  IMAD.WIDE.U32 R12, R22, c[0x0][0x538], RZ ;  /* 0x00014e00160c7a25 */ /* 0x000fc800078e00ff */
[----:B0-----:R-:W-:Y:S01]  /*1a1e0*/  IMAD R19, R25, c[0x0][0x538], RZ ;  /* 0x00014e0019137a24 */ /* 0x001fe200078e02ff */
[----:B-1----:R-:W-:Y:S01]  /*1a1f0*/  LEA R16, P1, R12, R0, 0x1 ;  /* 0x000000000c107211 */ /* 0x002fe200078208ff */
[----:B------:R0:W5:Y:S01]  /*1a200*/  LDG.E.U16.CONSTANT R21, [R14.64] ;  /* 0x000000040e157981 */ /* 0x000162000c1e9500 */
[----:B------:R-:W-:Y:S01]  /*1a210*/  IADD3 R13, R13, R23, RZ ;  /* 0x000000170d0d7210 */ /* 0x000fe20007ffe0ff */
[----:B------:R-:W-:-:S03]  /*1a220*/  IMAD R19, R24, c[0x0][0x53c], R19 ;  /* 0x00014f0018137a24 */ /* 0x000fc600078e0213 */
        /* <DEDUP_REMOVED lines=10> */
[----:B0-----:R-:W-:Y:S01]  /*1a2d0*/  LEA R14, P1, R12, R0, 0x1 ;  /* 0x000000000c0e7211 */ /* 0x001fe200078208ff */
[----:B-1----:R-:W-:Y:S01]  /*1a2e0*/  IMAD R17, R29, c[0x0][0x538], RZ ;  /* 0x00014e001d117a24 */ /* 0x002fe200078e02ff */
        /* <DEDUP_REMOVED lines=35> */
[----:B------:R-:W-:Y:S01]  /*1a520*/  IADD3 R13, R13, R19, RZ ;  /* 0x000000130d0d7210 */ /* 0x000fe20007ffe0ff */
[----:B------:R-:W-:-:S03]  /*1a530*/  IMAD.WIDE.U32 R14, R38, c[0x0][0x538], RZ ;  /* 0x00014e00260e7a25 */ /* 0x000fc600078e00ff */
[----:B------:R-:W-:Y:S01]  /*1a540*/  LEA.HI.X R19, R12, R2, R13, 0x1, P1 ;  /* 0x000000020c137211 */ /* 0x000fe200008f0c0d */
[----:B------:R-:W-:Y:S01]  /*1a550*/  IMAD R29, R38, c[0x0][0x53c], R29 ;  /* 0x00014f00261d7a24 */ /* 0x000fe200078e021d */
[----:B------:R-:W-:-:S03]  /*1a560*/  LEA R12, P1, R14, R0, 0x1 ;  /* 0x000000000e0c7211 */ /* 0x000fc600078208ff */
[----:B------:R0:W5:Y:S01]  /*1a570*/  LDG.E.U16.CONSTANT R18, [R18.64] ;  /* 0x0000000412127981 */ /* 0x000162000c1e9500 */
[----:B------:R-:W-:Y:S01]  /*1a580*/  IADD3 R13, R15, R29, RZ ;  /* 0x0000001d0f0d7210 */ /* 0x000fe20007ffe0ff */
[----:B------:R-:W-:-:S03]  /*1a590*/  IMAD R15, R41, c[0x0][0x538], RZ ;  /* 0x00014e00290f7a24 */ /* 0x000fc600078e02ff */
[----:B------:R-:W-:Y:S01]  /*1a5a0*/  LEA.HI.X R13, R14, R2, R13, 0x1, P1 ;  /* 0x000000020e0d7211 */ /* 0x000fe200008f0c0d */
[C---:B------:R-:W-:Y:S02]  /*1a5b0*/  IMAD R15, R40.reuse, c[0x0][0x53c], R15 ;  /* 0x00014f00280f7a24 */ /* 0x040fe400078e020f */
[----:B------:R-:W-:Y:S02]  /*1a5c0*/  IMAD.WIDE.U32 R40, R40, c[0x0][0x538], RZ ;  /* 0x00014e0028287a25 */ /* 0x000fe400078e00ff */
[----:B------:R3:W5:Y:S03]  /*1a5d0*/  LDG.E.U16.CONSTANT R12, [R12.64] ;  /* 0x000000040c0c7981 */ /* 0x000766000c1e9500 */
[----:B------:R-:W-:Y:S02]  /*1a5e0*/  LEA R14, P1, R40, R0, 0x1 ;  /* 0x00000000280e7211 */ /* 0x000fe400078208ff */
[----:B------:R-:W-:-:S04]  /*1a5f0*/  IADD3 R15, R41, R15, RZ ;  /* 0x0000000f290f7210 */ /* 0x000fc80007ffe0ff */
[----:B------:R-:W-:-:S05]  /*1a600*/  LEA.HI.X R15, R40, R2, R15, 0x1, P1 ;  /* 0x00000002280f7211 */ /* 0x000fca00008f0c0f */
[----:B------:R4:W5:Y:S01]  /*1a610*/  LDG.E.U16.CONSTANT R14, [R14.64] ;  /* 0x000000040e0e7981 */ /* 0x000962000c1e9500 */
[----:B--2---:R-:W-:-:S04]  /*1a620*/  PRMT R17, R44, 0x9910, RZ ;  /* 0x000099102c117816 */ /* 0x004fc800000000ff */
[----:B0-----:R-:W-:Y:S01]  /*1a630*/  SHF.R.S32.HI R19, RZ, 0x1f, R17 ;  /* 0x0000001fff137819 */ /* 0x001fe20000011411 */
[----:B------:R-:W-:-:S04]  /*1a640*/  IMAD.WIDE.U32 R28, R4, R17, R46 ;  /* 0x00000011041c7225 */ /* 0x000fc800078e002e */
[----:B------:R-:W-:Y:S01]  /*1a650*/  IMAD R19, R19, R4, RZ ;  /* 0x0000000413137224 */ /* 0x000fe200078e02ff */
[----:B---3--:R-:W-:-:S03]  /*1a660*/  PRMT R13, R48, 0x9910, RZ ;  /* 0x00009910300d7816 */ /* 0x008fc600000000ff */
[----:B------:R-:W-:Y:S01]  /*1a670*/  IMAD R19, R6, R17, R19 ;  /* 0x0000001106137224 */ /* 0x000fe200078e0213 */
[----:B------:R-:W-:-:S04]  /*1a680*/  SHF.R.S32.HI R17, RZ, 0x1f, R13 ;  /* 0x0000001fff117819 */ /* 0x000fc8000001140d */
[----:B------:R-:W-:Y:S01]  /*1a690*/  IADD3 R29, R29, R19, RZ ;  /* 0x000000131d1d7210 */ /* 0x000fe20007ffe0ff */
[----:B------:R-:W-:Y:S01]  /*1a6a0*/  IMAD R17, R17, R4, RZ ;  /* 0x0000000411117224 */ /* 0x000fe200078e02ff */
[----:B----4-:R-:W-:-:S03]  /*1a6b0*/  PRMT R15, R45, 0x9910, RZ ;  /* 0x000099102d0f7816 */ /* 0x010fc600000000ff */
[-C--:B------:R-:W-:Y:S02]  /*1a6c0*/  IMAD R17, R6, R13.reuse, R17 ;  /* 0x0000000d06117224 */ /* 0x080fe400078e0211 */
[----:B------:R-:W-:Y:S01]  /*1a6d0*/  IMAD.WIDE.U32 R28, R4, R13, R28 ;  /* 0x0000000d041c7225 */ /* 0x000fe200078e001c */
[----:B------:R-:W-:-:S04]  /*1a6e0*/  SHF.R.S32.HI R13, RZ, 0x1f, R15 ;  /* 0x0000001fff0d7819 */ /* 0x000fc8000001140f */
[----:B------:R-:W-:Y:S02]  /*1a6f0*/  IADD3 R29, R29, R17, RZ ;  /* 0x000000111d1d7210 */ /* 0x000fe40007ffe0ff */
[----:B-----5:R-:W-:Y:S01]  /*1a700*/  PRMT R42, R42, 0x9910, RZ ;  /* 0x000099102a2a7816 */ /* 0x020fe200000000ff */
[----:B------:R-:W-:-:S03]  /*1a710*/  IMAD R17, R13, R4, RZ ;  /* 0x000000040d117224 */ /* 0x000fc600078e02ff */
[----:B------:R-:W-:Y:S01]  /*1a720*/  MOV R13, R42 ;  /* 0x0000002a000d7202 */ /* 0x000fe20000000f00 */
        /* <DEDUP_REMOVED lines=15> */
[----:B------:R-:W-:Y:S01]  /*1a820*/  IMAD.WIDE.U32 R28, R4, R15, R28 ;  /* 0x0000000f041c7225 */ /* 0x000fe200078e001c */
[----:B------:R-:W-:-:S03]  /*1a830*/  PRMT R22, R22, 0x9910, RZ ;  /* 0x0000991016167816 */ /* 0x000fc600000000ff */
[----:B------:R-:W-:Y:S01]  /*1a840*/  IMAD R15, R13, R4, RZ ;  /* 0x000000040d0f7224 */ /* 0x000fe200078e02ff */
[----:B------:R-:W-:Y:S02]  /*1a850*/  IADD3 R29, R29, R17, RZ ;  /* 0x000000111d1d7210 */ /* 0x000fe40007ffe0ff */
        /* <DEDUP_REMOVED lines=45> */
[----:B------:R-:W-:Y:S02]  /*1ab30*/  IADD3 R17, R17, R19, RZ ;  /* 0x0000001311117210 */ /* 0x000fe40007ffe0ff */
[----:B------:R-:W-:Y:S01]  /*1ab40*/  PRMT R19, R18, 0x9910, RZ ;  /* 0x0000991012137816 */ /* 0x000fe200000000ff */
        /* <DEDUP_REMOVED lines=12> */
[----:B------:R-:W-:Y:S02]  /*1ac10*/  IADD3 R5, P1, R5, 0x10, RZ ;  /* 0x0000001005057810 */ /* 0x000fe40007f3e0ff */
[----:B------:R-:W-:Y:S01]  /*1ac20*/  PRMT R47, R14, 0x9910, RZ ;  /* 0x000099100e2f7816 */ /* 0x000fe200000000ff */
[----:B------:R-:W-:Y:S01]  /*1ac30*/  IMAD R21, R21, R4, RZ ;  /* 0x0000000415157224 */ /* 0x000fe200078e02ff */
[----:B------:R-:W-:Y:S02]  /*1ac40*/  IADD3 R13, R13, R23, RZ ;  /* 0x000000170d0d7210 */ /* 0x000fe40007ffe0ff */
[----:B------:R-:W-:Y:S02]  /*1ac50*/  IADD3.X R7, RZ, R7, RZ, P1, !PT ;  /* 0x00000007ff077210 */ /* 0x000fe40000ffe4ff */
[----:B------:R-:W-:Y:S01]  /*1ac60*/  ISETP.GE.U32.AND P1, PT, R5, -0xc, PT ;  /* 0xfffffff40500780c */ /* 0x000fe20003f26070 */
[-C--:B------:R-:W-:Y:S01]  /*1ac70*/  IMAD R21, R6, R19.reuse, R21 ;  /* 0x0000001306157224 */ /* 0x080fe200078e0215 */
[----:B------:R-:W-:Y:S01]  /*1ac80*/  SHF.R.S32.HI R15, RZ, 0x1f, R47 ;  /* 0x0000001fff0f7819 */ /* 0x000fe2000001142f */
[----:B------:R-:W-:Y:S01]  /*1ac90*/  IMAD.WIDE.U32 R12, R4, R19, R12 ;  /* 0x00000013040c7225 */ /* 0x000fe200078e000c */
[----:B------:R-:W-:-:S03]  /*1aca0*/  ISETP.GE.AND.EX P1, PT, R7, -0x1, PT, P1 ;  /* 0xffffffff0700780c */ /* 0x000fc60003f26310 */
[----:B------:R-:W-:Y:S01]  /*1acb0*/  IMAD R15, R15, R4, RZ ;  /* 0x000000040f0f7224 */ /* 0x000fe200078e02ff */
[----:B------:R-:W-:-:S03]  /*1acc0*/  IADD3 R13, R13, R21, RZ ;  /* 0x000000150d0d7210 */ /* 0x000fc60007ffe0ff */
[-C--:B------:R-:W-:Y:S01]  /*1acd0*/  IMAD R15, R6, R47.reuse, R15 ;  /* 0x0000002f060f7224 */ /* 0x080fe200078e020f */
[----:B------:R-:W-:Y:S01]  /*1ace0*/  IADD3 R10, P2, R10, 0x80, RZ ;  /* 0x000000800a0a7810 */ /* 0x000fe20007f5e0ff */
[----:B------:R-:W-:-:S03]  /*1acf0*/  IMAD.WIDE.U32 R46, R4, R47, R12 ;  /* 0x0000002f042e7225 */ /* 0x000fc600078e000c */
[----:B------:R-:W-:Y:S02]  /*1ad00*/  IADD3.X R11, RZ, R11, RZ, P2, !PT ;  /* 0x0000000bff0b7210 */ /* 0x000fe400017fe4ff */
[----:B------:R-:W-:Y:S01]  /*1ad10*/  IADD3 R47, R47, R15, RZ ;  /* 0x0000000f2f2f7210 */ /* 0x000fe20007ffe0ff */
[----:B------:R-:W-:Y:S05]  /*1ad20*/  @!P1 BRA `(.L_x_3729) ;  /* 0xfffff0f000009947 */ /* 0x000fea000383ffff */
[----:B------:R-:W-:Y:S05]  /*1ad30*/  BSYNC B5 ;  /* 0x0000000000057941 */ /* 0x000fea0003800000 */
.L_x_3728:
[----:B------:R-:W-:Y:S02]  /*1ad40*/  MOV R16, R10 ;  /* 0x0000000a00107202 */ /* 0x000fe40000000f00 */
[----:B------:R-:W-:Y:S02]  /*1ad50*/  MOV R17, R11 ;  /* 0x0000000b00117202 */ /* 0x000fe40000000f00 */
.L_x_3727:
[----:B------:R-:W-:Y:S05]  /*1ad60*/  BSYNC B4 ;  /* 0x0000000000047941 */ /* 0x000fea0003800000 */
.L_x_3726:
        /* <DEDUP_REMOVED lines=31> */
[----:B-----5:R-:W-:Y:S01]  /*1af60*/  IMAD R21, R21, c[0x0][0x538], RZ ;  /* 0x00014e0015157a24 */ /* 0x020fe200078e02ff */
[----:B------:R1:W3:Y:S02]  /*1af70*/  LDG.E.U16.CONSTANT R23, [R26.64] ;  /* 0x000000041a177981 */ /* 0x0002e4000c1e9500 */
[----:B------:R-:W-:Y:S01]  /*1af80*/  IADD3 R25, R29, R25, RZ ;  /* 0x000000191d197210 */ /* 0x000fe20007ffe0ff */
[----:B------:R-:W-:-:S03]  /*1af90*/  IMAD R21, R20, c[0x0][0x53c], R21 ;  /* 0x00014f0014157a24 */ /* 0x000fc600078e0215 */
[----:B------:R-:W-:Y:S01]  /*1afa0*/  LEA.HI.X R25, R28, R2, R25, 0x1, P0 ;  /* 0x000000021c197211 */ /* 0x000fe200000f0c19 */
[----:B------:R-:W-:-:S04]  /*1afb0*/  IMAD.WIDE.U32 R28, R20, c[0x0][0x538], RZ ;  /* 0x00014e00141c7a25 */ /* 0x000fc800078e00ff */
[----:B------:R4:W5:Y:S01]  /*1afc0*/  LDG.E.U16.CONSTANT R20, [R24.64] ;  /* 0x0000000418147981 */ /* 0x000962000c1e9500 */
[----:B0-----:R-:W-:Y:S02]  /*1afd0*/  LEA R30, P0, R28, R0, 0x1 ;  /* 0x000000001c1e7211 */ /* 0x001fe400078008ff */
[----:B------:R-:W-:Y:S01]  /*1afe0*/  IADD3 R21, R29, R21, RZ ;  /* 0x000000151d157210 */ /* 0x000fe20007ffe0ff */
[----:B------:R-:W-:-:S03]  /*1aff0*/  IMAD R19, R19, c[0x0][0x538], RZ ;  /* 0x00014e0013137a24 */ /* 0x000fc600078e02ff */
[----:B------:R-:W-:Y:S01]  /*1b000*/  LEA.HI.X R31, R28, R2, R21, 0x1, P0 ;  /* 0x000000021c1f7211 */ /* 0x000fe200000f0c15 */
[----:B-1----:R-:W-:-:S04]  /*1b010*/  IMAD.WIDE.U32 R26, R18, c[0x0][0x538], RZ ;  /* 0x00014e00121a7a25 */ /* 0x002fc800078e00ff */
[----:B------:R-:W-:Y:S02]  /*1b020*/  IMAD R19, R18, c[0x0][0x53c], R19 ;  /* 0x00014f0012137a24 */ /* 0x000fe400078e0213 */
[----:B------:R-:W5:Y:S01]  /*1b030*/  LDG.E.U16.CONSTANT R18, [R30.64] ;  /* 0x000000041e127981 */ /* 0x000f62000c1e9500 */
[----:B------:R-:W-:Y:S02]  /*1b040*/  LEA R32, P0, R26, R0, 0x1 ;  /* 0x000000001a207211 */ /* 0x000fe400078008ff */
[----:B------:R-:W-:-:S04]  /*1b050*/  IADD3 R19, R27, R19, RZ ;  /* 0x000000131b137210 */ /* 0x000fc80007ffe0ff */
[----:B------:R-:W-:Y:S01]  /*1b060*/  LEA.HI.X R33, R26, R2, R19, 0x1, P0 ;  /* 0x000000021a217211 */ /* 0x000fe200000f0c13 */
[----:B------:R-:W-:Y:S02]  /*1b070*/  IMAD R19, R17, c[0x0][0x538], RZ ;  /* 0x00014e0011137a24 */ /* 0x000fe400078e02ff */
[C---:B------:R-:W-:Y:S02]  /*1b080*/  IMAD.WIDE.U32 R28, R16.reuse, c[0x0][0x538], RZ ;  /* 0x00014e00101c7a25 */ /* 0x040fe400078e00ff */
[----:B------:R-:W5:Y:S02]  /*1b090*/  LDG.E.U16.CONSTANT R17, [R32.64] ;  /* 0x0000000420117981 */ /* 0x000f64000c1e9500 */
[----:B------:R-:W-:Y:S02]  /*1b0a0*/  IMAD R19, R16, c[0x0][0x53c], R19 ;  /* 0x00014f0010137a24 */ /* 0x000fe400078e0213 */
[----:B------:R-:W-:Y:S01]  /*1b0b0*/  IMAD R15, R15, c[0x0][0x538], RZ ;  /* 0x00014e000f0f7a24 */ /* 0x000fe200078e02ff */
[----:B----4-:R-:W-:Y:S01]  /*1b0c0*/  LEA R24, P0, R28, R0, 0x1 ;  /* 0x000000001c187211 */ /* 0x010fe200078008ff */
[----:B------:R-:W-:Y:S01]  /*1b0d0*/  IMAD R21, R13, c[0x0][0x538], RZ ;  /* 0x00014e000d157a24 */ /* 0x000fe200078e02ff */
[----:B------:R-:W-:Y:S01]  /*1b0e0*/  IADD3 R13, R29, R19, RZ ;  /* 0x000000131d0d7210 */ /* 0x000fe20007ffe0ff */
[----:B------:R-:W-:-:S04]  /*1b0f0*/  IMAD.WIDE.U32 R26, R14, c[0x0][0x538], RZ ;  /* 0x00014e000e1a7a25 */ /* 0x000fc800078e00ff */
[----:B------:R-:W-:Y:S01]  /*1b100*/  IMAD R15, R14, c[0x0][0x53c], R15 ;  /* 0x00014f000e0f7a24 */ /* 0x000fe200078e020f */
[----:B------:R-:W-:Y:S01]  /*1b110*/  LEA.HI.X R25, R28, R2, R13, 0x1, P0 ;  /* 0x000000021c197211 */ /* 0x000fe200000f0c0d */
[----:B------:R-:W-:Y:S01]  /*1b120*/  IMAD R21, R12, c[0x0][0x53c], R21 ;  /* 0x00014f000c157a24 */ /* 0x000fe200078e0215 */
[----:B------:R-:W-:Y:S02]  /*1b130*/  LEA R28, P0, R26, R0, 0x1 ;  /* 0x000000001a1c7211 */ /* 0x000fe400078008ff */
[----:B------:R-:W-:Y:S01]  /*1b140*/  IADD3 R13, R27, R15, RZ ;  /* 0x0000000f1b0d7210 */ /* 0x000fe20007ffe0ff */
[----:B------:R-:W-:Y:S02]  /*1b150*/  IMAD.WIDE.U32 R14, R12, c[0x0][0x538], RZ ;  /* 0x00014e000c0e7a25 */ /* 0x000fe400078e00ff */
[----:B------:R0:W4:Y:S01]  /*1b160*/  LDG.E.U16.CONSTANT R12, [R24.64] ;  /* 0x00000004180c7981 */ /* 0x000122000c1e9500 */
[----:B------:R-:W-:-:S05]  /*1b170*/  LEA.HI.X R29, R26, R2, R13, 0x1, P0 ;  /* 0x000000021a1d7211 */ /* 0x000fca00000f0c0d */
[----:B------:R-:W4:Y:S01]  /*1b180*/  LDG.E.U16.CONSTANT R13, [R28.64] ;  /* 0x000000041c0d7981 */ /* 0x000f22000c1e9500 */
[----:B------:R-:W-:Y:S02]  /*1b190*/  LEA R26, P0, R14, R0, 0x1 ;  /* 0x000000000e1a7211 */ /* 0x000fe400078008ff */
[----:B------:R-:W-:-:S04]  /*1b1a0*/  IADD3 R15, R15, R21, RZ ;  /* 0x000000150f0f7210 */ /* 0x000fc80007ffe0ff */
[----:B------:R-:W-:-:S05]  /*1b1b0*/  LEA.HI.X R27, R14, R2, R15, 0x1, P0 ;  /* 0x000000020e1b7211 */ /* 0x000fca00000f0c0f */
[----:B------:R-:W4:Y:S01]  /*1b1c0*/  LDG.E.U16.CONSTANT R14, [R26.64] ;  /* 0x000000041a0e7981 */ /* 0x000f22000c1e9500 */
[----:B------:R-:W-:Y:S02]  /*1b1d0*/  IADD3 R5, P2, R5, 0x8, RZ ;  /* 0x0000000805057810 */ /* 0x000fe40007f5e0ff */
[----:B------:R-:W-:Y:S02]  /*1b1e0*/  PLOP3.LUT P0, PT, PT, PT, PT, 0x8, 0x0 ;  /* 0x000000000000781c */ /* 0x000fe40003f0e170 */
[----:B------:R-:W-:Y:S02]  /*1b1f0*/  IADD3.X R7, RZ, R7, RZ, P2, !PT ;  /* 0x00000007ff077210 */ /* 0x000fe400017fe4ff */
[----:B--2---:R-:W-:-:S04]  /*1b200*/  PRMT R15, R22, 0x9910, RZ ;  /* 0x00009910160f7816 */ /* 0x004fc800000000ff */
[----:B------:R-:W-:-:S05]  /*1b210*/  SHF.R.S32.HI R19, RZ, 0x1f, R15 ;  /* 0x0000001fff137819 */ /* 0x000fca000001140f */
[----:B------:R-:W-:-:S04]  /*1b220*/  IMAD R19, R19, R4, RZ ;  /* 0x0000000413137224 */ /* 0x000fc800078e02ff */
[-C--:B------:R-:W-:Y:S01]  /*1b230*/  IMAD R19, R6, R15.reuse, R19 ;  /* 0x0000000f06137224 */ /* 0x080fe200078e0213 */
[----:B---3--:R-:W-:Y:S01]  /*1b240*/  PRMT R21, R23, 0x9910, RZ ;  /* 0x0000991017157816 */ /* 0x008fe200000000ff */
[----:B------:R-:W-:-:S03]  /*1b250*/  IMAD.WIDE.U32 R22, R4, R15, R46 ;  /* 0x0000000f04167225 */ /* 0x000fc600078e002e */
[----:B------:R-:W-:Y:S02]  /*1b260*/  SHF.R.S32.HI R15, RZ, 0x1f, R21 ;  /* 0x0000001fff0f7819 */ /* 0x000fe40000011415 */
[----:B------:R-:W-:-:S03]  /*1b270*/  IADD3 R23, R23, R19, RZ ;  /* 0x0000001317177210 */ /* 0x000fc60007ffe0ff */
[----:B------:R-:W-:Y:S01]  /*1b280*/  IMAD R15, R15, R4, RZ ;  /* 0x000000040f0f7224 */ /* 0x000fe200078e02ff */
[----:B-----5:R-:W-:-:S03]  /*1b290*/  PRMT R19, R20, 0x9910, RZ ;  /* 0x0000991014137816 */ /* 0x020fc600000000ff */
[-C--:B0-----:R-:W-:Y:S02]  /*1b2a0*/  IMAD R25, R6, R21.reuse, R15 ;  /* 0x0000001506197224 */ /* 0x081fe400078e020f */
[----:B------:R-:W-:Y:S01]  /*1b2b0*/  IMAD.WIDE.U32 R20, R4, R21, R22 ;  /* 0x0000001504147225 */ /* 0x000fe200078e0016 */
[----:B------:R-:W-:-:S04]  /*1b2c0*/  SHF.R.S32.HI R15, RZ, 0x1f, R19 ;  /* 0x0000001fff0f7819 */ /* 0x000fc80000011413 */
[----:B------:R-:W-:Y:S01]  /*1b2d0*/  IADD3 R21, R21, R25, RZ ;  /* 0x0000001915157210 */ /* 0x000fe20007ffe0ff */
[----:B------:R-:W-:Y:S01]  /*1b2e0*/  IMAD R16, R15, R4, RZ ;  /* 0x000000040f107224 */ /* 0x000fe200078e02ff */
[----:B------:R-:W-:-:S03]  /*1b2f0*/  PRMT R18, R18, 0x9910, RZ ;  /* 0x0000991012127816 */ /* 0x000fc600000000ff */
[-C--:B------:R-:W-:Y:S01]  /*1b300*/  IMAD R23, R6, R19.reuse, R16 ;  /* 0x0000001306177224 */ /* 0x080fe200078e0210 */
[----:B------:R-:W-:Y:S01]  /*1b310*/  MOV R15, R18 ;  /* 0x00000012000f7202 */ /* 0x000fe20000000f00 */
[----:B------:R-:W-:-:S03]  /*1b320*/  IMAD.WIDE.U32 R18, R4, R19, R20 ;  /* 0x0000001304127225 */ /* 0x000fc600078e0014 */
[----:B------:R-:W-:Y:S02]  /*1b330*/  SHF.R.S32.HI R21, RZ, 0x1f, R15 ;  /* 0x0000001fff157819 */ /* 0x000fe4000001140f */
[----:B------:R-:W-:Y:S02]  /*1b340*/  IADD3 R19, R19, R23, RZ ;  /* 0x0000001713137210 */ /* 0x000fe40007ffe0ff */
[----:B------:R-:W-:Y:S01]  /*1b350*/  PRMT R17, R17, 0x9910, RZ ;  /* 0x0000991011117816 */ /* 0x000fe200000000ff */
[----:B------:R-:W-:-:S03]  /*1b360*/  IMAD R16, R21, R4, RZ ;  /* 0x0000000415107224 */ /* 0x000fc600078e02ff */
[----:B------:R-:W-:Y:S01]  /*1b370*/  MOV R21, R17 ;  /* 0x0000001100157202 */ /* 0x000fe20000000f00 */
[-C--:B------:R-:W-:Y:S02]  /*1b380*/  IMAD R23, R6, R15.reuse, R16 ;  /* 0x0000000f06177224 */ /* 0x080fe400078e0210 */
[----:B------:R-:W-:Y:S01]  /*1b390*/  IMAD.WIDE.U32 R16, R4, R15, R18 ;  /* 0x0000000f04107225 */ /* 0x000fe200078e0012 */
[----:B------:R-:W-:-:S05]  /*1b3a0*/  SHF.R.S32.HI R15, RZ, 0x1f, R21 ;  /* 0x0000001fff0f7819 */ /* 0x000fca0000011415 */
[----:B------:R-:W-:Y:S01]  /*1b3b0*/  IMAD R15, R15, R4, RZ ;  /* 0x000000040f0f7224 */ /* 0x000fe200078e02ff */
[----:B------:R-:W-:-:S03]  /*1b3c0*/  IADD3 R17, R17, R23, RZ ;  /* 0x0000001711117210 */ /* 0x000fc60007ffe0ff */
[----:B------:R-:W-:Y:S01]  /*1b3d0*/  IMAD R19, R6, R21, R15 ;  /* 0x0000001506137224 */ /* 0x000fe200078e020f */
[----:B----4-:R-:W-:-:S04]  /*1b3e0*/  PRMT R12, R12, 0x9910, RZ ;  /* 0x000099100c0c7816 */ /* 0x010fc800000000ff */
[----:B------:R-:W-:Y:S01]  /*1b3f0*/  MOV R15, R12 ;  /* 0x0000000c000f7202 */ /* 0x000fe20000000f00 */
[----:B------:R-:W-:Y:S01]  /*1b400*/  IMAD.WIDE.U32 R16, R4, R21, R16 ;  /* 0x0000001504107225 */ /* 0x000fe200078e0010 */
[----:B------:R-:W-:Y:S02]  /*1b410*/  PRMT R12, R13, 0x9910, RZ ;  /* 0x000099100d0c7816 */ /* 0x000fe400000000ff */
[----:B------:R-:W-:Y:S02]  /*1b420*/  SHF.R.S32.HI R13, RZ, 0x1f, R15 ;  /* 0x0000001fff0d7819 */ /* 0x000fe4000001140f */
[----:B------:R-:W-:-:S03]  /*1b430*/  IADD3 R17, R17, R19, RZ ;  /* 0x0000001311117210 */ /* 0x000fc60007ffe0ff */
[----:B------:R-:W-:Y:S01]  /*1b440*/  IMAD R13, R13, R4, RZ ;  /* 0x000000040d0d7224 */ /* 0x000fe200078e02ff */
[----:B------:R-:W-:-:S03]  /*1b450*/  MOV R19, R12 ;  /* 0x0000000c00137202 */ /* 0x000fc60000000f00 */
[-C--:B------:R-:W-:Y:S01]  /*1b460*/  IMAD R23, R6, R15.reuse, R13 ;  /* 0x0000000f06177224 */ /* 0x080fe200078e020d */
[----:B------:R-:W-:Y:S01]  /*1b470*/  SHF.R.S32.HI R21, RZ, 0x1f, R19 ;  /* 0x0000001fff157819 */ /* 0x000fe20000011413 */
[----:B------:R-:W-:Y:S01]  /*1b480*/  IMAD.WIDE.U32 R12, R4, R15, R16 ;  /* 0x0000000f040c7225 */ /* 0x000fe200078e0010 */
[----:B------:R-:W-:-:S03]  /*1b490*/  PRMT R47, R14, 0x9910, RZ ;  /* 0x000099100e2f7816 */ /* 0x000fc600000000ff */
[----:B------:R-:W-:Y:S01]  /*1b4a0*/  IMAD R21, R21, R4, RZ ;  /* 0x0000000415157224 */ /* 0x000fe200078e02ff */
[----:B------:R-:W-:Y:S02]  /*1b4b0*/  IADD3 R13, R13, R23, RZ ;  /* 0x000000170d0d7210 */ /* 0x000fe40007ffe0ff */
[----:B------:R-:W-:Y:S01]  /*1b4c0*/  SHF.R.S32.HI R15, RZ, 0x1f, R47 ;  /* 0x0000001fff0f7819 */ /* 0x000fe2000001142f */
[-C--:B------:R-:W-:Y:S02]  /*1b4d0*/  IMAD R21, R6, R19.reuse, R21 ;  /* 0x0000001306157224 */ /* 0x080fe400078e0215 */
[----:B------:R-:W-:Y:S01]  /*1b4e0*/  IMAD.WIDE.U32 R12, R4, R19, R12 ;  /* 0x00000013040c7225 */ /* 0x000fe200078e000c */
[----:B------:R-:W-:-:S03]  /*1b4f0*/  IADD3 R16, P1, R10, 0x40, RZ ;  /* 0x000000400a107810 */ /* 0x000fc60007f3e0ff */
[----:B------:R-:W-:Y:S01]  /*1b500*/  IMAD R15, R15, R4, RZ ;  /* 0x000000040f0f7224 */ /* 0x000fe200078e02ff */
[----:B------:R-:W-:-:S03]  /*1b510*/  IADD3 R13, R13, R21, RZ ;  /* 0x000000150d0d7210 */ /* 0x000fc60007ffe0ff */
[----:B------:R-:W-:Y:S01]  /*1b520*/  IMAD R15, R6, R47, R15 ;  /* 0x0000002f060f7224 */ /* 0x000fe200078e020f */
[----:B------:R-:W-:Y:S01]  /*1b530*/  IADD3.X R17, RZ, R11, RZ, P1, !PT ;  /* 0x0000000bff117210 */ /* 0x000fe20000ffe4ff */
[----:B------:R-:W-:Y:S01]  /*1b540*/  IMAD.WIDE.U32 R46, R4, R47, R12 ;  /* 0x0000002f042e7225 */ /* 0x000fe200078e000c */
[----:B------:R-:W-:Y:S02]  /*1b550*/  MOV R10, R16 ;  /* 0x00000010000a7202 */ /* 0x000fe40000000f00 */
[----:B------:R-:W-:Y:S02]  /*1b560*/  MOV R11, R17 ;  /* 0x00000011000b7202 */ /* 0x000fe40000000f00 */
[----:B------:R-:W-:Y:S02]  /*1b570*/  IADD3 R47, R47, R15, RZ ;  /* 0x0000000f2f2f7210 */ /* 0x000fe40007ffe0ff */
.L_x_3731:
[----:B------:R-:W-:Y:S05]  /*1b580*/  BSYNC B4 ;  /* 0x0000000000047941 */ /* 0x000fea0003800000 */
.L_x_3730:
[----:B------:R-:W-:-:S04]  /*1b590*/  ISETP.NE.U32.AND P1, PT, R5, RZ, PT ;  /* 0x000000ff0500720c */ /* 0x000fc80003f25070 */
[----:B------:R-:W-:-:S13]  /*1b5a0*/  ISETP.NE.OR.EX P0, PT, R7, RZ, P0, P1 ;  /* 0x000000ff0700720c */ /* 0x000fda0000705710 */
[----:B------:R-:W-:Y:S01]  /*1b5b0*/  @!P0 BREAK B3 ;  /* 0x0000000000038942 */ /* 0x000fe20003800000 */
[----:B------:R-:W-:Y:S05]  /*1b5c0*/  @!P0 BRA `(.L_x_3723) ;  /* 0x0000046000008947 */ /* 0x000fea0003800000 */
.L_x_3725:
[----:B------:R-:W-:Y:S05]  /*1b5d0*/  BSYNC B3 ;  /* 0x0000000000037941 */ /* 0x000fea0003800000 */
.L_x_3724:
[----:B------:R-:W-:Y:S02]  /*1b5e0*/  BSSY B3, `(.L_x_3732) ;  /* 0x0000042000037945 */ /* 0x000fe40003800000 */
.L_x_3733:
        /* <DEDUP_REMOVED lines=19> */
[----:B------:R-:W-:Y:S01]  /*1b720*/  LEA.HI.X R21, R18, R2, R21, 0x1, P0 ;  /* 0x0000000212157211 */ /* 0x000fe200000f0c15 */
[----:B-----5:R-:W-:Y:S01]  /*1b730*/  IMAD R13, R13, c[0x0][0x538], RZ ;  /* 0x00014e000d0d7a24 */ /* 0x020fe200078e02ff */
[----:B------:R-:W-:Y:S02]  /*1b740*/  LEA R14, P0, R22, R0, 0x1 ;  /* 0x00000000160e7211 */ /* 0x000fe400078008ff */
[----:B------:R-:W-:Y:S01]  /*1b750*/  IADD3 R15, R23, R15, RZ ;  /* 0x0000000f170f7210 */ /* 0x000fe20007ffe0ff */
[----:B------:R-:W3:Y:S01]  /*1b760*/  LDG.E.U16.CONSTANT R20, [R20.64] ;  /* 0x0000000414147981 */ /* 0x000ee2000c1e9500 */
[----:B0-----:R-:W-:Y:S02]  /*1b770*/  IMAD R17, R12, c[0x0][0x53c], R13 ;  /* 0x00014f000c117a24 */ /* 0x001fe400078e020d */
[----:B------:R-:W-:Y:S01]  /*1b780*/  LEA.HI.X R15, R22, R2, R15, 0x1, P0 ;  /* 0x00000002160f7211 */ /* 0x000fe200000f0c0f */
[----:B------:R-:W-:-:S04]  /*1b790*/  IMAD.WIDE.U32 R12, R12, c[0x0][0x538], RZ ;  /* 0x00014e000c0c7a25 */ /* 0x000fc800078e00ff */
[----:B------:R3:W4:Y:S01]  /*1b7a0*/  LDG.E.U16.CONSTANT R14, [R14.64] ;  /* 0x000000040e0e7981 */ /* 0x000722000c1e9500 */
[----:B------:R-:W-:Y:S02]  /*1b7b0*/  LEA R16, P0, R12, R0, 0x1 ;  /* 0x000000000c107211 */ /* 0x000fe400078008ff */
[----:B------:R-:W-:-:S04]  /*1b7c0*/  IADD3 R17, R13, R17, RZ ;  /* 0x000000110d117210 */ /* 0x000fc80007ffe0ff */
[----:B------:R-:W-:-:S05]  /*1b7d0*/  LEA.HI.X R17, R12, R2, R17, 0x1, P0 ;  /* 0x000000020c117211 */ /* 0x000fca00000f0c11 */
[----:B------:R0:W5:Y:S01]  /*1b7e0*/  LDG.E.U16.CONSTANT R16, [R16.64] ;  /* 0x0000000410107981 */ /* 0x000162000c1e9500 */
[----:B------:R-:W-:Y:S02]  /*1b7f0*/  IADD3 R5, P0, R5, 0x4, RZ ;  /* 0x0000000405057810 */ /* 0x000fe40007f1e0ff */
[----:B------:R-:W-:Y:S02]  /*1b800*/  IADD3 R10, P1, R10, 0x20, RZ ;  /* 0x000000200a0a7810 */ /* 0x000fe40007f3e0ff */
[----:B------:R-:W-:Y:S02]  /*1b810*/  IADD3.X R7, RZ, R7, RZ, P0, !PT ;  /* 0x00000007ff077210 */ /* 0x000fe400007fe4ff */
[----:B------:R-:W-:Y:S02]  /*1b820*/  ISETP.NE.U32.AND P0, PT, R5, RZ, PT ;  /* 0x000000ff0500720c */ /* 0x000fe40003f05070 */
[----:B------:R-:W-:Y:S02]  /*1b830*/  IADD3.X R11, RZ, R11, RZ, P1, !PT ;  /* 0x0000000bff0b7210 */ /* 0x000fe40000ffe4ff */
[----:B------:R-:W-:-:S02]  /*1b840*/  ISETP.NE.AND.EX P0, PT, R7, RZ, PT, P0 ;  /* 0x000000ff0700720c */ /* 0x000fc40003f05300 */
        /* <DEDUP_REMOVED lines=13> */
[----:B------:R-:W-:Y:S02]  /*1b920*/  SHF.R.S32.HI R19, RZ, 0x1f, R17 ;  /* 0x0000001fff137819 */ /* 0x000fe40000011411 */
[----:B-----5:R-:W-:-:S03]  /*1b930*/  PRMT R16, R16, 0x9910, RZ ;  /* 0x0000991010107816 */ /* 0x020fc600000000ff */
[----:B------:R-:W-:Y:S01]  /*1b940*/  IMAD R19, R19, R4, RZ ;  /* 0x0000000413137224 */ /* 0x000fe200078e02ff */
[----:B------:R-:W-:Y:S02]  /*1b950*/  IADD3 R47, R47, R13, RZ ;  /* 0x0000000d2f2f7210 */ /* 0x000fe40007ffe0ff */
[----:B------:R-:W-:Y:S01]  /*1b960*/  MOV R13, R16 ;  /* 0x00000010000d7202 */ /* 0x000fe20000000f00 */
        /* <DEDUP_REMOVED lines=10> */
.L_x_3732:
[----:B------:R-:W-:Y:S02]  /*1ba10*/  MOV R16, R10 ;  /* 0x0000000a00107202 */ /* 0x000fe40000000f00 */
[----:B------:R-:W-:Y:S02]  /*1ba20*/  MOV R17, R11 ;  /* 0x0000000b00117202 */ /* 0x000fe40000000f00 */
.L_x_3723:
[----:B------:R-:W-:Y:S05]  /*1ba30*/  BSYNC B1 ;  /* 0x0000000000017941 */ /* 0x000fea0003800000 */
.L_x_3722:
        /* <DEDUP_REMOVED lines=25> */
[----:B---3--:R-:W-:-:S03]  /*1bbd0*/  @P0 IMAD R5, R11, c[0x0][0x538], RZ ;  /* 0x00014e000b050a24 */ /* 0x008fc600078e02ff */
[----:B------:R-:W-:Y:S01]  /*1bbe0*/  LEA.HI.X R7, R12, R2, R3, 0x1, P1 ;  /* 0x000000020c077211 */ /* 0x000fe200008f0c03 */
[----:B------:R-:W-:-:S04]  /*1bbf0*/  @P0 IMAD.WIDE.U32 R14, R10, c[0x0][0x538], RZ ;  /* 0x00014e000a0e0a25 */ /* 0x000fc800078e00ff */
        /* <DEDUP_REMOVED lines=10> */
.L_x_3721:
[----:B------:R-:W-:Y:S05]  /*1bca0*/  BSYNC B2 ;  /* 0x0000000000027941 */ /* 0x000fea0003800000 */
.L_x_3720:
[----:B------:R-:W-:Y:S01]  /*1bcb0*/  WARPSYNC 0xffffffff ;  /* 0xffffffff00007948 */ /* 0x000fe20003800000 */
[----:B------:R-:W-:Y:S01]  /*1bcc0*/  STG.E.U16 [R8.64], R46 ;  /* 0x0000002e08007986 */ /* 0x000fe2000c101504 */
[----:B------:R-:W-:Y:S05]  /*1bcd0*/  EXIT ;  /* 0x000000000000794d */ /* 0x000fea0003800000 */
.L_x_3734:
        /* <DEDUP_REMOVED lines=10> */
.L_x_16265:


//--------------------- .text._ZN2at6native73_GLOBAL__N__c8866d80_35_SparseBinaryOpIntersectionKernel_cu_1520ed90_315312apply_kernelILi128ELi8EZNS1_29binary_op_intersection_kernelINS1_5MulOpEllEEvRNS_14TensorIteratorEllRKNS_6TensorEbEUliE_EEviT1_ --------------------------
	.section	.text._ZN2at6native73_GLOBAL__N__c8866d80_35_SparseBinaryOpIntersectionKernel_cu_1520ed90_315312apply_kernelILi128ELi8EZNS1_29binary_op_intersection_kernelINS1_5MulOpEllEEvRNS_14TensorIteratorEllRKNS_6TensorEbEUliE_EEviT1_,"ax",@progbits
	.sectioninfo	@"SHI_REGISTERS=56"
	.align	128
.text._ZN2at6native73_GLOBAL__N__c8866d80_35_SparseBinaryOpIntersectionKernel_cu_1520ed90_315312apply_kernelILi128ELi8EZNS1_29binary_op_intersection_kernelINS1_5MulOpEllEEvRNS_14TensorIteratorEllRKNS_6TensorEbEUliE_EEviT1_:
        .type           _ZN2at6native73_GLOBAL__N__c8866d80_35_SparseBinaryOpIntersectionKernel_cu_1520ed90_315312apply_kernelILi128ELi8EZNS1_29binary_op_intersection_kernelINS1_5MulOpEllEEvRNS_14TensorIteratorEllRKNS_6TensorEbEUliE_EEviT1_,@function
        .size           _ZN2at6native73_GLOBAL__N__c8866d80_35_SparseBinaryOpIntersectionKernel_cu_1520ed90_315312apply_kernelILi128ELi8EZNS1_29binary_op_intersection_kernelINS1_5MulOpEllEEvRNS_14TensorIteratorEllRKNS_6TensorEbEUliE_EEviT1_,(.L_x_16266 - _ZN2at6native73_GLOBAL__N__c8866d80_35_SparseBinaryOpIntersectionKernel_cu_1520ed90_315312apply_kernelILi128ELi8EZNS1_29binary_op_intersection_kernelINS1_5MulOpEllEEvRNS_14TensorIteratorEllRKNS_6TensorEbEUliE_EEviT1_)
        .other          _ZN2at6native73_GLOBAL__N__c8866d80_35_SparseBinaryOpIntersectionKernel_cu_1520ed90_315312apply_kernelILi128ELi8EZNS1_29binary_op_intersection_kernelINS1_5MulOpEllEEvRNS_14TensorIteratorEllRKNS_6TensorEbEUliE_EEviT1_,@"STO_CUDA_ENTRY STV_DEFAULT"
_ZN2at6native73_GLOBAL__N__c8866d80_35_SparseBinaryOpIntersectionKernel_cu_1520ed90_315312apply_kernelILi128ELi8EZNS1_29binary_op_intersection_kernelINS1_5MulOpEllEEvRNS_14TensorIteratorEllRKNS_6TensorEbEUliE_EEviT1_:
        /* <DEDUP_REMOVED lines=12> */
[----:B------:R-:W-:Y:S01]  /*00c0*/  MOV R2, RZ ;  /* 0x000000ff00027202 */ /* 0x000fe20000000f00 */
[----:B------:R-:W-:-:S09]  /*00d0*/  CS2R R6, SRZ ;  /* 0x0000000000067805 */ /* 0x000fd2000001ff00 */
        /* <DEDUP_REMOVED lines=331> */
.L_x_3737:
        /* <DEDUP_REMOVED lines=15> */
[----:B------:R-:W-:-:S02]  /*1680*/  MOV R49, RZ ;  /* 0x000000ff00317202 */ /* 0x000fc40000000f00 */
        /* <DEDUP_REMOVED lines=17> */
[----:B------:R-:W-:Y:S01]  /*17a0*/  IADD3.X R4, RZ, c[0x0][0x50c], RZ, P4, !PT ;  /* 0x00014300ff047a10 */ /* 0x000fe200027fe4ff */
[----:B------:R-:W-:Y:S05]  /*17b0*/  @!P0 BRA `(.L_x_3739) ;  /* 0x00001c9000008947 */ /* 0x000fea0003800000 */
[----:B------:R0:W5:Y:S01]  /*17c0*/  LDG.E.64.CONSTANT R8, [R12.64] ;  /* 0x000000040c087981 */ /* 0x000162000c1e9b00 */
[C---:B------:R-:W-:Y:S01]  /*17d0*/  IADD3 R3, P1, R48.reuse, -0x1, RZ ;  /* 0xffffffff30037810 */ /* 0x040fe20007f3e0ff */
[----:B------:R-:W-:Y:S01]  /*17e0*/  BSSY B0, `(.L_x_3740) ;  /* 0x0000196000007945 */ /* 0x000fe20003800000 */
[----:B------:R-:W-:Y:S01]  /*17f0*/  HFMA2.MMA R50, -RZ, RZ, 0, 0 ;  /* 0x00000000ff327435 */ /* 0x000fe200000001ff */
[----:B------:R-:W-:Y:S02]  /*1800*/  LOP3.LUT R5, R48, 0x3, RZ, 0xc0, !PT ;  /* 0x0000000330057812 */ /* 0x000fe400078ec0ff */
[----:B------:R-:W-:Y:S02]  /*1810*/  ISETP.GE.U32.AND P0, PT, R3, 0x3, PT ;  /* 0x000000030300780c */ /* 0x000fe40003f06070 */
[----:B------:R-:W-:Y:S02]  /*1820*/  IADD3.X R3, R14, -0x1, RZ, P1, !PT ;  /* 0xffffffff0e037810 */ /* 0x000fe40000ffe4ff */
[----:B------:R-:W-:-:S02]  /*1830*/  MOV R49, RZ ;  /* 0x000000ff00317202 */ /* 0x000fc40000000f00 */
[----:B------:R-:W-:-:S13]  /*1840*/  ISETP.GE.U32.AND.EX P0, PT, R3, RZ, PT, P0 ;  /* 0x000000ff0300720c */ /* 0x000fda0003f06100 */
[----:B------:R-:W-:Y:S05]  /*1850*/  @!P0 BRA `(.L_x_3741) ;  /* 0x000018e000008947 */ /* 0x000fea0003800000 */
[----:B0-----:R-:W-:Y:S01]  /*1860*/  IADD3 R48, P0, R5, -R48, RZ ;  /* 0x8000003005307210 */ /* 0x001fe20007f1e0ff */
[----:B------:R-:W-:Y:S01]  /*1870*/  BSSY B3, `(.L_x_3742) ;  /* 0x0000150000037945 */ /* 0x000fe20003800000 */
[----:B------:R-:W-:Y:S02]  /*1880*/  MOV R50, RZ ;  /* 0x000000ff00327202 */ /* 0x000fe40000000f00 */
[----:B------:R-:W-:Y:S02]  /*1890*/  IADD3.X R3, RZ, ~R14, RZ, P0, !PT ;  /* 0x8000000eff037210 */ /* 0x000fe400007fe4ff */
[----:B------:R-:W-:Y:S02]  /*18a0*/  MOV R49, RZ ;  /* 0x000000ff00317202 */ /* 0x000fe40000000f00 */
[----:B------:R-:W-:Y:S02]  /*18b0*/  ISETP.GE.AND P0, PT, R3, RZ, PT ;  /* 0x000000ff0300720c */ /* 0x000fe40003f06270 */
[----:B------:R-:W-:-:S02]  /*18c0*/  MOV R10, R18 ;  /* 0x00000012000a7202 */ /* 0x000fc40000000f00 */
[----:B------:R-:W-:-:S09]  /*18d0*/  MOV R11, R19 ;  /* 0x00000013000b7202 */ /* 0x000fd20000000f00 */
        /* <DEDUP_REMOVED lines=10> */
.L_x_3747:
        /* <DEDUP_REMOVED lines=20> */
[----:B---3--:R-:W-:-:S03]  /*1ac0*/  IMAD.WIDE.U32 R40, R46, c[0x0][0x538], RZ ;  /* 0x00014e002e287a25 */ /* 0x008fc600078e00ff */
[----:B------:R-:W-:Y:S01]  /*1ad0*/  IADD3 R17, R19, R17, RZ ;  /* 0x0000001113117210 */ /* 0x000fe20007ffe0ff */
[----:B------:R-:W-:-:S03]  /*1ae0*/  IMAD R19, R47, c[0x0][0x538], RZ ;  /* 0x00014e002f137a24 */ /* 0x000fc600078e02ff */
[----:B------:R-:W-:Y:S01]  /*1af0*/  LEA.HI.X R17, R18, R4, R17, 0x3, P1 ;  /* 0x0000000412117211 */ /* 0x000fe200008f1c11 */
[----:B------:R-:W-:Y:S01]  /*1b00*/  IMAD R19, R46, c[0x0][0x53c], R19 ;  /* 0x00014f002e137a24 */ /* 0x000fe200078e0213 */
[----:B------:R-:W-:Y:S01]  /*1b10*/  LEA R18, P1, R40, R2, 0x3 ;  /* 0x0000000228127211 */ /* 0x000fe200078218ff */
[----:B----4-:R-:W-:-:S03]  /*1b20*/  IMAD R21, R21, c[0x0][0x538], RZ ;  /* 0x00014e0015157a24 */ /* 0x010fc600078e02ff */
[----:B------:R-:W2:Y:S01]  /*1b30*/  LDG.E.64.CONSTANT R16, [R16.64] ;  /* 0x0000000410107981 */ /* 0x000ea2000c1e9b00 */
[----:B------:R-:W-:Y:S01]  /*1b40*/  IADD3 R19, R41, R19, RZ ;  /* 0x0000001329137210 */ /* 0x000fe20007ffe0ff */
[----:B------:R-:W-:-:S03]  /*1b50*/  IMAD R21, R20, c[0x0][0x53c], R21 ;  /* 0x00014f0014157a24 */ /* 0x000fc600078e0215 */
[----:B------:R-:W-:Y:S01]  /*1b60*/  LEA.HI.X R19, R40, R4, R19, 0x3, P1 ;  /* 0x0000000428137211 */ /* 0x000fe200008f1c13 */
[----:B------:R-:W-:-:S05]  /*1b70*/  IMAD.WIDE.U32 R40, R20, c[0x0][0x538], RZ ;  /* 0x00014e0014287a25 */ /* 0x000fca00078e00ff */
[----:B------:R-:W3:Y:S01]  /*1b80*/  LDG.E.64.CONSTANT R18, [R18.64] ;  /* 0x0000000412127981 */ /* 0x000ee2000c1e9b00 */
[----:B------:R-:W-:Y:S01]  /*1b90*/  LEA R20, P1, R40, R2, 0x3 ;  /* 0x0000000228147211 */ /* 0x000fe200078218ff */
[----:B------:R-:W-:Y:S01]  /*1ba0*/  IMAD R23, R23, c[0x0][0x538], RZ ;  /* 0x00014e0017177a24 */ /* 0x000fe200078e02ff */
[----:B------:R-:W-:-:S03]  /*1bb0*/  IADD3 R21, R41, R21, RZ ;  /* 0x0000001529157210 */ /* 0x000fc60007ffe0ff */
[----:B------:R-:W-:Y:S01]  /*1bc0*/  IMAD R23, R22, c[0x0][0x53c], R23 ;  /* 0x00014f0016177a24 */ /* 0x000fe200078e0217 */
[----:B------:R-:W-:Y:S01]  /*1bd0*/  LEA.HI.X R21, R40, R4, R21, 0x3, P1 ;  /* 0x0000000428157211 */ /* 0x000fe200008f1c15 */
[----:B------:R-:W-:-:S05]  /*1be0*/  IMAD.WIDE.U32 R40, R22, c[0x0][0x538], RZ ;  /* 0x00014e0016287a25 */ /* 0x000fca00078e00ff */
[----:B------:R-:W4:Y:S01]  /*1bf0*/  LDG.E.64.CONSTANT R20, [R20.64] ;  /* 0x0000000414147981 */ /* 0x000f22000c1e9b00 */
        /* <DEDUP_REMOVED lines=65> */
[----:B------:R-:W-:Y:S01]  /*2010*/  IADD3 R41, R41, R43, RZ ;  /* 0x0000002b29297210 */ /* 0x000fe20007ffe0ff */
[----:B------:R-:W-:Y:S02]  /*2020*/  IMAD R13, R13, c[0x0][0x538], RZ ;  /* 0x00014e000d0d7a24 */ /* 0x000fe400078e02ff */
[----:B------:R-:W-:Y:S01]  /*2030*/  IMAD R45, R44, c[0x0][0x53c], R45 ;  /* 0x00014f002c2d7a24 */ /* 0x000fe200078e022d */
[----:B------:R-:W-:Y:S01]  /*2040*/  LEA.HI.X R43, R40, R4, R41, 0x3, P1 ;  /* 0x00000004282b7211 */ /* 0x000fe200008f1c29 */
[----:B------:R-:W-:-:S05]  /*2050*/  IMAD.WIDE.U32 R40, R44, c[0x0][0x538], RZ ;  /* 0x00014e002c287a25 */ /* 0x000fca00078e00ff */
[----:B------:R-:W4:Y:S01]  /*2060*/  LDG.E.64.CONSTANT R42, [R42.64] ;  /* 0x000000042a2a7981 */ /* 0x000f22000c1e9b00 */
[----:B------:R-:W-:Y:S01]  /*2070*/  LEA R44, P1, R40, R2, 0x3 ;  /* 0x00000002282c7211 */ /* 0x000fe200078218ff */
[----:B------:R-:W-:Y:S01]  /*2080*/  IMAD.WIDE.U32 R46, R12, c[0x0][0x538], RZ ;  /* 0x00014e000c2e7a25 */ /* 0x000fe200078e00ff */
[----:B------:R-:W-:-:S03]  /*2090*/  IADD3 R41, R41, R45, RZ ;  /* 0x0000002d29297210 */ /* 0x000fc60007ffe0ff */
[----:B------:R-:W-:Y:S01]  /*20a0*/  IMAD R13, R12, c[0x0][0x53c], R13 ;  /* 0x00014f000c0d7a24 */ /* 0x000fe200078e020d */
[----:B------:R-:W-:Y:S01]  /*20b0*/  LEA.HI.X R45, R40, R4, R41, 0x3, P1 ;  /* 0x00000004282d7211 */ /* 0x000fe200008f1c29 */
[----:B------:R-:W-:Y:S01]  /*20c0*/  IMAD R15, R15, c[0x0][0x538], RZ ;  /* 0x00014e000f0f7a24 */ /* 0x000fe200078e02ff */
[----:B------:R-:W-:Y:S02]  /*20d0*/  LEA R12, P1, R46, R2, 0x3 ;  /* 0x000000022e0c7211 */ /* 0x000fe400078218ff */
[----:B------:R-:W-:Y:S02]  /*20e0*/  IADD3 R13, R47, R13, RZ ;  /* 0x0000000d2f0d7210 */ /* 0x000fe40007ffe0ff */
[----:B------:R-:W4:Y:S01]  /*20f0*/  LDG.E.64.CONSTANT R44, [R44.64] ;  /* 0x000000042c2c7981 */ /* 0x000f22000c1e9b00 */
[----:B------:R-:W-:Y:S01]  /*2100*/  IMAD R41, R14, c[0x0][0x53c], R15 ;  /* 0x00014f000e297a24 */ /* 0x000fe200078e020f */
[----:B------:R-:W-:Y:S01]  /*2110*/  LEA.HI.X R13, R46, R4, R13, 0x3, P1 ;  /* 0x000000042e0d7211 */ /* 0x000fe200008f1c0d */
[----:B------:R-:W-:-:S05]  /*2120*/  IMAD.WIDE.U32 R14, R14, c[0x0][0x538], RZ ;  /* 0x00014e000e0e7a25 */ /* 0x000fca00078e00ff */
[----:B------:R-:W4:Y:S01]  /*2130*/  LDG.E.64.CONSTANT R12, [R12.64] ;  /* 0x000000040c0c7981 */ /* 0x000f22000c1e9b00 */
[----:B------:R-:W-:Y:S02]  /*2140*/  LEA R40, P1, R14, R2, 0x3 ;  /* 0x000000020e287211 */ /* 0x000fe400078218ff */
[----:B------:R-:W-:-:S04]  /*2150*/  IADD3 R15, R15, R41, RZ ;  /* 0x000000290f0f7210 */ /* 0x000fc80007ffe0ff */
[----:B------:R-:W-:-:S06]  /*2160*/  LEA.HI.X R41, R14, R4, R15, 0x3, P1 ;  /* 0x000000040e297211 */ /* 0x000fcc00008f1c0f */
[----:B------:R-:W4:Y:S01]  /*2170*/  LDG.E.64.CONSTANT R40, [R40.64] ;  /* 0x0000000428287981 */ /* 0x000f22000c1e9b00 */
[----:B------:R-:W-:Y:S02]  /*2180*/  MOV R51, R49 ;  /* 0x0000003100337202 */ /* 0x000fe40000000f00 */
[----:B------:R-:W-:Y:S02]  /*2190*/  IADD3 R48, P1, R48, 0x10, RZ ;  /* 0x0000001030307810 */ /* 0x000fe40007f3e0ff */
[----:B------:R-:W-:Y:S02]  /*21a0*/  IADD3 R10, P2, R10, 0x80, RZ ;  /* 0x000000800a0a7810 */ /* 0x000fe40007f5e0ff */
[----:B------:R-:W-:Y:S02]  /*21b0*/  IADD3.X R3, RZ, R3, RZ, P1, !PT ;  /* 0x00000003ff037210 */ /* 0x000fe40000ffe4ff */
[----:B------:R-:W-:Y:S02]  /*21c0*/  ISETP.GE.U32.AND P1, PT, R48, -0xc, PT ;  /* 0xfffffff43000780c */ /* 0x000fe40003f26070 */
[----:B------:R-:W-:-:S02]  /*21d0*/  IADD3.X R11, RZ, R11, RZ, P2, !PT ;  /* 0x0000000bff0b7210 */ /* 0x000fc400017fe4ff */
[----:B------:R-:W-:Y:S01]  /*21e0*/  ISETP.GE.AND.EX P1, PT, R3, -0x1, PT, P1 ;  /* 0xffffffff0300780c */ /* 0x000fe20003f26310 */
[----:B--2--5:R-:W-:Y:S02]  /*21f0*/  IMAD R15, R17, R8, RZ ;  /* 0x00000008110f7224 */ /* 0x024fe400078e02ff */
[----:B------:R-:W-:-:S04]  /*2200*/  IMAD.WIDE.U32 R50, R8, R16, R50 ;  /* 0x0000001008327225 */ /* 0x000fc800078e0032 */
[----:B------:R-:W-:-:S05]  /*2210*/  IMAD R15, R9, R16, R15 ;  /* 0x00000010090f7224 */ /* 0x000fca00078e020f */
[----:B------:R-:W-:Y:S01]  /*2220*/  IADD3 R51, R51, R15, RZ ;  /* 0x0000000f33337210 */ /* 0x000fe20007ffe0ff */
[----:B---3--:R-:W-:-:S04]  /*2230*/  IMAD R15, R19, R8, RZ ;  /* 0x00000008130f7224 */ /* 0x008fc800078e02ff */
[-C--:B------:R-:W-:Y:S02]  /*2240*/  IMAD R15, R9, R18.reuse, R15 ;  /* 0x00000012090f7224 */ /* 0x080fe400078e020f */
[----:B------:R-:W-:-:S05]  /*2250*/  IMAD.WIDE.U32 R18, R8, R18, R50 ;  /* 0x0000001208127225 */ /* 0x000fca00078e0032 */
[----:B------:R-:W-:Y:S01]  /*2260*/  IADD3 R19, R19, R15, RZ ;  /* 0x0000000f13137210 */ /* 0x000fe20007ffe0ff */
[----:B----4-:R-:W-:-:S04]  /*2270*/  IMAD R15, R21, R8, RZ ;  /* 0x00000008150f7224 */ /* 0x010fc800078e02ff */
[-C--:B------:R-:W-:Y:S02]  /*2280*/  IMAD R15, R9, R20.reuse, R15 ;  /* 0x00000014090f7224 */ /* 0x080fe400078e020f */
[----:B------:R-:W-:-:S05]  /*2290*/  IMAD.WIDE.U32 R20, R8, R20, R18 ;  /* 0x0000001408147225 */ /* 0x000fca00078e0012 */
[----:B------:R-:W-:Y:S01]  /*22a0*/  IADD3 R21, R21, R15, RZ ;  /* 0x0000000f15157210 */ /* 0x000fe20007ffe0ff */
[----:B------:R-:W-:-:S04]  /*22b0*/  IMAD R15, R23, R8, RZ ;  /* 0x00000008170f7224 */ /* 0x000fc800078e02ff */
        /* <DEDUP_REMOVED lines=41> */
[----:B------:R-:W-:-:S04]  /*2550*/  IMAD.WIDE.U32 R44, R8, R44, R42 ;  /* 0x0000002c082c7225 */ /* 0x000fc800078e002a */
[----:B------:R-:W-:Y:S01]  /*2560*/  IMAD R13, R13, R8, RZ ;  /* 0x000000080d0d7224 */ /* 0x000fe200078e02ff */
[----:B------:R-:W-:-:S03]  /*2570*/  IADD3 R45, R45, R15, RZ ;  /* 0x0000000f2d2d7210 */ /* 0x000fc60007ffe0ff */
[-C--:B------:R-:W-:Y:S02]  /*2580*/  IMAD R15, R9, R12.reuse, R13 ;  /* 0x0000000c090f7224 */ /* 0x080fe400078e020d */
[----:B------:R-:W-:-:S05]  /*2590*/  IMAD.WIDE.U32 R12, R8, R12, R44 ;  /* 0x0000000c080c7225 */ /* 0x000fca00078e002c */
[----:B------:R-:W-:Y:S01]  /*25a0*/  IADD3 R13, R13, R15, RZ ;  /* 0x0000000f0d0d7210 */ /* 0x000fe20007ffe0ff */
[----:B------:R-:W-:-:S04]  /*25b0*/  IMAD R15, R41, R8, RZ ;  /* 0x00000008290f7224 */ /* 0x000fc800078e02ff */
[-C--:B------:R-:W-:Y:S02]  /*25c0*/  IMAD R15, R9, R40.reuse, R15 ;  /* 0x00000028090f7224 */ /* 0x080fe400078e020f */
[----:B------:R-:W-:-:S05]  /*25d0*/  IMAD.WIDE.U32 R50, R8, R40, R12 ;  /* 0x0000002808327225 */ /* 0x000fca00078e000c */
[----:B------:R-:W-:Y:S01]  /*25e0*/  IADD3 R49, R51, R15, RZ ;  /* 0x0000000f33317210 */ /* 0x000fe20007ffe0ff */
[----:B------:R-:W-:Y:S05]  /*25f0*/  @!P1 BRA `(.L_x_3747) ;  /* 0xfffff38000009947 */ /* 0x000fea000383ffff */
[----:B------:R-:W-:Y:S05]  /*2600*/  BSYNC B5 ;  /* 0x0000000000057941 */ /* 0x000fea0003800000 */
.L_x_3746:
[----:B------:R-:W-:Y:S02]  /*2610*/  MOV R18, R10 ;  /* 0x0000000a00127202 */ /* 0x000fe40000000f00 */
[----:B------:R-:W-:Y:S02]  /*2620*/  MOV R19, R11 ;  /* 0x0000000b00137202 */ /* 0x000fe40000000f00 */
.L_x_3745:
[----:B------:R-:W-:Y:S05]  /*2630*/  BSYNC B4 ;  /* 0x0000000000047941 */ /* 0x000fea0003800000 */
.L_x_3744:
        /* <DEDUP_REMOVED lines=22> */
[----:B------:R-:W-:Y:S02]  /*27a0*/  LEA.HI.X R13, R30, R4, R13, 0x3, P0 ;  /* 0x000000041e0d7211 */ /* 0x000fe400000f1c0d */
[C---:B------:R-:W-:Y:S02]  /*27b0*/  LEA R28, P0, R26.reuse, R2, 0x3 ;  /* 0x000000021a1c7211 */ /* 0x040fe400078018ff */
[----:B------:R-:W-:Y:S02]  /*27c0*/  IADD3 R27, R27, R29, RZ ;  /* 0x0000001d1b1b7210 */ /* 0x000fe40007ffe0ff */
[----:B------:R-:W2:Y:S01]  /*27d0*/  LDG.E.64.CONSTANT R12, [R12.64] ;  /* 0x000000040c0c7981 */ /* 0x000ea2000c1e9b00 */
[----:B----4-:R-:W-:Y:S01]  /*27e0*/  IMAD R15, R15, c[0x0][0x538], RZ ;  /* 0x00014e000f0f7a24 */ /* 0x010fe200078e02ff */
[----:B------:R-:W-:Y:S01]  /*27f0*/  LEA.HI.X R29, R26, R4, R27, 0x3, P0 ;  /* 0x000000041a1d7211 */ /* 0x000fe200000f1c1b */
[----:B------:R-:W-:-:S04]  /*2800*/  IMAD.WIDE.U32 R26, R14, c[0x0][0x538], RZ ;  /* 0x00014e000e1a7a25 */ /* 0x000fc800078e00ff */
[----:B------:R-:W-:Y:S02]  /*2810*/  IMAD R31, R14, c[0x0][0x53c], R15 ;  /* 0x00014f000e1f7a24 */ /* 0x000fe400078e020f */
[----:B------:R0:W3:Y:S01]  /*2820*/  LDG.E.64.CONSTANT R14, [R28.64] ;  /* 0x000000041c0e7981 */ /* 0x0000e2000c1e9b00 */
[----:B------:R-:W-:Y:S01]  /*2830*/  LEA R30, P0, R26, R2, 0x3 ;  /* 0x000000021a1e7211 */ /* 0x000fe200078018ff */
[----:B------:R-:W-:Y:S01]  /*2840*/  IMAD R19, R19, c[0x0][0x538], RZ ;  /* 0x00014e0013137a24 */ /* 0x000fe200078e02ff */
[----:B------:R-:W-:-:S03]  /*2850*/  IADD3 R27, R27, R31, RZ ;  /* 0x0000001f1b1b7210 */ /* 0x000fc60007ffe0ff */
[----:B------:R-:W-:Y:S01]  /*2860*/  IMAD R33, R18, c[0x0][0x53c], R19 ;  /* 0x00014f0012217a24 */ /* 0x000fe200078e0213 */
[----:B------:R-:W-:Y:S01]  /*2870*/  LEA.HI.X R31, R26, R4, R27, 0x3, P0 ;  /* 0x000000041a1f7211 */ /* 0x000fe200000f1c1b */
[----:B------:R-:W-:-:S04]  /*2880*/  IMAD.WIDE.U32 R26, R18, c[0x0][0x538], RZ ;  /* 0x00014e00121a7a25 */ /* 0x000fc800078e00ff */
[----:B------:R1:W4:Y:S01]  /*2890*/  LDG.E.64.CONSTANT R18, [R30.64] ;  /* 0x000000041e127981 */ /* 0x000322000c1e9b00 */
[----:B------:R-:W-:Y:S01]  /*28a0*/  LEA R32, P0, R26, R2, 0x3 ;  /* 0x000000021a207211 */ /* 0x000fe200078018ff */
[----:B------:R-:W-:Y:S01]  /*28b0*/  IMAD R21, R21, c[0x0][0x538], RZ ;  /* 0x00014e0015157a24 */ /* 0x000fe200078e02ff */
[----:B------:R-:W-:-:S03]  /*28c0*/  IADD3 R27, R27, R33, RZ ;  /* 0x000000211b1b7210 */ /* 0x000fc60007ffe0ff */
[----:B0-----:R-:W-:Y:S01]  /*28d0*/  IMAD R29, R20, c[0x0][0x53c], R21 ;  /* 0x00014f00141d7a24 */ /* 0x001fe200078e0215 */
[----:B------:R-:W-:Y:S01]  /*28e0*/  LEA.HI.X R33, R26, R4, R27, 0x3, P0 ;  /* 0x000000041a217211 */ /* 0x000fe200000f1c1b */
[----:B------:R-:W-:-:S04]  /*28f0*/  IMAD.WIDE.U32 R26, R20, c[0x0][0x538], RZ ;  /* 0x00014e00141a7a25 */ /* 0x000fc800078e00ff */
[----:B------:R0:W4:Y:S01]  /*2900*/  LDG.E.64.CONSTANT R20, [R32.64] ;  /* 0x0000000420147981 */ /* 0x000122000c1e9b00 */
[----:B------:R-:W-:Y:S01]  /*2910*/  LEA R34, P0, R26, R2, 0x3 ;  /* 0x000000021a227211 */ /* 0x000fe200078018ff */
[----:B------:R-:W-:Y:S01]  /*2920*/  IMAD R25, R25, c[0x0][0x538], RZ ;  /* 0x00014e0019197a24 */ /* 0x000fe200078e02ff */
[----:B------:R-:W-:Y:S01]  /*2930*/  IADD3 R27, R27, R29, RZ ;  /* 0x0000001d1b1b7210 */ /* 0x000fe20007ffe0ff */
[----:B-1----:R-:W-:Y:S02]  /*2940*/  IMAD R31, R23, c[0x0][0x538], RZ ;  /* 0x00014e00171f7a24 */ /* 0x002fe400078e02ff */
[----:B------:R-:W-:Y:S01]  /*2950*/  IMAD R29, R24, c[0x0][0x53c], R25 ;  /* 0x00014f00181d7a24 */ /* 0x000fe200078e0219 */
[----:B------:R-:W-:Y:S01]  /*2960*/  LEA.HI.X R35, R26, R4, R27, 0x3, P0 ;  /* 0x000000041a237211 */ /* 0x000fe200000f1c1b */
[----:B------:R-:W-:-:S04]  /*2970*/  IMAD.WIDE.U32 R26, R24, c[0x0][0x538], RZ ;  /* 0x00014e00181a7a25 */ /* 0x000fc800078e00ff */
[----:B------:R1:W4:Y:S01]  /*2980*/  LDG.E.64.CONSTANT R24, [R34.64] ;  /* 0x0000000422187981 */ /* 0x000322000c1e9b00 */
[----:B------:R-:W-:Y:S02]  /*2990*/  LEA R30, P0, R26, R2, 0x3 ;  /* 0x000000021a1e7211 */ /* 0x000fe400078018ff */
[----:B------:R-:W-:Y:S01]  /*29a0*/  IADD3 R23, R27, R29, RZ ;  /* 0x0000001d1b177210 */ /* 0x000fe20007ffe0ff */
[C---:B------:R-:W-:Y:S02]  /*29b0*/  IMAD R27, R22.reuse, c[0x0][0x53c], R31 ;  /* 0x00014f00161b7a24 */ /* 0x040fe400078e021f */
[----:B------:R-:W-:Y:S01]  /*29c0*/  IMAD.WIDE.U32 R28, R22, c[0x0][0x538], RZ ;  /* 0x00014e00161c7a25 */ /* 0x000fe200078e00ff */
[----:B------:R-:W-:-:S04]  /*29d0*/  LEA.HI.X R31, R26, R4, R23, 0x3, P0 ;  /* 0x000000041a1f7211 */ /* 0x000fc800000f1c17 */
[----:B0-----:R-:W-:Y:S01]  /*29e0*/  LEA R32, P0, R28, R2, 0x3 ;  /* 0x000000021c207211 */ /* 0x001fe200078018ff */
[----:B------:R-:W4:Y:S01]  /*29f0*/  LDG.E.64.CONSTANT R22, [R30.64] ;  /* 0x000000041e167981 */ /* 0x000f22000c1e9b00 */
[----:B------:R-:W-:Y:S01]  /*2a00*/  IADD3 R29, R29, R27, RZ ;  /* 0x0000001b1d1d7210 */ /* 0x000fe20007ffe0ff */
[----:B------:R-:W-:-:S03]  /*2a10*/  IMAD R17, R17, c[0x0][0x538], RZ ;  /* 0x00014e0011117a24 */ /* 0x000fc600078e02ff */
[----:B------:R-:W-:Y:S01]  /*2a20*/  LEA.HI.X R33, R28, R4, R29, 0x3, P0 ;  /* 0x000000041c217211 */ /* 0x000fe200000f1c1d */
[----:B------:R-:W-:-:S04]  /*2a30*/  IMAD.WIDE.U32 R26, R16, c[0x0][0x538], RZ ;  /* 0x00014e00101a7a25 */ /* 0x000fc800078e00ff */
[----:B------:R-:W-:Y:S02]  /*2a40*/  IMAD R29, R16, c[0x0][0x53c], R17 ;  /* 0x00014f00101d7a24 */ /* 0x000fe400078e0211 */
[----:B------:R-:W4:Y:S01]  /*2a50*/  LDG.E.64.CONSTANT R16, [R32.64] ;  /* 0x0000000420107981 */ /* 0x000f22000c1e9b00 */
[----:B-1----:R-:W-:Y:S02]  /*2a60*/  LEA R34, P0, R26, R2, 0x3 ;  /* 0x000000021a227211 */ /* 0x002fe400078018ff */
[----:B------:R-:W-:-:S04]  /*2a70*/  IADD3 R27, R27, R29, RZ ;  /* 0x0000001d1b1b7210 */ /* 0x000fc80007ffe0ff */
[----:B------:R-:W-:-:S05]  /*2a80*/  LEA.HI.X R35, R26, R4, R27, 0x3, P0 ;  /* 0x000000041a237211 */ /* 0x000fca00000f1c1b */
[----:B------:R-:W4:Y:S01]  /*2a90*/  LDG.E.64.CONSTANT R26, [R34.64] ;  /* 0x00000004221a7981 */ /* 0x000f22000c1e9b00 */
[----:B------:R-:W-:Y:S02]  /*2aa0*/  MOV R51, R49 ;  /* 0x0000003100337202 */ /* 0x000fe40000000f00 */
[----:B------:R-:W-:Y:S02]  /*2ab0*/  IADD3 R48, P2, R48, 0x8, RZ ;  /* 0x0000000830307810 */ /* 0x000fe40007f5e0ff */
[----:B------:R-:W-:Y:S02]  /*2ac0*/  PLOP3.LUT P0, PT, PT, PT, PT, 0x8, 0x0 ;  /* 0x000000000000781c */ /* 0x000fe40003f0e170 */
[----:B------:R-:W-:Y:S01]  /*2ad0*/  IADD3.X R3, RZ, R3, RZ, P2, !PT ;  /* 0x00000003ff037210 */ /* 0x000fe200017fe4ff */
        /* <DEDUP_REMOVED lines=26> */
[----:B------:R-:W-:Y:S01]  /*2c80*/  IMAD.WIDE.U32 R16, R8, R16, R22 ;  /* 0x0000001008107225 */ /* 0x000fe200078e0016 */
[----:B------:R-:W-:-:S04]  /*2c90*/  IADD3 R18, P1, R10, 0x40, RZ ;  /* 0x000000400a127810 */ /* 0x000fc80007f3e0ff */
[----:B------:R-:W-:Y:S01]  /*2ca0*/  IADD3 R17, R17, R15, RZ ;  /* 0x0000000f11117210 */ /* 0x000fe20007ffe0ff */
[----:B------:R-:W-:Y:S01]  /*2cb0*/  IMAD R13, R27, R8, RZ ;  /* 0x000000081b0d7224 */ /* 0x000fe200078e02ff */
[----:B------:R-:W-:-:S03]  /*2cc0*/  IADD3.X R19, RZ, R11, RZ, P1, !PT ;  /* 0x0000000bff137210 */ /* 0x000fc60000ffe4ff */
[-C--:B------:R-:W-:Y:S02]  /*2cd0*/  IMAD R13, R9, R26.reuse, R13 ;  /* 0x0000001a090d7224 */ /* 0x080fe400078e020d */
[----:B------:R-:W-:Y:S01]  /*2ce0*/  IMAD.WIDE.U32 R50, R8, R26, R16 ;  /* 0x0000001a08327225 */ /* 0x000fe200078e0010 */
[----:B------:R-:W-:Y:S02]  /*2cf0*/  MOV R10, R18 ;  /* 0x00000012000a7202 */ /* 0x000fe40000000f00 */
[----:B------:R-:W-:Y:S02]  /*2d00*/  MOV R11, R19 ;  /* 0x00000013000b7202 */ /* 0x000fe40000000f00 */
[----:B------:R-:W-:Y:S02]  /*2d10*/  IADD3 R49, R51, R13, RZ ;  /* 0x0000000d33317210 */ /* 0x000fe40007ffe0ff */
.L_x_3749:
[----:B------:R-:W-:Y:S05]  /*2d20*/  BSYNC B4 ;  /* 0x0000000000047941 */ /* 0x000fea0003800000 */
.L_x_3748:
[----:B------:R-:W-:-:S04]  /*2d30*/  ISETP.NE.U32.AND P1, PT, R48, RZ, PT ;  /* 0x000000ff3000720c */ /* 0x000fc80003f25070 */
[----:B------:R-:W-:-:S13]  /*2d40*/  ISETP.NE.OR.EX P0, PT, R3, RZ, P0, P1 ;  /* 0x000000ff0300720c */ /* 0x000fda0000705710 */
[----:B------:R-:W-:Y:S01]  /*2d50*/  @!P0 BREAK B3 ;  /* 0x0000000000038942 */ /* 0x000fe20003800000 */
[----:B------:R-:W-:Y:S05]  /*2d60*/  @!P0 BRA `(.L_x_3741) ;  /* 0x000003d000008947 */ /* 0x000fea0003800000 */
.L_x_3743:
[----:B------:R-:W-:Y:S05]  /*2d70*/  BSYNC B3 ;  /* 0x0000000000037941 */ /* 0x000fea0003800000 */
.L_x_3742:
[----:B------:R-:W-:Y:S02]  /*2d80*/  BSSY B3, `(.L_x_3750) ;  /* 0x0000039000037945 */ /* 0x000fe40003800000 */
.L_x_3751:
        /* <DEDUP_REMOVED lines=10> */
[----:B------:R-:W-:Y:S02]  /*2e30*/  IMAD R19, R21, c[0x0][0x538], RZ ;  /* 0x00014e0015137a24 */ /* 0x000fe400078e02ff */
[----:B----4-:R-:W-:Y:S01]  /*2e40*/  IMAD R21, R17, c[0x0][0x538], RZ ;  /* 0x00014e0011157a24 */ /* 0x010fe200078e02ff */
[----:B------:R-:W-:Y:S01]  /*2e50*/  LEA.HI.X R15, R18, R4, R15, 0x3, P0 ;  /* 0x00000004120f7211 */ /* 0x000fe200000f1c0f */
[----:B------:R-:W-:Y:S01]  /*2e60*/  IMAD R19, R20, c[0x0][0x53c], R19 ;  /* 0x00014f0014137a24 */ /* 0x000fe200078e0213 */
[----:B------:R-:W-:-:S04]  /*2e70*/  LEA R20, P0, R22, R2, 0x3 ;  /* 0x0000000216147211 */ /* 0x000fc800078018ff */
[----:B------:R-:W2:Y:S01]  /*2e80*/  LDG.E.64.CONSTANT R14, [R14.64] ;  /* 0x000000040e0e7981 */ /* 0x000ea2000c1e9b00 */
[----:B------:R-:W-:Y:S01]  /*2e90*/  IADD3 R17, R23, R19, RZ ;  /* 0x0000001317117210 */ /* 0x000fe20007ffe0ff */
[C---:B------:R-:W-:Y:S02]  /*2ea0*/  IMAD R23, R16.reuse, c[0x0][0x53c], R21 ;  /* 0x00014f0010177a24 */ /* 0x040fe400078e0215 */
[----:B------:R-:W-:Y:S01]  /*2eb0*/  IMAD.WIDE.U32 R18, R16, c[0x0][0x538], RZ ;  /* 0x00014e0010127a25 */ /* 0x000fe200078e00ff */
[----:B------:R-:W-:-:S03]  /*2ec0*/  LEA.HI.X R21, R22, R4, R17, 0x3, P0 ;  /* 0x0000000416157211 */ /* 0x000fc600000f1c11 */
[----:B------:R-:W-:Y:S01]  /*2ed0*/  IMAD R13, R13, c[0x0][0x538], RZ ;  /* 0x00014e000d0d7a24 */ /* 0x000fe200078e02ff */
[----:B------:R-:W-:Y:S01]  /*2ee0*/  LEA R22, P0, R18, R2, 0x3 ;  /* 0x0000000212167211 */ /* 0x000fe200078018ff */
[----:B------:R-:W3:Y:S01]  /*2ef0*/  LDG.E.64.CONSTANT R16, [R20.64] ;  /* 0x0000000414107981 */ /* 0x000ee2000c1e9b00 */
[----:B------:R-:W-:Y:S01]  /*2f00*/  IADD3 R23, R19, R23, RZ ;  /* 0x0000001713177210 */ /* 0x000fe20007ffe0ff */
[C---:B------:R-:W-:Y:S02]  /*2f10*/  IMAD R25, R12.reuse, c[0x0][0x53c], R13 ;  /* 0x00014f000c197a24 */ /* 0x040fe400078e020d */
[----:B------:R-:W-:Y:S01]  /*2f20*/  IMAD.WIDE.U32 R12, R12, c[0x0][0x538], RZ ;  /* 0x00014e000c0c7a25 */ /* 0x000fe200078e00ff */
[----:B------:R-:W-:-:S04]  /*2f30*/  LEA.HI.X R23, R18, R4, R23, 0x3, P0 ;  /* 0x0000000412177211 */ /* 0x000fc800000f1c17 */
[----:B------:R-:W-:Y:S01]  /*2f40*/  LEA R24, P0, R12, R2, 0x3 ;  /* 0x000000020c187211 */ /* 0x000fe200078018ff */
[----:B------:R-:W4:Y:S01]  /*2f50*/  LDG.E.64.CONSTANT R18, [R22.64] ;  /* 0x0000000416127981 */ /* 0x000f22000c1e9b00 */
[----:B------:R-:W-:-:S04]  /*2f60*/  IADD3 R25, R13, R25, RZ ;  /* 0x000000190d197210 */ /* 0x000fc80007ffe0ff */
[----:B------:R-:W-:-:S05]  /*2f70*/  LEA.HI.X R25, R12, R4, R25, 0x3, P0 ;  /* 0x000000040c197211 */ /* 0x000fca00000f1c19 */
[----:B------:R-:W4:Y:S01]  /*2f80*/  LDG.E.64.CONSTANT R12, [R24.64] ;  /* 0x00000004180c7981 */ /* 0x000f22000c1e9b00 */
[----:B------:R-:W-:Y:S02]  /*2f90*/  MOV R51, R49 ;  /* 0x0000003100337202 */ /* 0x000fe40000000f00 */
[----:B------:R-:W-:-:S04]  /*2fa0*/  IADD3 R48, P0, R48, 0x4, RZ ;  /* 0x0000000430307810 */ /* 0x000fc80007f1e0ff */
[----:B------:R-:W-:Y:S02]  /*2fb0*/  IADD3.X R3, RZ, R3, RZ, P0, !PT ;  /* 0x00000003ff037210 */ /* 0x000fe400007fe4ff */
[----:B------:R-:W-:-:S04]  /*2fc0*/  ISETP.NE.U32.AND P0, PT, R48, RZ, PT ;  /* 0x000000ff3000720c */ /* 0x000fc80003f05070 */
[----:B------:R-:W-:Y:S02]  /*2fd0*/  ISETP.NE.AND.EX P0, PT, R3, RZ, PT, P0 ;  /* 0x000000ff0300720c */ /* 0x000fe40003f05300 */
[----:B------:R-:W-:-:S04]  /*2fe0*/  IADD3 R10, P1, R10, 0x20, RZ ;  /* 0x000000200a0a7810 */ /* 0x000fc80007f3e0ff */
[----:B------:R-:W-:Y:S01]  /*2ff0*/  IADD3.X R11, RZ, R11, RZ, P1, !PT ;  /* 0x0000000bff0b7210 */ /* 0x000fe20000ffe4ff */
[----:B--2--5:R-:W-:Y:S02]  /*3000*/  IMAD R15, R15, R8, RZ ;  /* 0x000000080f0f7224 */ /* 0x024fe400078e02ff */
[----:B------:R-:W-:-:S04]  /*3010*/  IMAD.WIDE.U32 R50, R8, R14, R50 ;  /* 0x0000000e08327225 */ /* 0x000fc800078e0032 */
[----:B------:R-:W-:-:S05]  /*3020*/  IMAD R15, R9, R14, R15 ;  /* 0x0000000e090f7224 */ /* 0x000fca00078e020f */
[----:B------:R-:W-:Y:S01]  /*3030*/  IADD3 R51, R51, R15, RZ ;  /* 0x0000000f33337210 */ /* 0x000fe20007ffe0ff */
[----:B---3--:R-:W-:-:S04]  /*3040*/  IMAD R15, R17, R8, RZ ;  /* 0x00000008110f7224 */ /* 0x008fc800078e02ff */
[-C--:B------:R-:W-:Y:S02]  /*3050*/  IMAD R15, R9, R16.reuse, R15 ;  /* 0x00000010090f7224 */ /* 0x080fe400078e020f */
[----:B------:R-:W-:-:S04]  /*3060*/  IMAD.WIDE.U32 R16, R8, R16, R50 ;  /* 0x0000001008107225 */ /* 0x000fc800078e0032 */
[----:B----4-:R-:W-:Y:S01]  /*3070*/  IMAD R19, R19, R8, RZ ;  /* 0x0000000813137224 */ /* 0x010fe200078e02ff */
[----:B------:R-:W-:-:S03]  /*3080*/  IADD3 R17, R17, R15, RZ ;  /* 0x0000000f11117210 */ /* 0x000fc60007ffe0ff */
[-C--:B------:R-:W-:Y:S02]  /*3090*/  IMAD R19, R9, R18.reuse, R19 ;  /* 0x0000001209137224 */ /* 0x080fe400078e0213 */
[----:B------:R-:W-:-:S04]  /*30a0*/  IMAD.WIDE.U32 R16, R8, R18, R16 ;  /* 0x0000001208107225 */ /* 0x000fc800078e0010 */
[----:B------:R-:W-:Y:S01]  /*30b0*/  IMAD R13, R13, R8, RZ ;  /* 0x000000080d0d7224 */ /* 0x000fe200078e02ff */
[----:B------:R-:W-:-:S03]  /*30c0*/  IADD3 R17, R17, R19, RZ ;  /* 0x0000001311117210 */ /* 0x000fc60007ffe0ff */
[-C--:B------:R-:W-:Y:S02]  /*30d0*/  IMAD R13, R9, R12.reuse, R13 ;  /* 0x0000000c090d7224 */ /* 0x080fe400078e020d */
[----:B------:R-:W-:-:S05]  /*30e0*/  IMAD.WIDE.U32 R50, R8, R12, R16 ;  /* 0x0000000c08327225 */ /* 0x000fca00078e0010 */
[----:B------:R-:W-:Y:S01]  /*30f0*/  IADD3 R49, R51, R13, RZ ;  /* 0x0000000d33317210 */ /* 0x000fe20007ffe0ff */
[----:B------:R-:W-:Y:S05]  /*3100*/  @P0 BRA `(.L_x_3751) ;  /* 0xfffffc8000000947 */ /* 0x000fea000383ffff */
[----:B------:R-:W-:Y:S05]  /*3110*/  BSYNC B3 ;  /* 0x0000000000037941 */ /* 0x000fea0003800000 */
.L_x_3750:
[----:B------:R-:W-:Y:S02]  /*3120*/  MOV R18, R10 ;  /* 0x0000000a00127202 */ /* 0x000fe40000000f00 */
[----:B------:R-:W-:Y:S02]  /*3130*/  MOV R19, R11 ;  /* 0x0000000b00137202 */ /* 0x000fe40000000f00 */
.L_x_3741:
[----:B0-----:R-:W-:Y:S05]  /*3140*/  BSYNC B0 ;  /* 0x0000000000007941 */ /* 0x001fea0003800000 */
.L_x_3740:
        /* <DEDUP_REMOVED lines=11> */
[----:B------:R-:W-:Y:S02]  /*3200*/  ISETP.NE.U32.AND P0, PT, R5, 0x1, PT ;  /* 0x000000010500780c */ /* 0x000fe40003f05070 */
[----:B------:R-:W-:Y:S02]  /*3210*/  MOV R51, R49 ;  /* 0x0000003100337202 */ /* 0x000fe40000000f00 */
[----:B------:R-:W-:Y:S01]  /*3220*/  ISETP.NE.AND.EX P0, PT, RZ, RZ, PT, P0 ;  /* 0x000000ffff00720c */ /* 0x000fe20003f05300 */
[----:B--2--5:R-:W-:Y:S02]  /*3230*/  IMAD R3, R11, R8, RZ ;  /* 0x000000080b037224 */ /* 0x024fe400078e02ff */
[----:B------:R-:W-:-:S04]  /*3240*/  IMAD.WIDE.U32 R50, R8, R10, R50 ;  /* 0x0000000a08327225 */ /* 0x000fc800078e0032 */
[----:B------:R-:W-:-:S05]  /*3250*/  IMAD R3, R9, R10, R3 ;  /* 0x0000000a09037224 */ /* 0x000fca00078e0203 */
[----:B------:R-:W-:Y:S01]  /*3260*/  IADD3 R49, R51, R3, RZ ;  /* 0x0000000333317210 */ /* 0x000fe20007ffe0ff */
        /* <DEDUP_REMOVED lines=14> */
[----:B------:R-:W-:Y:S02]  /*3350*/  @P0 LEA R12, P1, R16, R2, 0x3 ;  /* 0x00000002100c0211 */ /* 0x000fe400078218ff */
[----:B------:R-:W2:Y:S02]  /*3360*/  LDG.E.64.CONSTANT R2, [R10.64] ;  /* 0x000000040a027981 */ /* 0x000ea4000c1e9b00 */
[----:B------:R-:W-:-:S04]  /*3370*/  @P0 IADD3 R5, R17, R5, RZ ;  /* 0x0000000511050210 */ /* 0x000fc80007ffe0ff */
[----:B------:R-:W-:-:S05]  /*3380*/  @P0 LEA.HI.X R13, R16, R4, R5, 0x3, P1 ;  /* 0x00000004100d0211 */ /* 0x000fca00008f1c05 */
[----:B------:R-:W3:Y:S01]  /*3390*/  @P0 LDG.E.64.CONSTANT R4, [R12.64] ;  /* 0x000000040c040981 */ /* 0x000ee2000c1e9b00 */
[----:B------:R-:W-:Y:S01]  /*33a0*/  MOV R51, R49 ;  /* 0x0000003100337202 */ /* 0x000fe20000000f00 */
[----:B--2---:R-:W-:-:S04]  /*33b0*/  IMAD R3, R3, R8, RZ ;  /* 0x0000000803037224 */ /* 0x004fc800078e02ff */
[----:B------:R-:W-:-:S04]  /*33c0*/  IMAD.WIDE.U32 R50, R8, R2, R50 ;  /* 0x0000000208327225 */ /* 0x000fc800078e0032 */
[----:B------:R-:W-:Y:S01]  /*33d0*/  IMAD R3, R9, R2, R3 ;  /* 0x0000000209037224 */ /* 0x000fe200078e0203 */
[----:B------:R-:W-:-:S04]  /*33e0*/  @P0 MOV R48, R50 ;  /* 0x0000003200300202 */ /* 0x000fc80000000f00 */
[----:B------:R-:W-:Y:S01]  /*33f0*/  IADD3 R49, R51, R3, RZ ;  /* 0x0000000333317210 */ /* 0x000fe20007ffe0ff */
[----:B---3--:R-:W-:-:S04]  /*3400*/  @P0 IMAD R3, R5, R8, RZ ;  /* 0x0000000805030224 */ /* 0x008fc800078e02ff */
[-C--:B------:R-:W-:Y:S02]  /*3410*/  @P0 IMAD R3, R9, R4.reuse, R3 ;  /* 0x0000000409030224 */ /* 0x080fe400078e0203 */
[----:B------:R-:W-:-:S05]  /*3420*/  @P0 IMAD.WIDE.U32 R4, R8, R4, R48 ;  /* 0x0000000408040225 */ /* 0x000fca00078e0030 */
[----:B------:R-:W-:Y:S02]  /*3430*/  @P0 IADD3 R49, R5, R3, RZ ;  /* 0x0000000305310210 */ /* 0x000fe40007ffe0ff */
[----:B------:R-:W-:Y:S02]  /*3440*/  @P0 MOV R50, R4 ;  /* 0x0000000400320202 */ /* 0x000fe40000000f00 */
.L_x_3739:
[----:B------:R-:W-:Y:S05]  /*3450*/  BSYNC B1 ;  /* 0x0000000000017941 */ /* 0x000fea0003800000 */
.L_x_3738:
[----:B------:R-:W-:Y:S02]  /*3460*/  MOV R51, R49 ;  /* 0x0000003100337202 */ /* 0x000fe40000000f00 */
[----:B------:R-:W-:-:S03]  /*3470*/  IADD3 R3, R0, 0x80, RZ ;  /* 0x0000008000037810 */ /* 0x000fc60007ffe0ff */
[----:B------:R0:W-:Y:S04]  /*3480*/  STG.E.64 [R6.64], R50 ;  /* 0x0000003206007986 */ /* 0x0001e8000c101b04 */
.L_x_3736:
[----:B------:R-:W-:Y:S05]  /*3490*/  BSYNC B2 ;  /* 0x0000000000027941 */ /* 0x000fea0003800000 */
.L_x_3735:
        /* <DEDUP_REMOVED lines=9> */
[----:B------:R-:W-:-:S09]  /*3530*/  MOV R2, RZ ;  /* 0x000000ff00027202 */ /* 0x000fd20000000f00 */
        /* <DEDUP_REMOVED lines=325> */
.L_x_3755:
[----:B------:R-:W-:Y:S02]  /*4990*/  IADD3 R10, P1, R7, c[0x0][0x518], RZ ;  /* 0x00014600070a7a10 */ /* 0x000fe40007f3e0ff */
[----:B-----5:R-:W-:-:S02]  /*49a0*/  IADD3 R8, P0, R5, c[0x0][0x500], RZ ;  /* 0x0001400005087a10 */ /* 0x020fc40007f1e0ff */
        /* <DEDUP_REMOVED lines=39> */
[----:B------:R-:W-:-:S02]  /*4c20*/  IADD3.X R2, R12, -0x1, RZ, P1, !PT ;  /* 0xffffffff0c027810 */ /* 0x000fc40000ffe4ff */
[----:B------:R-:W-:Y:S02]  /*4c30*/  MOV R49, RZ ;  /* 0x000000ff00317202 */ /* 0x000fe40000000f00 */
        /* <DEDUP_REMOVED lines=20> */
.L_x_3765:
        /* <DEDUP_REMOVED lines=201> */
.L_x_3764:
[----:B------:R-:W-:Y:S02]  /*5a10*/  MOV R18, R10 ;  /* 0x0000000a00127202 */ /* 0x000fe40000000f00 */
[----:B------:R-:W-:Y:S02]  /*5a20*/  MOV R19, R11 ;  /* 0x0000000b00137202 */ /* 0x000fe40000000f00 */
.L_x_3763:
[----:B------:R-:W-:Y:S05]  /*5a30*/  BSYNC B5 ;  /* 0x0000000000057941 */ /* 0x000fea0003800000 */
.L_x_3762:
        /* <DEDUP_REMOVED lines=110> */
.L_x_3767:
[----:B------:R-:W-:Y:S05]  /*6120*/  BSYNC B5 ;  /* 0x0000000000057941 */ /* 0x000fea0003800000 */
.L_x_3766:
[----:B------:R-:W-:-:S04]  /*6130*/  ISETP.NE.U32.AND P1, PT, R48, RZ, PT ;  /* 0x000000ff3000720c */ /* 0x000fc80003f25070 */
[----:B------:R-:W-:-:S13]  /*6140*/  ISETP.NE.OR.EX P0, PT, R2, RZ, P0, P1 ;  /* 0x000000ff0200720c */ /* 0x000fda0000705710 */
[----:B------:R-:W-:Y:S01]  /*6150*/  @!P0 BREAK B2 ;  /* 0x0000000000028942 */ /* 0x000fe20003800000 */
[----:B------:R-:W-:Y:S05]  /*6160*/  @!P0 BRA `(.L_x_3759) ;  /* 0x000003d000008947 */ /* 0x000fea0003800000 */
.L_x_3761:
[----:B------:R-:W-:Y:S05]  /*6170*/  BSYNC B2 ;  /* 0x0000000000027941 */ /* 0x000fea0003800000 */
.L_x_3760:
[----:B------:R-:W-:Y:S02]  /*6180*/  BSSY B2, `(.L_x_3768) ;  /* 0x0000039000027945 */ /* 0x000fe40003800000 */
.L_x_3769:
        /* <DEDUP_REMOVED lines=57> */
.L_x_3768:
[----:B------:R-:W-:Y:S02]  /*6520*/  MOV R18, R10 ;  /* 0x0000000a00127202 */ /* 0x000fe40000000f00 */
[----:B------:R-:W-:Y:S02]  /*6530*/  MOV R19, R11 ;  /* 0x0000000b00137202 */ /* 0x000fe40000000f00 */
.L_x_3759:
[----:B0-----:R-:W-:Y:S05]  /*6540*/  BSYNC B3 ;  /* 0x0000000000037941 */ /* 0x001fea0003800000 */
.L_x_3758:
        /* <DEDUP_REMOVED lines=33> */
[----:B------:R-:W2:Y:S03]  /*6760*/  LDG.E.64.CONSTANT R10, [R10.64] ;  /* 0x000000040a0a7981 */ /* 0x000ea6000c1e9b00 */
        /* <DEDUP_REMOVED lines=14> */
.L_x_3757:
[----:B------:R-:W-:Y:S05]  /*6850*/  BSYNC B4 ;  /* 0x0000000000047941 */ /* 0x000fea0003800000 */
.L_x_3756:
        /* <DEDUP_REMOVED lines=335> */
.L_x_3771:
        /* <DEDUP_REMOVED lines=63> */
.L_x_3781:
        /* <DEDUP_REMOVED lines=201> */
.L_x_3780:
[----:B------:R-:W-:Y:S02]  /*8dd0*/  MOV R18, R10 ;  /* 0x0000000a00127202 */ /* 0x000fe40000000f00 */
[----:B------:R-:W-:Y:S02]  /*8de0*/  MOV R19, R11 ;  /* 0x0000000b00137202 */ /* 0x000fe40000000f00 */
.L_x_3779:
[----:B------:R-:W-:Y:S05]  /*8df0*/  BSYNC B5 ;  /* 0x0000000000057941 */ /* 0x000fea0003800000 */
.L_x_3778:
        /* <DEDUP_REMOVED lines=110> */
.L_x_3783:
[----:B------:R-:W-:Y:S05]  /*94e0*/  BSYNC B5 ;  /* 0x0000000000057941 */ /* 0x000fea0003800000 */
.L_x_3782:
[----:B------:R-:W-:-:S04]  /*94f0*/  ISETP.NE.U32.AND P1, PT, R48, RZ, PT ;  /* 0x000000ff3000720c */ /* 0x000fc80003f25070 */
[----:B------:R-:W-:-:S13]  /*9500*/  ISETP.NE.OR.EX P0, PT, R2, RZ, P0, P1 ;  /* 0x000000ff0200720c */ /* 0x000fda0000705710 */
[----:B------:R-:W-:Y:S01]  /*9510*/  @!P0 BREAK B2 ;  /* 0x0000000000028942 */ /* 0x000fe20003800000 */
[----:B------:R-:W-:Y:S05]  /*9520*/  @!P0 BRA `(.L_x_3775) ;  /* 0x000003d000008947 */ /* 0x000fea0003800000 */
.L_x_3777:
[----:B------:R-:W-:Y:S05]  /*9530*/  BSYNC B2 ;  /* 0x0000000000027941 */ /* 0x000fea0003800000 */
.L_x_3776:
[----:B------:R-:W-:Y:S02]  /*9540*/  BSSY B2, `(.L_x_3784) ;  /* 0x0000039000027945 */ /* 0x000fe40003800000 */
.L_x_3785:
        /* <DEDUP_REMOVED lines=57> */
.L_x_3784:
[----:B------:R-:W-:Y:S02]  /*98e0*/  MOV R18, R10 ;  /* 0x0000000a00127202 */ /* 0x000fe40000000f00 */
[----:B------:R-:W-:Y:S02]  /*98f0*/  MOV R19, R11 ;  /* 0x0000000b00137202 */ /* 0x000fe40000000f00 */
.L_x_3775:
[----:B0-----:R-:W-:Y:S05]  /*9900*/  BSYNC B3 ;  /* 0x0000000000037941 */ /* 0x001fea0003800000 */
.L_x_3774:
        /* <DEDUP_REMOVED lines=48> */
.L_x_3773:
[----:B------:R-:W-:Y:S05]  /*9c10*/  BSYNC B4 ;  /* 0x0000000000047941 */ /* 0x000fea0003800000 */
.L_x_3772:
[----:B------:R-:W-:Y:S02]  /*9c20*/  MOV R51, R49 ;  /* 0x0000003100337202 */ /* 0x000fe40000000f00 */
[----:B------:R-:W-:-:S03]  /*9c30*/  IADD3 R3, R3, 0x80, RZ ;  /* 0x0000008003037810 */ /* 0x000fc60007ffe0ff */
[----:B------:R0:W-:Y:S04]  /*9c40*/  STG.E.64 [R6.64], R50 ;  /* 0x0000003206007986 */ /* 0x0001e8000c101b04 */
.L_x_3754:
[----:B------:R-:W-:-:S13]  /*9c50*/  ISETP.GE.AND P0, PT, R3, c[0x0][0x160], PT ;  /* 0x0000580003007a0c */ /* 0x000fda0003f06270 */
        /* <DEDUP_REMOVED lines=331> */
.L_x_3787:
        /* <DEDUP_REMOVED lines=63> */
.L_x_3797:
        /* <DEDUP_REMOVED lines=201> */
.L_x_3796:
[----:B------:R-:W-:Y:S02]  /*c190*/  MOV R18, R10 ;  /* 0x0000000a00127202 */ /* 0x000fe40000000f00 */
[----:B------:R-:W-:Y:S02]  /*c1a0*/  MOV R19, R11 ;  /* 0x0000000b00137202 */ /* 0x000fe40000000f00 */
.L_x_3795:
[----:B------:R-:W-:Y:S05]  /*c1b0*/  BSYNC B5 ;  /* 0x0000000000057941 */ /* 0x000fea0003800000 */
.L_x_3794:
        /* <DEDUP_REMOVED lines=110> */
.L_x_3799:
[----:B------:R-:W-:Y:S05]  /*c8a0*/  BSYNC B5 ;  /* 0x0000000000057941 */ /* 0x000fea0003800000 */
.L_x_3798:
[----:B------:R-:W-:-:S04]  /*c8b0*/  ISETP.NE.U32.AND P1, PT, R48, RZ, PT ;  /* 0x000000ff3000720c */ /* 0x000fc80003f25070 */
[----:B------:R-:W-:-:S13]  /*c8c0*/  ISETP.NE.OR.EX P0, PT, R2, RZ, P0, P1 ;  /* 0x000000ff0200720c */ /* 0x000fda0000705710 */
[----:B------:R-:W-:Y:S01]  /*c8d0*/  @!P0 BREAK B2 ;  /* 0x0000000000028942 */ /* 0x000fe20003800000 */
[----:B------:R-:W-:Y:S05]  /*c8e0*/  @!P0 BRA `(.L_x_3791) ;  /* 0x000003d000008947 */ /* 0x000fea0003800000 */
.L_x_3793:
[----:B------:R-:W-:Y:S05]  /*c8f0*/  BSYNC B2 ;  /* 0x0000000000027941 */ /* 0x000fea0003800000 */
.L_x_3792:
[----:B------:R-:W-:Y:S02]  /*c900*/  BSSY B2, `(.L_x_3800) ;  /* 0x0000039000027945 */ /* 0x000fe40003800000 */
.L_x_3801:
        /* <DEDUP_REMOVED lines=57> */
.L_x_3800:
[----:B------:R-:W-:Y:S02]  /*cca0*/  MOV R18, R10 ;  /* 0x0000000a00127202 */ /* 0x000fe40000000f00 */
[----:B------:R-:W-:Y:S02]  /*ccb0*/  MOV R19, R11 ;  /* 0x0000000b00137202 */ /* 0x000fe40000000f00 */
.L_x_3791:
[----:B0-----:R-:W-:Y:S05]  /*ccc0*/  BSYNC B3 ;  /* 0x0000000000037941 */ /* 0x001fea0003800000 */
.L_x_3790:
        /* <DEDUP_REMOVED lines=48> */
.L_x_3789:
[----:B------:R-:W-:Y:S05]  /*cfd0*/  BSYNC B4 ;  /* 0x0000000000047941 */ /* 0x000fea0003800000 */
.L_x_3788:
[----:B------:R-:W-:Y:S02]  /*cfe0*/  MOV R51, R49 ;  /* 0x0000003100337202 */ /* 0x000fe40000000f00 */
[----:B------:R-:W-:-:S03]  /*cff0*/  IADD3 R3, R3, 0x80, RZ ;  /* 0x0000008003037810 */ /* 0x000fc60007ffe0ff */
[----:B------:R0:W-:Y:S04]  /*d000*/  STG.E.64 [R6.64], R50 ;  /* 0x0000003206007986 */ /* 0x0001e8000c101b04 */
.L_x_3770:
[----:B0-----:R-:W-:-:S13]  /*d010*/  ISETP.GE.AND P0, PT, R3, c[0x0][0x160], PT ;  /* 0x0000580003007a0c */ /* 0x001fda0003f06270 */
[----:B------:R-:W-:Y:S05]  /*d020*/  @P0 BRA `(.L_x_3802) ;  /* 0x0000677000000947 */ /* 0x000fea0003800000 */
[----:B------:R-:W-:Y:S01]  /*d030*/  ISETP.NE.AND P0, PT, RZ, c[0x0][0x168], PT ;  /* 0x00005a00ff007a0c */ /* 0x000fe20003f05270 */
        /* <DEDUP_REMOVED lines=329> */
.L_x_3803:
        /* <DEDUP_REMOVED lines=63> */
.L_x_3813:
        /* <DEDUP_REMOVED lines=201> */
.L_x_3812:
[----:B------:R-:W-:Y:S02]  /*f550*/  MOV R18, R10 ;  /* 0x0000000a00127202 */ /* 0x000fe40000000f00 */
[----:B------:R-:W-:Y:S02]  /*f560*/  MOV R19, R11 ;  /* 0x0000000b00137202 */ /* 0x000fe40000000f00 */
.L_x_3811:
[----:B------:R-:W-:Y:S05]  /*f570*/  BSYNC B5 ;  /* 0x0000000000057941 */ /* 0x000fea0003800000 */
.L_x_3810:
        /* <DEDUP_REMOVED lines=110> */
.L_x_3815:
[----:B------:R-:W-:Y:S05]  /*fc60*/  BSYNC B5 ;  /* 0x0000000000057941 */ /* 0x000fea0003800000 */
.L_x_3814:
[----:B------:R-:W-:-:S04]  /*fc70*/  ISETP.NE.U32.AND P1, PT, R48, RZ, PT ;  /* 0x000000ff3000720c */ /* 0x000fc80003f25070 */
[----:B------:R-:W-:-:S13]  /*fc80*/  ISETP.NE.OR.EX P0, PT, R2, RZ, P0, P1 ;  /* 0x000000ff0200720c */ /* 0x000fda0000705710 */
[----:B------:R-:W-:Y:S01]  /*fc90*/  @!P0 BREAK B2 ;  /* 0x0000000000028942 */ /* 0x000fe20003800000 */
[----:B------:R-:W-:Y:S05]  /*fca0*/  @!P0 BRA `(.L_x_3807) ;  /* 0x000003d000008947 */ /* 0x000fea0003800000 */
.L_x_3809:
[----:B------:R-:W-:Y:S05]  /*fcb0*/  BSYNC B2 ;  /* 0x0000000000027941 */ /* 0x000fea0003800000 */
.L_x_3808:
[----:B------:R-:W-:Y:S02]  /*fcc0*/  BSSY B2, `(.L_x_3816) ;  /* 0x0000039000027945 */ /* 0x000fe40003800000 */
.L_x_3817:
        /* <DEDUP_REMOVED lines=57> */
.L_x_3816:
[----:B------:R-:W-:Y:S02]  /*10060*/  MOV R18, R10 ;  /* 0x0000000a00127202 */ /* 0x000fe40000000f00 */
[----:B------:R-:W-:Y:S02]  /*10070*/  MOV R19, R11 ;  /* 0x0000000b00137202 */ /* 0x000fe40000000f00 */
.L_x_3807:
[----:B0-----:R-:W-:Y:S05]  /*10080*/  BSYNC B3 ;  /* 0x0000000000037941 */ /* 0x001fea0003800000 */
.L_x_3806:
        /* <DEDUP_REMOVED lines=48> */
.L_x_3805:
[----:B------:R-:W-:Y:S05]  /*10390*/  BSYNC B4 ;  /* 0x0000000000047941 */ /* 0x000fea0003800000 */
.L_x_3804:
[----:B------:R-:W-:Y:S02]  /*103a0*/  MOV R51, R49 ;  /* 0x0000003100337202 */ /* 0x000fe40000000f00 */
[----:B------:R-:W-:-:S03]  /*103b0*/  IADD3 R3, R3, 0x80, RZ ;  /* 0x0000008003037810 */ /* 0x000fc60007ffe0ff */
[----:B------:R0:W-:Y:S04]  /*103c0*/  STG.E.64 [R6.64], R50 ;  /* 0x0000003206007986 */ /* 0x0001e8000c101b04 */
.L_x_3786:
[----:B------:R-:W-:-:S13]  /*103d0*/  ISETP.GE.AND P0, PT, R3, c[0x0][0x160], PT ;  /* 0x0000580003007a0c */ /* 0x000fda0003f06270 */
[----:B------:R-:W-:Y:S01]  /*103e0*/  @P0 BREAK B0 ;  /* 0x0000000000000942 */ /* 0x000fe20003800000 */
        /* <DEDUP_REMOVED lines=331> */
.L_x_3819:
        /* <DEDUP_REMOVED lines=63> */
.L_x_3829:
        /* <DEDUP_REMOVED lines=201> */
.L_x_3828:
[----:B------:R-:W-:Y:S02]  /*12920*/  MOV R18, R10 ;  /* 0x0000000a00127202 */ /* 0x000fe40000000f00 */
[----:B------:R-:W-:Y:S02]  /*12930*/  MOV R19, R11 ;  /* 0x0000000b00137202 */ /* 0x000fe40000000f00 */
.L_x_3827:
[----:B------:R-:W-:Y:S05]  /*12940*/  BSYNC B5 ;  /* 0x0000000000057941 */ /* 0x000fea0003800000 */
.L_x_3826:
        /* <DEDUP_REMOVED lines=110> */
.L_x_3831:
[----:B------:R-:W-:Y:S05]  /*13030*/  BSYNC B5 ;  /* 0x0000000000057941 */ /* 0x000fea0003800000 */
.L_x_3830:
[----:B------:R-:W-:-:S04]  /*13040*/  ISETP.NE.U32.AND P1, PT, R48, RZ, PT ;  /* 0x000000ff3000720c */ /* 0x000fc80003f25070 */
[----:B------:R-:W-:-:S13]  /*13050*/  ISETP.NE.OR.EX P0, PT, R2, RZ, P0, P1 ;  /* 0x000000ff0200720c */ /* 0x000fda0000705710 */
[----:B------:R-:W-:Y:S01]  /*13060*/  @!P0 BREAK B2 ;  /* 0x0000000000028942 */ /* 0x000fe20003800000 */
[----:B------:R-:W-:Y:S05]  /*13070*/  @!P0 BRA `(.L_x_3823) ;  /* 0x000003d000008947 */ /* 0x000fea0003800000 */
.L_x_3825:
[----:B------:R-:W-:Y:S05]  /*13080*/  BSYNC B2 ;  /* 0x0000000000027941 */ /* 0x000fea0003800000 */
.L_x_3824:
[----:B------:R-:W-:Y:S02]  /*13090*/  BSSY B2, `(.L_x_3832) ;  /* 0x0000039000027945 */ /* 0x000fe40003800000 */
.L_x_3833:
        /* <DEDUP_REMOVED lines=57> */
.L_x_3832:
[----:B------:R-:W-:Y:S02]  /*13430*/  MOV R18, R10 ;  /* 0x0000000a00127202 */ /* 0x000fe40000000f00 */
[----:B------:R-:W-:Y:S02]  /*13440*/  MOV R19, R11 ;  /* 0x0000000b00137202 */ /* 0x000fe40000000f00 */
.L_x_3823:
[----:B0-----:R-:W-:Y:S05]  /*13450*/  BSYNC B3 ;  /* 0x0000000000037941 */ /* 0x001fea0003800000 */
.L_x_3822:
        /* <DEDUP_REMOVED lines=48> */
.L_x_3821:
[----:B------:R-:W-:Y:S05]  /*13760*/  BSYNC B4 ;  /* 0x0000000000047941 */ /* 0x000fea0003800000 */
.L_x_3820:
[----:B------:R-:W-:Y:S02]  /*13770*/  MOV R51, R49 ;  /* 0x0000003100337202 */ /* 0x000fe40000000f00 */
[----:B------:R-:W-:-:S03]  /*13780*/  IADD3 R3, R3, 0x80, RZ ;  /* 0x0000008003037810 */ /* 0x000fc60007ffe0ff */
[----:B------:R0:W-:Y:S04]  /*13790*/  STG.E.64 [R6.64], R50 ;  /* 0x0000003206007986 */ /* 0x0001e8000c101b04 */
.L_x_3802:
[----:B------:R-:W-:-:S13]  /*137a0*/  ISETP.GE.AND P0, PT, R3, c[0x0][0x160], PT ;  /* 0x0000580003007a0c */ /* 0x000fda0003f06270 */
[----:B------:R-:W-:Y:S01]  /*137b0*/  @P0 BREAK B0 ;  /* 0x0000000000000942 */ /* 0x000fe20003800000 */
[----:B------:R-:W-:Y:S05]  /*137c0*/  @P0 BRA `(.L_x_3818) ;  /* 0x000033b000000947 */ /* 0x000fea0003800000 */
[----:B------:R-:W-:Y:S05]  /*137d0*/  BSYNC B0 ;  /* 0x0000000000007941 */ /* 0x000fea0003800000 */
.L_x_3753:
        /* <DEDUP_REMOVED lines=330> */
.L_x_3834:
        /* <DEDUP_REMOVED lines=63> */
.L_x_3844:
        /* <DEDUP_REMOVED lines=201> */
.L_x_3843:
[----:B------:R-:W-:Y:S02]  /*15d00*/  MOV R18, R10 ;  /* 0x0000000a00127202 */ /* 0x000fe40000000f00 */
[----:B------:R-:W-:Y:S02]  /*15d10*/  MOV R19, R11 ;  /* 0x0000000b00137202 */ /* 0x000fe40000000f00 */
.L_x_3842:
[----:B------:R-:W-:Y:S05]  /*15d20*/  BSYNC B5 ;  /* 0x0000000000057941 */ /* 0x000fea0003800000 */
.L_x_3841:
        /* <DEDUP_REMOVED lines=110> */
.L_x_3846:
[----:B------:R-:W-:Y:S05]  /*16410*/  BSYNC B5 ;  /* 0x0000000000057941 */ /* 0x000fea0003800000 */
.L_x_3845:
[----:B------:R-:W-:-:S04]  /*16420*/  ISETP.NE.U32.AND P1, PT, R48, RZ, PT ;  /* 0x000000ff3000720c */ /* 0x000fc80003f25070 */
[----:B------:R-:W-:-:S13]  /*16430*/  ISETP.NE.OR.EX P0, PT, R2, RZ, P0, P1 ;  /* 0x000000ff0200720c */ /* 0x000fda0000705710 */
[----:B------:R-:W-:Y:S01]  /*16440*/  @!P0 BREAK B2 ;  /* 0x0000000000028942 */ /* 0x000fe20003800000 */
[----:B------:R-:W-:Y:S05]  /*16450*/  @!P0 BRA `(.L_x_3838) ;  /* 0x000003d000008947 */ /* 0x000fea0003800000 */
.L_x_3840:
[----:B------:R-:W-:Y:S05]  /*16460*/  BSYNC B2 ;  /* 0x0000000000027941 */ /* 0x000fea0003800000 */
.L_x_3839:
[----:B------:R-:W-:Y:S02]  /*16470*/  BSSY B2, `(.L_x_3847) ;  /* 0x0000039000027945 */ /* 0x000fe40003800000 */
.L_x_3848:
        /* <DEDUP_REMOVED lines=57> */
.L_x_3847:
[----:B------:R-:W-:Y:S02]  /*16810*/  MOV R18, R10 ;  /* 0x0000000a00127202 */ /* 0x000fe40000000f00 */
[----:B------:R-:W-:Y:S02]  /*16820*/  MOV R19, R11 ;  /* 0x0000000b00137202 */ /* 0x000fe40000000f00 */
.L_x_3838:
[----:B0-----:R-:W-:Y:S05]  /*16830*/  BSYNC B3 ;  /* 0x0000000000037941 */ /* 0x001fea0003800000 */
.L_x_3837:
        /* <DEDUP_REMOVED lines=48> */
.L_x_3836:
[----:B------:R-:W-:Y:S05]  /*16b40*/  BSYNC B4 ;  /* 0x0000000000047941 */ /* 0x000fea0003800000 */
.L_x_3835:
[----:B------:R-:W-:Y:S02]  /*16b50*/  MOV R51, R49 ;  /* 0x0000003100337202 */ /* 0x000fe40000000f00 */
[----:B------:R-:W-:-:S03]  /*16b60*/  IADD3 R3, R3, 0x80, RZ ;  /* 0x0000008003037810 */ /* 0x000fc60007ffe0ff */
[----:B------:R0:W-:Y:S04]  /*16b70*/  STG.E.64 [R6.64], R50 ;  /* 0x0000003206007986 */ /* 0x0001e8000c101b04 */
.L_x_3818:
[----:B------:R-:W-:Y:S05]  /*16b80*/  BSYNC B1 ;  /* 0x0000000000017941 */ /* 0x000fea0003800000 */
.L_x_3752:
[----:B------:R-:W-:Y:S01]  /*16b90*/  WARPSYNC 0xffffffff ;  /* 0xffffffff00007948 */ /* 0x000fe20003800000 */
[----:B------:R-:W-:-:S13]  /*16ba0*/  ISETP.GE.AND P0, PT, R3, c[0x0][0x160], PT ;  /* 0x0000580003007a0c */ /* 0x000fda0003f06270 */
[----:B------:R-:W-:Y:S05]  /*16bb0*/  @P0 EXIT ;  /* 0x000000000000094d */ /* 0x000fea0003800000 */
[----:B------:R-:W-:Y:S01]  /*16bc0*/  ISETP.NE.AND P0, PT, RZ, c[0x0][0x168], PT ;  /* 0x00005a00ff007a0c */ /* 0x000fe20003f05270 */
[----:B0-----:R-:W-:Y:S01]  /*16bd0*/  HFMA2.MMA R6, -RZ, RZ, 0, 0 ;  /* 0x00000000ff067435 */ /* 0x001fe200000001ff */
[----:B------:R-:W-:Y:S01]  /*16be0*/  CS2R R4, SRZ ;  /* 0x0000000000047805 */ /* 0x000fe2000001ff00 */
[----:B------:R-:W-:Y:S01]  /*16bf0*/  HFMA2.MMA R2, -RZ, RZ, 0, 0 ;  /* 0x00000000ff027435 */ /* 0x000fe200000001ff */
[----:B------:R-:W-:Y:S02]  /*16c00*/  MOV R0, RZ ;  /* 0x000000ff00007202 */ /* 0x000fe40000000f00 */
[----:B-----5:R-:W-:-:S07]  /*16c10*/  MOV R8, RZ ;  /* 0x000000ff00087202 */ /* 0x020fce0000000f00 */
        /* <DEDUP_REMOVED lines=325> */
.L_x_3849:
        /* <DEDUP_REMOVED lines=40> */
[----:B------:R-:W-:-:S02]  /*182f0*/  ISETP.GE.U32.AND P0, PT, R2, 0x3, PT ;  /* 0x000000030200780c */ /* 0x000fc40003f06070 */
[----:B------:R-:W-:Y:S02]  /*18300*/  IADD3.X R2, R12, -0x1, RZ, P1, !PT ;  /* 0xffffffff0c027810 */ /* 0x000fe40000ffe4ff */
        /* <DEDUP_REMOVED lines=21> */
.L_x_3859:
        /* <DEDUP_REMOVED lines=27> */
[----:B------:R-:W-:Y:S01]  /*18610*/  IADD3 R19, R41, R19, RZ ;  /* 0x0000001329137210 */ /* 0x000fe20007ffe0ff */
[----:B------:R-:W2:Y:S01]  /*18620*/  LDG.E.64.CONSTANT R16, [R16.64] ;  /* 0x0000000410107981 */ /* 0x000ea2000c1e9b00 */
[----:B------:R-:W-:Y:S02]  /*18630*/  IMAD R21, R20, c[0x0][0x53c], R21 ;  /* 0x00014f0014157a24 */ /* 0x000fe400078e0215 */
        /* <DEDUP_REMOVED lines=79> */
[----:B------:R-:W-:-:S04]  /*18b30*/  IMAD.WIDE.U32 R40, R42, c[0x0][0x538], RZ ;  /* 0x00014e002a287a25 */ /* 0x000fc800078e00ff */
        /* <DEDUP_REMOVED lines=27> */
[----:B------:R-:W-:Y:S02]  /*18cf0*/  IMAD R17, R7, R16, R17 ;  /* 0x0000001007117224 */ /* 0x000fe400078e0211 */
[----:B---3--:R-:W-:-:S03]  /*18d00*/  IMAD R5, R19, R6, RZ ;  /* 0x0000000613057224 */ /* 0x008fc600078e02ff */
[----:B------:R-:W-:Y:S01]  /*18d10*/  IADD3 R15, R15, R17, RZ ;  /* 0x000000110f0f7210 */ /* 0x000fe20007ffe0ff */
[----:B------:R-:W-:-:S04]  /*18d20*/  IMAD R5, R7, R18, R5 ;  /* 0x0000001207057224 */ /* 0x000fc800078e0205 */
        /* <DEDUP_REMOVED lines=60> */
.L_x_3858:
[----:B------:R-:W-:Y:S02]  /*190f0*/  MOV R18, R10 ;  /* 0x0000000a00127202 */ /* 0x000fe40000000f00 */
[----:B------:R-:W-:Y:S02]  /*19100*/  MOV R19, R11 ;  /* 0x0000000b00137202 */ /* 0x000fe40000000f00 */
.L_x_3857:
[----:B------:R-:W-:Y:S05]  /*19110*/  BSYNC B4 ;  /* 0x0000000000047941 */ /* 0x000fea0003800000 */
.L_x_3856:
        /* <DEDUP_REMOVED lines=48> */
[----:B------:R-:W-:-:S03]  /*19420*/  IMAD.WIDE.U32 R28, R20, c[0x0][0x538], RZ ;  /* 0x00014e00141c7a25 */ /* 0x000fc600078e00ff */
[----:B------:R-:W-:Y:S01]  /*19430*/  LEA.HI.X R35, R26, R3, R27, 0x3, P0 ;  /* 0x000000031a237211 */ /* 0x000fe200000f1c1b */
[----:B------:R-:W-:Y:S01]  /*19440*/  IMAD R27, R20, c[0x0][0x53c], R21 ;  /* 0x00014f00141b7a24 */ /* 0x000fe200078e0215 */
[----:B-1----:R-:W-:Y:S01]  /*19450*/  LEA R30, P0, R28, R0, 0x3 ;  /* 0x000000001c1e7211 */ /* 0x002fe200078018ff */
[----:B------:R-:W-:Y:S02]  /*19460*/  IMAD R31, R17, c[0x0][0x538], RZ ;  /* 0x00014e00111f7a24 */ /* 0x000fe400078e02ff */
[----:B------:R-:W4:Y:S01]  /*19470*/  LDG.E.64.CONSTANT R20, [R34.64] ;  /* 0x0000000422147981 */ /* 0x000f22000c1e9b00 */
[----:B------:R-:W-:Y:S01]  /*19480*/  IADD3 R17, R29, R27, RZ ;  /* 0x0000001b1d117210 */ /* 0x000fe20007ffe0ff */
[C---:B------:R-:W-:Y:S02]  /*19490*/  IMAD R29, R16.reuse, c[0x0][0x53c], R31 ;  /* 0x00014f00101d7a24 */ /* 0x040fe400078e021f */
[----:B------:R-:W-:Y:S01]  /*194a0*/  IMAD.WIDE.U32 R26, R16, c[0x0][0x538], RZ ;  /* 0x00014e00101a7a25 */ /* 0x000fe200078e00ff */
[----:B------:R-:W-:-:S03]  /*194b0*/  LEA.HI.X R31, R28, R3, R17, 0x3, P0 ;  /* 0x000000031c1f7211 */ /* 0x000fc600000f1c11 */
[----:B------:R-:W-:Y:S01]  /*194c0*/  IMAD R15, R15, c[0x0][0x538], RZ ;  /* 0x00014e000f0f7a24 */ /* 0x000fe200078e02ff */
[----:B0-----:R-:W-:Y:S01]  /*194d0*/  LEA R32, P0, R26, R0, 0x3 ;  /* 0x000000001a207211 */ /* 0x001fe200078018ff */
[----:B------:R-:W4:Y:S01]  /*194e0*/  LDG.E.64.CONSTANT R16, [R30.64] ;  /* 0x000000041e107981 */ /* 0x000f22000c1e9b00 */
[----:B------:R-:W-:Y:S01]  /*194f0*/  IADD3 R27, R27, R29, RZ ;  /* 0x0000001d1b1b7210 */ /* 0x000fe20007ffe0ff */
[----:B------:R-:W-:-:S03]  /*19500*/  IMAD.WIDE.U32 R28, R14, c[0x0][0x538], RZ ;  /* 0x00014e000e1c7a25 */ /* 0x000fc600078e00ff */
[----:B------:R-:W-:Y:S01]  /*19510*/  LEA.HI.X R33, R26, R3, R27, 0x3, P0 ;  /* 0x000000031a217211 */ /* 0x000fe200000f1c1b */
[----:B------:R-:W-:Y:S01]  /*19520*/  IMAD R15, R14, c[0x0][0x53c], R15 ;  /* 0x00014f000e0f7a24 */ /* 0x000fe200078e020f */
[----:B------:R-:W-:-:S03]  /*19530*/  LEA R14, P0, R28, R0, 0x3 ;  /* 0x000000001c0e7211 */ /* 0x000fc600078018ff */
[----:B------:R-:W4:Y:S01]  /*19540*/  LDG.E.64.CONSTANT R26, [R32.64] ;  /* 0x00000004201a7981 */ /* 0x000f22000c1e9b00 */
[----:B------:R-:W-:-:S04]  /*19550*/  IADD3 R15, R29, R15, RZ ;  /* 0x0000000f1d0f7210 */ /* 0x000fc80007ffe0ff */
[----:B------:R-:W-:-:S06]  /*19560*/  LEA.HI.X R15, R28, R3, R15, 0x3, P0 ;  /* 0x000000031c0f7211 */ /* 0x000fcc00000f1c0f */
[----:B------:R-:W4:Y:S01]  /*19570*/  LDG.E.64.CONSTANT R14, [R14.64] ;  /* 0x000000040e0e7981 */ /* 0x000f22000c1e9b00 */
[----:B------:R-:W-:Y:S02]  /*19580*/  MOV R53, R5 ;  /* 0x0000000500357202 */ /* 0x000fe40000000f00 */
[----:B------:R-:W-:Y:S02]  /*19590*/  IADD3 R48, P2, R48, 0x8, RZ ;  /* 0x0000000830307810 */ /* 0x000fe40007f5e0ff */
[----:B------:R-:W-:Y:S02]  /*195a0*/  PLOP3.LUT P0, PT, PT, PT, PT, 0x8, 0x0 ;  /* 0x000000000000781c */ /* 0x000fe40003f0e170 */
[----:B------:R-:W-:Y:S01]  /*195b0*/  IADD3.X R2, RZ, R2, RZ, P2, !PT ;  /* 0x00000002ff027210 */ /* 0x000fe200017fe4ff */
        /* <DEDUP_REMOVED lines=27> */
[----:B------:R-:W-:-:S03]  /*19770*/  IADD3 R18, P1, R10, 0x40, RZ ;  /* 0x000000400a127810 */ /* 0x000fc60007f3e0ff */
[----:B------:R-:W-:Y:S01]  /*19780*/  IMAD R5, R15, R6, RZ ;  /* 0x000000060f057224 */ /* 0x000fe200078e02ff */
[----:B------:R-:W-:Y:S02]  /*19790*/  IADD3 R27, R27, R13, RZ ;  /* 0x0000000d1b1b7210 */ /* 0x000fe40007ffe0ff */
[----:B------:R-:W-:Y:S01]  /*197a0*/  IADD3.X R19, RZ, R11, RZ, P1, !PT ;  /* 0x0000000bff137210 */ /* 0x000fe20000ffe4ff */
[-C--:B------:R-:W-:Y:S02]  /*197b0*/  IMAD R5, R7, R14.reuse, R5 ;  /* 0x0000000e07057224 */ /* 0x080fe400078e0205 */
[----:B------:R-:W-:Y:S01]  /*197c0*/  IMAD.WIDE.U32 R52, R6, R14, R26 ;  /* 0x0000000e06347225 */ /* 0x000fe200078e001a */
[----:B------:R-:W-:Y:S02]  /*197d0*/  MOV R10, R18 ;  /* 0x00000012000a7202 */ /* 0x000fe40000000f00 */
[----:B------:R-:W-:Y:S02]  /*197e0*/  MOV R11, R19 ;  /* 0x00000013000b7202 */ /* 0x000fe40000000f00 */
[----:B------:R-:W-:-:S02]  /*197f0*/  IADD3 R5, R53, R5, RZ ;  /* 0x0000000535057210 */ /* 0x000fc40007ffe0ff */
.L_x_3861:
[----:B------:R-:W-:Y:S05]  /*19800*/  BSYNC B4 ;  /* 0x0000000000047941 */ /* 0x000fea0003800000 */
.L_x_3860:
[----:B------:R-:W-:-:S04]  /*19810*/  ISETP.NE.U32.AND P1, PT, R48, RZ, PT ;  /* 0x000000ff3000720c */ /* 0x000fc80003f25070 */
[----:B------:R-:W-:-:S13]  /*19820*/  ISETP.NE.OR.EX P0, PT, R2, RZ, P0, P1 ;  /* 0x000000ff0200720c */ /* 0x000fda0000705710 */
[----:B------:R-:W-:Y:S01]  /*19830*/  @!P0 BREAK B3 ;  /* 0x0000000000038942 */ /* 0x000fe20003800000 */
[----:B------:R-:W-:Y:S05]  /*19840*/  @!P0 BRA `(.L_x_3853) ;  /* 0x000003d000008947 */ /* 0x000fea0003800000 */
.L_x_3855:
[----:B------:R-:W-:Y:S05]  /*19850*/  BSYNC B3 ;  /* 0x0000000000037941 */ /* 0x000fea0003800000 */
.L_x_3854:
[----:B------:R-:W-:Y:S02]  /*19860*/  BSSY B3, `(.L_x_3862) ;  /* 0x0000039000037945 */ /* 0x000fe40003800000 */
.L_x_3863:
        /* <DEDUP_REMOVED lines=41> */
[----:B------:R-:W-:Y:S02]  /*19b00*/  IMAD R15, R7, R14, R15 ;  /* 0x0000000e070f7224 */ /* 0x000fe400078e020f */
[----:B---3--:R-:W-:-:S03]  /*19b10*/  IMAD R5, R17, R6, RZ ;  /* 0x0000000611057224 */ /* 0x008fc600078e02ff */
[----:B------:R-:W-:Y:S01]  /*19b20*/  IADD3 R53, R53, R15, RZ ;  /* 0x0000000f35357210 */ /* 0x000fe20007ffe0ff */
[----:B------:R-:W-:-:S04]  /*19b30*/  IMAD R5, R7, R16, R5 ;  /* 0x0000001007057224 */ /* 0x000fc800078e0205 */
        /* <DEDUP_REMOVED lines=12> */
.L_x_3862:
[----:B------:R-:W-:Y:S02]  /*19c00*/  MOV R18, R10 ;  /* 0x0000000a00127202 */ /* 0x000fe40000000f00 */
[----:B------:R-:W-:Y:S02]  /*19c10*/  MOV R19, R11 ;  /* 0x0000000b00137202 */ /* 0x000fe40000000f00 */
.L_x_3853:
[----:B0-----:R-:W-:Y:S05]  /*19c20*/  BSYNC B1 ;  /* 0x0000000000017941 */ /* 0x001fea0003800000 */
.L_x_3852:
        /* <DEDUP_REMOVED lines=35> */
[----:B------:R-:W-:-:S06]  /*19e60*/  @P0 LEA.HI.X R3, R16, R3, R0, 0x3, P1 ;  /* 0x0000000310030211 */ /* 0x000fcc00008f1c00 */
        /* <DEDUP_REMOVED lines=12> */
.L_x_3851:
[----:B------:R-:W-:Y:S05]  /*19f30*/  BSYNC B2 ;  /* 0x0000000000027941 */ /* 0x000fea0003800000 */
.L_x_3850:
[----:B------:R-:W-:Y:S01]  /*19f40*/  WARPSYNC 0xffffffff ;  /* 0xffffffff00007948 */ /* 0x000fe20003800000 */
[----:B------:R-:W-:-:S05]  /*19f50*/  MOV R53, R5 ;  /* 0x0000000500357202 */ /* 0x000fca0000000f00 */
[----:B------:R-:W-:Y:S01]  /*19f60*/  STG.E.64 [R8.64], R52 ;  /* 0x0000003408007986 */ /* 0x000fe2000c101b04 */
[----:B------:R-:W-:Y:S05]  /*19f70*/  EXIT ;  /* 0x000000000000794d */ /* 0x000fea0003800000 */
.L_x_3864:
        /* <DEDUP_REMOVED lines=16> */
.L_x_16266:


//--------------------- .text._ZN2at6native73_GLOBAL__N__c8866d80_35_SparseBinaryOpIntersectionKernel_cu_1520ed90_315312apply_kernelILi128ELi8EZNS1_29binary_op_intersection_kernelINS1_5MulOpEilEEvRNS_14TensorIteratorEllRKNS_6TensorEbEUliE_EEviT1_ --------------------------
	.section	.text._ZN2at6native73_GLOBAL__N__c8866d80_35_SparseBinaryOpIntersectionKernel_cu_1520ed90_315312apply_kernelILi128ELi8EZNS1_29binary_op_intersection_kernelINS1_5MulOpEilEEvRNS_14TensorIteratorEllRKNS_6TensorEbEUliE_EEviT1_,"ax",@progbits
	.sectioninfo	@"SHI_REGISTERS=52"
	.align	128
.text._ZN2at6native73_GLOBAL__N__c8866d80_35_SparseBinaryOpIntersectionKernel_cu_1520ed90_315312apply_kernelILi128ELi8EZNS1_29binary_op_intersection_kernelINS1_5MulOpEilEEvRNS_14TensorIteratorEllRKNS_6TensorEbEUliE_EEviT1_:
        .type           _ZN2at6native73_GLOBAL__N__c8866d80_35_SparseBinaryOpIntersectionKernel_cu_1520ed90_315312apply_kernelILi128ELi8EZNS1_29binary_op_intersection_kernelINS1_5MulOpEilEEvRNS_14TensorIteratorEllRKNS_6TensorEbEUliE_EEviT1_,@function
        .size           _ZN2at6native73_GLOBAL__N__c8866d80_35_SparseBinaryOpIntersectionKernel_cu_1520ed90_315312apply_kernelILi128ELi8EZNS1_29binary_op_intersection_kernelINS1_5MulOpEilEEvRNS_14TensorIteratorEllRKNS_6TensorEbEUliE_EEviT1_,(.L_x_16267 - _ZN2at6native73_GLOBAL__N__c8866d80_35_SparseBinaryOpIntersectionKernel_cu_1520ed90_315312apply_kernelILi128ELi8EZNS1_29binary_op_intersection_kernelINS1_5MulOpEilEEvRNS_14TensorIteratorEllRKNS_6TensorEbEUliE_EEviT1_)
        .other          _ZN2at6native73_GLOBAL__N__c8866d80_35_SparseBinaryOpIntersectionKernel_cu_1520ed90_315312apply_kernelILi128ELi8EZNS1_29binary_op_intersection_kernelINS1_5MulOpEilEEvRNS_14TensorIteratorEllRKNS_6TensorEbEUliE_EEviT1_,@"STO_CUDA_ENTRY STV_DEFAULT"
_ZN2at6native73_GLOBAL__N__c8866d80_35_SparseBinaryOpIntersectionKernel_cu_1520ed90_315312apply_kernelILi128ELi8EZNS1_29binary_op_intersection_kernelINS1_5MulOpEilEEvRNS_14TensorIteratorEllRKNS_6TensorEbEUliE_EEviT1_:
        /* <DEDUP_REMOVED lines=346> */
.L_x_3867:
        /* <DEDUP_REMOVED lines=45> */
[----:B-----5:R-:W-:Y:S01]  /*1870*/  SHF.R.S32.HI R7, RZ, 0x1f, R4 ;  /* 0x0000001fff077819 */ /* 0x020fe20000011404 */
        /* <DEDUP_REMOVED lines=15> */
.L_x_3877:
        /* <DEDUP_REMOVED lines=25> */
[----:B------:R0:W2:Y:S01]  /*1b00*/  LDG.E.CONSTANT R44, [R44.64] ;  /* 0x000000042c2c7981 */ /* 0x0000a2000c1e9900 */
[----:B------:R-:W-:Y:S01]  /*1b10*/  LEA R12, P1, R42, R0, 0x2 ;  /* 0x000000002a0c7211 */ /* 0x000fe200078210ff */
[----:B----4-:R-:W-:Y:S01]  /*1b20*/  IMAD R15, R15, c[0x0][0x538], RZ ;  /* 0x00014e000f0f7a24 */ /* 0x010fe200078e02ff */
[----:B------:R-:W-:-:S03]  /*1b30*/  IADD3 R13, R43, R13, RZ ;  /* 0x0000000d2b0d7210 */ /* 0x000fc60007ffe0ff */
[----:B------:R-:W-:Y:S01]  /*1b40*/  IMAD R15, R14, c[0x0][0x53c], R15 ;  /* 0x00014f000e0f7a24 */ /* 0x000fe200078e020f */
[----:B------:R-:W-:Y:S01]  /*1b50*/  LEA.HI.X R13, R42, R2, R13, 0x2, P1 ;  /* 0x000000022a0d7211 */ /* 0x000fe200008f140d */
[----:B------:R-:W-:-:S04]  /*1b60*/  IMAD.WIDE.U32 R42, R14, c[0x0][0x538], RZ ;  /* 0x00014e000e2a7a25 */ /* 0x000fc800078e00ff */
[----:B------:R1:W3:Y:S01]  /*1b70*/  LDG.E.CONSTANT R47, [R12.64] ;  /* 0x000000040c2f7981 */ /* 0x0002e2000c1e9900 */
[----:B------:R-:W-:Y:S01]  /*1b80*/  LEA R14, P1, R42, R0, 0x2 ;  /* 0x000000002a0e7211 */ /* 0x000fe200078210ff */
[----:B-----5:R-:W-:Y:S01]  /*1b90*/  IMAD R17, R17, c[0x0][0x538], RZ ;  /* 0x00014e0011117a24 */ /* 0x020fe200078e02ff */
[----:B------:R-:W-:-:S03]  /*1ba0*/  IADD3 R15, R43, R15, RZ ;  /* 0x0000000f2b0f7210 */ /* 0x000fc60007ffe0ff */
[----:B------:R-:W-:Y:S01]  /*1bb0*/  IMAD R17, R16, c[0x0][0x53c], R17 ;  /* 0x00014f0010117a24 */ /* 0x000fe200078e0211 */
[----:B------:R-:W-:Y:S01]  /*1bc0*/  LEA.HI.X R15, R42, R2, R15, 0x2, P1 ;  /* 0x000000022a0f7211 */ /* 0x000fe200008f140f */
[----:B------:R-:W-:-:S04]  /*1bd0*/  IMAD.WIDE.U32 R42, R16, c[0x0][0x538], RZ ;  /* 0x00014e00102a7a25 */ /* 0x000fc800078e00ff */
[----:B0-----:R0:W4:Y:S01]  /*1be0*/  LDG.E.CONSTANT R45, [R14.64] ;  /* 0x000000040e2d7981 */ /* 0x001122000c1e9900 */
[----:B------:R-:W-:Y:S01]  /*1bf0*/  LEA R16, P1, R42, R0, 0x2 ;  /* 0x000000002a107211 */ /* 0x000fe200078210ff */
[----:B------:R-:W-:Y:S01]  /*1c00*/  IMAD R19, R19, c[0x0][0x538], RZ ;  /* 0x00014e0013137a24 */ /* 0x000fe200078e02ff */
[----:B------:R-:W-:Y:S01]  /*1c10*/  IADD3 R17, R43, R17, RZ ;  /* 0x000000112b117210 */ /* 0x000fe20007ffe0ff */
[----:B-1----:R-:W-:-:S03]  /*1c20*/  IMAD.WIDE.U32 R12, R18, c[0x0][0x538], RZ ;  /* 0x00014e00120c7a25 */ /* 0x002fc600078e00ff */
[----:B------:R-:W-:Y:S01]  /*1c30*/  LEA.HI.X R17, R42, R2, R17, 0x2, P1 ;  /* 0x000000022a117211 */ /* 0x000fe200008f1411 */
[----:B------:R-:W-:Y:S01]  /*1c40*/  IMAD R19, R18, c[0x0][0x53c], R19 ;  /* 0x00014f0012137a24 */ /* 0x000fe200078e0213 */
[----:B------:R-:W-:Y:S01]  /*1c50*/  LEA R18, P1, R12, R0, 0x2 ;  /* 0x000000000c127211 */ /* 0x000fe200078210ff */
[----:B------:R-:W-:Y:S02]  /*1c60*/  IMAD R21, R21, c[0x0][0x538], RZ ;  /* 0x00014e0015157a24 */ /* 0x000fe400078e02ff */
[----:B------:R1:W5:Y:S01]  /*1c70*/  LDG.E.CONSTANT R42, [R16.64] ;  /* 0x00000004102a7981 */ /* 0x000362000c1e9900 */
[----:B------:R-:W-:Y:S01]  /*1c80*/  IADD3 R13, R13, R19, RZ ;  /* 0x000000130d0d7210 */ /* 0x000fe20007ffe0ff */
[----:B------:R-:W-:-:S03]  /*1c90*/  IMAD R21, R20, c[0x0][0x53c], R21 ;  /* 0x00014f0014157a24 */ /* 0x000fc600078e0215 */
[----:B------:R-:W-:Y:S01]  /*1ca0*/  LEA.HI.X R19, R12, R2, R13, 0x2, P1 ;  /* 0x000000020c137211 */ /* 0x000fe200008f140d */
[----:B------:R-:W-:-:S04]  /*1cb0*/  IMAD.WIDE.U32 R12, R20, c[0x0][0x538], RZ ;  /* 0x00014e00140c7a25 */ /* 0x000fc800078e00ff */
[----:B------:R1:W5:Y:S01]  /*1cc0*/  LDG.E.CONSTANT R20, [R18.64] ;  /* 0x0000000412147981 */ /* 0x000362000c1e9900 */
[----:B0-----:R-:W-:Y:S02]  /*1cd0*/  LEA R14, P1, R12, R0, 0x2 ;  /* 0x000000000c0e7211 */ /* 0x001fe400078210ff */
[----:B------:R-:W-:Y:S01]  /*1ce0*/  IADD3 R13, R13, R21, RZ ;  /* 0x000000150d0d7210 */ /* 0x000fe20007ffe0ff */
[----:B------:R-:W-:-:S03]  /*1cf0*/  IMAD R21, R23, c[0x0][0x538], RZ ;  /* 0x00014e0017157a24 */ /* 0x000fc600078e02ff */
[----:B------:R-:W-:Y:S01]  /*1d00*/  LEA.HI.X R15, R12, R2, R13, 0x2, P1 ;  /* 0x000000020c0f7211 */ /* 0x000fe200008f140d */
[----:B------:R-:W-:-:S04]  /*1d10*/  IMAD.WIDE.U32 R12, R22, c[0x0][0x538], RZ ;  /* 0x00014e00160c7a25 */ /* 0x000fc800078e00ff */
[----:B------:R-:W-:Y:S01]  /*1d20*/  IMAD R23, R22, c[0x0][0x53c], R21 ;  /* 0x00014f0016177a24 */ /* 0x000fe200078e0215 */
[----:B-1----:R-:W-:Y:S01]  /*1d30*/  LEA R16, P1, R12, R0, 0x2 ;  /* 0x000000000c107211 */ /* 0x002fe200078210ff */
[----:B------:R0:W5:Y:S03]  /*1d40*/  LDG.E.CONSTANT R21, [R14.64] ;  /* 0x000000040e157981 */ /* 0x000166000c1e9900 */
[----:B------:R-:W-:Y:S01]  /*1d50*/  IADD3 R13, R13, R23, RZ ;  /* 0x000000170d0d7210 */ /* 0x000fe20007ffe0ff */
[----:B------:R-:W-:-:S03]  /*1d60*/  IMAD R23, R25, c[0x0][0x538], RZ ;  /* 0x00014e0019177a24 */ /* 0x000fc600078e02ff */
[----:B------:R-:W-:Y:S01]  /*1d70*/  LEA.HI.X R17, R12, R2, R13, 0x2, P1 ;  /* 0x000000020c117211 */ /* 0x000fe200008f140d */
[----:B------:R-:W-:-:S04]  /*1d80*/  IMAD.WIDE.U32 R12, R24, c[0x0][0x538], RZ ;  /* 0x00014e00180c7a25 */ /* 0x000fc800078e00ff */
[----:B------:R-:W-:Y:S01]  /*1d90*/  IMAD R23, R24, c[0x0][0x53c], R23 ;  /* 0x00014f0018177a24 */ /* 0x000fe200078e0217 */
[----:B------:R1:W5:Y:S01]  /*1da0*/  LDG.E.CONSTANT R22, [R16.64] ;  /* 0x0000000410167981 */ /* 0x000362000c1e9900 */
[----:B------:R-:W-:-:S03]  /*1db0*/  LEA R18, P1, R12, R0, 0x2 ;  /* 0x000000000c127211 */ /* 0x000fc600078210ff */
[----:B------:R-:W-:Y:S01]  /*1dc0*/  IADD3 R13, R13, R23, RZ ;  /* 0x000000170d0d7210 */ /* 0x000fe20007ffe0ff */
[----:B------:R-:W-:-:S03]  /*1dd0*/  IMAD R23, R27, c[0x0][0x538], RZ ;  /* 0x00014e001b177a24 */ /* 0x000fc600078e02ff */
[----:B------:R-:W-:Y:S01]  /*1de0*/  LEA.HI.X R19, R12, R2, R13, 0x2, P1 ;  /* 0x000000020c137211 */ /* 0x000fe200008f140d */
[----:B------:R-:W-:-:S04]  /*1df0*/  IMAD.WIDE.U32 R12, R26, c[0x0][0x538], RZ ;  /* 0x00014e001a0c7a25 */ /* 0x000fc800078e00ff */
[----:B------:R-:W-:Y:S01]  /*1e00*/  IMAD R27, R26, c[0x0][0x53c], R23 ;  /* 0x00014f001a1b7a24 */ /* 0x000fe200078e0217 */
[----:B0-----:R-:W-:Y:S01]  /*1e10*/  LEA R14, P1, R12, R0, 0x2 ;  /* 0x000000000c0e7211 */ /* 0x001fe200078210ff */
[----:B------:R0:W5:Y:S01]  /*1e20*/  LDG.E.CONSTANT R23, [R18.64] ;  /* 0x0000000412177981 */ /* 0x000162000c1e9900 */
[----:B------:R-:W-:Y:S02]  /*1e30*/  IMAD R25, R29, c[0x0][0x538], RZ ;  /* 0x00014e001d197a24 */ /* 0x000fe400078e02ff */
[----:B------:R-:W-:Y:S02]  /*1e40*/  IADD3 R13, R13, R27, RZ ;  /* 0x0000001b0d0d7210 */ /* 0x000fe40007ffe0ff */
[----:B------:R-:W-:Y:S02]  /*1e50*/  IMAD R25, R28, c[0x0][0x53c], R25 ;  /* 0x00014f001c197a24 */ /* 0x000fe400078e0219 */
[----:B------:R-:W-:Y:S01]  /*1e60*/  LEA.HI.X R15, R12, R2, R13, 0x2, P1 ;  /* 0x000000020c0f7211 */ /* 0x000fe200008f140d */
[----:B------:R-:W-:-:S04]  /*1e70*/  IMAD.WIDE.U32 R12, R28, c[0x0][0x538], RZ ;  /* 0x00014e001c0c7a25 */ /* 0x000fc800078e00ff */
[----:B------:R0:W5:Y:S01]  /*1e80*/  LDG.E.CONSTANT R24, [R14.64] ;  /* 0x000000040e187981 */ /* 0x000162000c1e9900 */
[----:B-1----:R-:W-:Y:S02]  /*1e90*/  LEA R16, P1, R12, R0, 0x2 ;  /* 0x000000000c107211 */ /* 0x002fe400078210ff */
        /* <DEDUP_REMOVED lines=13> */
[----:B------:R-:W-:Y:S02]  /*1f70*/  LEA R14, P1, R12, R0, 0x2 ;  /* 0x000000000c0e7211 */ /* 0x000fe400078210ff */
[----:B------:R-:W-:Y:S01]  /*1f80*/  IADD3 R13, R13, R27, RZ ;  /* 0x0000001b0d0d7210 */ /* 0x000fe20007ffe0ff */
[----:B------:R-:W-:-:S03]  /*1f90*/  IMAD R27, R35, c[0x0][0x538], RZ ;  /* 0x00014e00231b7a24 */ /* 0x000fc600078e02ff */
[----:B------:R-:W-:Y:S01]  /*1fa0*/  LEA.HI.X R15, R12, R2, R13, 0x2, P1 ;  /* 0x000000020c0f7211 */ /* 0x000fe200008f140d */
[----:B------:R-:W-:-:S04]  /*1fb0*/  IMAD.WIDE.U32 R12, R34, c[0x0][0x538], RZ ;  /* 0x00014e00220c7a25 */ /* 0x000fc800078e00ff */
[----:B------:R-:W-:Y:S01]  /*1fc0*/  IMAD R35, R34, c[0x0][0x53c], R27 ;  /* 0x00014f0022237a24 */ /* 0x000fe200078e021b */
[----:B0-----:R-:W-:Y:S01]  /*1fd0*/  LEA R16, P1, R12, R0, 0x2 ;  /* 0x000000000c107211 */ /* 0x001fe200078210ff */
[----:B------:R0:W5:Y:S01]  /*1fe0*/  LDG.E.CONSTANT R27, [R14.64] ;  /* 0x000000040e1b7981 */ /* 0x000162000c1e9900 */
[----:B-1----:R-:W-:Y:S02]  /*1ff0*/  IMAD R19, R37, c[0x0][0x538], RZ ;  /* 0x00014e0025137a24 */ /* 0x002fe400078e02ff */
[----:B------:R-:W-:Y:S02]  /*2000*/  IADD3 R13, R13, R35, RZ ;  /* 0x000000230d0d7210 */ /* 0x000fe40007ffe0ff */
[----:B------:R-:W-:Y:S02]  /*2010*/  IMAD R19, R36, c[0x0][0x53c], R19 ;  /* 0x00014f0024137a24 */ /* 0x000fe400078e0213 */
[----:B------:R-:W-:Y:S01]  /*2020*/  LEA.HI.X R17, R12, R2, R13, 0x2, P1 ;  /* 0x000000020c117211 */ /* 0x000fe200008f140d */
[----:B------:R-:W-:-:S04]  /*2030*/  IMAD.WIDE.U32 R12, R36, c[0x0][0x538], RZ ;  /* 0x00014e00240c7a25 */ /* 0x000fc800078e00ff */
[----:B------:R1:W5:Y:S01]  /*2040*/  LDG.E.CONSTANT R28, [R16.64] ;  /* 0x00000004101c7981 */ /* 0x000362000c1e9900 */
[----:B------:R-:W-:Y:S01]  /*2050*/  LEA R18, P1, R12, R0, 0x2 ;  /* 0x000000000c127211 */ /* 0x000fe200078210ff */
[----:B------:R-:W-:Y:S01]  /*2060*/  IMAD R29, R39, c[0x0][0x538], RZ ;  /* 0x00014e00271d7a24 */ /* 0x000fe200078e02ff */
[----:B------:R-:W-:Y:S01]  /*2070*/  IADD3 R13, R13, R19, RZ ;  /* 0x000000130d0d7210 */ /* 0x000fe20007ffe0ff */
[----:B0-----:R-:W-:-:S03]  /*2080*/  IMAD.WIDE.U32 R14, R38, c[0x0][0x538], RZ ;  /* 0x00014e00260e7a25 */ /* 0x001fc600078e00ff */
[----:B------:R-:W-:Y:S01]  /*2090*/  LEA.HI.X R19, R12, R2, R13, 0x2, P1 ;  /* 0x000000020c137211 */ /* 0x000fe200008f140d */
[----:B------:R-:W-:Y:S01]  /*20a0*/  IMAD R29, R38, c[0x0][0x53c], R29 ;  /* 0x00014f00261d7a24 */ /* 0x000fe200078e021d */
[----:B------:R-:W-:-:S03]  /*20b0*/  LEA R12, P1, R14, R0, 0x2 ;  /* 0x000000000e0c7211 */ /* 0x000fc600078210ff */
[----:B------:R-:W5:Y:S01]  /*20c0*/  LDG.E.CONSTANT R18, [R18.64] ;  /* 0x0000000412127981 */ /* 0x000f62000c1e9900 */
[----:B------:R-:W-:Y:S01]  /*20d0*/  IADD3 R13, R15, R29, RZ ;  /* 0x0000001d0f0d7210 */ /* 0x000fe20007ffe0ff */
[----:B-1----:R-:W-:-:S03]  /*20e0*/  IMAD R17, R41, c[0x0][0x538], RZ ;  /* 0x00014e0029117a24 */ /* 0x002fc600078e02ff */
[----:B------:R-:W-:Y:S01]  /*20f0*/  LEA.HI.X R13, R14, R2, R13, 0x2, P1 ;  /* 0x000000020e0d7211 */ /* 0x000fe200008f140d */
[----:B------:R-:W-:-:S04]  /*2100*/  IMAD.WIDE.U32 R14, R40, c[0x0][0x538], RZ ;  /* 0x00014e00280e7a25 */ /* 0x000fc800078e00ff */
[----:B------:R-:W-:Y:S01]  /*2110*/  IMAD R17, R40, c[0x0][0x53c], R17 ;  /* 0x00014f0028117a24 */ /* 0x000fe200078e0211 */
[----:B------:R3:W5:Y:S01]  /*2120*/  LDG.E.CONSTANT R12, [R12.64] ;  /* 0x000000040c0c7981 */ /* 0x000762000c1e9900 */
[----:B------:R-:W-:-:S03]  /*2130*/  LEA R16, P1, R14, R0, 0x2 ;  /* 0x000000000e107211 */ /* 0x000fc600078210ff */
[----:B------:R-:W-:-:S04]  /*2140*/  IADD3 R15, R15, R17, RZ ;  /* 0x000000110f0f7210 */ /* 0x000fc80007ffe0ff */
[----:B------:R-:W-:-:S05]  /*2150*/  LEA.HI.X R17, R14, R2, R15, 0x2, P1 ;  /* 0x000000020e117211 */ /* 0x000fca00008f140f */
[----:B------:R0:W5:Y:S01]  /*2160*/  LDG.E.CONSTANT R16, [R16.64] ;  /* 0x0000000410107981 */ /* 0x000162000c1e9900 */
[----:B--2---:R-:W-:Y:S01]  /*2170*/  SHF.R.S32.HI R15, RZ, 0x1f, R44 ;  /* 0x0000001fff0f7819 */ /* 0x004fe2000001142c */
[----:B------:R-:W-:-:S04]  /*2180*/  IMAD.WIDE.U32 R48, R4, R44, R48 ;  /* 0x0000002c04307225 */ /* 0x000fc800078e0030 */
[----:B------:R-:W-:-:S04]  /*2190*/  IMAD R15, R15, R4, RZ ;  /* 0x000000040f0f7224 */ /* 0x000fc800078e02ff */
[----:B------:R-:W-:Y:S01]  /*21a0*/  IMAD R15, R44, R7, R15 ;  /* 0x000000072c0f7224 */ /* 0x000fe200078e020f */
[----:B---3--:R-:W-:-:S04]  /*21b0*/  SHF.R.S32.HI R13, RZ, 0x1f, R47 ;  /* 0x0000001fff0d7819 */ /* 0x008fc8000001142f */
[----:B------:R-:W-:Y:S01]  /*21c0*/  IADD3 R49, R49, R15, RZ ;  /* 0x0000000f31317210 */ /* 0x000fe20007ffe0ff */
[----:B------:R-:W-:-:S04]  /*21d0*/  IMAD R14, R13, R4, RZ ;  /* 0x000000040d0e7224 */ /* 0x000fc800078e02ff */
[----:B------:R-:W-:-:S04]  /*21e0*/  IMAD.WIDE.U32 R48, R4, R47, R48 ;  /* 0x0000002f04307225 */ /* 0x000fc800078e0030 */
[----:B------:R-:W-:Y:S01]  /*21f0*/  IMAD R15, R47, R7, R14 ;  /* 0x000000072f0f7224 */ /* 0x000fe200078e020e */
[----:B----4-:R-:W-:-:S04]  /*2200*/  SHF.R.S32.HI R13, RZ, 0x1f, R45 ;  /* 0x0000001fff0d7819 */ /* 0x010fc8000001142d */
[----:B------:R-:W-:Y:S01]  /*2210*/  IADD3 R49, R49, R15, RZ ;  /* 0x0000000f31317210 */ /* 0x000fe20007ffe0ff */
[----:B------:R-:W-:-:S04]  /*2220*/  IMAD R14, R13, R4, RZ ;  /* 0x000000040d0e7224 */ /* 0x000fc800078e02ff */
[----:B------:R-:W-:Y:S02]  /*2230*/  IMAD R15, R45, R7, R14 ;  /* 0x000000072d0f7224 */ /* 0x000fe400078e020e */
[----:B------:R-:W-:Y:S01]  /*2240*/  IMAD.WIDE.U32 R48, R4, R45, R48 ;  /* 0x0000002d04307225 */ /* 0x000fe200078e0030 */
[----:B-----5:R-:W-:-:S04]  /*2250*/  SHF.R.S32.HI R13, RZ, 0x1f, R42 ;  /* 0x0000001fff0d7819 */ /* 0x020fc8000001142a */
[----:B------:R-:W-:Y:S01]  /*2260*/  IADD3 R49, R49, R15, RZ ;  /* 0x0000000f31317210 */ /* 0x000fe20007ffe0ff */
[----:B------:R-:W-:-:S04]  /*2270*/  IMAD R13, R13, R4, RZ ;  /* 0x000000040d0d7224 */ /* 0x000fc800078e02ff */
[----:B------:R-:W-:Y:S01]  /*2280*/  IMAD R15, R42, R7, R13 ;  /* 0x000000072a0f7224 */ /* 0x000fe200078e020d */
[----:B------:R-:W-:Y:S01]  /*2290*/  SHF.R.S32.HI R13, RZ, 0x1f, R20 ;  /* 0x0000001fff0d7819 */ /* 0x000fe20000011414 */
[----:B------:R-:W-:-:S04]  /*22a0*/  IMAD.WIDE.U32 R42, R4, R42, R48 ;  /* 0x0000002a042a7225 */ /* 0x000fc800078e0030 */
[----:B------:R-:W-:Y:S01]  /*22b0*/  IMAD R13, R13, R4, RZ ;  /* 0x000000040d0d7224 */ /* 0x000fe200078e02ff */
[----:B------:R-:W-:-:S03]  /*22c0*/  IADD3 R43, R43, R15, RZ ;  /* 0x0000000f2b2b7210 */ /* 0x000fc60007ffe0ff */
[----:B0-----:R-:W-:Y:S02]  /*22d0*/  IMAD R17, R20, R7, R13 ;  /* 0x0000000714117224 */ /* 0x001fe400078e020d */
[----:B------:R-:W-:Y:S01]  /*22e0*/  IMAD.WIDE.U32 R14, R4, R20, R42 ;  /* 0x00000014040e7225 */ /* 0x000fe200078e002a */
[----:B------:R-:W-:-:S04]  /*22f0*/  SHF.R.S32.HI R13, RZ, 0x1f, R21 ;  /* 0x0000001fff0d7819 */ /* 0x000fc80000011415 */
[----:B------:R-:W-:Y:S01]  /*2300*/  IADD3 R15, R15, R17, RZ ;  /* 0x000000110f0f7210 */ /* 0x000fe20007ffe0ff */
[----:B------:R-:W-:-:S04]  /*2310*/  IMAD R20, R13, R4, RZ ;  /* 0x000000040d147224 */ /* 0x000fc800078e02ff */
[----:B------:R-:W-:-:S04]  /*2320*/  IMAD.WIDE.U32 R14, R4, R21, R14 ;  /* 0x00000015040e7225 */ /* 0x000fc800078e000e */
[----:B------:R-:W-:Y:S01]  /*2330*/  IMAD R17, R21, R7, R20 ;  /* 0x0000000715117224 */ /* 0x000fe200078e0214 */
        /* <DEDUP_REMOVED lines=13> */
[----:B------:R-:W-:Y:S02]  /*2410*/  IMAD R17, R24, R7, R13 ;  /* 0x0000000718117224 */ /* 0x000fe400078e020d */
        /* <DEDUP_REMOVED lines=23> */
[----:B------:R-:W-:Y:S01]  /*2590*/  IMAD R14, R13, R4, RZ ;  /* 0x000000040d0e7224 */ /* 0x000fe200078e02ff */
[----:B------:R-:W-:-:S03]  /*25a0*/  IADD3 R6, P1, R6, 0x10, RZ ;  /* 0x0000001006067810 */ /* 0x000fc60007f3e0ff */
[----:B------:R-:W-:Y:S01]  /*25b0*/  IMAD R15, R18, R7, R14 ;  /* 0x00000007120f7224 */ /* 0x000fe200078e020e */
[----:B------:R-:W-:Y:S01]  /*25c0*/  SHF.R.S32.HI R13, RZ, 0x1f, R12 ;  /* 0x0000001fff0d7819 */ /* 0x000fe2000001140c */
[----:B------:R-:W-:Y:S01]  /*25d0*/  IMAD.WIDE.U32 R18, R4, R18, R28 ;  /* 0x0000001204127225 */ /* 0x000fe200078e001c */
[----:B------:R-:W-:Y:S02]  /*25e0*/  IADD3.X R46, RZ, R46, RZ, P1, !PT ;  /* 0x0000002eff2e7210 */ /* 0x000fe40000ffe4ff */
[----:B------:R-:W-:Y:S01]  /*25f0*/  ISETP.GE.U32.AND P1, PT, R6, -0xc, PT ;  /* 0xfffffff40600780c */ /* 0x000fe20003f26070 */
[----:B------:R-:W-:Y:S01]  /*2600*/  IMAD R13, R13, R4, RZ ;  /* 0x000000040d0d7224 */ /* 0x000fe200078e02ff */
[----:B------:R-:W-:Y:S02]  /*2610*/  IADD3 R19, R19, R15, RZ ;  /* 0x0000000f13137210 */ /* 0x000fe40007ffe0ff */
[----:B------:R-:W-:Y:S01]  /*2620*/  ISETP.GE.AND.EX P1, PT, R46, -0x1, PT, P1 ;  /* 0xffffffff2e00780c */ /* 0x000fe20003f26310 */
[----:B------:R-:W-:-:S02]  /*2630*/  IMAD R17, R12, R7, R13 ;  /* 0x000000070c117224 */ /* 0x000fc400078e020d */
[----:B------:R-:W-:Y:S01]  /*2640*/  IMAD.WIDE.U32 R12, R4, R12, R18 ;  /* 0x0000000c040c7225 */ /* 0x000fe200078e0012 */
[----:B------:R-:W-:-:S04]  /*2650*/  SHF.R.S32.HI R15, RZ, 0x1f, R16 ;  /* 0x0000001fff0f7819 */ /* 0x000fc80000011410 */
[----:B------:R-:W-:Y:S01]  /*2660*/  IADD3 R13, R13, R17, RZ ;  /* 0x000000110d0d7210 */ /* 0x000fe20007ffe0ff */
[----:B------:R-:W-:Y:S01]  /*2670*/  IMAD R15, R15, R4, RZ ;  /* 0x000000040f0f7224 */ /* 0x000fe200078e02ff */
[----:B------:R-:W-:-:S03]  /*2680*/  IADD3 R10, P2, R10, 0x80, RZ ;  /* 0x000000800a0a7810 */ /* 0x000fc60007f5e0ff */
[----:B------:R-:W-:-:S04]  /*2690*/  IMAD.WIDE.U32 R48, R4, R16, R12 ;  /* 0x0000001004307225 */ /* 0x000fc800078e000c */
[----:B------:R-:W-:Y:S01]  /*26a0*/  IMAD R15, R16, R7, R15 ;  /* 0x00000007100f7224 */ /* 0x000fe200078e020f */
[----:B------:R-:W-:-:S04]  /*26b0*/  IADD3.X R11, RZ, R11, RZ, P2, !PT ;  /* 0x0000000bff0b7210 */ /* 0x000fc800017fe4ff */
[----:B------:R-:W-:Y:S01]  /*26c0*/  IADD3 R49, R49, R15, RZ ;  /* 0x0000000f31317210 */ /* 0x000fe20007ffe0ff */
[----:B------:R-:W-:Y:S05]  /*26d0*/  @!P1 BRA `(.L_x_3877) ;  /* 0xfffff29000009947 */ /* 0x000fea000383ffff */
[----:B------:R-:W-:Y:S05]  /*26e0*/  BSYNC B5 ;  /* 0x0000000000057941 */ /* 0x000fea0003800000 */
.L_x_3876:
[----:B------:R-:W-:Y:S02]  /*26f0*/  MOV R16, R10 ;  /* 0x0000000a00107202 */ /* 0x000fe40000000f00 */
[----:B------:R-:W-:Y:S02]  /*2700*/  MOV R17, R11 ;  /* 0x0000000b00117202 */ /* 0x000fe40000000f00 */
.L_x_3875:
[----:B------:R-:W-:Y:S05]  /*2710*/  BSYNC B4 ;  /* 0x0000000000047941 */ /* 0x000fea0003800000 */
.L_x_3874:
        /* <DEDUP_REMOVED lines=26> */
[----:B------:R0:W2:Y:S01]  /*28c0*/  LDG.E.CONSTANT R20, [R28.64] ;  /* 0x000000041c147981 */ /* 0x0000a2000c1e9900 */
[----:B------:R-:W-:Y:S02]  /*28d0*/  IMAD R25, R24, c[0x0][0x53c], R25 ;  /* 0x00014f0018197a24 */ /* 0x000fe400078e0219 */
[----:B------:R-:W-:Y:S01]  /*28e0*/  LEA.HI.X R27, R30, R2, R21, 0x2, P0 ;  /* 0x000000021e1b7211 */ /* 0x000fe200000f1415 */
[----:B------:R-:W-:-:S04]  /*28f0*/  IMAD.WIDE.U32 R30, R24, c[0x0][0x538], RZ ;  /* 0x00014e00181e7a25 */ /* 0x000fc800078e00ff */
[----:B------:R1:W3:Y:S01]  /*2900*/  LDG.E.CONSTANT R24, [R26.64] ;  /* 0x000000041a187981 */ /* 0x0002e2000c1e9900 */
[----:B------:R-:W-:Y:S02]  /*2910*/  LEA R32, P0, R30, R0, 0x2 ;  /* 0x000000001e207211 */ /* 0x000fe400078010ff */
[----:B------:R-:W-:-:S04]  /*2920*/  IADD3 R21, R31, R25, RZ ;  /* 0x000000191f157210 */ /* 0x000fc80007ffe0ff */
[----:B------:R-:W-:Y:S01]  /*2930*/  LEA.HI.X R33, R30, R2, R21, 0x2, P0 ;  /* 0x000000021e217211 */ /* 0x000fe200000f1415 */
[----:B-----5:R-:W-:Y:S02]  /*2940*/  IMAD R21, R23, c[0x0][0x538], RZ ;  /* 0x00014e0017157a24 */ /* 0x020fe400078e02ff */
[----:B------:R-:W-:-:S04]  /*2950*/  IMAD.WIDE.U32 R30, R22, c[0x0][0x538], RZ ;  /* 0x00014e00161e7a25 */ /* 0x000fc800078e00ff */
[----:B------:R-:W-:Y:S01]  /*2960*/  IMAD R23, R22, c[0x0][0x53c], R21 ;  /* 0x00014f0016177a24 */ /* 0x000fe200078e0215 */
[----:B------:R-:W-:Y:S01]  /*2970*/  LEA R22, P0, R30, R0, 0x2 ;  /* 0x000000001e167211 */ /* 0x000fe200078010ff */
[----:B------:R4:W5:Y:S01]  /*2980*/  LDG.E.CONSTANT R21, [R32.64] ;  /* 0x0000000420157981 */ /* 0x000962000c1e9900 */
[----:B------:R-:W-:Y:S02]  /*2990*/  IMAD R25, R19, c[0x0][0x538], RZ ;  /* 0x00014e0013197a24 */ /* 0x000fe400078e02ff */
[----:B------:R-:W-:Y:S01]  /*29a0*/  IADD3 R19, R31, R23, RZ ;  /* 0x000000171f137210 */ /* 0x000fe20007ffe0ff */
[----:B-1----:R-:W-:-:S03]  /*29b0*/  IMAD.WIDE.U32 R26, R18, c[0x0][0x538], RZ ;  /* 0x00014e00121a7a25 */ /* 0x002fc600078e00ff */
[----:B------:R-:W-:Y:S01]  /*29c0*/  LEA.HI.X R23, R30, R2, R19, 0x2, P0 ;  /* 0x000000021e177211 */ /* 0x000fe200000f1413 */
[----:B------:R-:W-:Y:S01]  /*29d0*/  IMAD R25, R18, c[0x0][0x53c], R25 ;  /* 0x00014f0012197a24 */ /* 0x000fe200078e0219 */
[----:B0-----:R-:W-:Y:S01]  /*29e0*/  LEA R28, P0, R26, R0, 0x2 ;  /* 0x000000001a1c7211 */ /* 0x001fe200078010ff */
[----:B------:R-:W-:Y:S02]  /*29f0*/  IMAD R17, R17, c[0x0][0x538], RZ ;  /* 0x00014e0011117a24 */ /* 0x000fe400078e02ff */
[----:B------:R0:W5:Y:S01]  /*2a00*/  LDG.E.CONSTANT R18, [R22.64] ;  /* 0x0000000416127981 */ /* 0x000162000c1e9900 */
[----:B------:R-:W-:Y:S01]  /*2a10*/  IADD3 R19, R27, R25, RZ ;  /* 0x000000191b137210 */ /* 0x000fe20007ffe0ff */
[----:B------:R-:W-:-:S03]  /*2a20*/  IMAD R17, R16, c[0x0][0x53c], R17 ;  /* 0x00014f0010117a24 */ /* 0x000fc600078e0211 */
[----:B------:R-:W-:Y:S01]  /*2a30*/  LEA.HI.X R29, R26, R2, R19, 0x2, P0 ;  /* 0x000000021a1d7211 */ /* 0x000fe200000f1413 */
[----:B------:R-:W-:-:S04]  /*2a40*/  IMAD.WIDE.U32 R26, R16, c[0x0][0x538], RZ ;  /* 0x00014e00101a7a25 */ /* 0x000fc800078e00ff */
[----:B------:R1:W5:Y:S01]  /*2a50*/  LDG.E.CONSTANT R16, [R28.64] ;  /* 0x000000041c107981 */ /* 0x000362000c1e9900 */
[----:B------:R-:W-:Y:S01]  /*2a60*/  IMAD R19, R15, c[0x0][0x538], RZ ;  /* 0x00014e000f137a24 */ /* 0x000fe200078e02ff */
[----:B------:R-:W-:Y:S02]  /*2a70*/  LEA R30, P0, R26, R0, 0x2 ;  /* 0x000000001a1e7211 */ /* 0x000fe400078010ff */
[----:B------:R-:W-:Y:S01]  /*2a80*/  IADD3 R15, R27, R17, RZ ;  /* 0x000000111b0f7210 */ /* 0x000fe20007ffe0ff */
[----:B----4-:R-:W-:-:S03]  /*2a90*/  IMAD.WIDE.U32 R32, R14, c[0x0][0x538], RZ ;  /* 0x00014e000e207a25 */ /* 0x010fc600078e00ff */
[----:B------:R-:W-:Y:S01]  /*2aa0*/  LEA.HI.X R31, R26, R2, R15, 0x2, P0 ;  /* 0x000000021a1f7211 */ /* 0x000fe200000f140f */
[----:B------:R-:W-:Y:S01]  /*2ab0*/  IMAD R19, R14, c[0x0][0x53c], R19 ;  /* 0x00014f000e137a24 */ /* 0x000fe200078e0213 */
[----:B0-----:R-:W-:-:S03]  /*2ac0*/  LEA R22, P0, R32, R0, 0x2 ;  /* 0x0000000020167211 */ /* 0x001fc600078010ff */
[----:B------:R-:W4:Y:S01]  /*2ad0*/  LDG.E.CONSTANT R14, [R30.64] ;  /* 0x000000041e0e7981 */ /* 0x000f22000c1e9900 */
[----:B------:R-:W-:Y:S01]  /*2ae0*/  IADD3 R15, R33, R19, RZ ;  /* 0x00000013210f7210 */ /* 0x000fe20007ffe0ff */
[----:B------:R-:W-:Y:S02]  /*2af0*/  IMAD R13, R13, c[0x0][0x538], RZ ;  /* 0x00014e000d0d7a24 */ /* 0x000fe400078e02ff */
[----:B------:R-:W-:Y:S01]  /*2b00*/  IMAD.WIDE.U32 R26, R12, c[0x0][0x538], RZ ;  /* 0x00014e000c1a7a25 */ /* 0x000fe200078e00ff */
[----:B------:R-:W-:-:S03]  /*2b10*/  LEA.HI.X R23, R32, R2, R15, 0x2, P0 ;  /* 0x0000000220177211 */ /* 0x000fc600000f140f */
[----:B------:R-:W-:Y:S01]  /*2b20*/  IMAD R15, R12, c[0x0][0x53c], R13 ;  /* 0x00014f000c0f7a24 */ /* 0x000fe200078e020d */
[----:B-1----:R-:W-:Y:S01]  /*2b30*/  LEA R28, P0, R26, R0, 0x2 ;  /* 0x000000001a1c7211 */ /* 0x002fe200078010ff */
[----:B------:R-:W4:Y:S03]  /*2b40*/  LDG.E.CONSTANT R13, [R22.64] ;  /* 0x00000004160d7981 */ /* 0x000f26000c1e9900 */
[----:B------:R-:W-:-:S04]  /*2b50*/  IADD3 R15, R27, R15, RZ ;  /* 0x0000000f1b0f7210 */ /* 0x000fc80007ffe0ff */
[----:B------:R-:W-:-:S05]  /*2b60*/  LEA.HI.X R29, R26, R2, R15, 0x2, P0 ;  /* 0x000000021a1d7211 */ /* 0x000fca00000f140f */
[----:B------:R-:W4:Y:S01]  /*2b70*/  LDG.E.CONSTANT R12, [R28.64] ;  /* 0x000000041c0c7981 */ /* 0x000f22000c1e9900 */
[----:B------:R-:W-:Y:S02]  /*2b80*/  IADD3 R6, P2, R6, 0x8, RZ ;  /* 0x0000000806067810 */ /* 0x000fe40007f5e0ff */
[----:B------:R-:W-:Y:S02]  /*2b90*/  PLOP3.LUT P0, PT, PT, PT, PT, 0x8, 0x0 ;  /* 0x000000000000781c */ /* 0x000fe40003f0e170 */
[----:B------:R-:W-:Y:S02]  /*2ba0*/  IADD3.X R46, RZ, R46, RZ, P2, !PT ;  /* 0x0000002eff2e7210 */ /* 0x000fe400017fe4ff */
[----:B--2---:R-:W-:-:S05]  /*2bb0*/  SHF.R.S32.HI R15, RZ, 0x1f, R20 ;  /* 0x0000001fff0f7819 */ /* 0x004fca0000011414 */
[----:B------:R-:W-:Y:S02]  /*2bc0*/  IMAD R15, R15, R4, RZ ;  /* 0x000000040f0f7224 */ /* 0x000fe400078e02ff */
[----:B------:R-:W-:-:S04]  /*2bd0*/  IMAD.WIDE.U32 R26, R4, R20, R48 ;  /* 0x00000014041a7225 */ /* 0x000fc800078e0030 */
[----:B------:R-:W-:Y:S01]  /*2be0*/  IMAD R17, R20, R7, R15 ;  /* 0x0000000714117224 */ /* 0x000fe200078e020f */
[----:B---3--:R-:W-:-:S04]  /*2bf0*/  SHF.R.S32.HI R15, RZ, 0x1f, R24 ;  /* 0x0000001fff0f7819 */ /* 0x008fc80000011418 */
[----:B------:R-:W-:Y:S01]  /*2c00*/  IADD3 R27, R27, R17, RZ ;  /* 0x000000111b1b7210 */ /* 0x000fe20007ffe0ff */
[----:B------:R-:W-:-:S04]  /*2c10*/  IMAD R15, R15, R4, RZ ;  /* 0x000000040f0f7224 */ /* 0x000fc800078e02ff */
[----:B------:R-:W-:Y:S02]  /*2c20*/  IMAD R17, R24, R7, R15 ;  /* 0x0000000718117224 */ /* 0x000fe400078e020f */
[----:B------:R-:W-:Y:S01]  /*2c30*/  IMAD.WIDE.U32 R24, R4, R24, R26 ;  /* 0x0000001804187225 */ /* 0x000fe200078e001a */
[----:B-----5:R-:W-:-:S04]  /*2c40*/  SHF.R.S32.HI R15, RZ, 0x1f, R21 ;  /* 0x0000001fff0f7819 */ /* 0x020fc80000011415 */
[----:B------:R-:W-:Y:S01]  /*2c50*/  IADD3 R25, R25, R17, RZ ;  /* 0x0000001119197210 */ /* 0x000fe20007ffe0ff */
[----:B------:R-:W-:-:S04]  /*2c60*/  IMAD R20, R15, R4, RZ ;  /* 0x000000040f147224 */ /* 0x000fc800078e02ff */
[----:B------:R-:W-:Y:S02]  /*2c70*/  IMAD R17, R21, R7, R20 ;  /* 0x0000000715117224 */ /* 0x000fe400078e0214 */
[----:B------:R-:W-:Y:S01]  /*2c80*/  IMAD.WIDE.U32 R20, R4, R21, R24 ;  /* 0x0000001504147225 */ /* 0x000fe200078e0018 */
[----:B------:R-:W-:-:S04]  /*2c90*/  SHF.R.S32.HI R15, RZ, 0x1f, R18 ;  /* 0x0000001fff0f7819 */ /* 0x000fc80000011412 */
[----:B------:R-:W-:Y:S01]  /*2ca0*/  IADD3 R21, R21, R17, RZ ;  /* 0x0000001115157210 */ /* 0x000fe20007ffe0ff */
[----:B------:R-:W-:-:S04]  /*2cb0*/  IMAD R15, R15, R4, RZ ;  /* 0x000000040f0f7224 */ /* 0x000fc800078e02ff */
[----:B------:R-:W-:Y:S01]  /*2cc0*/  IMAD R17, R18, R7, R15 ;  /* 0x0000000712117224 */ /* 0x000fe200078e020f */
[----:B------:R-:W-:Y:S01]  /*2cd0*/  SHF.R.S32.HI R15, RZ, 0x1f, R16 ;  /* 0x0000001fff0f7819 */ /* 0x000fe20000011410 */
[----:B------:R-:W-:-:S04]  /*2ce0*/  IMAD.WIDE.U32 R18, R4, R18, R20 ;  /* 0x0000001204127225 */ /* 0x000fc800078e0014 */
[----:B------:R-:W-:Y:S01]  /*2cf0*/  IMAD R15, R15, R4, RZ ;  /* 0x000000040f0f7224 */ /* 0x000fe200078e02ff */
[----:B------:R-:W-:-:S03]  /*2d00*/  IADD3 R19, R19, R17, RZ ;  /* 0x0000001113137210 */ /* 0x000fc60007ffe0ff */
[----:B------:R-:W-:Y:S02]  /*2d10*/  IMAD R21, R16, R7, R15 ;  /* 0x0000000710157224 */ /* 0x000fe400078e020f */
[----:B------:R-:W-:Y:S01]  /*2d20*/  IMAD.WIDE.U32 R16, R4, R16, R18 ;  /* 0x0000001004107225 */ /* 0x000fe200078e0012 */
[----:B----4-:R-:W-:-:S04]  /*2d30*/  SHF.R.S32.HI R15, RZ, 0x1f, R14 ;  /* 0x0000001fff0f7819 */ /* 0x010fc8000001140e */
        /* <DEDUP_REMOVED lines=9> */
[----:B------:R-:W-:Y:S02]  /*2dd0*/  SHF.R.S32.HI R17, RZ, 0x1f, R12 ;  /* 0x0000001fff117819 */ /* 0x000fe4000001140c */
[----:B------:R-:W-:Y:S02]  /*2de0*/  IADD3 R16, P1, R10, 0x40, RZ ;  /* 0x000000400a107810 */ /* 0x000fe40007f3e0ff */
[----:B------:R-:W-:Y:S01]  /*2df0*/  IADD3 R15, R15, R19, RZ ;  /* 0x000000130f0f7210 */ /* 0x000fe20007ffe0ff */
[----:B------:R-:W-:-:S04]  /*2e00*/  IMAD R17, R17, R4, RZ ;  /* 0x0000000411117224 */ /* 0x000fc800078e02ff */
[----:B------:R-:W-:Y:S01]  /*2e10*/  IMAD R13, R12, R7, R17 ;  /* 0x000000070c0d7224 */ /* 0x000fe200078e0211 */
[----:B------:R-:W-:Y:S01]  /*2e20*/  IADD3.X R17, RZ, R11, RZ, P1, !PT ;  /* 0x0000000bff117210 */ /* 0x000fe20000ffe4ff */
[----:B------:R-:W-:Y:S01]  /*2e30*/  IMAD.WIDE.U32 R48, R4, R12, R14 ;  /* 0x0000000c04307225 */ /* 0x000fe200078e000e */
[----:B------:R-:W-:Y:S02]  /*2e40*/  MOV R10, R16 ;  /* 0x00000010000a7202 */ /* 0x000fe40000000f00 */
[----:B------:R-:W-:Y:S02]  /*2e50*/  MOV R11, R17 ;  /* 0x00000011000b7202 */ /* 0x000fe40000000f00 */
[----:B------:R-:W-:Y:S02]  /*2e60*/  IADD3 R49, R49, R13, RZ ;  /* 0x0000000d31317210 */ /* 0x000fe40007ffe0ff */
.L_x_3879:
[----:B------:R-:W-:Y:S05]  /*2e70*/  BSYNC B4 ;  /* 0x0000000000047941 */ /* 0x000fea0003800000 */
.L_x_3878:
[----:B------:R-:W-:-:S04]  /*2e80*/  ISETP.NE.U32.AND P1, PT, R6, RZ, PT ;  /* 0x000000ff0600720c */ /* 0x000fc80003f25070 */
[----:B------:R-:W-:-:S13]  /*2e90*/  ISETP.NE.OR.EX P0, PT, R46, RZ, P0, P1 ;  /* 0x000000ff2e00720c */ /* 0x000fda0000705710 */
[----:B------:R-:W-:Y:S01]  /*2ea0*/  @!P0 BREAK B3 ;  /* 0x0000000000038942 */ /* 0x000fe20003800000 */
[----:B------:R-:W-:Y:S05]  /*2eb0*/  @!P0 BRA `(.L_x_3871) ;  /* 0x0000040000008947 */ /* 0x000fea0003800000 */
.L_x_3873:
[----:B------:R-:W-:Y:S05]  /*2ec0*/  BSYNC B3 ;  /* 0x0000000000037941 */ /* 0x000fea0003800000 */
.L_x_3872:
[----:B------:R-:W-:Y:S02]  /*2ed0*/  BSSY B3, `(.L_x_3880) ;  /* 0x000003c000037945 */ /* 0x000fe40003800000 */
.L_x_3881:
        /* <DEDUP_REMOVED lines=16> */
[----:B------:R-:W-:Y:S01]  /*2fe0*/  IADD3 R21, R19, R21, RZ ;  /* 0x0000001513157210 */ /* 0x000fe20007ffe0ff */
[----:B------:R-:W-:-:S03]  /*2ff0*/  IMAD.WIDE.U32 R22, R14, c[0x0][0x538], RZ ;  /* 0x00014e000e167a25 */ /* 0x000fc600078e00ff */
[----:B------:R-:W-:Y:S01]  /*3000*/  LEA.HI.X R21, R18, R2, R21, 0x2, P0 ;  /* 0x0000000212157211 */ /* 0x000fe200000f1415 */
[----:B------:R-:W-:Y:S01]  /*3010*/  IMAD R15, R14, c[0x0][0x53c], R15 ;  /* 0x00014f000e0f7a24 */ /* 0x000fe200078e020f */
[----:B------:R-:W-:Y:S01]  /*3020*/  LEA R14, P0, R22, R0, 0x2 ;  /* 0x00000000160e7211 */ /* 0x000fe200078010ff */
[----:B-----5:R-:W-:-:S03]  /*3030*/  IMAD R13, R13, c[0x0][0x538], RZ ;  /* 0x00014e000d0d7a24 */ /* 0x020fc600078e02ff */
[----:B------:R-:W3:Y:S01]  /*3040*/  LDG.E.CONSTANT R21, [R20.64] ;  /* 0x0000000414157981 */ /* 0x000ee2000c1e9900 */
[----:B------:R-:W-:Y:S01]  /*3050*/  IADD3 R15, R23, R15, RZ ;  /* 0x0000000f170f7210 */ /* 0x000fe20007ffe0ff */
[----:B0-----:R-:W-:-:S03]  /*3060*/  IMAD.WIDE.U32 R16, R12, c[0x0][0x538], RZ ;  /* 0x00014e000c107a25 */ /* 0x001fc600078e00ff */
[----:B------:R-:W-:Y:S01]  /*3070*/  LEA.HI.X R15, R22, R2, R15, 0x2, P0 ;  /* 0x00000002160f7211 */ /* 0x000fe200000f140f */
[----:B------:R-:W-:Y:S01]  /*3080*/  IMAD R13, R12, c[0x0][0x53c], R13 ;  /* 0x00014f000c0d7a24 */ /* 0x000fe200078e020d */
[----:B------:R-:W-:-:S03]  /*3090*/  LEA R12, P0, R16, R0, 0x2 ;  /* 0x00000000100c7211 */ /* 0x000fc600078010ff */
[----:B------:R3:W4:Y:S01]  /*30a0*/  LDG.E.CONSTANT R19, [R14.64] ;  /* 0x000000040e137981 */ /* 0x000722000c1e9900 */
[----:B------:R-:W-:-:S04]  /*30b0*/  IADD3 R13, R17, R13, RZ ;  /* 0x0000000d110d7210 */ /* 0x000fc80007ffe0ff */
[----:B------:R-:W-:-:S05]  /*30c0*/  LEA.HI.X R13, R16, R2, R13, 0x2, P0 ;  /* 0x00000002100d7211 */ /* 0x000fca00000f140d */
[----:B------:R0:W5:Y:S01]  /*30d0*/  LDG.E.CONSTANT R23, [R12.64] ;  /* 0x000000040c177981 */ /* 0x000162000c1e9900 */
[----:B------:R-:W-:-:S04]  /*30e0*/  IADD3 R6, P0, R6, 0x4, RZ ;  /* 0x0000000406067810 */ /* 0x000fc80007f1e0ff */
[----:B------:R-:W-:Y:S02]  /*30f0*/  IADD3.X R46, RZ, R46, RZ, P0, !PT ;  /* 0x0000002eff2e7210 */ /* 0x000fe400007fe4ff */
[----:B------:R-:W-:-:S04]  /*3100*/  ISETP.NE.U32.AND P0, PT, R6, RZ, PT ;  /* 0x000000ff0600720c */ /* 0x000fc80003f05070 */
[----:B------:R-:W-:Y:S02]  /*3110*/  ISETP.NE.AND.EX P0, PT, R46, RZ, PT, P0 ;  /* 0x000000ff2e00720c */ /* 0x000fe40003f05300 */
[----:B------:R-:W-:-:S04]  /*3120*/  IADD3 R10, P1, R10, 0x20, RZ ;  /* 0x000000200a0a7810 */ /* 0x000fc80007f3e0ff */
[----:B------:R-:W-:Y:S02]  /*3130*/  IADD3.X R11, RZ, R11, RZ, P1, !PT ;  /* 0x0000000bff0b7210 */ /* 0x000fe40000ffe4ff */
[----:B--2---:R-:W-:Y:S01]  /*3140*/  SHF.R.S32.HI R17, RZ, 0x1f, R25 ;  /* 0x0000001fff117819 */ /* 0x004fe20000011419 */
[----:B------:R-:W-:-:S04]  /*3150*/  IMAD.WIDE.U32 R48, R4, R25, R48 ;  /* 0x0000001904307225 */ /* 0x000fc800078e0030 */
[----:B------:R-:W-:-:S04]  /*3160*/  IMAD R16, R17, R4, RZ ;  /* 0x0000000411107224 */ /* 0x000fc800078e02ff */
[----:B------:R-:W-:Y:S01]  /*3170*/  IMAD R25, R25, R7, R16 ;  /* 0x0000000719197224 */ /* 0x000fe200078e0210 */
[----:B---3--:R-:W-:-:S04]  /*3180*/  SHF.R.S32.HI R15, RZ, 0x1f, R21 ;  /* 0x0000001fff0f7819 */ /* 0x008fc80000011415 */
[----:B------:R-:W-:Y:S01]  /*3190*/  IADD3 R49, R49, R25, RZ ;  /* 0x0000001931317210 */ /* 0x000fe20007ffe0ff */
[----:B------:R-:W-:-:S04]  /*31a0*/  IMAD R14, R15, R4, RZ ;  /* 0x000000040f0e7224 */ /* 0x000fc800078e02ff */
[----:B------:R-:W-:Y:S01]  /*31b0*/  IMAD.WIDE.U32 R48, R4, R21, R48 ;  /* 0x0000001504307225 */ /* 0x000fe200078e0030 */
[----:B----4-:R-:W-:-:S03]  /*31c0*/  SHF.R.S32.HI R15, RZ, 0x1f, R19 ;  /* 0x0000001fff0f7819 */ /* 0x010fc60000011413 */
[----:B0-----:R-:W-:Y:S02]  /*31d0*/  IMAD R13, R21, R7, R14 ;  /* 0x00000007150d7224 */ /* 0x001fe400078e020e */
[----:B------:R-:W-:-:S03]  /*31e0*/  IMAD R12, R15, R4, RZ ;  /* 0x000000040f0c7224 */ /* 0x000fc600078e02ff */
[----:B------:R-:W-:Y:S01]  /*31f0*/  IADD3 R49, R49, R13, RZ ;  /* 0x0000000d31317210 */ /* 0x000fe20007ffe0ff */
[----:B------:R-:W-:Y:S01]  /*3200*/  IMAD R13, R19, R7, R12 ;  /* 0x00000007130d7224 */ /* 0x000fe200078e020c */
[----:B-----5:R-:W-:-:S03]  /*3210*/  SHF.R.S32.HI R15, RZ, 0x1f, R23 ;  /* 0x0000001fff0f7819 */ /* 0x020fc60000011417 */
[----:B------:R-:W-:-:S04]  /*3220*/  IMAD.WIDE.U32 R48, R4, R19, R48 ;  /* 0x0000001304307225 */ /* 0x000fc800078e0030 */
[----:B------:R-:W-:Y:S01]  /*3230*/  IMAD R12, R15, R4, RZ ;  /* 0x000000040f0c7224 */ /* 0x000fe200078e02ff */
[----:B------:R-:W-:-:S03]  /*3240*/  IADD3 R49, R49, R13, RZ ;  /* 0x0000000d31317210 */ /* 0x000fc60007ffe0ff */
[----:B------:R-:W-:Y:S02]  /*3250*/  IMAD R13, R23, R7, R12 ;  /* 0x00000007170d7224 */ /* 0x000fe400078e020c */
[----:B------:R-:W-:-:S05]  /*3260*/  IMAD.WIDE.U32 R48, R4, R23, R48 ;  /* 0x0000001704307225 */ /* 0x000fca00078e0030 */
[----:B------:R-:W-:Y:S01]  /*3270*/  IADD3 R49, R49, R13, RZ ;  /* 0x0000000d31317210 */ /* 0x000fe20007ffe0ff */
[----:B------:R-:W-:Y:S05]  /*3280*/  @P0 BRA `(.L_x_3881) ;  /* 0xfffffc5000000947 */ /* 0x000fea000383ffff */
[----:B------:R-:W-:Y:S05]  /*3290*/  BSYNC B3 ;  /* 0x0000000000037941 */ /* 0x000fea0003800000 */
.L_x_3880:
[----:B------:R-:W-:Y:S02]  /*32a0*/  MOV R16, R10 ;  /* 0x0000000a00107202 */ /* 0x000fe40000000f00 */
[----:B------:R-:W-:Y:S02]  /*32b0*/  MOV R17, R11 ;  /* 0x0000000b00117202 */ /* 0x000fe40000000f00 */
.L_x_3871:
[----:B0-----:R-:W-:Y:S05]  /*32c0*/  BSYNC B0 ;  /* 0x0000000000007941 */ /* 0x001fea0003800000 */
.L_x_3870:
        /* <DEDUP_REMOVED lines=10> */
[----:B------:R-:W2:Y:S01]  /*3370*/  LDG.E.CONSTANT R7, [R6.64] ;  /* 0x0000000406077981 */ /* 0x000ea2000c1e9900 */
[----:B------:R-:W-:-:S04]  /*3380*/  ISETP.NE.U32.AND P0, PT, R5, 0x1, PT ;  /* 0x000000010500780c */ /* 0x000fc80003f05070 */
[----:B------:R-:W-:Y:S01]  /*3390*/  ISETP.NE.AND.EX P0, PT, RZ, RZ, PT, P0 ;  /* 0x000000ffff00720c */ /* 0x000fe20003f05300 */
[----:B--2--5:R-:W-:-:S12]  /*33a0*/  IMAD R48, R4, R7, R48 ;  /* 0x0000000704307224 */ /* 0x024fd800078e0230 */
        /* <DEDUP_REMOVED lines=16> */
[----:B------:R-:W2:Y:S02]  /*34b0*/  LDG.E.CONSTANT R7, [R6.64] ;  /* 0x0000000406077981 */ /* 0x000ea4000c1e9900 */
[----:B------:R-:W-:-:S06]  /*34c0*/  @P0 LEA.HI.X R11, R14, R2, R5, 0x2, P1 ;  /* 0x000000020e0b0211 */ /* 0x000fcc00008f1405 */
[----:B------:R-:W3:Y:S01]  /*34d0*/  @P0 LDG.E.CONSTANT R11, [R10.64] ;  /* 0x000000040a0b0981 */ /* 0x000ee2000c1e9900 */
[----:B--2---:R-:W-:-:S04]  /*34e0*/  IMAD R48, R4, R7, R48 ;  /* 0x0000000704307224 */ /* 0x004fc800078e0230 */
[----:B---3--:R-:W-:Y:S02]  /*34f0*/  @P0 IMAD R48, R4, R11, R48 ;  /* 0x0000000b04300224 */ /* 0x008fe400078e0230 */
.L_x_3869:
[----:B------:R-:W-:Y:S05]  /*3500*/  BSYNC B1 ;  /* 0x0000000000017941 */ /* 0x000fea0003800000 */
.L_x_3868:
[----:B------:R0:W-:Y:S01]  /*3510*/  STG.E [R8.64], R48 ;  /* 0x0000003008007986 */ /* 0x0001e2000c101904 */
[----:B------:R-:W-:-:S03]  /*3520*/  IADD3 R3, R3, 0x80, RZ ;  /* 0x0000008003037810 */ /* 0x000fc60007ffe0ff */
.L_x_3866:
[----:B------:R-:W-:Y:S05]  /*3530*/  BSYNC B2 ;  /* 0x0000000000027941 */ /* 0x000fea0003800000 */
.L_x_3865:
        /* <DEDUP_REMOVED lines=336> */
.L_x_3885:
        /* <DEDUP_REMOVED lines=61> */
.L_x_3895:
        /* <DEDUP_REMOVED lines=216> */
.L_x_3894:
[----:B------:R-:W-:Y:S02]  /*5b90*/  MOV R16, R10 ;  /* 0x0000000a00107202 */ /* 0x000fe40000000f00 */
[----:B------:R-:W-:Y:S02]  /*5ba0*/  MOV R17, R11 ;  /* 0x0000000b00117202 */ /* 0x000fe40000000f00 */
.L_x_3893:
[----:B------:R-:W-:Y:S05]  /*5bb0*/  BSYNC B5 ;  /* 0x0000000000057941 */ /* 0x000fea0003800000 */
.L_x_3892:
        /* <DEDUP_REMOVED lines=117> */
.L_x_3897:
[----:B------:R-:W-:Y:S05]  /*6310*/  BSYNC B5 ;  /* 0x0000000000057941 */ /* 0x000fea0003800000 */
.L_x_3896:
[----:B------:R-:W-:-:S04]  /*6320*/  ISETP.NE.U32.AND P1, PT, R6, RZ, PT ;  /* 0x000000ff0600720c */ /* 0x000fc80003f25070 */
[----:B------:R-:W-:-:S13]  /*6330*/  ISETP.NE.OR.EX P0, PT, R46, RZ, P0, P1 ;  /* 0x000000ff2e00720c */ /* 0x000fda0000705710 */
[----:B------:R-:W-:Y:S01]  /*6340*/  @!P0 BREAK B2 ;  /* 0x0000000000028942 */ /* 0x000fe20003800000 */
[----:B------:R-:W-:Y:S05]  /*6350*/  @!P0 BRA `(.L_x_3889) ;  /* 0x0000040000008947 */ /* 0x000fea0003800000 */
.L_x_3891:
[----:B------:R-:W-:Y:S05]  /*6360*/  BSYNC B2 ;  /* 0x0000000000027941 */ /* 0x000fea0003800000 */
.L_x_3890:
[----:B------:R-:W-:Y:S02]  /*6370*/  BSSY B2, `(.L_x_3898) ;  /* 0x000003c000027945 */ /* 0x000fe40003800000 */
.L_x_3899:
        /* <DEDUP_REMOVED lines=60> */
.L_x_3898:
[----:B------:R-:W-:Y:S02]  /*6740*/  MOV R16, R10 ;  /* 0x0000000a00107202 */ /* 0x000fe40000000f00 */
[----:B------:R-:W-:Y:S02]  /*6750*/  MOV R17, R11 ;  /* 0x0000000b00117202 */ /* 0x000fe40000000f00 */
.L_x_3889:
[----:B0-----:R-:W-:Y:S05]  /*6760*/  BSYNC B3 ;  /* 0x0000000000037941 */ /* 0x001fea0003800000 */
.L_x_3888:
        /* <DEDUP_REMOVED lines=35> */
.L_x_3887:
[----:B------:R-:W-:Y:S05]  /*69a0*/  BSYNC B4 ;  /* 0x0000000000047941 */ /* 0x000fea0003800000 */
.L_x_3886:
        /* <DEDUP_REMOVED lines=335> */
.L_x_3901:
        /* <DEDUP_REMOVED lines=61> */
.L_x_3911:
        /* <DEDUP_REMOVED lines=216> */
.L_x_3910:
[----:B------:R-:W-:Y:S02]  /*8ff0*/  MOV R16, R10 ;  /* 0x0000000a00107202 */ /* 0x000fe40000000f00 */
[----:B------:R-:W-:Y:S02]  /*9000*/  MOV R17, R11 ;  /* 0x0000000b00117202 */ /* 0x000fe40000000f00 */
.L_x_3909:
[----:B------:R-:W-:Y:S05]  /*9010*/  BSYNC B5 ;  /* 0x0000000000057941 */ /* 0x000fea0003800000 */
.L_x_3908:
        /* <DEDUP_REMOVED lines=117> */
.L_x_3913:
[----:B------:R-:W-:Y:S05]  /*9770*/  BSYNC B5 ;  /* 0x0000000000057941 */ /* 0x000fea0003800000 */
.L_x_3912:
[----:B------:R-:W-:-:S04]  /*9780*/  ISETP.NE.U32.AND P1, PT, R6, RZ, PT ;  /* 0x000000ff0600720c */ /* 0x000fc80003f25070 */
[----:B------:R-:W-:-:S13]  /*9790*/  ISETP.NE.OR.EX P0, PT, R46, RZ, P0, P1 ;  /* 0x000000ff2e00720c */ /* 0x000fda0000705710 */
[----:B------:R-:W-:Y:S01]  /*97a0*/  @!P0 BREAK B2 ;  /* 0x0000000000028942 */ /* 0x000fe20003800000 */
[----:B------:R-:W-:Y:S05]  /*97b0*/  @!P0 BRA `(.L_x_3905) ;  /* 0x0000040000008947 */ /* 0x000fea0003800000 */
.L_x_3907:
[----:B------:R-:W-:Y:S05]  /*97c0*/  BSYNC B2 ;  /* 0x0000000000027941 */ /* 0x000fea0003800000 */
.L_x_3906:
[----:B------:R-:W-:Y:S02]  /*97d0*/  BSSY B2, `(.L_x_3914) ;  /* 0x000003c000027945 */ /* 0x000fe40003800000 */
.L_x_3915:
        /* <DEDUP_REMOVED lines=60> */
.L_x_3914:
[----:B------:R-:W-:Y:S02]  /*9ba0*/  MOV R16, R10 ;  /* 0x0000000a00107202 */ /* 0x000fe40000000f00 */
[----:B------:R-:W-:Y:S02]  /*9bb0*/  MOV R17, R11 ;  /* 0x0000000b00117202 */ /* 0x000fe40000000f00 */
.L_x_3905:
[----:B0-----:R-:W-:Y:S05]  /*9bc0*/  BSYNC B3 ;  /* 0x0000000000037941 */ /* 0x001fea0003800000 */
.L_x_3904:
        /* <DEDUP_REMOVED lines=35> */
.L_x_3903:
[----:B------:R-:W-:Y:S05]  /*9e00*/  BSYNC B4 ;  /* 0x0000000000047941 */ /* 0x000fea0003800000 */
.L_x_3902:
[----:B------:R0:W-:Y:S01]  /*9e10*/  STG.E [R8.64], R48 ;  /* 0x0000003008007986 */ /* 0x0001e2000c101904 */
[----:B------:R-:W-:-:S04]  /*9e20*/  IADD3 R3, R3, 0x80, RZ ;  /* 0x0000008003037810 */ /* 0x000fc80007ffe0ff */
.L_x_3884:
        /* <DEDUP_REMOVED lines=333> */
.L_x_3917:
        /* <DEDUP_REMOVED lines=61> */
.L_x_3927:
        /* <DEDUP_REMOVED lines=216> */
.L_x_3926:
[----:B------:R-:W-:Y:S02]  /*c450*/  MOV R16, R10 ;  /* 0x0000000a00107202 */ /* 0x000fe40000000f00 */
[----:B------:R-:W-:Y:S02]  /*c460*/  MOV R17, R11 ;  /* 0x0000000b00117202 */ /* 0x000fe40000000f00 */
.L_x_3925:
[----:B------:R-:W-:Y:S05]  /*c470*/  BSYNC B5 ;  /* 0x0000000000057941 */ /* 0x000fea0003800000 */
.L_x_3924:
        /* <DEDUP_REMOVED lines=117> */
.L_x_3929:
[----:B------:R-:W-:Y:S05]  /*cbd0*/  BSYNC B5 ;  /* 0x0000000000057941 */ /* 0x000fea0003800000 */
.L_x_3928:
[----:B------:R-:W-:-:S04]  /*cbe0*/  ISETP.NE.U32.AND P1, PT, R6, RZ, PT ;  /* 0x000000ff0600720c */ /* 0x000fc80003f25070 */
[----:B------:R-:W-:-:S13]  /*cbf0*/  ISETP.NE.OR.EX P0, PT, R46, RZ, P0, P1 ;  /* 0x000000ff2e00720c */ /* 0x000fda0000705710 */
[----:B------:R-:W-:Y:S01]  /*cc00*/  @!P0 BREAK B2 ;  /* 0x0000000000028942 */ /* 0x000fe20003800000 */
[----:B------:R-:W-:Y:S05]  /*cc10*/  @!P0 BRA `(.L_x_3921) ;  /* 0x0000040000008947 */ /* 0x000fea0003800000 */
.L_x_3923:
[----:B------:R-:W-:Y:S05]  /*cc20*/  BSYNC B2 ;  /* 0x0000000000027941 */ /* 0x000fea0003800000 */
.L_x_3922:
[----:B------:R-:W-:Y:S02]  /*cc30*/  BSSY B2, `(.L_x_3930) ;  /* 0x000003c000027945 */ /* 0x000fe40003800000 */
.L_x_3931:
        /* <DEDUP_REMOVED lines=60> */
.L_x_3930:
[----:B------:R-:W-:Y:S02]  /*d000*/  MOV R16, R10 ;  /* 0x0000000a00107202 */ /* 0x000fe40000000f00 */
[----:B------:R-:W-:Y:S02]  /*d010*/  MOV R17, R11 ;  /* 0x0000000b00117202 */ /* 0x000fe40000000f00 */
.L_x_3921:
[----:B0-----:R-:W-:Y:S05]  /*d020*/  BSYNC B3 ;  /* 0x0000000000037941 */ /* 0x001fea0003800000 */
.L_x_3920:
        /* <DEDUP_REMOVED lines=35> */
.L_x_3919:
[----:B------:R-:W-:Y:S05]  /*d260*/  BSYNC B4 ;  /* 0x0000000000047941 */ /* 0x000fea0003800000 */
.L_x_3918:
[----:B------:R0:W-:Y:S01]  /*d270*/  STG.E [R8.64], R48 ;  /* 0x0000003008007986 */ /* 0x0001e2000c101904 */
[----:B------:R-:W-:-:S04]  /*d280*/  IADD3 R3, R3, 0x80, RZ ;  /* 0x0000008003037810 */ /* 0x000fc80007ffe0ff */
.L_x_3900:
        /* <DEDUP_REMOVED lines=333> */
.L_x_3933:
        /* <DEDUP_REMOVED lines=61> */
.L_x_3943:
        /* <DEDUP_REMOVED lines=216> */
.L_x_3942:
[----:B------:R-:W-:Y:S02]  /*f8b0*/  MOV R16, R10 ;  /* 0x0000000a00107202 */ /* 0x000fe40000000f00 */
[----:B------:R-:W-:Y:S02]  /*f8c0*/  MOV R17, R11 ;  /* 0x0000000b00117202 */ /* 0x000fe40000000f00 */
.L_x_3941:
[----:B------:R-:W-:Y:S05]  /*f8d0*/  BSYNC B5 ;  /* 0x0000000000057941 */ /* 0x000fea0003800000 */
.L_x_3940:
        /* <DEDUP_REMOVED lines=117> */
.L_x_3945:
[----:B------:R-:W-:Y:S05]  /*10030*/  BSYNC B5 ;  /* 0x0000000000057941 */ /* 0x000fea0003800000 */
.L_x_3944:
[----:B------:R-:W-:-:S04]  /*10040*/  ISETP.NE.U32.AND P1, PT, R6, RZ, PT ;  /* 0x000000ff0600720c */ /* 0x000fc80003f25070 */
[----:B------:R-:W-:-:S13]  /*10050*/  ISETP.NE.OR.EX P0, PT, R46, RZ, P0, P1 ;  /* 0x000000ff2e00720c */ /* 0x000fda0000705710 */
[----:B------:R-:W-:Y:S01]  /*10060*/  @!P0 BREAK B2 ;  /* 0x0000000000028942 */ /* 0x000fe20003800000 */
[----:B------:R-:W-:Y:S05]  /*10070*/  @!P0 BRA `(.L_x_3937) ;  /* 0x0000040000008947 */ /* 0x000fea0003800000 */
.L_x_3939:
[----:B------:R-:W-:Y:S05]  /*10080*/  BSYNC B2 ;  /* 0x0000000000027941 */ /* 0x000fea0003800000 */
.L_x_3938:
[----:B------:R-:W-:Y:S02]  /*10090*/  BSSY B2, `(.L_x_3946) ;  /* 0x000003c000027945 */ /* 0x000fe40003800000 */
.L_x_3947:
        /* <DEDUP_REMOVED lines=60> */
.L_x_3946:
[----:B------:R-:W-:Y:S02]  /*10460*/  MOV R16, R10 ;  /* 0x0000000a00107202 */ /* 0x000fe40000000f00 */
[----:B------:R-:W-:Y:S02]  /*10470*/  MOV R17, R11 ;  /* 0x0000000b00117202 */ /* 0x000fe40000000f00 */
.L_x_3937:
[----:B0-----:R-:W-:Y:S05]  /*10480*/  BSYNC B3 ;  /* 0x0000000000037941 */ /* 0x001fea0003800000 */
.L_x_3936:
        /* <DEDUP_REMOVED lines=35> */
.L_x_3935:
[----:B------:R-:W-:Y:S05]  /*106c0*/  BSYNC B4 ;  /* 0x0000000000047941 */ /* 0x000fea0003800000 */
.L_x_3934:
[----:B------:R0:W-:Y:S01]  /*106d0*/  STG.E [R8.64], R48 ;  /* 0x0000003008007986 */ /* 0x0001e2000c101904 */
[----:B------:R-:W-:-:S04]  /*106e0*/  IADD3 R3, R3, 0x80, RZ ;  /* 0x0000008003037810 */ /* 0x000fc80007ffe0ff */
.L_x_3916:
        /* <DEDUP_REMOVED lines=334> */
.L_x_3949:
        /* <DEDUP_REMOVED lines=61> */
.L_x_3959:
        /* <DEDUP_REMOVED lines=216> */
.L_x_3958:
[----:B------:R-:W-:Y:S02]  /*12d20*/  MOV R16, R10 ;  /* 0x0000000a00107202 */ /* 0x000fe40000000f00 */
[----:B------:R-:W-:Y:S02]  /*12d30*/  MOV R17, R11 ;  /* 0x0000000b00117202 */ /* 0x000fe40000000f00 */
.L_x_3957:
[----:B------:R-:W-:Y:S05]  /*12d40*/  BSYNC B5 ;  /* 0x0000000000057941 */ /* 0x000fea0003800000 */
.L_x_3956:
        /* <DEDUP_REMOVED lines=117> */
.L_x_3961:
[----:B------:R-:W-:Y:S05]  /*134a0*/  BSYNC B5 ;  /* 0x0000000000057941 */ /* 0x000fea0003800000 */
.L_x_3960:
[----:B------:R-:W-:-:S04]  /*134b0*/  ISETP.NE.U32.AND P1, PT, R6, RZ, PT ;  /* 0x000000ff0600720c */ /* 0x000fc80003f25070 */
[----:B------:R-:W-:-:S13]  /*134c0*/  ISETP.NE.OR.EX P0, PT, R46, RZ, P0, P1 ;  /* 0x000000ff2e00720c */ /* 0x000fda0000705710 */
[----:B------:R-:W-:Y:S01]  /*134d0*/  @!P0 BREAK B2 ;  /* 0x0000000000028942 */ /* 0x000fe20003800000 */
[----:B------:R-:W-:Y:S05]  /*134e0*/  @!P0 BRA `(.L_x_3953) ;  /* 0x0000040000008947 */ /* 0x000fea0003800000 */
.L_x_3955:
[----:B------:R-:W-:Y:S05]  /*134f0*/  BSYNC B2 ;  /* 0x0000000000027941 */ /* 0x000fea0003800000 */
.L_x_3954:
[----:B------:R-:W-:Y:S02]  /*13500*/  BSSY B2, `(.L_x_3962) ;  /* 0x000003c000027945 */ /* 0x000fe40003800000 */
.L_x_3963:
        /* <DEDUP_REMOVED lines=60> */
.L_x_3962:
[----:B------:R-:W-:Y:S02]  /*138d0*/  MOV R16, R10 ;  /* 0x0000000a00107202 */ /* 0x000fe40000000f00 */
[----:B------:R-:W-:Y:S02]  /*138e0*/  MOV R17, R11 ;  /* 0x0000000b00117202 */ /* 0x000fe40000000f00 */
.L_x_3953:
[----:B0-----:R-:W-:Y:S05]  /*138f0*/  BSYNC B3 ;  /* 0x0000000000037941 */ /* 0x001fea0003800000 */
.L_x_3952:
        /* <DEDUP_REMOVED lines=35> */
.L_x_3951:
[----:B------:R-:W-:Y:S05]  /*13b30*/  BSYNC B4 ;  /* 0x0000000000047941 */ /* 0x000fea0003800000 */
.L_x_3950:
[----:B------:R0:W-:Y:S01]  /*13b40*/  STG.E [R8.64], R48 ;  /* 0x0000003008007986 */ /* 0x0001e2000c101904 */
[----:B------:R-:W-:-:S04]  /*13b50*/  IADD3 R3, R3, 0x80, RZ ;  /* 0x0000008003037810 */ /* 0x000fc80007ffe0ff */
.L_x_3932:
[----:B------:R-:W-:-:S13]  /*13b60*/  ISETP.GE.AND P0, PT, R3, c[0x0][0x160], PT ;  /* 0x0000580003007a0c */ /* 0x000fda0003f06270 */
[----:B------:R-:W-:Y:S01]  /*13b70*/  @P0 BREAK B0 ;  /* 0x0000000000000942 */ /* 0x000fe20003800000 */
[----:B------:R-:W-:Y:S05]  /*13b80*/  @P0 BRA `(.L_x_3948) ;  /* 0x0000345000000947 */ /* 0x000fea0003800000 */
[----:B------:R-:W-:Y:S05]  /*13b90*/  BSYNC B0 ;  /* 0x0000000000007941 */ /* 0x000fea0003800000 */
.L_x_3883:
        /* <DEDUP_REMOVED lines=331> */
.L_x_3964:
        /* <DEDUP_REMOVED lines=61> */
.L_x_3974:
        /* <DEDUP_REMOVED lines=216> */
.L_x_3973:
[----:B------:R-:W-:Y:S02]  /*161a0*/  MOV R16, R10 ;  /* 0x0000000a00107202 */ /* 0x000fe40000000f00 */
[----:B------:R-:W-:Y:S02]  /*161b0*/  MOV R17, R11 ;  /* 0x0000000b00117202 */ /* 0x000fe40000000f00 */
.L_x_3972:
[----:B------:R-:W-:Y:S05]  /*161c0*/  BSYNC B5 ;  /* 0x0000000000057941 */ /* 0x000fea0003800000 */
.L_x_3971:
        /* <DEDUP_REMOVED lines=117> */
.L_x_3976:
[----:B------:R-:W-:Y:S05]  /*16920*/  BSYNC B5 ;  /* 0x0000000000057941 */ /* 0x000fea0003800000 */
.L_x_3975:
[----:B------:R-:W-:-:S04]  /*16930*/  ISETP.NE.U32.AND P1, PT, R6, RZ, PT ;  /* 0x000000ff0600720c */ /* 0x000fc80003f25070 */
[----:B------:R-:W-:-:S13]  /*16940*/  ISETP.NE.OR.EX P0, PT, R46, RZ, P0, P1 ;  /* 0x000000ff2e00720c */ /* 0x000fda0000705710 */
[----:B------:R-:W-:Y:S01]  /*16950*/  @!P0 BREAK B2 ;  /* 0x0000000000028942 */ /* 0x000fe20003800000 */
[----:B------:R-:W-:Y:S05]  /*16960*/  @!P0 BRA `(.L_x_3968) ;  /* 0x0000040000008947 */ /* 0x000fea0003800000 */
.L_x_3970:
[----:B------:R-:W-:Y:S05]  /*16970*/  BSYNC B2 ;  /* 0x0000000000027941 */ /* 0x000fea0003800000 */
.L_x_3969:
[----:B------:R-:W-:Y:S02]  /*16980*/  BSSY B2, `(.L_x_3977) ;  /* 0x000003c000027945 */ /* 0x000fe40003800000 */
.L_x_3978:
        /* <DEDUP_REMOVED lines=60> */
.L_x_3977:
[----:B------:R-:W-:Y:S02]  /*16d50*/  MOV R16, R10 ;  /* 0x0000000a00107202 */ /* 0x000fe40000000f00 */
[----:B------:R-:W-:Y:S02]  /*16d60*/  MOV R17, R11 ;  /* 0x0000000b00117202 */ /* 0x000fe40000000f00 */
.L_x_3968:
[----:B0-----:R-:W-:Y:S05]  /*16d70*/  BSYNC B3 ;  /* 0x0000000000037941 */ /* 0x001fea0003800000 */
.L_x_3967:
        /* <DEDUP_REMOVED lines=35> */
.L_x_3966:
[----:B------:R-:W-:Y:S05]  /*16fb0*/  BSYNC B4 ;  /* 0x0000000000047941 */ /* 0x000fea0003800000 */
.L_x_3965:
[----:B------:R0:W-:Y:S01]  /*16fc0*/  STG.E [R8.64], R48 ;  /* 0x0000003008007986 */ /* 0x0001e2000c101904 */
[----:B------:R-:W-:-:S03]  /*16fd0*/  IADD3 R3, R3, 0x80, RZ ;  /* 0x0000008003037810 */ /* 0x000fc60007ffe0ff */
.L_x_3948:
[----:B------:R-:W-:Y:S05]  /*16fe0*/  BSYNC B1 ;  /* 0x0000000000017941 */ /* 0x000fea0003800000 */
.L_x_3882:
        /* <DEDUP_REMOVED lines=334> */
.L_x_3979:
        /* <DEDUP_REMOVED lines=61> */
.L_x_3989:
        /* <DEDUP_REMOVED lines=46> */
[----:B------:R-:W-:-:S03]  /*18b80*/  LEA R18, P1, R12, R0, 0x2 ;  /* 0x000000000c127211 */ /* 0x000fc600078210ff */
[----:B------:R1:W5:Y:S01]  /*18b90*/  LDG.E.CONSTANT R42, [R16.64] ;  /* 0x00000004102a7981 */ /* 0x000362000c1e9900 */
[----:B------:R-:W-:Y:S01]  /*18ba0*/  IADD3 R13, R13, R19, RZ ;  /* 0x000000130d0d7210 */ /* 0x000fe20007ffe0ff */
[----:B------:R-:W-:-:S03]  /*18bb0*/  IMAD R21, R21, c[0x0][0x538], RZ ;  /* 0x00014e0015157a24 */ /* 0x000fc600078e02ff */
[----:B------:R-:W-:Y:S01]  /*18bc0*/  LEA.HI.X R19, R12, R2, R13, 0x2, P1 ;  /* 0x000000020c137211 */ /* 0x000fe200008f140d */
[----:B------:R-:W-:-:S04]  /*18bd0*/  IMAD.WIDE.U32 R12, R20, c[0x0][0x538], RZ ;  /* 0x00014e00140c7a25 */ /* 0x000fc800078e00ff */
[----:B------:R-:W-:Y:S01]  /*18be0*/  IMAD R21, R20, c[0x0][0x53c], R21 ;  /* 0x00014f0014157a24 */ /* 0x000fe200078e0215 */
[----:B0-----:R-:W-:Y:S01]  /*18bf0*/  LEA R14, P1, R12, R0, 0x2 ;  /* 0x000000000c0e7211 */ /* 0x001fe200078210ff */
[----:B------:R0:W5:Y:S03]  /*18c00*/  LDG.E.CONSTANT R20, [R18.64] ;  /* 0x0000000412147981 */ /* 0x000166000c1e9900 */
        /* <DEDUP_REMOVED lines=13> */
[----:B0-----:R-:W-:-:S03]  /*18ce0*/  LEA R18, P1, R12, R0, 0x2 ;  /* 0x000000000c127211 */ /* 0x001fc600078210ff */
[----:B------:R-:W-:Y:S01]  /*18cf0*/  IADD3 R13, R13, R23, RZ ;  /* 0x000000170d0d7210 */ /* 0x000fe20007ffe0ff */
[----:B------:R-:W-:-:S03]  /*18d00*/  IMAD R23, R27, c[0x0][0x538], RZ ;  /* 0x00014e001b177a24 */ /* 0x000fc600078e02ff */
[----:B------:R-:W-:Y:S01]  /*18d10*/  LEA.HI.X R19, R12, R2, R13, 0x2, P1 ;  /* 0x000000020c137211 */ /* 0x000fe200008f140d */
[----:B------:R-:W-:-:S04]  /*18d20*/  IMAD.WIDE.U32 R12, R26, c[0x0][0x538], RZ ;  /* 0x00014e001a0c7a25 */ /* 0x000fc800078e00ff */
[----:B------:R-:W-:Y:S01]  /*18d30*/  IMAD R27, R26, c[0x0][0x53c], R23 ;  /* 0x00014f001a1b7a24 */ /* 0x000fe200078e0217 */
[----:B-1----:R-:W-:Y:S01]  /*18d40*/  LEA R14, P1, R12, R0, 0x2 ;  /* 0x000000000c0e7211 */ /* 0x002fe200078210ff */
        /* <DEDUP_REMOVED lines=42> */
[----:B------:R0:W5:Y:S01]  /*18ff0*/  LDG.E.CONSTANT R18, [R18.64] ;  /* 0x0000000412127981 */ /* 0x000162000c1e9900 */
        /* <DEDUP_REMOVED lines=9> */
[----:B------:R-:W5:Y:S01]  /*19090*/  LDG.E.CONSTANT R16, [R16.64] ;  /* 0x0000000410107981 */ /* 0x000f62000c1e9900 */
[----:B--2---:R-:W-:-:S05]  /*190a0*/  SHF.R.S32.HI R14, RZ, 0x1f, R44 ;  /* 0x0000001fff0e7819 */ /* 0x004fca000001142c */
[----:B0-----:R-:W-:Y:S02]  /*190b0*/  IMAD R19, R14, R3, RZ ;  /* 0x000000030e137224 */ /* 0x001fe400078e02ff */
[----:B------:R-:W-:-:S04]  /*190c0*/  IMAD.WIDE.U32 R14, R3, R44, R46 ;  /* 0x0000002c030e7225 */ /* 0x000fc800078e002e */
[----:B------:R-:W-:Y:S01]  /*190d0*/  IMAD R19, R44, R6, R19 ;  /* 0x000000062c137224 */ /* 0x000fe200078e0213 */
[----:B---3--:R-:W-:-:S04]  /*190e0*/  SHF.R.S32.HI R30, RZ, 0x1f, R48 ;  /* 0x0000001fff1e7819 */ /* 0x008fc80000011430 */
[----:B------:R-:W-:Y:S01]  /*190f0*/  IADD3 R15, R15, R19, RZ ;  /* 0x000000130f0f7210 */ /* 0x000fe20007ffe0ff */
[----:B-1----:R-:W-:-:S04]  /*19100*/  IMAD R13, R30, R3, RZ ;  /* 0x000000031e0d7224 */ /* 0x002fc800078e02ff */
[----:B------:R-:W-:Y:S02]  /*19110*/  IMAD R13, R48, R6, R13 ;  /* 0x00000006300d7224 */ /* 0x000fe400078e020d */
[----:B------:R-:W-:Y:S01]  /*19120*/  IMAD.WIDE.U32 R14, R3, R48, R14 ;  /* 0x00000030030e7225 */ /* 0x000fe200078e000e */
        /* <DEDUP_REMOVED lines=79> */
.L_x_3988:
[----:B------:R-:W-:Y:S02]  /*19620*/  MOV R14, R10 ;  /* 0x0000000a000e7202 */ /* 0x000fe40000000f00 */
[----:B------:R-:W-:Y:S02]  /*19630*/  MOV R15, R11 ;  /* 0x0000000b000f7202 */ /* 0x000fe40000000f00 */
.L_x_3987:
[----:B------:R-:W-:Y:S05]  /*19640*/  BSYNC B4 ;  /* 0x0000000000047941 */ /* 0x000fea0003800000 */
.L_x_3986:
        /* <DEDUP_REMOVED lines=24> */
[----:B------:R-:W-:Y:S01]  /*197d0*/  IADD3 R23, R29, R31, RZ ;  /* 0x0000001f1d177210 */ /* 0x000fe20007ffe0ff */
[----:B------:R0:W2:Y:S01]  /*197e0*/  LDG.E.CONSTANT R22, [R26.64] ;  /* 0x000000041a167981 */ /* 0x0000a2000c1e9900 */
[----:B----4-:R-:W-:Y:S02]  /*197f0*/  IMAD R25, R25, c[0x0][0x538], RZ ;  /* 0x00014e0019197a24 */ /* 0x010fe400078e02ff */
[----:B------:R-:W-:Y:S01]  /*19800*/  LEA.HI.X R31, R28, R2, R23, 0x2, P0 ;  /* 0x000000021c1f7211 */ /* 0x000fe200000f1417 */
[----:B------:R-:W-:-:S04]  /*19810*/  IMAD.WIDE.U32 R28, R24, c[0x0][0x538], RZ ;  /* 0x00014e00181c7a25 */ /* 0x000fc800078e00ff */
[----:B------:R-:W-:Y:S01]  /*19820*/  IMAD R25, R24, c[0x0][0x53c], R25 ;  /* 0x00014f0018197a24 */ /* 0x000fe200078e0219 */
[----:B------:R1:W3:Y:S01]  /*19830*/  LDG.E.CONSTANT R23, [R30.64] ;  /* 0x000000041e177981 */ /* 0x0002e2000c1e9900 */
[----:B------:R-:W-:Y:S01]  /*19840*/  LEA R32, P0, R28, R0, 0x2 ;  /* 0x000000001c207211 */ /* 0x000fe200078010ff */
[----:B-----5:R-:W-:Y:S02]  /*19850*/  IMAD R21, R21, c[0x0][0x538], RZ ;  /* 0x00014e0015157a24 */ /* 0x020fe400078e02ff */
[----:B------:R-:W-:Y:S02]  /*19860*/  IADD3 R25, R29, R25, RZ ;  /* 0x000000191d197210 */ /* 0x000fe40007ffe0ff */
[----:B------:R-:W-:Y:S02]  /*19870*/  IMAD R21, R20, c[0x0][0x53c], R21 ;  /* 0x00014f0014157a24 */ /* 0x000fe400078e0215 */
[----:B------:R-:W-:Y:S01]  /*19880*/  LEA.HI.X R33, R28, R2, R25, 0x2, P0 ;  /* 0x000000021c217211 */ /* 0x000fe200000f1419 */
[----:B------:R-:W-:-:S04]  /*19890*/  IMAD.WIDE.U32 R24, R20, c[0x0][0x538], RZ ;  /* 0x00014e0014187a25 */ /* 0x000fc800078e00ff */
[----:B------:R-:W4:Y:S01]  /*198a0*/  LDG.E.CONSTANT R20, [R32.64] ;  /* 0x0000000420147981 */ /* 0x000f22000c1e9900 */
[----:B0-----:R-:W-:Y:S01]  /*198b0*/  IMAD R27, R19, c[0x0][0x538], RZ ;  /* 0x00014e00131b7a24 */ /* 0x001fe200078e02ff */
[----:B------:R-:W-:Y:S01]  /*198c0*/  LEA R26, P0, R24, R0, 0x2 ;  /* 0x00000000181a7211 */ /* 0x000fe200078010ff */
[----:B------:R-:W-:Y:S01]  /*198d0*/  IMAD.WIDE.U32 R28, R18, c[0x0][0x538], RZ ;  /* 0x00014e00121c7a25 */ /* 0x000fe200078e00ff */
[----:B------:R-:W-:-:S03]  /*198e0*/  IADD3 R19, R25, R21, RZ ;  /* 0x0000001519137210 */ /* 0x000fc60007ffe0ff */
[----:B------:R-:W-:Y:S01]  /*198f0*/  IMAD R21, R18, c[0x0][0x53c], R27 ;  /* 0x00014f0012157a24 */ /* 0x000fe200078e021b */
[----:B------:R-:W-:Y:S02]  /*19900*/  LEA.HI.X R27, R24, R2, R19, 0x2, P0 ;  /* 0x00000002181b7211 */ /* 0x000fe400000f1413 */
[C---:B------:R-:W-:Y:S02]  /*19910*/  LEA R34, P0, R28.reuse, R0, 0x2 ;  /* 0x000000001c227211 */ /* 0x040fe400078010ff */
[----:B------:R-:W-:Y:S01]  /*19920*/  IADD3 R19, R29, R21, RZ ;  /* 0x000000151d137210 */ /* 0x000fe20007ffe0ff */
[----:B------:R0:W5:Y:S01]  /*19930*/  LDG.E.CONSTANT R18, [R26.64] ;  /* 0x000000041a127981 */ /* 0x000162000c1e9900 */
[----:B------:R-:W-:Y:S02]  /*19940*/  IMAD R17, R17, c[0x0][0x538], RZ ;  /* 0x00014e0011117a24 */ /* 0x000fe400078e02ff */
[----:B------:R-:W-:Y:S01]  /*19950*/  LEA.HI.X R35, R28, R2, R19, 0x2, P0 ;  /* 0x000000021c237211 */ /* 0x000fe200000f1413 */
[----:B------:R-:W-:-:S04]  /*19960*/  IMAD.WIDE.U32 R24, R16, c[0x0][0x538], RZ ;  /* 0x00014e0010187a25 */ /* 0x000fc800078e00ff */
[----:B------:R-:W-:Y:S02]  /*19970*/  IMAD R17, R16, c[0x0][0x53c], R17 ;  /* 0x00014f0010117a24 */ /* 0x000fe400078e0211 */
[----:B------:R-:W5:Y:S01]  /*19980*/  LDG.E.CONSTANT R16, [R34.64] ;  /* 0x0000000422107981 */ /* 0x000f62000c1e9900 */
[----:B------:R-:W-:Y:S01]  /*19990*/  IMAD R19, R15, c[0x0][0x538], RZ ;  /* 0x00014e000f137a24 */ /* 0x000fe200078e02ff */
[----:B------:R-:W-:Y:S01]  /*199a0*/  LEA R28, P0, R24, R0, 0x2 ;  /* 0x00000000181c7211 */ /* 0x000fe200078010ff */
[----:B-1----:R-:W-:Y:S01]  /*199b0*/  IMAD.WIDE.U32 R30, R14, c[0x0][0x538], RZ ;  /* 0x00014e000e1e7a25 */ /* 0x002fe200078e00ff */
[----:B------:R-:W-:-:S03]  /*199c0*/  IADD3 R15, R25, R17, RZ ;  /* 0x00000011190f7210 */ /* 0x000fc60007ffe0ff */
[----:B------:R-:W-:Y:S01]  /*199d0*/  IMAD R19, R14, c[0x0][0x53c], R19 ;  /* 0x00014f000e137a24 */ /* 0x000fe200078e0213 */
[----:B------:R-:W-:Y:S02]  /*199e0*/  LEA.HI.X R29, R24, R2, R15, 0x2, P0 ;  /* 0x00000002181d7211 */ /* 0x000fe400000f140f */
[C---:B0-----:R-:W-:Y:S02]  /*199f0*/  LEA R26, P0, R30.reuse, R0, 0x2 ;  /* 0x000000001e1a7211 */ /* 0x041fe400078010ff */
[----:B------:R-:W-:Y:S01]  /*19a00*/  IADD3 R15, R31, R19, RZ ;  /* 0x000000131f0f7210 */ /* 0x000fe20007ffe0ff */
[----:B------:R-:W5:Y:S01]  /*19a10*/  LDG.E.CONSTANT R14, [R28.64] ;  /* 0x000000041c0e7981 */ /* 0x000f62000c1e9900 */
[----:B------:R-:W-:Y:S02]  /*19a20*/  IMAD R13, R13, c[0x0][0x538], RZ ;  /* 0x00014e000d0d7a24 */ /* 0x000fe400078e02ff */
[----:B------:R-:W-:Y:S01]  /*19a30*/  LEA.HI.X R27, R30, R2, R15, 0x2, P0 ;  /* 0x000000021e1b7211 */ /* 0x000fe200000f140f */
[----:B------:R-:W-:-:S04]  /*19a40*/  IMAD.WIDE.U32 R24, R12, c[0x0][0x538], RZ ;  /* 0x00014e000c187a25 */ /* 0x000fc800078e00ff */
[----:B------:R-:W-:Y:S02]  /*19a50*/  IMAD R15, R12, c[0x0][0x53c], R13 ;  /* 0x00014f000c0f7a24 */ /* 0x000fe400078e020d */
[----:B------:R-:W5:Y:S01]  /*19a60*/  LDG.E.CONSTANT R13, [R26.64] ;  /* 0x000000041a0d7981 */ /* 0x000f62000c1e9900 */
[----:B------:R-:W-:Y:S02]  /*19a70*/  LEA R30, P0, R24, R0, 0x2 ;  /* 0x00000000181e7211 */ /* 0x000fe400078010ff */
[----:B------:R-:W-:-:S04]  /*19a80*/  IADD3 R15, R25, R15, RZ ;  /* 0x0000000f190f7210 */ /* 0x000fc80007ffe0ff */
[----:B------:R-:W-:-:S05]  /*19a90*/  LEA.HI.X R31, R24, R2, R15, 0x2, P0 ;  /* 0x00000002181f7211 */ /* 0x000fca00000f140f */
[----:B------:R-:W5:Y:S01]  /*19aa0*/  LDG.E.CONSTANT R12, [R30.64] ;  /* 0x000000041e0c7981 */ /* 0x000f62000c1e9900 */
        /* <DEDUP_REMOVED lines=30> */
[----:B------:R-:W-:-:S03]  /*19c90*/  SHF.R.S32.HI R18, RZ, 0x1f, R13 ;  /* 0x0000001fff127819 */ /* 0x000fc6000001140d */
[----:B------:R-:W-:Y:S02]  /*19ca0*/  IMAD R19, R14, R6, R15 ;  /* 0x000000060e137224 */ /* 0x000fe400078e020f */
[----:B------:R-:W-:-:S04]  /*19cb0*/  IMAD.WIDE.U32 R14, R3, R14, R16 ;  /* 0x0000000e030e7225 */ /* 0x000fc800078e0010 */
[----:B------:R-:W-:Y:S01]  /*19cc0*/  IMAD R18, R18, R3, RZ ;  /* 0x0000000312127224 */ /* 0x000fe200078e02ff */
[----:B------:R-:W-:-:S03]  /*19cd0*/  IADD3 R15, R15, R19, RZ ;  /* 0x000000130f0f7210 */ /* 0x000fc60007ffe0ff */
[----:B------:R-:W-:Y:S01]  /*19ce0*/  IMAD R17, R13, R6, R18 ;  /* 0x000000060d117224 */ /* 0x000fe200078e0212 */
[----:B------:R-:W-:Y:S01]  /*19cf0*/  SHF.R.S32.HI R16, RZ, 0x1f, R12 ;  /* 0x0000001fff107819 */ /* 0x000fe2000001140c */
[----:B------:R-:W-:-:S04]  /*19d00*/  IMAD.WIDE.U32 R14, R3, R13, R14 ;  /* 0x0000000d030e7225 */ /* 0x000fc800078e000e */
[----:B------:R-:W-:Y:S01]  /*19d10*/  IMAD R13, R16, R3, RZ ;  /* 0x00000003100d7224 */ /* 0x000fe200078e02ff */
[----:B------:R-:W-:-:S03]  /*19d20*/  IADD3 R15, R15, R17, RZ ;  /* 0x000000110f0f7210 */ /* 0x000fc60007ffe0ff */
[----:B------:R-:W-:Y:S02]  /*19d30*/  IMAD R13, R12, R6, R13 ;  /* 0x000000060c0d7224 */ /* 0x000fe400078e020d */
[----:B------:R-:W-:Y:S01]  /*19d40*/  IMAD.WIDE.U32 R46, R3, R12, R14 ;  /* 0x0000000c032e7225 */ /* 0x000fe200078e000e */
[----:B------:R-:W-:-:S04]  /*19d50*/  IADD3 R14, P1, R10, 0x40, RZ ;  /* 0x000000400a0e7810 */ /* 0x000fc80007f3e0ff */
[----:B------:R-:W-:Y:S02]  /*19d60*/  IADD3.X R15, RZ, R11, RZ, P1, !PT ;  /* 0x0000000bff0f7210 */ /* 0x000fe40000ffe4ff */
[----:B------:R-:W-:Y:S02]  /*19d70*/  IADD3 R47, R47, R13, RZ ;  /* 0x0000000d2f2f7210 */ /* 0x000fe40007ffe0ff */
[----:B------:R-:W-:Y:S02]  /*19d80*/  MOV R10, R14 ;  /* 0x0000000e000a7202 */ /* 0x000fe40000000f00 */
[----:B------:R-:W-:Y:S02]  /*19d90*/  MOV R11, R15 ;  /* 0x0000000f000b7202 */ /* 0x000fe40000000f00 */
.L_x_3991:
[----:B------:R-:W-:Y:S05]  /*19da0*/  BSYNC B4 ;  /* 0x0000000000047941 */ /* 0x000fea0003800000 */
.L_x_3990:
[----:B------:R-:W-:-:S04]  /*19db0*/  ISETP.NE.U32.AND P1, PT, R5, RZ, PT ;  /* 0x000000ff0500720c */ /* 0x000fc80003f25070 */
[----:B------:R-:W-:-:S13]  /*19dc0*/  ISETP.NE.OR.EX P0, PT, R7, RZ, P0, P1 ;  /* 0x000000ff0700720c */ /* 0x000fda0000705710 */
[----:B------:R-:W-:Y:S01]  /*19dd0*/  @!P0 BREAK B3 ;  /* 0x0000000000038942 */ /* 0x000fe20003800000 */
[----:B------:R-:W-:Y:S05]  /*19de0*/  @!P0 BRA `(.L_x_3983) ;  /* 0x0000040000008947 */ /* 0x000fea0003800000 */
.L_x_3985:
[----:B------:R-:W-:Y:S05]  /*19df0*/  BSYNC B3 ;  /* 0x0000000000037941 */ /* 0x000fea0003800000 */
.L_x_3984:
[----:B------:R-:W-:Y:S02]  /*19e00*/  BSSY B3, `(.L_x_3992) ;  /* 0x000003c000037945 */ /* 0x000fe40003800000 */
.L_x_3993:
        /* <DEDUP_REMOVED lines=22> */
[----:B------:R-:W-:Y:S01]  /*19f70*/  IADD3 R15, R23, R15, RZ ;  /* 0x0000000f170f7210 */ /* 0x000fe20007ffe0ff */
[----:B------:R-:W3:Y:S01]  /*19f80*/  LDG.E.CONSTANT R21, [R20.64] ;  /* 0x0000000414157981 */ /* 0x000ee2000c1e9900 */
[----:B0-----:R-:W-:Y:S02]  /*19f90*/  IMAD.WIDE.U32 R16, R12, c[0x0][0x538], RZ ;  /* 0x00014e000c107a25 */ /* 0x001fe400078e00ff */
[----:B------:R-:W-:Y:S02]  /*19fa0*/  LEA.HI.X R15, R22, R2, R15, 0x2, P0 ;  /* 0x00000002160f7211 */ /* 0x000fe400000f140f */
[----:B------:R-:W-:Y:S01]  /*19fb0*/  IMAD R13, R12, c[0x0][0x53c], R13 ;  /* 0x00014f000c0d7a24 */ /* 0x000fe200078e020d */
[----:B------:R-:W-:-:S03]  /*19fc0*/  LEA R12, P0, R16, R0, 0x2 ;  /* 0x00000000100c7211 */ /* 0x000fc600078010ff */
[----:B------:R3:W4:Y:S01]  /*19fd0*/  LDG.E.CONSTANT R15, [R14.64] ;  /* 0x000000040e0f7981 */ /* 0x000722000c1e9900 */
[----:B------:R-:W-:-:S04]  /*19fe0*/  IADD3 R13, R17, R13, RZ ;  /* 0x0000000d110d7210 */ /* 0x000fc80007ffe0ff */
[----:B------:R-:W-:-:S05]  /*19ff0*/  LEA.HI.X R13, R16, R2, R13, 0x2, P0 ;  /* 0x00000002100d7211 */ /* 0x000fca00000f140d */
[----:B------:R0:W5:Y:S01]  /*1a000*/  LDG.E.CONSTANT R17, [R12.64] ;  /* 0x000000040c117981 */ /* 0x000162000c1e9900 */
[----:B------:R-:W-:Y:S02]  /*1a010*/  IADD3 R5, P0, R5, 0x4, RZ ;  /* 0x0000000405057810 */ /* 0x000fe40007f1e0ff */
[----:B------:R-:W-:Y:S02]  /*1a020*/  IADD3 R10, P1, R10, 0x20, RZ ;  /* 0x000000200a0a7810 */ /* 0x000fe40007f3e0ff */
[----:B------:R-:W-:Y:S02]  /*1a030*/  IADD3.X R7, RZ, R7, RZ, P0, !PT ;  /* 0x00000007ff077210 */ /* 0x000fe400007fe4ff */
[----:B------:R-:W-:Y:S02]  /*1a040*/  ISETP.NE.U32.AND P0, PT, R5, RZ, PT ;  /* 0x000000ff0500720c */ /* 0x000fe40003f05070 */
[----:B------:R-:W-:Y:S02]  /*1a050*/  IADD3.X R11, RZ, R11, RZ, P1, !PT ;  /* 0x0000000bff0b7210 */ /* 0x000fe40000ffe4ff */
[----:B------:R-:W-:-:S02]  /*1a060*/  ISETP.NE.AND.EX P0, PT, R7, RZ, PT, P0 ;  /* 0x000000ff0700720c */ /* 0x000fc40003f05300 */
        /* <DEDUP_REMOVED lines=22> */
.L_x_3992:
[----:B------:R-:W-:Y:S02]  /*1a1d0*/  MOV R14, R10 ;  /* 0x0000000a000e7202 */ /* 0x000fe40000000f00 */
[----:B------:R-:W-:Y:S02]  /*1a1e0*/  MOV R15, R11 ;  /* 0x0000000b000f7202 */ /* 0x000fe40000000f00 */
.L_x_3983:
[----:B0-----:R-:W-:Y:S05]  /*1a1f0*/  BSYNC B1 ;  /* 0x0000000000017941 */ /* 0x001fea0003800000 */
.L_x_3982:
        /* <DEDUP_REMOVED lines=13> */
[----:B--2--5:R-:W-:-:S12]  /*1a2d0*/  IMAD R46, R3, R6, R46 ;  /* 0x00000006032e7224 */ /* 0x024fd800078e022e */
        /* <DEDUP_REMOVED lines=19> */
[----:B--2---:R-:W-:-:S04]  /*1a410*/  IMAD R46, R3, R4, R46 ;  /* 0x00000004032e7224 */ /* 0x004fc800078e022e */
[----:B---3--:R-:W-:Y:S02]  /*1a420*/  @P0 IMAD R46, R3, R6, R46 ;  /* 0x00000006032e0224 */ /* 0x008fe400078e022e */
.L_x_3981:
[----:B------:R-:W-:Y:S05]  /*1a430*/  BSYNC B2 ;  /* 0x0000000000027941 */ /* 0x000fea0003800000 */
.L_x_3980:
[----:B------:R-:W-:Y:S01]  /*1a440*/  WARPSYNC 0xffffffff ;  /* 0xffffffff00007948 */ /* 0x000fe20003800000 */
[----:B------:R-:W-:Y:S01]  /*1a450*/  STG.E [R8.64], R46 ;  /* 0x0000002e08007986 */ /* 0x000fe2000c101904 */
[----:B------:R-:W-:Y:S05]  /*1a460*/  EXIT ;  /* 0x000000000000794d */ /* 0x000fea0003800000 */
.L_x_3994:
        /* <DEDUP_REMOVED lines=9> */
.L_x_16267:


//--------------------- .text._ZN2at6native73_GLOBAL__N__c8866d80_35_SparseBinaryOpIntersectionKernel_cu_1520ed90_315312apply_kernelILi128ELi8EZNS1_29binary_op_intersection_kernelINS1_5MulOpEalEEvRNS_14TensorIteratorEllRKNS_6TensorEbEUliE_EEviT1_ --------------------------
	.section	.text._ZN2at6native73_GLOBAL__N__c8866d80_35_SparseBinaryOpIntersectionKernel_cu_1520ed90_315312apply_kernelILi128ELi8EZNS1_29binary_op_intersection_kernelINS1_5MulOpEalEEvRNS_14TensorIteratorEllRKNS_6TensorEbEUliE_EEviT1_,"ax",@progbits
	.sectioninfo	@"SHI_REGISTERS=54"
	.align	128
.text._ZN2at6native73_GLOBAL__N__c8866d80_35_SparseBinaryOpIntersectionKernel_cu_1520ed90_315312apply_kernelILi128ELi8EZNS1_29binary_op_intersection_kernelINS1_5MulOpEalEEvRNS_14TensorIteratorEllRKNS_6TensorEbEUliE_EEviT1_:
        .type           _ZN2at6native73_GLOBAL__N__c8866d80_35_SparseBinaryOpIntersectionKernel_cu_1520ed90_315312apply_kernelILi128ELi8EZNS1_29binary_op_intersection_kernelINS1_5MulOpEalEEvRNS_14TensorIteratorEllRKNS_6TensorEbEUliE_EEviT1_,@function
        .size           _ZN2at6native73_GLOBAL__N__c8866d80_35_SparseBinaryOpIntersectionKernel_cu_1520ed90_315312apply_kernelILi128ELi8EZNS1_29binary_op_intersection_kernelINS1_5MulOpEalEEvRNS_14TensorIteratorEllRKNS_6TensorEbEUliE_EEviT1_,(.L_x_16268 - _ZN2at6native73_GLOBAL__N__c8866d80_35_SparseBinaryOpIntersectionKernel_cu_1520ed90_315312apply_kernelILi128ELi8EZNS1_29binary_op_intersection_kernelINS1_5MulOpEalEEvRNS_14TensorIteratorEllRKNS_6TensorEbEUliE_EEviT1_)
        .other          _ZN2at6native73_GLOBAL__N__c8866d80_35_SparseBinaryOpIntersectionKernel_cu_1520ed90_315312apply_kernelILi128ELi8EZNS1_29binary_op_intersection_kernelINS1_5MulOpEalEEvRNS_14TensorIteratorEllRKNS_6TensorEbEUliE_EEviT1_,@"STO_CUDA_ENTRY STV_DEFAULT"
_ZN2at6native73_GLOBAL__N__c8866d80_35_SparseBinaryOpIntersectionKernel_cu_1520ed90_315312apply_kernelILi128ELi8EZNS1_29binary_op_intersection_kernelINS1_5MulOpEalEEvRNS_14TensorIteratorEllRKNS_6TensorEbEUliE_EEviT1_:
        /* <DEDUP_REMOVED lines=345> */
.L_x_3997:
        /* <DEDUP_REMOVED lines=31> */
[----:B------:R-:W2:Y:S01]  /*1780*/  LDG.E.U8.CONSTANT R10, [R10.64] ;  /* 0x000000040a0a7981 */ /* 0x000ea2000c1e9100 */
[C---:B------:R-:W-:Y:S01]  /*1790*/  IADD3 R2, P1, R17.reuse, -0x1, RZ ;  /* 0xffffffff11027810 */ /* 0x040fe20007f3e0ff */
[----:B------:R-:W-:Y:S01]  /*17a0*/  BSSY B0, `(.L_x_4000) ;  /* 0x000012f000007945 */ /* 0x000fe20003800000 */
[----:B------:R-:W-:Y:S01]  /*17b0*/  HFMA2.MMA R48, -RZ, RZ, 0, 0 ;  /* 0x00000000ff307435 */ /* 0x000fe200000001ff */
[----:B------:R-:W-:Y:S02]  /*17c0*/  MOV R14, R4 ;  /* 0x00000004000e7202 */ /* 0x000fe40000000f00 */
[----:B------:R-:W-:Y:S02]  /*17d0*/  ISETP.GE.U32.AND P0, PT, R2, 0x3, PT ;  /* 0x000000030200780c */ /* 0x000fe40003f06070 */
[----:B------:R-:W-:Y:S02]  /*17e0*/  IADD3.X R2, R12, -0x1, RZ, P1, !PT ;  /* 0xffffffff0c027810 */ /* 0x000fe40000ffe4ff */
[----:B------:R-:W-:-:S02]  /*17f0*/  LOP3.LUT R4, R17, 0x3, RZ, 0xc0, !PT ;  /* 0x0000000311047812 */ /* 0x000fc400078ec0ff */
[----:B------:R-:W-:Y:S02]  /*1800*/  ISETP.GE.U32.AND.EX P0, PT, R2, RZ, PT, P0 ;  /* 0x000000ff0200720c */ /* 0x000fe40003f06100 */
[----:B--2---:R-:W-:-:S11]  /*1810*/  PRMT R5, R10, 0x8880, RZ ;  /* 0x000088800a057816 */ /* 0x004fd600000000ff */
[----:B------:R-:W-:Y:S05]  /*1820*/  @!P0 BRA `(.L_x_4001) ;  /* 0x0000126000008947 */ /* 0x000fea0003800000 */
[----:B------:R-:W-:Y:S01]  /*1830*/  IADD3 R2, P0, R4, -R17, RZ ;  /* 0x8000001104027210 */ /* 0x000fe20007f1e0ff */
[----:B------:R-:W-:Y:S01]  /*1840*/  BSSY B3, `(.L_x_4002) ;  /* 0x00000f6000037945 */ /* 0x000fe20003800000 */
[----:B------:R-:W-:Y:S02]  /*1850*/  PRMT R6, R10, 0x7604, R10 ;  /* 0x000076040a067816 */ /* 0x000fe4000000000a */
[----:B------:R-:W-:Y:S02]  /*1860*/  IADD3.X R7, RZ, ~R12, RZ, P0, !PT ;  /* 0x8000000cff077210 */ /* 0x000fe400007fe4ff */
[----:B------:R-:W-:Y:S02]  /*1870*/  MOV R48, RZ ;  /* 0x000000ff00307202 */ /* 0x000fe40000000f00 */
[----:B------:R-:W-:Y:S02]  /*1880*/  ISETP.GE.AND P0, PT, R7, RZ, PT ;  /* 0x000000ff0700720c */ /* 0x000fe40003f06270 */
[----:B------:R-:W-:-:S02]  /*1890*/  PRMT R6, R6, 0x1054, R6 ;  /* 0x0000105406067816 */ /* 0x000fc40000000006 */
        /* <DEDUP_REMOVED lines=12> */
.L_x_4007:
[----:B------:R-:W2:Y:S04]  /*1960*/  LDG.E.64.CONSTANT R34, [R12.64+0x28] ;  /* 0x000028040c227981 */ /* 0x000ea8000c1e9b00 */
[----:B------:R-:W3:Y:S04]  /*1970*/  LDG.E.64.CONSTANT R44, [R12.64+0x20] ;  /* 0x000020040c2c7981 */ /* 0x000ee8000c1e9b00 */
[----:B------:R-:W4:Y:S04]  /*1980*/  LDG.E.64.CONSTANT R42, [R12.64+0x30] ;  /* 0x000030040c2a7981 */ /* 0x000f28000c1e9b00 */
[----:B------:R-:W5:Y:S04]  /*1990*/  LDG.E.64.CONSTANT R36, [R12.64+0x38] ;  /* 0x000038040c247981 */ /* 0x000f68000c1e9b00 */
[----:B------:R-:W4:Y:S04]  /*19a0*/  LDG.E.64.CONSTANT R10, [R12.64+0x10] ;  /* 0x000010040c0a7981 */ /* 0x000f28000c1e9b00 */
[----:B------:R-:W5:Y:S04]  /*19b0*/  LDG.E.64.CONSTANT R24, [R12.64+0x18] ;  /* 0x000018040c187981 */ /* 0x000f68000c1e9b00 */
[----:B------:R-:W5:Y:S04]  /*19c0*/  LDG.E.64.CONSTANT R32, [R12.64+0x8] ;  /* 0x000008040c207981 */ /* 0x000f68000c1e9b00 */
[----:B------:R-:W5:Y:S04]  /*19d0*/  LDG.E.64.CONSTANT R30, [R12.64] ;  /* 0x000000040c1e7981 */ /* 0x000f68000c1e9b00 */
        /* <DEDUP_REMOVED lines=9> */
[----:B------:R-:W-:Y:S01]  /*1a70*/  MOV R20, R0 ;  /* 0x0000000000147202 */ /* 0x000fe20000000f00 */
[----:B--2---:R-:W-:-:S08]  /*1a80*/  IMAD R49, R35, c[0x0][0x538], RZ ;  /* 0x00014e0023317a24 */ /* 0x004fd000078e02ff */
[----:B------:R-:W-:-:S04]  /*1a90*/  IMAD.WIDE.U32 R46, R34, c[0x0][0x538], R20 ;  /* 0x00014e00222e7a25 */ /* 0x000fc800078e0014 */
[----:B---3--:R-:W-:Y:S02]  /*1aa0*/  IMAD R45, R45, c[0x0][0x538], RZ ;  /* 0x00014e002d2d7a24 */ /* 0x008fe400078e02ff */
[----:B------:R-:W-:Y:S01]  /*1ab0*/  IMAD.WIDE.U32 R50, R44, c[0x0][0x538], R20 ;  /* 0x00014e002c327a25 */ /* 0x000fe200078e0014 */
[----:B------:R-:W-:-:S03]  /*1ac0*/  IADD3 R46, P2, R46, c[0x0][0x508], RZ ;  /* 0x000142002e2e7a10 */ /* 0x000fc60007f5e0ff */
[----:B------:R-:W-:Y:S01]  /*1ad0*/  IMAD R49, R34, c[0x0][0x53c], R49 ;  /* 0x00014f0022317a24 */ /* 0x000fe200078e0231 */
[----:B------:R-:W-:Y:S01]  /*1ae0*/  IADD3 R34, P1, R50, c[0x0][0x508], RZ ;  /* 0x0001420032227a10 */ /* 0x000fe20007f3e0ff */
[----:B------:R-:W-:Y:S02]  /*1af0*/  IMAD R35, R44, c[0x0][0x53c], R45 ;  /* 0x00014f002c237a24 */ /* 0x000fe400078e022d */
[----:B----4-:R-:W-:Y:S02]  /*1b00*/  IMAD R43, R43, c[0x0][0x538], RZ ;  /* 0x00014e002b2b7a24 */ /* 0x010fe400078e02ff */
[C---:B------:R-:W-:Y:S01]  /*1b10*/  IMAD.WIDE.U32 R44, R42.reuse, c[0x0][0x538], R20 ;  /* 0x00014e002a2c7a25 */ /* 0x040fe200078e0014 */
[----:B------:R-:W-:Y:S02]  /*1b20*/  IADD3.X R47, R47, c[0x0][0x50c], R49, P2, !PT ;  /* 0x000143002f2f7a10 */ /* 0x000fe400017fe431 */
[----:B------:R-:W-:Y:S01]  /*1b30*/  IADD3.X R35, R51, c[0x0][0x50c], R35, P1, !PT ;  /* 0x0001430033237a10 */ /* 0x000fe20000ffe423 */
[----:B------:R-:W-:Y:S01]  /*1b40*/  IMAD R49, R42, c[0x0][0x53c], R43 ;  /* 0x00014f002a317a24 */ /* 0x000fe200078e022b */
[----:B------:R-:W-:Y:S01]  /*1b50*/  IADD3 R44, P1, R44, c[0x0][0x508], RZ ;  /* 0x000142002c2c7a10 */ /* 0x000fe20007f3e0ff */
[----:B-----5:R-:W-:Y:S01]  /*1b60*/  IMAD R37, R37, c[0x0][0x538], RZ ;  /* 0x00014e0025257a24 */ /* 0x020fe200078e02ff */
[----:B------:R-:W2:Y:S01]  /*1b70*/  LDG.E.U8.CONSTANT R47, [R46.64] ;  /* 0x000000042e2f7981 */ /* 0x000ea2000c1e9100 */
[----:B------:R-:W-:Y:S01]  /*1b80*/  IMAD.WIDE.U32 R42, R36, c[0x0][0x538], R20 ;  /* 0x00014e00242a7a25 */ /* 0x000fe200078e0014 */
[----:B------:R-:W-:-:S02]  /*1b90*/  IADD3.X R45, R45, c[0x0][0x50c], R49, P1, !PT ;  /* 0x000143002d2d7a10 */ /* 0x000fc40000ffe431 */
[----:B------:R0:W2:Y:S01]  /*1ba0*/  LDG.E.U8.CONSTANT R34, [R34.64] ;  /* 0x0000000422227981 */ /* 0x0000a2000c1e9100 */
[----:B------:R-:W-:Y:S01]  /*1bb0*/  IMAD R37, R36, c[0x0][0x53c], R37 ;  /* 0x00014f0024257a24 */ /* 0x000fe200078e0225 */
[----:B------:R-:W-:Y:S01]  /*1bc0*/  IADD3 R36, P1, R42, c[0x0][0x508], RZ ;  /* 0x000142002a247a10 */ /* 0x000fe20007f3e0ff */
[----:B------:R-:W-:Y:S01]  /*1bd0*/  IMAD R11, R11, c[0x0][0x538], RZ ;  /* 0x00014e000b0b7a24 */ /* 0x000fe200078e02ff */
[----:B------:R-:W3:Y:S01]  /*1be0*/  LDG.E.U8.CONSTANT R44, [R44.64] ;  /* 0x000000042c2c7981 */ /* 0x000ee2000c1e9100 */
[----:B------:R-:W-:Y:S01]  /*1bf0*/  IMAD.WIDE.U32 R50, R10, c[0x0][0x538], R20 ;  /* 0x00014e000a327a25 */ /* 0x000fe200078e0014 */
[----:B------:R-:W-:-:S03]  /*1c00*/  IADD3.X R37, R43, c[0x0][0x50c], R37, P1, !PT ;  /* 0x000143002b257a10 */ /* 0x000fc60000ffe425 */
[----:B------:R-:W-:Y:S02]  /*1c10*/  IMAD R49, R25, c[0x0][0x538], RZ ;  /* 0x00014e0019317a24 */ /* 0x000fe400078e02ff */
[----:B------:R-:W-:Y:S01]  /*1c20*/  IMAD.WIDE.U32 R42, R24, c[0x0][0x538], R20 ;  /* 0x00014e00182a7a25 */ /* 0x000fe200078e0014 */
[----:B------:R-:W3:Y:S03]  /*1c30*/  LDG.E.U8.CONSTANT R37, [R36.64] ;  /* 0x0000000424257981 */ /* 0x000ee6000c1e9100 */
[----:B------:R-:W-:Y:S02]  /*1c40*/  IMAD R25, R10, c[0x0][0x53c], R11 ;  /* 0x00014f000a197a24 */ /* 0x000fe400078e020b */
[----:B------:R-:W-:Y:S01]  /*1c50*/  IMAD R49, R24, c[0x0][0x53c], R49 ;  /* 0x00014f0018317a24 */ /* 0x000fe200078e0231 */
[----:B------:R-:W-:Y:S01]  /*1c60*/  IADD3 R24, P1, R50, c[0x0][0x508], RZ ;  /* 0x0001420032187a10 */ /* 0x000fe20007f3e0ff */
[----:B------:R-:W-:-:S02]  /*1c70*/  IMAD R33, R33, c[0x0][0x538], RZ ;  /* 0x00014e0021217a24 */ /* 0x000fc400078e02ff */
[----:B------:R-:W-:Y:S01]  /*1c80*/  IMAD.WIDE.U32 R10, R32, c[0x0][0x538], R20 ;  /* 0x00014e00200a7a25 */ /* 0x000fe200078e0014 */
[----:B------:R-:W-:-:S03]  /*1c90*/  IADD3.X R25, R51, c[0x0][0x50c], R25, P1, !PT ;  /* 0x0001430033197a10 */ /* 0x000fc60000ffe419 */
[----:B0-----:R-:W-:Y:S01]  /*1ca0*/  IMAD R35, R32, c[0x0][0x53c], R33 ;  /* 0x00014f0020237a24 */ /* 0x001fe200078e0221 */
        /* <DEDUP_REMOVED lines=8> */
[----:B------:R1:W5:Y:S01]  /*1d30*/  LDG.E.U8.CONSTANT R35, [R10.64] ;  /* 0x000000040a237981 */ /* 0x000362000c1e9100 */
[----:B------:R-:W-:Y:S01]  /*1d40*/  IMAD R15, R15, c[0x0][0x538], RZ ;  /* 0x00014e000f0f7a24 */ /* 0x000fe200078e02ff */
[----:B------:R-:W-:Y:S01]  /*1d50*/  IADD3.X R31, R33, c[0x0][0x50c], R31, P1, !PT ;  /* 0x00014300211f7a10 */ /* 0x000fe20000ffe41f */
[----:B------:R-:W-:-:S04]  /*1d60*/  IMAD.WIDE.U32 R32, R18, c[0x0][0x538], R20 ;  /* 0x00014e0012207a25 */ /* 0x000fc800078e0014 */
[----:B------:R-:W-:-:S04]  /*1d70*/  IMAD.WIDE.U32 R50, R14, c[0x0][0x538], R20 ;  /* 0x00014e000e327a25 */ /* 0x000fc800078e0014 */
[----:B------:R-:W-:Y:S01]  /*1d80*/  IMAD R29, R29, c[0x0][0x538], RZ ;  /* 0x00014e001d1d7a24 */ /* 0x000fe200078e02ff */
[----:B------:R-:W-:Y:S01]  /*1d90*/  IADD3 R42, P2, R42, c[0x0][0x508], RZ ;  /* 0x000142002a2a7a10 */ /* 0x000fe20007f5e0ff */
[----:B------:R-:W-:Y:S01]  /*1da0*/  IMAD R19, R18, c[0x0][0x53c], R19 ;  /* 0x00014f0012137a24 */ /* 0x000fe200078e0213 */
[----:B------:R1:W5:Y:S01]  /*1db0*/  LDG.E.U8.CONSTANT R30, [R30.64] ;  /* 0x000000041e1e7981 */ /* 0x000362000c1e9100 */
[----:B0-----:R-:W-:Y:S01]  /*1dc0*/  IMAD R25, R14, c[0x0][0x53c], R15 ;  /* 0x00014f000e197a24 */ /* 0x001fe200078e020f */
[----:B------:R-:W-:Y:S01]  /*1dd0*/  IADD3 R14, P1, R32, c[0x0][0x508], RZ ;  /* 0x00014200200e7a10 */ /* 0x000fe20007f3e0ff */
[----:B-1----:R-:W-:-:S03]  /*1de0*/  IMAD.WIDE.U32 R10, R28, c[0x0][0x538], R20 ;  /* 0x00014e001c0a7a25 */ /* 0x002fc600078e0014 */
[----:B------:R-:W-:Y:S01]  /*1df0*/  IADD3.X R15, R33, c[0x0][0x50c], R19, P1, !PT ;  /* 0x00014300210f7a10 */ /* 0x000fe20000ffe413 */
[----:B------:R-:W-:Y:S01]  /*1e00*/  IMAD R33, R28, c[0x0][0x53c], R29 ;  /* 0x00014f001c217a24 */ /* 0x000fe200078e021d */
[----:B------:R-:W-:Y:S01]  /*1e10*/  IADD3 R10, P1, R10, c[0x0][0x508], RZ ;  /* 0x000142000a0a7a10 */ /* 0x000fe20007f3e0ff */
[----:B------:R-:W-:Y:S02]  /*1e20*/  IMAD R27, R27, c[0x0][0x538], RZ ;  /* 0x00014e001b1b7a24 */ /* 0x000fe400078e02ff */
[C---:B------:R-:W-:Y:S01]  /*1e30*/  IMAD.WIDE.U32 R28, R26.reuse, c[0x0][0x538], R20 ;  /* 0x00014e001a1c7a25 */ /* 0x040fe200078e0014 */
[----:B------:R-:W-:Y:S02]  /*1e40*/  IADD3.X R11, R11, c[0x0][0x50c], R33, P1, !PT ;  /* 0x000143000b0b7a10 */ /* 0x000fe40000ffe421 */
[----:B------:R-:W-:Y:S01]  /*1e50*/  IADD3.X R43, R43, c[0x0][0x50c], R49, P2, !PT ;  /* 0x000143002b2b7a10 */ /* 0x000fe200017fe431 */
[----:B------:R-:W-:Y:S01]  /*1e60*/  IMAD R31, R26, c[0x0][0x53c], R27 ;  /* 0x00014f001a1f7a24 */ /* 0x000fe200078e021b */
[----:B------:R-:W-:Y:S01]  /*1e70*/  IADD3 R28, P1, R28, c[0x0][0x508], RZ ;  /* 0x000142001c1c7a10 */ /* 0x000fe20007f3e0ff */
[----:B------:R-:W-:Y:S01]  /*1e80*/  IMAD R23, R23, c[0x0][0x538], RZ ;  /* 0x00014e0017177a24 */ /* 0x000fe200078e02ff */
[----:B------:R-:W-:Y:S01]  /*1e90*/  IADD3 R18, P2, R50, c[0x0][0x508], RZ ;  /* 0x0001420032127a10 */ /* 0x000fe20007f5e0ff */
[C---:B------:R-:W-:Y:S01]  /*1ea0*/  IMAD.WIDE.U32 R26, R22.reuse, c[0x0][0x538], R20 ;  /* 0x00014e00161a7a25 */ /* 0x040fe200078e0014 */
[----:B------:R-:W-:Y:S01]  /*1eb0*/  IADD3.X R29, R29, c[0x0][0x50c], R31, P1, !PT ;  /* 0x000143001d1d7a10 */ /* 0x000fe20000ffe41f */
[----:B------:R-:W4:Y:S01]  /*1ec0*/  LDG.E.U8.CONSTANT R43, [R42.64] ;  /* 0x000000042a2b7981 */ /* 0x000f22000c1e9100 */
[----:B------:R-:W-:Y:S01]  /*1ed0*/  IADD3.X R19, R51, c[0x0][0x50c], R25, P2, !PT ;  /* 0x0001430033137a10 */ /* 0x000fe200017fe419 */
[----:B------:R-:W-:Y:S01]  /*1ee0*/  IMAD R23, R22, c[0x0][0x53c], R23 ;  /* 0x00014f0016177a24 */ /* 0x000fe200078e0217 */
[----:B------:R-:W-:Y:S01]  /*1ef0*/  IADD3 R22, P1, R26, c[0x0][0x508], RZ ;  /* 0x000142001a167a10 */ /* 0x000fe20007f3e0ff */
[----:B------:R0:W4:Y:S01]  /*1f00*/  LDG.E.U8.CONSTANT R25, [R14.64] ;  /* 0x000000040e197981 */ /* 0x000122000c1e9100 */
[----:B------:R-:W-:-:S02]  /*1f10*/  IMAD R17, R17, c[0x0][0x538], RZ ;  /* 0x00014e0011117a24 */ /* 0x000fc400078e02ff */
[----:B------:R-:W-:Y:S01]  /*1f20*/  IADD3.X R23, R27, c[0x0][0x50c], R23, P1, !PT ;  /* 0x000143001b177a10 */ /* 0x000fe20000ffe417 */
[----:B------:R1:W4:Y:S01]  /*1f30*/  LDG.E.U8.CONSTANT R32, [R18.64] ;  /* 0x0000000412207981 */ /* 0x000322000c1e9100 */
[C---:B------:R-:W-:Y:S02]  /*1f40*/  IMAD R27, R16.reuse, c[0x0][0x53c], R17 ;  /* 0x00014f00101b7a24 */ /* 0x040fe400078e0211 */
[----:B------:R-:W-:Y:S01]  /*1f50*/  IMAD R33, R39, c[0x0][0x538], RZ ;  /* 0x00014e0027217a24 */ /* 0x000fe200078e02ff */
[----:B------:R1:W4:Y:S01]  /*1f60*/  LDG.E.U8.CONSTANT R31, [R10.64] ;  /* 0x000000040a1f7981 */ /* 0x000322000c1e9100 */
[----:B0-----:R-:W-:-:S03]  /*1f70*/  IMAD.WIDE.U32 R14, R16, c[0x0][0x538], R20 ;  /* 0x00014e00100e7a25 */ /* 0x001fc600078e0014 */
[----:B------:R-:W4:Y:S01]  /*1f80*/  LDG.E.U8.CONSTANT R28, [R28.64] ;  /* 0x000000041c1c7981 */ /* 0x000f22000c1e9100 */
[----:B------:R-:W-:-:S03]  /*1f90*/  IMAD.WIDE.U32 R16, R38, c[0x0][0x538], R20 ;  /* 0x00014e0026107a25 */ /* 0x000fc600078e0014 */
[----:B------:R-:W4:Y:S01]  /*1fa0*/  LDG.E.U8.CONSTANT R22, [R22.64] ;  /* 0x0000000416167981 */ /* 0x000f22000c1e9100 */
[----:B-1----:R-:W-:Y:S01]  /*1fb0*/  IMAD.WIDE.U32 R18, R40, c[0x0][0x538], R20 ;  /* 0x00014e0028127a25 */ /* 0x002fe200078e0014 */
[----:B------:R-:W-:-:S03]  /*1fc0*/  IADD3 R10, P1, R14, c[0x0][0x508], RZ ;  /* 0x000142000e0a7a10 */ /* 0x000fc60007f3e0ff */
[----:B------:R-:W-:Y:S01]  /*1fd0*/  IMAD R21, R41, c[0x0][0x538], RZ ;  /* 0x00014e0029157a24 */ /* 0x000fe200078e02ff */
[----:B------:R-:W-:Y:S01]  /*1fe0*/  IADD3 R14, P2, R16, c[0x0][0x508], RZ ;  /* 0x00014200100e7a10 */ /* 0x000fe20007f5e0ff */
[----:B------:R-:W-:Y:S01]  /*1ff0*/  IMAD R33, R38, c[0x0][0x53c], R33 ;  /* 0x00014f0026217a24 */ /* 0x000fe200078e0221 */
[----:B------:R-:W-:Y:S01]  /*2000*/  IADD3.X R11, R15, c[0x0][0x50c], R27, P1, !PT ;  /* 0x000143000f0b7a10 */ /* 0x000fe20000ffe41b */
[----:B------:R-:W-:Y:S01]  /*2010*/  IMAD R21, R40, c[0x0][0x53c], R21 ;  /* 0x00014f0028157a24 */ /* 0x000fe200078e0215 */
[----:B------:R-:W-:Y:S02]  /*2020*/  IADD3 R16, P1, R18, c[0x0][0x508], RZ ;  /* 0x0001420012107a10 */ /* 0x000fe40007f3e0ff */
[----:B------:R-:W-:Y:S01]  /*2030*/  IADD3.X R15, R17, c[0x0][0x50c], R33, P2, !PT ;  /* 0x00014300110f7a10 */ /* 0x000fe200017fe421 */
[----:B------:R-:W4:Y:S01]  /*2040*/  LDG.E.U8.CONSTANT R10, [R10.64] ;  /* 0x000000040a0a7981 */ /* 0x000f22000c1e9100 */
[----:B------:R-:W-:-:S04]  /*2050*/  IADD3.X R17, R19, c[0x0][0x50c], R21, P1, !PT ;  /* 0x0001430013117a10 */ /* 0x000fc80000ffe415 */
[----:B------:R-:W4:Y:S04]  /*2060*/  LDG.E.U8.CONSTANT R15, [R14.64] ;  /* 0x000000040e0f7981 */ /* 0x000f28000c1e9100 */
[----:B------:R-:W4:Y:S01]  /*2070*/  LDG.E.U8.CONSTANT R17, [R16.64] ;  /* 0x0000000410117981 */ /* 0x000f22000c1e9100 */
[----:B------:R-:W-:-:S04]  /*2080*/  IADD3 R2, P1, R2, 0x10, RZ ;  /* 0x0000001002027810 */ /* 0x000fc80007f3e0ff */
[----:B------:R-:W-:Y:S02]  /*2090*/  IADD3.X R7, RZ, R7, RZ, P1, !PT ;  /* 0x00000007ff077210 */ /* 0x000fe40000ffe4ff */
[----:B------:R-:W-:-:S04]  /*20a0*/  ISETP.GE.U32.AND P1, PT, R2, -0xc, PT ;  /* 0xfffffff40200780c */ /* 0x000fc80003f26070 */
[----:B------:R-:W-:Y:S02]  /*20b0*/  ISETP.GE.AND.EX P1, PT, R7, -0x1, PT, P1 ;  /* 0xffffffff0700780c */ /* 0x000fe40003f26310 */
[----:B------:R-:W-:-:S04]  /*20c0*/  IADD3 R12, P2, R12, 0x80, RZ ;  /* 0x000000800c0c7810 */ /* 0x000fc80007f5e0ff */
[----:B------:R-:W-:Y:S02]  /*20d0*/  IADD3.X R13, RZ, R13, RZ, P2, !PT ;  /* 0x0000000dff0d7210 */ /* 0x000fe400017fe4ff */
[----:B--2---:R-:W-:Y:S02]  /*20e0*/  PRMT R34, R34, 0x7604, R47 ;  /* 0x0000760422227816 */ /* 0x004fe4000000002f */
[----:B---3--:R-:W-:-:S04]  /*20f0*/  PRMT R37, R44, 0x7604, R37 ;  /* 0x000076042c257816 */ /* 0x008fc80000000025 */
[----:B------:R-:W-:-:S05]  /*2100*/  PRMT R37, R34, 0x1054, R37 ;  /* 0x0000105422257816 */ /* 0x000fca0000000025 */
[----:B------:R-:W-:Y:S01]  /*2110*/  IDP.4A.S8.S8 R37, R37, R6, RZ ;  /* 0x0000000625257226 */ /* 0x000fe200000006ff */
[----:B-----5:R-:W-:Y:S02]  /*2120*/  PRMT R35, R30, 0x7604, R35 ;  /* 0x000076041e237816 */ /* 0x020fe40000000023 */
[----:B----4-:R-:W-:-:S04]  /*2130*/  PRMT R24, R24, 0x7604, R43 ;  /* 0x0000760418187816 */ /* 0x010fc8000000002b */
[----:B------:R-:W-:Y:S02]  /*2140*/  PRMT R35, R35, 0x1054, R24 ;  /* 0x0000105423237816 */ /* 0x000fe40000000018 */
[----:B------:R-:W-:-:S03]  /*2150*/  PRMT R25, R25, 0x7604, R32 ;  /* 0x0000760419197816 */ /* 0x000fc60000000020 */
[----:B------:R-:W-:Y:S01]  /*2160*/  IDP.4A.S8.S8 R35, R35, R6, RZ ;  /* 0x0000000623237226 */ /* 0x000fe200000006ff */
[----:B------:R-:W-:-:S04]  /*2170*/  PRMT R28, R31, 0x7604, R28 ;  /* 0x000076041f1c7816 */ /* 0x000fc8000000001c */
[----:B------:R-:W-:Y:S02]  /*2180*/  PRMT R25, R25, 0x1054, R28 ;  /* 0x0000105419197816 */ /* 0x000fe4000000001c */
[----:B------:R-:W-:-:S03]  /*2190*/  IADD3 R35, R37, R35, R48 ;  /* 0x0000002325237210 */ /* 0x000fc60007ffe030 */
[----:B------:R-:W-:Y:S01]  /*21a0*/  IDP.4A.S8.S8 R25, R25, R6, RZ ;  /* 0x0000000619197226 */ /* 0x000fe200000006ff */
[----:B------:R-:W-:Y:S02]  /*21b0*/  PRMT R19, R10, 0x7604, R15 ;  /* 0x000076040a137816 */ /* 0x000fe4000000000f */
[----:B------:R-:W-:-:S04]  /*21c0*/  PRMT R22, R22, 0x7604, R17 ;  /* 0x0000760416167816 */ /* 0x000fc80000000011 */
[----:B------:R-:W-:-:S05]  /*21d0*/  PRMT R19, R19, 0x1054, R22 ;  /* 0x0000105413137816 */ /* 0x000fca0000000016 */
[----:B------:R-:W-:-:S05]  /*21e0*/  IDP.4A.S8.S8 R10, R19, R6, RZ ;  /* 0x00000006130a7226 */ /* 0x000fca00000006ff */
[----:B------:R-:W-:Y:S01]  /*21f0*/  IADD3 R48, R10, R25, R35 ;  /* 0x000000190a307210 */ /* 0x000fe20007ffe023 */
[----:B------:R-:W-:Y:S05]  /*2200*/  @!P1 BRA `(.L_x_4007) ;  /* 0xfffff75000009947 */ /* 0x000fea000383ffff */
[----:B------:R-:W-:Y:S05]  /*2210*/  BSYNC B5 ;  /* 0x0000000000057941 */ /* 0x000fea0003800000 */
.L_x_4006:
[----:B------:R-:W-:Y:S02]  /*2220*/  MOV R14, R12 ;  /* 0x0000000c000e7202 */ /* 0x000fe40000000f00 */
[----:B------:R-:W-:Y:S02]  /*2230*/  MOV R15, R13 ;  /* 0x0000000d000f7202 */ /* 0x000fe40000000f00 */
.L_x_4005:
[----:B------:R-:W-:Y:S05]  /*2240*/  BSYNC B4 ;  /* 0x0000000000047941 */ /* 0x000fea0003800000 */
.L_x_4004:
        /* <DEDUP_REMOVED lines=15> */
[----:B------:R-:W-:Y:S01]  /*2340*/  MOV R14, R0 ;  /* 0x00000000000e7202 */ /* 0x000fe20000000f00 */
[----:B--2---:R-:W-:-:S08]  /*2350*/  IMAD R31, R31, c[0x0][0x538], RZ ;  /* 0x00014e001f1f7a24 */ /* 0x004fd000078e02ff */
[----:B------:R-:W-:-:S04]  /*2360*/  IMAD.WIDE.U32 R28, R30, c[0x0][0x538], R14 ;  /* 0x00014e001e1c7a25 */ /* 0x000fc800078e000e */
[----:B---3--:R-:W-:Y:S01]  /*2370*/  IMAD R35, R33, c[0x0][0x538], RZ ;  /* 0x00014e0021237a24 */ /* 0x008fe200078e02ff */
[----:B------:R-:W-:Y:S01]  /*2380*/  IADD3 R28, P0, R28, c[0x0][0x508], RZ ;  /* 0x000142001c1c7a10 */ /* 0x000fe20007f1e0ff */
[----:B------:R-:W-:-:S04]  /*2390*/  IMAD.WIDE.U32 R26, R32, c[0x0][0x538], R14 ;  /* 0x00014e00201a7a25 */ /* 0x000fc800078e000e */
[----:B------:R-:W-:Y:S01]  /*23a0*/  IMAD R33, R30, c[0x0][0x53c], R31 ;  /* 0x00014f001e217a24 */ /* 0x000fe200078e021f */
[----:B------:R-:W-:Y:S01]  /*23b0*/  IADD3 R26, P1, R26, c[0x0][0x508], RZ ;  /* 0x000142001a1a7a10 */ /* 0x000fe20007f3e0ff */
[----:B------:R-:W-:Y:S02]  /*23c0*/  IMAD R35, R32, c[0x0][0x53c], R35 ;  /* 0x00014f0020237a24 */ /* 0x000fe400078e0223 */
[----:B----4-:R-:W-:Y:S01]  /*23d0*/  IMAD R25, R25, c[0x0][0x538], RZ ;  /* 0x00014e0019197a24 */ /* 0x010fe200078e02ff */
[----:B------:R-:W-:Y:S01]  /*23e0*/  IADD3.X R29, R29, c[0x0][0x50c], R33, P0, !PT ;  /* 0x000143001d1d7a10 */ /* 0x000fe200007fe421 */
[----:B------:R-:W-:Y:S01]  /*23f0*/  IMAD.WIDE.U32 R30, R24, c[0x0][0x538], R14 ;  /* 0x00014e00181e7a25 */ /* 0x000fe200078e000e */
[----:B------:R-:W-:-:S03]  /*2400*/  IADD3.X R27, R27, c[0x0][0x50c], R35, P1, !PT ;  /* 0x000143001b1b7a10 */ /* 0x000fc60000ffe423 */
[----:B------:R-:W-:Y:S01]  /*2410*/  IMAD R25, R24, c[0x0][0x53c], R25 ;  /* 0x00014f0018197a24 */ /* 0x000fe200078e0219 */
[----:B------:R-:W-:Y:S01]  /*2420*/  IADD3 R24, P0, R30, c[0x0][0x508], RZ ;  /* 0x000142001e187a10 */ /* 0x000fe20007f1e0ff */
[----:B-----5:R-:W-:Y:S01]  /*2430*/  IMAD R35, R23, c[0x0][0x538], RZ ;  /* 0x00014e0017237a24 */ /* 0x020fe200078e02ff */
[----:B------:R-:W2:Y:S01]  /*2440*/  LDG.E.U8.CONSTANT R26, [R26.64] ;  /* 0x000000041a1a7981 */ /* 0x000ea2000c1e9100 */
[C---:B------:R-:W-:Y:S01]  /*2450*/  IMAD.WIDE.U32 R32, R22.reuse, c[0x0][0x538], R14 ;  /* 0x00014e0016207a25 */ /* 0x040fe200078e000e */
[----:B------:R-:W-:Y:S02]  /*2460*/  IADD3.X R25, R31, c[0x0][0x50c], R25, P0, !PT ;  /* 0x000143001f197a10 */ /* 0x000fe400007fe419 */
[----:B------:R0:W2:Y:S01]  /*2470*/  LDG.E.U8.CONSTANT R23, [R28.64] ;  /* 0x000000041c177981 */ /* 0x0000a2000c1e9100 */
[----:B------:R-:W-:Y:S01]  /*2480*/  IMAD R31, R22, c[0x0][0x53c], R35 ;  /* 0x00014f00161f7a24 */ /* 0x000fe200078e0223 */
[----:B------:R-:W-:Y:S01]  /*2490*/  IADD3 R30, P0, R32, c[0x0][0x508], RZ ;  /* 0x00014200201e7a10 */ /* 0x000fe20007f1e0ff */
[----:B------:R-:W-:Y:S01]  /*24a0*/  IMAD R21, R21, c[0x0][0x538], RZ ;  /* 0x00014e0015157a24 */ /* 0x000fe200078e02ff */
[----:B------:R-:W3:Y:S01]  /*24b0*/  LDG.E.U8.CONSTANT R24, [R24.64] ;  /* 0x0000000418187981 */ /* 0x000ee2000c1e9100 */
[----:B------:R-:W-:Y:S01]  /*24c0*/  IMAD.WIDE.U32 R34, R20, c[0x0][0x538], R14 ;  /* 0x00014e0014227a25 */ /* 0x000fe200078e000e */
[----:B------:R-:W-:-:S03]  /*24d0*/  IADD3.X R31, R33, c[0x0][0x50c], R31, P0, !PT ;  /* 0x00014300211f7a10 */ /* 0x000fc600007fe41f */
[----:B------:R-:W-:Y:S01]  /*24e0*/  IMAD R21, R20, c[0x0][0x53c], R21 ;  /* 0x00014f0014157a24 */ /* 0x000fe200078e0215 */
[----:B------:R-:W-:Y:S01]  /*24f0*/  IADD3 R20, P0, R34, c[0x0][0x508], RZ ;  /* 0x0001420022147a10 */ /* 0x000fe20007f1e0ff */
[----:B------:R-:W-:Y:S01]  /*2500*/  IMAD R11, R11, c[0x0][0x538], RZ ;  /* 0x00014e000b0b7a24 */ /* 0x000fe200078e02ff */
[----:B------:R-:W3:Y:S01]  /*2510*/  LDG.E.U8.CONSTANT R31, [R30.64] ;  /* 0x000000041e1f7981 */ /* 0x000ee2000c1e9100 */
[----:B0-----:R-:W-:Y:S01]  /*2520*/  IMAD.WIDE.U32 R28, R10, c[0x0][0x538], R14 ;  /* 0x00014e000a1c7a25 */ /* 0x001fe200078e000e */
[----:B------:R-:W-:-:S03]  /*2530*/  IADD3.X R21, R35, c[0x0][0x50c], R21, P0, !PT ;  /* 0x0001430023157a10 */ /* 0x000fc600007fe415 */
[----:B------:R-:W-:Y:S01]  /*2540*/  IMAD R11, R10, c[0x0][0x53c], R11 ;  /* 0x00014f000a0b7a24 */ /* 0x000fe200078e020b */
[----:B------:R-:W-:Y:S01]  /*2550*/  IADD3 R10, P0, R28, c[0x0][0x508], RZ ;  /* 0x000142001c0a7a10 */ /* 0x000fe20007f1e0ff */
[--C-:B------:R-:W-:Y:S01]  /*2560*/  IMAD.WIDE.U32 R32, R16, c[0x0][0x538], R14.reuse ;  /* 0x00014e0010207a25 */ /* 0x100fe200078e000e */
[----:B------:R-:W4:Y:S03]  /*2570*/  LDG.E.U8.CONSTANT R20, [R20.64] ;  /* 0x0000000414147981 */ /* 0x000f26000c1e9100 */
[----:B------:R-:W-:Y:S02]  /*2580*/  IMAD R17, R17, c[0x0][0x538], RZ ;  /* 0x00014e0011117a24 */ /* 0x000fe400078e02ff */
[----:B------:R-:W-:-:S04]  /*2590*/  IMAD.WIDE.U32 R14, R18, c[0x0][0x538], R14 ;  /* 0x00014e00120e7a25 */ /* 0x000fc800078e000e */
[----:B------:R-:W-:Y:S01]  /*25a0*/  IMAD R19, R19, c[0x0][0x538], RZ ;  /* 0x00014e0013137a24 */ /* 0x000fe200078e02ff */
[----:B------:R-:W-:Y:S01]  /*25b0*/  IADD3.X R11, R29, c[0x0][0x50c], R11, P0, !PT ;  /* 0x000143001d0b7a10 */ /* 0x000fe200007fe40b */
[----:B------:R-:W-:Y:S01]  /*25c0*/  IMAD R17, R16, c[0x0][0x53c], R17 ;  /* 0x00014f0010117a24 */ /* 0x000fe200078e0211 */
[----:B------:R-:W-:Y:S01]  /*25d0*/  IADD3 R16, P1, R32, c[0x0][0x508], RZ ;  /* 0x0001420020107a10 */ /* 0x000fe20007f3e0ff */
[----:B------:R-:W-:Y:S01]  /*25e0*/  IMAD R19, R18, c[0x0][0x53c], R19 ;  /* 0x00014f0012137a24 */ /* 0x000fe200078e0213 */
[----:B------:R-:W-:Y:S01]  /*25f0*/  IADD3 R14, P0, R14, c[0x0][0x508], RZ ;  /* 0x000142000e0e7a10 */ /* 0x000fe20007f1e0ff */
[----:B------:R-:W5:Y:S01]  /*2600*/  LDG.E.U8.CONSTANT R10, [R10.64] ;  /* 0x000000040a0a7981 */ /* 0x000f62000c1e9100 */
[----:B------:R-:W-:Y:S02]  /*2610*/  IADD3.X R17, R33, c[0x0][0x50c], R17, P1, !PT ;  /* 0x0001430021117a10 */ /* 0x000fe40000ffe411 */
[----:B------:R-:W-:-:S04]  /*2620*/  IADD3.X R15, R15, c[0x0][0x50c], R19, P0, !PT ;  /* 0x000143000f0f7a10 */ /* 0x000fc800007fe413 */
[----:B------:R-:W5:Y:S04]  /*2630*/  LDG.E.U8.CONSTANT R17, [R16.64] ;  /* 0x0000000410117981 */ /* 0x000f68000c1e9100 */
[----:B------:R0:W4:Y:S01]  /*2640*/  LDG.E.U8.CONSTANT R15, [R14.64] ;  /* 0x000000040e0f7981 */ /* 0x000122000c1e9100 */
[----:B------:R-:W-:Y:S02]  /*2650*/  IADD3 R2, P2, R2, 0x8, RZ ;  /* 0x0000000802027810 */ /* 0x000fe40007f5e0ff */
[----:B0-----:R-:W-:Y:S02]  /*2660*/  IADD3 R14, P1, R12, 0x40, RZ ;  /* 0x000000400c0e7810 */ /* 0x001fe40007f3e0ff */
[----:B------:R-:W-:Y:S02]  /*2670*/  PLOP3.LUT P0, PT, PT, PT, PT, 0x8, 0x0 ;  /* 0x000000000000781c */ /* 0x000fe40003f0e170 */
[----:B------:R-:W-:-:S02]  /*2680*/  IADD3.X R7, RZ, R7, RZ, P2, !PT ;  /* 0x00000007ff077210 */ /* 0x000fc400017fe4ff */
[----:B------:R-:W-:Y:S02]  /*2690*/  MOV R12, R14 ;  /* 0x0000000e000c7202 */ /* 0x000fe40000000f00 */
[----:B--2---:R-:W-:Y:S02]  /*26a0*/  PRMT R23, R23, 0x7604, R26 ;  /* 0x0000760417177816 */ /* 0x004fe4000000001a */
[----:B---3--:R-:W-:-:S04]  /*26b0*/  PRMT R24, R24, 0x7604, R31 ;  /* 0x0000760418187816 */ /* 0x008fc8000000001f */
[----:B------:R-:W-:-:S05]  /*26c0*/  PRMT R23, R23, 0x1054, R24 ;  /* 0x0000105417177816 */ /* 0x000fca0000000018 */
[----:B------:R-:W-:Y:S01]  /*26d0*/  IDP.4A.S8.S8 R23, R23, R6, RZ ;  /* 0x0000000617177226 */ /* 0x000fe200000006ff */
[----:B-----5:R-:W-:Y:S02]  /*26e0*/  PRMT R19, R10, 0x7604, R17 ;  /* 0x000076040a137816 */ /* 0x020fe40000000011 */
[----:B----4-:R-:W-:-:S04]  /*26f0*/  PRMT R18, R20, 0x7604, R15 ;  /* 0x0000760414127816 */ /* 0x010fc8000000000f */
[----:B------:R-:W-:Y:S02]  /*2700*/  PRMT R19, R19, 0x1054, R18 ;  /* 0x0000105413137816 */ /* 0x000fe40000000012 */
[----:B------:R-:W-:-:S03]  /*2710*/  IADD3.X R15, RZ, R13, RZ, P1, !PT ;  /* 0x0000000dff0f7210 */ /* 0x000fc60000ffe4ff */
[----:B------:R-:W-:Y:S01]  /*2720*/  IDP.4A.S8.S8 R19, R19, R6, RZ ;  /* 0x0000000613137226 */ /* 0x000fe200000006ff */
[----:B------:R-:W-:-:S04]  /*2730*/  MOV R13, R15 ;  /* 0x0000000f000d7202 */ /* 0x000fc80000000f00 */
[----:B------:R-:W-:Y:S02]  /*2740*/  IADD3 R48, R19, R23, R48 ;  /* 0x0000001713307210 */ /* 0x000fe40007ffe030 */
.L_x_4009:
[----:B------:R-:W-:Y:S05]  /*2750*/  BSYNC B4 ;  /* 0x0000000000047941 */ /* 0x000fea0003800000 */
.L_x_4008:
[----:B------:R-:W-:-:S04]  /*2760*/  ISETP.NE.U32.AND P1, PT, R2, RZ, PT ;  /* 0x000000ff0200720c */ /* 0x000fc80003f25070 */
[----:B------:R-:W-:-:S13]  /*2770*/  ISETP.NE.OR.EX P0, PT, R7, RZ, P0, P1 ;  /* 0x000000ff0700720c */ /* 0x000fda0000705710 */
[----:B------:R-:W-:Y:S01]  /*2780*/  @!P0 BREAK B3 ;  /* 0x0000000000038942 */ /* 0x000fe20003800000 */
[----:B------:R-:W-:Y:S05]  /*2790*/  @!P0 BRA `(.L_x_4001) ;  /* 0x000002f000008947 */ /* 0x000fea0003800000 */
.L_x_4003:
[----:B------:R-:W-:Y:S05]  /*27a0*/  BSYNC B3 ;  /* 0x0000000000037941 */ /* 0x000fea0003800000 */
.L_x_4002:
[----:B------:R-:W-:Y:S02]  /*27b0*/  BSSY B3, `(.L_x_4010) ;  /* 0x000002b000037945 */ /* 0x000fe40003800000 */
.L_x_4011:
[----:B------:R-:W2:Y:S04]  /*27c0*/  LDG.E.64.CONSTANT R14, [R12.64+0x10] ;  /* 0x000010040c0e7981 */ /* 0x000ea8000c1e9b00 */
[----:B------:R-:W3:Y:S04]  /*27d0*/  LDG.E.64.CONSTANT R18, [R12.64] ;  /* 0x000000040c127981 */ /* 0x000ee8000c1e9b00 */
[----:B------:R-:W4:Y:S04]  /*27e0*/  LDG.E.64.CONSTANT R16, [R12.64+0x8] ;  /* 0x000008040c107981 */ /* 0x000f28000c1e9b00 */
[----:B------:R-:W5:Y:S01]  /*27f0*/  LDG.E.64.CONSTANT R10, [R12.64+0x18] ;  /* 0x000018040c0a7981 */ /* 0x000f62000c1e9b00 */
[----:B------:R-:W-:Y:S01]  /*2800*/  HFMA2.MMA R21, -RZ, RZ, 0, 0 ;  /* 0x00000000ff157435 */ /* 0x000fe200000001ff */
[----:B------:R-:W-:Y:S01]  /*2810*/  MOV R20, R0 ;  /* 0x0000000000147202 */ /* 0x000fe20000000f00 */
[----:B--2---:R-:W-:-:S08]  /*2820*/  IMAD R15, R15, c[0x0][0x538], RZ ;  /* 0x00014e000f0f7a24 */ /* 0x004fd000078e02ff */
        /* <DEDUP_REMOVED lines=9> */
[----:B------:R-:W-:Y:S01]  /*28c0*/  IMAD.WIDE.U32 R18, R16, c[0x0][0x538], R20 ;  /* 0x00014e0010127a25 */ /* 0x000fe200078e0014 */
[----:B------:R-:W2:Y:S02]  /*28d0*/  LDG.E.U8.CONSTANT R14, [R14.64] ;  /* 0x000000040e0e7981 */ /* 0x000ea4000c1e9100 */
[----:B------:R-:W-:Y:S01]  /*28e0*/  IADD3.X R23, R23, c[0x0][0x50c], R25, P0, !PT ;  /* 0x0001430017177a10 */ /* 0x000fe200007fe419 */
[----:B-----5:R-:W-:-:S04]  /*28f0*/  IMAD.WIDE.U32 R20, R10, c[0x0][0x538], R20 ;  /* 0x00014e000a147a25 */ /* 0x020fc800078e0014 */
[----:B------:R-:W-:Y:S01]  /*2900*/  IMAD R11, R11, c[0x0][0x538], RZ ;  /* 0x00014e000b0b7a24 */ /* 0x000fe200078e02ff */
[----:B------:R-:W3:Y:S01]  /*2910*/  LDG.E.U8.CONSTANT R22, [R22.64] ;  /* 0x0000000416167981 */ /* 0x000ee2000c1e9100 */
[----:B------:R-:W-:Y:S01]  /*2920*/  IMAD R17, R16, c[0x0][0x53c], R17 ;  /* 0x00014f0010117a24 */ /* 0x000fe200078e0211 */
[----:B------:R-:W-:Y:S01]  /*2930*/  IADD3 R16, P1, R18, c[0x0][0x508], RZ ;  /* 0x0001420012107a10 */ /* 0x000fe20007f3e0ff */
[----:B------:R-:W-:Y:S01]  /*2940*/  IMAD R11, R10, c[0x0][0x53c], R11 ;  /* 0x00014f000a0b7a24 */ /* 0x000fe200078e020b */
[----:B------:R-:W-:Y:S02]  /*2950*/  IADD3 R10, P0, R20, c[0x0][0x508], RZ ;  /* 0x00014200140a7a10 */ /* 0x000fe40007f1e0ff */
[----:B------:R-:W-:Y:S02]  /*2960*/  IADD3.X R17, R19, c[0x0][0x50c], R17, P1, !PT ;  /* 0x0001430013117a10 */ /* 0x000fe40000ffe411 */
[----:B------:R-:W-:-:S04]  /*2970*/  IADD3.X R11, R21, c[0x0][0x50c], R11, P0, !PT ;  /* 0x00014300150b7a10 */ /* 0x000fc800007fe40b */
[----:B------:R-:W3:Y:S04]  /*2980*/  LDG.E.U8.CONSTANT R17, [R16.64] ;  /* 0x0000000410117981 */ /* 0x000ee8000c1e9100 */
[----:B------:R-:W2:Y:S01]  /*2990*/  LDG.E.U8.CONSTANT R11, [R10.64] ;  /* 0x000000040a0b7981 */ /* 0x000ea2000c1e9100 */
[----:B------:R-:W-:-:S04]  /*29a0*/  IADD3 R2, P0, R2, 0x4, RZ ;  /* 0x0000000402027810 */ /* 0x000fc80007f1e0ff */
[----:B------:R-:W-:Y:S02]  /*29b0*/  IADD3.X R7, RZ, R7, RZ, P0, !PT ;  /* 0x00000007ff077210 */ /* 0x000fe400007fe4ff */
[----:B------:R-:W-:-:S04]  /*29c0*/  ISETP.NE.U32.AND P0, PT, R2, RZ, PT ;  /* 0x000000ff0200720c */ /* 0x000fc80003f05070 */
[----:B------:R-:W-:Y:S02]  /*29d0*/  ISETP.NE.AND.EX P0, PT, R7, RZ, PT, P0 ;  /* 0x000000ff0700720c */ /* 0x000fe40003f05300 */
[----:B------:R-:W-:-:S04]  /*29e0*/  IADD3 R12, P1, R12, 0x20, RZ ;  /* 0x000000200c0c7810 */ /* 0x000fc80007f3e0ff */
[----:B------:R-:W-:Y:S02]  /*29f0*/  IADD3.X R13, RZ, R13, RZ, P1, !PT ;  /* 0x0000000dff0d7210 */ /* 0x000fe40000ffe4ff */
[----:B---3--:R-:W-:Y:S02]  /*2a00*/  PRMT R19, R22, 0x7604, R17 ;  /* 0x0000760416137816 */ /* 0x008fe40000000011 */
[----:B--2---:R-:W-:-:S04]  /*2a10*/  PRMT R18, R14, 0x7604, R11 ;  /* 0x000076040e127816 */ /* 0x004fc8000000000b */
[----:B------:R-:W-:-:S05]  /*2a20*/  PRMT R19, R19, 0x1054, R18 ;  /* 0x0000105413137816 */ /* 0x000fca0000000012 */
[----:B------:R-:W-:-:S05]  /*2a30*/  IDP.4A.S8.S8 R19, R19, R6, RZ ;  /* 0x0000000613137226 */ /* 0x000fca00000006ff */
[----:B------:R-:W-:Y:S01]  /*2a40*/  IADD3 R48, R19, R48, RZ ;  /* 0x0000003013307210 */ /* 0x000fe20007ffe0ff */
[----:B------:R-:W-:Y:S05]  /*2a50*/  @P0 BRA `(.L_x_4011) ;  /* 0xfffffd6000000947 */ /* 0x000fea000383ffff */
[----:B------:R-:W-:Y:S05]  /*2a60*/  BSYNC B3 ;  /* 0x0000000000037941 */ /* 0x000fea0003800000 */
.L_x_4010:
[----:B------:R-:W-:Y:S02]  /*2a70*/  MOV R14, R12 ;  /* 0x0000000c000e7202 */ /* 0x000fe40000000f00 */
[----:B------:R-:W-:Y:S02]  /*2a80*/  MOV R15, R13 ;  /* 0x0000000d000f7202 */ /* 0x000fe40000000f00 */
.L_x_4001:
[----:B------:R-:W-:Y:S05]  /*2a90*/  BSYNC B0 ;  /* 0x0000000000007941 */ /* 0x000fea0003800000 */
.L_x_4000:
        /* <DEDUP_REMOVED lines=33> */
[----:B--2---:R-:W-:-:S05]  /*2cb0*/  PRMT R0, R6, 0x8880, RZ ;  /* 0x0000888006007816 */ /* 0x004fca00000000ff */
[----:B------:R-:W-:Y:S01]  /*2cc0*/  IMAD R48, R5, R0, R48 ;  /* 0x0000000005307224 */ /* 0x000fe200078e0230 */
[----:B---3--:R-:W-:-:S05]  /*2cd0*/  @P0 PRMT R0, R10, 0x8880, RZ ;  /* 0x000088800a000816 */ /* 0x008fca00000000ff */
[----:B------:R-:W-:Y:S02]  /*2ce0*/  @P0 IMAD R48, R5, R0, R48 ;  /* 0x0000000005300224 */ /* 0x000fe400078e0230 */
.L_x_3999:
[----:B------:R-:W-:Y:S05]  /*2cf0*/  BSYNC B1 ;  /* 0x0000000000017941 */ /* 0x000fea0003800000 */
.L_x_3998:
[----:B------:R0:W-:Y:S01]  /*2d00*/  STG.E.U8 [R8.64], R48 ;  /* 0x0000003008007986 */ /* 0x0001e2000c101104 */
[----:B------:R-:W-:-:S03]  /*2d10*/  IADD3 R3, R3, 0x80, RZ ;  /* 0x0000008003037810 */ /* 0x000fc60007ffe0ff */
.L_x_3996:
[----:B------:R-:W-:Y:S05]  /*2d20*/  BSYNC B2 ;  /* 0x0000000000027941 */ /* 0x000fea0003800000 */
.L_x_3995:
        /* <DEDUP_REMOVED lines=335> */
.L_x_4015:
        /* <DEDUP_REMOVED lines=61> */
.L_x_4025:
        /* <DEDUP_REMOVED lines=140> */
.L_x_4024:
[----:B------:R-:W-:Y:S02]  /*4eb0*/  MOV R14, R12 ;  /* 0x0000000c000e7202 */ /* 0x000fe40000000f00 */
[----:B------:R-:W-:Y:S02]  /*4ec0*/  MOV R15, R13 ;  /* 0x0000000d000f7202 */ /* 0x000fe40000000f00 */
.L_x_4023:
[----:B------:R-:W-:Y:S05]  /*4ed0*/  BSYNC B5 ;  /* 0x0000000000057941 */ /* 0x000fea0003800000 */
.L_x_4022:
        /* <DEDUP_REMOVED lines=80> */
.L_x_4027:
[----:B------:R-:W-:Y:S05]  /*53e0*/  BSYNC B5 ;  /* 0x0000000000057941 */ /* 0x000fea0003800000 */
.L_x_4026:
[----:B------:R-:W-:-:S04]  /*53f0*/  ISETP.NE.U32.AND P1, PT, R2, RZ, PT ;  /* 0x000000ff0200720c */ /* 0x000fc80003f25070 */
[----:B------:R-:W-:-:S13]  /*5400*/  ISETP.NE.OR.EX P0, PT, R7, RZ, P0, P1 ;  /* 0x000000ff0700720c */ /* 0x000fda0000705710 */
[----:B------:R-:W-:Y:S01]  /*5410*/  @!P0 BREAK B2 ;  /* 0x0000000000028942 */ /* 0x000fe20003800000 */
[----:B------:R-:W-:Y:S05]  /*5420*/  @!P0 BRA `(.L_x_4019) ;  /* 0x000002f000008947 */ /* 0x000fea0003800000 */
.L_x_4021:
[----:B------:R-:W-:Y:S05]  /*5430*/  BSYNC B2 ;  /* 0x0000000000027941 */ /* 0x000fea0003800000 */
.L_x_4020:
[----:B------:R-:W-:Y:S02]  /*5440*/  BSSY B2, `(.L_x_4028) ;  /* 0x000002b000027945 */ /* 0x000fe40003800000 */
.L_x_4029:
        /* <DEDUP_REMOVED lines=43> */
.L_x_4028:
[----:B------:R-:W-:Y:S02]  /*5700*/  MOV R14, R12 ;  /* 0x0000000c000e7202 */ /* 0x000fe40000000f00 */
[----:B------:R-:W-:Y:S02]  /*5710*/  MOV R15, R13 ;  /* 0x0000000d000f7202 */ /* 0x000fe40000000f00 */
.L_x_4019:
[----:B------:R-:W-:Y:S05]  /*5720*/  BSYNC B3 ;  /* 0x0000000000037941 */ /* 0x000fea0003800000 */
.L_x_4018:
        /* <DEDUP_REMOVED lines=37> */
.L_x_4017:
[----:B------:R-:W-:Y:S05]  /*5980*/  BSYNC B4 ;  /* 0x0000000000047941 */ /* 0x000fea0003800000 */
.L_x_4016:
        /* <DEDUP_REMOVED lines=334> */
.L_x_4031:
        /* <DEDUP_REMOVED lines=61> */
.L_x_4041:
        /* <DEDUP_REMOVED lines=140> */
.L_x_4040:
[----:B------:R-:W-:Y:S02]  /*7b00*/  MOV R14, R12 ;  /* 0x0000000c000e7202 */ /* 0x000fe40000000f00 */
[----:B------:R-:W-:Y:S02]  /*7b10*/  MOV R15, R13 ;  /* 0x0000000d000f7202 */ /* 0x000fe40000000f00 */
.L_x_4039:
[----:B------:R-:W-:Y:S05]  /*7b20*/  BSYNC B5 ;  /* 0x0000000000057941 */ /* 0x000fea0003800000 */
.L_x_4038:
        /* <DEDUP_REMOVED lines=80> */
.L_x_4043:
[----:B------:R-:W-:Y:S05]  /*8030*/  BSYNC B5 ;  /* 0x0000000000057941 */ /* 0x000fea0003800000 */
.L_x_4042:
[----:B------:R-:W-:-:S04]  /*8040*/  ISETP.NE.U32.AND P1, PT, R2, RZ, PT ;  /* 0x000000ff0200720c */ /* 0x000fc80003f25070 */
[----:B------:R-:W-:-:S13]  /*8050*/  ISETP.NE.OR.EX P0, PT, R7, RZ, P0, P1 ;  /* 0x000000ff0700720c */ /* 0x000fda0000705710 */
[----:B------:R-:W-:Y:S01]  /*8060*/  @!P0 BREAK B2 ;  /* 0x0000000000028942 */ /* 0x000fe20003800000 */
[----:B------:R-:W-:Y:S05]  /*8070*/  @!P0 BRA `(.L_x_4035) ;  /* 0x000002f000008947 */ /* 0x000fea0003800000 */
.L_x_4037:
[----:B------:R-:W-:Y:S05]  /*8080*/  BSYNC B2 ;  /* 0x0000000000027941 */ /* 0x000fea0003800000 */
.L_x_4036:
[----:B------:R-:W-:Y:S02]  /*8090*/  BSSY B2, `(.L_x_4044) ;  /* 0x000002b000027945 */ /* 0x000fe40003800000 */
.L_x_4045:
        /* <DEDUP_REMOVED lines=43> */
.L_x_4044:
[----:B------:R-:W-:Y:S02]  /*8350*/  MOV R14, R12 ;  /* 0x0000000c000e7202 */ /* 0x000fe40000000f00 */
[----:B------:R-:W-:Y:S02]  /*8360*/  MOV R15, R13 ;  /* 0x0000000d000f7202 */ /* 0x000fe40000000f00 */
.L_x_4035:
[----:B------:R-:W-:Y:S05]  /*8370*/  BSYNC B3 ;  /* 0x0000000000037941 */ /* 0x000fea0003800000 */
.L_x_4034:
        /* <DEDUP_REMOVED lines=37> */
.L_x_4033:
[----:B------:R-:W-:Y:S05]  /*85d0*/  BSYNC B4 ;  /* 0x0000000000047941 */ /* 0x000fea0003800000 */
.L_x_4032:
[----:B------:R0:W-:Y:S01]  /*85e0*/  STG.E.U8 [R8.64], R48 ;  /* 0x0000003008007986 */ /* 0x0001e2000c101104 */
[----:B------:R-:W-:-:S04]  /*85f0*/  IADD3 R3, R3, 0x80, RZ ;  /* 0x0000008003037810 */ /* 0x000fc80007ffe0ff */
.L_x_4014:
[----:B------:R-:W-:-:S13]  /*8600*/  ISETP.GE.AND P0, PT, R3, c[0x0][0x160], PT ;  /* 0x0000580003007a0c */ /* 0x000fda0003f06270 */
        /* <DEDUP_REMOVED lines=331> */
.L_x_4047:
        /* <DEDUP_REMOVED lines=61> */
.L_x_4057:
        /* <DEDUP_REMOVED lines=140> */
.L_x_4056:
[----:B------:R-:W-:Y:S02]  /*a750*/  MOV R14, R12 ;  /* 0x0000000c000e7202 */ /* 0x000fe40000000f00 */
[----:B------:R-:W-:Y:S02]  /*a760*/  MOV R15, R13 ;  /* 0x0000000d000f7202 */ /* 0x000fe40000000f00 */
.L_x_4055:
[----:B------:R-:W-:Y:S05]  /*a770*/  BSYNC B5 ;  /* 0x0000000000057941 */ /* 0x000fea0003800000 */
.L_x_4054:
        /* <DEDUP_REMOVED lines=80> */
.L_x_4059:
[----:B------:R-:W-:Y:S05]  /*ac80*/  BSYNC B5 ;  /* 0x0000000000057941 */ /* 0x000fea0003800000 */
.L_x_4058:
[----:B------:R-:W-:-:S04]  /*ac90*/  ISETP.NE.U32.AND P1, PT, R2, RZ, PT ;  /* 0x000000ff0200720c */ /* 0x000fc80003f25070 */
[----:B------:R-:W-:-:S13]  /*aca0*/  ISETP.NE.OR.EX P0, PT, R7, RZ, P0, P1 ;  /* 0x000000ff0700720c */ /* 0x000fda0000705710 */
[----:B------:R-:W-:Y:S01]  /*acb0*/  @!P0 BREAK B2 ;  /* 0x0000000000028942 */ /* 0x000fe20003800000 */
[----:B------:R-:W-:Y:S05]  /*acc0*/  @!P0 BRA `(.L_x_4051) ;  /* 0x000002f000008947 */ /* 0x000fea0003800000 */
.L_x_4053:
[----:B------:R-:W-:Y:S05]  /*acd0*/  BSYNC B2 ;  /* 0x0000000000027941 */ /* 0x000fea0003800000 */
.L_x_4052:
[----:B------:R-:W-:Y:S02]  /*ace0*/  BSSY B2, `(.L_x_4060) ;  /* 0x000002b000027945 */ /* 0x000fe40003800000 */
.L_x_4061:
        /* <DEDUP_REMOVED lines=43> */
.L_x_4060:
[----:B------:R-:W-:Y:S02]  /*afa0*/  MOV R14, R12 ;  /* 0x0000000c000e7202 */ /* 0x000fe40000000f00 */
[----:B------:R-:W-:Y:S02]  /*afb0*/  MOV R15, R13 ;  /* 0x0000000d000f7202 */ /* 0x000fe40000000f00 */
.L_x_4051:
[----:B------:R-:W-:Y:S05]  /*afc0*/  BSYNC B3 ;  /* 0x0000000000037941 */ /* 0x000fea0003800000 */
.L_x_4050:
        /* <DEDUP_REMOVED lines=37> */
.L_x_4049:
[----:B------:R-:W-:Y:S05]  /*b220*/  BSYNC B4 ;  /* 0x0000000000047941 */ /* 0x000fea0003800000 */
.L_x_4048:
[----:B------:R0:W-:Y:S01]  /*b230*/  STG.E.U8 [R8.64], R48 ;  /* 0x0000003008007986 */ /* 0x0001e2000c101104 */
[----:B------:R-:W-:-:S04]  /*b240*/  IADD3 R3, R3, 0x80, RZ ;  /* 0x0000008003037810 */ /* 0x000fc80007ffe0ff */
.L_x_4030:
[----:B0-----:R-:W-:-:S13]  /*b250*/  ISETP.GE.AND P0, PT, R3, c[0x0][0x160], PT ;  /* 0x0000580003007a0c */ /* 0x001fda0003f06270 */
[----:B------:R-:W-:Y:S05]  /*b260*/  @P0 BRA `(.L_x_4062) ;  /* 0x0000589000000947 */ /* 0x000fea0003800000 */
[----:B------:R-:W-:Y:S01]  /*b270*/  ISETP.NE.AND P0, PT, RZ, c[0x0][0x168], PT ;  /* 0x00005a00ff007a0c */ /* 0x000fe20003f05270 */
        /* <DEDUP_REMOVED lines=329> */
.L_x_4063:
        /* <DEDUP_REMOVED lines=61> */
.L_x_4073:
        /* <DEDUP_REMOVED lines=140> */
.L_x_4072:
[----:B------:R-:W-:Y:S02]  /*d3a0*/  MOV R14, R12 ;  /* 0x0000000c000e7202 */ /* 0x000fe40000000f00 */
[----:B------:R-:W-:Y:S02]  /*d3b0*/  MOV R15, R13 ;  /* 0x0000000d000f7202 */ /* 0x000fe40000000f00 */
.L_x_4071:
[----:B------:R-:W-:Y:S05]  /*d3c0*/  BSYNC B5 ;  /* 0x0000000000057941 */ /* 0x000fea0003800000 */
.L_x_4070:
        /* <DEDUP_REMOVED lines=80> */
.L_x_4075:
[----:B------:R-:W-:Y:S05]  /*d8d0*/  BSYNC B5 ;  /* 0x0000000000057941 */ /* 0x000fea0003800000 */
.L_x_4074:
[----:B------:R-:W-:-:S04]  /*d8e0*/  ISETP.NE.U32.AND P1, PT, R2, RZ, PT ;  /* 0x000000ff0200720c */ /* 0x000fc80003f25070 */
[----:B------:R-:W-:-:S13]  /*d8f0*/  ISETP.NE.OR.EX P0, PT, R7, RZ, P0, P1 ;  /* 0x000000ff0700720c */ /* 0x000fda0000705710 */
[----:B------:R-:W-:Y:S01]  /*d900*/  @!P0 BREAK B2 ;  /* 0x0000000000028942 */ /* 0x000fe20003800000 */
[----:B------:R-:W-:Y:S05]  /*d910*/  @!P0 BRA `(.L_x_4067) ;  /* 0x000002f000008947 */ /* 0x000fea0003800000 */
.L_x_4069:
[----:B------:R-:W-:Y:S05]  /*d920*/  BSYNC B2 ;  /* 0x0000000000027941 */ /* 0x000fea0003800000 */
.L_x_4068:
[----:B------:R-:W-:Y:S02]  /*d930*/  BSSY B2, `(.L_x_4076) ;  /* 0x000002b000027945 */ /* 0x000fe40003800000 */
.L_x_4077:
        /* <DEDUP_REMOVED lines=43> */
.L_x_4076:
[----:B------:R-:W-:Y:S02]  /*dbf0*/  MOV R14, R12 ;  /* 0x0000000c000e7202 */ /* 0x000fe40000000f00 */
[----:B------:R-:W-:Y:S02]  /*dc00*/  MOV R15, R13 ;  /* 0x0000000d000f7202 */ /* 0x000fe40000000f00 */
.L_x_4067:
[----:B------:R-:W-:Y:S05]  /*dc10*/  BSYNC B3 ;  /* 0x0000000000037941 */ /* 0x000fea0003800000 */
.L_x_4066:
        /* <DEDUP_REMOVED lines=37> */
.L_x_4065:
[----:B------:R-:W-:Y:S05]  /*de70*/  BSYNC B4 ;  /* 0x0000000000047941 */ /* 0x000fea0003800000 */
.L_x_4064:
[----:B------:R0:W-:Y:S01]  /*de80*/  STG.E.U8 [R8.64], R48 ;  /* 0x0000003008007986 */ /* 0x0001e2000c101104 */
[----:B------:R-:W-:-:S04]  /*de90*/  IADD3 R3, R3, 0x80, RZ ;  /* 0x0000008003037810 */ /* 0x000fc80007ffe0ff */
.L_x_4046:
[----:B------:R-:W-:-:S13]  /*dea0*/  ISETP.GE.AND P0, PT, R3, c[0x0][0x160], PT ;  /* 0x0000580003007a0c */ /* 0x000fda0003f06270 */
[----:B------:R-:W-:Y:S01]  /*deb0*/  @P0 BREAK B0 ;  /* 0x0000000000000942 */ /* 0x000fe20003800000 */
        /* <DEDUP_REMOVED lines=331> */
.L_x_4079:
        /* <DEDUP_REMOVED lines=61> */
.L_x_4089:
        /* <DEDUP_REMOVED lines=140> */
.L_x_4088:
[----:B------:R-:W-:Y:S02]  /*10000*/  MOV R14, R12 ;  /* 0x0000000c000e7202 */ /* 0x000fe40000000f00 */
[----:B------:R-:W-:Y:S02]  /*10010*/  MOV R15, R13 ;  /* 0x0000000d000f7202 */ /* 0x000fe40000000f00 */
.L_x_4087:
[----:B------:R-:W-:Y:S05]  /*10020*/  BSYNC B5 ;  /* 0x0000000000057941 */ /* 0x000fea0003800000 */
.L_x_4086:
        /* <DEDUP_REMOVED lines=80> */
.L_x_4091:
[----:B------:R-:W-:Y:S05]  /*10530*/  BSYNC B5 ;  /* 0x0000000000057941 */ /* 0x000fea0003800000 */
.L_x_4090:
[----:B------:R-:W-:-:S04]  /*10540*/  ISETP.NE.U32.AND P1, PT, R2, RZ, PT ;  /* 0x000000ff0200720c */ /* 0x000fc80003f25070 */
[----:B------:R-:W-:-:S13]  /*10550*/  ISETP.NE.OR.EX P0, PT, R7, RZ, P0, P1 ;  /* 0x000000ff0700720c */ /* 0x000fda0000705710 */
[----:B------:R-:W-:Y:S01]  /*10560*/  @!P0 BREAK B2 ;  /* 0x0000000000028942 */ /* 0x000fe20003800000 */
[----:B------:R-:W-:Y:S05]  /*10570*/  @!P0 BRA `(.L_x_4083) ;  /* 0x000002f000008947 */ /* 0x000fea0003800000 */
.L_x_4085:
[----:B------:R-:W-:Y:S05]  /*10580*/  BSYNC B2 ;  /* 0x0000000000027941 */ /* 0x000fea0003800000 */
.L_x_4084:
[----:B------:R-:W-:Y:S02]  /*10590*/  BSSY B2, `(.L_x_4092) ;  /* 0x000002b000027945 */ /* 0x000fe40003800000 */
.L_x_4093:
        /* <DEDUP_REMOVED lines=43> */
.L_x_4092:
[----:B------:R-:W-:Y:S02]  /*10850*/  MOV R14, R12 ;  /* 0x0000000c000e7202 */ /* 0x000fe40000000f00 */
[----:B------:R-:W-:Y:S02]  /*10860*/  MOV R15, R13 ;  /* 0x0000000d000f7202 */ /* 0x000fe40000000f00 */
.L_x_4083:
[----:B------:R-:W-:Y:S05]  /*10870*/  BSYNC B3 ;  /* 0x0000000000037941 */ /* 0x000fea0003800000 */
.L_x_4082:
        /* <DEDUP_REMOVED lines=37> */
.L_x_4081:
[----:B------:R-:W-:Y:S05]  /*10ad0*/  BSYNC B4 ;  /* 0x0000000000047941 */ /* 0x000fea0003800000 */
.L_x_4080:
[----:B------:R0:W-:Y:S01]  /*10ae0*/  STG.E.U8 [R8.64], R48 ;  /* 0x0000003008007986 */ /* 0x0001e2000c101104 */
[----:B------:R-:W-:-:S04]  /*10af0*/  IADD3 R3, R3, 0x80, RZ ;  /* 0x0000008003037810 */ /* 0x000fc80007ffe0ff */
.L_x_4062:
[----:B------:R-:W-:-:S13]  /*10b00*/  ISETP.GE.AND P0, PT, R3, c[0x0][0x160], PT ;  /* 0x0000580003007a0c */ /* 0x000fda0003f06270 */
[----:B------:R-:W-:Y:S01]  /*10b10*/  @P0 BREAK B0 ;  /* 0x0000000000000942 */ /* 0x000fe20003800000 */
[----:B------:R-:W-:Y:S05]  /*10b20*/  @P0 BRA `(.L_x_4078) ;  /* 0x00002c4000000947 */ /* 0x000fea0003800000 */
[----:B------:R-:W-:Y:S05]  /*10b30*/  BSYNC B0 ;  /* 0x0000000000007941 */ /* 0x000fea0003800000 */
.L_x_4013:
        /* <DEDUP_REMOVED lines=330> */
.L_x_4094:
        /* <DEDUP_REMOVED lines=61> */
.L_x_4104:
        /* <DEDUP_REMOVED lines=140> */
.L_x_4103:
[----:B------:R-:W-:Y:S02]  /*12c70*/  MOV R14, R12 ;  /* 0x0000000c000e7202 */ /* 0x000fe40000000f00 */
[----:B------:R-:W-:Y:S02]  /*12c80*/  MOV R15, R13 ;  /* 0x0000000d000f7202 */ /* 0x000fe40000000f00 */
.L_x_4102:
[----:B------:R-:W-:Y:S05]  /*12c90*/  BSYNC B5 ;  /* 0x0000000000057941 */ /* 0x000fea0003800000 */
.L_x_4101:
        /* <DEDUP_REMOVED lines=80> */
.L_x_4106:
[----:B------:R-:W-:Y:S05]  /*131a0*/  BSYNC B5 ;  /* 0x0000000000057941 */ /* 0x000fea0003800000 */
.L_x_4105:
[----:B------:R-:W-:-:S04]  /*131b0*/  ISETP.NE.U32.AND P1, PT, R2, RZ, PT ;  /* 0x000000ff0200720c */ /* 0x000fc80003f25070 */
[----:B------:R-:W-:-:S13]  /*131c0*/  ISETP.NE.OR.EX P0, PT, R7, RZ, P0, P1 ;  /* 0x000000ff0700720c */ /* 0x000fda0000705710 */
[----:B------:R-:W-:Y:S01]  /*131d0*/  @!P0 BREAK B2 ;  /* 0x0000000000028942 */ /* 0x000fe20003800000 */
[----:B------:R-:W-:Y:S05]  /*131e0*/  @!P0 BRA `(.L_x_4098) ;  /* 0x000002f000008947 */ /* 0x000fea0003800000 */
.L_x_4100:
[----:B------:R-:W-:Y:S05]  /*131f0*/  BSYNC B2 ;  /* 0x0000000000027941 */ /* 0x000fea0003800000 */
.L_x_4099:
[----:B------:R-:W-:Y:S02]  /*13200*/  BSSY B2, `(.L_x_4107) ;  /* 0x000002b000027945 */ /* 0x000fe40003800000 */
.L_x_4108:
        /* <DEDUP_REMOVED lines=43> */
.L_x_4107:
[----:B------:R-:W-:Y:S02]  /*134c0*/  MOV R14, R12 ;  /* 0x0000000c000e7202 */ /* 0x000fe40000000f00 */
[----:B------:R-:W-:Y:S02]  /*134d0*/  MOV R15, R13 ;  /* 0x0000000d000f7202 */ /* 0x000fe40000000f00 */
.L_x_4098:
[----:B------:R-:W-:Y:S05]  /*134e0*/  BSYNC B3 ;  /* 0x0000000000037941 */ /* 0x000fea0003800000 */
.L_x_4097:
        /* <DEDUP_REMOVED lines=37> */
.L_x_4096:
[----:B------:R-:W-:Y:S05]  /*13740*/  BSYNC B4 ;  /* 0x0000000000047941 */ /* 0x000fea0003800000 */
.L_x_4095:
[----:B------:R0:W-:Y:S01]  /*13750*/  STG.E.U8 [R8.64], R48 ;  /* 0x0000003008007986 */ /* 0x0001e2000c101104 */
[----:B------:R-:W-:-:S03]  /*13760*/  IADD3 R3, R3, 0x80, RZ ;  /* 0x0000008003037810 */ /* 0x000fc60007ffe0ff */
.L_x_4078:
[----:B------:R-:W-:Y:S05]  /*13770*/  BSYNC B1 ;  /* 0x0000000000017941 */ /* 0x000fea0003800000 */
.L_x_4012:
[----:B------:R-:W-:Y:S01]  /*13780*/  WARPSYNC 0xffffffff ;  /* 0xffffffff00007948 */ /* 0x000fe20003800000 */
[----:B------:R-:W-:-:S13]  /*13790*/  ISETP.GE.AND P0, PT, R3, c[0x0][0x160], PT ;  /* 0x0000580003007a0c */ /* 0x000fda0003f06270 */
[----:B------:R-:W-:Y:S05]  /*137a0*/  @P0 EXIT ;  /* 0x000000000000094d */ /* 0x000fea0003800000 */
        /* <DEDUP_REMOVED lines=330> */
.L_x_4109:
        /* <DEDUP_REMOVED lines=10> */
[----:B------:R-:W-:Y:S01]  /*14cf0*/  MOV R3, RZ ;  /* 0x000000ff00037202 */ /* 0x000fe20000000f00 */
[----:B------:R-:W-:Y:S01]  /*14d00*/  BSSY B2, `(.L_x_4110) ;  /* 0x0000169000027945 */ /* 0x000fe20003800000 */
[----:B------:R-:W-:Y:S02]  /*14d10*/  ISETP.NE.AND P1, PT, RZ, UR6, PT ;  /* 0x00000006ff007c0c */ /* 0x000fe4000bf25270 */
        /* <DEDUP_REMOVED lines=9> */
[----:B----4-:R-:W-:-:S02]  /*14db0*/  LEA R14, P2, R6, c[0x0][0x528], 0x3 ;  /* 0x00014a00060e7a11 */ /* 0x010fc400078418ff */
[----:B------:R-:W-:Y:S02]  /*14dc0*/  ISETP.GE.AND.EX P0, PT, R12, RZ, PT, P0 ;  /* 0x000000ff0c00720c */ /* 0x000fe40003f06300 */
[----:B------:R-:W-:Y:S02]  /*14dd0*/  IADD3 R10, P3, R2, c[0x0][0x4f8], RZ ;  /* 0x00013e00020a7a10 */ /* 0x000fe40007f7e0ff */
[----:B------:R-:W-:Y:S02]  /*14de0*/  LEA.HI.X R15, R6, c[0x0][0x52c], R7, 0x3, P2 ;  /* 0x00014b00060f7a11 */ /* 0x000fe400010f1c07 */
[----:B------:R-:W-:Y:S02]  /*14df0*/  IADD3.X R11, R3, c[0x0][0x4fc], R5, P3, !PT ;  /* 0x00013f00030b7a10 */ /* 0x000fe40001ffe405 */
[----:B------:R-:W-:Y:S02]  /*14e00*/  MOV R7, RZ ;  /* 0x000000ff00077202 */ /* 0x000fe40000000f00 */
[----:B------:R-:W-:-:S03]  /*14e10*/  IADD3.X R9, RZ, c[0x0][0x4f4], RZ, P1, !PT ;  /* 0x00013d00ff097a10 */ /* 0x000fc60000ffe4ff */
        /* <DEDUP_REMOVED lines=30> */
.L_x_4119:
        /* <DEDUP_REMOVED lines=41> */
[----:B------:R-:W-:Y:S01]  /*15290*/  IMAD R51, R25, c[0x0][0x538], RZ ;  /* 0x00014e0019337a24 */ /* 0x000fe200078e02ff */
[----:B------:R-:W-:Y:S01]  /*152a0*/  IADD3.X R37, R43, c[0x0][0x50c], R37, P1, !PT ;  /* 0x000143002b257a10 */ /* 0x000fe20000ffe425 */
[----:B------:R-:W-:-:S04]  /*152b0*/  IMAD.WIDE.U32 R42, R10, c[0x0][0x538], R20 ;  /* 0x00014e000a2a7a25 */ /* 0x000fc800078e0014 */
[----:B------:R-:W-:Y:S01]  /*152c0*/  IMAD.WIDE.U32 R48, R24, c[0x0][0x538], R20 ;  /* 0x00014e0018307a25 */ /* 0x000fe200078e0014 */
[----:B------:R-:W3:Y:S03]  /*152d0*/  LDG.E.U8.CONSTANT R37, [R36.64] ;  /* 0x0000000424257981 */ /* 0x000ee6000c1e9100 */
[----:B------:R-:W-:Y:S02]  /*152e0*/  IMAD R25, R10, c[0x0][0x53c], R11 ;  /* 0x00014f000a197a24 */ /* 0x000fe400078e020b */
        /* <DEDUP_REMOVED lines=8> */
[----:B------:R-:W-:Y:S01]  /*15370*/  IADD3 R42, P2, R48, c[0x0][0x508], RZ ;  /* 0x00014200302a7a10 */ /* 0x000fe20007f5e0ff */
[C---:B------:R-:W-:Y:S01]  /*15380*/  IMAD.WIDE.U32 R32, R30.reuse, c[0x0][0x538], R20 ;  /* 0x00014e001e207a25 */ /* 0x040fe200078e0014 */
[----:B------:R-:W-:Y:S01]  /*15390*/  IADD3.X R11, R11, c[0x0][0x50c], R35, P1, !PT ;  /* 0x000143000b0b7a10 */ /* 0x000fe20000ffe423 */
[----:B------:R0:W4:Y:S02]  /*153a0*/  LDG.E.U8.CONSTANT R24, [R24.64] ;  /* 0x0000000418187981 */ /* 0x000124000c1e9100 */
[----:B------:R-:W-:Y:S01]  /*153b0*/  IMAD R31, R30, c[0x0][0x53c], R31 ;  /* 0x00014f001e1f7a24 */ /* 0x000fe200078e021f */
[----:B------:R-:W-:Y:S01]  /*153c0*/  IADD3 R30, P1, R32, c[0x0][0x508], RZ ;  /* 0x00014200201e7a10 */ /* 0x000fe20007f3e0ff */
[----:B------:R-:W-:Y:S01]  /*153d0*/  IMAD R19, R19, c[0x0][0x538], RZ ;  /* 0x00014e0013137a24 */ /* 0x000fe200078e02ff */
[----:B------:R-:W-:Y:S01]  /*153e0*/  IADD3.X R43, R49, c[0x0][0x50c], R51, P2, !PT ;  /* 0x00014300312b7a10 */ /* 0x000fe200017fe433 */
[----:B------:R-:W-:Y:S01]  /*153f0*/  IMAD.WIDE.U32 R48, R18, c[0x0][0x538], R20 ;  /* 0x00014e0012307a25 */ /* 0x000fe200078e0014 */
[----:B------:R-:W-:Y:S01]  /*15400*/  IADD3.X R31, R33, c[0x0][0x50c], R31, P1, !PT ;  /* 0x00014300211f7a10 */ /* 0x000fe20000ffe41f */
[----:B------:R1:W5:Y:S02]  /*15410*/  LDG.E.U8.CONSTANT R35, [R10.64] ;  /* 0x000000040a237981 */ /* 0x000364000c1e9100 */
[----:B------:R-:W-:-:S02]  /*15420*/  IMAD R15, R15, c[0x0][0x538], RZ ;  /* 0x00014e000f0f7a24 */ /* 0x000fc400078e02ff */
[----:B------:R-:W-:Y:S01]  /*15430*/  IMAD.WIDE.U32 R32, R14, c[0x0][0x538], R20 ;  /* 0x00014e000e207a25 */ /* 0x000fe200078e0014 */
[----:B------:R1:W5:Y:S03]  /*15440*/  LDG.E.U8.CONSTANT R30, [R30.64] ;  /* 0x000000041e1e7981 */ /* 0x000366000c1e9100 */
[----:B------:R-:W-:Y:S01]  /*15450*/  IMAD R19, R18, c[0x0][0x53c], R19 ;  /* 0x00014f0012137a24 */ /* 0x000fe200078e0213 */
[----:B------:R-:W4:Y:S01]  /*15460*/  LDG.E.U8.CONSTANT R43, [R42.64] ;  /* 0x000000042a2b7981 */ /* 0x000f22000c1e9100 */
[----:B0-----:R-:W-:Y:S01]  /*15470*/  IMAD R25, R14, c[0x0][0x53c], R15 ;  /* 0x00014f000e197a24 */ /* 0x001fe200078e020f */
[----:B------:R-:W-:Y:S01]  /*15480*/  IADD3 R14, P1, R48, c[0x0][0x508], RZ ;  /* 0x00014200300e7a10 */ /* 0x000fe20007f3e0ff */
[----:B------:R-:W-:Y:S01]  /*15490*/  IMAD R29, R29, c[0x0][0x538], RZ ;  /* 0x00014e001d1d7a24 */ /* 0x000fe200078e02ff */
[----:B------:R-:W-:Y:S01]  /*154a0*/  IADD3 R18, P2, R32, c[0x0][0x508], RZ ;  /* 0x0001420020127a10 */ /* 0x000fe20007f5e0ff */
[----:B-1----:R-:W-:Y:S01]  /*154b0*/  IMAD.WIDE.U32 R10, R28, c[0x0][0x538], R20 ;  /* 0x00014e001c0a7a25 */ /* 0x002fe200078e0014 */
[----:B------:R-:W-:-:S02]  /*154c0*/  IADD3.X R15, R49, c[0x0][0x50c], R19, P1, !PT ;  /* 0x00014300310f7a10 */ /* 0x000fc40000ffe413 */
[----:B------:R-:W-:Y:S01]  /*154d0*/  IADD3.X R19, R33, c[0x0][0x50c], R25, P2, !PT ;  /* 0x0001430021137a10 */ /* 0x000fe200017fe419 */
[----:B------:R-:W-:Y:S01]  /*154e0*/  IMAD R25, R28, c[0x0][0x53c], R29 ;  /* 0x00014f001c197a24 */ /* 0x000fe200078e021d */
[----:B------:R-:W-:Y:S01]  /*154f0*/  IADD3 R10, P1, R10, c[0x0][0x508], RZ ;  /* 0x000142000a0a7a10 */ /* 0x000fe20007f3e0ff */
[----:B------:R-:W-:Y:S01]  /*15500*/  IMAD R27, R27, c[0x0][0x538], RZ ;  /* 0x00014e001b1b7a24 */ /* 0x000fe200078e02ff */
[----:B------:R0:W4:Y:S01]  /*15510*/  LDG.E.U8.CONSTANT R14, [R14.64] ;  /* 0x000000040e0e7981 */ /* 0x000122000c1e9100 */
[C---:B------:R-:W-:Y:S01]  /*15520*/  IMAD.WIDE.U32 R28, R26.reuse, c[0x0][0x538], R20 ;  /* 0x00014e001a1c7a25 */ /* 0x040fe200078e0014 */
[----:B------:R-:W-:Y:S02]  /*15530*/  IADD3.X R11, R11, c[0x0][0x50c], R25, P1, !PT ;  /* 0x000143000b0b7a10 */ /* 0x000fe40000ffe419 */
[----:B------:R1:W4:Y:S01]  /*15540*/  LDG.E.U8.CONSTANT R25, [R18.64] ;  /* 0x0000000412197981 */ /* 0x000322000c1e9100 */
        /* <DEDUP_REMOVED lines=8> */
[----:B0-----:R-:W-:Y:S01]  /*155d0*/  IMAD R15, R17, c[0x0][0x538], RZ ;  /* 0x00014e00110f7a24 */ /* 0x001fe200078e02ff */
[----:B------:R-:W4:Y:S01]  /*155e0*/  LDG.E.U8.CONSTANT R26, [R26.64] ;  /* 0x000000041a1a7981 */ /* 0x000f22000c1e9100 */
[----:B------:R-:W-:Y:S01]  /*155f0*/  IMAD.WIDE.U32 R28, R16, c[0x0][0x538], R20 ;  /* 0x00014e00101c7a25 */ /* 0x000fe200078e0014 */
[----:B------:R-:W-:-:S03]  /*15600*/  IADD3.X R23, R33, c[0x0][0x50c], R23, P1, !PT ;  /* 0x0001430021177a10 */ /* 0x000fc60000ffe417 */
[----:B------:R-:W-:Y:S01]  /*15610*/  IMAD R15, R16, c[0x0][0x53c], R15 ;  /* 0x00014f00100f7a24 */ /* 0x000fe200078e020f */
[----:B-1----:R-:W-:Y:S01]  /*15620*/  IADD3 R10, P1, R28, c[0x0][0x508], RZ ;  /* 0x000142001c0a7a10 */ /* 0x002fe20007f3e0ff */
[--C-:B------:R-:W-:Y:S01]  /*15630*/  IMAD.WIDE.U32 R16, R38, c[0x0][0x538], R20.reuse ;  /* 0x00014e0026107a25 */ /* 0x100fe200078e0014 */
[----:B------:R-:W4:Y:S03]  /*15640*/  LDG.E.U8.CONSTANT R22, [R22.64] ;  /* 0x0000000416167981 */ /* 0x000f26000c1e9100 */
[----:B------:R-:W-:-:S04]  /*15650*/  IMAD.WIDE.U32 R18, R40, c[0x0][0x538], R20 ;  /* 0x00014e0028127a25 */ /* 0x000fc800078e0014 */
[----:B------:R-:W-:Y:S02]  /*15660*/  IMAD R33, R39, c[0x0][0x538], RZ ;  /* 0x00014e0027217a24 */ /* 0x000fe400078e02ff */
[----:B------:R-:W-:Y:S01]  /*15670*/  IMAD R21, R41, c[0x0][0x538], RZ ;  /* 0x00014e0029157a24 */ /* 0x000fe200078e02ff */
[----:B------:R-:W-:Y:S01]  /*15680*/  IADD3.X R11, R29, c[0x0][0x50c], R15, P1, !PT ;  /* 0x000143001d0b7a10 */ /* 0x000fe20000ffe40f */
[----:B------:R-:W-:Y:S01]  /*15690*/  IMAD R33, R38, c[0x0][0x53c], R33 ;  /* 0x00014f0026217a24 */ /* 0x000fe200078e0221 */
[----:B------:R-:W-:Y:S01]  /*156a0*/  IADD3 R16, P2, R16, c[0x0][0x508], RZ ;  /* 0x0001420010107a10 */ /* 0x000fe20007f5e0ff */
[----:B------:R-:W-:Y:S01]  /*156b0*/  IMAD R21, R40, c[0x0][0x53c], R21 ;  /* 0x00014f0028157a24 */ /* 0x000fe200078e0215 */
[----:B------:R-:W-:Y:S01]  /*156c0*/  IADD3 R18, P1, R18, c[0x0][0x508], RZ ;  /* 0x0001420012127a10 */ /* 0x000fe20007f3e0ff */
[----:B------:R-:W4:Y:S01]  /*156d0*/  LDG.E.U8.CONSTANT R10, [R10.64] ;  /* 0x000000040a0a7981 */ /* 0x000f22000c1e9100 */
[----:B------:R-:W-:Y:S02]  /*156e0*/  IADD3.X R17, R17, c[0x0][0x50c], R33, P2, !PT ;  /* 0x0001430011117a10 */ /* 0x000fe400017fe421 */
        /* <DEDUP_REMOVED lines=15> */
[----:B------:R-:W-:-:S05]  /*157e0*/  PRMT R24, R35, 0x1054, R24 ;  /* 0x0000105423187816 */ /* 0x000fca0000000018 */
[----:B------:R-:W-:Y:S01]  /*157f0*/  IDP.4A.S8.S8 R24, R24, R5, RZ ;  /* 0x0000000518187226 */ /* 0x000fe200000006ff */
[----:B------:R-:W-:-:S04]  /*15800*/  PRMT R25, R14, 0x7604, R25 ;  /* 0x000076040e197816 */ /* 0x000fc80000000019 */
[----:B------:R-:W-:Y:S02]  /*15810*/  IADD3 R7, R34, R24, R7 ;  /* 0x0000001822077210 */ /* 0x000fe40007ffe007 */
[----:B------:R-:W-:-:S04]  /*15820*/  PRMT R26, R31, 0x7604, R26 ;  /* 0x000076041f1a7816 */ /* 0x000fc8000000001a */
[----:B------:R-:W-:-:S05]  /*15830*/  PRMT R26, R25, 0x1054, R26 ;  /* 0x00001054191a7816 */ /* 0x000fca000000001a */
        /* <DEDUP_REMOVED lines=8> */
.L_x_4118:
[----:B------:R-:W-:Y:S02]  /*158c0*/  MOV R14, R12 ;  /* 0x0000000c000e7202 */ /* 0x000fe40000000f00 */
[----:B------:R-:W-:Y:S02]  /*158d0*/  MOV R15, R13 ;  /* 0x0000000d000f7202 */ /* 0x000fe40000000f00 */
.L_x_4117:
[----:B------:R-:W-:Y:S05]  /*158e0*/  BSYNC B4 ;  /* 0x0000000000047941 */ /* 0x000fea0003800000 */
.L_x_4116:
        /* <DEDUP_REMOVED lines=19> */
[----:B------:R-:W-:-:S04]  /*15a20*/  IMAD.WIDE.U32 R26, R30, c[0x0][0x538], R18 ;  /* 0x00014e001e1a7a25 */ /* 0x000fc800078e0012 */
[----:B------:R-:W-:Y:S01]  /*15a30*/  IMAD R31, R28, c[0x0][0x53c], R29 ;  /* 0x00014f001c1f7a24 */ /* 0x000fe200078e021d */
[----:B------:R-:W-:Y:S01]  /*15a40*/  IADD3 R26, P1, R26, c[0x0][0x508], RZ ;  /* 0x000142001a1a7a10 */ /* 0x000fe20007f3e0ff */
[----:B------:R-:W-:Y:S01]  /*15a50*/  IMAD R35, R30, c[0x0][0x53c], R35 ;  /* 0x00014f001e237a24 */ /* 0x000fe200078e0223 */
[----:B------:R-:W-:Y:S01]  /*15a60*/  IADD3 R30, P0, R32, c[0x0][0x508], RZ ;  /* 0x00014200201e7a10 */ /* 0x000fe20007f1e0ff */
[----:B----4-:R-:W-:Y:S02]  /*15a70*/  IMAD R23, R23, c[0x0][0x538], RZ ;  /* 0x00014e0017177a24 */ /* 0x010fe400078e02ff */
[C---:B------:R-:W-:Y:S01]  /*15a80*/  IMAD.WIDE.U32 R28, R22.reuse, c[0x0][0x538], R18 ;  /* 0x00014e00161c7a25 */ /* 0x040fe200078e0012 */
[----:B------:R-:W-:Y:S02]  /*15a90*/  IADD3.X R31, R33, c[0x0][0x50c], R31, P0, !PT ;  /* 0x00014300211f7a10 */ /* 0x000fe400007fe41f */
[----:B------:R-:W-:Y:S01]  /*15aa0*/  IADD3.X R27, R27, c[0x0][0x50c], R35, P1, !PT ;  /* 0x000143001b1b7a10 */ /* 0x000fe20000ffe423 */
[----:B------:R-:W-:Y:S01]  /*15ab0*/  IMAD R23, R22, c[0x0][0x53c], R23 ;  /* 0x00014f0016177a24 */ /* 0x000fe200078e0217 */
[----:B------:R-:W-:Y:S01]  /*15ac0*/  IADD3 R28, P0, R28, c[0x0][0x508], RZ ;  /* 0x000142001c1c7a10 */ /* 0x000fe20007f1e0ff */
[----:B-----5:R-:W-:Y:S01]  /*15ad0*/  IMAD R25, R25, c[0x0][0x538], RZ ;  /* 0x00014e0019197a24 */ /* 0x020fe200078e02ff */
[----:B------:R0:W2:Y:S01]  /*15ae0*/  LDG.E.U8.CONSTANT R22, [R30.64] ;  /* 0x000000041e167981 */ /* 0x0000a2000c1e9100 */
[----:B------:R-:W-:Y:S01]  /*15af0*/  IMAD.WIDE.U32 R32, R24, c[0x0][0x538], R18 ;  /* 0x00014e0018207a25 */ /* 0x000fe200078e0012 */
[----:B------:R-:W-:-:S02]  /*15b00*/  IADD3.X R29, R29, c[0x0][0x50c], R23, P0, !PT ;  /* 0x000143001d1d7a10 */ /* 0x000fc400007fe417 */
[----:B------:R-:W2:Y:S01]  /*15b10*/  LDG.E.U8.CONSTANT R27, [R26.64] ;  /* 0x000000041a1b7981 */ /* 0x000ea2000c1e9100 */
        /* <DEDUP_REMOVED lines=27> */
[----:B------:R0:W5:Y:S04]  /*15cd0*/  LDG.E.U8.CONSTANT R15, [R14.64] ;  /* 0x000000040e0f7981 */ /* 0x000168000c1e9100 */
[----:B------:R-:W4:Y:S01]  /*15ce0*/  LDG.E.U8.CONSTANT R11, [R10.64] ;  /* 0x000000040a0b7981 */ /* 0x000f22000c1e9100 */
        /* <DEDUP_REMOVED lines=16> */
.L_x_4121:
[----:B------:R-:W-:Y:S05]  /*15df0*/  BSYNC B4 ;  /* 0x0000000000047941 */ /* 0x000fea0003800000 */
.L_x_4120:
[----:B------:R-:W-:-:S04]  /*15e00*/  ISETP.NE.U32.AND P1, PT, R2, RZ, PT ;  /* 0x000000ff0200720c */ /* 0x000fc80003f25070 */
[----:B------:R-:W-:-:S13]  /*15e10*/  ISETP.NE.OR.EX P0, PT, R6, RZ, P0, P1 ;  /* 0x000000ff0600720c */ /* 0x000fda0000705710 */
[----:B------:R-:W-:Y:S01]  /*15e20*/  @!P0 BREAK B3 ;  /* 0x0000000000038942 */ /* 0x000fe20003800000 */
[----:B------:R-:W-:Y:S05]  /*15e30*/  @!P0 BRA `(.L_x_4113) ;  /* 0x000002f000008947 */ /* 0x000fea0003800000 */
.L_x_4115:
[----:B------:R-:W-:Y:S05]  /*15e40*/  BSYNC B3 ;  /* 0x0000000000037941 */ /* 0x000fea0003800000 */
.L_x_4114:
[----:B------:R-:W-:Y:S02]  /*15e50*/  BSSY B3, `(.L_x_4122) ;  /* 0x000002b000037945 */ /* 0x000fe40003800000 */
.L_x_4123:
        /* <DEDUP_REMOVED lines=19> */
[----:B-----5:R-:W-:Y:S01]  /*15f90*/  IMAD.WIDE.U32 R18, R10, c[0x0][0x538], R18 ;  /* 0x00014e000a127a25 */ /* 0x020fe200078e0012 */
[----:B------:R-:W-:-:S03]  /*15fa0*/  IADD3 R16, P1, R16, c[0x0][0x508], RZ ;  /* 0x0001420010107a10 */ /* 0x000fc60007f3e0ff */
[----:B------:R-:W-:Y:S01]  /*15fb0*/  IMAD R11, R11, c[0x0][0x538], RZ ;  /* 0x00014e000b0b7a24 */ /* 0x000fe200078e02ff */
[----:B------:R-:W3:Y:S01]  /*15fc0*/  LDG.E.U8.CONSTANT R20, [R20.64] ;  /* 0x0000000414147981 */ /* 0x000ee2000c1e9100 */
[----:B------:R-:W-:Y:S02]  /*15fd0*/  IMAD R23, R22, c[0x0][0x53c], R23 ;  /* 0x00014f0016177a24 */ /* 0x000fe400078e0217 */
        /* <DEDUP_REMOVED lines=19> */
.L_x_4122:
[----:B------:R-:W-:Y:S02]  /*16110*/  MOV R14, R12 ;  /* 0x0000000c000e7202 */ /* 0x000fe40000000f00 */
[----:B------:R-:W-:Y:S02]  /*16120*/  MOV R15, R13 ;  /* 0x0000000d000f7202 */ /* 0x000fe40000000f00 */
.L_x_4113:
[----:B------:R-:W-:Y:S05]  /*16130*/  BSYNC B1 ;  /* 0x0000000000017941 */ /* 0x000fea0003800000 */
.L_x_4112:
        /* <DEDUP_REMOVED lines=37> */
.L_x_4111:
[----:B------:R-:W-:Y:S05]  /*16390*/  BSYNC B2 ;  /* 0x0000000000027941 */ /* 0x000fea0003800000 */
.L_x_4110:
[----:B------:R-:W-:Y:S01]  /*163a0*/  WARPSYNC 0xffffffff ;  /* 0xffffffff00007948 */ /* 0x000fe20003800000 */
[----:B------:R-:W-:Y:S01]  /*163b0*/  STG.E.U8 [R8.64], R7 ;  /* 0x0000000708007986 */ /* 0x000fe2000c101104 */
[----:B------:R-:W-:Y:S05]  /*163c0*/  EXIT ;  /* 0x000000000000794d */ /* 0x000fea0003800000 */
.L_x_4124:
        /* <DEDUP_REMOVED lines=11> */
.L_x_16268:


//--------------------- .text._ZN2at6native73_GLOBAL__N__c8866d80_35_SparseBinaryOpIntersectionKernel_cu_1520ed90_315312apply_kernelILi128ELi8EZNS1_29binary_op_intersection_kernelINS1_5MulOpEhlEEvRNS_14TensorIteratorEllRKNS_6TensorEbEUliE_EEviT1_ --------------------------
	.section	.text._ZN2at6native73_GLOBAL__N__c8866d80_35_SparseBinaryOpIntersectionKernel_cu_1520ed90_315312apply_kernelILi128ELi8EZNS1_29binary_op_intersection_kernelINS1_5MulOpEhlEEvRNS_14TensorIteratorEllRKNS_6TensorEbEUliE_EEviT1_,"ax",@progbits
	.sectioninfo	@"SHI_REGISTERS=54"
	.align	128
.text._ZN2at6native73_GLOBAL__N__c8866d80_35_SparseBinaryOpIntersectionKernel_cu_1520ed90_315312apply_kernelILi128ELi8EZNS1_29binary_op_intersection_kernelINS1_5MulOpEhlEEvRNS_14TensorIteratorEllRKNS_6TensorEbEUliE_EEviT1_:
        .type           _ZN2at6native73_GLOBAL__N__c8866d80_35_SparseBinaryOpIntersectionKernel_cu_1520ed90_315312apply_kernelILi128ELi8EZNS1_29binary_op_intersection_kernelINS1_5MulOpEhlEEvRNS_14TensorIteratorEllRKNS_6TensorEbEUliE_EEviT1_,@function
        .size           _ZN2at6native73_GLOBAL__N__c8866d80_35_SparseBinaryOpIntersectionKernel_cu_1520ed90_315312apply_kernelILi128ELi8EZNS1_29binary_op_intersection_kernelINS1_5MulOpEhlEEvRNS_14TensorIteratorEllRKNS_6TensorEbEUliE_EEviT1_,(.L_x_16269 - _ZN2at6native73_GLOBAL__N__c8866d80_35_SparseBinaryOpIntersectionKernel_cu_1520ed90_315312apply_kernelILi128ELi8EZNS1_29binary_op_intersection_kernelINS1_5MulOpEhlEEvRNS_14TensorIteratorEllRKNS_6TensorEbEUliE_EEviT1_)
        .other          _ZN2at6native73_GLOBAL__N__c8866d80_35_SparseBinaryOpIntersectionKernel_cu_1520ed90_315312apply_kernelILi128ELi8EZNS1_29binary_op_intersection_kernelINS1_5MulOpEhlEEvRNS_14TensorIteratorEllRKNS_6TensorEbEUliE_EEviT1_,@"STO_CUDA_ENTRY STV_DEFAULT"
_ZN2at6native73_GLOBAL__N__c8866d80_35_SparseBinaryOpIntersectionKernel_cu_1520ed90_315312apply_kernelILi128ELi8EZNS1_29binary_op_intersection_kernelINS1_5MulOpEhlEEvRNS_14TensorIteratorEllRKNS_6TensorEbEUliE_EEviT1_:
        /* <DEDUP_REMOVED lines=345> */
.L_x_4127:
        /* <DEDUP_REMOVED lines=40> */
[----:B--2---:R-:W-:-:S11]  /*1810*/  LOP3.LUT R5, R10, 0xff, RZ, 0xc0, !PT ;  /* 0x000000ff0a057812 */ /* 0x004fd600078ec0ff */
        /* <DEDUP_REMOVED lines=20> */
.L_x_4137:
        /* <DEDUP_REMOVED lines=123> */
[----:B------:R-:W-:Y:S01]  /*2110*/  IDP.4A.U8.U8 R37, R37, R6, RZ ;  /* 0x0000000625257226 */ /* 0x000fe200000000ff */
[----:B-----5:R-:W-:Y:S02]  /*2120*/  PRMT R35, R30, 0x7604, R35 ;  /* 0x000076041e237816 */ /* 0x020fe40000000023 */
[----:B----4-:R-:W-:-:S04]  /*2130*/  PRMT R24, R24, 0x7604, R43 ;  /* 0x0000760418187816 */ /* 0x010fc8000000002b */
[----:B------:R-:W-:Y:S02]  /*2140*/  PRMT R35, R35, 0x1054, R24 ;  /* 0x0000105423237816 */ /* 0x000fe40000000018 */
[----:B------:R-:W-:-:S03]  /*2150*/  PRMT R25, R25, 0x7604, R32 ;  /* 0x0000760419197816 */ /* 0x000fc60000000020 */
[----:B------:R-:W-:Y:S01]  /*2160*/  IDP.4A.U8.U8 R35, R35, R6, RZ ;  /* 0x0000000623237226 */ /* 0x000fe200000000ff */
[----:B------:R-:W-:-:S04]  /*2170*/  PRMT R28, R31, 0x7604, R28 ;  /* 0x000076041f1c7816 */ /* 0x000fc8000000001c */
[----:B------:R-:W-:Y:S02]  /*2180*/  PRMT R25, R25, 0x1054, R28 ;  /* 0x0000105419197816 */ /* 0x000fe4000000001c */
[----:B------:R-:W-:-:S03]  /*2190*/  IADD3 R35, R37, R35, R48 ;  /* 0x0000002325237210 */ /* 0x000fc60007ffe030 */
[----:B------:R-:W-:Y:S01]  /*21a0*/  IDP.4A.U8.U8 R25, R25, R6, RZ ;  /* 0x0000000619197226 */ /* 0x000fe200000000ff */
[----:B------:R-:W-:Y:S02]  /*21b0*/  PRMT R19, R10, 0x7604, R15 ;  /* 0x000076040a137816 */ /* 0x000fe4000000000f */
[----:B------:R-:W-:-:S04]  /*21c0*/  PRMT R22, R22, 0x7604, R17 ;  /* 0x0000760416167816 */ /* 0x000fc80000000011 */
[----:B------:R-:W-:-:S05]  /*21d0*/  PRMT R19, R19, 0x1054, R22 ;  /* 0x0000105413137816 */ /* 0x000fca0000000016 */
[----:B------:R-:W-:-:S05]  /*21e0*/  IDP.4A.U8.U8 R10, R19, R6, RZ ;  /* 0x00000006130a7226 */ /* 0x000fca00000000ff */
[----:B------:R-:W-:Y:S01]  /*21f0*/  IADD3 R48, R10, R25, R35 ;  /* 0x000000190a307210 */ /* 0x000fe20007ffe023 */
[----:B------:R-:W-:Y:S05]  /*2200*/  @!P1 BRA `(.L_x_4137) ;  /* 0xfffff75000009947 */ /* 0x000fea000383ffff */
[----:B------:R-:W-:Y:S05]  /*2210*/  BSYNC B5 ;  /* 0x0000000000057941 */ /* 0x000fea0003800000 */
.L_x_4136:
[----:B------:R-:W-:Y:S02]  /*2220*/  MOV R14, R12 ;  /* 0x0000000c000e7202 */ /* 0x000fe40000000f00 */
[----:B------:R-:W-:Y:S02]  /*2230*/  MOV R15, R13 ;  /* 0x0000000d000f7202 */ /* 0x000fe40000000f00 */
.L_x_4135:
[----:B------:R-:W-:Y:S05]  /*2240*/  BSYNC B4 ;  /* 0x0000000000047941 */ /* 0x000fea0003800000 */
.L_x_4134:
        /* <DEDUP_REMOVED lines=72> */
[----:B------:R-:W-:Y:S01]  /*26d0*/  IDP.4A.U8.U8 R23, R23, R6, RZ ;  /* 0x0000000617177226 */ /* 0x000fe200000000ff */
[----:B-----5:R-:W-:Y:S02]  /*26e0*/  PRMT R19, R10, 0x7604, R17 ;  /* 0x000076040a137816 */ /* 0x020fe40000000011 */
[----:B----4-:R-:W-:-:S04]  /*26f0*/  PRMT R18, R20, 0x7604, R15 ;  /* 0x0000760414127816 */ /* 0x010fc8000000000f */
[----:B------:R-:W-:Y:S02]  /*2700*/  PRMT R19, R19, 0x1054, R18 ;  /* 0x0000105413137816 */ /* 0x000fe40000000012 */
[----:B------:R-:W-:-:S03]  /*2710*/  IADD3.X R15, RZ, R13, RZ, P1, !PT ;  /* 0x0000000dff0f7210 */ /* 0x000fc60000ffe4ff */
[----:B------:R-:W-:Y:S01]  /*2720*/  IDP.4A.U8.U8 R19, R19, R6, RZ ;  /* 0x0000000613137226 */ /* 0x000fe200000000ff */
[----:B------:R-:W-:-:S04]  /*2730*/  MOV R13, R15 ;  /* 0x0000000f000d7202 */ /* 0x000fc80000000f00 */
[----:B------:R-:W-:Y:S02]  /*2740*/  IADD3 R48, R19, R23, R48 ;  /* 0x0000001713307210 */ /* 0x000fe40007ffe030 */
.L_x_4139:
[----:B------:R-:W-:Y:S05]  /*2750*/  BSYNC B4 ;  /* 0x0000000000047941 */ /* 0x000fea0003800000 */
.L_x_4138:
[----:B------:R-:W-:-:S04]  /*2760*/  ISETP.NE.U32.AND P1, PT, R2, RZ, PT ;  /* 0x000000ff0200720c */ /* 0x000fc80003f25070 */
[----:B------:R-:W-:-:S13]  /*2770*/  ISETP.NE.OR.EX P0, PT, R7, RZ, P0, P1 ;  /* 0x000000ff0700720c */ /* 0x000fda0000705710 */
[----:B------:R-:W-:Y:S01]  /*2780*/  @!P0 BREAK B3 ;  /* 0x0000000000038942 */ /* 0x000fe20003800000 */
[----:B------:R-:W-:Y:S05]  /*2790*/  @!P0 BRA `(.L_x_4131) ;  /* 0x000002f000008947 */ /* 0x000fea0003800000 */
.L_x_4133:
[----:B------:R-:W-:Y:S05]  /*27a0*/  BSYNC B3 ;  /* 0x0000000000037941 */ /* 0x000fea0003800000 */
.L_x_4132:
[----:B------:R-:W-:Y:S02]  /*27b0*/  BSSY B3, `(.L_x_4140) ;  /* 0x000002b000037945 */ /* 0x000fe40003800000 */
.L_x_4141:
        /* <DEDUP_REMOVED lines=39> */
[----:B------:R-:W-:-:S05]  /*2a30*/  IDP.4A.U8.U8 R19, R19, R6, RZ ;  /* 0x0000000613137226 */ /* 0x000fca00000000ff */
[----:B------:R-:W-:Y:S01]  /*2a40*/  IADD3 R48, R19, R48, RZ ;  /* 0x0000003013307210 */ /* 0x000fe20007ffe0ff */
[----:B------:R-:W-:Y:S05]  /*2a50*/  @P0 BRA `(.L_x_4141) ;  /* 0xfffffd6000000947 */ /* 0x000fea000383ffff */
[----:B------:R-:W-:Y:S05]  /*2a60*/  BSYNC B3 ;  /* 0x0000000000037941 */ /* 0x000fea0003800000 */
.L_x_4140:
[----:B------:R-:W-:Y:S02]  /*2a70*/  MOV R14, R12 ;  /* 0x0000000c000e7202 */ /* 0x000fe40000000f00 */
[----:B------:R-:W-:Y:S02]  /*2a80*/  MOV R15, R13 ;  /* 0x0000000d000f7202 */ /* 0x000fe40000000f00 */
.L_x_4131:
[----:B------:R-:W-:Y:S05]  /*2a90*/  BSYNC B0 ;  /* 0x0000000000007941 */ /* 0x000fea0003800000 */
.L_x_4130:
        /* <DEDUP_REMOVED lines=33> */
[----:B--2---:R-:W-:-:S05]  /*2cb0*/  LOP3.LUT R0, R6, 0xff, RZ, 0xc0, !PT ;  /* 0x000000ff06007812 */ /* 0x004fca00078ec0ff */
[----:B------:R-:W-:Y:S01]  /*2cc0*/  IMAD R48, R0, R5, R48 ;  /* 0x0000000500307224 */ /* 0x000fe200078e0230 */
[----:B---3--:R-:W-:-:S05]  /*2cd0*/  @P0 LOP3.LUT R0, R10, 0xff, RZ, 0xc0, !PT ;  /* 0x000000ff0a000812 */ /* 0x008fca00078ec0ff */
[----:B------:R-:W-:Y:S02]  /*2ce0*/  @P0 IMAD R48, R0, R5, R48 ;  /* 0x0000000500300224 */ /* 0x000fe400078e0230 */
.L_x_4129:
[----:B------:R-:W-:Y:S05]  /*2cf0*/  BSYNC B1 ;  /* 0x0000000000017941 */ /* 0x000fea0003800000 */
.L_x_4128:
[----:B------:R0:W-:Y:S01]  /*2d00*/  STG.E.U8 [R8.64], R48 ;  /* 0x0000003008007986 */ /* 0x0001e2000c101104 */
[----:B------:R-:W-:-:S03]  /*2d10*/  IADD3 R3, R3, 0x80, RZ ;  /* 0x0000008003037810 */ /* 0x000fc60007ffe0ff */
.L_x_4126:
[----:B------:R-:W-:Y:S05]  /*2d20*/  BSYNC B2 ;  /* 0x0000000000027941 */ /* 0x000fea0003800000 */
.L_x_4125:
        /* <DEDUP_REMOVED lines=335> */
.L_x_4145:
        /* <DEDUP_REMOVED lines=61> */
.L_x_4155:
        /* <DEDUP_REMOVED lines=140> */
.L_x_4154:
[----:B------:R-:W-:Y:S02]  /*4eb0*/  MOV R14, R12 ;  /* 0x0000000c000e7202 */ /* 0x000fe40000000f00 */
[----:B------:R-:W-:Y:S02]  /*4ec0*/  MOV R15, R13 ;  /* 0x0000000d000f7202 */ /* 0x000fe40000000f00 */
.L_x_4153:
[----:B------:R-:W-:Y:S05]  /*4ed0*/  BSYNC B5 ;  /* 0x0000000000057941 */ /* 0x000fea0003800000 */
.L_x_4152:
        /* <DEDUP_REMOVED lines=80> */
.L_x_4157:
[----:B------:R-:W-:Y:S05]  /*53e0*/  BSYNC B5 ;  /* 0x0000000000057941 */ /* 0x000fea0003800000 */
.L_x_4156:
[----:B------:R-:W-:-:S04]  /*53f0*/  ISETP.NE.U32.AND P1, PT, R2, RZ, PT ;  /* 0x000000ff0200720c */ /* 0x000fc80003f25070 */
[----:B------:R-:W-:-:S13]  /*5400*/  ISETP.NE.OR.EX P0, PT, R7, RZ, P0, P1 ;  /* 0x000000ff0700720c */ /* 0x000fda0000705710 */
[----:B------:R-:W-:Y:S01]  /*5410*/  @!P0 BREAK B2 ;  /* 0x0000000000028942 */ /* 0x000fe20003800000 */
[----:B------:R-:W-:Y:S05]  /*5420*/  @!P0 BRA `(.L_x_4149) ;  /* 0x000002f000008947 */ /* 0x000fea0003800000 */
.L_x_4151:
[----:B------:R-:W-:Y:S05]  /*5430*/  BSYNC B2 ;  /* 0x0000000000027941 */ /* 0x000fea0003800000 */
.L_x_4150:
[----:B------:R-:W-:Y:S02]  /*5440*/  BSSY B2, `(.L_x_4158) ;  /* 0x000002b000027945 */ /* 0x000fe40003800000 */
.L_x_4159:
        /* <DEDUP_REMOVED lines=43> */
.L_x_4158:
[----:B------:R-:W-:Y:S02]  /*5700*/  MOV R14, R12 ;  /* 0x0000000c000e7202 */ /* 0x000fe40000000f00 */
[----:B------:R-:W-:Y:S02]  /*5710*/  MOV R15, R13 ;  /* 0x0000000d000f7202 */ /* 0x000fe40000000f00 */
.L_x_4149:
[----:B------:R-:W-:Y:S05]  /*5720*/  BSYNC B3 ;  /* 0x0000000000037941 */ /* 0x000fea0003800000 */
.L_x_4148:
        /* <DEDUP_REMOVED lines=37> */
.L_x_4147:
[----:B------:R-:W-:Y:S05]  /*5980*/  BSYNC B4 ;  /* 0x0000000000047941 */ /* 0x000fea0003800000 */
.L_x_4146:
        /* <DEDUP_REMOVED lines=334> */
.L_x_4161:
        /* <DEDUP_REMOVED lines=61> */
.L_x_4171:
        /* <DEDUP_REMOVED lines=140> */
.L_x_4170:
[----:B------:R-:W-:Y:S02]  /*7b00*/  MOV R14, R12 ;  /* 0x0000000c000e7202 */ /* 0x000fe40000000f00 */
[----:B------:R-:W-:Y:S02]  /*7b10*/  MOV R15, R13 ;  /* 0x0000000d000f7202 */ /* 0x000fe40000000f00 */
.L_x_4169:
[----:B------:R-:W-:Y:S05]  /*7b20*/  BSYNC B5 ;  /* 0x0000000000057941 */ /* 0x000fea0003800000 */
.L_x_4168:
        /* <DEDUP_REMOVED lines=80> */
.L_x_4173:
[----:B------:R-:W-:Y:S05]  /*8030*/  BSYNC B5 ;  /* 0x0000000000057941 */ /* 0x000fea0003800000 */
.L_x_4172:
[----:B------:R-:W-:-:S04]  /*8040*/  ISETP.NE.U32.AND P1, PT, R2, RZ, PT ;  /* 0x000000ff0200720c */ /* 0x000fc80003f25070 */
[----:B------:R-:W-:-:S13]  /*8050*/  ISETP.NE.OR.EX P0, PT, R7, RZ, P0, P1 ;  /* 0x000000ff0700720c */ /* 0x000fda0000705710 */
[----:B------:R-:W-:Y:S01]  /*8060*/  @!P0 BREAK B2 ;  /* 0x0000000000028942 */ /* 0x000fe20003800000 */
[----:B------:R-:W-:Y:S05]  /*8070*/  @!P0 BRA `(.L_x_4165) ;  /* 0x000002f000008947 */ /* 0x000fea0003800000 */
.L_x_4167:
[----:B------:R-:W-:Y:S05]  /*8080*/  BSYNC B2 ;  /* 0x0000000000027941 */ /* 0x000fea0003800000 */
.L_x_4166:
[----:B------:R-:W-:Y:S02]  /*8090*/  BSSY B2, `(.L_x_4174) ;  /* 0x000002b000027945 */ /* 0x000fe40003800000 */
.L_x_4175:
        /* <DEDUP_REMOVED lines=43> */
.L_x_4174:
[----:B------:R-:W-:Y:S02]  /*8350*/  MOV R14, R12 ;  /* 0x0000000c000e7202 */ /* 0x000fe40000000f00 */
[----:B------:R-:W-:Y:S02]  /*8360*/  MOV R15, R13 ;  /* 0x0000000d000f7202 */ /* 0x000fe40000000f00 */
.L_x_4165:
[----:B------:R-:W-:Y:S05]  /*8370*/  BSYNC B3 ;  /* 0x0000000000037941 */ /* 0x000fea0003800000 */
.L_x_4164:
        /* <DEDUP_REMOVED lines=37> */
.L_x_4163:
[----:B------:R-:W-:Y:S05]  /*85d0*/  BSYNC B4 ;  /* 0x0000000000047941 */ /* 0x000fea0003800000 */
.L_x_4162:
[----:B------:R0:W-:Y:S01]  /*85e0*/  STG.E.U8 [R8.64], R48 ;  /* 0x0000003008007986 */ /* 0x0001e2000c101104 */
[----:B------:R-:W-:-:S04]  /*85f0*/  IADD3 R3, R3, 0x80, RZ ;  /* 0x0000008003037810 */ /* 0x000fc80007ffe0ff */
.L_x_4144:
        /* <DEDUP_REMOVED lines=332> */
.L_x_4177:
        /* <DEDUP_REMOVED lines=61> */
.L_x_4187:
        /* <DEDUP_REMOVED lines=140> */
.L_x_4186:
[----:B------:R-:W-:Y:S02]  /*a750*/  MOV R14, R12 ;  /* 0x0000000c000e7202 */ /* 0x000fe40000000f00 */
[----:B------:R-:W-:Y:S02]  /*a760*/  MOV R15, R13 ;  /* 0x0000000d000f7202 */ /* 0x000fe40000000f00 */
.L_x_4185:
[----:B------:R-:W-:Y:S05]  /*a770*/  BSYNC B5 ;  /* 0x0000000000057941 */ /* 0x000fea0003800000 */
.L_x_4184:
        /* <DEDUP_REMOVED lines=80> */
.L_x_4189:
[----:B------:R-:W-:Y:S05]  /*ac80*/  BSYNC B5 ;  /* 0x0000000000057941 */ /* 0x000fea0003800000 */
.L_x_4188:
[----:B------:R-:W-:-:S04]  /*ac90*/  ISETP.NE.U32.AND P1, PT, R2, RZ, PT ;  /* 0x000000ff0200720c */ /* 0x000fc80003f25070 */
[----:B------:R-:W-:-:S13]  /*aca0*/  ISETP.NE.OR.EX P0, PT, R7, RZ, P0, P1 ;  /* 0x000000ff0700720c */ /* 0x000fda0000705710 */
[----:B------:R-:W-:Y:S01]  /*acb0*/  @!P0 BREAK B2 ;  /* 0x0000000000028942 */ /* 0x000fe20003800000 */
[----:B------:R-:W-:Y:S05]  /*acc0*/  @!P0 BRA `(.L_x_4181) ;  /* 0x000002f000008947 */ /* 0x000fea0003800000 */
.L_x_4183:
[----:B------:R-:W-:Y:S05]  /*acd0*/  BSYNC B2 ;  /* 0x0000000000027941 */ /* 0x000fea0003800000 */
.L_x_4182:
[----:B------:R-:W-:Y:S02]  /*ace0*/  BSSY B2, `(.L_x_4190) ;  /* 0x000002b000027945 */ /* 0x000fe40003800000 */
.L_x_4191:
        /* <DEDUP_REMOVED lines=43> */
.L_x_4190:
[----:B------:R-:W-:Y:S02]  /*afa0*/  MOV R14, R12 ;  /* 0x0000000c000e7202 */ /* 0x000fe40000000f00 */
[----:B------:R-:W-:Y:S02]  /*afb0*/  MOV R15, R13 ;  /* 0x0000000d000f7202 */ /* 0x000fe40000000f00 */
.L_x_4181:
[----:B------:R-:W-:Y:S05]  /*afc0*/  BSYNC B3 ;  /* 0x0000000000037941 */ /* 0x000fea0003800000 */
.L_x_4180:
        /* <DEDUP_REMOVED lines=37> */
.L_x_4179:
[----:B------:R-:W-:Y:S05]  /*b220*/  BSYNC B4 ;  /* 0x0000000000047941 */ /* 0x000fea0003800000 */
.L_x_4178:
[----:B------:R0:W-:Y:S01]  /*b230*/  STG.E.U8 [R8.64], R48 ;  /* 0x0000003008007986 */ /* 0x0001e2000c101104 */
[----:B------:R-:W-:-:S04]  /*b240*/  IADD3 R3, R3, 0x80, RZ ;  /* 0x0000008003037810 */ /* 0x000fc80007ffe0ff */
.L_x_4160:
        /* <DEDUP_REMOVED lines=332> */
.L_x_4193:
        /* <DEDUP_REMOVED lines=61> */
.L_x_4203:
        /* <DEDUP_REMOVED lines=140> */
.L_x_4202:
[----:B------:R-:W-:Y:S02]  /*d3a0*/  MOV R14, R12 ;  /* 0x0000000c000e7202 */ /* 0x000fe40000000f00 */
[----:B------:R-:W-:Y:S02]  /*d3b0*/  MOV R15, R13 ;  /* 0x0000000d000f7202 */ /* 0x000fe40000000f00 */
.L_x_4201:
[----:B------:R-:W-:Y:S05]  /*d3c0*/  BSYNC B5 ;  /* 0x0000000000057941 */ /* 0x000fea0003800000 */
.L_x_4200:
        /* <DEDUP_REMOVED lines=80> */
.L_x_4205:
[----:B------:R-:W-:Y:S05]  /*d8d0*/  BSYNC B5 ;  /* 0x0000000000057941 */ /* 0x000fea0003800000 */
.L_x_4204:
[----:B------:R-:W-:-:S04]  /*d8e0*/  ISETP.NE.U32.AND P1, PT, R2, RZ, PT ;  /* 0x000000ff0200720c */ /* 0x000fc80003f25070 */
[----:B------:R-:W-:-:S13]  /*d8f0*/  ISETP.NE.OR.EX P0, PT, R7, RZ, P0, P1 ;  /* 0x000000ff0700720c */ /* 0x000fda0000705710 */
[----:B------:R-:W-:Y:S01]  /*d900*/  @!P0 BREAK B2 ;  /* 0x0000000000028942 */ /* 0x000fe20003800000 */
[----:B------:R-:W-:Y:S05]  /*d910*/  @!P0 BRA `(.L_x_4197) ;  /* 0x000002f000008947 */ /* 0x000fea0003800000 */
.L_x_4199:
[----:B------:R-:W-:Y:S05]  /*d920*/  BSYNC B2 ;  /* 0x0000000000027941 */ /* 0x000fea0003800000 */
.L_x_4198:
[----:B------:R-:W-:Y:S02]  /*d930*/  BSSY B2, `(.L_x_4206) ;  /* 0x000002b000027945 */ /* 0x000fe40003800000 */
.L_x_4207:
        /* <DEDUP_REMOVED lines=43> */
.L_x_4206:
[----:B------:R-:W-:Y:S02]  /*dbf0*/  MOV R14, R12 ;  /* 0x0000000c000e7202 */ /* 0x000fe40000000f00 */
[----:B------:R-:W-:Y:S02]  /*dc00*/  MOV R15, R13 ;  /* 0x0000000d000f7202 */ /* 0x000fe40000000f00 */
.L_x_4197:
[----:B------:R-:W-:Y:S05]  /*dc10*/  BSYNC B3 ;  /* 0x0000000000037941 */ /* 0x000fea0003800000 */
.L_x_4196:
        /* <DEDUP_REMOVED lines=37> */
.L_x_4195:
[----:B------:R-:W-:Y:S05]  /*de70*/  BSYNC B4 ;  /* 0x0000000000047941 */ /* 0x000fea0003800000 */
.L_x_4194:
[----:B------:R0:W-:Y:S01]  /*de80*/  STG.E.U8 [R8.64], R48 ;  /* 0x0000003008007986 */ /* 0x0001e2000c101104 */
[----:B------:R-:W-:-:S04]  /*de90*/  IADD3 R3, R3, 0x80, RZ ;  /* 0x0000008003037810 */ /* 0x000fc80007ffe0ff */
.L_x_4176:
        /* <DEDUP_REMOVED lines=333> */
.L_x_4209:
        /* <DEDUP_REMOVED lines=61> */
.L_x_4219:
        /* <DEDUP_REMOVED lines=140> */
.L_x_4218:
[----:B------:R-:W-:Y:S02]  /*10000*/  MOV R14, R12 ;  /* 0x0000000c000e7202 */ /* 0x000fe40000000f00 */
[----:B------:R-:W-:Y:S02]  /*10010*/  MOV R15, R13 ;  /* 0x0000000d000f7202 */ /* 0x000fe40000000f00 */
.L_x_4217:
[----:B------:R-:W-:Y:S05]  /*10020*/  BSYNC B5 ;  /* 0x0000000000057941 */ /* 0x000fea0003800000 */
.L_x_4216:
        /* <DEDUP_REMOVED lines=80> */
.L_x_4221:
[----:B------:R-:W-:Y:S05]  /*10530*/  BSYNC B5 ;  /* 0x0000000000057941 */ /* 0x000fea0003800000 */
.L_x_4220:
[----:B------:R-:W-:-:S04]  /*10540*/  ISETP.NE.U32.AND P1, PT, R2, RZ, PT ;  /* 0x000000ff0200720c */ /* 0x000fc80003f25070 */
[----:B------:R-:W-:-:S13]  /*10550*/  ISETP.NE.OR.EX P0, PT, R7, RZ, P0, P1 ;  /* 0x000000ff0700720c */ /* 0x000fda0000705710 */
[----:B------:R-:W-:Y:S01]  /*10560*/  @!P0 BREAK B2 ;  /* 0x0000000000028942 */ /* 0x000fe20003800000 */
[----:B------:R-:W-:Y:S05]  /*10570*/  @!P0 BRA `(.L_x_4213) ;  /* 0x000002f000008947 */ /* 0x000fea0003800000 */
.L_x_4215:
[----:B------:R-:W-:Y:S05]  /*10580*/  BSYNC B2 ;  /* 0x0000000000027941 */ /* 0x000fea0003800000 */
.L_x_4214:
[----:B------:R-:W-:Y:S02]  /*10590*/  BSSY B2, `(.L_x_4222) ;  /* 0x000002b000027945 */ /* 0x000fe40003800000 */
.L_x_4223:
        /* <DEDUP_REMOVED lines=43> */
.L_x_4222:
[----:B------:R-:W-:Y:S02]  /*10850*/  MOV R14, R12 ;  /* 0x0000000c000e7202 */ /* 0x000fe40000000f00 */
[----:B------:R-:W-:Y:S02]  /*10860*/  MOV R15, R13 ;  /* 0x0000000d000f7202 */ /* 0x000fe40000000f00 */
.L_x_4213:
[----:B------:R-:W-:Y:S05]  /*10870*/  BSYNC B3 ;  /* 0x0000000000037941 */ /* 0x000fea0003800000 */
.L_x_4212:
        /* <DEDUP_REMOVED lines=37> */
.L_x_4211:
[----:B------:R-:W-:Y:S05]  /*10ad0*/  BSYNC B4 ;  /* 0x0000000000047941 */ /* 0x000fea0003800000 */
.L_x_4210:
[----:B------:R0:W-:Y:S01]  /*10ae0*/  STG.E.U8 [R8.64], R48 ;  /* 0x0000003008007986 */ /* 0x0001e2000c101104 */
[----:B------:R-:W-:-:S04]  /*10af0*/  IADD3 R3, R3, 0x80, RZ ;  /* 0x0000008003037810 */ /* 0x000fc80007ffe0ff */
.L_x_4192:
[----:B------:R-:W-:-:S13]  /*10b00*/  ISETP.GE.AND P0, PT, R3, c[0x0][0x160], PT ;  /* 0x0000580003007a0c */ /* 0x000fda0003f06270 */
[----:B------:R-:W-:Y:S01]  /*10b10*/  @P0 BREAK B0 ;  /* 0x0000000000000942 */ /* 0x000fe20003800000 */
[----:B------:R-:W-:Y:S05]  /*10b20*/  @P0 BRA `(.L_x_4208) ;  /* 0x00002c4000000947 */ /* 0x000fea0003800000 */
[----:B------:R-:W-:Y:S05]  /*10b30*/  BSYNC B0 ;  /* 0x0000000000007941 */ /* 0x000fea0003800000 */
.L_x_4143:
        /* <DEDUP_REMOVED lines=330> */
.L_x_4224:
        /* <DEDUP_REMOVED lines=61> */
.L_x_4234:
        /* <DEDUP_REMOVED lines=140> */
.L_x_4233:
[----:B------:R-:W-:Y:S02]  /*12c70*/  MOV R14, R12 ;  /* 0x0000000c000e7202 */ /* 0x000fe40000000f00 */
[----:B------:R-:W-:Y:S02]  /*12c80*/  MOV R15, R13 ;  /* 0x0000000d000f7202 */ /* 0x000fe40000000f00 */
.L_x_4232:
[----:B------:R-:W-:Y:S05]  /*12c90*/  BSYNC B5 ;  /* 0x0000000000057941 */ /* 0x000fea0003800000 */
.L_x_4231:
        /* <DEDUP_REMOVED lines=80> */
.L_x_4236:
[----:B------:R-:W-:Y:S05]  /*131a0*/  BSYNC B5 ;  /* 0x0000000000057941 */ /* 0x000fea0003800000 */
.L_x_4235:
[----:B------:R-:W-:-:S04]  /*131b0*/  ISETP.NE.U32.AND P1, PT, R2, RZ, PT ;  /* 0x000000ff0200720c */ /* 0x000fc80003f25070 */
[----:B------:R-:W-:-:S13]  /*131c0*/  ISETP.NE.OR.EX P0, PT, R7, RZ, P0, P1 ;  /* 0x000000ff0700720c */ /* 0x000fda0000705710 */
[----:B------:R-:W-:Y:S01]  /*131d0*/  @!P0 BREAK B2 ;  /* 0x0000000000028942 */ /* 0x000fe20003800000 */
[----:B------:R-:W-:Y:S05]  /*131e0*/  @!P0 BRA `(.L_x_4228) ;  /* 0x000002f000008947 */ /* 0x000fea0003800000 */
.L_x_4230:
[----:B------:R-:W-:Y:S05]  /*131f0*/  BSYNC B2 ;  /* 0x0000000000027941 */ /* 0x000fea0003800000 */
.L_x_4229:
[----:B------:R-:W-:Y:S02]  /*13200*/  BSSY B2, `(.L_x_4237) ;  /* 0x000002b000027945 */ /* 0x000fe40003800000 */
.L_x_4238:
        /* <DEDUP_REMOVED lines=43> */
.L_x_4237:
[----:B------:R-:W-:Y:S02]  /*134c0*/  MOV R14, R12 ;  /* 0x0000000c000e7202 */ /* 0x000fe40000000f00 */
[----:B------:R-:W-:Y:S02]  /*134d0*/  MOV R15, R13 ;  /* 0x0000000d000f7202 */ /* 0x000fe40000000f00 */
.L_x_4228:
[----:B------:R-:W-:Y:S05]  /*134e0*/  BSYNC B3 ;  /* 0x0000000000037941 */ /* 0x000fea0003800000 */
.L_x_4227:
        /* <DEDUP_REMOVED lines=37> */
.L_x_4226:
[----:B------:R-:W-:Y:S05]  /*13740*/  BSYNC B4 ;  /* 0x0000000000047941 */ /* 0x000fea0003800000 */
.L_x_4225:
[----:B------:R0:W-:Y:S01]  /*13750*/  STG.E.U8 [R8.64], R48 ;  /* 0x0000003008007986 */ /* 0x0001e2000c101104 */
[----:B------:R-:W-:-:S03]  /*13760*/  IADD3 R3, R3, 0x80, RZ ;  /* 0x0000008003037810 */ /* 0x000fc60007ffe0ff */
.L_x_4208:
[----:B------:R-:W-:Y:S05]  /*13770*/  BSYNC B1 ;  /* 0x0000000000017941 */ /* 0x000fea0003800000 */
.L_x_4142:
        /* <DEDUP_REMOVED lines=333> */
.L_x_4239:
        /* <DEDUP_REMOVED lines=59> */
.L_x_4249:
        /* <DEDUP_REMOVED lines=126> */
[----:B------:R-:W-:-:S05]  /*157e0*/  PRMT R24, R35, 0x1054, R24 ;  /* 0x0000105423187816 */ /* 0x000fca0000000018 */
[----:B------:R-:W-:Y:S01]  /*157f0*/  IDP.4A.U8.U8 R24, R24, R5, RZ ;  /* 0x0000000518187226 */ /* 0x000fe200000000ff */
[----:B------:R-:W-:-:S04]  /*15800*/  PRMT R25, R14, 0x7604, R25 ;  /* 0x000076040e197816 */ /* 0x000fc80000000019 */
[----:B------:R-:W-:Y:S02]  /*15810*/  IADD3 R7, R34, R24, R7 ;  /* 0x0000001822077210 */ /* 0x000fe40007ffe007 */
[----:B------:R-:W-:-:S04]  /*15820*/  PRMT R26, R31, 0x7604, R26 ;  /* 0x000076041f1a7816 */ /* 0x000fc8000000001a */
[----:B------:R-:W-:-:S05]  /*15830*/  PRMT R26, R25, 0x1054, R26 ;  /* 0x00001054191a7816 */ /* 0x000fca000000001a */
        /* <DEDUP_REMOVED lines=8> */
.L_x_4248:
[----:B------:R-:W-:Y:S02]  /*158c0*/  MOV R14, R12 ;  /* 0x0000000c000e7202 */ /* 0x000fe40000000f00 */
[----:B------:R-:W-:Y:S02]  /*158d0*/  MOV R15, R13 ;  /* 0x0000000d000f7202 */ /* 0x000fe40000000f00 */
.L_x_4247:
[----:B------:R-:W-:Y:S05]  /*158e0*/  BSYNC B4 ;  /* 0x0000000000047941 */ /* 0x000fea0003800000 */
.L_x_4246:
        /* <DEDUP_REMOVED lines=80> */
.L_x_4251:
[----:B------:R-:W-:Y:S05]  /*15df0*/  BSYNC B4 ;  /* 0x0000000000047941 */ /* 0x000fea0003800000 */
.L_x_4250:
[----:B------:R-:W-:-:S04]  /*15e00*/  ISETP.NE.U32.AND P1, PT, R2, RZ, PT ;  /* 0x000000ff0200720c */ /* 0x000fc80003f25070 */
[----:B------:R-:W-:-:S13]  /*15e10*/  ISETP.NE.OR.EX P0, PT, R6, RZ, P0, P1 ;  /* 0x000000ff0600720c */ /* 0x000fda0000705710 */
[----:B------:R-:W-:Y:S01]  /*15e20*/  @!P0 BREAK B3 ;  /* 0x0000000000038942 */ /* 0x000fe20003800000 */
[----:B------:R-:W-:Y:S05]  /*15e30*/  @!P0 BRA `(.L_x_4243) ;  /* 0x000002f000008947 */ /* 0x000fea0003800000 */
.L_x_4245:
[----:B------:R-:W-:Y:S05]  /*15e40*/  BSYNC B3 ;  /* 0x0000000000037941 */ /* 0x000fea0003800000 */
.L_x_4244:
[----:B------:R-:W-:Y:S02]  /*15e50*/  BSSY B3, `(.L_x_4252) ;  /* 0x000002b000037945 */ /* 0x000fe40003800000 */
.L_x_4253:
        /* <DEDUP_REMOVED lines=43> */
.L_x_4252:
[----:B------:R-:W-:Y:S02]  /*16110*/  MOV R14, R12 ;  /* 0x0000000c000e7202 */ /* 0x000fe40000000f00 */
[----:B------:R-:W-:Y:S02]  /*16120*/  MOV R15, R13 ;  /* 0x0000000d000f7202 */ /* 0x000fe40000000f00 */
.L_x_4243:
[----:B------:R-:W-:Y:S05]  /*16130*/  BSYNC B1 ;  /* 0x0000000000017941 */ /* 0x000fea0003800000 */
.L_x_4242:
        /* <DEDUP_REMOVED lines=37> */
.L_x_4241:
[----:B------:R-:W-:Y:S05]  /*16390*/  BSYNC B2 ;  /* 0x0000000000027941 */ /* 0x000fea0003800000 */
.L_x_4240:
[----:B------:R-:W-:Y:S01]  /*163a0*/  WARPSYNC 0xffffffff ;  /* 0xffffffff00007948 */ /* 0x000fe20003800000 */
[----:B------:R-:W-:Y:S01]  /*163b0*/  STG.E.U8 [R8.64], R7 ;  /* 0x0000000708007986 */ /* 0x000fe2000c101104 */
[----:B------:R-:W-:Y:S05]  /*163c0*/  EXIT ;  /* 0x000000000000794d */ /* 0x000fea0003800000 */
.L_x_4254:
        /* <DEDUP_REMOVED lines=11> */
.L_x_16269:


//--------------------- .text._ZN2at6native18elementwise_kernelILi128ELi4EZNS0_15gpu_kernel_implIZZNS0_73_GLOBAL__N__c8866d80_35_SparseBinaryOpIntersectionKernel_cu_1520ed90_315342_sparse_binary_op_intersection_kernel_implINS3_18CUDAKernelLauncherENS3_36CUDAValueSelectionIntersectionKernelINS3_9LhsProjOpEEElLl0EEEvRNS_6TensorERKS9_SC_RKSt6vectorIlSaIlEERKSt8optionalIS9_ESL_bbENKUlvE3_clEvEUllE_EEvRNS_18TensorIteratorBaseERKT_EUliE_EEviT1_ --------------------------
	.section	.text._ZN2at6native18elementwise_kernelILi128ELi4EZNS0_15gpu_kernel_implIZZNS0_73_GLOBAL__N__c8866d80_35_SparseBinaryOpIntersectionKernel_cu_1520ed90_315342_sparse_binary_op_intersection_kernel_implINS3_18CUDAKernelLauncherENS3_36CUDAValueSelectionIntersectionKernelINS3_9LhsProjOpEEElLl0EEEvRNS_6TensorERKS9_SC_RKSt6vectorIlSaIlEERKSt8optionalIS9_ESL_bbENKUlvE3_clEvEUllE_EEvRNS_18TensorIteratorBaseERKT_EUliE_EEviT1_,"ax",@progbits
	.sectioninfo	@"SHI_REGISTERS=92"
	.align	128
        .global         _ZN2at6native18elementwise_kernelILi128ELi4EZNS0_15gpu_kernel_implIZZNS0_73_GLOBAL__N__c8866d80_35_SparseBinaryOpIntersectionKernel_cu_1520ed90_315342_sparse_binary_op_intersection_kernel_implINS3_18CUDAKernelLauncherENS3_36CUDAValueSelectionIntersectionKernelINS3_9LhsProjOpEEElLl0EEEvRNS_6TensorERKS9_SC_RKSt6vectorIlSaIlEERKSt8optionalIS9_ESL_bbENKUlvE3_clEvEUllE_EEvRNS_18TensorIteratorBaseERKT_EUliE_EEviT1_
        .type           _ZN2at6native18elementwise_kernelILi128ELi4EZNS0_15gpu_kernel_implIZZNS0_73_GLOBAL__N__c8866d80_35_SparseBinaryOpIntersectionKernel_cu_1520ed90_315342_sparse_binary_op_intersection_kernel_implINS3_18CUDAKernelLauncherENS3_36CUDAValueSelectionIntersectionKernelINS3_9LhsProjOpEEElLl0EEEvRNS_6TensorERKS9_SC_RKSt6vectorIlSaIlEERKSt8optionalIS9_ESL_bbENKUlvE3_clEvEUllE_EEvRNS_18TensorIteratorBaseERKT_EUliE_EEviT1_,@function
        .size           _ZN2at6native18elementwise_kernelILi128ELi4EZNS0_15gpu_kernel_implIZZNS0_73_GLOBAL__N__c8866d80_35_SparseBinaryOpIntersectionKernel_cu_1520ed90_315342_sparse_binary_op_intersection_kernel_implINS3_18CUDAKernelLauncherENS3_36CUDAValueSelectionIntersectionKernelINS3_9LhsProjOpEEElLl0EEEvRNS_6TensorERKS9_SC_RKSt6vectorIlSaIlEERKSt8optionalIS9_ESL_bbENKUlvE3_clEvEUllE_EEvRNS_18TensorIteratorBaseERKT_EUliE_EEviT1_,(.L_x_16270 - _ZN2at6native18elementwise_kernelILi128ELi4EZNS0_15gpu_kernel_implIZZNS0_73_GLOBAL__N__c8866d80_35_SparseBinaryOpIntersectionKernel_cu_1520ed90_315342_sparse_binary_op_intersection_kernel_implINS3_18CUDAKernelLauncherENS3_36CUDAValueSelectionIntersectionKernelINS3_9LhsProjOpEEElLl0EEEvRNS_6TensorERKS9_SC_RKSt6vectorIlSaIlEERKSt8optionalIS9_ESL_bbENKUlvE3_clEvEUllE_EEvRNS_18TensorIteratorBaseERKT_EUliE_EEviT1_)
        .other          _ZN2at6native18elementwise_kernelILi128ELi4EZNS0_15gpu_kernel_implIZZNS0_73_GLOBAL__N__c8866d80_35_SparseBinaryOpIntersectionKernel_cu_1520ed90_315342_sparse_binary_op_intersection_kernel_implINS3_18CUDAKernelLauncherENS3_36CUDAValueSelectionIntersectionKernelINS3_9LhsProjOpEEElLl0EEEvRNS_6TensorERKS9_SC_RKSt6vectorIlSaIlEERKSt8optionalIS9_ESL_bbENKUlvE3_clEvEUllE_EEvRNS_18TensorIteratorBaseERKT_EUliE_EEviT1_,@"STO_CUDA_ENTRY STV_DEFAULT"
_ZN2at6native18elementwise_kernelILi128ELi4EZNS0_15gpu_kernel_implIZZNS0_73_GLOBAL__N__c8866d80_35_SparseBinaryOpIntersectionKernel_cu_1520ed90_315342_sparse_binary_op_intersection_kernel_implINS3_18CUDAKernelLauncherENS3_36CUDAValueSelectionIntersectionKernelINS3_9LhsProjOpEEElLl0EEEvRNS_6TensorERKS9_SC_RKSt6vectorIlSaIlEERKSt8optionalIS9_ESL_bbENKUlvE3_clEvEUllE_EEvRNS_18TensorIteratorBaseERKT_EUliE_EEviT1_:
.text._ZN2at6native18elementwise_kernelILi128ELi4EZNS0_15gpu_kernel_implIZZNS0_73_GLOBAL__N__c8866d80_35_SparseBinaryOpIntersectionKernel_cu_1520ed90_315342_sparse_binary_op_intersection_kernel_implINS3_18CUDAKernelLauncherENS3_36CUDAValueSelectionIntersectionKernelINS3_9LhsProjOpEEElLl0EEEvRNS_6TensorERKS9_SC_RKSt6vectorIlSaIlEERKSt8optionalIS9_ESL_bbENKUlvE3_clEvEUllE_EEvRNS_18TensorIteratorBaseERKT_EUliE_EEviT1_:
        /* <DEDUP_REMOVED lines=9> */
[----:B------:R-:W-:Y:S02]  /*0090*/  IMAD.MOV.U32 R0, RZ, RZ, RZ ;  /* 0x000000ffff007224 */ /* 0x000fe400078e00ff */
[----:B------:R-:W-:-:S10]  /*00a0*/  IMAD.MOV.U32 R16, RZ, RZ, RZ ;  /* 0x000000ffff107224 */ /* 0x000fd400078e00ff */
[----:B------:R-:W-:Y:S05]  /*00b0*/  @!P0 BRA `(.L_x_4257) ;  /* 0x00000df000008947 */ /* 0x000fea0003800000 */
[----:B------:R-:W-:Y:S01]  /*00c0*/  HFMA2.MMA R16, -RZ, RZ, 0, 0 ;  /* 0x00000000ff107435 */ /* 0x000fe200000001ff */
[----:B------:R-:W-:-:S05]  /*00d0*/  IMAD.MOV.U32 R6, RZ, RZ, c[0x0][0x168] ;  /* 0x00005a00ff067624 */ /* 0x000fca00078e00ff */
[----:B------:R-:W-:-:S04]  /*00e0*/  ISETP.NE.AND P0, PT, R6, 0x1, PT ;  /* 0x000000010600780c */ /* 0x000fc80003f05270 */
[----:B------:R-:W-:-:S05]  /*00f0*/  IMAD.HI.U32 R2, R17, c[0x0][0x170], R16 ;  /* 0x00005c0011027a27 */ /* 0x000fca00078e0010 */
[----:B------:R-:W-:-:S05]  /*0100*/  SHF.R.U32.HI R3, RZ, c[0x0][0x174], R2 ;  /* 0x00005d00ff037a19 */ /* 0x000fca0000011602 */
[----:B------:R-:W-:-:S04]  /*0110*/  IMAD.MOV R0, RZ, RZ, -R3 ;  /* 0x000000ffff007224 */ /* 0x000fc800078e0a03 */
[----:B------:R-:W-:-:S04]  /*0120*/  IMAD R0, R0, c[0x0][0x16c], R17 ;  /* 0x00005b0000007a24 */ /* 0x000fc800078e0211 */
        /* <DEDUP_REMOVED lines=201> */
[----:B------:R-:W-:Y:S01]  /*0dc0*/  ISETP.NE.AND P0, PT, R6, 0x18, PT ;  /* 0x000000180600780c */ /* 0x000fe20003f05270 */
[----:B------:R-:W-:-:S04]  /*0dd0*/  IMAD.MOV.U32 R2, RZ, RZ, RZ ;  /* 0x000000ffff027224 */ /* 0x000fc800078e00ff */
[----:B------:R-:W-:-:S05]  /*0de0*/  IMAD.HI.U32 R4, R3, c[0x0][0x284], R2 ;  /* 0x0000a10003047a27 */ /* 0x000fca00078e0002 */
[----:B------:R-:W-:-:S03]  /*0df0*/  SHF.R.U32.HI R5, RZ, c[0x0][0x288], R4 ;  /* 0x0000a200ff057a19 */ /* 0x000fc60000011604 */
[----:B------:R-:W-:Y:S02]  /*0e00*/  @P0 IMAD.MOV.U32 R4, RZ, RZ, RZ ;  /* 0x000000ffff040224 */ /* 0x000fe400078e00ff */
[--C-:B------:R-:W-:Y:S02]  /*0e10*/  IMAD.MOV R7, RZ, RZ, -R5.reuse ;  /* 0x000000ffff077224 */ /* 0x100fe400078e0a05 */
[----:B------:R-:W-:-:S04]  /*0e20*/  @P0 IMAD.HI.U32 R2, R5, c[0x0][0x290], R4 ;  /* 0x0000a40005020a27 */ /* 0x000fc800078e0004 */
[----:B------:R-:W-:Y:S01]  /*0e30*/  IMAD R3, R7, c[0x0][0x280], R3 ;  /* 0x0000a00007037a24 */ /* 0x000fe200078e0203 */
[----:B------:R-:W-:-:S03]  /*0e40*/  @P0 SHF.R.U32.HI R2, RZ, c[0x0][0x294], R2 ;  /* 0x0000a500ff020a19 */ /* 0x000fc60000011602 */
[C---:B------:R-:W-:Y:S01]  /*0e50*/  IMAD R16, R3.reuse, c[0x0][0x350], R16 ;  /* 0x0000d40003107a24 */ /* 0x040fe200078e0210 */
[----:B------:R-:W-:Y:S01]  /*0e60*/  @P0 IADD3 R4, -R2, RZ, RZ ;  /* 0x000000ff02040210 */ /* 0x000fe20007ffe1ff */
[----:B------:R-:W-:-:S04]  /*0e70*/  IMAD R0, R3, c[0x0][0x354], R0 ;  /* 0x0000d50003007a24 */ /* 0x000fc800078e0200 */
[----:B------:R-:W-:-:S04]  /*0e80*/  @P0 IMAD R5, R4, c[0x0][0x28c], R5 ;  /* 0x0000a30004050a24 */ /* 0x000fc800078e0205 */
[C---:B------:R-:W-:Y:S02]  /*0e90*/  @P0 IMAD R16, R5.reuse, c[0x0][0x358], R16 ;  /* 0x0000d60005100a24 */ /* 0x040fe400078e0210 */
[----:B------:R-:W-:Y:S02]  /*0ea0*/  @P0 IMAD R0, R5, c[0x0][0x35c], R0 ;  /* 0x0000d70005000a24 */ /* 0x000fe400078e0200 */
.L_x_4257:
[----:B------:R-:W0:Y:S01]  /*0eb0*/  LDC.U8 R3, c[0x0][0x3c9] ;  /* 0x0000f240ff037b82 */ /* 0x000e220000000000 */
[----:B------:R-:W-:Y:S02]  /*0ec0*/  IADD3 R16, P1, R16, c[0x0][0x360], RZ ;  /* 0x0000d80010107a10 */ /* 0x000fe40007f3e0ff */
[----:B------:R-:W-:-:S03]  /*0ed0*/  IADD3 R4, P2, R0, c[0x0][0x368], RZ ;  /* 0x0000da0000047a10 */ /* 0x000fc60007f5e0ff */
[----:B------:R-:W-:Y:S02]  /*0ee0*/  IMAD.X R17, RZ, RZ, c[0x0][0x364], P1 ;  /* 0x0000d900ff117624 */ /* 0x000fe400008e06ff */
[----:B------:R-:W-:Y:S01]  /*0ef0*/  IMAD.X R5, RZ, RZ, c[0x0][0x36c], P2 ;  /* 0x0000db00ff057624 */ /* 0x000fe200010e06ff */
[----:B0-----:R-:W-:-:S04]  /*0f00*/  PRMT R2, R3, 0x9910, RZ ;  /* 0x0000991003027816 */ /* 0x001fc800000000ff */
[----:B------:R-:W-:-:S13]  /*0f10*/  ISETP.GT.AND P0, PT, R2, 0x9, PT ;  /* 0x000000090200780c */ /* 0x000fda0003f04270 */
[----:B------:R-:W-:Y:S05]  /*0f20*/  @P0 BRA `(.L_x_4258) ;  /* 0x0000039000000947 */ /* 0x000fea0003800000 */
[----:B------:R-:W-:-:S13]  /*0f30*/  ISETP.GT.AND P0, PT, R2, 0x4, PT ;  /* 0x000000040200780c */ /* 0x000fda0003f04270 */
[----:B------:R-:W-:Y:S05]  /*0f40*/  @P0 BRA `(.L_x_4259) ;  /* 0x000001a000000947 */ /* 0x000fea0003800000 */
[----:B------:R-:W-:-:S13]  /*0f50*/  ISETP.GT.AND P0, PT, R2, 0x1, PT ;  /* 0x000000010200780c */ /* 0x000fda0003f04270 */
[----:B------:R-:W-:Y:S05]  /*0f60*/  @P0 BRA `(.L_x_4260) ;  /* 0x000000a000000947 */ /* 0x000fea0003800000 */
[----:B------:R-:W-:-:S13]  /*0f70*/  ISETP.NE.AND P0, PT, R3, RZ, PT ;  /* 0x000000ff0300720c */ /* 0x000fda0003f05270 */
[----:B------:R-:W-:Y:S05]  /*0f80*/  @!P0 BRA `(.L_x_4261) ;  /* 0x0000005000008947 */ /* 0x000fea0003800000 */
[----:B------:R-:W-:-:S13]  /*0f90*/  ISETP.NE.AND P0, PT, R2, 0x1, PT ;  /* 0x000000010200780c */ /* 0x000fda0003f05270 */
[----:B------:R-:W-:Y:S05]  /*0fa0*/  @P0 BRA `(.L_x_4262) ;  /* 0x00000c2000000947 */ /* 0x000fea0003800000 */
[----:B------:R-:W2:Y:S02]  /*0fb0*/  LDG.E.S8 R2, [R4.64] ;  /* 0x0000002404027981 */ /* 0x000ea4000c1e1300 */
[----:B--2---:R-:W-:Y:S01]  /*0fc0*/  SHF.R.S32.HI R3, RZ, 0x1f, R2 ;  /* 0x0000001fff037819 */ /* 0x004fe20000011402 */
[----:B------:R-:W-:Y:S05]  /*0fd0*/  BRA `(.L_x_4263) ;  /* 0x00000d8000007947 */ /* 0x000fea0003800000 */
.L_x_4261:
[----:B------:R0:W5:Y:S01]  /*0fe0*/  LDG.E.U8 R2, [R4.64] ;  /* 0x0000002404027981 */ /* 0x000162000c1e1100 */
[----:B------:R-:W-:Y:S01]  /*0ff0*/  IMAD.MOV.U32 R3, RZ, RZ, RZ ;  /* 0x000000ffff037224 */ /* 0x000fe200078e00ff */
[----:B------:R-:W-:Y:S05]  /*1000*/  BRA `(.L_x_4263) ;  /* 0x00000d5000007947 */ /* 0x000fea0003800000 */
.L_x_4260:
[----:B------:R-:W-:-:S13]  /*1010*/  ISETP.NE.AND P0, PT, R2, 0x2, PT ;  /* 0x000000020200780c */ /* 0x000fda0003f05270 */
[----:B------:R-:W-:Y:S05]  /*1020*/  @!P0 BRA `(.L_x_4264) ;  /* 0x0000009000008947 */ /* 0x000fea0003800000 */
[----:B------:R-:W-:-:S13]  /*1030*/  ISETP.NE.AND P0, PT, R2, 0x3, PT ;  /* 0x000000030200780c */ /* 0x000fda0003f05270 */
[----:B------:R-:W-:Y:S05]  /*1040*/  @!P0 BRA `(.L_x_4265) ;  /* 0x0000004000008947 */ /* 0x000fea0003800000 */
[----:B------:R-:W-:-:S13]  /*1050*/  ISETP.NE.AND P0, PT, R2, 0x4, PT ;  /* 0x000000040200780c */ /* 0x000fda0003f05270 */
[----:B------:R-:W-:Y:S05]  /*1060*/  @P0 BRA `(.L_x_4262) ;  /* 0x00000b6000000947 */ /* 0x000fea0003800000 */
[----:B------:R0:W5:Y:S01]  /*1070*/  LDG.E.64 R2, [R4.64] ;  /* 0x0000002404027981 */ /* 0x000162000c1e1b00 */
[----:B------:R-:W-:Y:S05]  /*1080*/  BRA `(.L_x_4263) ;  /* 0x00000cd000007947 */ /* 0x000fea0003800000 */
.L_x_4265:
[----:B------:R-:W2:Y:S02]  /*1090*/  LDG.E R2, [R4.64] ;  /* 0x0000002404027981 */ /* 0x000ea4000c1e1900 */
[----:B--2---:R-:W-:Y:S01]  /*10a0*/  SHF.R.S32.HI R3, RZ, 0x1f, R2 ;  /* 0x0000001fff037819 */ /* 0x004fe20000011402 */
[----:B------:R-:W-:Y:S05]  /*10b0*/  BRA `(.L_x_4263) ;  /* 0x00000ca000007947 */ /* 0x000fea0003800000 */
.L_x_4264:
[----:B------:R-:W2:Y:S02]  /*10c0*/  LDG.E.S16 R2, [R4.64] ;  /* 0x0000002404027981 */ /* 0x000ea4000c1e1700 */
[----:B--2---:R-:W-:Y:S01]  /*10d0*/  SHF.R.S32.HI R3, RZ, 0x1f, R2 ;  /* 0x0000001fff037819 */ /* 0x004fe20000011402 */
[----:B------:R-:W-:Y:S05]  /*10e0*/  BRA `(.L_x_4263) ;  /* 0x00000c7000007947 */ /* 0x000fea0003800000 */
.L_x_4259:
[----:B------:R-:W-:-:S13]  /*10f0*/  ISETP.GT.AND P0, PT, R2, 0x6, PT ;  /* 0x000000060200780c */ /* 0x000fda0003f04270 */
[----:B------:R-:W-:Y:S05]  /*1100*/  @P0 BRA `(.L_x_4266) ;  /* 0x000000b000000947 */ /* 0x000fea0003800000 */
[----:B------:R-:W-:-:S13]  /*1110*/  ISETP.NE.AND P0, PT, R2, 0x5, PT ;  /* 0x000000050200780c */ /* 0x000fda0003f05270 */
[----:B------:R-:W-:Y:S05]  /*1120*/  @!P0 BRA `(.L_x_4267) ;  /* 0x0000005000008947 */ /* 0x000fea0003800000 */
[----:B------:R-:W-:-:S13]  /*1130*/  ISETP.NE.AND P0, PT, R2, 0x6, PT ;  /* 0x000000060200780c */ /* 0x000fda0003f05270 */
[----:B------:R-:W-:Y:S05]  /*1140*/  @P0 BRA `(.L_x_4262) ;  /* 0x00000a8000000947 */ /* 0x000fea0003800000 */
[----:B------:R-:W2:Y:S02]  /*1150*/  LDG.E R2, [R4.64] ;  /* 0x0000002404027981 */ /* 0x000ea4000c1e1900 */
[----:B--2---:R-:W0:Y:S01]  /*1160*/  F2I.S64.TRUNC R2, R2 ;  /* 0x0000000200027311 */ /* 0x004e22000020d900 */
[----:B------:R-:W-:Y:S05]  /*1170*/  BRA `(.L_x_4263) ;  /* 0x00000be000007947 */ /* 0x000fea0003800000 */
.L_x_4267:
[----:B------:R-:W2:Y:S02]  /*1180*/  LDG.E.U16 R4, [R4.64] ;  /* 0x0000002404047981 */ /* 0x000ea4000c1e1500 */
[----:B--2---:R-:W-:-:S06]  /*1190*/  HADD2.F32 R2, -RZ, R4.H0_H0 ;  /* 0x20000004ff027230 */ /* 0x004fcc0000004100 */
[----:B------:R-:W0:Y:S01]  /*11a0*/  F2I.S64.TRUNC R2, R2 ;  /* 0x0000000200027311 */ /* 0x000e22000020d900 */
[----:B------:R-:W-:Y:S05]  /*11b0*/  BRA `(.L_x_4263) ;  /* 0x00000ba000007947 */ /* 0x000fea0003800000 */
.L_x_4266:
[----:B------:R-:W-:-:S13]  /*11c0*/  ISETP.NE.AND P0, PT, R2, 0x7, PT ;  /* 0x000000070200780c */ /* 0x000fda0003f05270 */
[----:B------:R-:W-:Y:S05]  /*11d0*/  @!P0 BRA `(.L_x_4268) ;  /* 0x000000b000008947 */ /* 0x000fea0003800000 */
[----:B------:R-:W-:-:S13]  /*11e0*/  ISETP.NE.AND P0, PT, R2, 0x8, PT ;  /* 0x000000080200780c */ /* 0x000fda0003f05270 */
[----:B------:R-:W-:Y:S05]  /*11f0*/  @!P0 BRA `(.L_x_4269) ;  /* 0x0000005000008947 */ /* 0x000fea0003800000 */
[----:B------:R-:W-:-:S13]  /*1200*/  ISETP.NE.AND P0, PT, R2, 0x9, PT ;  /* 0x000000090200780c */ /* 0x000fda0003f05270 */
[----:B------:R-:W-:Y:S05]  /*1210*/  @P0 BRA `(.L_x_4262) ;  /* 0x000009b000000947 */ /* 0x000fea0003800000 */
[----:B------:R-:W2:Y:S02]  /*1220*/  LDG.E R2, [R4.64] ;  /* 0x0000002404027981 */ /* 0x000ea4000c1e1900 */
[----:B--2---:R-:W0:Y:S01]  /*1230*/  F2I.S64.TRUNC R2, R2 ;  /* 0x0000000200027311 */ /* 0x004e22000020d900 */
[----:B------:R-:W-:Y:S05]  /*1240*/  BRA `(.L_x_4263) ;  /* 0x00000b1000007947 */ /* 0x000fea0003800000 */
.L_x_4269:
[----:B------:R-:W2:Y:S02]  /*1250*/  LDG.E.U16 R4, [R4.64] ;  /* 0x0000002404047981 */ /* 0x000ea4000c1e1500 */
[----:B--2---:R-:W-:-:S06]  /*1260*/  HADD2.F32 R2, -RZ, R4.H0_H0 ;  /* 0x20000004ff027230 */ /* 0x004fcc0000004100 */
[----:B------:R-:W0:Y:S01]  /*1270*/  F2I.S64.TRUNC R2, R2 ;  /* 0x0000000200027311 */ /* 0x000e22000020d900 */
[----:B------:R-:W-:Y:S05]  /*1280*/  BRA `(.L_x_4263) ;  /* 0x00000ad000007947 */ /* 0x000fea0003800000 */
.L_x_4268:
[----:B------:R-:W2:Y:S02]  /*1290*/  LDG.E.64 R2, [R4.64] ;  /* 0x0000002404027981 */ /* 0x000ea4000c1e1b00 */
[----:B--2---:R-:W0:Y:S01]  /*12a0*/  F2I.S64.F64.TRUNC R2, R2 ;  /* 0x0000000200027311 */ /* 0x004e22000030d900 */
[----:B------:R-:W-:Y:S05]  /*12b0*/  BRA `(.L_x_4263) ;  /* 0x00000aa000007947 */ /* 0x000fea0003800000 */
.L_x_4258:
[----:B------:R-:W-:-:S13]  /*12c0*/  ISETP.GT.AND P0, PT, R2, 0x18, PT ;  /* 0x000000180200780c */ /* 0x000fda0003f04270 */
[----:B------:R-:W-:Y:S05]  /*12d0*/  @P0 BRA `(.L_x_4270) ;  /* 0x000003b000000947 */ /* 0x000fea0003800000 */
[----:B------:R-:W-:-:S13]  /*12e0*/  ISETP.GT.AND P0, PT, R2, 0xe, PT ;  /* 0x0000000e0200780c */ /* 0x000fda0003f04270 */
[----:B------:R-:W-:Y:S05]  /*12f0*/  @P0 BRA `(.L_x_4271) ;  /* 0x000000c000000947 */ /* 0x000fea0003800000 */
[----:B------:R-:W-:-:S13]  /*1300*/  ISETP.NE.AND P0, PT, R2, 0xa, PT ;  /* 0x0000000a0200780c */ /* 0x000fda0003f05270 */
[----:B------:R-:W-:Y:S05]  /*1310*/  @!P0 BRA `(.L_x_4272) ;  /* 0x0000007000008947 */ /* 0x000fea0003800000 */
[----:B------:R-:W-:-:S13]  /*1320*/  ISETP.NE.AND P0, PT, R2, 0xb, PT ;  /* 0x0000000b0200780c */ /* 0x000fda0003f05270 */
[----:B------:R-:W-:Y:S05]  /*1330*/  @P0 BRA `(.L_x_4262) ;  /* 0x0000089000000947 */ /* 0x000fea0003800000 */
[----:B------:R-:W2:Y:S01]  /*1340*/  LDG.E.U8 R4, [R4.64] ;  /* 0x0000002404047981 */ /* 0x000ea2000c1e1100 */
[----:B------:R-:W-:Y:S01]  /*1350*/  IMAD.MOV.U32 R3, RZ, RZ, RZ ;  /* 0x000000ffff037224 */ /* 0x000fe200078e00ff */
[----:B--2---:R-:W-:-:S04]  /*1360*/  ISETP.NE.AND P0, PT, R4, RZ, PT ;  /* 0x000000ff0400720c */ /* 0x004fc80003f05270 */
[----:B------:R-:W-:Y:S01]  /*1370*/  SEL R2, RZ, 0x1, !P0 ;  /* 0x00000001ff027807 */ /* 0x000fe20004000000 */
[----:B------:R-:W-:Y:S05]  /*1380*/  BRA `(.L_x_4263) ;  /* 0x000009d000007947 */ /* 0x000fea0003800000 */
.L_x_4272:
[----:B------:R-:W2:Y:S02]  /*1390*/  LDG.E.64 R2, [R4.64] ;  /* 0x0000002404027981 */ /* 0x000ea4000c1e1b00 */
[----:B--2---:R-:W0:Y:S01]  /*13a0*/  F2I.S64.F64.TRUNC R2, R2 ;  /* 0x0000000200027311 */ /* 0x004e22000030d900 */
[----:B------:R-:W-:Y:S05]  /*13b0*/  BRA `(.L_x_4263) ;  /* 0x000009a000007947 */ /* 0x000fea0003800000 */
.L_x_4271:
[----:B------:R-:W-:-:S13]  /*13c0*/  ISETP.NE.AND P0, PT, R2, 0xf, PT ;  /* 0x0000000f0200780c */ /* 0x000fda0003f05270 */
[----:B------:R-:W-:Y:S05]  /*13d0*/  @!P0 BRA `(.L_x_4273) ;  /* 0x0000027000008947 */ /* 0x000fea0003800000 */
[----:B------:R-:W-:-:S13]  /*13e0*/  ISETP.NE.AND P0, PT, R2, 0x17, PT ;  /* 0x000000170200780c */ /* 0x000fda0003f05270 */
[----:B------:R-:W-:Y:S05]  /*13f0*/  @!P0 BRA `(.L_x_4274) ;  /* 0x0000017000008947 */ /* 0x000fea0003800000 */
[----:B------:R-:W-:-:S13]  /*1400*/  ISETP.NE.AND P0, PT, R2, 0x18, PT ;  /* 0x000000180200780c */ /* 0x000fda0003f05270 */
[----:B------:R-:W-:Y:S05]  /*1410*/  @P0 BRA `(.L_x_4262) ;  /* 0x000007b000000947 */ /* 0x000fea0003800000 */
[----:B------:R-:W2:Y:S01]  /*1420*/  LDG.E.U8 R0, [R4.64] ;  /* 0x0000002404007981 */ /* 0x000ea2000c1e1100 */
[----:B------:R-:W-:Y:S01]  /*1430*/  IMAD.MOV.U32 R8, RZ, RZ, -0x800000 ;  /* 0xff800000ff087424 */ /* 0x000fe200078e00ff */
[----:B--2---:R-:W-:-:S04]  /*1440*/  SHF.L.U32 R0, R0, 0x18, RZ ;  /* 0x0000001800007819 */ /* 0x004fc800000006ff */
[----:B------:R-:W-:-:S04]  /*1450*/  LOP3.LUT R2, R0, 0x7f000000, RZ, 0xc0, !PT ;  /* 0x7f00000000027812 */ /* 0x000fc800078ec0ff */
[----:B------:R-:W0:Y:S01]  /*1460*/  FLO.U32 R3, R2 ;  /* 0x0000000200037300 */ /* 0x000e2200000e0000 */
[----:B------:R-:W-:-:S04]  /*1470*/  IADD3 R6, R2, 0x1000000, RZ ;  /* 0x0100000002067810 */ /* 0x000fc80007ffe0ff */
[----:B------:R-:W-:Y:S02]  /*1480*/  SHF.R.S32.HI R6, RZ, 0x8, R6 ;  /* 0x00000008ff067819 */ /* 0x000fe40000011406 */
[----:B0-----:R-:W-:-:S04]  /*1490*/  IADD3 R3, -R3, 0x1f, RZ ;  /* 0x0000001f03037810 */ /* 0x001fc80007ffe1ff */
[C---:B------:R-:W-:Y:S02]  /*14a0*/  ISETP.GT.U32.AND P0, PT, R3.reuse, 0x4, PT ;  /* 0x000000040300780c */ /* 0x040fe40003f04070 */
[----:B------:R-:W-:-:S04]  /*14b0*/  IADD3 R3, R3, -0x4, RZ ;  /* 0xfffffffc03037810 */ /* 0x000fc80007ffe0ff */
[----:B------:R-:W-:-:S04]  /*14c0*/  SEL R3, R3, RZ, P0 ;  /* 0x000000ff03037207 */ /* 0x000fc80000000000 */
[C---:B------:R-:W-:Y:S01]  /*14d0*/  SHF.L.U32 R4, R2.reuse, R3, RZ ;  /* 0x0000000302047219 */ /* 0x040fe200000006ff */
[----:B------:R-:W-:Y:S01]  /*14e0*/  IMAD R7, R3, R8, 0x3c000000 ;  /* 0x3c00000003077424 */ /* 0x000fe200078e0208 */
[----:B------:R-:W-:-:S04]  /*14f0*/  IADD3 R3, R2, -0x1, RZ ;  /* 0xffffffff02037810 */ /* 0x000fc80007ffe0ff */
[----:B------:R-:W-:Y:S02]  /*1500*/  LEA.HI R7, R4, R7, RZ, 0x1c ;  /* 0x0000000704077211 */ /* 0x000fe400078fe0ff */
[----:B------:R-:W-:Y:S02]  /*1510*/  SHF.R.S32.HI R3, RZ, 0x1f, R3 ;  /* 0x0000001fff037819 */ /* 0x000fe40000011403 */
[----:B------:R-:W-:-:S04]  /*1520*/  LOP3.LUT R6, R7, 0x7f800000, R6, 0xf8, !PT ;  /* 0x7f80000007067812 */ /* 0x000fc800078ef806 */
[----:B------:R-:W-:-:S04]  /*1530*/  LOP3.LUT R3, R6, R3, RZ, 0x30, !PT ;  /* 0x0000000306037212 */ /* 0x000fc800078e30ff */
[----:B------:R-:W-:-:S06]  /*1540*/  LOP3.LUT R3, R3, 0x80000000, R0, 0xf8, !PT ;  /* 0x8000000003037812 */ /* 0x000fcc00078ef800 */
[----:B------:R-:W0:Y:S01]  /*1550*/  F2I.S64.TRUNC R2, R3 ;  /* 0x0000000300027311 */ /* 0x000e22000020d900 */
[----:B------:R-:W-:Y:S05]  /*1560*/  BRA `(.L_x_4263) ;  /* 0x000007f000007947 */ /* 0x000fea0003800000 */
.L_x_4274:
[----:B------:R-:W2:Y:S02]  /*1570*/  LDG.E.U8 R3, [R4.64] ;  /* 0x0000002404037981 */ /* 0x000ea4000c1e1100 */
[----:B--2---:R-:W-:-:S05]  /*1580*/  IMAD.SHL.U32 R0, R3, 0x2000000, RZ ;  /* 0x0200000003007824 */ /* 0x004fca00078e00ff */
[----:B------:R-:W-:-:S13]  /*1590*/  ISETP.GE.U32.AND P0, PT, R0, 0x8000000, PT ;  /* 0x080000000000780c */ /* 0x000fda0003f06070 */
[C---:B------:R-:W-:Y:S02]  /*15a0*/  @!P0 IMAD.SHL.U32 R0, R3.reuse, 0x100, RZ ;  /* 0x0000010003008824 */ /* 0x040fe400078e00ff */
[C---:B------:R-:W-:Y:S01]  /*15b0*/  @P0 IMAD.SHL.U32 R2, R3.reuse, 0x200000, RZ ;  /* 0x0020000003020824 */ /* 0x040fe200078e00ff */
[----:B------:R-:W-:Y:S02]  /*15c0*/  SHF.L.U32 R3, R3, 0x18, RZ ;  /* 0x0000001803037819 */ /* 0x000fe400000006ff */
[----:B------:R-:W-:Y:S02]  /*15d0*/  @!P0 LOP3.LUT R0, R0, 0x7f00, RZ, 0xc0, !PT ;  /* 0x00007f0000008812 */ /* 0x000fe400078ec0ff */
[----:B------:R-:W-:Y:S02]  /*15e0*/  @P0 LOP3.LUT R2, R2, 0x70000000, RZ, 0xfc, !PT ;  /* 0x7000000002020812 */ /* 0x000fe400078efcff */
[----:B------:R-:W-:-:S03]  /*15f0*/  @!P0 LOP3.LUT R0, R0, 0x3f000000, RZ, 0xfc, !PT ;  /* 0x3f00000000008812 */ /* 0x000fc600078efcff */
[----:B------:R-:W-:Y:S02]  /*1600*/  @P0 FMUL.FTZ R2, R2, 1.9259299443872358531e-34 ;  /* 0x0780000002020820 */ /* 0x000fe40000410000 */
[----:B------:R-:W-:-:S05]  /*1610*/  @!P0 FADD.FTZ R2, R0, -0.5 ;  /* 0xbf00000000028421 */ /* 0x000fca0000010000 */
[----:B------:R-:W-:-:S06]  /*1620*/  LOP3.LUT R2, R2, 0x80000000, R3, 0xf8, !PT ;  /* 0x8000000002027812 */ /* 0x000fcc00078ef803 */
[----:B------:R-:W0:Y:S01]  /*1630*/  F2I.S64.TRUNC R2, R2 ;  /* 0x0000000200027311 */ /* 0x000e22000020d900 */
[----:B------:R-:W-:Y:S05]  /*1640*/  BRA `(.L_x_4263) ;  /* 0x0000071000007947 */ /* 0x000fea0003800000 */
.L_x_4273:
[----:B------:R-:W2:Y:S02]  /*1650*/  LDG.E.U16 R2, [R4.64] ;  /* 0x0000002404027981 */ /* 0x000ea4000c1e1500 */
[----:B--2---:R-:W-:-:S06]  /*1660*/  PRMT R2, RZ, 0x5410, R2 ;  /* 0x00005410ff027816 */ /* 0x004fcc0000000002 */
[----:B------:R-:W0:Y:S01]  /*1670*/  F2I.S64.TRUNC R2, R2 ;  /* 0x0000000200027311 */ /* 0x000e22000020d900 */
[----:B------:R-:W-:Y:S05]  /*1680*/  BRA `(.L_x_4263) ;  /* 0x000006d000007947 */ /* 0x000fea0003800000 */
.L_x_4270:
[----:B------:R-:W-:-:S13]  /*1690*/  ISETP.GT.AND P0, PT, R2, 0x1b, PT ;  /* 0x0000001b0200780c */ /* 0x000fda0003f04270 */
[----:B------:R-:W-:Y:S05]  /*16a0*/  @P0 BRA `(.L_x_4275) ;  /* 0x0000041000000947 */ /* 0x000fea0003800000 */
[----:B------:R-:W-:-:S13]  /*16b0*/  ISETP.NE.AND P0, PT, R2, 0x19, PT ;  /* 0x000000190200780c */ /* 0x000fda0003f05270 */
[----:B------:R-:W-:Y:S05]  /*16c0*/  @!P0 BRA `(.L_x_4276) ;  /* 0x0000023000008947 */ /* 0x000fea0003800000 */
[----:B------:R-:W-:-:S13]  /*16d0*/  ISETP.NE.AND P0, PT, R2, 0x1a, PT ;  /* 0x0000001a0200780c */ /* 0x000fda0003f05270 */
[----:B------:R-:W-:Y:S05]  /*16e0*/  @!P0 BRA `(.L_x_4277) ;  /* 0x0000005000008947 */ /* 0x000fea0003800000 */
[----:B------:R-:W-:-:S13]  /*16f0*/  ISETP.NE.AND P0, PT, R2, 0x1b, PT ;  /* 0x0000001b0200780c */ /* 0x000fda0003f05270 */
[----:B------:R-:W-:Y:S05]  /*1700*/  @P0 BRA `(.L_x_4262) ;  /* 0x000004c000000947 */ /* 0x000fea0003800000 */
[----:B------:R0:W5:Y:S01]  /*1710*/  LDG.E.U16 R2, [R4.64] ;  /* 0x0000002404027981 */ /* 0x000162000c1e1500 */
[----:B------:R-:W-:Y:S01]  /*1720*/  IMAD.MOV.U32 R3, RZ, RZ, RZ ;  /* 0x000000ffff037224 */ /* 0x000fe200078e00ff */
[----:B------:R-:W-:Y:S05]  /*1730*/  BRA `(.L_x_4263) ;  /* 0x0000062000007947 */ /* 0x000fea0003800000 */
.L_x_4277:
[----:B------:R-:W2:Y:S01]  /*1740*/  LDG.E.U8 R4, [R4.64] ;  /* 0x0000002404047981 */ /* 0x000ea2000c1e1100 */
[----:B------:R-:W-:Y:S01]  /*1750*/  BSSY B0, `(.L_x_4278) ;  /* 0x0000018000007945 */ /* 0x000fe20003800000 */
[----:B------:R-:W-:Y:S01]  /*1760*/  IMAD.MOV.U32 R2, RZ, RZ, RZ ;  /* 0x000000ffff027224 */ /* 0x000fe200078e00ff */
[----:B--2---:R-:W-:-:S13]  /*1770*/  ISETP.NE.AND P0, PT, R4, RZ, PT ;  /* 0x000000ff0400720c */ /* 0x004fda0003f05270 */
[----:B------:R-:W-:Y:S05]  /*1780*/  @!P0 BRA `(.L_x_4279) ;  /* 0x0000014000008947 */ /* 0x000fea0003800000 */
[----:B------:R-:W-:-:S13]  /*1790*/  ISETP.NE.AND P0, PT, R4, 0x80, PT ;  /* 0x000000800400780c */ /* 0x000fda0003f05270 */
[----:B------:R-:W-:Y:S01]  /*17a0*/  @!P0 IMAD.MOV.U32 R2, RZ, RZ, 0x7f800001 ;  /* 0x7f800001ff028424 */ /* 0x000fe200078e00ff */
[----:B------:R-:W-:Y:S05]  /*17b0*/  @!P0 BRA `(.L_x_4279) ;  /* 0x0000011000008947 */ /* 0x000fea0003800000 */
[C---:B------:R-:W-:Y:S01]  /*17c0*/  LOP3.LUT P0, R0, R4.reuse, 0x78, RZ, 0xc0, !PT ;  /* 0x0000007804007812 */ /* 0x040fe2000780c0ff */
[----:B------:R-:W-:Y:S01]  /*17d0*/  BSSY B1, `(.L_x_4280) ;  /* 0x000000c000017945 */ /* 0x000fe20003800000 */
[----:B------:R-:W-:Y:S02]  /*17e0*/  SHF.R.U32.HI R3, RZ, 0x7, R4 ;  /* 0x00000007ff037819 */ /* 0x000fe40000011604 */
[----:B------:R-:W-:Y:S02]  /*17f0*/  LOP3.LUT R2, R4, 0x7, RZ, 0xc0, !PT ;  /* 0x0000000704027812 */ /* 0x000fe400078ec0ff */
[----:B------:R-:W-:Y:S01]  /*1800*/  SHF.R.U32.HI R0, RZ, 0x3, R0 ;  /* 0x00000003ff007819 */ /* 0x000fe20000011600 */
[----:B------:R-:W-:-:S06]  /*1810*/  IMAD.U32 R4, R3, -0x80000000, RZ ;  /* 0x8000000003047824 */ /* 0x000fcc00078e00ff */
[----:B------:R-:W-:Y:S05]  /*1820*/  @P0 BRA `(.L_x_4281) ;  /* 0x0000006000000947 */ /* 0x000fea0003800000 */
[----:B------:R-:W0:Y:S02]  /*1830*/  FLO.U32 R3, R2 ;  /* 0x0000000200037300 */ /* 0x000e2400000e0000 */
[----:B0-----:R-:W-:-:S04]  /*1840*/  IADD3 R3, -R3, 0x1f, RZ ;  /* 0x0000001f03037810 */ /* 0x001fc80007ffe1ff */
[----:B------:R-:W-:Y:S02]  /*1850*/  IADD3 R5, R3, -0x1c, RZ ;  /* 0xffffffe403057810 */ /* 0x000fe40007ffe0ff */
[----:B------:R-:W-:Y:S02]  /*1860*/  IADD3 R0, R0, 0x1d, -R3 ;  /* 0x0000001d00007810 */ /* 0x000fe40007ffe803 */
[----:B------:R-:W-:-:S04]  /*1870*/  SHF.L.U32 R5, R2, R5, RZ ;  /* 0x0000000502057219 */ /* 0x000fc800000006ff */
[----:B------:R-:W-:Y:S02]  /*1880*/  LOP3.LUT R2, R5, 0x7, RZ, 0xc0, !PT ;  /* 0x0000000705027812 */ /* 0x000fe400078ec0ff */
.L_x_4281:
[----:B------:R-:W-:Y:S05]  /*1890*/  BSYNC B1 ;  /* 0x0000000000017941 */ /* 0x000fea0003800000 */
.L_x_4280:
[----:B------:R-:W-:Y:S02]  /*18a0*/  LEA R3, R0, 0x3b800000, 0x17 ;  /* 0x3b80000000037811 */ /* 0x000fe400078eb8ff */
[----:B------:R-:W-:-:S04]  /*18b0*/  SHF.L.U32 R2, R2, 0x14, RZ ;  /* 0x0000001402027819 */ /* 0x000fc800000006ff */
[----:B------:R-:W-:Y:S02]  /*18c0*/  LOP3.LUT R2, R3, R2, R4, 0xfe, !PT ;  /* 0x0000000203027212 */ /* 0x000fe400078efe04 */
.L_x_4279:
[----:B------:R-:W-:Y:S05]  /*18d0*/  BSYNC B0 ;  /* 0x0000000000007941 */ /* 0x000fea0003800000 */
.L_x_4278:
[----:B------:R-:W0:Y:S01]  /*18e0*/  F2I.S64.TRUNC R2, R2 ;  /* 0x0000000200027311 */ /* 0x000e22000020d900 */
[----:B------:R-:W-:Y:S05]  /*18f0*/  BRA `(.L_x_4263) ;  /* 0x0000046000007947 */ /* 0x000fea0003800000 */
.L_x_4276:
        /* <DEDUP_REMOVED lines=21> */
.L_x_4285:
[----:B------:R-:W-:Y:S05]  /*1a50*/  BSYNC B1 ;  /* 0x0000000000017941 */ /* 0x000fea0003800000 */
.L_x_4284:
[----:B------:R-:W-:Y:S01]  /*1a60*/  IMAD.SHL.U32 R2, R2, 0x200000, RZ ;  /* 0x0020000002027824 */ /* 0x000fe200078e00ff */
[----:B------:R-:W-:-:S04]  /*1a70*/  LEA R3, R0, 0x37800000, 0x17 ;  /* 0x3780000000037811 */ /* 0x000fc800078eb8ff */
[----:B------:R-:W-:Y:S02]  /*1a80*/  LOP3.LUT R2, R3, R2, R4, 0xfe, !PT ;  /* 0x0000000203027212 */ /* 0x000fe400078efe04 */
.L_x_4283:
[----:B------:R-:W-:Y:S05]  /*1a90*/  BSYNC B0 ;  /* 0x0000000000007941 */ /* 0x000fea0003800000 */
.L_x_4282:
[----:B------:R-:W0:Y:S01]  /*1aa0*/  F2I.S64.TRUNC R2, R2 ;  /* 0x0000000200027311 */ /* 0x000e22000020d900 */
[----:B------:R-:W-:Y:S05]  /*1ab0*/  BRA `(.L_x_4263) ;  /* 0x000002a000007947 */ /* 0x000fea0003800000 */
.L_x_4275:
[----:B------:R-:W-:-:S13]  /*1ac0*/  ISETP.NE.AND P0, PT, R2, 0x1c, PT ;  /* 0x0000001c0200780c */ /* 0x000fda0003f05270 */
[----:B------:R-:W-:Y:S05]  /*1ad0*/  @!P0 BRA `(.L_x_4286) ;  /* 0x0000026000008947 */ /* 0x000fea0003800000 */
[----:B------:R-:W-:-:S13]  /*1ae0*/  ISETP.NE.AND P0, PT, R2, 0x1d, PT ;  /* 0x0000001d0200780c */ /* 0x000fda0003f05270 */
[----:B------:R-:W-:Y:S05]  /*1af0*/  @!P0 BRA `(.L_x_4287) ;  /* 0x0000022000008947 */ /* 0x000fea0003800000 */
[----:B------:R-:W-:-:S13]  /*1b00*/  ISETP.NE.AND P0, PT, R2, 0x2c, PT ;  /* 0x0000002c0200780c */ /* 0x000fda0003f05270 */
[----:B------:R-:W-:Y:S05]  /*1b10*/  @P0 BRA `(.L_x_4262) ;  /* 0x000000b000000947 */ /* 0x000fea0003800000 */
[----:B------:R-:W2:Y:S01]  /*1b20*/  LDG.E.U8 R4, [R4.64] ;  /* 0x0000002404047981 */ /* 0x000ea2000c1e1100 */
[----:B------:R-:W-:Y:S01]  /*1b30*/  BSSY B0, `(.L_x_4288) ;  /* 0x0000007000007945 */ /* 0x000fe20003800000 */
[----:B------:R-:W-:Y:S01]  /*1b40*/  HFMA2.MMA R2, -RZ, RZ, 3.814697265625e-06, 0 ;  /* 0x00400000ff027435 */ /* 0x000fe200000001ff */
[----:B--2---:R-:W-:-:S13]  /*1b50*/  ISETP.NE.AND P0, PT, R4, RZ, PT ;  /* 0x000000ff0400720c */ /* 0x004fda0003f05270 */
[----:B------:R-:W-:Y:S05]  /*1b60*/  @!P0 BRA `(.L_x_4289) ;  /* 0x0000003000008947 */ /* 0x000fea0003800000 */
[----:B------:R-:W-:-:S13]  /*1b70*/  ISETP.NE.AND P0, PT, R4, 0xff, PT ;  /* 0x000000ff0400780c */ /* 0x000fda0003f05270 */
[----:B------:R-:W-:Y:S02]  /*1b80*/  @!P0 IMAD.MOV.U32 R2, RZ, RZ, 0x7f800001 ;  /* 0x7f800001ff028424 */ /* 0x000fe400078e00ff */
[----:B------:R-:W-:Y:S02]  /*1b90*/  @P0 IMAD.SHL.U32 R2, R4, 0x800000, RZ ;  /* 0x0080000004020824 */ /* 0x000fe400078e00ff */
.L_x_4289:
[----:B------:R-:W-:Y:S05]  /*1ba0*/  BSYNC B0 ;  /* 0x0000000000007941 */ /* 0x000fea0003800000 */
.L_x_4288:
[----:B------:R-:W0:Y:S01]  /*1bb0*/  F2I.S64.TRUNC R2, R2 ;  /* 0x0000000200027311 */ /* 0x000e22000020d900 */
[----:B------:R-:W-:Y:S05]  /*1bc0*/  BRA `(.L_x_4263) ;  /* 0x0000019000007947 */ /* 0x000fea0003800000 */
.L_x_4262:
[----:B------:R-:W-:Y:S01]  /*1bd0*/  MOV R0, 0x100 ;  /* 0x0000010000007802 */ /* 0x000fe20000000f00 */
[----:B------:R-:W-:Y:S01]  /*1be0*/  HFMA2.MMA R12, -RZ, RZ, 0, 5.9604644775390625e-08 ;  /* 0x00000001ff0c7435 */ /* 0x000fe200000001ff */
[----:B------:R-:W-:Y:S01]  /*1bf0*/  IMAD.MOV.U32 R4, RZ, RZ, c[0x4][0xf0] ;  /* 0x01003c00ff047624 */ /* 0x000fe200078e00ff */
[----:B------:R-:W-:Y:S01]  /*1c00*/  MOV R6, c[0x4][0xf8] ;  /* 0x01003e0000067a02 */ /* 0x000fe20000000f00 */
[----:B------:R0:W1:Y:S01]  /*1c10*/  LDC.64 R2, c[0x4][R0] ;  /* 0x0100000000027b82 */ /* 0x0000620000000a00 */
[----:B------:R-:W-:Y:S02]  /*1c20*/  IMAD.MOV.U32 R5, RZ, RZ, c[0x4][0xf4] ;  /* 0x01003d00ff057624 */ /* 0x000fe400078e00ff */
[----:B------:R-:W-:-:S02]  /*1c30*/  IMAD.MOV.U32 R7, RZ, RZ, c[0x4][0xfc] ;  /* 0x01003f00ff077624 */ /* 0x000fc400078e00ff */
[----:B------:R-:W-:Y:S02]  /*1c40*/  IMAD.MOV.U32 R8, RZ, RZ, 0x4e ;  /* 0x0000004eff087424 */ /* 0x000fe400078e00ff */
[----:B------:R-:W-:Y:S02]  /*1c50*/  IMAD.MOV.U32 R10, RZ, RZ, c[0x4][0x0] ;  /* 0x01000000ff0a7624 */ /* 0x000fe400078e00ff */
[----:B------:R-:W-:Y:S02]  /*1c60*/  IMAD.MOV.U32 R11, RZ, RZ, c[0x4][0x4] ;  /* 0x01000100ff0b7624 */ /* 0x000fe400078e00ff */
[----:B------:R-:W-:Y:S02]  /*1c70*/  IMAD.MOV.U32 R13, RZ, RZ, RZ ;  /* 0x000000ffff0d7224 */ /* 0x000fe400078e00ff */
[----:B0-----:R-:W-:Y:S01]  /*1c80*/  LEPC R14 ;  /* 0x00000000000e734e */ /* 0x001fe20000000000 */
[----:B------:R-:W-:Y:S02]  /*1c90*/  MOV R9, 0x1d00 ;  /* 0x00001d0000097802 */ /* 0x000fe40000000f00 */
[----:B------:R-:W-:Y:S02]  /*1ca0*/  MOV R20, 0x1c80 ;  /* 0x00001c8000147802 */ /* 0x000fe40000000f00 */
[----:B------:R-:W-:-:S02]  /*1cb0*/  MOV R21, 0x0 ;  /* 0x0000000000157802 */ /* 0x000fc40000000f00 */
[----:B------:R-:W-:Y:S02]  /*1cc0*/  MOV R0, 0x0 ;  /* 0x0000000000007802 */ /* 0x000fe40000000f00 */
[----:B------:R-:W-:-:S04]  /*1cd0*/  IADD3 R20, P0, P1, -R20, R9, R14 ;  /* 0x0000000914147210 */ /* 0x000fc8000791e10e */
[----:B------:R-:W-:-:S04]  /*1ce0*/  IADD3.X R21, ~R0, R21, R15, P0, P1 ;  /* 0x0000001500157210 */ /* 0x000fc800007e250f */
[----:B-1----:R-:W-:Y:S05]  /*1cf0*/  CALL.ABS.NOINC R2 ;  /* 0x0000000002007343 */ /* 0x002fea0003c00000 */
[----:B------:R-:W-:Y:S01]  /*1d00*/  CS2R R2, SRZ ;  /* 0x0000000000027805 */ /* 0x000fe2000001ff00 */
[----:B------:R-:W-:Y:S05]  /*1d10*/  BRA `(.L_x_4263) ;  /* 0x0000004000007947 */ /* 0x000fea0003800000 */
.L_x_4287:
[----:B------:R0:W5:Y:S01]  /*1d20*/  LDG.E.64 R2, [R4.64] ;  /* 0x0000002404027981 */ /* 0x000162000c1e1b00 */
[----:B------:R-:W-:Y:S05]  /*1d30*/  BRA `(.L_x_4263) ;  /* 0x0000002000007947 */ /* 0x000fea0003800000 */
.L_x_4286:
[----:B------:R0:W5:Y:S01]  /*1d40*/  LDG.E R2, [R4.64] ;  /* 0x0000002404027981 */ /* 0x000162000c1e1900 */
[----:B------:R-:W-:-:S03]  /*1d50*/  IMAD.MOV.U32 R3, RZ, RZ, RZ ;  /* 0x000000ffff037224 */ /* 0x000fc600078e00ff */
.L_x_4263:
[----:B------:R-:W-:-:S04]  /*1d60*/  ISETP.NE.U32.AND P0, PT, RZ, c[0x0][0x370], PT ;  /* 0x0000dc00ff007a0c */ /* 0x000fc80003f05070 */
[----:B------:R-:W-:-:S13]  /*1d70*/  ISETP.NE.AND.EX P0, PT, RZ, c[0x0][0x374], PT, P0 ;  /* 0x0000dd00ff007a0c */ /* 0x000fda0003f05300 */
[----:B------:R-:W-:Y:S05]  /*1d80*/  @P0 BRA `(.L_x_4290) ;  /* 0x0000166000000947 */ /* 0x000fea0003800000 */
[----:B------:R-:W-:Y:S01]  /*1d90*/  IMAD.MOV.U32 R9, RZ, RZ, 0x1 ;  /* 0x00000001ff097424 */ /* 0x000fe200078e00ff */
[----:B------:R-:W-:Y:S01]  /*1da0*/  ULDC.64 UR4, c[0x0][0x378] ;  /* 0x0000de0000047ab9 */ /* 0x000fe20000000a00 */
[----:B------:R-:W-:Y:S01]  /*1db0*/  IMAD.MOV.U32 R0, RZ, RZ, c[0x0][0x37c] ;  /* 0x0000df00ff007624 */ /* 0x000fe200078e00ff */
[----:B------:R-:W-:Y:S01]  /*1dc0*/  UISETP.NE.U32.AND UP0, UPT, URZ, UR4, UPT ;  /* 0x000000043f00728c */ /* 0x000fe2000bf05070 */
[----:B------:R-:W-:Y:S01]  /*1dd0*/  CS2R R6, SRZ ;  /* 0x0000000000067805 */ /* 0x000fe2000001ff00 */
[----:B------:R-:W-:Y:S02]  /*1de0*/  ISETP.LE.U32.AND P0, PT, R9, c[0x0][0x378], PT ;  /* 0x0000de0009007a0c */ /* 0x000fe40003f03070 */
[----:B------:R-:W-:Y:S02]  /*1df0*/  UISETP.NE.AND.EX UP0, UPT, URZ, UR5, UPT, UP0 ;  /* 0x000000053f00728c */ /* 0x000fe4000bf05300 */
[----:B------:R-:W-:-:S04]  /*1e00*/  ISETP.GE.AND.EX P0, PT, R0, RZ, PT, P0 ;  /* 0x000000ff0000720c */ /* 0x000fc80003f06300 */
[----:B------:R-:W-:-:S13]  /*1e10*/  PLOP3.LUT P0, PT, P0, PT, UP0, 0x5d, 0x0 ;  /* 0x000000000000781c */ /* 0x000fda000070eb0d */
[----:B------:R-:W-:Y:S05]  /*1e20*/  @P0 BRA `(.L_x_4291) ;  /* 0x000015f000000947 */ /* 0x000fea0003800000 */
[----:B------:R-:W-:Y:S01]  /*1e30*/  ISETP.LT.U32.AND P0, PT, R9, c[0x0][0x378], PT ;  /* 0x0000de0009007a0c */ /* 0x000fe20003f01070 */
[----:B------:R-:W-:Y:S01]  /*1e40*/  IMAD.MOV.U32 R11, RZ, RZ, RZ ;  /* 0x000000ffff0b7224 */ /* 0x000fe200078e00ff */
[----:B------:R-:W-:Y:S01]  /*1e50*/  MOV R8, RZ ;  /* 0x000000ff00087202 */ /* 0x000fe20000000f00 */
[----:B------:R-:W-:Y:S01]  /*1e60*/  CS2R R6, SRZ ;  /* 0x0000000000067805 */ /* 0x000fe2000001ff00 */
[----:B------:R-:W-:-:S04]  /*1e70*/  ISETP.GT.AND.EX P0, PT, R0, RZ, PT, P0 ;  /* 0x000000ff0000720c */ /* 0x000fc80003f04300 */
[----:B------:R-:W-:Y:S02]  /*1e80*/  SEL R9, R9, c[0x0][0x378], !P0 ;  /* 0x0000de0009097a07 */ /* 0x000fe40004000000 */
[----:B------:R-:W-:Y:S02]  /*1e90*/  SEL R0, RZ, c[0x0][0x37c], !P0 ;  /* 0x0000df00ff007a07 */ /* 0x000fe40004000000 */
[----:B0-----:R-:W-:-:S04]  /*1ea0*/  IADD3 R4, P1, R9, -0x1, RZ ;  /* 0xffffffff09047810 */ /* 0x001fc80007f3e0ff */
[----:B------:R-:W-:Y:S02]  /*1eb0*/  ISETP.GE.U32.AND P0, PT, R4, 0x3, PT ;  /* 0x000000030400780c */ /* 0x000fe40003f06070 */
[----:B------:R-:W-:-:S04]  /*1ec0*/  IADD3.X R4, R0, -0x1, RZ, P1, !PT ;  /* 0xffffffff00047810 */ /* 0x000fc80000ffe4ff */
[----:B------:R-:W-:-:S13]  /*1ed0*/  ISETP.GE.U32.AND.EX P0, PT, R4, RZ, PT, P0 ;  /* 0x000000ff0400720c */ /* 0x000fda0003f06100 */
[----:B------:R-:W-:Y:S05]  /*1ee0*/  @!P0 BRA `(.L_x_4292) ;  /* 0x000011f000008947 */ /* 0x000fea0003800000 */
[----:B------:R-:W-:Y:S01]  /*1ef0*/  LOP3.LUT R12, R9, 0x3, RZ, 0xc0, !PT ;  /* 0x00000003090c7812 */ /* 0x000fe200078ec0ff */
[----:B-----5:R-:W-:Y:S01]  /*1f00*/  IMAD R5, R3, c[0x0][0x388], RZ ;  /* 0x0000e20003057a24 */ /* 0x020fe200078e02ff */
[----:B------:R-:W-:Y:S01]  /*1f10*/  BSSY B0, `(.L_x_4292) ;  /* 0x000011c000007945 */ /* 0x000fe20003800000 */
[----:B------:R-:W-:Y:S01]  /*1f20*/  IMAD.WIDE.U32 R10, R2, c[0x0][0x388], RZ ;  /* 0x0000e200020a7a25 */ /* 0x000fe200078e00ff */
[----:B------:R-:W-:-:S03]  /*1f30*/  IADD3 R12, P0, -R12, R9, RZ ;  /* 0x000000090c0c7210 */ /* 0x000fc60007f1e1ff */
[----:B------:R-:W-:Y:S01]  /*1f40*/  IMAD R5, R2, c[0x0][0x38c], R5 ;  /* 0x0000e30002057a24 */ /* 0x000fe200078e0205 */
[----:B------:R-:W-:Y:S01]  /*1f50*/  IADD3.X R0, R0, -0x1, RZ, P0, !PT ;  /* 0xffffffff00007810 */ /* 0x000fe200007fe4ff */
[----:B------:R-:W-:Y:S01]  /*1f60*/  IMAD.MOV.U32 R4, RZ, RZ, 0x8 ;  /* 0x00000008ff047424 */ /* 0x000fe200078e00ff */
[----:B------:R-:W-:Y:S01]  /*1f70*/  ISETP.GT.U32.AND P0, PT, R12, RZ, PT ;  /* 0x000000ff0c00720c */ /* 0x000fe20003f04070 */
[----:B------:R-:W-:Y:S01]  /*1f80*/  IMAD.IADD R25, R11, 0x1, R5 ;  /* 0x000000010b197824 */ /* 0x000fe200078e0205 */
[----:B------:R-:W-:Y:S01]  /*1f90*/  LEA R14, P1, R10, c[0x0][0x380], 0x3 ;  /* 0x0000e0000a0e7a11 */ /* 0x000fe200078218ff */
[----:B------:R-:W-:Y:S01]  /*1fa0*/  IMAD R13, R4, c[0x0][0x39c], RZ ;  /* 0x0000e700040d7a24 */ /* 0x000fe200078e02ff */
[----:B------:R-:W-:Y:S01]  /*1fb0*/  ISETP.GT.AND.EX P0, PT, R0, RZ, PT, P0 ;  /* 0x000000ff0000720c */ /* 0x000fe20003f04300 */
[----:B------:R-:W-:Y:S01]  /*1fc0*/  IMAD.WIDE.U32 R4, R4, c[0x0][0x398], RZ ;  /* 0x0000e60004047a25 */ /* 0x000fe200078e00ff */
[----:B------:R-:W-:Y:S01]  /*1fd0*/  HFMA2.MMA R11, -RZ, RZ, 0, 0 ;  /* 0x00000000ff0b7435 */ /* 0x000fe200000001ff */
[----:B------:R-:W-:-:S02]  /*1fe0*/  LEA.HI.X R25, R10, c[0x0][0x384], R25, 0x3, P1 ;  /* 0x0000e1000a197a11 */ /* 0x000fc400008f1c19 */
[----:B------:R-:W-:Y:S02]  /*1ff0*/  IMAD.MOV.U32 R8, RZ, RZ, RZ ;  /* 0x000000ffff087224 */ /* 0x000fe400078e00ff */
[----:B------:R-:W-:-:S06]  /*2000*/  IMAD.IADD R10, R5, 0x1, R13 ;  /* 0x00000001050a7824 */ /* 0x000fcc00078e020d */
[----:B------:R-:W-:Y:S05]  /*2010*/  @!P0 BRA `(.L_x_4293) ;  /* 0x00000e1000008947 */ /* 0x000fea0003800000 */
[----:B------:R-:W-:Y:S02]  /*2020*/  ISETP.GT.U32.AND P1, PT, R12, 0xc, PT ;  /* 0x0000000c0c00780c */ /* 0x000fe40003f24070 */
[----:B------:R-:W-:Y:S02]  /*2030*/  PLOP3.LUT P0, PT, PT, PT, PT, 0x80, 0x0 ;  /* 0x000000000000781c */ /* 0x000fe40003f0f070 */
[----:B------:R-:W-:-:S13]  /*2040*/  ISETP.GT.AND.EX P1, PT, R0, RZ, PT, P1 ;  /* 0x000000ff0000720c */ /* 0x000fda0003f24310 */
[----:B------:R-:W-:Y:S05]  /*2050*/  @!P1 BRA `(.L_x_4294) ;  /* 0x000008d000009947 */ /* 0x000fea0003800000 */
[----:B------:R-:W-:Y:S01]  /*2060*/  BSSY B1, `(.L_x_4294) ;  /* 0x000008c000017945 */ /* 0x000fe20003800000 */
[----:B------:R-:W-:Y:S02]  /*2070*/  PLOP3.LUT P0, PT, PT, PT, PT, 0x8, 0x0 ;  /* 0x000000000000781c */ /* 0x000fe40003f0e170 */
.L_x_4295:
[----:B------:R-:W-:Y:S01]  /*2080*/  LEA R82, P1, R8, c[0x0][0x390], 0x3 ;  /* 0x0000e40008527a11 */ /* 0x000fe200078218ff */
[----:B------:R-:W-:-:S03]  /*2090*/  IMAD.MOV.U32 R15, RZ, RZ, R25 ;  /* 0x000000ffff0f7224 */ /* 0x000fc600078e0019 */
[----:B------:R-:W-:Y:S02]  /*20a0*/  LEA.HI.X R83, R8, c[0x0][0x394], R11, 0x3, P1 ;  /* 0x0000e50008537a11 */ /* 0x000fe400008f1c0b */
[-C--:B------:R-:W-:Y:S02]  /*20b0*/  IADD3 R24, P1, R14, R4.reuse, RZ ;  /* 0x000000040e187210 */ /* 0x080fe40007f3e0ff */
[----:B------:R-:W2:Y:S04]  /*20c0*/  LDG.E.64 R14, [R14.64] ;  /* 0x000000240e0e7981 */ /* 0x000ea8000c1e1b00 */
[----:B------:R-:W2:Y:S01]  /*20d0*/  LDG.E.64 R18, [R82.64] ;  /* 0x0000002452127981 */ /* 0x000ea2000c1e1b00 */
[----:B------:R-:W-:Y:S01]  /*20e0*/  IMAD.X R25, R25, 0x1, R10, P1 ;  /* 0x0000000119197824 */ /* 0x000fe200008e060a */
[----:B------:R-:W-:-:S02]  /*20f0*/  IADD3 R26, P1, R24, R4, RZ ;  /* 0x00000004181a7210 */ /* 0x000fc40007f3e0ff */
[----:B------:R-:W3:Y:S04]  /*2100*/  LDG.E.64 R22, [R82.64+0x8] ;  /* 0x0000082452167981 */ /* 0x000ee8000c1e1b00 */
[----:B------:R0:W3:Y:S01]  /*2110*/  LDG.E.64 R20, [R24.64] ;  /* 0x0000002418147981 */ /* 0x0000e2000c1e1b00 */
[----:B------:R-:W-:Y:S01]  /*2120*/  IMAD.X R27, R25, 0x1, R10, P1 ;  /* 0x00000001191b7824 */ /* 0x000fe200008e060a */
[----:B------:R-:W-:Y:S02]  /*2130*/  IADD3 R28, P1, R26, R4, RZ ;  /* 0x000000041a1c7210 */ /* 0x000fe40007f3e0ff */
[----:B------:R-:W4:Y:S04]  /*2140*/  LDG.E.64 R76, [R82.64+0x10] ;  /* 0x00001024524c7981 */ /* 0x000f28000c1e1b00 */
[----:B------:R1:W4:Y:S01]  /*2150*/  LDG.E.64 R74, [R26.64] ;  /* 0x000000241a4a7981 */ /* 0x000322000c1e1b00 */
[----:B------:R-:W-:-:S02]  /*2160*/  IADD3.X R29, R27, R10, RZ, P1, !PT ;  /* 0x0000000a1b1d7210 */ /* 0x000fc40000ffe4ff */
[-C--:B------:R-:W-:Y:S01]  /*2170*/  IADD3 R30, P1, R28, R4.reuse, RZ ;  /* 0x000000041c1e7210 */ /* 0x080fe20007f3e0ff */
[----:B------:R-:W5:Y:S04]  /*2180*/  LDG.E.64 R72, [R82.64+0x18] ;  /* 0x0000182452487981 */ /* 0x000f68000c1e1b00 */
[----:B------:R1:W5:Y:S01]  /*2190*/  LDG.E.64 R70, [R28.64] ;  /* 0x000000241c467981 */ /* 0x000362000c1e1b00 */
[--C-:B------:R-:W-:Y:S01]  /*21a0*/  IMAD.X R31, R29, 0x1, R10.reuse, P1 ;  /* 0x000000011d1f7824 */ /* 0x100fe200008e060a */
[-C--:B0-----:R-:W-:Y:S02]  /*21b0*/  IADD3 R24, P1, R30, R4.reuse, RZ ;  /* 0x000000041e187210 */ /* 0x081fe40007f3e0ff */
[----:B------:R-:W5:Y:S04]  /*21c0*/  LDG.E.64 R68, [R82.64+0x20] ;  /* 0x0000202452447981 */ /* 0x000f68000c1e1b00 */
[----:B------:R0:W5:Y:S01]  /*21d0*/  LDG.E.64 R66, [R30.64] ;  /* 0x000000241e427981 */ /* 0x000162000c1e1b00 */
[----:B------:R-:W-:Y:S01]  /*21e0*/  IMAD.X R25, R31, 0x1, R10, P1 ;  /* 0x000000011f197824 */ /* 0x000fe200008e060a */
[----:B-1----:R-:W-:-:S02]  /*21f0*/  IADD3 R26, P1, R24, R4, RZ ;  /* 0x00000004181a7210 */ /* 0x002fc40007f3e0ff */
[----:B------:R-:W5:Y:S04]  /*2200*/  LDG.E.64 R64, [R82.64+0x28] ;  /* 0x0000282452407981 */ /* 0x000f68000c1e1b00 */
[----:B------:R1:W5:Y:S01]  /*2210*/  LDG.E.64 R62, [R24.64] ;  /* 0x00000024183e7981 */ /* 0x000362000c1e1b00 */
[--C-:B------:R-:W-:Y:S01]  /*2220*/  IMAD.X R27, R25, 0x1, R10.reuse, P1 ;  /* 0x00000001191b7824 */ /* 0x100fe200008e060a */
[-C--:B------:R-:W-:Y:S02]  /*2230*/  IADD3 R28, P1, R26, R4.reuse, RZ ;  /* 0x000000041a1c7210 */ /* 0x080fe40007f3e0ff */
[----:B------:R-:W5:Y:S04]  /*2240*/  LDG.E.64 R60, [R82.64+0x30] ;  /* 0x00003024523c7981 */ /* 0x000f68000c1e1b00 */
[----:B------:R1:W5:Y:S01]  /*2250*/  LDG.E.64 R58, [R26.64] ;  /* 0x000000241a3a7981 */ /* 0x000362000c1e1b00 */
[----:B------:R-:W-:Y:S01]  /*2260*/  IMAD.X R29, R27, 0x1, R10, P1 ;  /* 0x000000011b1d7824 */ /* 0x000fe200008e060a */
[----:B0-----:R-:W-:-:S02]  /*2270*/  IADD3 R30, P1, R28, R4, RZ ;  /* 0x000000041c1e7210 */ /* 0x001fc40007f3e0ff */
[----:B------:R-:W5:Y:S04]  /*2280*/  LDG.E.64 R56, [R82.64+0x38] ;  /* 0x0000382452387981 */ /* 0x000f68000c1e1b00 */
[----:B------:R0:W5:Y:S01]  /*2290*/  LDG.E.64 R54, [R28.64] ;  /* 0x000000241c367981 */ /* 0x000162000c1e1b00 */
[----:B------:R-:W-:Y:S02]  /*22a0*/  IADD3.X R31, R29, R10, RZ, P1, !PT ;  /* 0x0000000a1d1f7210 */ /* 0x000fe40000ffe4ff */
[-C--:B-1----:R-:W-:Y:S01]  /*22b0*/  IADD3 R24, P1, R30, R4.reuse, RZ ;  /* 0x000000041e187210 */ /* 0x082fe20007f3e0ff */
[----:B------:R-:W5:Y:S04]  /*22c0*/  LDG.E.64 R52, [R82.64+0x40] ;  /* 0x0000402452347981 */ /* 0x000f68000c1e1b00 */
[----:B------:R1:W5:Y:S01]  /*22d0*/  LDG.E.64 R50, [R30.64] ;  /* 0x000000241e327981 */ /* 0x000362000c1e1b00 */
[----:B------:R-:W-:Y:S01]  /*22e0*/  IMAD.X R25, R31, 0x1, R10, P1 ;  /* 0x000000011f197824 */ /* 0x000fe200008e060a */
[----:B------:R-:W-:-:S02]  /*22f0*/  IADD3 R26, P1, R24, R4, RZ ;  /* 0x00000004181a7210 */ /* 0x000fc40007f3e0ff */
[----:B------:R-:W5:Y:S04]  /*2300*/  LDG.E.64 R48, [R82.64+0x48] ;  /* 0x0000482452307981 */ /* 0x000f68000c1e1b00 */
[----:B------:R1:W5:Y:S01]  /*2310*/  LDG.E.64 R46, [R24.64] ;  /* 0x00000024182e7981 */ /* 0x000362000c1e1b00 */
[--C-:B------:R-:W-:Y:S01]  /*2320*/  IMAD.X R27, R25, 0x1, R10.reuse, P1 ;  /* 0x00000001191b7824 */ /* 0x100fe200008e060a */
[-C--:B0-----:R-:W-:Y:S02]  /*2330*/  IADD3 R28, P1, R26, R4.reuse, RZ ;  /* 0x000000041a1c7210 */ /* 0x081fe40007f3e0ff */
[----:B------:R-:W5:Y:S04]  /*2340*/  LDG.E.64 R44, [R82.64+0x50] ;  /* 0x00005024522c7981 */ /* 0x000f68000c1e1b00 */
[----:B------:R0:W5:Y:S01]  /*2350*/  LDG.E.64 R42, [R26.64] ;  /* 0x000000241a2a7981 */ /* 0x000162000c1e1b00 */
[----:B------:R-:W-:Y:S01]  /*2360*/  IMAD.X R29, R27, 0x1, R10, P1 ;  /* 0x000000011b1d7824 */ /* 0x000fe200008e060a */
[----:B------:R-:W-:-:S02]  /*2370*/  IADD3 R78, P1, R28, R4, RZ ;  /* 0x000000041c4e7210 */ /* 0x000fc40007f3e0ff */
[----:B------:R-:W5:Y:S04]  /*2380*/  LDG.E.64 R40, [R82.64+0x58] ;  /* 0x0000582452287981 */ /* 0x000f68000c1e1b00 */
[----:B------:R0:W5:Y:S01]  /*2390*/  LDG.E.64 R38, [R28.64] ;  /* 0x000000241c267981 */ /* 0x000162000c1e1b00 */
[----:B------:R-:W-:Y:S01]  /*23a0*/  IMAD.X R79, R29, 0x1, R10, P1 ;  /* 0x000000011d4f7824 */ /* 0x000fe200008e060a */
[----:B------:R-:W-:Y:S02]  /*23b0*/  IADD3 R84, P1, R78, R4, RZ ;  /* 0x000000044e547210 */ /* 0x000fe40007f3e0ff */
[----:B------:R-:W5:Y:S04]  /*23c0*/  LDG.E.64 R36, [R82.64+0x60] ;  /* 0x0000602452247981 */ /* 0x000f68000c1e1b00 */
[----:B------:R0:W5:Y:S01]  /*23d0*/  LDG.E.64 R34, [R78.64] ;  /* 0x000000244e227981 */ /* 0x000162000c1e1b00 */
[----:B------:R-:W-:-:S02]  /*23e0*/  IADD3.X R85, R79, R10, RZ, P1, !PT ;  /* 0x0000000a4f557210 */ /* 0x000fc40000ffe4ff */
[-C--:B------:R-:W-:Y:S01]  /*23f0*/  IADD3 R86, P1, R84, R4.reuse, RZ ;  /* 0x0000000454567210 */ /* 0x080fe20007f3e0ff */
[----:B------:R-:W5:Y:S04]  /*2400*/  LDG.E.64 R32, [R82.64+0x68] ;  /* 0x0000682452207981 */ /* 0x000f68000c1e1b00 */
[----:B-1----:R-:W5:Y:S01]  /*2410*/  LDG.E.64 R30, [R84.64] ;  /* 0x00000024541e7981 */ /* 0x002f62000c1e1b00 */
[--C-:B------:R-:W-:Y:S01]  /*2420*/  IMAD.X R87, R85, 0x1, R10.reuse, P1 ;  /* 0x0000000155577824 */ /* 0x100fe200008e060a */
[----:B------:R-:W-:Y:S02]  /*2430*/  IADD3 R24, P1, R86, R4, RZ ;  /* 0x0000000456187210 */ /* 0x000fe40007f3e0ff */
[----:B0-----:R-:W5:Y:S04]  /*2440*/  LDG.E.64 R28, [R82.64+0x70] ;  /* 0x00007024521c7981 */ /* 0x001f68000c1e1b00 */
[----:B------:R-:W5:Y:S01]  /*2450*/  LDG.E.64 R26, [R86.64] ;  /* 0x00000024561a7981 */ /* 0x000f62000c1e1b00 */
[----:B------:R-:W-:-:S03]  /*2460*/  IMAD.X R25, R87, 0x1, R10, P1 ;  /* 0x0000000157197824 */ /* 0x000fc600008e060a */
[----:B------:R-:W5:Y:S04]  /*2470*/  LDG.E.64 R80, [R82.64+0x78] ;  /* 0x0000782452507981 */ /* 0x000f68000c1e1b00 */
[----:B------:R-:W5:Y:S01]  /*2480*/  LDG.E.64 R78, [R24.64] ;  /* 0x00000024184e7981 */ /* 0x000f62000c1e1b00 */
[----:B------:R-:W-:-:S04]  /*2490*/  IADD3 R12, P1, R12, -0x10, RZ ;  /* 0xfffffff00c0c7810 */ /* 0x000fc80007f3e0ff */
[----:B------:R-:W-:Y:S02]  /*24a0*/  IADD3.X R0, R0, -0x1, RZ, P1, !PT ;  /* 0xffffffff00007810 */ /* 0x000fe40000ffe4ff */
[----:B------:R-:W-:-:S04]  /*24b0*/  ISETP.GT.U32.AND P1, PT, R12, 0xc, PT ;  /* 0x0000000c0c00780c */ /* 0x000fc80003f24070 */
[----:B------:R-:W-:Y:S02]  /*24c0*/  ISETP.GT.AND.EX P1, PT, R0, RZ, PT, P1 ;  /* 0x000000ff0000720c */ /* 0x000fe40003f24310 */
[----:B------:R-:W-:-:S05]  /*24d0*/  IADD3 R8, P3, R8, 0x10, RZ ;  /* 0x0000001008087810 */ /* 0x000fca0007f7e0ff */
[----:B------:R-:W-:Y:S02]  /*24e0*/  IMAD.X R11, RZ, RZ, R11, P3 ;  /* 0x000000ffff0b7224 */ /* 0x000fe400018e060b */
[-C--:B--2---:R-:W-:Y:S02]  /*24f0*/  IMAD R13, R15, R18.reuse, RZ ;  /* 0x000000120f0d7224 */ /* 0x084fe400078e02ff */
[----:B------:R-:W-:-:S04]  /*2500*/  IMAD.WIDE.U32 R6, R14, R18, R6 ;  /* 0x000000120e067225 */ /* 0x000fc800078e0006 */
[----:B------:R-:W-:-:S04]  /*2510*/  IMAD R13, R14, R19, R13 ;  /* 0x000000130e0d7224 */ /* 0x000fc800078e020d */
[----:B------:R-:W-:Y:S02]  /*2520*/  IMAD.IADD R7, R7, 0x1, R13 ;  /* 0x0000000107077824 */ /* 0x000fe400078e020d */
[----:B---3--:R-:W-:-:S04]  /*2530*/  IMAD R13, R21, R22, RZ ;  /* 0x00000016150d7224 */ /* 0x008fc800078e02ff */
[C---:B------:R-:W-:Y:S02]  /*2540*/  IMAD R13, R20.reuse, R23, R13 ;  /* 0x00000017140d7224 */ /* 0x040fe400078e020d */
[----:B------:R-:W-:-:S04]  /*2550*/  IMAD.WIDE.U32 R20, R20, R22, R6 ;  /* 0x0000001614147225 */ /* 0x000fc800078e0006 */
[-C--:B----4-:R-:W-:Y:S02]  /*2560*/  IMAD R7, R75, R76.reuse, RZ ;  /* 0x0000004c4b077224 */ /* 0x090fe400078e02ff */
[----:B------:R-:W-:Y:S02]  /*2570*/  IMAD.IADD R21, R21, 0x1, R13 ;  /* 0x0000000115157824 */ /* 0x000fe400078e020d */
[C---:B------:R-:W-:Y:S02]  /*2580*/  IMAD R7, R74.reuse, R77, R7 ;  /* 0x0000004d4a077224 */ /* 0x040fe400078e0207 */
[----:B------:R-:W-:-:S05]  /*2590*/  IMAD.WIDE.U32 R74, R74, R76, R20 ;  /* 0x0000004c4a4a7225 */ /* 0x000fca00078e0014 */
[----:B------:R-:W-:Y:S01]  /*25a0*/  IADD3 R75, R75, R7, RZ ;  /* 0x000000074b4b7210 */ /* 0x000fe20007ffe0ff */
[----:B-----5:R-:W-:-:S04]  /*25b0*/  IMAD R7, R71, R72, RZ ;  /* 0x0000004847077224 */ /* 0x020fc800078e02ff */
[C---:B------:R-:W-:Y:S02]  /*25c0*/  IMAD R7, R70.reuse, R73, R7 ;  /* 0x0000004946077224 */ /* 0x040fe400078e0207 */
[----:B------:R-:W-:-:S04]  /*25d0*/  IMAD.WIDE.U32 R70, R70, R72, R74 ;  /* 0x0000004846467225 */ /* 0x000fc800078e004a */
[----:B------:R-:W-:Y:S02]  /*25e0*/  IMAD.IADD R71, R71, 0x1, R7 ;  /* 0x0000000147477824 */ /* 0x000fe400078e0207 */
[----:B------:R-:W-:-:S04]  /*25f0*/  IMAD R7, R67, R68, RZ ;  /* 0x0000004443077224 */ /* 0x000fc800078e02ff */
        /* <DEDUP_REMOVED lines=13> */
[----:B------:R-:W-:-:S05]  /*26d0*/  IMAD.WIDE.U32 R54, R54, R56, R58 ;  /* 0x0000003836367225 */ /* 0x000fca00078e003a */
[----:B------:R-:W-:Y:S01]  /*26e0*/  IADD3 R55, R55, R7, RZ ;  /* 0x0000000737377210 */ /* 0x000fe20007ffe0ff */
        /* <DEDUP_REMOVED lines=28> */
[----:B------:R-:W-:Y:S01]  /*28b0*/  IMAD R7, R79, R80, RZ ;  /* 0x000000504f077224 */ /* 0x000fe200078e02ff */
[----:B------:R-:W-:-:S03]  /*28c0*/  IADD3 R14, P2, R24, R4, RZ ;  /* 0x00000004180e7210 */ /* 0x000fc60007f5e0ff */
[C---:B------:R-:W-:Y:S02]  /*28d0*/  IMAD R13, R78.reuse, R81, R7 ;  /* 0x000000514e0d7224 */ /* 0x040fe400078e0207 */
[----:B------:R-:W-:Y:S01]  /*28e0*/  IMAD.WIDE.U32 R6, R78, R80, R26 ;  /* 0x000000504e067225 */ /* 0x000fe200078e001a */
[----:B------:R-:W-:-:S03]  /*28f0*/  IADD3.X R25, R25, R10, RZ, P2, !PT ;  /* 0x0000000a19197210 */ /* 0x000fc600017fe4ff */
[----:B------:R-:W-:Y:S01]  /*2900*/  IMAD.IADD R7, R7, 0x1, R13 ;  /* 0x0000000107077824 */ /* 0x000fe200078e020d */
[----:B------:R-:W-:Y:S05]  /*2910*/  @P1 BRA `(.L_x_4295) ;  /* 0xfffff76000001947 */ /* 0x000fea000383ffff */
[----:B------:R-:W-:Y:S05]  /*2920*/  BSYNC B1 ;  /* 0x0000000000017941 */ /* 0x000fea0003800000 */
.L_x_4294:
[----:B------:R-:W-:Y:S01]  /*2930*/  ISETP.GT.U32.AND P1, PT, R12, 0x4, PT ;  /* 0x000000040c00780c */ /* 0x000fe20003f24070 */
[----:B------:R-:W-:Y:S03]  /*2940*/  BSSY B1, `(.L_x_4296) ;  /* 0x000004b000017945 */ /* 0x000fe60003800000 */
[----:B------:R-:W-:-:S13]  /*2950*/  ISETP.GT.AND.EX P1, PT, R0, RZ, PT, P1 ;  /* 0x000000ff0000720c */ /* 0x000fda0003f24310 */
[----:B------:R-:W-:Y:S05]  /*2960*/  @!P1 BRA `(.L_x_4297) ;  /* 0x0000048000009947 */ /* 0x000fea0003800000 */
[----:B------:R-:W-:Y:S01]  /*2970*/  LEA R38, P0, R8, c[0x0][0x390], 0x3 ;  /* 0x0000e40008267a11 */ /* 0x000fe200078018ff */
[----:B------:R-:W-:-:S03]  /*2980*/  IMAD.MOV.U32 R15, RZ, RZ, R25 ;  /* 0x000000ffff0f7224 */ /* 0x000fc600078e0019 */
[----:B------:R-:W-:Y:S02]  /*2990*/  LEA.HI.X R39, R8, c[0x0][0x394], R11, 0x3, P0 ;  /* 0x0000e50008277a11 */ /* 0x000fe400000f1c0b */
[-C--:B------:R-:W-:Y:S01]  /*29a0*/  IADD3 R18, P0, R14, R4.reuse, RZ ;  /* 0x000000040e127210 */ /* 0x080fe20007f1e0ff */
[----:B------:R0:W2:Y:S04]  /*29b0*/  LDG.E.64 R40, [R14.64] ;  /* 0x000000240e287981 */ /* 0x0000a8000c1e1b00 */
[----:B------:R-:W2:Y:S01]  /*29c0*/  LDG.E.64 R42, [R38.64] ;  /* 0x00000024262a7981 */ /* 0x000ea2000c1e1b00 */
[--C-:B------:R-:W-:Y:S01]  /*29d0*/  IMAD.X R19, R25, 0x1, R10.reuse, P0 ;  /* 0x0000000119137824 */ /* 0x100fe200000e060a */
[-C--:B------:R-:W-:Y:S02]  /*29e0*/  IADD3 R20, P0, R18, R4.reuse, RZ ;  /* 0x0000000412147210 */ /* 0x080fe40007f1e0ff */
[----:B------:R-:W3:Y:S04]  /*29f0*/  LDG.E.64 R46, [R38.64+0x8] ;  /* 0x00000824262e7981 */ /* 0x000ee8000c1e1b00 */
[----:B------:R1:W3:Y:S01]  /*2a00*/  LDG.E.64 R44, [R18.64] ;  /* 0x00000024122c7981 */ /* 0x0002e2000c1e1b00 */
[----:B------:R-:W-:Y:S01]  /*2a10*/  IMAD.X R21, R19, 0x1, R10, P0 ;  /* 0x0000000113157824 */ /* 0x000fe200000e060a */
[----:B------:R-:W-:-:S02]  /*2a20*/  IADD3 R22, P0, R20, R4, RZ ;  /* 0x0000000414167210 */ /* 0x000fc40007f1e0ff */
[----:B------:R-:W4:Y:S04]  /*2a30*/  LDG.E.64 R50, [R38.64+0x10] ;  /* 0x0000102426327981 */ /* 0x000f28000c1e1b00 */
[----:B------:R5:W4:Y:S01]  /*2a40*/  LDG.E.64 R48, [R20.64] ;  /* 0x0000002414307981 */ /* 0x000b22000c1e1b00 */
[----:B------:R-:W-:Y:S01]  /*2a50*/  IMAD.X R23, R21, 0x1, R10, P0 ;  /* 0x0000000115177824 */ /* 0x000fe200000e060a */
[----:B------:R-:W-:Y:S02]  /*2a60*/  IADD3 R52, P0, R22, R4, RZ ;  /* 0x0000000416347210 */ /* 0x000fe40007f1e0ff */
[----:B------:R-:W4:Y:S04]  /*2a70*/  LDG.E.64 R36, [R38.64+0x18] ;  /* 0x0000182426247981 */ /* 0x000f28000c1e1b00 */
[----:B------:R0:W4:Y:S01]  /*2a80*/  LDG.E.64 R34, [R22.64] ;  /* 0x0000002416227981 */ /* 0x000122000c1e1b00 */
[----:B------:R-:W-:-:S02]  /*2a90*/  IADD3.X R53, R23, R10, RZ, P0, !PT ;  /* 0x0000000a17357210 */ /* 0x000fc400007fe4ff */
[-C--:B------:R-:W-:Y:S01]  /*2aa0*/  IADD3 R54, P0, R52, R4.reuse, RZ ;  /* 0x0000000434367210 */ /* 0x080fe20007f1e0ff */
[----:B------:R-:W4:Y:S04]  /*2ab0*/  LDG.E.64 R32, [R38.64+0x20] ;  /* 0x0000202426207981 */ /* 0x000f28000c1e1b00 */
[----:B------:R-:W4:Y:S01]  /*2ac0*/  LDG.E.64 R30, [R52.64] ;  /* 0x00000024341e7981 */ /* 0x000f22000c1e1b00 */
[--C-:B------:R-:W-:Y:S01]  /*2ad0*/  IMAD.X R55, R53, 0x1, R10.reuse, P0 ;  /* 0x0000000135377824 */ /* 0x100fe200000e060a */
[-C--:B------:R-:W-:Y:S02]  /*2ae0*/  IADD3 R56, P0, R54, R4.reuse, RZ ;  /* 0x0000000436387210 */ /* 0x080fe40007f1e0ff */
[----:B------:R-:W4:Y:S04]  /*2af0*/  LDG.E.64 R28, [R38.64+0x28] ;  /* 0x00002824261c7981 */ /* 0x000f28000c1e1b00 */
[----:B------:R-:W4:Y:S01]  /*2b00*/  LDG.E.64 R26, [R54.64] ;  /* 0x00000024361a7981 */ /* 0x000f22000c1e1b00 */
[----:B------:R-:W-:Y:S01]  /*2b10*/  IMAD.X R57, R55, 0x1, R10, P0 ;  /* 0x0000000137397824 */ /* 0x000fe200000e060a */
[----:B0-----:R-:W-:-:S02]  /*2b20*/  IADD3 R14, P0, R56, R4, RZ ;  /* 0x00000004380e7210 */ /* 0x001fc40007f1e0ff */
[----:B------:R-:W4:Y:S04]  /*2b30*/  LDG.E.64 R24, [R38.64+0x30] ;  /* 0x0000302426187981 */ /* 0x000f28000c1e1b00 */
[----:B------:R-:W4:Y:S01]  /*2b40*/  LDG.E.64 R22, [R56.64] ;  /* 0x0000002438167981 */ /* 0x000f22000c1e1b00 */
[----:B------:R-:W-:-:S03]  /*2b50*/  IMAD.X R15, R57, 0x1, R10, P0 ;  /* 0x00000001390f7824 */ /* 0x000fc600000e060a */
[----:B-----5:R-:W5:Y:S04]  /*2b60*/  LDG.E.64 R20, [R38.64+0x38] ;  /* 0x0000382426147981 */ /* 0x020f68000c1e1b00 */
[----:B-1----:R0:W5:Y:S01]  /*2b70*/  LDG.E.64 R18, [R14.64] ;  /* 0x000000240e127981 */ /* 0x002162000c1e1b00 */
[----:B------:R-:W-:Y:S02]  /*2b80*/  IADD3 R8, P2, R8, 0x8, RZ ;  /* 0x0000000808087810 */ /* 0x000fe40007f5e0ff */
[----:B------:R-:W-:Y:S02]  /*2b90*/  IADD3 R12, P3, R12, -0x8, RZ ;  /* 0xfffffff80c0c7810 */ /* 0x000fe40007f7e0ff */
[----:B------:R-:W-:Y:S02]  /*2ba0*/  PLOP3.LUT P0, PT, PT, PT, PT, 0x8, 0x0 ;  /* 0x000000000000781c */ /* 0x000fe40003f0e170 */
[----:B0-----:R-:W-:Y:S01]  /*2bb0*/  IADD3 R14, P1, R14, R4, RZ ;  /* 0x000000040e0e7210 */ /* 0x001fe20007f3e0ff */
[----:B------:R-:W-:Y:S01]  /*2bc0*/  IMAD.X R11, RZ, RZ, R11, P2 ;  /* 0x000000ffff0b7224 */ /* 0x000fe200010e060b */
[----:B------:R-:W-:Y:S01]  /*2bd0*/  IADD3.X R0, R0, -0x1, RZ, P3, !PT ;  /* 0xffffffff00007810 */ /* 0x000fe20001ffe4ff */
[----:B--2---:R-:W-:-:S02]  /*2be0*/  IMAD R13, R41, R42, RZ ;  /* 0x0000002a290d7224 */ /* 0x004fc400078e02ff */
[----:B------:R-:W-:-:S04]  /*2bf0*/  IMAD.WIDE.U32 R6, R40, R42, R6 ;  /* 0x0000002a28067225 */ /* 0x000fc800078e0006 */
[----:B------:R-:W-:-:S04]  /*2c00*/  IMAD R13, R40, R43, R13 ;  /* 0x0000002b280d7224 */ /* 0x000fc800078e020d */
[----:B------:R-:W-:Y:S02]  /*2c10*/  IMAD.IADD R7, R7, 0x1, R13 ;  /* 0x0000000107077824 */ /* 0x000fe400078e020d */
[----:B---3--:R-:W-:-:S04]  /*2c20*/  IMAD R13, R45, R46, RZ ;  /* 0x0000002e2d0d7224 */ /* 0x008fc800078e02ff */
[C---:B------:R-:W-:Y:S02]  /*2c30*/  IMAD R13, R44.reuse, R47, R13 ;  /* 0x0000002f2c0d7224 */ /* 0x040fe400078e020d */
[----:B------:R-:W-:-:S04]  /*2c40*/  IMAD.WIDE.U32 R44, R44, R46, R6 ;  /* 0x0000002e2c2c7225 */ /* 0x000fc800078e0006 */
[----:B----4-:R-:W-:Y:S01]  /*2c50*/  IMAD R7, R49, R50, RZ ;  /* 0x0000003231077224 */ /* 0x010fe200078e02ff */
[----:B------:R-:W-:-:S03]  /*2c60*/  IADD3 R45, R45, R13, RZ ;  /* 0x0000000d2d2d7210 */ /* 0x000fc60007ffe0ff */
        /* <DEDUP_REMOVED lines=18> */
[----:B-----5:R-:W-:Y:S01]  /*2d90*/  IMAD R13, R19, R20, RZ ;  /* 0x00000014130d7224 */ /* 0x020fe200078e02ff */
[----:B------:R-:W-:-:S03]  /*2da0*/  IADD3 R23, R23, R7, RZ ;  /* 0x0000000717177210 */ /* 0x000fc60007ffe0ff */
[C---:B------:R-:W-:Y:S02]  /*2db0*/  IMAD R13, R18.reuse, R21, R13 ;  /* 0x00000015120d7224 */ /* 0x040fe400078e020d */
[----:B------:R-:W-:-:S04]  /*2dc0*/  IMAD.WIDE.U32 R6, R18, R20, R22 ;  /* 0x0000001412067225 */ /* 0x000fc800078e0016 */
[----:B------:R-:W-:Y:S02]  /*2dd0*/  IMAD.IADD R7, R7, 0x1, R13 ;  /* 0x0000000107077824 */ /* 0x000fe400078e020d */
[----:B------:R-:W-:Y:S02]  /*2de0*/  IMAD.X R25, R15, 0x1, R10, P1 ;  /* 0x000000010f197824 */ /* 0x000fe400008e060a */
.L_x_4297:
[----:B------:R-:W-:Y:S05]  /*2df0*/  BSYNC B1 ;  /* 0x0000000000017941 */ /* 0x000fea0003800000 */
.L_x_4296:
[----:B------:R-:W-:-:S04]  /*2e00*/  ISETP.NE.U32.AND P1, PT, R12, RZ, PT ;  /* 0x000000ff0c00720c */ /* 0x000fc80003f25070 */
[----:B------:R-:W-:-:S13]  /*2e10*/  ISETP.NE.OR.EX P0, PT, R0, RZ, P0, P1 ;  /* 0x000000ff0000720c */ /* 0x000fda0000705710 */
[----:B------:R-:W-:Y:S05]  /*2e20*/  @!P0 BRA `(.L_x_4298) ;  /* 0x000002a000008947 */ /* 0x000fea0003800000 */
.L_x_4293:
[----:B------:R-:W-:Y:S01]  /*2e30*/  LEA R32, P0, R8, c[0x0][0x390], 0x3 ;  /* 0x0000e40008207a11 */ /* 0x000fe200078018ff */
[----:B------:R-:W-:-:S03]  /*2e40*/  IMAD.MOV.U32 R15, RZ, RZ, R25 ;  /* 0x000000ffff0f7224 */ /* 0x000fc600078e0019 */
[----:B------:R-:W-:Y:S02]  /*2e50*/  LEA.HI.X R33, R8, c[0x0][0x394], R11, 0x3, P0 ;  /* 0x0000e50008217a11 */ /* 0x000fe400000f1c0b */
[----:B------:R-:W-:Y:S02]  /*2e60*/  IADD3 R34, P0, R14, R4, RZ ;  /* 0x000000040e227210 */ /* 0x000fe40007f1e0ff */
[----:B------:R-:W2:Y:S04]  /*2e70*/  LDG.E.64 R14, [R14.64] ;  /* 0x000000240e0e7981 */ /* 0x000ea8000c1e1b00 */
[----:B------:R-:W2:Y:S01]  /*2e80*/  LDG.E.64 R18, [R32.64] ;  /* 0x0000002420127981 */ /* 0x000ea2000c1e1b00 */
[----:B------:R-:W-:Y:S02]  /*2e90*/  IADD3.X R35, R25, R10, RZ, P0, !PT ;  /* 0x0000000a19237210 */ /* 0x000fe400007fe4ff */
[-C--:B------:R-:W-:Y:S01]  /*2ea0*/  IADD3 R36, P0, R34, R4.reuse, RZ ;  /* 0x0000000422247210 */ /* 0x080fe20007f1e0ff */
[----:B------:R-:W3:Y:S04]  /*2eb0*/  LDG.E.64 R22, [R32.64+0x8] ;  /* 0x0000082420167981 */ /* 0x000ee8000c1e1b00 */
[----:B------:R-:W3:Y:S01]  /*2ec0*/  LDG.E.64 R20, [R34.64] ;  /* 0x0000002422147981 */ /* 0x000ee2000c1e1b00 */
[----:B------:R-:W-:Y:S01]  /*2ed0*/  IMAD.X R37, R35, 0x1, R10, P0 ;  /* 0x0000000123257824 */ /* 0x000fe200000e060a */
[----:B------:R-:W-:-:S02]  /*2ee0*/  IADD3 R38, P0, R36, R4, RZ ;  /* 0x0000000424267210 */ /* 0x000fc40007f1e0ff */
[----:B------:R-:W4:Y:S04]  /*2ef0*/  LDG.E.64 R26, [R32.64+0x10] ;  /* 0x00001024201a7981 */ /* 0x000f28000c1e1b00 */
[----:B------:R-:W4:Y:S01]  /*2f00*/  LDG.E.64 R24, [R36.64] ;  /* 0x0000002424187981 */ /* 0x000f22000c1e1b00 */
[----:B------:R-:W-:-:S03]  /*2f10*/  IMAD.X R39, R37, 0x1, R10, P0 ;  /* 0x0000000125277824 */ /* 0x000fc600000e060a */
[----:B------:R-:W5:Y:S04]  /*2f20*/  LDG.E.64 R30, [R32.64+0x18] ;  /* 0x00001824201e7981 */ /* 0x000f68000c1e1b00 */
[----:B------:R-:W5:Y:S01]  /*2f30*/  LDG.E.64 R28, [R38.64] ;  /* 0x00000024261c7981 */ /* 0x000f62000c1e1b00 */
[----:B------:R-:W-:-:S04]  /*2f40*/  IADD3 R12, P0, R12, -0x4, RZ ;  /* 0xfffffffc0c0c7810 */ /* 0x000fc80007f1e0ff */
[----:B------:R-:W-:Y:S02]  /*2f50*/  IADD3.X R0, R0, -0x1, RZ, P0, !PT ;  /* 0xffffffff00007810 */ /* 0x000fe400007fe4ff */
[----:B------:R-:W-:-:S04]  /*2f60*/  ISETP.NE.U32.AND P0, PT, R12, RZ, PT ;  /* 0x000000ff0c00720c */ /* 0x000fc80003f05070 */
[----:B------:R-:W-:Y:S02]  /*2f70*/  ISETP.NE.AND.EX P0, PT, R0, RZ, PT, P0 ;  /* 0x000000ff0000720c */ /* 0x000fe40003f05300 */
        /* <DEDUP_REMOVED lines=14> */
[----:B-----5:R-:W-:Y:S01]  /*3060*/  IMAD R7, R29, R30, RZ ;  /* 0x0000001e1d077224 */ /* 0x020fe200078e02ff */
[----:B------:R-:W-:-:S03]  /*3070*/  IADD3 R14, P2, R38, R4, RZ ;  /* 0x00000004260e7210 */ /* 0x000fc60007f5e0ff */
[C---:B------:R-:W-:Y:S02]  /*3080*/  IMAD R13, R28.reuse, R31, R7 ;  /* 0x0000001f1c0d7224 */ /* 0x040fe400078e0207 */
[----:B------:R-:W-:-:S04]  /*3090*/  IMAD.WIDE.U32 R6, R28, R30, R24 ;  /* 0x0000001e1c067225 */ /* 0x000fc800078e0018 */
[----:B------:R-:W-:Y:S02]  /*30a0*/  IMAD.IADD R7, R7, 0x1, R13 ;  /* 0x0000000107077824 */ /* 0x000fe400078e020d */
[----:B------:R-:W-:Y:S01]  /*30b0*/  IMAD.X R25, R39, 0x1, R10, P2 ;  /* 0x0000000127197824 */ /* 0x000fe200010e060a */
[----:B------:R-:W-:Y:S05]  /*30c0*/  @P0 BRA `(.L_x_4293) ;  /* 0xfffffd6000000947 */ /* 0x000fea000383ffff */
.L_x_4298:
[----:B------:R-:W-:Y:S05]  /*30d0*/  BSYNC B0 ;  /* 0x0000000000007941 */ /* 0x000fea0003800000 */
.L_x_4292:
[----:B------:R-:W-:-:S04]  /*30e0*/  LOP3.LUT R0, R9, 0x3, RZ, 0xc0, !PT ;  /* 0x0000000309007812 */ /* 0x000fc800078ec0ff */
[----:B------:R-:W-:-:S04]  /*30f0*/  ISETP.NE.U32.AND P0, PT, R0, RZ, PT ;  /* 0x000000ff0000720c */ /* 0x000fc80003f05070 */
[----:B------:R-:W-:-:S13]  /*3100*/  ISETP.NE.AND.EX P0, PT, RZ, RZ, PT, P0 ;  /* 0x000000ffff00720c */ /* 0x000fda0003f05300 */
[----:B------:R-:W-:Y:S05]  /*3110*/  @!P0 BRA `(.L_x_4291) ;  /* 0x0000030000008947 */ /* 0x000fea0003800000 */
[----:B-----5:R-:W-:Y:S01]  /*3120*/  IMAD R9, R3, c[0x0][0x388], RZ ;  /* 0x0000e20003097a24 */ /* 0x020fe200078e02ff */
[----:B------:R-:W-:Y:S01]  /*3130*/  LEA R12, P0, R8, c[0x0][0x390], 0x3 ;  /* 0x0000e400080c7a11 */ /* 0x000fe200078018ff */
[----:B------:R-:W-:-:S04]  /*3140*/  IMAD.WIDE.U32 R4, R2, c[0x0][0x388], RZ ;  /* 0x0000e20002047a25 */ /* 0x000fc800078e00ff */
[----:B------:R-:W-:Y:S02]  /*3150*/  IMAD R13, R2, c[0x0][0x38c], R9 ;  /* 0x0000e300020d7a24 */ /* 0x000fe400078e0209 */
[----:B------:R-:W-:Y:S02]  /*3160*/  IMAD R9, R11, c[0x0][0x398], RZ ;  /* 0x0000e6000b097a24 */ /* 0x000fe400078e02ff */
[----:B------:R-:W-:Y:S01]  /*3170*/  IMAD.IADD R5, R5, 0x1, R13 ;  /* 0x0000000105057824 */ /* 0x000fe200078e020d */
[C---:B------:R-:W-:Y:S01]  /*3180*/  LEA.HI.X R13, R8.reuse, c[0x0][0x394], R11, 0x3, P0 ;  /* 0x0000e500080d7a11 */ /* 0x040fe200000f1c0b */
[C---:B------:R-:W-:Y:S02]  /*3190*/  IMAD R9, R8.reuse, c[0x0][0x39c], R9 ;  /* 0x0000e70008097a24 */ /* 0x040fe400078e0209 */
[----:B------:R-:W-:-:S05]  /*31a0*/  IMAD.WIDE.U32 R4, R8, c[0x0][0x398], R4 ;  /* 0x0000e60008047a25 */ /* 0x000fca00078e0004 */
[----:B------:R-:W-:Y:S02]  /*31b0*/  IADD3 R5, R5, R9, RZ ;  /* 0x0000000905057210 */ /* 0x000fe40007ffe0ff */
[C---:B------:R-:W-:Y:S01]  /*31c0*/  LEA R10, P1, R4.reuse, c[0x0][0x380], 0x3 ;  /* 0x0000e000040a7a11 */ /* 0x040fe200078218ff */
[----:B------:R-:W2:Y:S03]  /*31d0*/  LDG.E.64 R8, [R12.64] ;  /* 0x000000240c087981 */ /* 0x000ea6000c1e1b00 */
[----:B------:R-:W-:-:S05]  /*31e0*/  LEA.HI.X R11, R4, c[0x0][0x384], R5, 0x3, P1 ;  /* 0x0000e100040b7a11 */ /* 0x000fca00008f1c05 */
[----:B------:R-:W2:Y:S01]  /*31f0*/  LDG.E.64 R4, [R10.64] ;  /* 0x000000240a047981 */ /* 0x000ea2000c1e1b00 */
[----:B------:R-:W-:-:S04]  /*3200*/  ISETP.NE.U32.AND P0, PT, R0, 0x1, PT ;  /* 0x000000010000780c */ /* 0x000fc80003f05070 */
[----:B------:R-:W-:Y:S01]  /*3210*/  ISETP.NE.AND.EX P0, PT, RZ, RZ, PT, P0 ;  /* 0x000000ffff00720c */ /* 0x000fe20003f05300 */
[-C--:B--2---:R-:W-:Y:S02]  /*3220*/  IMAD R5, R5, R8.reuse, RZ ;  /* 0x0000000805057224 */ /* 0x084fe400078e02ff */
[----:B------:R-:W-:-:S04]  /*3230*/  IMAD.WIDE.U32 R6, R4, R8, R6 ;  /* 0x0000000804067225 */ /* 0x000fc800078e0006 */
[----:B------:R-:W-:-:S04]  /*3240*/  IMAD R5, R4, R9, R5 ;  /* 0x0000000904057224 */ /* 0x000fc800078e0205 */
[----:B------:R-:W-:Y:S02]  /*3250*/  IMAD.IADD R7, R7, 0x1, R5 ;  /* 0x0000000107077824 */ /* 0x000fe400078e0205 */
[----:B------:R-:W-:Y:S05]  /*3260*/  @!P0 BRA `(.L_x_4291) ;  /* 0x000001b000008947 */ /* 0x000fea0003800000 */
[----:B------:R-:W-:Y:S01]  /*3270*/  ULDC.64 UR4, c[0x0][0x398] ;  /* 0x0000e60000047ab9 */ /* 0x000fe20000000a00 */
[----:B------:R-:W2:Y:S01]  /*3280*/  LDG.E.64 R8, [R12.64+0x8] ;  /* 0x000008240c087981 */ /* 0x000ea2000c1e1b00 */
[----:B------:R-:W-:Y:S02]  /*3290*/  USHF.L.U32 UR7, UR4, 0x3, URZ ;  /* 0x0000000304077899 */ /* 0x000fe4000800063f */
[----:B------:R-:W-:Y:S02]  /*32a0*/  UMOV UR6, 0x3 ;  /* 0x0000000300067882 */ /* 0x000fe40000000000 */
[----:B------:R-:W-:Y:S02]  /*32b0*/  USHF.L.U64.HI UR4, UR4, UR6, UR5 ;  /* 0x0000000604047299 */ /* 0x000fe40008010205 */
[----:B------:R-:W-:-:S04]  /*32c0*/  IADD3 R10, P0, R10, UR7, RZ ;  /* 0x000000070a0a7c10 */ /* 0x000fc8000ff1e0ff */
[----:B------:R-:W-:-:S05]  /*32d0*/  IADD3.X R11, R11, UR4, RZ, P0, !PT ;  /* 0x000000040b0b7c10 */ /* 0x000fca00087fe4ff */
        /* <DEDUP_REMOVED lines=8> */
[----:B------:R-:W-:Y:S01]  /*3360*/  IADD3 R4, P0, R10, UR7, RZ ;  /* 0x000000070a047c10 */ /* 0x000fe2000ff1e0ff */
[----:B------:R-:W2:Y:S03]  /*3370*/  LDG.E.64 R8, [R12.64+0x10] ;  /* 0x000010240c087981 */ /* 0x000ea6000c1e1b00 */
[----:B------:R-:W-:-:S06]  /*3380*/  IADD3.X R5, R11, UR4, RZ, P0, !PT ;  /* 0x000000040b057c10 */ /* 0x000fcc00087fe4ff */
[----:B------:R-:W2:Y:S02]  /*3390*/  LDG.E.64 R4, [R4.64] ;  /* 0x0000002404047981 */ /* 0x000ea4000c1e1b00 */
[-C--:B--2---:R-:W-:Y:S02]  /*33a0*/  IMAD R11, R5, R8.reuse, RZ ;  /* 0x00000008050b7224 */ /* 0x084fe400078e02ff */
[----:B------:R-:W-:-:S04]  /*33b0*/  IMAD.WIDE.U32 R6, R4, R8, R6 ;  /* 0x0000000804067225 */ /* 0x000fc800078e0006 */
[----:B------:R-:W-:-:S04]  /*33c0*/  IMAD R11, R4, R9, R11 ;  /* 0x00000009040b7224 */ /* 0x000fc800078e020b */
[----:B------:R-:W-:Y:S01]  /*33d0*/  IMAD.IADD R7, R7, 0x1, R11 ;  /* 0x0000000107077824 */ /* 0x000fe200078e020b */
[----:B------:R-:W-:Y:S05]  /*33e0*/  BRA `(.L_x_4291) ;  /* 0x0000003000007947 */ /* 0x000fea0003800000 */
.L_x_4290:
[----:B0----5:R-:W-:-:S04]  /*33f0*/  LEA R6, P0, R2, c[0x0][0x370], 0x3 ;  /* 0x0000dc0002067a11 */ /* 0x021fc800078018ff */
[----:B------:R-:W-:-:S06]  /*3400*/  LEA.HI.X R7, R2, c[0x0][0x374], R3, 0x3, P0 ;  /* 0x0000dd0002077a11 */ /* 0x000fcc00000f1c03 */
[----:B------:R-:W5:Y:S03]  /*3410*/  LDG.E.64 R6, [R6.64] ;  /* 0x0000002406067981 */ /* 0x000f66000c1e1b00 */
.L_x_4291:
[----:B0-----:R-:W-:Y:S01]  /*3420*/  HFMA2.MMA R5, -RZ, RZ, 0, 1.78813934326171875e-07 ;  /* 0x00000003ff057435 */ /* 0x001fe200000001ff */
[----:B------:R-:W-:Y:S01]  /*3430*/  IMAD.MOV.U32 R14, RZ, RZ, c[0x0][0x3a8] ;  /* 0x0000ea00ff0e7624 */ /* 0x000fe200078e00ff */
[----:B------:R-:W0:Y:S01]  /*3440*/  LDC.U8 R24, c[0x0][0x3c8] ;  /* 0x0000f200ff187b82 */ /* 0x000e220000000000 */
[----:B------:R-:W-:Y:S01]  /*3450*/  IMAD.MOV.U32 R0, RZ, RZ, c[0x0][0x3a8] ;  /* 0x0000ea00ff007624 */ /* 0x000fe200078e00ff */
[----:B------:R-:W-:Y:S01]  /*3460*/  MOV R21, c[0x0][0x3a0] ;  /* 0x0000e80000157a02 */ /* 0x000fe20000000f00 */
[----:B------:R-:W-:Y:S02]  /*3470*/  IMAD.SHL.U32 R15, R14, 0x8, RZ ;  /* 0x000000080e0f7824 */ /* 0x000fe400078e00ff */
[----:B------:R-:W-:Y:S02]  /*3480*/  IMAD.MOV.U32 R9, RZ, RZ, 0x3 ;  /* 0x00000003ff097424 */ /* 0x000fe400078e00ff */
[----:B------:R-:W-:Y:S01]  /*3490*/  IMAD.SHL.U32 R23, R0, 0x8, RZ ;  /* 0x0000000800177824 */ /* 0x000fe200078e00ff */
[----:B------:R-:W-:Y:S01]  /*34a0*/  SHF.L.U64.HI R14, R14, R5, c[0x0][0x3ac] ;  /* 0x0000eb000e0e7619 */ /* 0x000fe20000010205 */
[----:B------:R-:W-:Y:S01]  /*34b0*/  IMAD.MOV.U32 R20, RZ, RZ, c[0x0][0x3a4] ;  /* 0x0000e900ff147624 */ /* 0x000fe200078e00ff */
[----:B------:R-:W-:-:S02]  /*34c0*/  ISETP.GE.U32.AND P1, PT, R15, 0x1, PT ;  /* 0x000000010f00780c */ /* 0x000fc40003f26070 */
[----:B------:R-:W-:Y:S02]  /*34d0*/  SHF.L.U64.HI R22, R0, R9, c[0x0][0x3ac] ;  /* 0x0000eb0000167619 */ /* 0x000fe40000010209 */
[----:B------:R-:W-:Y:S02]  /*34e0*/  ISETP.GE.AND.EX P1, PT, R14, RZ, PT, P1 ;  /* 0x000000ff0e00720c */ /* 0x000fe40003f26310 */
[----:B------:R-:W-:-:S04]  /*34f0*/  ISETP.GE.U32.AND P0, PT, R23, 0x1, PT ;  /* 0x000000011700780c */ /* 0x000fc80003f06070 */
[----:B------:R-:W-:-:S07]  /*3500*/  ISETP.GE.AND.EX P0, PT, R22, RZ, PT, P0 ;  /* 0x000000ff1600720c */ /* 0x000fce0003f06300 */
[----:B------:R-:W-:Y:S05]  /*3510*/  @!P1 BRA `(.L_x_4299) ;  /* 0x000001c000009947 */ /* 0x000fea0003800000 */
[----:B0-----:R-:W-:Y:S01]  /*3520*/  BSSY B0, `(.L_x_4299) ;  /* 0x000001b000007945 */ /* 0x001fe20003800000 */
[--C-:B------:R-:W-:Y:S01]  /*3530*/  SHF.R.S64 R15, R15, 0x3, R14.reuse ;  /* 0x000000030f0f7819 */ /* 0x100fe2000000100e */
[----:B------:R-:W-:Y:S01]  /*3540*/  IMAD.MOV.U32 R12, RZ, RZ, c[0x0][0x3a0] ;  /* 0x0000e800ff0c7624 */ /* 0x000fe200078e00ff */
[----:B------:R-:W-:Y:S01]  /*3550*/  SHF.R.S32.HI R14, RZ, 0x3, R14 ;  /* 0x00000003ff0e7819 */ /* 0x000fe2000001140e */
[----:B------:R-:W-:-:S03]  /*3560*/  IMAD.MOV.U32 R13, RZ, RZ, c[0x0][0x3a4] ;  /* 0x0000e900ff0d7624 */ /* 0x000fc600078e00ff */
.L_x_4300:
[--C-:B------:R-:W-:Y:S02]  /*3570*/  SHF.R.U64 R10, R15, 0x1, R14.reuse ;  /* 0x000000010f0a7819 */ /* 0x100fe4000000120e */
[----:B------:R-:W-:-:S03]  /*3580*/  SHF.R.U32.HI R11, RZ, 0x1, R14 ;  /* 0x00000001ff0b7819 */ /* 0x000fc6000001160e */
[C---:B------:R-:W-:Y:S01]  /*3590*/  IMAD.SHL.U32 R19, R10.reuse, 0x8, RZ ;  /* 0x000000080a137824 */ /* 0x040fe200078e00ff */
[----:B------:R-:W-:-:S04]  /*35a0*/  SHF.L.U64.HI R18, R10, 0x3, R11 ;  /* 0x000000030a127819 */ /* 0x000fc8000001020b */
[----:B------:R-:W-:-:S04]  /*35b0*/  IADD3 R8, P1, R19, R12, RZ ;  /* 0x0000000c13087210 */ /* 0x000fc80007f3e0ff */
[----:B------:R-:W-:-:S05]  /*35c0*/  IADD3.X R9, R18, R13, RZ, P1, !PT ;  /* 0x0000000d12097210 */ /* 0x000fca0000ffe4ff */
[----:B------:R-:W2:Y:S02]  /*35d0*/  LDG.E.64 R4, [R8.64] ;  /* 0x0000002408047981 */ /* 0x000ea4000c1e1b00 */
[----:B--2--5:R-:W-:-:S04]  /*35e0*/  ISETP.GE.U32.AND P1, PT, R4, R6, PT ;  /* 0x000000060400720c */ /* 0x024fc80003f26070 */
[----:B------:R-:W-:-:S13]  /*35f0*/  ISETP.GE.AND.EX P1, PT, R5, R7, PT, P1 ;  /* 0x000000070500720c */ /* 0x000fda0003f26310 */
[----:B------:R-:W-:Y:S02]  /*3600*/  @!P1 LOP3.LUT R0, RZ, R10, RZ, 0x33, !PT ;  /* 0x0000000aff009212 */ /* 0x000fe400078e33ff */
[----:B------:R-:W-:Y:S02]  /*3610*/  @!P1 LOP3.LUT R4, RZ, R11, RZ, 0x33, !PT ;  /* 0x0000000bff049212 */ /* 0x000fe400078e33ff */
[----:B------:R-:W-:Y:S02]  /*3620*/  @!P1 IADD3 R10, P2, R15, R0, RZ ;  /* 0x000000000f0a9210 */ /* 0x000fe40007f5e0ff */
[----:B------:R-:W-:Y:S02]  /*3630*/  @!P1 IADD3 R12, P3, R8, 0x8, RZ ;  /* 0x00000008080c9810 */ /* 0x000fe40007f7e0ff */
[----:B------:R-:W-:Y:S01]  /*3640*/  @!P1 IADD3 R21, P4, P5, R21, 0x8, R19 ;  /* 0x0000000815159810 */ /* 0x000fe20007d9e013 */
[----:B------:R-:W-:Y:S01]  /*3650*/  @!P1 IMAD.X R11, R14, 0x1, R4, P2 ;  /* 0x000000010e0b9824 */ /* 0x000fe200010e0604 */
[----:B------:R-:W-:Y:S01]  /*3660*/  ISETP.GT.U32.AND P2, PT, R10, RZ, PT ;  /* 0x000000ff0a00720c */ /* 0x000fe20003f44070 */
[----:B------:R-:W-:Y:S01]  /*3670*/  @!P1 IMAD.X R13, RZ, RZ, R9, P3 ;  /* 0x000000ffff0d9224 */ /* 0x000fe200018e0609 */
[----:B------:R-:W-:Y:S01]  /*3680*/  @!P1 IADD3.X R20, R20, RZ, R18, P4, P5 ;  /* 0x000000ff14149210 */ /* 0x000fe200027ea412 */
[----:B------:R-:W-:Y:S01]  /*3690*/  IMAD.MOV.U32 R15, RZ, RZ, R10 ;  /* 0x000000ffff0f7224 */ /* 0x000fe200078e000a */
[----:B------:R-:W-:Y:S01]  /*36a0*/  ISETP.GT.AND.EX P2, PT, R11, RZ, PT, P2 ;  /* 0x000000ff0b00720c */ /* 0x000fe20003f44320 */
[----:B------:R-:W-:-:S12]  /*36b0*/  IMAD.MOV.U32 R14, RZ, RZ, R11 ;  /* 0x000000ffff0e7224 */ /* 0x000fd800078e000b */
[----:B------:R-:W-:Y:S05]  /*36c0*/  @P2 BRA `(.L_x_4300) ;  /* 0xfffffea000002947 */ /* 0x000fea000383ffff */
[----:B------:R-:W-:Y:S05]  /*36d0*/  BSYNC B0 ;  /* 0x0000000000007941 */ /* 0x000fea0003800000 */
.L_x_4299:
[----:B0-----:R-:W-:Y:S01]  /*36e0*/  MOV R18, c[0x0][0x3a0] ;  /* 0x0000e80000127a02 */ /* 0x001fe20000000f00 */
[----:B-----5:R-:W-:Y:S02]  /*36f0*/  IMAD.SHL.U32 R0, R2, 0x8, RZ ;  /* 0x0000000802007824 */ /* 0x020fe400078e00ff */
[----:B------:R-:W-:Y:S01]  /*3700*/  IMAD.MOV.U32 R19, RZ, RZ, c[0x0][0x3a4] ;  /* 0x0000e900ff137624 */ /* 0x000fe200078e00ff */
[----:B------:R-:W-:Y:S05]  /*3710*/  @!P0 BRA `(.L_x_4301) ;  /* 0x000001e000008947 */ /* 0x000fea0003800000 */
[----:B------:R-:W-:Y:S01]  /*3720*/  BSSY B0, `(.L_x_4301) ;  /* 0x000001d000007945 */ /* 0x000fe20003800000 */
[--C-:B------:R-:W-:Y:S01]  /*3730*/  SHF.R.S64 R15, R23, 0x3, R22.reuse ;  /* 0x00000003170f7819 */ /* 0x100fe20000001016 */
[----:B------:R-:W-:Y:S01]  /*3740*/  IMAD.MOV.U32 R18, RZ, RZ, c[0x0][0x3a0] ;  /* 0x0000e800ff127624 */ /* 0x000fe200078e00ff */
[----:B------:R-:W-:Y:S01]  /*3750*/  SHF.R.S32.HI R14, RZ, 0x3, R22 ;  /* 0x00000003ff0e7819 */ /* 0x000fe20000011416 */
[----:B------:R-:W-:Y:S01]  /*3760*/  IMAD.MOV.U32 R19, RZ, RZ, c[0x0][0x3a4] ;  /* 0x0000e900ff137624 */ /* 0x000fe200078e00ff */
[----:B------:R-:W-:Y:S01]  /*3770*/  MOV R12, c[0x0][0x3a0] ;  /* 0x0000e800000c7a02 */ /* 0x000fe20000000f00 */
[----:B------:R-:W-:-:S02]  /*3780*/  IMAD.MOV.U32 R13, RZ, RZ, c[0x0][0x3a4] ;  /* 0x0000e900ff0d7624 */ /* 0x000fc400078e00ff */
.L_x_4302:
[--C-:B------:R-:W-:Y:S02]  /*3790*/  SHF.R.U64 R10, R15, 0x1, R14.reuse ;  /* 0x000000010f0a7819 */ /* 0x100fe4000000120e */
[----:B------:R-:W-:-:S03]  /*37a0*/  SHF.R.U32.HI R11, RZ, 0x1, R14 ;  /* 0x00000001ff0b7819 */ /* 0x000fc6000001160e */
[C---:B------:R-:W-:Y:S01]  /*37b0*/  IMAD.SHL.U32 R23, R10.reuse, 0x8, RZ ;  /* 0x000000080a177824 */ /* 0x040fe200078e00ff */
[----:B------:R-:W-:-:S04]  /*37c0*/  SHF.L.U64.HI R22, R10, 0x3, R11 ;  /* 0x000000030a167819 */ /* 0x000fc8000001020b */
[----:B------:R-:W-:-:S05]  /*37d0*/  IADD3 R8, P0, R23, R12, RZ ;  /* 0x0000000c17087210 */ /* 0x000fca0007f1e0ff */
[----:B------:R-:W-:-:S05]  /*37e0*/  IMAD.X R9, R22, 0x1, R13, P0 ;  /* 0x0000000116097824 */ /* 0x000fca00000e060d */
[----:B------:R-:W2:Y:S02]  /*37f0*/  LDG.E.64 R4, [R8.64] ;  /* 0x0000002408047981 */ /* 0x000ea4000c1e1b00 */
[----:B--2---:R-:W-:-:S04]  /*3800*/  ISETP.GE.U32.AND P0, PT, R6, R4, PT ;  /* 0x000000040600720c */ /* 0x004fc80003f06070 */
[----:B------:R-:W-:-:S13]  /*3810*/  ISETP.GE.AND.EX P0, PT, R7, R5, PT, P0 ;  /* 0x000000050700720c */ /* 0x000fda0003f06300 */
[----:B------:R-:W-:Y:S02]  /*3820*/  @P0 LOP3.LUT R4, RZ, R10, RZ, 0x33, !PT ;  /* 0x0000000aff040212 */ /* 0x000fe400078e33ff */
[----:B------:R-:W-:Y:S02]  /*3830*/  @P0 LOP3.LUT R5, RZ, R11, RZ, 0x33, !PT ;  /* 0x0000000bff050212 */ /* 0x000fe400078e33ff */
[----:B------:R-:W-:Y:S02]  /*3840*/  @P0 IADD3 R10, P1, R15, R4, RZ ;  /* 0x000000040f0a0210 */ /* 0x000fe40007f3e0ff */
[----:B------:R-:W-:Y:S02]  /*3850*/  @P0 IADD3 R12, P2, R8, 0x8, RZ ;  /* 0x00000008080c0810 */ /* 0x000fe40007f5e0ff */
[----:B------:R-:W-:Y:S01]  /*3860*/  @P0 IADD3 R18, P3, P4, R18, 0x8, R23 ;  /* 0x0000000812120810 */ /* 0x000fe20007c7e017 */
[----:B------:R-:W-:Y:S01]  /*3870*/  @P0 IMAD.X R11, R14, 0x1, R5, P1 ;  /* 0x000000010e0b0824 */ /* 0x000fe200008e0605 */
[----:B------:R-:W-:Y:S01]  /*3880*/  ISETP.GT.U32.AND P1, PT, R10, RZ, PT ;  /* 0x000000ff0a00720c */ /* 0x000fe20003f24070 */
[----:B------:R-:W-:Y:S01]  /*3890*/  IMAD.MOV.U32 R15, RZ, RZ, R10 ;  /* 0x000000ffff0f7224 */ /* 0x000fe200078e000a */
[----:B------:R-:W-:Y:S01]  /*38a0*/  @P0 IADD3.X R13, RZ, R9, RZ, P2, !PT ;  /* 0x00000009ff0d0210 */ /* 0x000fe200017fe4ff */
[----:B------:R-:W-:Y:S01]  /*38b0*/  IMAD.MOV.U32 R14, RZ, RZ, R11 ;  /* 0x000000ffff0e7224 */ /* 0x000fe200078e000b */
[----:B------:R-:W-:-:S02]  /*38c0*/  ISETP.GT.AND.EX P1, PT, R11, RZ, PT, P1 ;  /* 0x000000ff0b00720c */ /* 0x000fc40003f24310 */
[----:B------:R-:W-:-:S11]  /*38d0*/  @P0 IADD3.X R19, R19, RZ, R22, P3, P4 ;  /* 0x000000ff13130210 */ /* 0x000fd60001fe8416 */
[----:B------:R-:W-:Y:S05]  /*38e0*/  @P1 BRA `(.L_x_4302) ;  /* 0xfffffea000001947 */ /* 0x000fea000383ffff */
[----:B------:R-:W-:Y:S05]  /*38f0*/  BSYNC B0 ;  /* 0x0000000000007941 */ /* 0x000fea0003800000 */
.L_x_4301:
[C---:B------:R-:W-:Y:S02]  /*3900*/  IADD3 R10, P0, -R21.reuse, R18, RZ ;  /* 0x00000012150a7210 */ /* 0x040fe40007f1e1ff */
[----:B------:R-:W-:Y:S02]  /*3910*/  IADD3 R6, P2, R21, -c[0x0][0x3a0], RZ ;  /* 0x8000e80015067a10 */ /* 0x000fe40007f5e0ff */
[----:B------:R-:W-:Y:S01]  /*3920*/  SHF.L.U64.HI R9, R2, 0x3, R3 ;  /* 0x0000000302097819 */ /* 0x000fe20000010203 */
[----:B------:R-:W-:Y:S01]  /*3930*/  IMAD.X R3, R19, 0x1, ~R20, P0 ;  /* 0x0000000113037824 */ /* 0x000fe200000e0e14 */
[----:B------:R-:W-:Y:S02]  /*3940*/  IADD3 R4, P1, R0, c[0x0][0x3b0], RZ ;  /* 0x0000ec0000047a10 */ /* 0x000fe40007f3e0ff */
[----:B------:R-:W-:Y:S02]  /*3950*/  IADD3.X R7, R20, ~c[0x0][0x3a4], RZ, P2, !PT ;  /* 0x8000e90014077a10 */ /* 0x000fe400017fe4ff */
[----:B------:R-:W-:-:S02]  /*3960*/  IADD3 R8, P0, R0, c[0x0][0x3b8], RZ ;  /* 0x0000ee0000087a10 */ /* 0x000fc40007f1e0ff */
[--C-:B------:R-:W-:Y:S02]  /*3970*/  SHF.R.S64 R2, R10, 0x3, R3.reuse ;  /* 0x000000030a027819 */ /* 0x100fe40000001003 */
[C---:B------:R-:W-:Y:S02]  /*3980*/  IADD3.X R5, R9.reuse, c[0x0][0x3b4], RZ, P1, !PT ;  /* 0x0000ed0009057a10 */ /* 0x040fe40000ffe4ff */
[----:B------:R-:W-:Y:S02]  /*3990*/  SHF.R.S32.HI R3, RZ, 0x3, R3 ;  /* 0x00000003ff037819 */ /* 0x000fe40000011403 */
[--C-:B------:R-:W-:Y:S02]  /*39a0*/  SHF.R.S64 R6, R6, 0x3, R7.reuse ;  /* 0x0000000306067819 */ /* 0x100fe40000001007 */
[----:B------:R-:W-:Y:S01]  /*39b0*/  IADD3.X R9, R9, c[0x0][0x3bc], RZ, P0, !PT ;  /* 0x0000ef0009097a10 */ /* 0x000fe200007fe4ff */
[----:B------:R0:W-:Y:S01]  /*39c0*/  STG.E.64 [R4.64], R2 ;  /* 0x0000000204007986 */ /* 0x0001e2000c101b24 */
[----:B------:R-:W-:-:S02]  /*39d0*/  SHF.R.S32.HI R7, RZ, 0x3, R7 ;  /* 0x00000003ff077819 */ /* 0x000fc40000011407 */
[----:B------:R-:W-:-:S03]  /*39e0*/  PRMT R0, R24, 0x9910, RZ ;  /* 0x0000991018007816 */ /* 0x000fc600000000ff */
[----:B------:R0:W-:Y:S01]  /*39f0*/  STG.E.64 [R8.64], R6 ;  /* 0x0000000608007986 */ /* 0x0001e2000c101b24 */
[----:B------:R-:W-:-:S13]  /*3a00*/  ISETP.GT.AND P0, PT, R0, 0x9, PT ;  /* 0x000000090000780c */ /* 0x000fda0003f04270 */
[----:B------:R-:W-:Y:S05]  /*3a10*/  @P0 BRA `(.L_x_4303) ;  /* 0x000002e000000947 */ /* 0x000fea0003800000 */
[----:B0-----:R-:W-:-:S13]  /*3a20*/  ISETP.GT.AND P0, PT, R0, 0x4, PT ;  /* 0x000000040000780c */ /* 0x001fda0003f04270 */
[----:B------:R-:W-:Y:S05]  /*3a30*/  @P0 BRA `(.L_x_4304) ;  /* 0x0000016000000947 */ /* 0x000fea0003800000 */
[----:B------:R-:W-:-:S13]  /*3a40*/  ISETP.GT.AND P0, PT, R0, 0x1, PT ;  /* 0x000000010000780c */ /* 0x000fda0003f04270 */
[----:B------:R-:W-:Y:S05]  /*3a50*/  @P0 BRA `(.L_x_4305) ;  /* 0x0000008000000947 */ /* 0x000fea0003800000 */
[----:B------:R-:W-:-:S13]  /*3a60*/  ISETP.NE.AND P0, PT, R24, RZ, PT ;  /* 0x000000ff1800720c */ /* 0x000fda0003f05270 */
[----:B------:R-:W-:Y:S05]  /*3a70*/  @!P0 BRA `(.L_x_4306) ;  /* 0x0000004000008947 */ /* 0x000fea0003800000 */
[----:B------:R-:W-:-:S13]  /*3a80*/  ISETP.NE.AND P0, PT, R0, 0x1, PT ;  /* 0x000000010000780c */ /* 0x000fda0003f05270 */
[----:B------:R-:W-:Y:S05]  /*3a90*/  @P0 BRA `(.L_x_4307) ;  /* 0x0000053000000947 */ /* 0x000fea0003800000 */
[----:B------:R0:W-:Y:S01]  /*3aa0*/  STG.E.U8 [R16.64], RZ ;  /* 0x000000ff10007986 */ /* 0x0001e2000c101124 */
[----:B------:R-:W-:Y:S05]  /*3ab0*/  BRA `(.L_x_4308) ;  /* 0x0000068000007947 */ /* 0x000fea0003800000 */
.L_x_4306:
[----:B------:R0:W-:Y:S01]  /*3ac0*/  STG.E.U8 [R16.64], RZ ;  /* 0x000000ff10007986 */ /* 0x0001e2000c101124 */
[----:B------:R-:W-:Y:S05]  /*3ad0*/  BRA `(.L_x_4308) ;  /* 0x0000066000007947 */ /* 0x000fea0003800000 */
.L_x_4305:
[----:B------:R-:W-:-:S13]  /*3ae0*/  ISETP.NE.AND P0, PT, R0, 0x2, PT ;  /* 0x000000020000780c */ /* 0x000fda0003f05270 */
[----:B------:R-:W-:Y:S05]  /*3af0*/  @!P0 BRA `(.L_x_4309) ;  /* 0x0000008000008947 */ /* 0x000fea0003800000 */
[----:B------:R-:W-:-:S13]  /*3b00*/  ISETP.NE.AND P0, PT, R0, 0x3, PT ;  /* 0x000000030000780c */ /* 0x000fda0003f05270 */
[----:B------:R-:W-:Y:S05]  /*3b10*/  @!P0 BRA `(.L_x_4310) ;  /* 0x0000004000008947 */ /* 0x000fea0003800000 */
[----:B------:R-:W-:-:S13]  /*3b20*/  ISETP.NE.AND P0, PT, R0, 0x4, PT ;  /* 0x000000040000780c */ /* 0x000fda0003f05270 */
[----:B------:R-:W-:Y:S05]  /*3b30*/  @P0 BRA `(.L_x_4307) ;  /* 0x0000049000000947 */ /* 0x000fea0003800000 */
[----:B------:R0:W-:Y:S01]  /*3b40*/  STG.E.64 [R16.64], RZ ;  /* 0x000000ff10007986 */ /* 0x0001e2000c101b24 */
[----:B------:R-:W-:Y:S05]  /*3b50*/  BRA `(.L_x_4308) ;  /* 0x000005e000007947 */ /* 0x000fea0003800000 */
.L_x_4310:
[----:B------:R0:W-:Y:S01]  /*3b60*/  STG.E [R16.64], RZ ;  /* 0x000000ff10007986 */ /* 0x0001e2000c101924 */
[----:B------:R-:W-:Y:S05]  /*3b70*/  BRA `(.L_x_4308) ;  /* 0x000005c000007947 */ /* 0x000fea0003800000 */
.L_x_4309:
[----:B------:R0:W-:Y:S01]  /*3b80*/  STG.E.U16 [R16.64], RZ ;  /* 0x000000ff10007986 */ /* 0x0001e2000c101524 */
[----:B------:R-:W-:Y:S05]  /*3b90*/  BRA `(.L_x_4308) ;  /* 0x000005a000007947 */ /* 0x000fea0003800000 */
.L_x_4304:
[----:B------:R-:W-:-:S13]  /*3ba0*/  ISETP.GT.AND P0, PT, R0, 0x6, PT ;  /* 0x000000060000780c */ /* 0x000fda0003f04270 */
[----:B------:R-:W-:Y:S05]  /*3bb0*/  @P0 BRA `(.L_x_4311) ;  /* 0x0000008000000947 */ /* 0x000fea0003800000 */
[----:B------:R-:W-:-:S13]  /*3bc0*/  ISETP.NE.AND P0, PT, R0, 0x5, PT ;  /* 0x000000050000780c */ /* 0x000fda0003f05270 */
[----:B------:R-:W-:Y:S05]  /*3bd0*/  @!P0 BRA `(.L_x_4312) ;  /* 0x0000004000008947 */ /* 0x000fea0003800000 */
[----:B------:R-:W-:-:S13]  /*3be0*/  ISETP.NE.AND P0, PT, R0, 0x6, PT ;  /* 0x000000060000780c */ /* 0x000fda0003f05270 */
[----:B------:R-:W-:Y:S05]  /*3bf0*/  @P0 BRA `(.L_x_4307) ;  /* 0x000003d000000947 */ /* 0x000fea0003800000 */
[----:B------:R0:W-:Y:S01]  /*3c00*/  STG.E [R16.64], RZ ;  /* 0x000000ff10007986 */ /* 0x0001e2000c101924 */
[----:B------:R-:W-:Y:S05]  /*3c10*/  BRA `(.L_x_4308) ;  /* 0x0000052000007947 */ /* 0x000fea0003800000 */
.L_x_4312:
[----:B------:R0:W-:Y:S01]  /*3c20*/  STG.E.U16 [R16.64], RZ ;  /* 0x000000ff10007986 */ /* 0x0001e2000c101524 */
[----:B------:R-:W-:Y:S05]  /*3c30*/  BRA `(.L_x_4308) ;  /* 0x0000050000007947 */ /* 0x000fea0003800000 */
.L_x_4311:
        /* <DEDUP_REMOVED lines=8> */
.L_x_4314:
[----:B------:R0:W-:Y:S01]  /*3cc0*/  STG.E [R16.64], RZ ;  /* 0x000000ff10007986 */ /* 0x0001e2000c101924 */
[----:B------:R-:W-:Y:S05]  /*3cd0*/  BRA `(.L_x_4308) ;  /* 0x0000046000007947 */ /* 0x000fea0003800000 */
.L_x_4313:
[----:B------:R0:W-:Y:S01]  /*3ce0*/  STG.E.64 [R16.64], RZ ;  /* 0x000000ff10007986 */ /* 0x0001e2000c101b24 */
[----:B------:R-:W-:Y:S05]  /*3cf0*/  BRA `(.L_x_4308) ;  /* 0x0000044000007947 */ /* 0x000fea0003800000 */
.L_x_4303:
[----:B0-----:R-:W-:-:S13]  /*3d00*/  ISETP.GT.AND P0, PT, R0, 0x18, PT ;  /* 0x000000180000780c */ /* 0x001fda0003f04270 */
[----:B------:R-:W-:Y:S05]  /*3d10*/  @P0 BRA `(.L_x_4315) ;  /* 0x0000016000000947 */ /* 0x000fea0003800000 */
[----:B------:R-:W-:-:S13]  /*3d20*/  ISETP.GT.AND P0, PT, R0, 0xe, PT ;  /* 0x0000000e0000780c */ /* 0x000fda0003f04270 */
[----:B------:R-:W-:Y:S05]  /*3d30*/  @P0 BRA `(.L_x_4316) ;  /* 0x0000008000000947 */ /* 0x000fea0003800000 */
[----:B------:R-:W-:-:S13]  /*3d40*/  ISETP.NE.AND P0, PT, R0, 0xa, PT ;  /* 0x0000000a0000780c */ /* 0x000fda0003f05270 */
[----:B------:R-:W-:Y:S05]  /*3d50*/  @!P0 BRA `(.L_x_4317) ;  /* 0x0000004000008947 */ /* 0x000fea0003800000 */
[----:B------:R-:W-:-:S13]  /*3d60*/  ISETP.NE.AND P0, PT, R0, 0xb, PT ;  /* 0x0000000b0000780c */ /* 0x000fda0003f05270 */
[----:B------:R-:W-:Y:S05]  /*3d70*/  @P0 BRA `(.L_x_4307) ;  /* 0x0000025000000947 */ /* 0x000fea0003800000 */
[----:B------:R0:W-:Y:S01]  /*3d80*/  STG.E.U8 [R16.64], RZ ;  /* 0x000000ff10007986 */ /* 0x0001e2000c101124 */
[----:B------:R-:W-:Y:S05]  /*3d90*/  BRA `(.L_x_4308) ;  /* 0x000003a000007947 */ /* 0x000fea0003800000 */
.L_x_4317:
[----:B------:R0:W-:Y:S01]  /*3da0*/  STG.E.128 [R16.64], RZ ;  /* 0x000000ff10007986 */ /* 0x0001e2000c101d24 */
[----:B------:R-:W-:Y:S05]  /*3db0*/  BRA `(.L_x_4308) ;  /* 0x0000038000007947 */ /* 0x000fea0003800000 */
.L_x_4316:
[----:B------:R-:W-:-:S13]  /*3dc0*/  ISETP.NE.AND P0, PT, R0, 0xf, PT ;  /* 0x0000000f0000780c */ /* 0x000fda0003f05270 */
[----:B------:R-:W-:Y:S05]  /*3dd0*/  @!P0 BRA `(.L_x_4318) ;  /* 0x0000008000008947 */ /* 0x000fea0003800000 */
[----:B------:R-:W-:-:S13]  /*3de0*/  ISETP.NE.AND P0, PT, R0, 0x17, PT ;  /* 0x000000170000780c */ /* 0x000fda0003f05270 */
[----:B------:R-:W-:Y:S05]  /*3df0*/  @!P0 BRA `(.L_x_4319) ;  /* 0x0000004000008947 */ /* 0x000fea0003800000 */
[----:B------:R-:W-:-:S13]  /*3e00*/  ISETP.NE.AND P0, PT, R0, 0x18, PT ;  /* 0x000000180000780c */ /* 0x000fda0003f05270 */
[----:B------:R-:W-:Y:S05]  /*3e10*/  @P0 BRA `(.L_x_4307) ;  /* 0x000001b000000947 */ /* 0x000fea0003800000 */
[----:B------:R0:W-:Y:S01]  /*3e20*/  STG.E.U8 [R16.64], RZ ;  /* 0x000000ff10007986 */ /* 0x0001e2000c101124 */
[----:B------:R-:W-:Y:S05]  /*3e30*/  BRA `(.L_x_4308) ;  /* 0x0000030000007947 */ /* 0x000fea0003800000 */
.L_x_4319:
[----:B------:R0:W-:Y:S01]  /*3e40*/  STG.E.U8 [R16.64], RZ ;  /* 0x000000ff10007986 */ /* 0x0001e2000c101124 */
[----:B------:R-:W-:Y:S05]  /*3e50*/  BRA `(.L_x_4308) ;  /* 0x000002e000007947 */ /* 0x000fea0003800000 */
.L_x_4318:
[----:B------:R0:W-:Y:S01]  /*3e60*/  STG.E.U16 [R16.64], RZ ;  /* 0x000000ff10007986 */ /* 0x0001e2000c101524 */
[----:B------:R-:W-:Y:S05]  /*3e70*/  BRA `(.L_x_4308) ;  /* 0x000002c000007947 */ /* 0x000fea0003800000 */
.L_x_4315:
        /* <DEDUP_REMOVED lines=8> */
[----:B------:R0:W-:Y:S01]  /*3f00*/  STG.E.U16 [R16.64], RZ ;  /* 0x000000ff10007986 */ /* 0x0001e2000c101524 */
[----:B------:R-:W-:Y:S05]  /*3f10*/  BRA `(.L_x_4308) ;  /* 0x0000022000007947 */ /* 0x000fea0003800000 */
.L_x_4322:
[----:B------:R0:W-:Y:S01]  /*3f20*/  STG.E.U8 [R16.64], RZ ;  /* 0x000000ff10007986 */ /* 0x0001e2000c101124 */
[----:B------:R-:W-:Y:S05]  /*3f30*/  BRA `(.L_x_4308) ;  /* 0x0000020000007947 */ /* 0x000fea0003800000 */
.L_x_4321:
[----:B------:R0:W-:Y:S01]  /*3f40*/  STG.E.U8 [R16.64], RZ ;  /* 0x000000ff10007986 */ /* 0x0001e2000c101124 */
[----:B------:R-:W-:Y:S05]  /*3f50*/  BRA `(.L_x_4308) ;  /* 0x000001e000007947 */ /* 0x000fea0003800000 */
.L_x_4320:
[----:B------:R-:W-:-:S13]  /*3f60*/  ISETP.NE.AND P0, PT, R0, 0x1c, PT ;  /* 0x0000001c0000780c */ /* 0x000fda0003f05270 */
[----:B------:R-:W-:Y:S05]  /*3f70*/  @!P0 BRA `(.L_x_4323) ;  /* 0x000001b000008947 */ /* 0x000fea0003800000 */
[----:B------:R-:W-:-:S13]  /*3f80*/  ISETP.NE.AND P0, PT, R0, 0x1d, PT ;  /* 0x0000001d0000780c */ /* 0x000fda0003f05270 */
[----:B------:R-:W-:Y:S05]  /*3f90*/  @!P0 BRA `(.L_x_4324) ;  /* 0x0000017000008947 */ /* 0x000fea0003800000 */
[----:B------:R-:W-:-:S13]  /*3fa0*/  ISETP.NE.AND P0, PT, R0, 0x2c, PT ;  /* 0x0000002c0000780c */ /* 0x000fda0003f05270 */
[----:B------:R0:W-:Y:S01]  /*3fb0*/  @!P0 STG.E.U8 [R16.64], RZ ;  /* 0x000000ff10008986 */ /* 0x0001e2000c101124 */
[----:B------:R-:W-:Y:S05]  /*3fc0*/  @!P0 BRA `(.L_x_4308) ;  /* 0x0000017000008947 */ /* 0x000fea0003800000 */
.L_x_4307:
[----:B------:R-:W-:Y:S01]  /*3fd0*/  MOV R0, 0x100 ;  /* 0x0000010000007802 */ /* 0x000fe20000000f00 */
[----:B------:R-:W-:Y:S01]  /*3fe0*/  IMAD.MOV.U32 R4, RZ, RZ, c[0x4][0xf0] ;  /* 0x01003c00ff047624 */ /* 0x000fe200078e00ff */
[----:B------:R-:W-:Y:S01]  /*3ff0*/  MOV R5, c[0x4][0xf4] ;  /* 0x01003d0000057a02 */ /* 0x000fe20000000f00 */
[----:B------:R-:W-:Y:S01]  /*4000*/  IMAD.MOV.U32 R6, RZ, RZ, c[0x4][0xf8] ;  /* 0x01003e00ff067624 */ /* 0x000fe200078e00ff */
[----:B------:R1:W2:Y:S01]  /*4010*/  LDC.64 R2, c[0x4][R0] ;  /* 0x0100000000027b82 */ /* 0x0002a20000000a00 */
[----:B------:R-:W-:Y:S01]  /*4020*/  IMAD.MOV.U32 R7, RZ, RZ, c[0x4][0xfc] ;  /* 0x01003f00ff077624 */ /* 0x000fe200078e00ff */
[----:B------:R-:W-:Y:S01]  /*4030*/  MOV R11, c[0x4][0xc] ;  /* 0x01000300000b7a02 */ /* 0x000fe20000000f00 */
[----:B------:R-:W-:Y:S02]  /*4040*/  IMAD.MOV.U32 R8, RZ, RZ, 0x65 ;  /* 0x00000065ff087424 */ /* 0x000fe400078e00ff */
[----:B------:R-:W-:-:S02]  /*4050*/  IMAD.MOV.U32 R10, RZ, RZ, c[0x4][0x8] ;  /* 0x01000200ff0a7624 */ /* 0x000fc400078e00ff */
[----:B------:R-:W-:Y:S02]  /*4060*/  IMAD.MOV.U32 R12, RZ, RZ, 0x1 ;  /* 0x00000001ff0c7424 */ /* 0x000fe400078e00ff */
[----:B------:R-:W-:Y:S02]  /*4070*/  IMAD.MOV.U32 R13, RZ, RZ, RZ ;  /* 0x000000ffff0d7224 */ /* 0x000fe400078e00ff */
[----:B-1----:R-:W-:Y:S01]  /*4080*/  LEPC R14 ;  /* 0x00000000000e734e */ /* 0x002fe20000000000 */
[----:B------:R-:W-:Y:S02]  /*4090*/  MOV R9, 0x4100 ;  /* 0x0000410000097802 */ /* 0x000fe40000000f00 */
[----:B------:R-:W-:Y:S02]  /*40a0*/  MOV R20, 0x4080 ;  /* 0x0000408000147802 */ /* 0x000fe40000000f00 */
[----:B------:R-:W-:Y:S02]  /*40b0*/  MOV R21, 0x0 ;  /* 0x0000000000157802 */ /* 0x000fe40000000f00 */
[----:B------:R-:W-:Y:S02]  /*40c0*/  MOV R0, 0x0 ;  /* 0x0000000000007802 */ /* 0x000fe40000000f00 */
[----:B------:R-:W-:-:S04]  /*40d0*/  IADD3 R20, P0, P1, -R20, R9, R14 ;  /* 0x0000000914147210 */ /* 0x000fc8000791e10e */
[----:B------:R-:W-:-:S04]  /*40e0*/  IADD3.X R21, ~R0, R21, R15, P0, P1 ;  /* 0x0000001500157210 */ /* 0x000fc800007e250f */
[----:B0-2---:R-:W-:Y:S05]  /*40f0*/  CALL.ABS.NOINC R2 ;  /* 0x0000000002007343 */ /* 0x005fea0003c00000 */
[----:B------:R-:W-:Y:S05]  /*4100*/  BRA `(.L_x_4308) ;  /* 0x0000003000007947 */ /* 0x000fea0003800000 */
.L_x_4324:
[----:B------:R0:W-:Y:S01]  /*4110*/  STG.E.64 [R16.64], RZ ;  /* 0x000000ff10007986 */ /* 0x0001e2000c101b24 */
[----:B------:R-:W-:Y:S05]  /*4120*/  BRA `(.L_x_4308) ;  /* 0x0000001000007947 */ /* 0x000fea0003800000 */
.L_x_4323:
[----:B------:R0:W-:Y:S02]  /*4130*/  STG.E [R16.64], RZ ;  /* 0x000000ff10007986 */ /* 0x0001e4000c101924 */
.L_x_4308:
[----:B------:R-:W1:Y:S04]  /*4140*/  S2R R0, SR_TID.X ;  /* 0x0000000000007919 */ /* 0x000e680000002100 */
[----:B------:R-:W1:Y:S02]  /*4150*/  S2R R3, SR_CTAID.X ;  /* 0x0000000000037919 */ /* 0x000e640000002500 */
[----:B-1----:R-:W-:-:S05]  /*4160*/  IMAD R0, R3, 0x200, R0 ;  /* 0x0000020003007824 */ /* 0x002fca00078e0200 */
[----:B0-----:R-:W-:Y:S02]  /*4170*/  IADD3 R17, R0, 0x80, RZ ;  /* 0x0000008000117810 */ /* 0x001fe40007ffe0ff */
.L_x_4256:
[----:B------:R-:W-:Y:S05]  /*4180*/  BSYNC B6 ;  /* 0x0000000000067941 */ /* 0x000fea0003800000 */
.L_x_4255:
[----:B------:R-:W-:Y:S01]  /*4190*/  ISETP.GE.AND P0, PT, R17, c[0x0][0x160], PT ;  /* 0x0000580011007a0c */ /* 0x000fe20003f06270 */
[----:B------:R-:W-:-:S12]  /*41a0*/  BSSY B6, `(.L_x_4325) ;  /* 0x0000812000067945 */ /* 0x000fd80003800000 */
[----:B------:R-:W-:Y:S05]  /*41b0*/  @P0 BRA `(.L_x_4326) ;  /* 0x0000810000000947 */ /* 0x000fea0003800000 */
[----:B------:R-:W-:Y:S01]  /*41c0*/  ISETP.NE.AND P0, PT, RZ, c[0x0][0x168], PT ;  /* 0x00005a00ff007a0c */ /* 0x000fe20003f05270 */
[----:B------:R-:W-:Y:S01]  /*41d0*/  HFMA2.MMA R18, -RZ, RZ, 0, 0 ;  /* 0x00000000ff127435 */ /* 0x000fe200000001ff */
[----:B------:R-:W-:-:S11]  /*41e0*/  IMAD.MOV.U32 R0, RZ, RZ, RZ ;  /* 0x000000ffff007224 */ /* 0x000fd600078e00ff */
[----:B------:R-:W-:Y:S05]  /*41f0*/  @!P0 BRA `(.L_x_4327) ;  /* 0x00000e0000008947 */ /* 0x000fea0003800000 */
[----:B------:R-:W-:Y:S02]  /*4200*/  IMAD.MOV.U32 R16, RZ, RZ, RZ ;  /* 0x000000ffff107224 */ /* 0x000fe400078e00ff */
[----:B------:R-:W-:Y:S02]  /*4210*/  IMAD.MOV.U32 R4, RZ, RZ, 0x1 ;  /* 0x00000001ff047424 */ /* 0x000fe400078e00ff */
[----:B------:R-:W-:-:S03]  /*4220*/  IMAD.HI.U32 R2, R17, c[0x0][0x170], R16 ;  /* 0x00005c0011027a27 */ /* 0x000fc600078e0010 */
[----:B------:R-:W-:Y:S02]  /*4230*/  ISETP.NE.AND P0, PT, R4, c[0x0][0x168], PT ;  /* 0x00005a0004007a0c */ /* 0x000fe40003f05270 */
[----:B------:R-:W-:-:S05]  /*4240*/  SHF.R.U32.HI R3, RZ, c[0x0][0x174], R2 ;  /* 0x00005d00ff037a19 */ /* 0x000fca0000011602 */
[----:B------:R-:W-:-:S04]  /*4250*/  IMAD.MOV R0, RZ, RZ, -R3 ;  /* 0x000000ffff007224 */ /* 0x000fc800078e0a03 */
[----:B------:R-:W-:-:S04]  /*4260*/  IMAD R0, R0, c[0x0][0x16c], R17 ;  /* 0x00005b0000007a24 */ /* 0x000fc800078e0211 */
[C---:B------:R-:W-:Y:S02]  /*4270*/  IMAD R18, R0.reuse, c[0x0][0x298], RZ ;  /* 0x0000a60000127a24 */ /* 0x040fe400078e02ff */
[----:B------:R-:W-:Y:S01]  /*4280*/  IMAD R0, R0, c[0x0][0x29c], RZ ;  /* 0x0000a70000007a24 */ /* 0x000fe200078e02ff */
        /* <DEDUP_REMOVED lines=209> */
[C---:B------:R-:W-:Y:S02]  /*4fa0*/  IMAD R18, R3.reuse, c[0x0][0x350], R18 ;  /* 0x0000d40003127a24 */ /* 0x040fe400078e0212 */
[----:B------:R-:W-:Y:S02]  /*4fb0*/  @P0 IMAD.MOV R4, RZ, RZ, -R2 ;  /* 0x000000ffff040224 */ /* 0x000fe400078e0a02 */
[----:B------:R-:W-:Y:S02]  /*4fc0*/  IMAD R0, R3, c[0x0][0x354], R0 ;  /* 0x0000d50003007a24 */ /* 0x000fe400078e0200 */
[----:B------:R-:W-:-:S04]  /*4fd0*/  @P0 IMAD R5, R4, c[0x0][0x28c], R5 ;  /* 0x0000a30004050a24 */ /* 0x000fc800078e0205 */
[C---:B------:R-:W-:Y:S02]  /*4fe0*/  @P0 IMAD R18, R5.reuse, c[0x0][0x358], R18 ;  /* 0x0000d60005120a24 */ /* 0x040fe400078e0212 */
[----:B------:R-:W-:Y:S02]  /*4ff0*/  @P0 IMAD R0, R5, c[0x0][0x35c], R0 ;  /* 0x0000d70005000a24 */ /* 0x000fe400078e0200 */
.L_x_4327:
        /* <DEDUP_REMOVED lines=19> */
.L_x_4331:
[----:B------:R0:W5:Y:S01]  /*5130*/  LDG.E.U8 R2, [R4.64] ;  /* 0x0000002404027981 */ /* 0x000162000c1e1100 */
[----:B------:R-:W-:Y:S01]  /*5140*/  HFMA2.MMA R3, -RZ, RZ, 0, 0 ;  /* 0x00000000ff037435 */ /* 0x000fe200000001ff */
[----:B------:R-:W-:Y:S05]  /*5150*/  BRA `(.L_x_4333) ;  /* 0x00000d5000007947 */ /* 0x000fea0003800000 */
.L_x_4330:
        /* <DEDUP_REMOVED lines=8> */
.L_x_4335:
[----:B------:R-:W2:Y:S02]  /*51e0*/  LDG.E R2, [R4.64] ;  /* 0x0000002404027981 */ /* 0x000ea4000c1e1900 */
[----:B--2---:R-:W-:Y:S01]  /*51f0*/  SHF.R.S32.HI R3, RZ, 0x1f, R2 ;  /* 0x0000001fff037819 */ /* 0x004fe20000011402 */
[----:B------:R-:W-:Y:S05]  /*5200*/  BRA `(.L_x_4333) ;  /* 0x00000ca000007947 */ /* 0x000fea0003800000 */
.L_x_4334:
[----:B------:R-:W2:Y:S02]  /*5210*/  LDG.E.S16 R2, [R4.64] ;  /* 0x0000002404027981 */ /* 0x000ea4000c1e1700 */
[----:B--2---:R-:W-:Y:S01]  /*5220*/  SHF.R.S32.HI R3, RZ, 0x1f, R2 ;  /* 0x0000001fff037819 */ /* 0x004fe20000011402 */
[----:B------:R-:W-:Y:S05]  /*5230*/  BRA `(.L_x_4333) ;  /* 0x00000c7000007947 */ /* 0x000fea0003800000 */
.L_x_4329:
        /* <DEDUP_REMOVED lines=9> */
.L_x_4337:
[----:B------:R-:W2:Y:S02]  /*52d0*/  LDG.E.U16 R4, [R4.64] ;  /* 0x0000002404047981 */ /* 0x000ea4000c1e1500 */
[----:B--2---:R-:W-:-:S06]  /*52e0*/  HADD2.F32 R2, -RZ, R4.H0_H0 ;  /* 0x20000004ff027230 */ /* 0x004fcc0000004100 */
[----:B------:R-:W0:Y:S01]  /*52f0*/  F2I.S64.TRUNC R2, R2 ;  /* 0x0000000200027311 */ /* 0x000e22000020d900 */
[----:B------:R-:W-:Y:S05]  /*5300*/  BRA `(.L_x_4333) ;  /* 0x00000ba000007947 */ /* 0x000fea0003800000 */
.L_x_4336:
        /* <DEDUP_REMOVED lines=9> */
.L_x_4339:
[----:B------:R-:W2:Y:S02]  /*53a0*/  LDG.E.U16 R4, [R4.64] ;  /* 0x0000002404047981 */ /* 0x000ea4000c1e1500 */
[----:B--2---:R-:W-:-:S06]  /*53b0*/  HADD2.F32 R2, -RZ, R4.H0_H0 ;  /* 0x20000004ff027230 */ /* 0x004fcc0000004100 */
[----:B------:R-:W0:Y:S01]  /*53c0*/  F2I.S64.TRUNC R2, R2 ;  /* 0x0000000200027311 */ /* 0x000e22000020d900 */
[----:B------:R-:W-:Y:S05]  /*53d0*/  BRA `(.L_x_4333) ;  /* 0x00000ad000007947 */ /* 0x000fea0003800000 */
.L_x_4338:
[----:B------:R-:W2:Y:S02]  /*53e0*/  LDG.E.64 R2, [R4.64] ;  /* 0x0000002404027981 */ /* 0x000ea4000c1e1b00 */
[----:B--2---:R-:W0:Y:S01]  /*53f0*/  F2I.S64.F64.TRUNC R2, R2 ;  /* 0x0000000200027311 */ /* 0x004e22000030d900 */
[----:B------:R-:W-:Y:S05]  /*5400*/  BRA `(.L_x_4333) ;  /* 0x00000aa000007947 */ /* 0x000fea0003800000 */
.L_x_4328:
        /* <DEDUP_REMOVED lines=13> */
.L_x_4342:
[----:B------:R-:W2:Y:S02]  /*54e0*/  LDG.E.64 R2, [R4.64] ;  /* 0x0000002404027981 */ /* 0x000ea4000c1e1b00 */
[----:B--2---:R-:W0:Y:S01]  /*54f0*/  F2I.S64.F64.TRUNC R2, R2 ;  /* 0x0000000200027311 */ /* 0x004e22000030d900 */
[----:B------:R-:W-:Y:S05]  /*5500*/  BRA `(.L_x_4333) ;  /* 0x000009a000007947 */ /* 0x000fea0003800000 */
.L_x_4341:
[----:B------:R-:W-:-:S13]  /*5510*/  ISETP.NE.AND P0, PT, R2, 0xf, PT ;  /* 0x0000000f0200780c */ /* 0x000fda0003f05270 */
[----:B------:R-:W-:Y:S05]  /*5520*/  @!P0 BRA `(.L_x_4343) ;  /* 0x0000027000008947 */ /* 0x000fea0003800000 */
[----:B------:R-:W-:-:S13]  /*5530*/  ISETP.NE.AND P0, PT, R2, 0x17, PT ;  /* 0x000000170200780c */ /* 0x000fda0003f05270 */
[----:B------:R-:W-:Y:S05]  /*5540*/  @!P0 BRA `(.L_x_4344) ;  /* 0x0000017000008947 */ /* 0x000fea0003800000 */
[----:B------:R-:W-:-:S13]  /*5550*/  ISETP.NE.AND P0, PT, R2, 0x18, PT ;  /* 0x000000180200780c */ /* 0x000fda0003f05270 */
[----:B------:R-:W-:Y:S05]  /*5560*/  @P0 BRA `(.L_x_4332) ;  /* 0x000007b000000947 */ /* 0x000fea0003800000 */
[----:B------:R-:W2:Y:S01]  /*5570*/  LDG.E.U8 R0, [R4.64] ;  /* 0x0000002404007981 */ /* 0x000ea2000c1e1100 */
[----:B------:R-:W-:Y:S02]  /*5580*/  IMAD.MOV.U32 R8, RZ, RZ, -0x800000 ;  /* 0xff800000ff087424 */ /* 0x000fe400078e00ff */
[----:B--2---:R-:W-:-:S05]  /*5590*/  IMAD.SHL.U32 R0, R0, 0x1000000, RZ ;  /* 0x0100000000007824 */ /* 0x004fca00078e00ff */
        /* <DEDUP_REMOVED lines=18> */
.L_x_4344:
[----:B------:R-:W2:Y:S02]  /*56c0*/  LDG.E.U8 R3, [R4.64] ;  /* 0x0000002404037981 */ /* 0x000ea4000c1e1100 */
[----:B--2---:R-:W-:-:S05]  /*56d0*/  IMAD.SHL.U32 R0, R3, 0x2000000, RZ ;  /* 0x0200000003007824 */ /* 0x004fca00078e00ff */
[----:B------:R-:W-:-:S13]  /*56e0*/  ISETP.GE.U32.AND P0, PT, R0, 0x8000000, PT ;  /* 0x080000000000780c */ /* 0x000fda0003f06070 */
[C---:B------:R-:W-:Y:S01]  /*56f0*/  @!P0 IMAD.SHL.U32 R0, R3.reuse, 0x100, RZ ;  /* 0x0000010003008824 */ /* 0x040fe200078e00ff */
[C---:B------:R-:W-:Y:S01]  /*5700*/  @P0 SHF.L.U32 R2, R3.reuse, 0x15, RZ ;  /* 0x0000001503020819 */ /* 0x040fe200000006ff */
[----:B------:R-:W-:-:S03]  /*5710*/  IMAD.SHL.U32 R3, R3, 0x1000000, RZ ;  /* 0x0100000003037824 */ /* 0x000fc600078e00ff */
        /* <DEDUP_REMOVED lines=8> */
.L_x_4343:
[----:B------:R-:W2:Y:S02]  /*57a0*/  LDG.E.U16 R2, [R4.64] ;  /* 0x0000002404027981 */ /* 0x000ea4000c1e1500 */
[----:B--2---:R-:W-:-:S06]  /*57b0*/  PRMT R2, RZ, 0x5410, R2 ;  /* 0x00005410ff027816 */ /* 0x004fcc0000000002 */
[----:B------:R-:W0:Y:S01]  /*57c0*/  F2I.S64.TRUNC R2, R2 ;  /* 0x0000000200027311 */ /* 0x000e22000020d900 */
[----:B------:R-:W-:Y:S05]  /*57d0*/  BRA `(.L_x_4333) ;  /* 0x000006d000007947 */ /* 0x000fea0003800000 */
.L_x_4340:
        /* <DEDUP_REMOVED lines=11> */
.L_x_4347:
[----:B------:R-:W2:Y:S01]  /*5890*/  LDG.E.U8 R4, [R4.64] ;  /* 0x0000002404047981 */ /* 0x000ea2000c1e1100 */
[----:B------:R-:W-:Y:S01]  /*58a0*/  BSSY B0, `(.L_x_4348) ;  /* 0x0000018000007945 */ /* 0x000fe20003800000 */
[----:B------:R-:W-:Y:S01]  /*58b0*/  IMAD.MOV.U32 R2, RZ, RZ, RZ ;  /* 0x000000ffff027224 */ /* 0x000fe200078e00ff */
[----:B--2---:R-:W-:-:S13]  /*58c0*/  ISETP.NE.AND P0, PT, R4, RZ, PT ;  /* 0x000000ff0400720c */ /* 0x004fda0003f05270 */
[----:B------:R-:W-:Y:S05]  /*58d0*/  @!P0 BRA `(.L_x_4349) ;  /* 0x0000014000008947 */ /* 0x000fea0003800000 */
[----:B------:R-:W-:-:S13]  /*58e0*/  ISETP.NE.AND P0, PT, R4, 0x80, PT ;  /* 0x000000800400780c */ /* 0x000fda0003f05270 */
[----:B------:R-:W-:Y:S01]  /*58f0*/  @!P0 MOV R2, 0x7f800001 ;  /* 0x7f80000100028802 */ /* 0x000fe20000000f00 */
        /* <DEDUP_REMOVED lines=14> */
.L_x_4351:
[----:B------:R-:W-:Y:S05]  /*59e0*/  BSYNC B1 ;  /* 0x0000000000017941 */ /* 0x000fea0003800000 */
.L_x_4350:
[----:B------:R-:W-:Y:S01]  /*59f0*/  IMAD.SHL.U32 R2, R2, 0x100000, RZ ;  /* 0x0010000002027824 */ /* 0x000fe200078e00ff */
[----:B------:R-:W-:-:S04]  /*5a00*/  LEA R3, R0, 0x3b800000, 0x17 ;  /* 0x3b80000000037811 */ /* 0x000fc800078eb8ff */
[----:B------:R-:W-:Y:S02]  /*5a10*/  LOP3.LUT R2, R3, R2, R4, 0xfe, !PT ;  /* 0x0000000203027212 */ /* 0x000fe400078efe04 */
.L_x_4349:
[----:B------:R-:W-:Y:S05]  /*5a20*/  BSYNC B0 ;  /* 0x0000000000007941 */ /* 0x000fea0003800000 */
.L_x_4348:
[----:B------:R-:W0:Y:S01]  /*5a30*/  F2I.S64.TRUNC R2, R2 ;  /* 0x0000000200027311 */ /* 0x000e22000020d900 */
[----:B------:R-:W-:Y:S05]  /*5a40*/  BRA `(.L_x_4333) ;  /* 0x0000046000007947 */ /* 0x000fea0003800000 */
.L_x_4346:
        /* <DEDUP_REMOVED lines=12> */
[----:B------:R-:W-:Y:S02]  /*5b10*/  SHF.L.U32 R4, R3, 0x1f, RZ ;  /* 0x0000001f03047819 */ /* 0x000fe400000006ff */
[----:B------:R-:W-:-:S05]  /*5b20*/  SHF.R.U32.HI R0, RZ, 0x2, R0 ;  /* 0x00000002ff007819 */ /* 0x000fca0000011600 */
[----:B------:R-:W-:Y:S05]  /*5b30*/  @P0 BRA `(.L_x_4355) ;  /* 0x0000006000000947 */ /* 0x000fea0003800000 */
[----:B------:R-:W0:Y:S02]  /*5b40*/  FLO.U32 R3, R2 ;  /* 0x0000000200037300 */ /* 0x000e2400000e0000 */
[----:B0-----:R-:W-:-:S04]  /*5b50*/  IADD3 R3, -R3, 0x1f, RZ ;  /* 0x0000001f03037810 */ /* 0x001fc80007ffe1ff */
[----:B------:R-:W-:Y:S02]  /*5b60*/  IADD3 R5, R3, -0x1d, RZ ;  /* 0xffffffe303057810 */ /* 0x000fe40007ffe0ff */
[----:B------:R-:W-:Y:S02]  /*5b70*/  IADD3 R0, R0, 0x1e, -R3 ;  /* 0x0000001e00007810 */ /* 0x000fe40007ffe803 */
[----:B------:R-:W-:-:S04]  /*5b80*/  SHF.L.U32 R5, R2, R5, RZ ;  /* 0x0000000502057219 */ /* 0x000fc800000006ff */
[----:B------:R-:W-:Y:S02]  /*5b90*/  LOP3.LUT R2, R5, 0x3, RZ, 0xc0, !PT ;  /* 0x0000000305027812 */ /* 0x000fe400078ec0ff */
.L_x_4355:
[----:B------:R-:W-:Y:S05]  /*5ba0*/  BSYNC B1 ;  /* 0x0000000000017941 */ /* 0x000fea0003800000 */
.L_x_4354:
[----:B------:R-:W-:Y:S01]  /*5bb0*/  IMAD.SHL.U32 R2, R2, 0x200000, RZ ;  /* 0x0020000002027824 */ /* 0x000fe200078e00ff */
[----:B------:R-:W-:-:S04]  /*5bc0*/  LEA R3, R0, 0x37800000, 0x17 ;  /* 0x3780000000037811 */ /* 0x000fc800078eb8ff */
[----:B------:R-:W-:Y:S02]  /*5bd0*/  LOP3.LUT R2, R3, R2, R4, 0xfe, !PT ;  /* 0x0000000203027212 */ /* 0x000fe400078efe04 */
.L_x_4353:
[----:B------:R-:W-:Y:S05]  /*5be0*/  BSYNC B0 ;  /* 0x0000000000007941 */ /* 0x000fea0003800000 */
.L_x_4352:
[----:B------:R-:W0:Y:S01]  /*5bf0*/  F2I.S64.TRUNC R2, R2 ;  /* 0x0000000200027311 */ /* 0x000e22000020d900 */
[----:B------:R-:W-:Y:S05]  /*5c00*/  BRA `(.L_x_4333) ;  /* 0x000002a000007947 */ /* 0x000fea0003800000 */
.L_x_4345:
        /* <DEDUP_REMOVED lines=8> */
[----:B------:R-:W-:Y:S01]  /*5c90*/  IMAD.MOV.U32 R2, RZ, RZ, 0x400000 ;  /* 0x00400000ff027424 */ /* 0x000fe200078e00ff */
[----:B--2---:R-:W-:-:S13]  /*5ca0*/  ISETP.NE.AND P0, PT, R4, RZ, PT ;  /* 0x000000ff0400720c */ /* 0x004fda0003f05270 */
[----:B------:R-:W-:Y:S05]  /*5cb0*/  @!P0 BRA `(.L_x_4359) ;  /* 0x0000003000008947 */ /* 0x000fea0003800000 */
[----:B------:R-:W-:-:S13]  /*5cc0*/  ISETP.NE.AND P0, PT, R4, 0xff, PT ;  /* 0x000000ff0400780c */ /* 0x000fda0003f05270 */
[----:B------:R-:W-:Y:S02]  /*5cd0*/  @!P0 IMAD.MOV.U32 R2, RZ, RZ, 0x7f800001 ;  /* 0x7f800001ff028424 */ /* 0x000fe400078e00ff */
[----:B------:R-:W-:Y:S02]  /*5ce0*/  @P0 IMAD.SHL.U32 R2, R4, 0x800000, RZ ;  /* 0x0080000004020824 */ /* 0x000fe400078e00ff */
.L_x_4359:
[----:B------:R-:W-:Y:S05]  /*5cf0*/  BSYNC B0 ;  /* 0x0000000000007941 */ /* 0x000fea0003800000 */
.L_x_4358:
[----:B------:R-:W0:Y:S01]  /*5d00*/  F2I.S64.TRUNC R2, R2 ;  /* 0x0000000200027311 */ /* 0x000e22000020d900 */
[----:B------:R-:W-:Y:S05]  /*5d10*/  BRA `(.L_x_4333) ;  /* 0x0000019000007947 */ /* 0x000fea0003800000 */
.L_x_4332:
[----:B------:R-:W-:Y:S01]  /*5d20*/  MOV R0, 0x100 ;  /* 0x0000010000007802 */ /* 0x000fe20000000f00 */
[----:B------:R-:W-:Y:S01]  /*5d30*/  IMAD.MOV.U32 R5, RZ, RZ, c[0x4][0xf4] ;  /* 0x01003d00ff057624 */ /* 0x000fe200078e00ff */
[----:B------:R-:W-:Y:S01]  /*5d40*/  MOV R4, c[0x4][0xf0] ;  /* 0x01003c0000047a02 */ /* 0x000fe20000000f00 */
[----:B------:R-:W-:Y:S01]  /*5d50*/  IMAD.MOV.U32 R6, RZ, RZ, c[0x4][0xf8] ;  /* 0x01003e00ff067624 */ /* 0x000fe200078e00ff */
[----:B------:R0:W1:Y:S01]  /*5d60*/  LDC.64 R2, c[0x4][R0] ;  /* 0x0100000000027b82 */ /* 0x0000620000000a00 */
[----:B------:R-:W-:Y:S01]  /*5d70*/  IMAD.MOV.U32 R7, RZ, RZ, c[0x4][0xfc] ;  /* 0x01003f00ff077624 */ /* 0x000fe200078e00ff */
[----:B------:R-:W-:Y:S01]  /*5d80*/  MOV R10, c[0x4][0x0] ;  /* 0x01000000000a7a02 */ /* 0x000fe20000000f00 */
[----:B------:R-:W-:-:S02]  /*5d90*/  IMAD.MOV.U32 R8, RZ, RZ, 0x4e ;  /* 0x0000004eff087424 */ /* 0x000fc400078e00ff */
[----:B------:R-:W-:Y:S02]  /*5da0*/  IMAD.MOV.U32 R11, RZ, RZ, c[0x4][0x4] ;  /* 0x01000100ff0b7624 */ /* 0x000fe400078e00ff */
[----:B------:R-:W-:Y:S02]  /*5db0*/  IMAD.MOV.U32 R12, RZ, RZ, 0x1 ;  /* 0x00000001ff0c7424 */ /* 0x000fe400078e00ff */
[----:B------:R-:W-:Y:S02]  /*5dc0*/  IMAD.MOV.U32 R13, RZ, RZ, RZ ;  /* 0x000000ffff0d7224 */ /* 0x000fe400078e00ff */
[----:B0-----:R-:W-:Y:S01]  /*5dd0*/  LEPC R14 ;  /* 0x00000000000e734e */ /* 0x001fe20000000000 */
[----:B------:R-:W-:Y:S02]  /*5de0*/  MOV R9, 0x5e50 ;  /* 0x00005e5000097802 */ /* 0x000fe40000000f00 */
[----:B------:R-:W-:Y:S02]  /*5df0*/  MOV R20, 0x5dd0 ;  /* 0x00005dd000147802 */ /* 0x000fe40000000f00 */
[----:B------:R-:W-:Y:S02]  /*5e00*/  MOV R21, 0x0 ;  /* 0x0000000000157802 */ /* 0x000fe40000000f00 */
[----:B------:R-:W-:-:S02]  /*5e10*/  MOV R0, 0x0 ;  /* 0x0000000000007802 */ /* 0x000fc40000000f00 */
[----:B------:R-:W-:-:S04]  /*5e20*/  IADD3 R20, P0, P1, -R20, R9, R14 ;  /* 0x0000000914147210 */ /* 0x000fc8000791e10e */
[----:B------:R-:W-:-:S04]  /*5e30*/  IADD3.X R21, ~R0, R21, R15, P0, P1 ;  /* 0x0000001500157210 */ /* 0x000fc800007e250f */
[----:B-1----:R-:W-:Y:S05]  /*5e40*/  CALL.ABS.NOINC R2 ;  /* 0x0000000002007343 */ /* 0x002fea0003c00000 */
[----:B------:R-:W-:Y:S01]  /*5e50*/  CS2R R2, SRZ ;  /* 0x0000000000027805 */ /* 0x000fe2000001ff00 */
[----:B------:R-:W-:Y:S05]  /*5e60*/  BRA `(.L_x_4333) ;  /* 0x0000004000007947 */ /* 0x000fea0003800000 */
.L_x_4357:
[----:B------:R0:W5:Y:S01]  /*5e70*/  LDG.E.64 R2, [R4.64] ;  /* 0x0000002404027981 */ /* 0x000162000c1e1b00 */
[----:B------:R-:W-:Y:S05]  /*5e80*/  BRA `(.L_x_4333) ;  /* 0x0000002000007947 */ /* 0x000fea0003800000 */
.L_x_4356:
[----:B------:R0:W5:Y:S01]  /*5e90*/  LDG.E R2, [R4.64] ;  /* 0x0000002404027981 */ /* 0x000162000c1e1900 */
[----:B------:R-:W-:-:S03]  /*5ea0*/  IMAD.MOV.U32 R3, RZ, RZ, RZ ;  /* 0x000000ffff037224 */ /* 0x000fc600078e00ff */
.L_x_4333:
[----:B------:R-:W-:-:S04]  /*5eb0*/  ISETP.NE.U32.AND P0, PT, RZ, c[0x0][0x370], PT ;  /* 0x0000dc00ff007a0c */ /* 0x000fc80003f05070 */
[----:B------:R-:W-:-:S13]  /*5ec0*/  ISETP.NE.AND.EX P0, PT, RZ, c[0x0][0x374], PT, P0 ;  /* 0x0000dd00ff007a0c */ /* 0x000fda0003f05300 */
[----:B------:R-:W-:Y:S05]  /*5ed0*/  @P0 BRA `(.L_x_4360) ;  /* 0x0000165000000947 */ /* 0x000fea0003800000 */
[----:B------:R-:W-:Y:S01]  /*5ee0*/  HFMA2.MMA R0, -RZ, RZ, 0, 5.9604644775390625e-08 ;  /* 0x00000001ff007435 */ /* 0x000fe200000001ff */
[----:B------:R-:W-:Y:S01]  /*5ef0*/  ULDC.64 UR4, c[0x0][0x378] ;  /* 0x0000de0000047ab9 */ /* 0x000fe20000000a00 */
[----:B0-----:R-:W-:Y:S01]  /*5f00*/  IMAD.MOV.U32 R4, RZ, RZ, c[0x0][0x37c] ;  /* 0x0000df00ff047624 */ /* 0x001fe200078e00ff */
[----:B------:R-:W-:Y:S01]  /*5f10*/  UISETP.NE.U32.AND UP0, UPT, URZ, UR4, UPT ;  /* 0x000000043f00728c */ /* 0x000fe2000bf05070 */
[----:B------:R-:W-:-:S03]  /*5f20*/  CS2R R6, SRZ ;  /* 0x0000000000067805 */ /* 0x000fc6000001ff00 */
[----:B------:R-:W-:-:S03]  /*5f30*/  UISETP.NE.AND.EX UP0, UPT, URZ, UR5, UPT, UP0 ;  /* 0x000000053f00728c */ /* 0x000fc6000bf05300 */
[----:B------:R-:W-:-:S04]  /*5f40*/  ISETP.LE.U32.AND P0, PT, R0, c[0x0][0x378], PT ;  /* 0x0000de0000007a0c */ /* 0x000fc80003f03070 */
[----:B------:R-:W-:-:S04]  /*5f50*/  ISETP.GE.AND.EX P0, PT, R4, RZ, PT, P0 ;  /* 0x000000ff0400720c */ /* 0x000fc80003f06300 */
[----:B------:R-:W-:-:S13]  /*5f60*/  PLOP3.LUT P0, PT, P0, PT, UP0, 0x5d, 0x0 ;  /* 0x000000000000781c */ /* 0x000fda000070eb0d */
[----:B------:R-:W-:Y:S05]  /*5f70*/  @P0 BRA `(.L_x_4361) ;  /* 0x000015e000000947 */ /* 0x000fea0003800000 */
[----:B------:R-:W-:Y:S01]  /*5f80*/  ISETP.LT.U32.AND P0, PT, R0, c[0x0][0x378], PT ;  /* 0x0000de0000007a0c */ /* 0x000fe20003f01070 */
[----:B------:R-:W-:Y:S01]  /*5f90*/  IMAD.MOV.U32 R8, RZ, RZ, RZ ;  /* 0x000000ffff087224 */ /* 0x000fe200078e00ff */
[----:B------:R-:W-:Y:S01]  /*5fa0*/  CS2R R6, SRZ ;  /* 0x0000000000067805 */ /* 0x000fe2000001ff00 */
[----:B------:R-:W-:Y:S01]  /*5fb0*/  IMAD.MOV.U32 R11, RZ, RZ, RZ ;  /* 0x000000ffff0b7224 */ /* 0x000fe200078e00ff */
[----:B------:R-:W-:-:S04]  /*5fc0*/  ISETP.GT.AND.EX P0, PT, R4, RZ, PT, P0 ;  /* 0x000000ff0400720c */ /* 0x000fc80003f04300 */
[----:B------:R-:W-:Y:S02]  /*5fd0*/  SEL R9, R0, c[0x0][0x378], !P0 ;  /* 0x0000de0000097a07 */ /* 0x000fe40004000000 */
[----:B------:R-:W-:Y:S02]  /*5fe0*/  SEL R0, RZ, c[0x0][0x37c], !P0 ;  /* 0x0000df00ff007a07 */ /* 0x000fe40004000000 */
[C---:B------:R-:W-:Y:S02]  /*5ff0*/  IADD3 R4, P1, R9.reuse, -0x1, RZ ;  /* 0xffffffff09047810 */ /* 0x040fe40007f3e0ff */
[----:B------:R-:W-:Y:S02]  /*6000*/  LOP3.LUT R10, R9, 0x3, RZ, 0xc0, !PT ;  /* 0x00000003090a7812 */ /* 0x000fe400078ec0ff */
[----:B------:R-:W-:Y:S02]  /*6010*/  ISETP.GE.U32.AND P0, PT, R4, 0x3, PT ;  /* 0x000000030400780c */ /* 0x000fe40003f06070 */
[----:B------:R-:W-:-:S04]  /*6020*/  IADD3.X R4, R0, -0x1, RZ, P1, !PT ;  /* 0xffffffff00047810 */ /* 0x000fc80000ffe4ff */
[----:B------:R-:W-:-:S13]  /*6030*/  ISETP.GE.U32.AND.EX P0, PT, R4, RZ, PT, P0 ;  /* 0x000000ff0400720c */ /* 0x000fda0003f06100 */
[----:B------:R-:W-:Y:S05]  /*6040*/  @!P0 BRA `(.L_x_4362) ;  /* 0x000011e000008947 */ /* 0x000fea0003800000 */
[----:B------:R-:W-:Y:S01]  /*6050*/  IADD3 R12, P0, -R10, R9, RZ ;  /* 0x000000090a0c7210 */ /* 0x000fe20007f1e1ff */
[----:B-----5:R-:W-:Y:S01]  /*6060*/  IMAD R5, R3, c[0x0][0x388], RZ ;  /* 0x0000e20003057a24 */ /* 0x020fe200078e02ff */
[----:B------:R-:W-:Y:S01]  /*6070*/  BSSY B0, `(.L_x_4362) ;  /* 0x000011b000007945 */ /* 0x000fe20003800000 */
[----:B------:R-:W-:Y:S01]  /*6080*/  IMAD.WIDE.U32 R8, R2, c[0x0][0x388], RZ ;  /* 0x0000e20002087a25 */ /* 0x000fe200078e00ff */
[----:B------:R-:W-:Y:S02]  /*6090*/  IADD3.X R0, R0, -0x1, RZ, P0, !PT ;  /* 0xffffffff00007810 */ /* 0x000fe400007fe4ff */
[----:B------:R-:W-:Y:S01]  /*60a0*/  ISETP.GT.U32.AND P0, PT, R12, RZ, PT ;  /* 0x000000ff0c00720c */ /* 0x000fe20003f04070 */
[----:B------:R-:W-:Y:S01]  /*60b0*/  IMAD R5, R2, c[0x0][0x38c], R5 ;  /* 0x0000e30002057a24 */ /* 0x000fe200078e0205 */
[----:B------:R-:W-:Y:S01]  /*60c0*/  LEA R14, P1, R8, c[0x0][0x380], 0x3 ;  /* 0x0000e000080e7a11 */ /* 0x000fe200078218ff */
[----:B------:R-:W-:Y:S01]  /*60d0*/  IMAD.MOV.U32 R4, RZ, RZ, 0x8 ;  /* 0x00000008ff047424 */ /* 0x000fe200078e00ff */
[----:B------:R-:W-:Y:S01]  /*60e0*/  ISETP.GT.AND.EX P0, PT, R0, RZ, PT, P0 ;  /* 0x000000ff0000720c */ /* 0x000fe20003f04300 */
[----:B------:R-:W-:Y:S01]  /*60f0*/  IMAD.MOV.U32 R11, RZ, RZ, RZ ;  /* 0x000000ffff0b7224 */ /* 0x000fe200078e00ff */
[----:B------:R-:W-:Y:S01]  /*6100*/  IADD3 R13, R9, R5, RZ ;  /* 0x00000005090d7210 */ /* 0x000fe20007ffe0ff */
[----:B------:R-:W-:-:S02]  /*6110*/  IMAD R15, R4, c[0x0][0x39c], RZ ;  /* 0x0000e700040f7a24 */ /* 0x000fc400078e02ff */
[----:B------:R-:W-:Y:S01]  /*6120*/  IMAD.WIDE.U32 R4, R4, c[0x0][0x398], RZ ;  /* 0x0000e60004047a25 */ /* 0x000fe200078e00ff */
[----:B------:R-:W-:-:S03]  /*6130*/  LEA.HI.X R13, R8, c[0x0][0x384], R13, 0x3, P1 ;  /* 0x0000e100080d7a11 */ /* 0x000fc600008f1c0d */
[----:B------:R-:W-:Y:S02]  /*6140*/  IMAD.MOV.U32 R8, RZ, RZ, RZ ;  /* 0x000000ffff087224 */ /* 0x000fe400078e00ff */
[----:B------:R-:W-:Y:S02]  /*6150*/  IMAD.IADD R9, R5, 0x1, R15 ;  /* 0x0000000105097824 */ /* 0x000fe400078e020f */
[----:B------:R-:W-:Y:S05]  /*6160*/  @!P0 BRA `(.L_x_4363) ;  /* 0x00000e1000008947 */ /* 0x000fea0003800000 */
[----:B------:R-:W-:Y:S02]  /*6170*/  ISETP.GT.U32.AND P1, PT, R12, 0xc, PT ;  /* 0x0000000c0c00780c */ /* 0x000fe40003f24070 */
[----:B------:R-:W-:Y:S02]  /*6180*/  PLOP3.LUT P0, PT, PT, PT, PT, 0x80, 0x0 ;  /* 0x000000000000781c */ /* 0x000fe40003f0f070 */
[----:B------:R-:W-:-:S13]  /*6190*/  ISETP.GT.AND.EX P1, PT, R0, RZ, PT, P1 ;  /* 0x000000ff0000720c */ /* 0x000fda0003f24310 */
[----:B------:R-:W-:Y:S05]  /*61a0*/  @!P1 BRA `(.L_x_4364) ;  /* 0x000008d000009947 */ /* 0x000fea0003800000 */
[----:B------:R-:W-:Y:S01]  /*61b0*/  BSSY B1, `(.L_x_4364) ;  /* 0x000008c000017945 */ /* 0x000fe20003800000 */
[----:B------:R-:W-:Y:S02]  /*61c0*/  PLOP3.LUT P0, PT, PT, PT, PT, 0x8, 0x0 ;  /* 0x000000000000781c */ /* 0x000fe40003f0e170 */
.L_x_4365:
[----:B------:R-:W-:Y:S01]  /*61d0*/  LEA R84, P1, R8, c[0x0][0x390], 0x3 ;  /* 0x0000e40008547a11 */ /* 0x000fe200078218ff */
[----:B------:R-:W-:-:S03]  /*61e0*/  IMAD.MOV.U32 R15, RZ, RZ, R13 ;  /* 0x000000ffff0f7224 */ /* 0x000fc600078e000d */
[----:B------:R-:W-:Y:S02]  /*61f0*/  LEA.HI.X R85, R8, c[0x0][0x394], R11, 0x3, P1 ;  /* 0x0000e50008557a11 */ /* 0x000fe400008f1c0b */
[----:B------:R0:W2:Y:S01]  /*6200*/  LDG.E.64 R76, [R14.64] ;  /* 0x000000240e4c7981 */ /* 0x0000a2000c1e1b00 */
[----:B------:R-:W-:-:S03]  /*6210*/  IADD3 R20, P1, R14, R4, RZ ;  /* 0x000000040e147210 */ /* 0x000fc60007f3e0ff */
[----:B------:R-:W2:Y:S01]  /*6220*/  LDG.E.64 R78, [R84.64] ;  /* 0x00000024544e7981 */ /* 0x000ea2000c1e1b00 */
[----:B------:R-:W-:Y:S02]  /*6230*/  IADD3.X R21, R13, R9, RZ, P1, !PT ;  /* 0x000000090d157210 */ /* 0x000fe40000ffe4ff */
[-C--:B------:R-:W-:Y:S01]  /*6240*/  IADD3 R22, P1, R20, R4.reuse, RZ ;  /* 0x0000000414167210 */ /* 0x080fe20007f3e0ff */
[----:B------:R-:W3:Y:S04]  /*6250*/  LDG.E.64 R74, [R84.64+0x8] ;  /* 0x00000824544a7981 */ /* 0x000ee8000c1e1b00 */
[----:B------:R1:W3:Y:S01]  /*6260*/  LDG.E.64 R72, [R20.64] ;  /* 0x0000002414487981 */ /* 0x0002e2000c1e1b00 */
[----:B------:R-:W-:Y:S01]  /*6270*/  IMAD.X R23, R21, 0x1, R9, P1 ;  /* 0x0000000115177824 */ /* 0x000fe200008e0609 */
[----:B------:R-:W-:-:S02]  /*6280*/  IADD3 R24, P1, R22, R4, RZ ;  /* 0x0000000416187210 */ /* 0x000fc40007f3e0ff */
[----:B------:R-:W4:Y:S04]  /*6290*/  LDG.E.64 R70, [R84.64+0x10] ;  /* 0x0000102454467981 */ /* 0x000f28000c1e1b00 */
[----:B------:R5:W4:Y:S01]  /*62a0*/  LDG.E.64 R68, [R22.64] ;  /* 0x0000002416447981 */ /* 0x000b22000c1e1b00 */
[--C-:B------:R-:W-:Y:S01]  /*62b0*/  IMAD.X R25, R23, 0x1, R9.reuse, P1 ;  /* 0x0000000117197824 */ /* 0x100fe200008e0609 */
[-C--:B0-----:R-:W-:Y:S02]  /*62c0*/  IADD3 R14, P1, R24, R4.reuse, RZ ;  /* 0x00000004180e7210 */ /* 0x081fe40007f3e0ff */
[----:B------:R-:W4:Y:S04]  /*62d0*/  LDG.E.64 R66, [R84.64+0x18] ;  /* 0x0000182454427981 */ /* 0x000f28000c1e1b00 */
[----:B------:R0:W4:Y:S01]  /*62e0*/  LDG.E.64 R64, [R24.64] ;  /* 0x0000002418407981 */ /* 0x000122000c1e1b00 */
[----:B------:R-:W-:Y:S01]  /*62f0*/  IMAD.X R15, R25, 0x1, R9, P1 ;  /* 0x00000001190f7824 */ /* 0x000fe200008e0609 */
[----:B-1----:R-:W-:-:S02]  /*6300*/  IADD3 R20, P1, R14, R4, RZ ;  /* 0x000000040e147210 */ /* 0x002fc40007f3e0ff */
[----:B------:R-:W4:Y:S04]  /*6310*/  LDG.E.64 R62, [R84.64+0x20] ;  /* 0x00002024543e7981 */ /* 0x000f28000c1e1b00 */
[----:B------:R1:W4:Y:S01]  /*6320*/  LDG.E.64 R60, [R14.64] ;  /* 0x000000240e3c7981 */ /* 0x000322000c1e1b00 */
[----:B------:R-:W-:Y:S01]  /*6330*/  IMAD.X R21, R15, 0x1, R9, P1 ;  /* 0x000000010f157824 */ /* 0x000fe200008e0609 */
[----:B-----5:R-:W-:Y:S02]  /*6340*/  IADD3 R22, P1, R20, R4, RZ ;  /* 0x0000000414167210 */ /* 0x020fe40007f3e0ff */
[----:B------:R-:W5:Y:S04]  /*6350*/  LDG.E.64 R58, [R84.64+0x28] ;  /* 0x00002824543a7981 */ /* 0x000f68000c1e1b00 */
[----:B------:R1:W5:Y:S01]  /*6360*/  LDG.E.64 R56, [R20.64] ;  /* 0x0000002414387981 */ /* 0x000362000c1e1b00 */
[----:B------:R-:W-:-:S02]  /*6370*/  IADD3.X R23, R21, R9, RZ, P1, !PT ;  /* 0x0000000915177210 */ /* 0x000fc40000ffe4ff */
[-C--:B0-----:R-:W-:Y:S01]  /*6380*/  IADD3 R24, P1, R22, R4.reuse, RZ ;  /* 0x0000000416187210 */ /* 0x081fe20007f3e0ff */
[----:B------:R-:W5:Y:S04]  /*6390*/  LDG.E.64 R54, [R84.64+0x30] ;  /* 0x0000302454367981 */ /* 0x000f68000c1e1b00 */
[----:B------:R0:W5:Y:S01]  /*63a0*/  LDG.E.64 R52, [R22.64] ;  /* 0x0000002416347981 */ /* 0x000162000c1e1b00 */
[--C-:B------:R-:W-:Y:S01]  /*63b0*/  IMAD.X R25, R23, 0x1, R9.reuse, P1 ;  /* 0x0000000117197824 */ /* 0x100fe200008e0609 */
[-C--:B-1----:R-:W-:Y:S02]  /*63c0*/  IADD3 R14, P1, R24, R4.reuse, RZ ;  /* 0x00000004180e7210 */ /* 0x082fe40007f3e0ff */
        /* <DEDUP_REMOVED lines=14> */
[----:B------:R-:W-:Y:S02]  /*64b0*/  IADD3.X R81, R23, R9, RZ, P1, !PT ;  /* 0x0000000917517210 */ /* 0x000fe40000ffe4ff */
[-C--:B------:R-:W-:Y:S01]  /*64c0*/  IADD3 R82, P1, R80, R4.reuse, RZ ;  /* 0x0000000450527210 */ /* 0x080fe20007f3e0ff */
[----:B------:R-:W5:Y:S04]  /*64d0*/  LDG.E.64 R34, [R84.64+0x58] ;  /* 0x0000582454227981 */ /* 0x000f68000c1e1b00 */
[----:B------:R0:W5:Y:S01]  /*64e0*/  LDG.E.64 R32, [R80.64] ;  /* 0x0000002450207981 */ /* 0x000162000c1e1b00 */
[----:B------:R-:W-:Y:S01]  /*64f0*/  IMAD.X R83, R81, 0x1, R9, P1 ;  /* 0x0000000151537824 */ /* 0x000fe200008e0609 */
[----:B------:R-:W-:-:S02]  /*6500*/  IADD3 R86, P1, R82, R4, RZ ;  /* 0x0000000452567210 */ /* 0x000fc40007f3e0ff */
[----:B------:R-:W5:Y:S04]  /*6510*/  LDG.E.64 R30, [R84.64+0x60] ;  /* 0x00006024541e7981 */ /* 0x000f68000c1e1b00 */
[----:B------:R0:W5:Y:S01]  /*6520*/  LDG.E.64 R28, [R82.64] ;  /* 0x00000024521c7981 */ /* 0x000162000c1e1b00 */
[--C-:B------:R-:W-:Y:S01]  /*6530*/  IMAD.X R87, R83, 0x1, R9.reuse, P1 ;  /* 0x0000000153577824 */ /* 0x100fe200008e0609 */
[-C--:B------:R-:W-:Y:S02]  /*6540*/  IADD3 R88, P1, R86, R4.reuse, RZ ;  /* 0x0000000456587210 */ /* 0x080fe40007f3e0ff */
[----:B------:R-:W5:Y:S04]  /*6550*/  LDG.E.64 R26, [R84.64+0x68] ;  /* 0x00006824541a7981 */ /* 0x000f68000c1e1b00 */
[----:B-1----:R-:W5:Y:S01]  /*6560*/  LDG.E.64 R24, [R86.64] ;  /* 0x0000002456187981 */ /* 0x002f62000c1e1b00 */
[----:B------:R-:W-:Y:S01]  /*6570*/  IMAD.X R89, R87, 0x1, R9, P1 ;  /* 0x0000000157597824 */ /* 0x000fe200008e0609 */
[----:B------:R-:W-:-:S02]  /*6580*/  IADD3 R14, P1, R88, R4, RZ ;  /* 0x00000004580e7210 */ /* 0x000fc40007f3e0ff */
[----:B0-----:R-:W5:Y:S04]  /*6590*/  LDG.E.64 R22, [R84.64+0x70] ;  /* 0x0000702454167981 */ /* 0x001f68000c1e1b00 */
[----:B------:R-:W5:Y:S01]  /*65a0*/  LDG.E.64 R20, [R88.64] ;  /* 0x0000002458147981 */ /* 0x000f62000c1e1b00 */
[----:B------:R-:W-:-:S03]  /*65b0*/  IMAD.X R15, R89, 0x1, R9, P1 ;  /* 0x00000001590f7824 */ /* 0x000fc600008e0609 */
[----:B------:R-:W5:Y:S04]  /*65c0*/  LDG.E.64 R82, [R84.64+0x78] ;  /* 0x0000782454527981 */ /* 0x000f68000c1e1b00 */
[----:B------:R0:W5:Y:S01]  /*65d0*/  LDG.E.64 R80, [R14.64] ;  /* 0x000000240e507981 */ /* 0x000162000c1e1b00 */
[----:B------:R-:W-:-:S04]  /*65e0*/  IADD3 R12, P1, R12, -0x10, RZ ;  /* 0xfffffff00c0c7810 */ /* 0x000fc80007f3e0ff */
[----:B------:R-:W-:Y:S02]  /*65f0*/  IADD3.X R0, R0, -0x1, RZ, P1, !PT ;  /* 0xffffffff00007810 */ /* 0x000fe40000ffe4ff */
[----:B------:R-:W-:-:S04]  /*6600*/  ISETP.GT.U32.AND P1, PT, R12, 0xc, PT ;  /* 0x0000000c0c00780c */ /* 0x000fc80003f24070 */
[----:B------:R-:W-:Y:S02]  /*6610*/  ISETP.GT.AND.EX P1, PT, R0, RZ, PT, P1 ;  /* 0x000000ff0000720c */ /* 0x000fe40003f24310 */
[----:B------:R-:W-:Y:S02]  /*6620*/  IADD3 R8, P3, R8, 0x10, RZ ;  /* 0x0000001008087810 */ /* 0x000fe40007f7e0ff */
[----:B0-----:R-:W-:-:S03]  /*6630*/  IADD3 R14, P2, R14, R4, RZ ;  /* 0x000000040e0e7210 */ /* 0x001fc60007f5e0ff */
[----:B------:R-:W-:Y:S02]  /*6640*/  IMAD.X R11, RZ, RZ, R11, P3 ;  /* 0x000000ffff0b7224 */ /* 0x000fe400018e060b */
[-C--:B--2---:R-:W-:Y:S02]  /*6650*/  IMAD R13, R77, R78.reuse, RZ ;  /* 0x0000004e4d0d7224 */ /* 0x084fe400078e02ff */
[----:B------:R-:W-:-:S04]  /*6660*/  IMAD.WIDE.U32 R6, R76, R78, R6 ;  /* 0x0000004e4c067225 */ /* 0x000fc800078e0006 */
[----:B------:R-:W-:-:S05]  /*6670*/  IMAD R13, R76, R79, R13 ;  /* 0x0000004f4c0d7224 */ /* 0x000fca00078e020d */
[----:B------:R-:W-:Y:S01]  /*6680*/  IADD3 R7, R7, R13, RZ ;  /* 0x0000000d07077210 */ /* 0x000fe20007ffe0ff */
[----:B---3--:R-:W-:-:S04]  /*6690*/  IMAD R13, R73, R74, RZ ;  /* 0x0000004a490d7224 */ /* 0x008fc800078e02ff */
[C---:B------:R-:W-:Y:S02]  /*66a0*/  IMAD R13, R72.reuse, R75, R13 ;  /* 0x0000004b480d7224 */ /* 0x040fe400078e020d */
[----:B------:R-:W-:-:S04]  /*66b0*/  IMAD.WIDE.U32 R72, R72, R74, R6 ;  /* 0x0000004a48487225 */ /* 0x000fc800078e0006 */
[-C--:B----4-:R-:W-:Y:S02]  /*66c0*/  IMAD R7, R69, R70.reuse, RZ ;  /* 0x0000004645077224 */ /* 0x090fe400078e02ff */
[----:B------:R-:W-:Y:S02]  /*66d0*/  IMAD.IADD R73, R73, 0x1, R13 ;  /* 0x0000000149497824 */ /* 0x000fe400078e020d */
        /* <DEDUP_REMOVED lines=11> */
[----:B-----5:R-:W-:-:S04]  /*6790*/  IMAD R7, R57, R58, RZ ;  /* 0x0000003a39077224 */ /* 0x020fc800078e02ff */
        /* <DEDUP_REMOVED lines=43> */
[----:B------:R-:W-:Y:S01]  /*6a50*/  IMAD.X R13, R15, 0x1, R9, P2 ;  /* 0x000000010f0d7824 */ /* 0x000fe200010e0609 */
[----:B------:R-:W-:Y:S05]  /*6a60*/  @P1 BRA `(.L_x_4365) ;  /* 0xfffff76000001947 */ /* 0x000fea000383ffff */
[----:B------:R-:W-:Y:S05]  /*6a70*/  BSYNC B1 ;  /* 0x0000000000017941 */ /* 0x000fea0003800000 */
.L_x_4364:
        /* <DEDUP_REMOVED lines=10> */
[----:B------:R-:W-:Y:S01]  /*6b20*/  IMAD.X R21, R13, 0x1, R9, P0 ;  /* 0x000000010d157824 */ /* 0x000fe200000e0609 */
[----:B------:R-:W-:Y:S02]  /*6b30*/  IADD3 R22, P0, R20, R4, RZ ;  /* 0x0000000414167210 */ /* 0x000fe40007f1e0ff */
[----:B------:R-:W3:Y:S04]  /*6b40*/  LDG.E.64 R48, [R42.64+0x8] ;  /* 0x000008242a307981 */ /* 0x000ee8000c1e1b00 */
[----:B------:R1:W3:Y:S01]  /*6b50*/  LDG.E.64 R46, [R20.64] ;  /* 0x00000024142e7981 */ /* 0x0002e2000c1e1b00 */
[----:B------:R-:W-:-:S02]  /*6b60*/  IADD3.X R23, R21, R9, RZ, P0, !PT ;  /* 0x0000000915177210 */ /* 0x000fc400007fe4ff */
[-C--:B------:R-:W-:Y:S01]  /*6b70*/  IADD3 R24, P0, R22, R4.reuse, RZ ;  /* 0x0000000416187210 */ /* 0x080fe20007f1e0ff */
[----:B------:R-:W4:Y:S04]  /*6b80*/  LDG.E.64 R52, [R42.64+0x10] ;  /* 0x000010242a347981 */ /* 0x000f28000c1e1b00 */
[----:B------:R5:W4:Y:S01]  /*6b90*/  LDG.E.64 R50, [R22.64] ;  /* 0x0000002416327981 */ /* 0x000b22000c1e1b00 */
[--C-:B------:R-:W-:Y:S01]  /*6ba0*/  IMAD.X R25, R23, 0x1, R9.reuse, P0 ;  /* 0x0000000117197824 */ /* 0x100fe200000e0609 */
[-C--:B------:R-:W-:Y:S02]  /*6bb0*/  IADD3 R54, P0, R24, R4.reuse, RZ ;  /* 0x0000000418367210 */ /* 0x080fe40007f1e0ff */
[----:B------:R-:W4:Y:S04]  /*6bc0*/  LDG.E.64 R38, [R42.64+0x18] ;  /* 0x000018242a267981 */ /* 0x000f28000c1e1b00 */
[----:B------:R0:W4:Y:S01]  /*6bd0*/  LDG.E.64 R36, [R24.64] ;  /* 0x0000002418247981 */ /* 0x000122000c1e1b00 */
[----:B------:R-:W-:Y:S01]  /*6be0*/  IMAD.X R55, R25, 0x1, R9, P0 ;  /* 0x0000000119377824 */ /* 0x000fe200000e0609 */
[----:B------:R-:W-:-:S02]  /*6bf0*/  IADD3 R56, P0, R54, R4, RZ ;  /* 0x0000000436387210 */ /* 0x000fc40007f1e0ff */
        /* <DEDUP_REMOVED lines=10> */
[----:B------:R-:W-:-:S03]  /*6ca0*/  IADD3.X R15, R59, R9, RZ, P0, !PT ;  /* 0x000000093b0f7210 */ /* 0x000fc600007fe4ff */
[----:B-----5:R-:W5:Y:S04]  /*6cb0*/  LDG.E.64 R22, [R42.64+0x38] ;  /* 0x000038242a167981 */ /* 0x020f68000c1e1b00 */
[----:B-1----:R0:W5:Y:S01]  /*6cc0*/  LDG.E.64 R20, [R14.64] ;  /* 0x000000240e147981 */ /* 0x002162000c1e1b00 */
[----:B------:R-:W-:Y:S02]  /*6cd0*/  IADD3 R8, P2, R8, 0x8, RZ ;  /* 0x0000000808087810 */ /* 0x000fe40007f5e0ff */
[----:B------:R-:W-:Y:S02]  /*6ce0*/  IADD3 R12, P3, R12, -0x8, RZ ;  /* 0xfffffff80c0c7810 */ /* 0x000fe40007f7e0ff */
[----:B------:R-:W-:Y:S01]  /*6cf0*/  PLOP3.LUT P0, PT, PT, PT, PT, 0x8, 0x0 ;  /* 0x000000000000781c */ /* 0x000fe20003f0e170 */
[----:B------:R-:W-:Y:S01]  /*6d00*/  IMAD.X R11, RZ, RZ, R11, P2 ;  /* 0x000000ffff0b7224 */ /* 0x000fe200010e060b */
[----:B0-----:R-:W-:-:S02]  /*6d10*/  IADD3 R14, P1, R14, R4, RZ ;  /* 0x000000040e0e7210 */ /* 0x001fc40007f3e0ff */
[----:B------:R-:W-:Y:S01]  /*6d20*/  IADD3.X R0, R0, -0x1, RZ, P3, !PT ;  /* 0xffffffff00007810 */ /* 0x000fe20001ffe4ff */
        /* <DEDUP_REMOVED lines=27> */
[-C--:B-----5:R-:W-:Y:S02]  /*6ee0*/  IMAD R13, R21, R22.reuse, RZ ;  /* 0x00000016150d7224 */ /* 0x0a0fe400078e02ff */
[----:B------:R-:W-:Y:S02]  /*6ef0*/  IMAD.IADD R25, R25, 0x1, R7 ;  /* 0x0000000119197824 */ /* 0x000fe400078e0207 */
[C---:B------:R-:W-:Y:S02]  /*6f00*/  IMAD R13, R20.reuse, R23, R13 ;  /* 0x00000017140d7224 */ /* 0x040fe400078e020d */
[----:B------:R-:W-:-:S04]  /*6f10*/  IMAD.WIDE.U32 R6, R20, R22, R24 ;  /* 0x0000001614067225 */ /* 0x000fc800078e0018 */
[----:B------:R-:W-:Y:S01]  /*6f20*/  IMAD.IADD R7, R7, 0x1, R13 ;  /* 0x0000000107077824 */ /* 0x000fe200078e020d */
[----:B------:R-:W-:Y:S02]  /*6f30*/  IADD3.X R13, R15, R9, RZ, P1, !PT ;  /* 0x000000090f0d7210 */ /* 0x000fe40000ffe4ff */
.L_x_4367:
[----:B------:R-:W-:Y:S05]  /*6f40*/  BSYNC B1 ;  /* 0x0000000000017941 */ /* 0x000fea0003800000 */
.L_x_4366:
[----:B------:R-:W-:-:S04]  /*6f50*/  ISETP.NE.U32.AND P1, PT, R12, RZ, PT ;  /* 0x000000ff0c00720c */ /* 0x000fc80003f25070 */
[----:B------:R-:W-:-:S13]  /*6f60*/  ISETP.NE.OR.EX P0, PT, R0, RZ, P0, P1 ;  /* 0x000000ff0000720c */ /* 0x000fda0000705710 */
[----:B------:R-:W-:Y:S05]  /*6f70*/  @!P0 BRA `(.L_x_4368) ;  /* 0x000002a000008947 */ /* 0x000fea0003800000 */
.L_x_4363:
        /* <DEDUP_REMOVED lines=9> */
[----:B------:R-:W3:Y:S01]  /*7010*/  LDG.E.64 R22, [R36.64] ;  /* 0x0000002424167981 */ /* 0x000ee2000c1e1b00 */
[--C-:B------:R-:W-:Y:S01]  /*7020*/  IMAD.X R39, R37, 0x1, R9.reuse, P0 ;  /* 0x0000000125277824 */ /* 0x100fe200000e0609 */
[----:B------:R-:W-:Y:S02]  /*7030*/  IADD3 R40, P0, R38, R4, RZ ;  /* 0x0000000426287210 */ /* 0x000fe40007f1e0ff */
        /* <DEDUP_REMOVED lines=23> */
[----:B-----5:R-:W-:Y:S01]  /*71b0*/  IMAD R7, R31, R32, RZ ;  /* 0x000000201f077224 */ /* 0x020fe200078e02ff */
[----:B------:R-:W-:-:S03]  /*71c0*/  IADD3 R14, P2, R40, R4, RZ ;  /* 0x00000004280e7210 */ /* 0x000fc60007f5e0ff */
[C---:B------:R-:W-:Y:S02]  /*71d0*/  IMAD R13, R30.reuse, R33, R7 ;  /* 0x000000211e0d7224 */ /* 0x040fe400078e0207 */
[----:B------:R-:W-:-:S04]  /*71e0*/  IMAD.WIDE.U32 R6, R30, R32, R26 ;  /* 0x000000201e067225 */ /* 0x000fc800078e001a */
[----:B------:R-:W-:Y:S01]  /*71f0*/  IMAD.IADD R7, R7, 0x1, R13 ;  /* 0x0000000107077824 */ /* 0x000fe200078e020d */
[----:B------:R-:W-:Y:S01]  /*7200*/  IADD3.X R13, R41, R9, RZ, P2, !PT ;  /* 0x00000009290d7210 */ /* 0x000fe200017fe4ff */
[----:B------:R-:W-:Y:S05]  /*7210*/  @P0 BRA `(.L_x_4363) ;  /* 0xfffffd6000000947 */ /* 0x000fea000383ffff */
.L_x_4368:
[----:B------:R-:W-:Y:S05]  /*7220*/  BSYNC B0 ;  /* 0x0000000000007941 */ /* 0x000fea0003800000 */
.L_x_4362:
[----:B------:R-:W-:-:S04]  /*7230*/  ISETP.NE.U32.AND P0, PT, R10, RZ, PT ;  /* 0x000000ff0a00720c */ /* 0x000fc80003f05070 */
[----:B------:R-:W-:-:S13]  /*7240*/  ISETP.NE.AND.EX P0, PT, RZ, RZ, PT, P0 ;  /* 0x000000ffff00720c */ /* 0x000fda0003f05300 */
[----:B------:R-:W-:Y:S05]  /*7250*/  @!P0 BRA `(.L_x_4361) ;  /* 0x0000030000008947 */ /* 0x000fea0003800000 */
[----:B-----5:R-:W-:Y:S01]  /*7260*/  IMAD R9, R3, c[0x0][0x388], RZ ;  /* 0x0000e20003097a24 */ /* 0x020fe200078e02ff */
[----:B------:R-:W-:Y:S01]  /*7270*/  LEA R14, P0, R8, c[0x0][0x390], 0x3 ;  /* 0x0000e400080e7a11 */ /* 0x000fe200078018ff */
[----:B------:R-:W-:-:S03]  /*7280*/  IMAD.WIDE.U32 R4, R2, c[0x0][0x388], RZ ;  /* 0x0000e20002047a25 */ /* 0x000fc600078e00ff */
[----:B------:R-:W-:Y:S01]  /*7290*/  LEA.HI.X R15, R8, c[0x0][0x394], R11, 0x3, P0 ;  /* 0x0000e500080f7a11 */ /* 0x000fe200000f1c0b */
[----:B------:R-:W-:Y:S02]  /*72a0*/  IMAD R13, R2, c[0x0][0x38c], R9 ;  /* 0x0000e300020d7a24 */ /* 0x000fe400078e0209 */
[----:B------:R-:W-:Y:S02]  /*72b0*/  IMAD R9, R11, c[0x0][0x398], RZ ;  /* 0x0000e6000b097a24 */ /* 0x000fe400078e02ff */
[----:B------:R-:W-:Y:S02]  /*72c0*/  IMAD.IADD R5, R5, 0x1, R13 ;  /* 0x0000000105057824 */ /* 0x000fe400078e020d */
[C---:B------:R-:W-:Y:S02]  /*72d0*/  IMAD R9, R8.reuse, c[0x0][0x39c], R9 ;  /* 0x0000e70008097a24 */ /* 0x040fe400078e0209 */
[----:B------:R-:W-:-:S04]  /*72e0*/  IMAD.WIDE.U32 R4, R8, c[0x0][0x398], R4 ;  /* 0x0000e60008047a25 */ /* 0x000fc800078e0004 */
[----:B------:R-:W-:Y:S01]  /*72f0*/  IMAD.IADD R5, R5, 0x1, R9 ;  /* 0x0000000105057824 */ /* 0x000fe200078e0209 */
        /* <DEDUP_REMOVED lines=32> */
[----:B------:R-:W-:-:S05]  /*7500*/  IMAD R11, R4, R9, R11 ;  /* 0x00000009040b7224 */ /* 0x000fca00078e020b */
[----:B------:R-:W-:Y:S01]  /*7510*/  IADD3 R7, R7, R11, RZ ;  /* 0x0000000b07077210 */ /* 0x000fe20007ffe0ff */
[----:B------:R-:W-:Y:S05]  /*7520*/  BRA `(.L_x_4361) ;  /* 0x0000003000007947 */ /* 0x000fea0003800000 */
.L_x_4360:
[----:B0----5:R-:W-:-:S04]  /*7530*/  LEA R6, P0, R2, c[0x0][0x370], 0x3 ;  /* 0x0000dc0002067a11 */ /* 0x021fc800078018ff */
[----:B------:R-:W-:-:S06]  /*7540*/  LEA.HI.X R7, R2, c[0x0][0x374], R3, 0x3, P0 ;  /* 0x0000dd0002077a11 */ /* 0x000fcc00000f1c03 */
[----:B------:R-:W5:Y:S03]  /*7550*/  LDG.E.64 R6, [R6.64] ;  /* 0x0000002406067981 */ /* 0x000f66000c1e1b00 */
.L_x_4361:
[----:B------:R-:W-:Y:S01]  /*7560*/  IMAD.MOV.U32 R0, RZ, RZ, c[0x0][0x3a8] ;  /* 0x0000ea00ff007624 */ /* 0x000fe200078e00ff */
[----:B------:R-:W0:Y:S01]  /*7570*/  LDC.U8 R28, c[0x0][0x3c8] ;  /* 0x0000f200ff1c7b82 */ /* 0x000e220000000000 */
[----:B------:R-:W-:Y:S01]  /*7580*/  IMAD.MOV.U32 R5, RZ, RZ, 0x3 ;  /* 0x00000003ff057424 */ /* 0x000fe200078e00ff */
[----:B------:R-:W-:Y:S01]  /*7590*/  MOV R25, c[0x0][0x3a0] ;  /* 0x0000e80000197a02 */ /* 0x000fe20000000f00 */
[C---:B------:R-:W-:Y:S01]  /*75a0*/  IMAD.SHL.U32 R4, R0.reuse, 0x8, RZ ;  /* 0x0000000800047824 */ /* 0x040fe200078e00ff */
[----:B------:R-:W-:Y:S01]  /*75b0*/  MOV R16, c[0x0][0x3a0] ;  /* 0x0000e80000107a02 */ /* 0x000fe20000000f00 */
[----:B------:R-:W-:Y:S01]  /*75c0*/  IMAD.MOV.U32 R27, RZ, RZ, c[0x0][0x3a4] ;  /* 0x0000e900ff1b7624 */ /* 0x000fe200078e00ff */
[----:B------:R-:W-:Y:S01]  /*75d0*/  SHF.L.U64.HI R5, R0, R5, c[0x0][0x3ac] ;  /* 0x0000eb0000057619 */ /* 0x000fe20000010205 */
[----:B------:R-:W-:Y:S01]  /*75e0*/  IMAD.MOV.U32 R23, RZ, RZ, c[0x0][0x3a0] ;  /* 0x0000e800ff177624 */ /* 0x000fe200078e00ff */
[C---:B------:R-:W-:Y:S01]  /*75f0*/  ISETP.GE.U32.AND P0, PT, R4.reuse, 0x1, PT ;  /* 0x000000010400780c */ /* 0x040fe20003f06070 */
[----:B------:R-:W-:Y:S01]  /*7600*/  IMAD.MOV.U32 R24, RZ, RZ, c[0x0][0x3a4] ;  /* 0x0000e900ff187624 */ /* 0x000fe200078e00ff */
[--C-:B------:R-:W-:Y:S01]  /*7610*/  SHF.R.S64 R21, R4, 0x3, R5.reuse ;  /* 0x0000000304157819 */ /* 0x100fe20000001005 */
[----:B------:R-:W-:Y:S01]  /*7620*/  IMAD.MOV.U32 R20, RZ, RZ, c[0x0][0x3a4] ;  /* 0x0000e900ff147624 */ /* 0x000fe200078e00ff */
[----:B------:R-:W-:Y:S01]  /*7630*/  ISETP.GE.AND.EX P0, PT, R5, RZ, PT, P0 ;  /* 0x000000ff0500720c */ /* 0x000fe20003f06300 */
[----:B-----5:R-:W-:Y:S01]  /*7640*/  IMAD.SHL.U32 R0, R2, 0x8, RZ ;  /* 0x0000000802007824 */ /* 0x020fe200078e00ff */
[----:B------:R-:W-:-:S11]  /*7650*/  SHF.R.S32.HI R22, RZ, 0x3, R5 ;  /* 0x00000003ff167819 */ /* 0x000fd60000011405 */
[----:B------:R-:W-:Y:S05]  /*7660*/  @!P0 BRA `(.L_x_4369) ;  /* 0x000001e000008947 */ /* 0x000fea0003800000 */
[----:B0-----:R-:W-:Y:S01]  /*7670*/  BSSY B0, `(.L_x_4369) ;  /* 0x000001d000007945 */ /* 0x001fe20003800000 */
[----:B------:R-:W-:Y:S01]  /*7680*/  IMAD.MOV.U32 R15, RZ, RZ, R21 ;  /* 0x000000ffff0f7224 */ /* 0x000fe200078e0015 */
[----:B------:R-:W-:Y:S01]  /*7690*/  MOV R14, R22 ;  /* 0x00000016000e7202 */ /* 0x000fe20000000f00 */
[----:B------:R-:W-:Y:S01]  /*76a0*/  IMAD.MOV.U32 R12, RZ, RZ, c[0x0][0x3a0] ;  /* 0x0000e800ff0c7624 */ /* 0x000fe200078e00ff */
[----:B------:R-:W-:Y:S01]  /*76b0*/  MOV R20, c[0x0][0x3a4] ;  /* 0x0000e90000147a02 */ /* 0x000fe20000000f00 */
[----:B------:R-:W-:Y:S02]  /*76c0*/  IMAD.MOV.U32 R13, RZ, RZ, c[0x0][0x3a4] ;  /* 0x0000e900ff0d7624 */ /* 0x000fe400078e00ff */
[----:B------:R-:W-:Y:S02]  /*76d0*/  IMAD.MOV.U32 R16, RZ, RZ, c[0x0][0x3a0] ;  /* 0x0000e800ff107624 */ /* 0x000fe400078e00ff */
.L_x_4370:
        /* <DEDUP_REMOVED lines=16> */
[----:B------:R-:W-:Y:S01]  /*77e0*/  IMAD.MOV.U32 R15, RZ, RZ, R10 ;  /* 0x000000ffff0f7224 */ /* 0x000fe200078e000a */
[----:B------:R-:W-:Y:S01]  /*77f0*/  @!P1 IADD3.X R13, RZ, R9, RZ, P3, !PT ;  /* 0x00000009ff0d9210 */ /* 0x000fe20001ffe4ff */
[----:B------:R-:W-:Y:S01]  /*7800*/  IMAD.MOV.U32 R14, RZ, RZ, R11 ;  /* 0x000000ffff0e7224 */ /* 0x000fe200078e000b */
[----:B------:R-:W-:-:S02]  /*7810*/  ISETP.GT.AND.EX P2, PT, R11, RZ, PT, P2 ;  /* 0x000000ff0b00720c */ /* 0x000fc40003f44320 */
[----:B------:R-:W-:-:S11]  /*7820*/  @!P1 IADD3.X R20, R20, RZ, R26, P4, P5 ;  /* 0x000000ff14149210 */ /* 0x000fd600027ea41a */
[----:B------:R-:W-:Y:S05]  /*7830*/  @P2 BRA `(.L_x_4370) ;  /* 0xfffffea000002947 */ /* 0x000fea000383ffff */
[----:B------:R-:W-:Y:S05]  /*7840*/  BSYNC B0 ;  /* 0x0000000000007941 */ /* 0x000fea0003800000 */
.L_x_4369:
[----:B0-----:R-:W-:Y:S05]  /*7850*/  @!P0 BRA `(.L_x_4371) ;  /* 0x0000018000008947 */ /* 0x001fea0003800000 */
[----:B------:R-:W-:Y:S02]  /*7860*/  BSSY B0, `(.L_x_4371) ;  /* 0x0000017000007945 */ /* 0x000fe40003800000 */
.L_x_4372:
[--C-:B------:R-:W-:Y:S02]  /*7870*/  SHF.R.U64 R10, R21, 0x1, R22.reuse ;  /* 0x00000001150a7819 */ /* 0x100fe40000001216 */
[----:B------:R-:W-:-:S03]  /*7880*/  SHF.R.U32.HI R11, RZ, 0x1, R22 ;  /* 0x00000001ff0b7819 */ /* 0x000fc60000011616 */
[C---:B------:R-:W-:Y:S01]  /*7890*/  IMAD.SHL.U32 R14, R10.reuse, 0x8, RZ ;  /* 0x000000080a0e7824 */ /* 0x040fe200078e00ff */
[----:B------:R-:W-:-:S04]  /*78a0*/  SHF.L.U64.HI R12, R10, 0x3, R11 ;  /* 0x000000030a0c7819 */ /* 0x000fc8000001020b */
[----:B------:R-:W-:-:S04]  /*78b0*/  IADD3 R8, P0, R14, R23, RZ ;  /* 0x000000170e087210 */ /* 0x000fc80007f1e0ff */
[----:B------:R-:W-:-:S05]  /*78c0*/  IADD3.X R9, R12, R24, RZ, P0, !PT ;  /* 0x000000180c097210 */ /* 0x000fca00007fe4ff */
        /* <DEDUP_REMOVED lines=10> */
[----:B------:R-:W-:Y:S01]  /*7970*/  @P0 IMAD.X R24, RZ, RZ, R9, P2 ;  /* 0x000000ffff180224 */ /* 0x000fe200010e0609 */
[----:B------:R-:W-:Y:S01]  /*7980*/  @P0 IADD3.X R27, R27, RZ, R12, P3, P4 ;  /* 0x000000ff1b1b0210 */ /* 0x000fe20001fe840c */
[----:B------:R-:W-:Y:S01]  /*7990*/  IMAD.MOV.U32 R21, RZ, RZ, R10 ;  /* 0x000000ffff157224 */ /* 0x000fe200078e000a */
[----:B------:R-:W-:-:S02]  /*79a0*/  ISETP.GT.AND.EX P1, PT, R11, RZ, PT, P1 ;  /* 0x000000ff0b00720c */ /* 0x000fc40003f24310 */
[----:B------:R-:W-:-:S11]  /*79b0*/  MOV R22, R11 ;  /* 0x0000000b00167202 */ /* 0x000fd60000000f00 */
[----:B------:R-:W-:Y:S05]  /*79c0*/  @P1 BRA `(.L_x_4372) ;  /* 0xfffffea000001947 */ /* 0x000fea000383ffff */
[----:B------:R-:W-:Y:S05]  /*79d0*/  BSYNC B0 ;  /* 0x0000000000007941 */ /* 0x000fea0003800000 */
.L_x_4371:
[----:B------:R-:W-:Y:S02]  /*79e0*/  IADD3 R10, P0, R25, -R16, RZ ;  /* 0x80000010190a7210 */ /* 0x000fe40007f1e0ff */
        /* <DEDUP_REMOVED lines=27> */
.L_x_4376:
[----:B------:R0:W-:Y:S01]  /*7ba0*/  STG.E.U8 [R18.64], RZ ;  /* 0x000000ff12007986 */ /* 0x0001e2000c101124 */
[----:B------:R-:W-:Y:S05]  /*7bb0*/  BRA `(.L_x_4378) ;  /* 0x0000066000007947 */ /* 0x000fea0003800000 */
.L_x_4375:
        /* <DEDUP_REMOVED lines=8> */
.L_x_4380:
[----:B------:R0:W-:Y:S01]  /*7c40*/  STG.E [R18.64], RZ ;  /* 0x000000ff12007986 */ /* 0x0001e2000c101924 */
[----:B------:R-:W-:Y:S05]  /*7c50*/  BRA `(.L_x_4378) ;  /* 0x000005c000007947 */ /* 0x000fea0003800000 */
.L_x_4379:
[----:B------:R0:W-:Y:S01]  /*7c60*/  STG.E.U16 [R18.64], RZ ;  /* 0x000000ff12007986 */ /* 0x0001e2000c101524 */
[----:B------:R-:W-:Y:S05]  /*7c70*/  BRA `(.L_x_4378) ;  /* 0x000005a000007947 */ /* 0x000fea0003800000 */
.L_x_4374:
        /* <DEDUP_REMOVED lines=8> */
.L_x_4382:
[----:B------:R0:W-:Y:S01]  /*7d00*/  STG.E.U16 [R18.64], RZ ;  /* 0x000000ff12007986 */ /* 0x0001e2000c101524 */
[----:B------:R-:W-:Y:S05]  /*7d10*/  BRA `(.L_x_4378) ;  /* 0x0000050000007947 */ /* 0x000fea0003800000 */
.L_x_4381:
        /* <DEDUP_REMOVED lines=8> */
.L_x_4384:
[----:B------:R0:W-:Y:S01]  /*7da0*/  STG.E [R18.64], RZ ;  /* 0x000000ff12007986 */ /* 0x0001e2000c101924 */
[----:B------:R-:W-:Y:S05]  /*7db0*/  BRA `(.L_x_4378) ;  /* 0x0000046000007947 */ /* 0x000fea0003800000 */
.L_x_4383:
[----:B------:R0:W-:Y:S01]  /*7dc0*/  STG.E.64 [R18.64], RZ ;  /* 0x000000ff12007986 */ /* 0x0001e2000c101b24 */
[----:B------:R-:W-:Y:S05]  /*7dd0*/  BRA `(.L_x_4378) ;  /* 0x0000044000007947 */ /* 0x000fea0003800000 */
.L_x_4373:
        /* <DEDUP_REMOVED lines=10> */
.L_x_4387:
[----:B------:R0:W-:Y:S01]  /*7e80*/  STG.E.128 [R18.64], RZ ;  /* 0x000000ff12007986 */ /* 0x0001e2000c101d24 */
[----:B------:R-:W-:Y:S05]  /*7e90*/  BRA `(.L_x_4378) ;  /* 0x0000038000007947 */ /* 0x000fea0003800000 */
.L_x_4386:
        /* <DEDUP_REMOVED lines=8> */
.L_x_4389:
[----:B------:R0:W-:Y:S01]  /*7f20*/  STG.E.U8 [R18.64], RZ ;  /* 0x000000ff12007986 */ /* 0x0001e2000c101124 */
[----:B------:R-:W-:Y:S05]  /*7f30*/  BRA `(.L_x_4378) ;  /* 0x000002e000007947 */ /* 0x000fea0003800000 */
.L_x_4388:
[----:B------:R0:W-:Y:S01]  /*7f40*/  STG.E.U16 [R18.64], RZ ;  /* 0x000000ff12007986 */ /* 0x0001e2000c101524 */
[----:B------:R-:W-:Y:S05]  /*7f50*/  BRA `(.L_x_4378) ;  /* 0x000002c000007947 */ /* 0x000fea0003800000 */
.L_x_4385:
        /* <DEDUP_REMOVED lines=10> */
.L_x_4392:
[----:B------:R0:W-:Y:S01]  /*8000*/  STG.E.U8 [R18.64], RZ ;  /* 0x000000ff12007986 */ /* 0x0001e2000c101124 */
[----:B------:R-:W-:Y:S05]  /*8010*/  BRA `(.L_x_4378) ;  /* 0x0000020000007947 */ /* 0x000fea0003800000 */
.L_x_4391:
[----:B------:R0:W-:Y:S01]  /*8020*/  STG.E.U8 [R18.64], RZ ;  /* 0x000000ff12007986 */ /* 0x0001e2000c101124 */
[----:B------:R-:W-:Y:S05]  /*8030*/  BRA `(.L_x_4378) ;  /* 0x000001e000007947 */ /* 0x000fea0003800000 */
.L_x_4390:
[----:B------:R-:W-:-:S13]  /*8040*/  ISETP.NE.AND P0, PT, R0, 0x1c, PT ;  /* 0x0000001c0000780c */ /* 0x000fda0003f05270 */
[----:B------:R-:W-:Y:S05]  /*8050*/  @!P0 BRA `(.L_x_4393) ;  /* 0x000001b000008947 */ /* 0x000fea0003800000 */
[----:B------:R-:W-:-:S13]  /*8060*/  ISETP.NE.AND P0, PT, R0, 0x1d, PT ;  /* 0x0000001d0000780c */ /* 0x000fda0003f05270 */
[----:B------:R-:W-:Y:S05]  /*8070*/  @!P0 BRA `(.L_x_4394) ;  /* 0x0000017000008947 */ /* 0x000fea0003800000 */
[----:B------:R-:W-:-:S13]  /*8080*/  ISETP.NE.AND P0, PT, R0, 0x2c, PT ;  /* 0x0000002c0000780c */ /* 0x000fda0003f05270 */
[----:B------:R0:W-:Y:S01]  /*8090*/  @!P0 STG.E.U8 [R18.64], RZ ;  /* 0x000000ff12008986 */ /* 0x0001e2000c101124 */
[----:B------:R-:W-:Y:S05]  /*80a0*/  @!P0 BRA `(.L_x_4378) ;  /* 0x0000017000008947 */ /* 0x000fea0003800000 */
.L_x_4377:
        /* <DEDUP_REMOVED lines=20> */
.L_x_4394:
[----:B------:R0:W-:Y:S01]  /*81f0*/  STG.E.64 [R18.64], RZ ;  /* 0x000000ff12007986 */ /* 0x0001e2000c101b24 */
[----:B------:R-:W-:Y:S05]  /*8200*/  BRA `(.L_x_4378) ;  /* 0x0000001000007947 */ /* 0x000fea0003800000 */
.L_x_4393:
[----:B------:R0:W-:Y:S02]  /*8210*/  STG.E [R18.64], RZ ;  /* 0x000000ff12007986 */ /* 0x0001e4000c101924 */
.L_x_4378:
[----:B------:R-:W-:-:S04]  /*8220*/  IADD3 R17, R17, 0x80, RZ ;  /* 0x0000008011117810 */ /* 0x000fc80007ffe0ff */
[----:B------:R-:W-:-:S13]  /*8230*/  ISETP.GE.AND P0, PT, R17, c[0x0][0x160], PT ;  /* 0x0000580011007a0c */ /* 0x000fda0003f06270 */
[----:B------:R-:W-:Y:S05]  /*8240*/  @P0 BRA `(.L_x_4326) ;  /* 0x0000407000000947 */ /* 0x000fea0003800000 */
[----:B------:R-:W-:Y:S01]  /*8250*/  ISETP.NE.AND P0, PT, RZ, c[0x0][0x168], PT ;  /* 0x00005a00ff007a0c */ /* 0x000fe20003f05270 */
[----:B0-----:R-:W-:Y:S01]  /*8260*/  HFMA2.MMA R18, -RZ, RZ, 0, 0 ;  /* 0x00000000ff127435 */ /* 0x001fe200000001ff */
        /* <DEDUP_REMOVED lines=12> */
[----:B------:R-:W-:Y:S01]  /*8330*/  MOV R2, RZ ;  /* 0x000000ff00027202 */ /* 0x000fe20000000f00 */
[----:B------:R-:W-:-:S04]  /*8340*/  IMAD.MOV.U32 R6, RZ, RZ, c[0x0][0x168] ;  /* 0x00005a00ff067624 */ /* 0x000fc800078e00ff */
        /* <DEDUP_REMOVED lines=212> */
.L_x_4395:
        /* <DEDUP_REMOVED lines=19> */
.L_x_4399:
[----:B------:R0:W5:Y:S01]  /*91c0*/  LDG.E.U8 R2, [R4.64] ;  /* 0x0000002404027981 */ /* 0x000162000c1e1100 */
[----:B------:R-:W-:Y:S01]  /*91d0*/  IMAD.MOV.U32 R3, RZ, RZ, RZ ;  /* 0x000000ffff037224 */ /* 0x000fe200078e00ff */
[----:B------:R-:W-:Y:S05]  /*91e0*/  BRA `(.L_x_4401) ;  /* 0x00000d5000007947 */ /* 0x000fea0003800000 */
.L_x_4398:
        /* <DEDUP_REMOVED lines=8> */
.L_x_4403:
[----:B------:R-:W2:Y:S02]  /*9270*/  LDG.E R2, [R4.64] ;  /* 0x0000002404027981 */ /* 0x000ea4000c1e1900 */
[----:B--2---:R-:W-:Y:S01]  /*9280*/  SHF.R.S32.HI R3, RZ, 0x1f, R2 ;  /* 0x0000001fff037819 */ /* 0x004fe20000011402 */
[----:B------:R-:W-:Y:S05]  /*9290*/  BRA `(.L_x_4401) ;  /* 0x00000ca000007947 */ /* 0x000fea0003800000 */
.L_x_4402:
[----:B------:R-:W2:Y:S02]  /*92a0*/  LDG.E.S16 R2, [R4.64] ;  /* 0x0000002404027981 */ /* 0x000ea4000c1e1700 */
[----:B--2---:R-:W-:Y:S01]  /*92b0*/  SHF.R.S32.HI R3, RZ, 0x1f, R2 ;  /* 0x0000001fff037819 */ /* 0x004fe20000011402 */
[----:B------:R-:W-:Y:S05]  /*92c0*/  BRA `(.L_x_4401) ;  /* 0x00000c7000007947 */ /* 0x000fea0003800000 */
.L_x_4397:
        /* <DEDUP_REMOVED lines=9> */
.L_x_4405:
[----:B------:R-:W2:Y:S02]  /*9360*/  LDG.E.U16 R4, [R4.64] ;  /* 0x0000002404047981 */ /* 0x000ea4000c1e1500 */
[----:B--2---:R-:W-:-:S06]  /*9370*/  HADD2.F32 R2, -RZ, R4.H0_H0 ;  /* 0x20000004ff027230 */ /* 0x004fcc0000004100 */
[----:B------:R-:W0:Y:S01]  /*9380*/  F2I.S64.TRUNC R2, R2 ;  /* 0x0000000200027311 */ /* 0x000e22000020d900 */
[----:B------:R-:W-:Y:S05]  /*9390*/  BRA `(.L_x_4401) ;  /* 0x00000ba000007947 */ /* 0x000fea0003800000 */
.L_x_4404:
        /* <DEDUP_REMOVED lines=9> */
.L_x_4407:
[----:B------:R-:W2:Y:S02]  /*9430*/  LDG.E.U16 R4, [R4.64] ;  /* 0x0000002404047981 */ /* 0x000ea4000c1e1500 */
[----:B--2---:R-:W-:-:S06]  /*9440*/  HADD2.F32 R2, -RZ, R4.H0_H0 ;  /* 0x20000004ff027230 */ /* 0x004fcc0000004100 */
[----:B------:R-:W0:Y:S01]  /*9450*/  F2I.S64.TRUNC R2, R2 ;  /* 0x0000000200027311 */ /* 0x000e22000020d900 */
[----:B------:R-:W-:Y:S05]  /*9460*/  BRA `(.L_x_4401) ;  /* 0x00000ad000007947 */ /* 0x000fea0003800000 */
.L_x_4406:
[----:B------:R-:W2:Y:S02]  /*9470*/  LDG.E.64 R2, [R4.64] ;  /* 0x0000002404027981 */ /* 0x000ea4000c1e1b00 */
[----:B--2---:R-:W0:Y:S01]  /*9480*/  F2I.S64.F64.TRUNC R2, R2 ;  /* 0x0000000200027311 */ /* 0x004e22000030d900 */
[----:B------:R-:W-:Y:S05]  /*9490*/  BRA `(.L_x_4401) ;  /* 0x00000aa000007947 */ /* 0x000fea0003800000 */
.L_x_4396:
        /* <DEDUP_REMOVED lines=9> */
[----:B------:R-:W-:Y:S01]  /*9530*/  HFMA2.MMA R3, -RZ, RZ, 0, 0 ;  /* 0x00000000ff037435 */ /* 0x000fe200000001ff */
[----:B--2---:R-:W-:-:S04]  /*9540*/  ISETP.NE.AND P0, PT, R4, RZ, PT ;  /* 0x000000ff0400720c */ /* 0x004fc80003f05270 */
[----:B------:R-:W-:Y:S01]  /*9550*/  SEL R2, RZ, 0x1, !P0 ;  /* 0x00000001ff027807 */ /* 0x000fe20004000000 */
[----:B------:R-:W-:Y:S05]  /*9560*/  BRA `(.L_x_4401) ;  /* 0x000009d000007947 */ /* 0x000fea0003800000 */
.L_x_4410:
[----:B------:R-:W2:Y:S02]  /*9570*/  LDG.E.64 R2, [R4.64] ;  /* 0x0000002404027981 */ /* 0x000ea4000c1e1b00 */
[----:B--2---:R-:W0:Y:S01]  /*9580*/  F2I.S64.F64.TRUNC R2, R2 ;  /* 0x0000000200027311 */ /* 0x004e22000030d900 */
[----:B------:R-:W-:Y:S05]  /*9590*/  BRA `(.L_x_4401) ;  /* 0x000009a000007947 */ /* 0x000fea0003800000 */
.L_x_4409:
        /* <DEDUP_REMOVED lines=27> */
.L_x_4412:
        /* <DEDUP_REMOVED lines=14> */
.L_x_4411:
[----:B------:R-:W2:Y:S02]  /*9830*/  LDG.E.U16 R2, [R4.64] ;  /* 0x0000002404027981 */ /* 0x000ea4000c1e1500 */
[----:B--2---:R-:W-:-:S06]  /*9840*/  PRMT R2, RZ, 0x5410, R2 ;  /* 0x00005410ff027816 */ /* 0x004fcc0000000002 */
[----:B------:R-:W0:Y:S01]  /*9850*/  F2I.S64.TRUNC R2, R2 ;  /* 0x0000000200027311 */ /* 0x000e22000020d900 */
[----:B------:R-:W-:Y:S05]  /*9860*/  BRA `(.L_x_4401) ;  /* 0x000006d000007947 */ /* 0x000fea0003800000 */
.L_x_4408:
        /* <DEDUP_REMOVED lines=11> */
.L_x_4415:
[----:B------:R-:W2:Y:S01]  /*9920*/  LDG.E.U8 R4, [R4.64] ;  /* 0x0000002404047981 */ /* 0x000ea2000c1e1100 */
[----:B------:R-:W-:Y:S01]  /*9930*/  BSSY B0, `(.L_x_4416) ;  /* 0x0000018000007945 */ /* 0x000fe20003800000 */
[----:B------:R-:W-:Y:S02]  /*9940*/  MOV R2, RZ ;  /* 0x000000ff00027202 */ /* 0x000fe40000000f00 */
        /* <DEDUP_REMOVED lines=18> */
.L_x_4419:
[----:B------:R-:W-:Y:S05]  /*9a70*/  BSYNC B1 ;  /* 0x0000000000017941 */ /* 0x000fea0003800000 */
.L_x_4418:
[----:B------:R-:W-:Y:S01]  /*9a80*/  IMAD.SHL.U32 R2, R2, 0x100000, RZ ;  /* 0x0010000002027824 */ /* 0x000fe200078e00ff */
[----:B------:R-:W-:-:S04]  /*9a90*/  LEA R3, R0, 0x3b800000, 0x17 ;  /* 0x3b80000000037811 */ /* 0x000fc800078eb8ff */
[----:B------:R-:W-:Y:S02]  /*9aa0*/  LOP3.LUT R2, R3, R2, R4, 0xfe, !PT ;  /* 0x0000000203027212 */ /* 0x000fe400078efe04 */
.L_x_4417:
[----:B------:R-:W-:Y:S05]  /*9ab0*/  BSYNC B0 ;  /* 0x0000000000007941 */ /* 0x000fea0003800000 */
.L_x_4416:
[----:B------:R-:W0:Y:S01]  /*9ac0*/  F2I.S64.TRUNC R2, R2 ;  /* 0x0000000200027311 */ /* 0x000e22000020d900 */
[----:B------:R-:W-:Y:S05]  /*9ad0*/  BRA `(.L_x_4401) ;  /* 0x0000046000007947 */ /* 0x000fea0003800000 */
.L_x_4414:
[----:B------:R-:W2:Y:S01]  /*9ae0*/  LDG.E.U8 R4, [R4.64] ;  /* 0x0000002404047981 */ /* 0x000ea2000c1e1100 */
[----:B------:R-:W-:Y:S01]  /*9af0*/  BSSY B0, `(.L_x_4420) ;  /* 0x0000018000007945 */ /* 0x000fe20003800000 */
[----:B------:R-:W-:Y:S01]  /*9b00*/  HFMA2.MMA R2, -RZ, RZ, 0, 0 ;  /* 0x00000000ff027435 */ /* 0x000fe200000001ff */
        /* <DEDUP_REMOVED lines=18> */
.L_x_4423:
[----:B------:R-:W-:Y:S05]  /*9c30*/  BSYNC B1 ;  /* 0x0000000000017941 */ /* 0x000fea0003800000 */
.L_x_4422:
[----:B------:R-:W-:Y:S01]  /*9c40*/  IMAD.SHL.U32 R2, R2, 0x200000, RZ ;  /* 0x0020000002027824 */ /* 0x000fe200078e00ff */
[----:B------:R-:W-:-:S04]  /*9c50*/  LEA R3, R0, 0x37800000, 0x17 ;  /* 0x3780000000037811 */ /* 0x000fc800078eb8ff */
[----:B------:R-:W-:Y:S02]  /*9c60*/  LOP3.LUT R2, R3, R2, R4, 0xfe, !PT ;  /* 0x0000000203027212 */ /* 0x000fe400078efe04 */
.L_x_4421:
[----:B------:R-:W-:Y:S05]  /*9c70*/  BSYNC B0 ;  /* 0x0000000000007941 */ /* 0x000fea0003800000 */
.L_x_4420:
[----:B------:R-:W0:Y:S01]  /*9c80*/  F2I.S64.TRUNC R2, R2 ;  /* 0x0000000200027311 */ /* 0x000e22000020d900 */
[----:B------:R-:W-:Y:S05]  /*9c90*/  BRA `(.L_x_4401) ;  /* 0x000002a000007947 */ /* 0x000fea0003800000 */
.L_x_4413:
        /* <DEDUP_REMOVED lines=8> */
[----:B------:R-:W-:Y:S02]  /*9d20*/  MOV R2, 0x400000 ;  /* 0x0040000000027802 */ /* 0x000fe40000000f00 */
[----:B--2---:R-:W-:-:S13]  /*9d30*/  ISETP.NE.AND P0, PT, R4, RZ, PT ;  /* 0x000000ff0400720c */ /* 0x004fda0003f05270 */
[----:B------:R-:W-:Y:S05]  /*9d40*/  @!P0 BRA `(.L_x_4427) ;  /* 0x0000003000008947 */ /* 0x000fea0003800000 */
[----:B------:R-:W-:-:S13]  /*9d50*/  ISETP.NE.AND P0, PT, R4, 0xff, PT ;  /* 0x000000ff0400780c */ /* 0x000fda0003f05270 */
[----:B------:R-:W-:Y:S02]  /*9d60*/  @!P0 IMAD.MOV.U32 R2, RZ, RZ, 0x7f800001 ;  /* 0x7f800001ff028424 */ /* 0x000fe400078e00ff */
[----:B------:R-:W-:Y:S02]  /*9d70*/  @P0 IMAD.SHL.U32 R2, R4, 0x800000, RZ ;  /* 0x0080000004020824 */ /* 0x000fe400078e00ff */
.L_x_4427:
[----:B------:R-:W-:Y:S05]  /*9d80*/  BSYNC B0 ;  /* 0x0000000000007941 */ /* 0x000fea0003800000 */
.L_x_4426:
[----:B------:R-:W0:Y:S01]  /*9d90*/  F2I.S64.TRUNC R2, R2 ;  /* 0x0000000200027311 */ /* 0x000e22000020d900 */
[----:B------:R-:W-:Y:S05]  /*9da0*/  BRA `(.L_x_4401) ;  /* 0x0000019000007947 */ /* 0x000fea0003800000 */
.L_x_4400:
        /* <DEDUP_REMOVED lines=21> */
.L_x_4425:
[----:B------:R0:W5:Y:S01]  /*9f00*/  LDG.E.64 R2, [R4.64] ;  /* 0x0000002404027981 */ /* 0x000162000c1e1b00 */
[----:B------:R-:W-:Y:S05]  /*9f10*/  BRA `(.L_x_4401) ;  /* 0x0000002000007947 */ /* 0x000fea0003800000 */
.L_x_4424:
[----:B------:R0:W5:Y:S01]  /*9f20*/  LDG.E R2, [R4.64] ;  /* 0x0000002404027981 */ /* 0x000162000c1e1900 */
[----:B------:R-:W-:-:S03]  /*9f30*/  HFMA2.MMA R3, -RZ, RZ, 0, 0 ;  /* 0x00000000ff037435 */ /* 0x000fc600000001ff */
.L_x_4401:
[----:B------:R-:W-:-:S04]  /*9f40*/  ISETP.NE.U32.AND P0, PT, RZ, c[0x0][0x370], PT ;  /* 0x0000dc00ff007a0c */ /* 0x000fc80003f05070 */
[----:B------:R-:W-:-:S13]  /*9f50*/  ISETP.NE.AND.EX P0, PT, RZ, c[0x0][0x374], PT, P0 ;  /* 0x0000dd00ff007a0c */ /* 0x000fda0003f05300 */
[----:B------:R-:W-:Y:S05]  /*9f60*/  @P0 BRA `(.L_x_4428) ;  /* 0x0000165000000947 */ /* 0x000fea0003800000 */
[----:B------:R-:W-:Y:S01]  /*9f70*/  IMAD.MOV.U32 R0, RZ, RZ, 0x1 ;  /* 0x00000001ff007424 */ /* 0x000fe200078e00ff */
[----:B------:R-:W-:Y:S01]  /*9f80*/  ULDC.64 UR4, c[0x0][0x378] ;  /* 0x0000de0000047ab9 */ /* 0x000fe20000000a00 */
[----:B0-----:R-:W-:Y:S01]  /*9f90*/  IMAD.MOV.U32 R4, RZ, RZ, c[0x0][0x37c] ;  /* 0x0000df00ff047624 */ /* 0x001fe200078e00ff */
        /* <DEDUP_REMOVED lines=24> */
[----:B------:R-:W-:Y:S01]  /*a120*/  IADD3.X R0, R0, -0x1, RZ, P0, !PT ;  /* 0xffffffff00007810 */ /* 0x000fe200007fe4ff */
[----:B------:R-:W-:Y:S01]  /*a130*/  HFMA2.MMA R11, -RZ, RZ, 0, 0 ;  /* 0x00000000ff0b7435 */ /* 0x000fe200000001ff */
[----:B------:R-:W-:Y:S01]  /*a140*/  ISETP.GT.U32.AND P0, PT, R12, RZ, PT ;  /* 0x000000ff0c00720c */ /* 0x000fe20003f04070 */
[----:B------:R-:W-:Y:S01]  /*a150*/  IMAD R5, R2, c[0x0][0x38c], R5 ;  /* 0x0000e30002057a24 */ /* 0x000fe200078e0205 */
[----:B------:R-:W-:Y:S01]  /*a160*/  LEA R14, P1, R8, c[0x0][0x380], 0x3 ;  /* 0x0000e000080e7a11 */ /* 0x000fe200078218ff */
[----:B------:R-:W-:Y:S01]  /*a170*/  IMAD.MOV.U32 R4, RZ, RZ, 0x8 ;  /* 0x00000008ff047424 */ /* 0x000fe200078e00ff */
[----:B------:R-:W-:Y:S01]  /*a180*/  ISETP.GT.AND.EX P0, PT, R0, RZ, PT, P0 ;  /* 0x000000ff0000720c */ /* 0x000fe20003f04300 */
[----:B------:R-:W-:-:S02]  /*a190*/  IMAD.IADD R13, R9, 0x1, R5 ;  /* 0x00000001090d7824 */ /* 0x000fc400078e0205 */
[C---:B------:R-:W-:Y:S02]  /*a1a0*/  IMAD R15, R4.reuse, c[0x0][0x39c], RZ ;  /* 0x0000e700040f7a24 */ /* 0x040fe400078e02ff */
        /* <DEDUP_REMOVED lines=11> */
.L_x_4433:
        /* <DEDUP_REMOVED lines=38> */
[----:B------:R-:W-:Y:S01]  /*a4c0*/  IMAD.X R21, R15, 0x1, R9, P1 ;  /* 0x000000010f157824 */ /* 0x000fe200008e0609 */
[----:B0-----:R-:W-:Y:S02]  /*a4d0*/  IADD3 R22, P1, R20, R4, RZ ;  /* 0x0000000414167210 */ /* 0x001fe40007f3e0ff */
[----:B------:R-:W5:Y:S04]  /*a4e0*/  LDG.E.64 R42, [R84.64+0x48] ;  /* 0x00004824542a7981 */ /* 0x000f68000c1e1b00 */
[----:B------:R0:W5:Y:S01]  /*a4f0*/  LDG.E.64 R40, [R20.64] ;  /* 0x0000002414287981 */ /* 0x000162000c1e1b00 */
[----:B------:R-:W-:-:S02]  /*a500*/  IADD3.X R23, R21, R9, RZ, P1, !PT ;  /* 0x0000000915177210 */ /* 0x000fc40000ffe4ff */
[-C--:B------:R-:W-:Y:S01]  /*a510*/  IADD3 R80, P1, R22, R4.reuse, RZ ;  /* 0x0000000416507210 */ /* 0x080fe20007f3e0ff */
[----:B------:R-:W5:Y:S04]  /*a520*/  LDG.E.64 R38, [R84.64+0x50] ;  /* 0x0000502454267981 */ /* 0x000f68000c1e1b00 */
[----:B------:R0:W5:Y:S01]  /*a530*/  LDG.E.64 R36, [R22.64] ;  /* 0x0000002416247981 */ /* 0x000162000c1e1b00 */
[--C-:B------:R-:W-:Y:S01]  /*a540*/  IMAD.X R81, R23, 0x1, R9.reuse, P1 ;  /* 0x0000000117517824 */ /* 0x100fe200008e0609 */
[-C--:B------:R-:W-:Y:S02]  /*a550*/  IADD3 R82, P1, R80, R4.reuse, RZ ;  /* 0x0000000450527210 */ /* 0x080fe40007f3e0ff */
        /* <DEDUP_REMOVED lines=9> */
[----:B-1----:R-:W5:Y:S01]  /*a5f0*/  LDG.E.64 R24, [R86.64] ;  /* 0x0000002456187981 */ /* 0x002f62000c1e1b00 */
[----:B------:R-:W-:-:S02]  /*a600*/  IADD3.X R89, R87, R9, RZ, P1, !PT ;  /* 0x0000000957597210 */ /* 0x000fc40000ffe4ff */
[----:B------:R-:W-:Y:S01]  /*a610*/  IADD3 R14, P1, R88, R4, RZ ;  /* 0x00000004580e7210 */ /* 0x000fe20007f3e0ff */
        /* <DEDUP_REMOVED lines=76> */
[----:B------:R-:W-:Y:S01]  /*aae0*/  IMAD.X R13, R15, 0x1, R9, P2 ;  /* 0x000000010f0d7824 */ /* 0x000fe200010e0609 */
[----:B------:R-:W-:Y:S05]  /*aaf0*/  @P1 BRA `(.L_x_4433) ;  /* 0xfffff76000001947 */ /* 0x000fea000383ffff */
[----:B------:R-:W-:Y:S05]  /*ab00*/  BSYNC B1 ;  /* 0x0000000000017941 */ /* 0x000fea0003800000 */
.L_x_4432:
[----:B------:R-:W-:Y:S01]  /*ab10*/  ISETP.GT.U32.AND P1, PT, R12, 0x4, PT ;  /* 0x000000040c00780c */ /* 0x000fe20003f24070 */
[----:B------:R-:W-:Y:S03]  /*ab20*/  BSSY B1, `(.L_x_4434) ;  /* 0x000004b000017945 */ /* 0x000fe60003800000 */
[----:B------:R-:W-:-:S13]  /*ab30*/  ISETP.GT.AND.EX P1, PT, R0, RZ, PT, P1 ;  /* 0x000000ff0000720c */ /* 0x000fda0003f24310 */
[----:B------:R-:W-:Y:S05]  /*ab40*/  @!P1 BRA `(.L_x_4435) ;  /* 0x0000048000009947 */ /* 0x000fea0003800000 */
[C---:B------:R-:W-:Y:S02]  /*ab50*/  LEA R42, P0, R8.reuse, c[0x0][0x390], 0x3 ;  /* 0x0000e400082a7a11 */ /* 0x040fe400078018ff */
[----:B------:R-:W-:Y:S02]  /*ab60*/  MOV R15, R13 ;  /* 0x0000000d000f7202 */ /* 0x000fe40000000f00 */
[----:B------:R-:W-:Y:S02]  /*ab70*/  LEA.HI.X R43, R8, c[0x0][0x394], R11, 0x3, P0 ;  /* 0x0000e500082b7a11 */ /* 0x000fe400000f1c0b */
[-C--:B------:R-:W-:Y:S01]  /*ab80*/  IADD3 R20, P0, R14, R4.reuse, RZ ;  /* 0x000000040e147210 */ /* 0x080fe20007f1e0ff */
[----:B------:R0:W2:Y:S04]  /*ab90*/  LDG.E.64 R40, [R14.64] ;  /* 0x000000240e287981 */ /* 0x0000a8000c1e1b00 */
[----:B------:R-:W2:Y:S01]  /*aba0*/  LDG.E.64 R44, [R42.64] ;  /* 0x000000242a2c7981 */ /* 0x000ea2000c1e1b00 */
[----:B------:R-:W-:Y:S01]  /*abb0*/  IMAD.X R21, R13, 0x1, R9, P0 ;  /* 0x000000010d157824 */ /* 0x000fe200000e0609 */
[----:B------:R-:W-:-:S02]  /*abc0*/  IADD3 R22, P0, R20, R4, RZ ;  /* 0x0000000414167210 */ /* 0x000fc40007f1e0ff */
[----:B------:R-:W3:Y:S04]  /*abd0*/  LDG.E.64 R48, [R42.64+0x8] ;  /* 0x000008242a307981 */ /* 0x000ee8000c1e1b00 */
[----:B------:R1:W3:Y:S01]  /*abe0*/  LDG.E.64 R46, [R20.64] ;  /* 0x00000024142e7981 */ /* 0x0002e2000c1e1b00 */
[--C-:B------:R-:W-:Y:S01]  /*abf0*/  IMAD.X R23, R21, 0x1, R9.reuse, P0 ;  /* 0x0000000115177824 */ /* 0x100fe200000e0609 */
[-C--:B------:R-:W-:Y:S02]  /*ac00*/  IADD3 R24, P0, R22, R4.reuse, RZ ;  /* 0x0000000416187210 */ /* 0x080fe40007f1e0ff */
[----:B------:R-:W4:Y:S04]  /*ac10*/  LDG.E.64 R52, [R42.64+0x10] ;  /* 0x000010242a347981 */ /* 0x000f28000c1e1b00 */
[----:B------:R5:W4:Y:S01]  /*ac20*/  LDG.E.64 R50, [R22.64] ;  /* 0x0000002416327981 */ /* 0x000b22000c1e1b00 */
[----:B------:R-:W-:Y:S01]  /*ac30*/  IMAD.X R25, R23, 0x1, R9, P0 ;  /* 0x0000000117197824 */ /* 0x000fe200000e0609 */
[----:B------:R-:W-:-:S02]  /*ac40*/  IADD3 R54, P0, R24, R4, RZ ;  /* 0x0000000418367210 */ /* 0x000fc40007f1e0ff */
[----:B------:R-:W4:Y:S04]  /*ac50*/  LDG.E.64 R38, [R42.64+0x18] ;  /* 0x000018242a267981 */ /* 0x000f28000c1e1b00 */
[----:B------:R0:W4:Y:S01]  /*ac60*/  LDG.E.64 R36, [R24.64] ;  /* 0x0000002418247981 */ /* 0x000122000c1e1b00 */
[----:B------:R-:W-:Y:S02]  /*ac70*/  IADD3.X R55, R25, R9, RZ, P0, !PT ;  /* 0x0000000919377210 */ /* 0x000fe400007fe4ff */
[-C--:B------:R-:W-:Y:S01]  /*ac80*/  IADD3 R56, P0, R54, R4.reuse, RZ ;  /* 0x0000000436387210 */ /* 0x080fe20007f1e0ff */
[----:B------:R-:W4:Y:S04]  /*ac90*/  LDG.E.64 R34, [R42.64+0x20] ;  /* 0x000020242a227981 */ /* 0x000f28000c1e1b00 */
[----:B------:R-:W4:Y:S01]  /*aca0*/  LDG.E.64 R32, [R54.64] ;  /* 0x0000002436207981 */ /* 0x000f22000c1e1b00 */
[----:B------:R-:W-:Y:S01]  /*acb0*/  IMAD.X R57, R55, 0x1, R9, P0 ;  /* 0x0000000137397824 */ /* 0x000fe200000e0609 */
[----:B------:R-:W-:-:S02]  /*acc0*/  IADD3 R58, P0, R56, R4, RZ ;  /* 0x00000004383a7210 */ /* 0x000fc40007f1e0ff */
[----:B------:R-:W4:Y:S04]  /*acd0*/  LDG.E.64 R30, [R42.64+0x28] ;  /* 0x000028242a1e7981 */ /* 0x000f28000c1e1b00 */
[----:B------:R-:W4:Y:S01]  /*ace0*/  LDG.E.64 R28, [R56.64] ;  /* 0x00000024381c7981 */ /* 0x000f22000c1e1b00 */
[--C-:B------:R-:W-:Y:S01]  /*acf0*/  IMAD.X R59, R57, 0x1, R9.reuse, P0 ;  /* 0x00000001393b7824 */ /* 0x100fe200000e0609 */
[----:B0-----:R-:W-:Y:S02]  /*ad00*/  IADD3 R14, P0, R58, R4, RZ ;  /* 0x000000043a0e7210 */ /* 0x001fe40007f1e0ff */
[----:B------:R-:W4:Y:S04]  /*ad10*/  LDG.E.64 R26, [R42.64+0x30] ;  /* 0x000030242a1a7981 */ /* 0x000f28000c1e1b00 */
[----:B------:R-:W4:Y:S01]  /*ad20*/  LDG.E.64 R24, [R58.64] ;  /* 0x000000243a187981 */ /* 0x000f22000c1e1b00 */
[----:B------:R-:W-:-:S03]  /*ad30*/  IMAD.X R15, R59, 0x1, R9, P0 ;  /* 0x000000013b0f7824 */ /* 0x000fc600000e0609 */
[----:B-----5:R-:W5:Y:S04]  /*ad40*/  LDG.E.64 R22, [R42.64+0x38] ;  /* 0x000038242a167981 */ /* 0x020f68000c1e1b00 */
[----:B-1----:R0:W5:Y:S01]  /*ad50*/  LDG.E.64 R20, [R14.64] ;  /* 0x000000240e147981 */ /* 0x002162000c1e1b00 */
[----:B------:R-:W-:Y:S02]  /*ad60*/  IADD3 R12, P3, R12, -0x8, RZ ;  /* 0xfffffff80c0c7810 */ /* 0x000fe40007f7e0ff */
[----:B------:R-:W-:Y:S02]  /*ad70*/  IADD3 R8, P2, R8, 0x8, RZ ;  /* 0x0000000808087810 */ /* 0x000fe40007f5e0ff */
[----:B------:R-:W-:Y:S02]  /*ad80*/  PLOP3.LUT P0, PT, PT, PT, PT, 0x8, 0x0 ;  /* 0x000000000000781c */ /* 0x000fe40003f0e170 */
[----:B0-----:R-:W-:-:S02]  /*ad90*/  IADD3 R14, P1, R14, R4, RZ ;  /* 0x000000040e0e7210 */ /* 0x001fc40007f3e0ff */
[----:B------:R-:W-:Y:S02]  /*ada0*/  IADD3.X R0, R0, -0x1, RZ, P3, !PT ;  /* 0xffffffff00007810 */ /* 0x000fe40001ffe4ff */
[----:B------:R-:W-:Y:S01]  /*adb0*/  IADD3.X R11, RZ, R11, RZ, P2, !PT ;  /* 0x0000000bff0b7210 */ /* 0x000fe200017fe4ff */
        /* <DEDUP_REMOVED lines=31> */
[----:B------:R-:W-:Y:S02]  /*afb0*/  IMAD.IADD R7, R7, 0x1, R13 ;  /* 0x0000000107077824 */ /* 0x000fe400078e020d */
[----:B------:R-:W-:Y:S02]  /*afc0*/  IMAD.X R13, R15, 0x1, R9, P1 ;  /* 0x000000010f0d7824 */ /* 0x000fe400008e0609 */
.L_x_4435:
[----:B------:R-:W-:Y:S05]  /*afd0*/  BSYNC B1 ;  /* 0x0000000000017941 */ /* 0x000fea0003800000 */
.L_x_4434:
[----:B------:R-:W-:-:S04]  /*afe0*/  ISETP.NE.U32.AND P1, PT, R12, RZ, PT ;  /* 0x000000ff0c00720c */ /* 0x000fc80003f25070 */
[----:B------:R-:W-:-:S13]  /*aff0*/  ISETP.NE.OR.EX P0, PT, R0, RZ, P0, P1 ;  /* 0x000000ff0000720c */ /* 0x000fda0000705710 */
[----:B------:R-:W-:Y:S05]  /*b000*/  @!P0 BRA `(.L_x_4436) ;  /* 0x000002a000008947 */ /* 0x000fea0003800000 */
.L_x_4431:
        /* <DEDUP_REMOVED lines=10> */
[----:B------:R-:W-:Y:S02]  /*b0b0*/  IADD3.X R39, R37, R9, RZ, P0, !PT ;  /* 0x0000000925277210 */ /* 0x000fe400007fe4ff */
[----:B------:R-:W-:Y:S01]  /*b0c0*/  IADD3 R40, P0, R38, R4, RZ ;  /* 0x0000000426287210 */ /* 0x000fe20007f1e0ff */
        /* <DEDUP_REMOVED lines=30> */
.L_x_4436:
[----:B------:R-:W-:Y:S05]  /*b2b0*/  BSYNC B0 ;  /* 0x0000000000007941 */ /* 0x000fea0003800000 */
.L_x_4430:
        /* <DEDUP_REMOVED lines=8> */
[----:B------:R-:W-:-:S03]  /*b340*/  IMAD R9, R11, c[0x0][0x398], RZ ;  /* 0x0000e6000b097a24 */ /* 0x000fc600078e02ff */
[----:B------:R-:W-:Y:S01]  /*b350*/  IADD3 R5, R5, R13, RZ ;  /* 0x0000000d05057210 */ /* 0x000fe20007ffe0ff */
[----:B------:R-:W-:-:S04]  /*b360*/  IMAD R9, R8, c[0x0][0x39c], R9 ;  /* 0x0000e70008097a24 */ /* 0x000fc800078e0209 */
        /* <DEDUP_REMOVED lines=37> */
.L_x_4428:
[----:B0----5:R-:W-:-:S04]  /*b5c0*/  LEA R6, P0, R2, c[0x0][0x370], 0x3 ;  /* 0x0000dc0002067a11 */ /* 0x021fc800078018ff */
[----:B------:R-:W-:-:S06]  /*b5d0*/  LEA.HI.X R7, R2, c[0x0][0x374], R3, 0x3, P0 ;  /* 0x0000dd0002077a11 */ /* 0x000fcc00000f1c03 */
[----:B------:R-:W5:Y:S03]  /*b5e0*/  LDG.E.64 R6, [R6.64] ;  /* 0x0000002406067981 */ /* 0x000f66000c1e1b00 */
.L_x_4429:
        /* <DEDUP_REMOVED lines=24> */
.L_x_4438:
        /* <DEDUP_REMOVED lines=23> */
.L_x_4437:
[----:B0-----:R-:W-:Y:S05]  /*b8e0*/  @!P0 BRA `(.L_x_4439) ;  /* 0x0000018000008947 */ /* 0x001fea0003800000 */
[----:B------:R-:W-:Y:S02]  /*b8f0*/  BSSY B0, `(.L_x_4439) ;  /* 0x0000017000007945 */ /* 0x000fe40003800000 */
.L_x_4440:
        /* <DEDUP_REMOVED lines=23> */
.L_x_4439:
        /* <DEDUP_REMOVED lines=28> */
.L_x_4444:
[----:B------:R0:W-:Y:S01]  /*bc30*/  STG.E.U8 [R18.64], RZ ;  /* 0x000000ff12007986 */ /* 0x0001e2000c101124 */
[----:B------:R-:W-:Y:S05]  /*bc40*/  BRA `(.L_x_4446) ;  /* 0x0000066000007947 */ /* 0x000fea0003800000 */
.L_x_4443:
        /* <DEDUP_REMOVED lines=8> */
.L_x_4448:
[----:B------:R0:W-:Y:S01]  /*bcd0*/  STG.E [R18.64], RZ ;  /* 0x000000ff12007986 */ /* 0x0001e2000c101924 */
[----:B------:R-:W-:Y:S05]  /*bce0*/  BRA `(.L_x_4446) ;  /* 0x000005c000007947 */ /* 0x000fea0003800000 */
.L_x_4447:
[----:B------:R0:W-:Y:S01]  /*bcf0*/  STG.E.U16 [R18.64], RZ ;  /* 0x000000ff12007986 */ /* 0x0001e2000c101524 */
[----:B------:R-:W-:Y:S05]  /*bd00*/  BRA `(.L_x_4446) ;  /* 0x000005a000007947 */ /* 0x000fea0003800000 */
.L_x_4442:
        /* <DEDUP_REMOVED lines=8> */
.L_x_4450:
[----:B------:R0:W-:Y:S01]  /*bd90*/  STG.E.U16 [R18.64], RZ ;  /* 0x000000ff12007986 */ /* 0x0001e2000c101524 */
[----:B------:R-:W-:Y:S05]  /*bda0*/  BRA `(.L_x_4446) ;  /* 0x0000050000007947 */ /* 0x000fea0003800000 */
.L_x_4449:
        /* <DEDUP_REMOVED lines=8> */
.L_x_4452:
[----:B------:R0:W-:Y:S01]  /*be30*/  STG.E [R18.64], RZ ;  /* 0x000000ff12007986 */ /* 0x0001e2000c101924 */
[----:B------:R-:W-:Y:S05]  /*be40*/  BRA `(.L_x_4446) ;  /* 0x0000046000007947 */ /* 0x000fea0003800000 */
.L_x_4451:
[----:B------:R0:W-:Y:S01]  /*be50*/  STG.E.64 [R18.64], RZ ;  /* 0x000000ff12007986 */ /* 0x0001e2000c101b24 */
[----:B------:R-:W-:Y:S05]  /*be60*/  BRA `(.L_x_4446) ;  /* 0x0000044000007947 */ /* 0x000fea0003800000 */
.L_x_4441:
        /* <DEDUP_REMOVED lines=10> */
.L_x_4455:
[----:B------:R0:W-:Y:S01]  /*bf10*/  STG.E.128 [R18.64], RZ ;  /* 0x000000ff12007986 */ /* 0x0001e2000c101d24 */
[----:B------:R-:W-:Y:S05]  /*bf20*/  BRA `(.L_x_4446) ;  /* 0x0000038000007947 */ /* 0x000fea0003800000 */
.L_x_4454:
        /* <DEDUP_REMOVED lines=8> */
.L_x_4457:
[----:B------:R0:W-:Y:S01]  /*bfb0*/  STG.E.U8 [R18.64], RZ ;  /* 0x000000ff12007986 */ /* 0x0001e2000c101124 */
[----:B------:R-:W-:Y:S05]  /*bfc0*/  BRA `(.L_x_4446) ;  /* 0x000002e000007947 */ /* 0x000fea0003800000 */
.L_x_4456:
[----:B------:R0:W-:Y:S01]  /*bfd0*/  STG.E.U16 [R18.64], RZ ;  /* 0x000000ff12007986 */ /* 0x0001e2000c101524 */
[----:B------:R-:W-:Y:S05]  /*bfe0*/  BRA `(.L_x_4446) ;  /* 0x000002c000007947 */ /* 0x000fea0003800000 */
.L_x_4453:
        /* <DEDUP_REMOVED lines=10> */
.L_x_4460:
[----:B------:R0:W-:Y:S01]  /*c090*/  STG.E.U8 [R18.64], RZ ;  /* 0x000000ff12007986 */ /* 0x0001e2000c101124 */
[----:B------:R-:W-:Y:S05]  /*c0a0*/  BRA `(.L_x_4446) ;  /* 0x0000020000007947 */ /* 0x000fea0003800000 */
.L_x_4459:
[----:B------:R0:W-:Y:S01]  /*c0b0*/  STG.E.U8 [R18.64], RZ ;  /* 0x000000ff12007986 */ /* 0x0001e2000c101124 */
[----:B------:R-:W-:Y:S05]  /*c0c0*/  BRA `(.L_x_4446) ;  /* 0x000001e000007947 */ /* 0x000fea0003800000 */
.L_x_4458:
[----:B------:R-:W-:-:S13]  /*c0d0*/  ISETP.NE.AND P0, PT, R0, 0x1c, PT ;  /* 0x0000001c0000780c */ /* 0x000fda0003f05270 */
[----:B------:R-:W-:Y:S05]  /*c0e0*/  @!P0 BRA `(.L_x_4461) ;  /* 0x000001b000008947 */ /* 0x000fea0003800000 */
[----:B------:R-:W-:-:S13]  /*c0f0*/  ISETP.NE.AND P0, PT, R0, 0x1d, PT ;  /* 0x0000001d0000780c */ /* 0x000fda0003f05270 */
[----:B------:R-:W-:Y:S05]  /*c100*/  @!P0 BRA `(.L_x_4462) ;  /* 0x0000017000008947 */ /* 0x000fea0003800000 */
[----:B------:R-:W-:-:S13]  /*c110*/  ISETP.NE.AND P0, PT, R0, 0x2c, PT ;  /* 0x0000002c0000780c */ /* 0x000fda0003f05270 */
[----:B------:R0:W-:Y:S01]  /*c120*/  @!P0 STG.E.U8 [R18.64], RZ ;  /* 0x000000ff12008986 */ /* 0x0001e2000c101124 */
[----:B------:R-:W-:Y:S05]  /*c130*/  @!P0 BRA `(.L_x_4446) ;  /* 0x0000017000008947 */ /* 0x000fea0003800000 */
.L_x_4445:
        /* <DEDUP_REMOVED lines=20> */
.L_x_4462:
[----:B------:R0:W-:Y:S01]  /*c280*/  STG.E.64 [R18.64], RZ ;  /* 0x000000ff12007986 */ /* 0x0001e2000c101b24 */
[----:B------:R-:W-:Y:S05]  /*c290*/  BRA `(.L_x_4446) ;  /* 0x0000001000007947 */ /* 0x000fea0003800000 */
.L_x_4461:
[----:B------:R0:W-:Y:S02]  /*c2a0*/  STG.E [R18.64], RZ ;  /* 0x000000ff12007986 */ /* 0x0001e4000c101924 */
.L_x_4446:
[----:B------:R-:W-:Y:S02]  /*c2b0*/  IADD3 R17, R17, 0x80, RZ ;  /* 0x0000008011117810 */ /* 0x000fe40007ffe0ff */
.L_x_4326:
[----:B------:R-:W-:Y:S05]  /*c2c0*/  BSYNC B6 ;  /* 0x0000000000067941 */ /* 0x000fea0003800000 */
.L_x_4325:
[----:B------:R-:W-:-:S13]  /*c2d0*/  ISETP.GE.AND P0, PT, R17, c[0x0][0x160], PT ;  /* 0x0000580011007a0c */ /* 0x000fda0003f06270 */
[----:B------:R-:W-:Y:S05]  /*c2e0*/  @P0 EXIT ;  /* 0x000000000000094d */ /* 0x000fea0003800000 */
        /* <DEDUP_REMOVED lines=228> */
.L_x_4463:
[----:B------:R-:W1:Y:S01]  /*d130*/  LDC.U8 R3, c[0x0][0x3c9] ;  /* 0x0000f240ff037b82 */ /* 0x000e620000000000 */
[----:B------:R-:W-:Y:S02]  /*d140*/  IADD3 R16, P0, R16, c[0x0][0x360], RZ ;  /* 0x0000d80010107a10 */ /* 0x000fe40007f1e0ff */
[----:B------:R-:W-:-:S03]  /*d150*/  IADD3 R4, P1, R0, c[0x0][0x368], RZ ;  /* 0x0000da0000047a10 */ /* 0x000fc60007f3e0ff */
[----:B------:R-:W-:Y:S02]  /*d160*/  IMAD.X R17, RZ, RZ, c[0x0][0x364], P0 ;  /* 0x0000d900ff117624 */ /* 0x000fe400000e06ff */
[----:B------:R-:W-:Y:S01]  /*d170*/  IMAD.X R5, RZ, RZ, c[0x0][0x36c], P1 ;  /* 0x0000db00ff057624 */ /* 0x000fe200008e06ff */
[----:B-1----:R-:W-:-:S04]  /*d180*/  PRMT R2, R3, 0x9910, RZ ;  /* 0x0000991003027816 */ /* 0x002fc800000000ff */
        /* <DEDUP_REMOVED lines=13> */
.L_x_4467:
[----:B------:R1:W5:Y:S01]  /*d260*/  LDG.E.U8 R2, [R4.64] ;  /* 0x0000002404027981 */ /* 0x000362000c1e1100 */
[----:B------:R-:W-:Y:S01]  /*d270*/  IMAD.MOV.U32 R3, RZ, RZ, RZ ;  /* 0x000000ffff037224 */ /* 0x000fe200078e00ff */
[----:B------:R-:W-:Y:S05]  /*d280*/  BRA `(.L_x_4469) ;  /* 0x00000d5000007947 */ /* 0x000fea0003800000 */
.L_x_4466:
        /* <DEDUP_REMOVED lines=8> */
.L_x_4471:
[----:B------:R-:W2:Y:S02]  /*d310*/  LDG.E R2, [R4.64] ;  /* 0x0000002404027981 */ /* 0x000ea4000c1e1900 */
[----:B--2---:R-:W-:Y:S01]  /*d320*/  SHF.R.S32.HI R3, RZ, 0x1f, R2 ;  /* 0x0000001fff037819 */ /* 0x004fe20000011402 */
[----:B------:R-:W-:Y:S05]  /*d330*/  BRA `(.L_x_4469) ;  /* 0x00000ca000007947 */ /* 0x000fea0003800000 */
.L_x_4470:
[----:B------:R-:W2:Y:S02]  /*d340*/  LDG.E.S16 R2, [R4.64] ;  /* 0x0000002404027981 */ /* 0x000ea4000c1e1700 */
[----:B--2---:R-:W-:Y:S01]  /*d350*/  SHF.R.S32.HI R3, RZ, 0x1f, R2 ;  /* 0x0000001fff037819 */ /* 0x004fe20000011402 */
[----:B------:R-:W-:Y:S05]  /*d360*/  BRA `(.L_x_4469) ;  /* 0x00000c7000007947 */ /* 0x000fea0003800000 */
.L_x_4465:
[----:B------:R-:W-:-:S13]  /*d370*/  ISETP.GT.AND P0, PT, R2, 0x6, PT ;  /* 0x000000060200780c */ /* 0x000fda0003f04270 */
[----:B------:R-:W-:Y:S05]  /*d380*/  @P0 BRA `(.L_x_4472) ;  /* 0x000000b000000947 */ /* 0x000fea0003800000 */
[----:B------:R-:W-:-:S13]  /*d390*/  ISETP.NE.AND P0, PT, R2, 0x5, PT ;  /* 0x000000050200780c */ /* 0x000fda0003f05270 */
[----:B------:R-:W-:Y:S05]  /*d3a0*/  @!P0 BRA `(.L_x_4473) ;  /* 0x0000005000008947 */ /* 0x000fea0003800000 */
[----:B------:R-:W-:-:S13]  /*d3b0*/  ISETP.NE.AND P0, PT, R2, 0x6, PT ;  /* 0x000000060200780c */ /* 0x000fda0003f05270 */
[----:B------:R-:W-:Y:S05]  /*d3c0*/  @P0 BRA `(.L_x_4468) ;  /* 0x00000a8000000947 */ /* 0x000fea0003800000 */
[----:B------:R-:W2:Y:S02]  /*d3d0*/  LDG.E R2, [R4.64] ;  /* 0x0000002404027981 */ /* 0x000ea4000c1e1900 */
[----:B--2---:R-:W1:Y:S01]  /*d3e0*/  F2I.S64.TRUNC R2, R2 ;  /* 0x0000000200027311 */ /* 0x004e62000020d900 */
[----:B------:R-:W-:Y:S05]  /*d3f0*/  BRA `(.L_x_4469) ;  /* 0x00000be000007947 */ /* 0x000fea0003800000 */
.L_x_4473:
[----:B------:R-:W2:Y:S02]  /*d400*/  LDG.E.U16 R4, [R4.64] ;  /* 0x0000002404047981 */ /* 0x000ea4000c1e1500 */
[----:B--2---:R-:W-:-:S06]  /*d410*/  HADD2.F32 R2, -RZ, R4.H0_H0 ;  /* 0x20000004ff027230 */ /* 0x004fcc0000004100 */
[----:B------:R-:W1:Y:S01]  /*d420*/  F2I.S64.TRUNC R2, R2 ;  /* 0x0000000200027311 */ /* 0x000e62000020d900 */
[----:B------:R-:W-:Y:S05]  /*d430*/  BRA `(.L_x_4469) ;  /* 0x00000ba000007947 */ /* 0x000fea0003800000 */
.L_x_4472:
[----:B------:R-:W-:-:S13]  /*d440*/  ISETP.NE.AND P0, PT, R2, 0x7, PT ;  /* 0x000000070200780c */ /* 0x000fda0003f05270 */
[----:B------:R-:W-:Y:S05]  /*d450*/  @!P0 BRA `(.L_x_4474) ;  /* 0x000000b000008947 */ /* 0x000fea0003800000 */
[----:B------:R-:W-:-:S13]  /*d460*/  ISETP.NE.AND P0, PT, R2, 0x8, PT ;  /* 0x000000080200780c */ /* 0x000fda0003f05270 */
[----:B------:R-:W-:Y:S05]  /*d470*/  @!P0 BRA `(.L_x_4475) ;  /* 0x0000005000008947 */ /* 0x000fea0003800000 */
[----:B------:R-:W-:-:S13]  /*d480*/  ISETP.NE.AND P0, PT, R2, 0x9, PT ;  /* 0x000000090200780c */ /* 0x000fda0003f05270 */
[----:B------:R-:W-:Y:S05]  /*d490*/  @P0 BRA `(.L_x_4468) ;  /* 0x000009b000000947 */ /* 0x000fea0003800000 */
[----:B------:R-:W2:Y:S02]  /*d4a0*/  LDG.E R2, [R4.64] ;  /* 0x0000002404027981 */ /* 0x000ea4000c1e1900 */
[----:B--2---:R-:W1:Y:S01]  /*d4b0*/  F2I.S64.TRUNC R2, R2 ;  /* 0x0000000200027311 */ /* 0x004e62000020d900 */
[----:B------:R-:W-:Y:S05]  /*d4c0*/  BRA `(.L_x_4469) ;  /* 0x00000b1000007947 */ /* 0x000fea0003800000 */
.L_x_4475:
[----:B------:R-:W2:Y:S02]  /*d4d0*/  LDG.E.U16 R4, [R4.64] ;  /* 0x0000002404047981 */ /* 0x000ea4000c1e1500 */
[----:B--2---:R-:W-:-:S06]  /*d4e0*/  HADD2.F32 R2, -RZ, R4.H0_H0 ;  /* 0x20000004ff027230 */ /* 0x004fcc0000004100 */
[----:B------:R-:W1:Y:S01]  /*d4f0*/  F2I.S64.TRUNC R2, R2 ;  /* 0x0000000200027311 */ /* 0x000e62000020d900 */
[----:B------:R-:W-:Y:S05]  /*d500*/  BRA `(.L_x_4469) ;  /* 0x00000ad000007947 */ /* 0x000fea0003800000 */
.L_x_4474:
[----:B------:R-:W2:Y:S02]  /*d510*/  LDG.E.64 R2, [R4.64] ;  /* 0x0000002404027981 */ /* 0x000ea4000c1e1b00 */
[----:B--2---:R-:W1:Y:S01]  /*d520*/  F2I.S64.F64.TRUNC R2, R2 ;  /* 0x0000000200027311 */ /* 0x004e62000030d900 */
[----:B------:R-:W-:Y:S05]  /*d530*/  BRA `(.L_x_4469) ;  /* 0x00000aa000007947 */ /* 0x000fea0003800000 */
.L_x_4464:
        /* <DEDUP_REMOVED lines=13> */
.L_x_4478:
[----:B------:R-:W2:Y:S02]  /*d610*/  LDG.E.64 R2, [R4.64] ;  /* 0x0000002404027981 */ /* 0x000ea4000c1e1b00 */
[----:B--2---:R-:W1:Y:S01]  /*d620*/  F2I.S64.F64.TRUNC R2, R2 ;  /* 0x0000000200027311 */ /* 0x004e62000030d900 */
[----:B------:R-:W-:Y:S05]  /*d630*/  BRA `(.L_x_4469) ;  /* 0x000009a000007947 */ /* 0x000fea0003800000 */
.L_x_4477:
        /* <DEDUP_REMOVED lines=10> */
[----:B------:R-:W1:Y:S01]  /*d6e0*/  FLO.U32 R3, R2 ;  /* 0x0000000200037300 */ /* 0x000e6200000e0000 */
[----:B------:R-:W-:-:S04]  /*d6f0*/  IADD3 R6, R2, 0x1000000, RZ ;  /* 0x0100000002067810 */ /* 0x000fc80007ffe0ff */
[----:B------:R-:W-:Y:S02]  /*d700*/  SHF.R.S32.HI R6, RZ, 0x8, R6 ;  /* 0x00000008ff067819 */ /* 0x000fe40000011406 */
[----:B-1----:R-:W-:-:S04]  /*d710*/  IADD3 R3, -R3, 0x1f, RZ ;  /* 0x0000001f03037810 */ /* 0x002fc80007ffe1ff */
        /* <DEDUP_REMOVED lines=11> */
[----:B------:R-:W1:Y:S01]  /*d7d0*/  F2I.S64.TRUNC R2, R3 ;  /* 0x0000000300027311 */ /* 0x000e62000020d900 */
[----:B------:R-:W-:Y:S05]  /*d7e0*/  BRA `(.L_x_4469) ;  /* 0x000007f000007947 */ /* 0x000fea0003800000 */
.L_x_4480:
        /* <DEDUP_REMOVED lines=12> */
[----:B------:R-:W1:Y:S01]  /*d8b0*/  F2I.S64.TRUNC R2, R2 ;  /* 0x0000000200027311 */ /* 0x000e62000020d900 */
[----:B------:R-:W-:Y:S05]  /*d8c0*/  BRA `(.L_x_4469) ;  /* 0x0000071000007947 */ /* 0x000fea0003800000 */
.L_x_4479:
[----:B------:R-:W2:Y:S02]  /*d8d0*/  LDG.E.U16 R2, [R4.64] ;  /* 0x0000002404027981 */ /* 0x000ea4000c1e1500 */
[----:B--2---:R-:W-:-:S06]  /*d8e0*/  PRMT R2, RZ, 0x5410, R2 ;  /* 0x00005410ff027816 */ /* 0x004fcc0000000002 */
[----:B------:R-:W1:Y:S01]  /*d8f0*/  F2I.S64.TRUNC R2, R2 ;  /* 0x0000000200027311 */ /* 0x000e62000020d900 */
[----:B------:R-:W-:Y:S05]  /*d900*/  BRA `(.L_x_4469) ;  /* 0x000006d000007947 */ /* 0x000fea0003800000 */
.L_x_4476:
        /* <DEDUP_REMOVED lines=11> */
.L_x_4483:
        /* <DEDUP_REMOVED lines=15> */
[----:B------:R-:W1:Y:S02]  /*dab0*/  FLO.U32 R3, R2 ;  /* 0x0000000200037300 */ /* 0x000e6400000e0000 */
[----:B-1----:R-:W-:-:S04]  /*dac0*/  IADD3 R3, -R3, 0x1f, RZ ;  /* 0x0000001f03037810 */ /* 0x002fc80007ffe1ff */
[----:B------:R-:W-:Y:S02]  /*dad0*/  IADD3 R5, R3, -0x1c, RZ ;  /* 0xffffffe403057810 */ /* 0x000fe40007ffe0ff */
[----:B------:R-:W-:Y:S02]  /*dae0*/  IADD3 R0, R0, 0x1d, -R3 ;  /* 0x0000001d00007810 */ /* 0x000fe40007ffe803 */
[----:B------:R-:W-:-:S04]  /*daf0*/  SHF.L.U32 R5, R2, R5, RZ ;  /* 0x0000000502057219 */ /* 0x000fc800000006ff */
[----:B------:R-:W-:Y:S02]  /*db00*/  LOP3.LUT R2, R5, 0x7, RZ, 0xc0, !PT ;  /* 0x0000000705027812 */ /* 0x000fe400078ec0ff */
.L_x_4487:
[----:B------:R-:W-:Y:S05]  /*db10*/  BSYNC B1 ;  /* 0x0000000000017941 */ /* 0x000fea0003800000 */
.L_x_4486:
[----:B------:R-:W-:Y:S01]  /*db20*/  IMAD.SHL.U32 R2, R2, 0x100000, RZ ;  /* 0x0010000002027824 */ /* 0x000fe200078e00ff */
[----:B------:R-:W-:-:S04]  /*db30*/  LEA R3, R0, 0x3b800000, 0x17 ;  /* 0x3b80000000037811 */ /* 0x000fc800078eb8ff */
[----:B------:R-:W-:Y:S02]  /*db40*/  LOP3.LUT R2, R3, R2, R4, 0xfe, !PT ;  /* 0x0000000203027212 */ /* 0x000fe400078efe04 */
.L_x_4485:
[----:B------:R-:W-:Y:S05]  /*db50*/  BSYNC B0 ;  /* 0x0000000000007941 */ /* 0x000fea0003800000 */
.L_x_4484:
[----:B------:R-:W1:Y:S01]  /*db60*/  F2I.S64.TRUNC R2, R2 ;  /* 0x0000000200027311 */ /* 0x000e62000020d900 */
[----:B------:R-:W-:Y:S05]  /*db70*/  BRA `(.L_x_4469) ;  /* 0x0000046000007947 */ /* 0x000fea0003800000 */
.L_x_4482:
        /* <DEDUP_REMOVED lines=21> */
.L_x_4491:
[----:B------:R-:W-:Y:S05]  /*dcd0*/  BSYNC B1 ;  /* 0x0000000000017941 */ /* 0x000fea0003800000 */
.L_x_4490:
[----:B------:R-:W-:Y:S01]  /*dce0*/  IMAD.SHL.U32 R2, R2, 0x200000, RZ ;  /* 0x0020000002027824 */ /* 0x000fe200078e00ff */
[----:B------:R-:W-:-:S04]  /*dcf0*/  LEA R3, R0, 0x37800000, 0x17 ;  /* 0x3780000000037811 */ /* 0x000fc800078eb8ff */
[----:B------:R-:W-:Y:S02]  /*dd00*/  LOP3.LUT R2, R3, R2, R4, 0xfe, !PT ;  /* 0x0000000203027212 */ /* 0x000fe400078efe04 */
.L_x_4489:
[----:B------:R-:W-:Y:S05]  /*dd10*/  BSYNC B0 ;  /* 0x0000000000007941 */ /* 0x000fea0003800000 */
.L_x_4488:
[----:B------:R-:W1:Y:S01]  /*dd20*/  F2I.S64.TRUNC R2, R2 ;  /* 0x0000000200027311 */ /* 0x000e62000020d900 */
[----:B------:R-:W-:Y:S05]  /*dd30*/  BRA `(.L_x_4469) ;  /* 0x000002a000007947 */ /* 0x000fea0003800000 */
.L_x_4481:
        /* <DEDUP_REMOVED lines=14> */
.L_x_4495:
[----:B------:R-:W-:Y:S05]  /*de20*/  BSYNC B0 ;  /* 0x0000000000007941 */ /* 0x000fea0003800000 */
.L_x_4494:
[----:B------:R-:W1:Y:S01]  /*de30*/  F2I.S64.TRUNC R2, R2 ;  /* 0x0000000200027311 */ /* 0x000e62000020d900 */
[----:B------:R-:W-:Y:S05]  /*de40*/  BRA `(.L_x_4469) ;  /* 0x0000019000007947 */ /* 0x000fea0003800000 */
.L_x_4468:
[----:B------:R-:W-:Y:S01]  /*de50*/  MOV R0, 0x100 ;  /* 0x0000010000007802 */ /* 0x000fe20000000f00 */
[----:B------:R-:W-:Y:S01]  /*de60*/  IMAD.MOV.U32 R4, RZ, RZ, c[0x4][0xf0] ;  /* 0x01003c00ff047624 */ /* 0x000fe200078e00ff */
[----:B------:R-:W-:Y:S01]  /*de70*/  MOV R5, c[0x4][0xf4] ;  /* 0x01003d0000057a02 */ /* 0x000fe20000000f00 */
[----:B------:R-:W-:Y:S01]  /*de80*/  IMAD.MOV.U32 R6, RZ, RZ, c[0x4][0xf8] ;  /* 0x01003e00ff067624 */ /* 0x000fe200078e00ff */
[----:B------:R1:W2:Y:S01]  /*de90*/  LDC.64 R2, c[0x4][R0] ;  /* 0x0100000000027b82 */ /* 0x0002a20000000a00 */
[----:B------:R-:W-:Y:S01]  /*dea0*/  IMAD.MOV.U32 R7, RZ, RZ, c[0x4][0xfc] ;  /* 0x01003f00ff077624 */ /* 0x000fe200078e00ff */
[----:B------:R-:W-:Y:S01]  /*deb0*/  MOV R10, c[0x4][0x0] ;  /* 0x01000000000a7a02 */ /* 0x000fe20000000f00 */
[----:B------:R-:W-:-:S02]  /*dec0*/  IMAD.MOV.U32 R8, RZ, RZ, 0x4e ;  /* 0x0000004eff087424 */ /* 0x000fc400078e00ff */
[----:B------:R-:W-:Y:S02]  /*ded0*/  IMAD.MOV.U32 R11, RZ, RZ, c[0x4][0x4] ;  /* 0x01000100ff0b7624 */ /* 0x000fe400078e00ff */
[----:B------:R-:W-:Y:S02]  /*dee0*/  IMAD.MOV.U32 R12, RZ, RZ, 0x1 ;  /* 0x00000001ff0c7424 */ /* 0x000fe400078e00ff */
[----:B------:R-:W-:Y:S02]  /*def0*/  IMAD.MOV.U32 R13, RZ, RZ, RZ ;  /* 0x000000ffff0d7224 */ /* 0x000fe400078e00ff */
[----:B-1----:R-:W-:Y:S01]  /*df00*/  LEPC R14 ;  /* 0x00000000000e734e */ /* 0x002fe20000000000 */
[----:B------:R-:W-:Y:S02]  /*df10*/  MOV R9, 0xdf80 ;  /* 0x0000df8000097802 */ /* 0x000fe40000000f00 */
[----:B------:R-:W-:Y:S02]  /*df20*/  MOV R20, 0xdf00 ;  /* 0x0000df0000147802 */ /* 0x000fe40000000f00 */
[----:B------:R-:W-:Y:S02]  /*df30*/  MOV R21, 0x0 ;  /* 0x0000000000157802 */ /* 0x000fe40000000f00 */
[----:B------:R-:W-:-:S02]  /*df40*/  MOV R0, 0x0 ;  /* 0x0000000000007802 */ /* 0x000fc40000000f00 */
[----:B------:R-:W-:-:S04]  /*df50*/  IADD3 R20, P0, P1, -R20, R9, R14 ;  /* 0x0000000914147210 */ /* 0x000fc8000791e10e */
[----:B------:R-:W-:-:S04]  /*df60*/  IADD3.X R21, ~R0, R21, R15, P0, P1 ;  /* 0x0000001500157210 */ /* 0x000fc800007e250f */
[----:B0-2---:R-:W-:Y:S05]  /*df70*/  CALL.ABS.NOINC R2 ;  /* 0x0000000002007343 */ /* 0x005fea0003c00000 */
[----:B------:R-:W-:Y:S01]  /*df80*/  CS2R R2, SRZ ;  /* 0x0000000000027805 */ /* 0x000fe2000001ff00 */
[----:B------:R-:W-:Y:S05]  /*df90*/  BRA `(.L_x_4469) ;  /* 0x0000004000007947 */ /* 0x000fea0003800000 */
.L_x_4493:
[----:B------:R1:W5:Y:S01]  /*dfa0*/  LDG.E.64 R2, [R4.64] ;  /* 0x0000002404027981 */ /* 0x000362000c1e1b00 */
[----:B------:R-:W-:Y:S05]  /*dfb0*/  BRA `(.L_x_4469) ;  /* 0x0000002000007947 */ /* 0x000fea0003800000 */
.L_x_4492:
[----:B------:R1:W5:Y:S01]  /*dfc0*/  LDG.E R2, [R4.64] ;  /* 0x0000002404027981 */ /* 0x000362000c1e1900 */
[----:B------:R-:W-:-:S03]  /*dfd0*/  HFMA2.MMA R3, -RZ, RZ, 0, 0 ;  /* 0x00000000ff037435 */ /* 0x000fc600000001ff */
.L_x_4469:
[----:B------:R-:W-:-:S04]  /*dfe0*/  ISETP.NE.U32.AND P0, PT, RZ, c[0x0][0x370], PT ;  /* 0x0000dc00ff007a0c */ /* 0x000fc80003f05070 */
[----:B------:R-:W-:-:S13]  /*dff0*/  ISETP.NE.AND.EX P0, PT, RZ, c[0x0][0x374], PT, P0 ;  /* 0x0000dd00ff007a0c */ /* 0x000fda0003f05300 */
[----:B------:R-:W-:Y:S05]  /*e000*/  @P0 BRA `(.L_x_4496) ;  /* 0x0000165000000947 */ /* 0x000fea0003800000 */
[----:B------:R-:W-:Y:S01]  /*e010*/  IMAD.MOV.U32 R0, RZ, RZ, 0x1 ;  /* 0x00000001ff007424 */ /* 0x000fe200078e00ff */
[----:B------:R-:W-:Y:S01]  /*e020*/  ULDC.64 UR4, c[0x0][0x378] ;  /* 0x0000de0000047ab9 */ /* 0x000fe20000000a00 */
[----:B-1----:R-:W-:Y:S01]  /*e030*/  IMAD.MOV.U32 R4, RZ, RZ, c[0x0][0x37c] ;  /* 0x0000df00ff047624 */ /* 0x002fe200078e00ff */
        /* <DEDUP_REMOVED lines=44> */
.L_x_4501:
[----:B------:R-:W-:Y:S01]  /*e300*/  LEA R82, P1, R8, c[0x0][0x390], 0x3 ;  /* 0x0000e40008527a11 */ /* 0x000fe200078218ff */
[----:B------:R-:W-:-:S03]  /*e310*/  IMAD.MOV.U32 R15, RZ, RZ, R25 ;  /* 0x000000ffff0f7224 */ /* 0x000fc600078e0019 */
[----:B------:R-:W-:Y:S02]  /*e320*/  LEA.HI.X R83, R8, c[0x0][0x394], R11, 0x3, P1 ;  /* 0x0000e50008537a11 */ /* 0x000fe400008f1c0b */
[-C--:B------:R-:W-:Y:S02]  /*e330*/  IADD3 R24, P1, R14, R4.reuse, RZ ;  /* 0x000000040e187210 */ /* 0x080fe40007f3e0ff */
[----:B------:R-:W2:Y:S04]  /*e340*/  LDG.E.64 R14, [R14.64] ;  /* 0x000000240e0e7981 */ /* 0x000ea8000c1e1b00 */
[----:B0-----:R-:W2:Y:S01]  /*e350*/  LDG.E.64 R18, [R82.64] ;  /* 0x0000002452127981 */ /* 0x001ea2000c1e1b00 */
[----:B------:R-:W-:Y:S01]  /*e360*/  IMAD.X R25, R25, 0x1, R9, P1 ;  /* 0x0000000119197824 */ /* 0x000fe200008e0609 */
[----:B------:R-:W-:-:S02]  /*e370*/  IADD3 R26, P1, R24, R4, RZ ;  /* 0x00000004181a7210 */ /* 0x000fc40007f3e0ff */
[----:B------:R-:W3:Y:S04]  /*e380*/  LDG.E.64 R22, [R82.64+0x8] ;  /* 0x0000082452167981 */ /* 0x000ee8000c1e1b00 */
[----:B------:R0:W3:Y:S01]  /*e390*/  LDG.E.64 R20, [R24.64] ;  /* 0x0000002418147981 */ /* 0x0000e2000c1e1b00 */
[----:B------:R-:W-:Y:S02]  /*e3a0*/  IADD3.X R27, R25, R9, RZ, P1, !PT ;  /* 0x00000009191b7210 */ /* 0x000fe40000ffe4ff */
[-C--:B------:R-:W-:Y:S01]  /*e3b0*/  IADD3 R28, P1, R26, R4.reuse, RZ ;  /* 0x000000041a1c7210 */ /* 0x080fe20007f3e0ff */
[----:B------:R-:W4:Y:S04]  /*e3c0*/  LDG.E.64 R76, [R82.64+0x10] ;  /* 0x00001024524c7981 */ /* 0x000f28000c1e1b00 */
[----:B------:R1:W4:Y:S01]  /*e3d0*/  LDG.E.64 R74, [R26.64] ;  /* 0x000000241a4a7981 */ /* 0x000322000c1e1b00 */
        /* <DEDUP_REMOVED lines=12> */
[----:B------:R-:W-:Y:S02]  /*e4a0*/  IADD3.X R27, R25, R9, RZ, P1, !PT ;  /* 0x00000009191b7210 */ /* 0x000fe40000ffe4ff */
[-C--:B------:R-:W-:Y:S01]  /*e4b0*/  IADD3 R28, P1, R26, R4.reuse, RZ ;  /* 0x000000041a1c7210 */ /* 0x080fe20007f3e0ff */
[----:B------:R-:W5:Y:S04]  /*e4c0*/  LDG.E.64 R60, [R82.64+0x30] ;  /* 0x00003024523c7981 */ /* 0x000f68000c1e1b00 */
[----:B------:R1:W5:Y:S01]  /*e4d0*/  LDG.E.64 R58, [R26.64] ;  /* 0x000000241a3a7981 */ /* 0x000362000c1e1b00 */
[----:B------:R-:W-:Y:S01]  /*e4e0*/  IMAD.X R29, R27, 0x1, R9, P1 ;  /* 0x000000011b1d7824 */ /* 0x000fe200008e0609 */
[----:B0-----:R-:W-:-:S02]  /*e4f0*/  IADD3 R30, P1, R28, R4, RZ ;  /* 0x000000041c1e7210 */ /* 0x001fc40007f3e0ff */
        /* <DEDUP_REMOVED lines=10> */
[----:B------:R-:W-:Y:S02]  /*e5a0*/  IADD3.X R27, R25, R9, RZ, P1, !PT ;  /* 0x00000009191b7210 */ /* 0x000fe40000ffe4ff */
[-C--:B0-----:R-:W-:Y:S01]  /*e5b0*/  IADD3 R28, P1, R26, R4.reuse, RZ ;  /* 0x000000041a1c7210 */ /* 0x081fe20007f3e0ff */
        /* <DEDUP_REMOVED lines=13> */
[----:B-1----:R-:W5:Y:S01]  /*e690*/  LDG.E.64 R30, [R84.64] ;  /* 0x00000024541e7981 */ /* 0x002f62000c1e1b00 */
[----:B------:R-:W-:Y:S02]  /*e6a0*/  IADD3.X R87, R85, R9, RZ, P1, !PT ;  /* 0x0000000955577210 */ /* 0x000fe40000ffe4ff */
[----:B------:R-:W-:Y:S01]  /*e6b0*/  IADD3 R24, P1, R86, R4, RZ ;  /* 0x0000000456187210 */ /* 0x000fe20007f3e0ff */
        /* <DEDUP_REMOVED lines=71> */
[----:B------:R-:W-:Y:S01]  /*eb30*/  IMAD R7, R79, R80, RZ ;  /* 0x000000504f077224 */ /* 0x000fe200078e02ff */
[----:B------:R-:W-:-:S03]  /*eb40*/  IADD3 R14, P2, R24, R4, RZ ;  /* 0x00000004180e7210 */ /* 0x000fc60007f5e0ff */
[C---:B------:R-:W-:Y:S02]  /*eb50*/  IMAD R13, R78.reuse, R81, R7 ;  /* 0x000000514e0d7224 */ /* 0x040fe400078e0207 */
[----:B------:R-:W-:-:S04]  /*eb60*/  IMAD.WIDE.U32 R6, R78, R80, R26 ;  /* 0x000000504e067225 */ /* 0x000fc800078e001a */
[----:B------:R-:W-:Y:S02]  /*eb70*/  IMAD.IADD R7, R7, 0x1, R13 ;  /* 0x0000000107077824 */ /* 0x000fe400078e020d */
[----:B------:R-:W-:Y:S01]  /*eb80*/  IMAD.X R25, R25, 0x1, R9, P2 ;  /* 0x0000000119197824 */ /* 0x000fe200010e0609 */
[----:B------:R-:W-:Y:S05]  /*eb90*/  @P1 BRA `(.L_x_4501) ;  /* 0xfffff76000001947 */ /* 0x000fea000383ffff */
[----:B------:R-:W-:Y:S05]  /*eba0*/  BSYNC B1 ;  /* 0x0000000000017941 */ /* 0x000fea0003800000 */
.L_x_4500:
[----:B------:R-:W-:Y:S01]  /*ebb0*/  ISETP.GT.U32.AND P1, PT, R12, 0x4, PT ;  /* 0x000000040c00780c */ /* 0x000fe20003f24070 */
[----:B------:R-:W-:Y:S03]  /*ebc0*/  BSSY B1, `(.L_x_4502) ;  /* 0x000004b000017945 */ /* 0x000fe60003800000 */
[----:B------:R-:W-:-:S13]  /*ebd0*/  ISETP.GT.AND.EX P1, PT, R0, RZ, PT, P1 ;  /* 0x000000ff0000720c */ /* 0x000fda0003f24310 */
[----:B------:R-:W-:Y:S05]  /*ebe0*/  @!P1 BRA `(.L_x_4503) ;  /* 0x0000048000009947 */ /* 0x000fea0003800000 */
[C---:B------:R-:W-:Y:S02]  /*ebf0*/  LEA R40, P0, R8.reuse, c[0x0][0x390], 0x3 ;  /* 0x0000e40008287a11 */ /* 0x040fe400078018ff */
[----:B------:R-:W-:Y:S02]  /*ec00*/  MOV R15, R25 ;  /* 0x00000019000f7202 */ /* 0x000fe40000000f00 */
[----:B------:R-:W-:Y:S02]  /*ec10*/  LEA.HI.X R41, R8, c[0x0][0x394], R11, 0x3, P0 ;  /* 0x0000e50008297a11 */ /* 0x000fe400000f1c0b */
[-C--:B0-----:R-:W-:Y:S01]  /*ec20*/  IADD3 R18, P0, R14, R4.reuse, RZ ;  /* 0x000000040e127210 */ /* 0x081fe20007f1e0ff */
        /* <DEDUP_REMOVED lines=68> */
.L_x_4503:
[----:B------:R-:W-:Y:S05]  /*f070*/  BSYNC B1 ;  /* 0x0000000000017941 */ /* 0x000fea0003800000 */
.L_x_4502:
[----:B------:R-:W-:-:S04]  /*f080*/  ISETP.NE.U32.AND P1, PT, R12, RZ, PT ;  /* 0x000000ff0c00720c */ /* 0x000fc80003f25070 */
[----:B------:R-:W-:-:S13]  /*f090*/  ISETP.NE.OR.EX P0, PT, R0, RZ, P0, P1 ;  /* 0x000000ff0000720c */ /* 0x000fda0000705710 */
[----:B------:R-:W-:Y:S05]  /*f0a0*/  @!P0 BRA `(.L_x_4504) ;  /* 0x000002a000008947 */ /* 0x000fea0003800000 */
.L_x_4499:
        /* <DEDUP_REMOVED lines=42> */
.L_x_4504:
[----:B------:R-:W-:Y:S05]  /*f350*/  BSYNC B0 ;  /* 0x0000000000007941 */ /* 0x000fea0003800000 */
.L_x_4498:
        /* <DEDUP_REMOVED lines=48> */
.L_x_4496:
[----:B-1---5:R-:W-:-:S04]  /*f660*/  LEA R6, P0, R2, c[0x0][0x370], 0x3 ;  /* 0x0000dc0002067a11 */ /* 0x022fc800078018ff */
[----:B------:R-:W-:-:S06]  /*f670*/  LEA.HI.X R7, R2, c[0x0][0x374], R3, 0x3, P0 ;  /* 0x0000dd0002077a11 */ /* 0x000fcc00000f1c03 */
[----:B------:R-:W5:Y:S03]  /*f680*/  LDG.E.64 R6, [R6.64] ;  /* 0x0000002406067981 */ /* 0x000f66000c1e1b00 */
.L_x_4497:
[----:B------:R-:W-:Y:S01]  /*f690*/  IMAD.MOV.U32 R0, RZ, RZ, c[0x0][0x3a8] ;  /* 0x0000ea00ff007624 */ /* 0x000fe200078e00ff */
[----:B------:R-:W1:Y:S01]  /*f6a0*/  LDC.U8 R28, c[0x0][0x3c8] ;  /* 0x0000f200ff1c7b82 */ /* 0x000e620000000000 */
[----:B------:R-:W-:Y:S01]  /*f6b0*/  IMAD.MOV.U32 R5, RZ, RZ, 0x3 ;  /* 0x00000003ff057424 */ /* 0x000fe200078e00ff */
[----:B------:R-:W-:Y:S01]  /*f6c0*/  MOV R25, c[0x0][0x3a0] ;  /* 0x0000e80000197a02 */ /* 0x000fe20000000f00 */
[C---:B------:R-:W-:Y:S01]  /*f6d0*/  IMAD.SHL.U32 R4, R0.reuse, 0x8, RZ ;  /* 0x0000000800047824 */ /* 0x040fe200078e00ff */
[----:B0-----:R-:W-:Y:S01]  /*f6e0*/  MOV R18, c[0x0][0x3a0] ;  /* 0x0000e80000127a02 */ /* 0x001fe20000000f00 */
        /* <DEDUP_REMOVED lines=11> */
[----:B-1----:R-:W-:Y:S01]  /*f7a0*/  BSSY B0, `(.L_x_4505) ;  /* 0x000001d000007945 */ /* 0x002fe20003800000 */
[----:B------:R-:W-:Y:S01]  /*f7b0*/  IMAD.MOV.U32 R15, RZ, RZ, R21 ;  /* 0x000000ffff0f7224 */ /* 0x000fe200078e0015 */
[----:B------:R-:W-:Y:S01]  /*f7c0*/  MOV R14, R20 ;  /* 0x00000014000e7202 */ /* 0x000fe20000000f00 */
[----:B------:R-:W-:Y:S01]  /*f7d0*/  IMAD.MOV.U32 R12, RZ, RZ, c[0x0][0x3a0] ;  /* 0x0000e800ff0c7624 */ /* 0x000fe200078e00ff */
[----:B------:R-:W-:Y:S01]  /*f7e0*/  MOV R19, c[0x0][0x3a4] ;  /* 0x0000e90000137a02 */ /* 0x000fe20000000f00 */
[----:B------:R-:W-:Y:S02]  /*f7f0*/  IMAD.MOV.U32 R13, RZ, RZ, c[0x0][0x3a4] ;  /* 0x0000e900ff0d7624 */ /* 0x000fe400078e00ff */
[----:B------:R-:W-:Y:S02]  /*f800*/  IMAD.MOV.U32 R18, RZ, RZ, c[0x0][0x3a0] ;  /* 0x0000e800ff127624 */ /* 0x000fe400078e00ff */
.L_x_4506:
        /* <DEDUP_REMOVED lines=23> */
.L_x_4505:
[----:B-1----:R-:W-:Y:S05]  /*f980*/  @!P0 BRA `(.L_x_4507) ;  /* 0x0000018000008947 */ /* 0x002fea0003800000 */
[----:B------:R-:W-:Y:S02]  /*f990*/  BSSY B0, `(.L_x_4507) ;  /* 0x0000017000007945 */ /* 0x000fe40003800000 */
.L_x_4508:
        /* <DEDUP_REMOVED lines=23> */
.L_x_4507:
[----:B------:R-:W-:Y:S02]  /*fb10*/  IADD3 R10, P0, R25, -R18, RZ ;  /* 0x80000012190a7210 */ /* 0x000fe40007f1e0ff */
[----:B------:R-:W-:Y:S02]  /*fb20*/  IADD3 R6, P2, R18, -c[0x0][0x3a0], RZ ;  /* 0x8000e80012067a10 */ /* 0x000fe40007f5e0ff */
[----:B------:R-:W-:Y:S01]  /*fb30*/  SHF.L.U64.HI R9, R2, 0x3, R3 ;  /* 0x0000000302097819 */ /* 0x000fe20000010203 */
[----:B------:R-:W-:Y:S01]  /*fb40*/  IMAD.X R3, R24, 0x1, ~R19, P0 ;  /* 0x0000000118037824 */ /* 0x000fe200000e0e13 */
[C---:B------:R-:W-:Y:S02]  /*fb50*/  IADD3 R4, P1, R0.reuse, c[0x0][0x3b0], RZ ;  /* 0x0000ec0000047a10 */ /* 0x040fe40007f3e0ff */
        /* <DEDUP_REMOVED lines=21> */
[----:B------:R-:W-:Y:S01]  /*fcb0*/  STG.E.U8 [R16.64], RZ ;  /* 0x000000ff10007986 */ /* 0x000fe2000c101124 */
[----:B------:R-:W-:Y:S05]  /*fcc0*/  EXIT ;  /* 0x000000000000794d */ /* 0x000fea0003800000 */
.L_x_4512:
[----:B------:R-:W-:Y:S01]  /*fcd0*/  STG.E.U8 [R16.64], RZ ;  /* 0x000000ff10007986 */ /* 0x000fe2000c101124 */
[----:B------:R-:W-:Y:S05]  /*fce0*/  EXIT ;  /* 0x000000000000794d */ /* 0x000fea0003800000 */
.L_x_4511:
[----:B------:R-:W-:-:S13]  /*fcf0*/  ISETP.NE.AND P0, PT, R0, 0x2, PT ;  /* 0x000000020000780c */ /* 0x000fda0003f05270 */
[----:B------:R-:W-:Y:S05]  /*fd00*/  @!P0 BRA `(.L_x_4514) ;  /* 0x0000008000008947 */ /* 0x000fea0003800000 */
[----:B------:R-:W-:-:S13]  /*fd10*/  ISETP.NE.AND P0, PT, R0, 0x3, PT ;  /* 0x000000030000780c */ /* 0x000fda0003f05270 */
[----:B------:R-:W-:Y:S05]  /*fd20*/  @!P0 BRA `(.L_x_4515) ;  /* 0x0000004000008947 */ /* 0x000fea0003800000 */
[----:B------:R-:W-:-:S13]  /*fd30*/  ISETP.NE.AND P0, PT, R0, 0x4, PT ;  /* 0x000000040000780c */ /* 0x000fda0003f05270 */
[----:B------:R-:W-:Y:S05]  /*fd40*/  @P0 BRA `(.L_x_4513) ;  /* 0x0000049000000947 */ /* 0x000fea0003800000 */
[----:B------:R-:W-:Y:S01]  /*fd50*/  STG.E.64 [R16.64], RZ ;  /* 0x000000ff10007986 */ /* 0x000fe2000c101b24 */
[----:B------:R-:W-:Y:S05]  /*fd60*/  EXIT ;  /* 0x000000000000794d */ /* 0x000fea0003800000 */
.L_x_4515:
[----:B------:R-:W-:Y:S01]  /*fd70*/  STG.E [R16.64], RZ ;  /* 0x000000ff10007986 */ /* 0x000fe2000c101924 */
[----:B------:R-:W-:Y:S05]  /*fd80*/  EXIT ;  /* 0x000000000000794d */ /* 0x000fea0003800000 */
.L_x_4514:
[----:B------:R-:W-:Y:S01]  /*fd90*/  STG.E.U16 [R16.64], RZ ;  /* 0x000000ff10007986 */ /* 0x000fe2000c101524 */
[----:B------:R-:W-:Y:S05]  /*fda0*/  EXIT ;  /* 0x000000000000794d */ /* 0x000fea0003800000 */
.L_x_4510:
[----:B------:R-:W-:-:S13]  /*fdb0*/  ISETP.GT.AND P0, PT, R0, 0x6, PT ;  /* 0x000000060000780c */ /* 0x000fda0003f04270 */
[----:B------:R-:W-:Y:S05]  /*fdc0*/  @P0 BRA `(.L_x_4516) ;  /* 0x0000008000000947 */ /* 0x000fea0003800000 */
[----:B------:R-:W-:-:S13]  /*fdd0*/  ISETP.NE.AND P0, PT, R0, 0x5, PT ;  /* 0x000000050000780c */ /* 0x000fda0003f05270 */
[----:B------:R-:W-:Y:S05]  /*fde0*/  @!P0 BRA `(.L_x_4517) ;  /* 0x0000004000008947 */ /* 0x000fea0003800000 */
[----:B------:R-:W-:-:S13]  /*fdf0*/  ISETP.NE.AND P0, PT, R0, 0x6, PT ;  /* 0x000000060000780c */ /* 0x000fda0003f05270 */
[----:B------:R-:W-:Y:S05]  /*fe00*/  @P0 BRA `(.L_x_4513) ;  /* 0x000003d000000947 */ /* 0x000fea0003800000 */
[----:B------:R-:W-:Y:S01]  /*fe10*/  STG.E [R16.64], RZ ;  /* 0x000000ff10007986 */ /* 0x000fe2000c101924 */
[----:B------:R-:W-:Y:S05]  /*fe20*/  EXIT ;  /* 0x000000000000794d */ /* 0x000fea0003800000 */
.L_x_4517:
[----:B------:R-:W-:Y:S01]  /*fe30*/  STG.E.U16 [R16.64], RZ ;  /* 0x000000ff10007986 */ /* 0x000fe2000c101524 */
[----:B------:R-:W-:Y:S05]  /*fe40*/  EXIT ;  /* 0x000000000000794d */ /* 0x000fea0003800000 */
.L_x_4516:
        /* <DEDUP_REMOVED lines=8> */
.L_x_4519:
[----:B------:R-:W-:Y:S01]  /*fed0*/  STG.E [R16.64], RZ ;  /* 0x000000ff10007986 */ /* 0x000fe2000c101924 */
[----:B------:R-:W-:Y:S05]  /*fee0*/  EXIT ;  /* 0x000000000000794d */ /* 0x000fea0003800000 */
.L_x_4518:
[----:B------:R-:W-:Y:S01]  /*fef0*/  STG.E.64 [R16.64], RZ ;  /* 0x000000ff10007986 */ /* 0x000fe2000c101b24 */
[----:B------:R-:W-:Y:S05]  /*ff00*/  EXIT ;  /* 0x000000000000794d */ /* 0x000fea0003800000 */
.L_x_4509:
        /* <DEDUP_REMOVED lines=8> */
[----:B------:R-:W-:Y:S01]  /*ff90*/  STG.E.U8 [R16.64], RZ ;  /* 0x000000ff10007986 */ /* 0x000fe2000c101124 */
[----:B------:R-:W-:Y:S05]  /*ffa0*/  EXIT ;  /* 0x000000000000794d */ /* 0x000fea0003800000 */
.L_x_4522:
[----:B------:R-:W-:Y:S01]  /*ffb0*/  STG.E.128 [R16.64], RZ ;  /* 0x000000ff10007986 */ /* 0x000fe2000c101d24 */
[----:B------:R-:W-:Y:S05]  /*ffc0*/  EXIT ;  /* 0x000000000000794d */ /* 0x000fea0003800000 */
.L_x_4521:
[----:B------:R-:W-:-:S13]  /*ffd0*/  ISETP.NE.AND P0, PT, R0, 0xf, PT ;  /* 0x0000000f0000780c */ /* 0x000fda0003f05270 */
[----:B------:R-:W-:Y:S05]  /*ffe0*/  @!P0 BRA `(.L_x_4523) ;  /* 0x0000008000008947 */ /* 0x000fea0003800000 */
[----:B------:R-:W-:-:S13]  /*fff0*/  ISETP.NE.AND P0, PT, R0, 0x17, PT ;  /* 0x000000170000780c */ /* 0x000fda0003f05270 */
[----:B------:R-:W-:Y:S05]  /*10000*/  @!P0 BRA `(.L_x_4524) ;  /* 0x0000004000008947 */ /* 0x000fea0003800000 */
[----:B------:R-:W-:-:S13]  /*10010*/  ISETP.NE.AND P0, PT, R0, 0x18, PT ;  /* 0x000000180000780c */ /* 0x000fda0003f05270 */
[----:B------:R-:W-:Y:S05]  /*10020*/  @P0 BRA `(.L_x_4513) ;  /* 0x000001b000000947 */ /* 0x000fea0003800000 */
[----:B------:R-:W-:Y:S01]  /*10030*/  STG.E.U8 [R16.64], RZ ;  /* 0x000000ff10007986 */ /* 0x000fe2000c101124 */
[----:B------:R-:W-:Y:S05]  /*10040*/  EXIT ;  /* 0x000000000000794d */ /* 0x000fea0003800000 */
.L_x_4524:
[----:B------:R-:W-:Y:S01]  /*10050*/  STG.E.U8 [R16.64], RZ ;  /* 0x000000ff10007986 */ /* 0x000fe2000c101124 */
[----:B------:R-:W-:Y:S05]  /*10060*/  EXIT ;  /* 0x000000000000794d */ /* 0x000fea0003800000 */
.L_x_4523:
[----:B------:R-:W-:Y:S01]  /*10070*/  STG.E.U16 [R16.64], RZ ;  /* 0x000000ff10007986 */ /* 0x000fe2000c101524 */
[----:B------:R-:W-:Y:S05]  /*10080*/  EXIT ;  /* 0x000000000000794d */ /* 0x000fea0003800000 */
.L_x_4520:
        /* <DEDUP_REMOVED lines=8> */
[----:B------:R-:W-:Y:S01]  /*10110*/  STG.E.U16 [R16.64], RZ ;  /* 0x000000ff10007986 */ /* 0x000fe2000c101524 */
[----:B------:R-:W-:Y:S05]  /*10120*/  EXIT ;  /* 0x000000000000794d */ /* 0x000fea0003800000 */
.L_x_4527:
[----:B------:R-:W-:Y:S01]  /*10130*/  STG.E.U8 [R16.64], RZ ;  /* 0x000000ff10007986 */ /* 0x000fe2000c101124 */
[----:B------:R-:W-:Y:S05]  /*10140*/  EXIT ;  /* 0x000000000000794d */ /* 0x000fea0003800000 */
.L_x_4526:
[----:B------:R-:W-:Y:S01]  /*10150*/  STG.E.U8 [R16.64], RZ ;  /* 0x000000ff10007986 */ /* 0x000fe2000c101124 */
[----:B------:R-:W-:Y:S05]  /*10160*/  EXIT ;  /* 0x000000000000794d */ /* 0x000fea0003800000 */
.L_x_4525:
[----:B------:R-:W-:-:S13]  /*10170*/  ISETP.NE.AND P0, PT, R0, 0x1c, PT ;  /* 0x0000001c0000780c */ /* 0x000fda0003f05270 */
[----:B------:R-:W-:Y:S05]  /*10180*/  @!P0 BRA `(.L_x_4528) ;  /* 0x000001b000008947 */ /* 0x000fea0003800000 */
[----:B------:R-:W-:-:S13]  /*10190*/  ISETP.NE.AND P0, PT, R0, 0x1d, PT ;  /* 0x0000001d0000780c */ /* 0x000fda0003f05270 */
[----:B------:R-:W-:Y:S05]  /*101a0*/  @!P0 BRA `(.L_x_4529) ;  /* 0x0000017000008947 */ /* 0x000fea0003800000 */
[----:B------:R-:W-:-:S13]  /*101b0*/  ISETP.NE.AND P0, PT, R0, 0x2c, PT ;  /* 0x0000002c0000780c */ /* 0x000fda0003f05270 */
[----:B------:R0:W-:Y:S01]  /*101c0*/  @!P0 STG.E.U8 [R16.64], RZ ;  /* 0x000000ff10008986 */ /* 0x0001e2000c101124 */
[----:B------:R-:W-:Y:S05]  /*101d0*/  @!P0 EXIT ;  /* 0x000000000000894d */ /* 0x000fea0003800000 */
.L_x_4513:
        /* <DEDUP_REMOVED lines=19> */
[----:B------:R-:W-:Y:S05]  /*10310*/  EXIT ;  /* 0x000000000000794d */ /* 0x000fea0003800000 */
.L_x_4529:
[----:B------:R-:W-:Y:S01]  /*10320*/  STG.E.64 [R16.64], RZ ;  /* 0x000000ff10007986 */ /* 0x000fe2000c101b24 */
[----:B------:R-:W-:Y:S05]  /*10330*/  EXIT ;  /* 0x000000000000794d */ /* 0x000fea0003800000 */
.L_x_4528:
[----:B------:R-:W-:Y:S01]  /*10340*/  STG.E [R16.64], RZ ;  /* 0x000000ff10007986 */ /* 0x000fe2000c101924 */
[----:B------:R-:W-:Y:S05]  /*10350*/  EXIT ;  /* 0x000000000000794d */ /* 0x000fea0003800000 */
.L_x_4530:
        /* <DEDUP_REMOVED lines=10> */
.L_x_16270:


//--------------------- .text._ZN2at6native27unrolled_elementwise_kernelIZZNS0_73_GLOBAL__N__c8866d80_35_SparseBinaryOpIntersectionKernel_cu_1520ed90_315342_sparse_binary_op_intersection_kernel_implINS2_18CUDAKernelLauncherENS2_36CUDAValueSelectionIntersectionKernelINS2_9LhsProjOpEEElLl0EEEvRNS_6TensorERKS8_SB_RKSt6vectorIlSaIlEERKSt8optionalIS8_ESK_bbENKUlvE3_clEvEUllE_St5arrayIPcLm2EELi4E23TrivialOffsetCalculatorILi1EjESR_NS0_6memory12LoadWithCastILi1EEENSS_13StoreWithCastILi1EEEEEviT_T0_T2_T3_T4_T5_ --------------------------
	.section	.text._ZN2at6native27unrolled_elementwise_kernelIZZNS0_73_GLOBAL__N__c8866d80_35_SparseBinaryOpIntersectionKernel_cu_1520ed90_315342_sparse_binary_op_intersection_kernel_implINS2_18CUDAKernelLauncherENS2_36CUDAValueSelectionIntersectionKernelINS2_9LhsProjOpEEElLl0EEEvRNS_6TensorERKS8_SB_RKSt6vectorIlSaIlEERKSt8optionalIS8_ESK_bbENKUlvE3_clEvEUllE_St5arrayIPcLm2EELi4E23TrivialOffsetCalculatorILi1EjESR_NS0_6memory12LoadWithCastILi1EEENSS_13StoreWithCastILi1EEEEEviT_T0_T2_T3_T4_T5_,"ax",@progbits
	.sectioninfo	@"SHI_REGISTERS=40"
	.align	128
        .global         _ZN2at6native27unrolled_elementwise_kernelIZZNS0_73_GLOBAL__N__c8866d80_35_SparseBinaryOpIntersectionKernel_cu_1520ed90_315342_sparse_binary_op_intersection_kernel_implINS2_18CUDAKernelLauncherENS2_36CUDAValueSelectionIntersectionKernelINS2_9LhsProjOpEEElLl0EEEvRNS_6TensorERKS8_SB_RKSt6vectorIlSaIlEERKSt8optionalIS8_ESK_bbENKUlvE3_clEvEUllE_St5arrayIPcLm2EELi4E23TrivialOffsetCalculatorILi1EjESR_NS0_6memory12LoadWithCastILi1EEENSS_13StoreWithCastILi1EEEEEviT_T0_T2_T3_T4_T5_
        .type           _ZN2at6native27unrolled_elementwise_kernelIZZNS0_73_GLOBAL__N__c8866d80_35_SparseBinaryOpIntersectionKernel_cu_1520ed90_315342_sparse_binary_op_intersection_kernel_implINS2_18CUDAKernelLauncherENS2_36CUDAValueSelectionIntersectionKernelINS2_9LhsProjOpEEElLl0EEEvRNS_6TensorERKS8_SB_RKSt6vectorIlSaIlEERKSt8optionalIS8_ESK_bbENKUlvE3_clEvEUllE_St5arrayIPcLm2EELi4E23TrivialOffsetCalculatorILi1EjESR_NS0_6memory12LoadWithCastILi1EEENSS_13StoreWithCastILi1EEEEEviT_T0_T2_T3_T4_T5_,@function
        .size           _ZN2at6native27unrolled_elementwise_kernelIZZNS0_73_GLOBAL__N__c8866d80_35_SparseBinaryOpIntersectionKernel_cu_1520ed90_315342_sparse_binary_op_intersection_kernel_implINS2_18CUDAKernelLauncherENS2_36CUDAValueSelectionIntersectionKernelINS2_9LhsProjOpEEElLl0EEEvRNS_6TensorERKS8_SB_RKSt6vectorIlSaIlEERKSt8optionalIS8_ESK_bbENKUlvE3_clEvEUllE_St5arrayIPcLm2EELi4E23TrivialOffsetCalculatorILi1EjESR_NS0_6memory12LoadWithCastILi1EEENSS_13StoreWithCastILi1EEEEEviT_T0_T2_T3_T4_T5_,(.L_x_16271 - _ZN2at6native27unrolled_elementwise_kernelIZZNS0_73_GLOBAL__N__c8866d80_35_SparseBinaryOpIntersectionKernel_cu_1520ed90_315342_sparse_binary_op_intersection_kernel_implINS2_18CUDAKernelLauncherENS2_36CUDAValueSelectionIntersectionKernelINS2_9LhsProjOpEEElLl0EEEvRNS_6TensorERKS8_SB_RKSt6vectorIlSaIlEERKSt8optionalIS8_ESK_bbENKUlvE3_clEvEUllE_St5arrayIPcLm2EELi4E23TrivialOffsetCalculatorILi1EjESR_NS0_6memory12LoadWithCastILi1EEENSS_13StoreWithCastILi1EEEEEviT_T0_T2_T3_T4_T5_)
        .other          _ZN2at6native27unrolled_elementwise_kernelIZZNS0_73_GLOBAL__N__c8866d80_35_SparseBinaryOpIntersectionKernel_cu_1520ed90_315342_sparse_binary_op_intersection_kernel_implINS2_18CUDAKernelLauncherENS2_36CUDAValueSelectionIntersectionKernelINS2_9LhsProjOpEEElLl0EEEvRNS_6TensorERKS8_SB_RKSt6vectorIlSaIlEERKSt8optionalIS8_ESK_bbENKUlvE3_clEvEUllE_St5arrayIPcLm2EELi4E23TrivialOffsetCalculatorILi1EjESR_NS0_6memory12LoadWithCastILi1EEENSS_13StoreWithCastILi1EEEEEviT_T0_T2_T3_T4_T5_,@"STO_CUDA_ENTRY STV_DEFAULT"
_ZN2at6native27unrolled_elementwise_kernelIZZNS0_73_GLOBAL__N__c8866d80_35_SparseBinaryOpIntersectionKernel_cu_1520ed90_315342_sparse_binary_op_intersection_kernel_implINS2_18CUDAKernelLauncherENS2_36CUDAValueSelectionIntersectionKernelINS2_9LhsProjOpEEElLl0EEEvRNS_6TensorERKS8_SB_RKSt6vectorIlSaIlEERKSt8optionalIS8_ESK_bbENKUlvE3_clEvEUllE_St5arrayIPcLm2EELi4E23TrivialOffsetCalculatorILi1EjESR_NS0_6memory12LoadWithCastILi1EEENSS_13StoreWithCastILi1EEEEEviT_T0_T2_T3_T4_T5_:
.text._ZN2at6native27unrolled_elementwise_kernelIZZNS0_73_GLOBAL__N__c8866d80_35_SparseBinaryOpIntersectionKernel_cu_1520ed90_315342_sparse_binary_op_intersection_kernel_implINS2_18CUDAKernelLauncherENS2_36CUDAValueSelectionIntersectionKernelINS2_9LhsProjOpEEElLl0EEEvRNS_6TensorERKS8_SB_RKSt6vectorIlSaIlEERKSt8optionalIS8_ESK_bbENKUlvE3_clEvEUllE_St5arrayIPcLm2EELi4E23TrivialOffsetCalculatorILi1EjESR_NS0_6memory12LoadWithCastILi1EEENSS_13StoreWithCastILi1EEEEEviT_T0_T2_T3_T4_T5_:
[----:B------:R-:W-:Y:S02]  /*0000*/  IMAD.MOV.U32 R1, RZ, RZ, c[0x0][0x28] ;  /* 0x00000a00ff017624 */ /* 0x000fe400078e00ff */
[----:B------:R-:W0:Y:S01]  /*0010*/  S2UR UR39, SR_CTAID.X ;  /* 0x00000000002779c3 */ /* 0x000e220000002500 */
[----:B------:R-:W1:Y:S01]  /*0020*/  S2R R27, SR_TID.X ;  /* 0x00000000001b7919 */ /* 0x000e620000002100 */
[----:B------:R-:W-:Y:S01]  /*0030*/  UMOV UR38, 0xfffffe00 ;  /* 0xfffffe0000267882 */ /* 0x000fe20000000000 */
[----:B------:R-:W-:Y:S01]  /*0040*/  BSSY B6, `(.L_x_4531) ;  /* 0x00000f7000067945 */ /* 0x000fe20003800000 */
[----:B------:R-:W-:Y:S01]  /*0050*/  ULDC UR4, c[0x0][0x160] ;  /* 0x0000580000047ab9 */ /* 0x000fe20000000800 */
[----:B------:R-:W-:Y:S01]  /*0060*/  CS2R R24, SRZ ;  /* 0x0000000000187805 */ /* 0x000fe2000001ff00 */
[----:B------:R-:W-:Y:S01]  /*0070*/  ULDC.64 UR36, c[0x0][0x118] ;  /* 0x0000460000247ab9 */ /* 0x000fe20000000a00 */
[----:B------:R-:W-:Y:S01]  /*0080*/  CS2R R22, SRZ ;  /* 0x0000000000167805 */ /* 0x000fe2000001ff00 */
[----:B------:R-:W2:Y:S01]  /*0090*/  LDC.U8 R26, c[0x0][0x1d4] ;  /* 0x00007500ff1a7b82 */ /* 0x000ea20000000000 */
[----:B0-----:R-:W-:-:S06]  /*00a0*/  UIMAD UR38, UR39, UR38, UR4 ;  /* 0x00000026272672a4 */ /* 0x001fcc000f8e0204 */
[----:B-1----:R-:W-:-:S13]  /*00b0*/  ISETP.GE.AND P0, PT, R27, UR38, PT ;  /* 0x000000261b007c0c */ /* 0x002fda000bf06270 */
[----:B------:R-:W-:Y:S05]  /*00c0*/  @P0 BRA `(.L_x_4532) ;  /* 0x00000ee000000947 */ /* 0x000fea0003800000 */
[----:B--2---:R-:W-:-:S04]  /*00d0*/  IMAD.U32 R0, RZ, RZ, UR39 ;  /* 0x00000027ff007e24 */ /* 0x004fc8000f8e00ff */
[----:B------:R-:W-:Y:S01]  /*00e0*/  IMAD R27, R0, 0x200, R27 ;  /* 0x00000200001b7824 */ /* 0x000fe200078e021b */
[----:B------:R-:W-:-:S03]  /*00f0*/  PRMT R0, R26, 0x9910, RZ ;  /* 0x000099101a007816 */ /* 0x000fc600000000ff */
[----:B------:R-:W-:Y:S01]  /*0100*/  IMAD R27, R27, c[0x0][0x1d8], RZ ;  /* 0x000076001b1b7a24 */ /* 0x000fe200078e02ff */
[----:B------:R-:W-:-:S04]  /*0110*/  ISETP.GT.AND P0, PT, R0, 0x9, PT ;  /* 0x000000090000780c */ /* 0x000fc80003f04270 */
[----:B------:R-:W-:-:S05]  /*0120*/  IADD3 R2, P1, R27, c[0x0][0x1c8], RZ ;  /* 0x000072001b027a10 */ /* 0x000fca0007f3e0ff */
[----:B------:R-:W-:-:S04]  /*0130*/  IMAD.X R3, RZ, RZ, c[0x0][0x1cc], P1 ;  /* 0x00007300ff037624 */ /* 0x000fc800008e06ff */
        /* <DEDUP_REMOVED lines=12> */
.L_x_4536:
[----:B------:R0:W5:Y:S01]  /*0200*/  LDG.E.U8 R22, [R2.64] ;  /* 0x0000002402167981 */ /* 0x000162000c1e1100 */
[----:B------:R-:W-:Y:S01]  /*0210*/  IMAD.MOV.U32 R23, RZ, RZ, RZ ;  /* 0x000000ffff177224 */ /* 0x000fe200078e00ff */
[----:B------:R-:W-:Y:S05]  /*0220*/  BRA `(.L_x_4538) ;  /* 0x00000d6000007947 */ /* 0x000fea0003800000 */
.L_x_4535:
        /* <DEDUP_REMOVED lines=8> */
.L_x_4540:
[----:B------:R-:W2:Y:S02]  /*02b0*/  LDG.E R22, [R2.64] ;  /* 0x0000002402167981 */ /* 0x000ea4000c1e1900 */
[----:B--2---:R-:W-:Y:S01]  /*02c0*/  SHF.R.S32.HI R23, RZ, 0x1f, R22 ;  /* 0x0000001fff177819 */ /* 0x004fe20000011416 */
[----:B------:R-:W-:Y:S05]  /*02d0*/  BRA `(.L_x_4538) ;  /* 0x00000cb000007947 */ /* 0x000fea0003800000 */
.L_x_4539:
[----:B------:R-:W2:Y:S02]  /*02e0*/  LDG.E.S16 R22, [R2.64] ;  /* 0x0000002402167981 */ /* 0x000ea4000c1e1700 */
[----:B--2---:R-:W-:Y:S01]  /*02f0*/  SHF.R.S32.HI R23, RZ, 0x1f, R22 ;  /* 0x0000001fff177819 */ /* 0x004fe20000011416 */
[----:B------:R-:W-:Y:S05]  /*0300*/  BRA `(.L_x_4538) ;  /* 0x00000c8000007947 */ /* 0x000fea0003800000 */
.L_x_4534:
[----:B------:R-:W-:-:S13]  /*0310*/  ISETP.GT.AND P0, PT, R0, 0x6, PT ;  /* 0x000000060000780c */ /* 0x000fda0003f04270 */
[----:B------:R-:W-:Y:S05]  /*0320*/  @P0 BRA `(.L_x_4541) ;  /* 0x000000b000000947 */ /* 0x000fea0003800000 */
[----:B------:R-:W-:-:S13]  /*0330*/  ISETP.NE.AND P0, PT, R0, 0x5, PT ;  /* 0x000000050000780c */ /* 0x000fda0003f05270 */
[----:B------:R-:W-:Y:S05]  /*0340*/  @!P0 BRA `(.L_x_4542) ;  /* 0x0000005000008947 */ /* 0x000fea0003800000 */
[----:B------:R-:W-:-:S13]  /*0350*/  ISETP.NE.AND P0, PT, R0, 0x6, PT ;  /* 0x000000060000780c */ /* 0x000fda0003f05270 */
[----:B------:R-:W-:Y:S05]  /*0360*/  @P0 BRA `(.L_x_4537) ;  /* 0x00000a9000000947 */ /* 0x000fea0003800000 */
[----:B------:R-:W2:Y:S02]  /*0370*/  LDG.E R2, [R2.64] ;  /* 0x0000002402027981 */ /* 0x000ea4000c1e1900 */
[----:B--2---:R0:W1:Y:S01]  /*0380*/  F2I.S64.TRUNC R22, R2 ;  /* 0x0000000200167311 */ /* 0x004062000020d900 */
[----:B------:R-:W-:Y:S05]  /*0390*/  BRA `(.L_x_4538) ;  /* 0x00000bf000007947 */ /* 0x000fea0003800000 */
.L_x_4542:
[----:B------:R-:W2:Y:S02]  /*03a0*/  LDG.E.U16 R2, [R2.64] ;  /* 0x0000002402027981 */ /* 0x000ea4000c1e1500 */
[----:B--2---:R-:W-:-:S06]  /*03b0*/  HADD2.F32 R22, -RZ, R2.H0_H0 ;  /* 0x20000002ff167230 */ /* 0x004fcc0000004100 */
[----:B------:R-:W0:Y:S01]  /*03c0*/  F2I.S64.TRUNC R22, R22 ;  /* 0x0000001600167311 */ /* 0x000e22000020d900 */
[----:B------:R-:W-:Y:S05]  /*03d0*/  BRA `(.L_x_4538) ;  /* 0x00000bb000007947 */ /* 0x000fea0003800000 */
.L_x_4541:
[----:B------:R-:W-:-:S13]  /*03e0*/  ISETP.NE.AND P0, PT, R0, 0x7, PT ;  /* 0x000000070000780c */ /* 0x000fda0003f05270 */
[----:B------:R-:W-:Y:S05]  /*03f0*/  @!P0 BRA `(.L_x_4543) ;  /* 0x000000b000008947 */ /* 0x000fea0003800000 */
[----:B------:R-:W-:-:S13]  /*0400*/  ISETP.NE.AND P0, PT, R0, 0x8, PT ;  /* 0x000000080000780c */ /* 0x000fda0003f05270 */
[----:B------:R-:W-:Y:S05]  /*0410*/  @!P0 BRA `(.L_x_4544) ;  /* 0x0000005000008947 */ /* 0x000fea0003800000 */
[----:B------:R-:W-:-:S13]  /*0420*/  ISETP.NE.AND P0, PT, R0, 0x9, PT ;  /* 0x000000090000780c */ /* 0x000fda0003f05270 */
[----:B------:R-:W-:Y:S05]  /*0430*/  @P0 BRA `(.L_x_4537) ;  /* 0x000009c000000947 */ /* 0x000fea0003800000 */
[----:B------:R-:W2:Y:S02]  /*0440*/  LDG.E R2, [R2.64] ;  /* 0x0000002402027981 */ /* 0x000ea4000c1e1900 */
[----:B--2---:R0:W1:Y:S01]  /*0450*/  F2I.S64.TRUNC R22, R2 ;  /* 0x0000000200167311 */ /* 0x004062000020d900 */
[----:B------:R-:W-:Y:S05]  /*0460*/  BRA `(.L_x_4538) ;  /* 0x00000b2000007947 */ /* 0x000fea0003800000 */
.L_x_4544:
[----:B------:R-:W2:Y:S02]  /*0470*/  LDG.E.U16 R2, [R2.64] ;  /* 0x0000002402027981 */ /* 0x000ea4000c1e1500 */
[----:B--2---:R-:W-:-:S06]  /*0480*/  HADD2.F32 R22, -RZ, R2.H0_H0 ;  /* 0x20000002ff167230 */ /* 0x004fcc0000004100 */
[----:B------:R-:W0:Y:S01]  /*0490*/  F2I.S64.TRUNC R22, R22 ;  /* 0x0000001600167311 */ /* 0x000e22000020d900 */
[----:B------:R-:W-:Y:S05]  /*04a0*/  BRA `(.L_x_4538) ;  /* 0x00000ae000007947 */ /* 0x000fea0003800000 */
.L_x_4543:
[----:B------:R-:W2:Y:S02]  /*04b0*/  LDG.E.64 R2, [R2.64] ;  /* 0x0000002402027981 */ /* 0x000ea4000c1e1b00 */
[----:B--2---:R0:W1:Y:S01]  /*04c0*/  F2I.S64.F64.TRUNC R22, R2 ;  /* 0x0000000200167311 */ /* 0x004062000030d900 */
[----:B------:R-:W-:Y:S05]  /*04d0*/  BRA `(.L_x_4538) ;  /* 0x00000ab000007947 */ /* 0x000fea0003800000 */
.L_x_4533:
        /* <DEDUP_REMOVED lines=13> */
.L_x_4547:
[----:B------:R-:W2:Y:S02]  /*05b0*/  LDG.E.64 R2, [R2.64] ;  /* 0x0000002402027981 */ /* 0x000ea4000c1e1b00 */
[----:B--2---:R0:W1:Y:S01]  /*05c0*/  F2I.S64.F64.TRUNC R22, R2 ;  /* 0x0000000200167311 */ /* 0x004062000030d900 */
[----:B------:R-:W-:Y:S05]  /*05d0*/  BRA `(.L_x_4538) ;  /* 0x000009b000007947 */ /* 0x000fea0003800000 */
.L_x_4546:
        /* <DEDUP_REMOVED lines=11> */
[C---:B------:R-:W-:Y:S02]  /*0690*/  IADD3 R6, R4.reuse, 0x1000000, RZ ;  /* 0x0100000004067810 */ /* 0x040fe40007ffe0ff */
[----:B------:R-:W-:Y:S02]  /*06a0*/  IADD3 R2, R4, -0x1, RZ ;  /* 0xffffffff04027810 */ /* 0x000fe40007ffe0ff */
[----:B------:R-:W-:Y:S02]  /*06b0*/  SHF.R.S32.HI R6, RZ, 0x8, R6 ;  /* 0x00000008ff067819 */ /* 0x000fe40000011406 */
[----:B------:R-:W-:Y:S02]  /*06c0*/  SHF.R.S32.HI R2, RZ, 0x1f, R2 ;  /* 0x0000001fff027819 */ /* 0x000fe40000011402 */
[----:B0-----:R-:W-:-:S04]  /*06d0*/  IADD3 R5, -R5, 0x1f, RZ ;  /* 0x0000001f05057810 */ /* 0x001fc80007ffe1ff */
[C---:B------:R-:W-:Y:S02]  /*06e0*/  ISETP.GT.U32.AND P0, PT, R5.reuse, 0x4, PT ;  /* 0x000000040500780c */ /* 0x040fe40003f04070 */
[----:B------:R-:W-:-:S04]  /*06f0*/  IADD3 R5, R5, -0x4, RZ ;  /* 0xfffffffc05057810 */ /* 0x000fc80007ffe0ff */
[----:B------:R-:W-:-:S05]  /*0700*/  SEL R5, R5, RZ, P0 ;  /* 0x000000ff05057207 */ /* 0x000fca0000000000 */
[----:B------:R-:W-:Y:S01]  /*0710*/  IMAD R8, R5, R8, 0x3c000000 ;  /* 0x3c00000005087424 */ /* 0x000fe200078e0208 */
[----:B------:R-:W-:-:S04]  /*0720*/  SHF.L.U32 R5, R4, R5, RZ ;  /* 0x0000000504057219 */ /* 0x000fc800000006ff */
[----:B------:R-:W-:-:S04]  /*0730*/  LEA.HI R5, R5, R8, RZ, 0x1c ;  /* 0x0000000805057211 */ /* 0x000fc800078fe0ff */
[----:B------:R-:W-:-:S04]  /*0740*/  LOP3.LUT R5, R5, 0x7f800000, R6, 0xf8, !PT ;  /* 0x7f80000005057812 */ /* 0x000fc800078ef806 */
[----:B------:R-:W-:-:S04]  /*0750*/  LOP3.LUT R5, R5, R2, RZ, 0x30, !PT ;  /* 0x0000000205057212 */ /* 0x000fc800078e30ff */
[----:B------:R-:W-:-:S04]  /*0760*/  LOP3.LUT R5, R5, 0x80000000, R0, 0xf8, !PT ;  /* 0x8000000005057812 */ /* 0x000fc800078ef800 */
[----:B------:R0:W1:Y:S01]  /*0770*/  F2I.S64.TRUNC R22, R5 ;  /* 0x0000000500167311 */ /* 0x000062000020d900 */
[----:B------:R-:W-:Y:S05]  /*0780*/  BRA `(.L_x_4538) ;  /* 0x0000080000007947 */ /* 0x000fea0003800000 */
.L_x_4549:
[----:B------:R-:W2:Y:S02]  /*0790*/  LDG.E.U8 R3, [R2.64] ;  /* 0x0000002402037981 */ /* 0x000ea4000c1e1100 */
[----:B--2---:R-:W-:-:S05]  /*07a0*/  IMAD.SHL.U32 R0, R3, 0x2000000, RZ ;  /* 0x0200000003007824 */ /* 0x004fca00078e00ff */
[----:B------:R-:W-:-:S13]  /*07b0*/  ISETP.GE.U32.AND P0, PT, R0, 0x8000000, PT ;  /* 0x080000000000780c */ /* 0x000fda0003f06070 */
[C---:B------:R-:W-:Y:S02]  /*07c0*/  @P0 IMAD.SHL.U32 R4, R3.reuse, 0x200000, RZ ;  /* 0x0020000003040824 */ /* 0x040fe400078e00ff */
[C---:B------:R-:W-:Y:S02]  /*07d0*/  @!P0 IMAD.SHL.U32 R0, R3.reuse, 0x100, RZ ;  /* 0x0000010003008824 */ /* 0x040fe400078e00ff */
[----:B------:R-:W-:Y:S01]  /*07e0*/  IMAD.SHL.U32 R3, R3, 0x1000000, RZ ;  /* 0x0100000003037824 */ /* 0x000fe200078e00ff */
[----:B------:R-:W-:Y:S02]  /*07f0*/  @P0 LOP3.LUT R4, R4, 0xfe00000, RZ, 0xc0, !PT ;  /* 0x0fe0000004040812 */ /* 0x000fe400078ec0ff */
[----:B------:R-:W-:Y:S02]  /*0800*/  @!P0 LOP3.LUT R0, R0, 0x7f00, RZ, 0xc0, !PT ;  /* 0x00007f0000008812 */ /* 0x000fe400078ec0ff */
[----:B------:R-:W-:Y:S02]  /*0810*/  @P0 LOP3.LUT R4, R4, 0x70000000, RZ, 0xfc, !PT ;  /* 0x7000000004040812 */ /* 0x000fe400078efcff */
[----:B------:R-:W-:-:S03]  /*0820*/  @!P0 LOP3.LUT R0, R0, 0x3f000000, RZ, 0xfc, !PT ;  /* 0x3f00000000008812 */ /* 0x000fc600078efcff */
[----:B------:R-:W-:Y:S02]  /*0830*/  @P0 FMUL.FTZ R4, R4, 1.9259299443872358531e-34 ;  /* 0x0780000004040820 */ /* 0x000fe40000410000 */
[----:B------:R-:W-:-:S05]  /*0840*/  @!P0 FADD.FTZ R4, R0, -0.5 ;  /* 0xbf00000000048421 */ /* 0x000fca0000010000 */
[----:B------:R-:W-:-:S04]  /*0850*/  LOP3.LUT R3, R4, 0x80000000, R3, 0xf8, !PT ;  /* 0x8000000004037812 */ /* 0x000fc800078ef803 */
[----:B------:R0:W1:Y:S01]  /*0860*/  F2I.S64.TRUNC R22, R3 ;  /* 0x0000000300167311 */ /* 0x000062000020d900 */
[----:B------:R-:W-:Y:S05]  /*0870*/  BRA `(.L_x_4538) ;  /* 0x0000071000007947 */ /* 0x000fea0003800000 */
.L_x_4548:
[----:B------:R-:W2:Y:S02]  /*0880*/  LDG.E.U16 R22, [R2.64] ;  /* 0x0000002402167981 */ /* 0x000ea4000c1e1500 */
[----:B--2---:R-:W-:-:S06]  /*0890*/  PRMT R22, RZ, 0x5410, R22 ;  /* 0x00005410ff167816 */ /* 0x004fcc0000000016 */
[----:B------:R-:W0:Y:S01]  /*08a0*/  F2I.S64.TRUNC R22, R22 ;  /* 0x0000001600167311 */ /* 0x000e22000020d900 */
[----:B------:R-:W-:Y:S05]  /*08b0*/  BRA `(.L_x_4538) ;  /* 0x000006d000007947 */ /* 0x000fea0003800000 */
.L_x_4545:
        /* <DEDUP_REMOVED lines=11> */
.L_x_4552:
        /* <DEDUP_REMOVED lines=21> */
.L_x_4556:
[----:B------:R-:W-:Y:S05]  /*0ac0*/  BSYNC B1 ;  /* 0x0000000000017941 */ /* 0x000fea0003800000 */
.L_x_4555:
[----:B------:R-:W-:Y:S01]  /*0ad0*/  IMAD.SHL.U32 R2, R2, 0x100000, RZ ;  /* 0x0010000002027824 */ /* 0x000fe200078e00ff */
[----:B------:R-:W-:-:S04]  /*0ae0*/  LEA R3, R0, 0x3b800000, 0x17 ;  /* 0x3b80000000037811 */ /* 0x000fc800078eb8ff */
[----:B------:R-:W-:Y:S02]  /*0af0*/  LOP3.LUT R22, R3, R2, R22, 0xfe, !PT ;  /* 0x0000000203167212 */ /* 0x000fe400078efe16 */
.L_x_4554:
[----:B------:R-:W-:Y:S05]  /*0b00*/  BSYNC B0 ;  /* 0x0000000000007941 */ /* 0x000fea0003800000 */
.L_x_4553:
[----:B------:R-:W0:Y:S01]  /*0b10*/  F2I.S64.TRUNC R22, R22 ;  /* 0x0000001600167311 */ /* 0x000e22000020d900 */
[----:B------:R-:W-:Y:S05]  /*0b20*/  BRA `(.L_x_4538) ;  /* 0x0000046000007947 */ /* 0x000fea0003800000 */
.L_x_4551:
        /* <DEDUP_REMOVED lines=21> */
.L_x_4560:
[----:B------:R-:W-:Y:S05]  /*0c80*/  BSYNC B1 ;  /* 0x0000000000017941 */ /* 0x000fea0003800000 */
.L_x_4559:
[----:B------:R-:W-:Y:S01]  /*0c90*/  IMAD.SHL.U32 R2, R2, 0x200000, RZ ;  /* 0x0020000002027824 */ /* 0x000fe200078e00ff */
[----:B------:R-:W-:-:S04]  /*0ca0*/  LEA R3, R0, 0x37800000, 0x17 ;  /* 0x3780000000037811 */ /* 0x000fc800078eb8ff */
[----:B------:R-:W-:Y:S02]  /*0cb0*/  LOP3.LUT R22, R3, R2, R22, 0xfe, !PT ;  /* 0x0000000203167212 */ /* 0x000fe400078efe16 */
.L_x_4558:
[----:B------:R-:W-:Y:S05]  /*0cc0*/  BSYNC B0 ;  /* 0x0000000000007941 */ /* 0x000fea0003800000 */
.L_x_4557:
[----:B------:R-:W0:Y:S01]  /*0cd0*/  F2I.S64.TRUNC R22, R22 ;  /* 0x0000001600167311 */ /* 0x000e22000020d900 */
[----:B------:R-:W-:Y:S05]  /*0ce0*/  BRA `(.L_x_4538) ;  /* 0x000002a000007947 */ /* 0x000fea0003800000 */
.L_x_4550:
        /* <DEDUP_REMOVED lines=14> */
.L_x_4564:
[----:B------:R-:W-:Y:S05]  /*0dd0*/  BSYNC B0 ;  /* 0x0000000000007941 */ /* 0x000fea0003800000 */
.L_x_4563:
[----:B------:R-:W0:Y:S01]  /*0de0*/  F2I.S64.TRUNC R22, R22 ;  /* 0x0000001600167311 */ /* 0x000e22000020d900 */
[----:B------:R-:W-:Y:S05]  /*0df0*/  BRA `(.L_x_4538) ;  /* 0x0000019000007947 */ /* 0x000fea0003800000 */
.L_x_4537:
[----:B------:R-:W-:Y:S01]  /*0e00*/  MOV R2, 0x100 ;  /* 0x0000010000027802 */ /* 0x000fe20000000f00 */
[----:B------:R-:W-:Y:S02]  /*0e10*/  IMAD.MOV.U32 R4, RZ, RZ, c[0x4][0xf0] ;  /* 0x01003c00ff047624 */ /* 0x000fe400078e00ff */
[----:B------:R-:W-:Y:S02]  /*0e20*/  IMAD.MOV.U32 R5, RZ, RZ, c[0x4][0xf4] ;  /* 0x01003d00ff057624 */ /* 0x000fe400078e00ff */
[----:B------:R-:W-:Y:S01]  /*0e30*/  IMAD.MOV.U32 R6, RZ, RZ, c[0x4][0xf8] ;  /* 0x01003e00ff067624 */ /* 0x000fe200078e00ff */
[----:B------:R-:W0:Y:S01]  /*0e40*/  LDC.64 R2, c[0x4][R2] ;  /* 0x0100000002027b82 */ /* 0x000e220000000a00 */
[----:B------:R-:W-:-:S02]  /*0e50*/  IMAD.MOV.U32 R7, RZ, RZ, c[0x4][0xfc] ;  /* 0x01003f00ff077624 */ /* 0x000fc400078e00ff */
[----:B------:R-:W-:Y:S02]  /*0e60*/  IMAD.MOV.U32 R8, RZ, RZ, 0x4e ;  /* 0x0000004eff087424 */ /* 0x000fe400078e00ff */
[----:B------:R-:W-:Y:S02]  /*0e70*/  IMAD.MOV.U32 R10, RZ, RZ, c[0x4][0x0] ;  /* 0x01000000ff0a7624 */ /* 0x000fe400078e00ff */
[----:B------:R-:W-:Y:S02]  /*0e80*/  IMAD.MOV.U32 R11, RZ, RZ, c[0x4][0x4] ;  /* 0x01000100ff0b7624 */ /* 0x000fe400078e00ff */
[----:B------:R-:W-:Y:S02]  /*0e90*/  IMAD.MOV.U32 R12, RZ, RZ, 0x1 ;  /* 0x00000001ff0c7424 */ /* 0x000fe400078e00ff */
[----:B------:R-:W-:Y:S02]  /*0ea0*/  IMAD.MOV.U32 R13, RZ, RZ, RZ ;  /* 0x000000ffff0d7224 */ /* 0x000fe400078e00ff */
[----:B------:R-:W-:Y:S01]  /*0eb0*/  LEPC R14 ;  /* 0x00000000000e734e */ /* 0x000fe20000000000 */
[----:B------:R-:W-:Y:S02]  /*0ec0*/  MOV R9, 0xf30 ;  /* 0x00000f3000097802 */ /* 0x000fe40000000f00 */
[----:B------:R-:W-:-:S02]  /*0ed0*/  MOV R20, 0xeb0 ;  /* 0x00000eb000147802 */ /* 0x000fc40000000f00 */
[----:B------:R-:W-:Y:S02]  /*0ee0*/  MOV R21, 0x0 ;  /* 0x0000000000157802 */ /* 0x000fe40000000f00 */
[----:B------:R-:W-:Y:S02]  /*0ef0*/  MOV R0, 0x0 ;  /* 0x0000000000007802 */ /* 0x000fe40000000f00 */
[----:B------:R-:W-:-:S04]  /*0f00*/  IADD3 R20, P0, P1, -R20, R9, R14 ;  /* 0x0000000914147210 */ /* 0x000fc8000791e10e */
[----:B------:R-:W-:-:S04]  /*0f10*/  IADD3.X R21, ~R0, R21, R15, P0, P1 ;  /* 0x0000001500157210 */ /* 0x000fc800007e250f */
[----:B0-----:R-:W-:Y:S05]  /*0f20*/  CALL.ABS.NOINC R2 ;  /* 0x0000000002007343 */ /* 0x001fea0003c00000 */
[----:B------:R-:W-:Y:S01]  /*0f30*/  CS2R R22, SRZ ;  /* 0x0000000000167805 */ /* 0x000fe2000001ff00 */
[----:B------:R-:W-:Y:S05]  /*0f40*/  BRA `(.L_x_4538) ;  /* 0x0000004000007947 */ /* 0x000fea0003800000 */
.L_x_4562:
[----:B------:R0:W5:Y:S01]  /*0f50*/  LDG.E.64 R22, [R2.64] ;  /* 0x0000002402167981 */ /* 0x000162000c1e1b00 */
[----:B------:R-:W-:Y:S05]  /*0f60*/  BRA `(.L_x_4538) ;  /* 0x0000002000007947 */ /* 0x000fea0003800000 */
.L_x_4561:
[----:B------:R0:W5:Y:S01]  /*0f70*/  LDG.E R22, [R2.64] ;  /* 0x0000002402167981 */ /* 0x000162000c1e1900 */
[----:B------:R-:W-:-:S03]  /*0f80*/  IMAD.MOV.U32 R23, RZ, RZ, RZ ;  /* 0x000000ffff177224 */ /* 0x000fc600078e00ff */
.L_x_4538:
[----:B------:R-:W2:Y:S02]  /*0f90*/  S2R R27, SR_TID.X ;  /* 0x00000000001b7919 */ /* 0x000ea40000002100 */
[----:B--2---:R-:W-:Y:S02]  /*0fa0*/  IADD3 R27, R27, 0x80, RZ ;  /* 0x000000801b1b7810 */ /* 0x004fe40007ffe0ff */
.L_x_4532:
[----:B--2---:R-:W-:Y:S05]  /*0fb0*/  BSYNC B6 ;  /* 0x0000000000067941 */ /* 0x004fea0003800000 */
.L_x_4531:
[----:B------:R-:W-:Y:S01]  /*0fc0*/  ISETP.GE.AND P0, PT, R27, UR38, PT ;  /* 0x000000261b007c0c */ /* 0x000fe2000bf06270 */
[----:B------:R-:W-:-:S12]  /*0fd0*/  BSSY B6, `(.L_x_4565) ;  /* 0x00000ef000067945 */ /* 0x000fd80003800000 */
[----:B------:R-:W-:Y:S05]  /*0fe0*/  @P0 BRA `(.L_x_4566) ;  /* 0x00000ed000000947 */ /* 0x000fea0003800000 */
[----:B------:R-:W-:Y:S01]  /*0ff0*/  IMAD.U32 R0, RZ, RZ, UR39 ;  /* 0x00000027ff007e24 */ /* 0x000fe2000f8e00ff */
[----:B0-----:R-:W-:-:S03]  /*1000*/  PRMT R3, R26, 0x9910, RZ ;  /* 0x000099101a037816 */ /* 0x001fc600000000ff */
[----:B------:R-:W-:-:S04]  /*1010*/  IMAD R0, R0, 0x200, R27 ;  /* 0x0000020000007824 */ /* 0x000fc800078e021b */
[----:B------:R-:W-:Y:S02]  /*1020*/  IMAD R2, R0, c[0x0][0x1d8], RZ ;  /* 0x0000760000027a24 */ /* 0x000fe400078e02ff */
[----:B------:R-:W-:-:S03]  /*1030*/  IMAD.MOV.U32 R0, RZ, RZ, R3 ;  /* 0x000000ffff007224 */ /* 0x000fc600078e0003 */
[----:B------:R-:W-:Y:S02]  /*1040*/  IADD3 R2, P0, R2, c[0x0][0x1c8], RZ ;  /* 0x0000720002027a10 */ /* 0x000fe40007f1e0ff */
[----:B------:R-:W-:-:S03]  /*1050*/  ISETP.GT.AND P1, PT, R0, 0x9, PT ;  /* 0x000000090000780c */ /* 0x000fc60003f24270 */
[----:B------:R-:W-:-:S10]  /*1060*/  IMAD.X R3, RZ, RZ, c[0x0][0x1cc], P0 ;  /* 0x00007300ff037624 */ /* 0x000fd400000e06ff */
        /* <DEDUP_REMOVED lines=12> */
.L_x_4570:
[----:B------:R0:W5:Y:S01]  /*1130*/  LDG.E.U8 R24, [R2.64] ;  /* 0x0000002402187981 */ /* 0x000162000c1e1100 */
[----:B------:R-:W-:Y:S01]  /*1140*/  IMAD.MOV.U32 R25, RZ, RZ, RZ ;  /* 0x000000ffff197224 */ /* 0x000fe200078e00ff */
[----:B------:R-:W-:Y:S05]  /*1150*/  BRA `(.L_x_4572) ;  /* 0x00000d5000007947 */ /* 0x000fea0003800000 */
.L_x_4569:
        /* <DEDUP_REMOVED lines=8> */
.L_x_4574:
[----:B------:R-:W2:Y:S02]  /*11e0*/  LDG.E R24, [R2.64] ;  /* 0x0000002402187981 */ /* 0x000ea4000c1e1900 */
[----:B--2---:R-:W-:Y:S01]  /*11f0*/  SHF.R.S32.HI R25, RZ, 0x1f, R24 ;  /* 0x0000001fff197819 */ /* 0x004fe20000011418 */
[----:B------:R-:W-:Y:S05]  /*1200*/  BRA `(.L_x_4572) ;  /* 0x00000ca000007947 */ /* 0x000fea0003800000 */
.L_x_4573:
[----:B------:R-:W2:Y:S02]  /*1210*/  LDG.E.S16 R24, [R2.64] ;  /* 0x0000002402187981 */ /* 0x000ea4000c1e1700 */
[----:B--2---:R-:W-:Y:S01]  /*1220*/  SHF.R.S32.HI R25, RZ, 0x1f, R24 ;  /* 0x0000001fff197819 */ /* 0x004fe20000011418 */
[----:B------:R-:W-:Y:S05]  /*1230*/  BRA `(.L_x_4572) ;  /* 0x00000c7000007947 */ /* 0x000fea0003800000 */
.L_x_4568:
[----:B------:R-:W-:-:S13]  /*1240*/  ISETP.GT.AND P0, PT, R0, 0x6, PT ;  /* 0x000000060000780c */ /* 0x000fda0003f04270 */
[----:B------:R-:W-:Y:S05]  /*1250*/  @P0 BRA `(.L_x_4575) ;  /* 0x000000b000000947 */ /* 0x000fea0003800000 */
[----:B------:R-:W-:-:S13]  /*1260*/  ISETP.NE.AND P0, PT, R0, 0x5, PT ;  /* 0x000000050000780c */ /* 0x000fda0003f05270 */
[----:B------:R-:W-:Y:S05]  /*1270*/  @!P0 BRA `(.L_x_4576) ;  /* 0x0000005000008947 */ /* 0x000fea0003800000 */
[----:B------:R-:W-:-:S13]  /*1280*/  ISETP.NE.AND P0, PT, R0, 0x6, PT ;  /* 0x000000060000780c */ /* 0x000fda0003f05270 */
[----:B------:R-:W-:Y:S05]  /*1290*/  @P0 BRA `(.L_x_4571) ;  /* 0x00000a8000000947 */ /* 0x000fea0003800000 */
[----:B------:R-:W2:Y:S02]  /*12a0*/  LDG.E R2, [R2.64] ;  /* 0x0000002402027981 */ /* 0x000ea4000c1e1900 */
[----:B--2---:R0:W2:Y:S01]  /*12b0*/  F2I.S64.TRUNC R24, R2 ;  /* 0x0000000200187311 */ /* 0x0040a2000020d900 */
[----:B------:R-:W-:Y:S05]  /*12c0*/  BRA `(.L_x_4572) ;  /* 0x00000be000007947 */ /* 0x000fea0003800000 */
.L_x_4576:
[----:B------:R-:W2:Y:S02]  /*12d0*/  LDG.E.U16 R2, [R2.64] ;  /* 0x0000002402027981 */ /* 0x000ea4000c1e1500 */
[----:B--2---:R-:W-:-:S06]  /*12e0*/  HADD2.F32 R24, -RZ, R2.H0_H0 ;  /* 0x20000002ff187230 */ /* 0x004fcc0000004100 */
[----:B------:R-:W0:Y:S01]  /*12f0*/  F2I.S64.TRUNC R24, R24 ;  /* 0x0000001800187311 */ /* 0x000e22000020d900 */
[----:B------:R-:W-:Y:S05]  /*1300*/  BRA `(.L_x_4572) ;  /* 0x00000ba000007947 */ /* 0x000fea0003800000 */
.L_x_4575:
[----:B------:R-:W-:-:S13]  /*1310*/  ISETP.NE.AND P0, PT, R0, 0x7, PT ;  /* 0x000000070000780c */ /* 0x000fda0003f05270 */
[----:B------:R-:W-:Y:S05]  /*1320*/  @!P0 BRA `(.L_x_4577) ;  /* 0x000000b000008947 */ /* 0x000fea0003800000 */
[----:B------:R-:W-:-:S13]  /*1330*/  ISETP.NE.AND P0, PT, R0, 0x8, PT ;  /* 0x000000080000780c */ /* 0x000fda0003f05270 */
[----:B------:R-:W-:Y:S05]  /*1340*/  @!P0 BRA `(.L_x_4578) ;  /* 0x0000005000008947 */ /* 0x000fea0003800000 */
[----:B------:R-:W-:-:S13]  /*1350*/  ISETP.NE.AND P0, PT, R0, 0x9, PT ;  /* 0x000000090000780c */ /* 0x000fda0003f05270 */
[----:B------:R-:W-:Y:S05]  /*1360*/  @P0 BRA `(.L_x_4571) ;  /* 0x000009b000000947 */ /* 0x000fea0003800000 */
[----:B------:R-:W2:Y:S02]  /*1370*/  LDG.E R2, [R2.64] ;  /* 0x0000002402027981 */ /* 0x000ea4000c1e1900 */
[----:B--2---:R0:W2:Y:S01]  /*1380*/  F2I.S64.TRUNC R24, R2 ;  /* 0x0000000200187311 */ /* 0x0040a2000020d900 */
[----:B------:R-:W-:Y:S05]  /*1390*/  BRA `(.L_x_4572) ;  /* 0x00000b1000007947 */ /* 0x000fea0003800000 */
.L_x_4578:
[----:B------:R-:W2:Y:S02]  /*13a0*/  LDG.E.U16 R2, [R2.64] ;  /* 0x0000002402027981 */ /* 0x000ea4000c1e1500 */
[----:B--2---:R-:W-:-:S06]  /*13b0*/  HADD2.F32 R24, -RZ, R2.H0_H0 ;  /* 0x20000002ff187230 */ /* 0x004fcc0000004100 */
[----:B------:R-:W0:Y:S01]  /*13c0*/  F2I.S64.TRUNC R24, R24 ;  /* 0x0000001800187311 */ /* 0x000e22000020d900 */
[----:B------:R-:W-:Y:S05]  /*13d0*/  BRA `(.L_x_4572) ;  /* 0x00000ad000007947 */ /* 0x000fea0003800000 */
.L_x_4577:
[----:B------:R-:W2:Y:S02]  /*13e0*/  LDG.E.64 R2, [R2.64] ;  /* 0x0000002402027981 */ /* 0x000ea4000c1e1b00 */
[----:B--2---:R0:W2:Y:S01]  /*13f0*/  F2I.S64.F64.TRUNC R24, R2 ;  /* 0x0000000200187311 */ /* 0x0040a2000030d900 */
[----:B------:R-:W-:Y:S05]  /*1400*/  BRA `(.L_x_4572) ;  /* 0x00000aa000007947 */ /* 0x000fea0003800000 */
.L_x_4567:
        /* <DEDUP_REMOVED lines=13> */
.L_x_4581:
[----:B------:R-:W2:Y:S02]  /*14e0*/  LDG.E.64 R2, [R2.64] ;  /* 0x0000002402027981 */ /* 0x000ea4000c1e1b00 */
[----:B--2---:R0:W2:Y:S01]  /*14f0*/  F2I.S64.F64.TRUNC R24, R2 ;  /* 0x0000000200187311 */ /* 0x0040a2000030d900 */
[----:B------:R-:W-:Y:S05]  /*1500*/  BRA `(.L_x_4572) ;  /* 0x000009a000007947 */ /* 0x000fea0003800000 */
.L_x_4580:
        /* <DEDUP_REMOVED lines=25> */
[----:B------:R0:W2:Y:S01]  /*16a0*/  F2I.S64.TRUNC R24, R5 ;  /* 0x0000000500187311 */ /* 0x0000a2000020d900 */
[----:B------:R-:W-:Y:S05]  /*16b0*/  BRA `(.L_x_4572) ;  /* 0x000007f000007947 */ /* 0x000fea0003800000 */
.L_x_4583:
[----:B------:R-:W2:Y:S02]  /*16c0*/  LDG.E.U8 R2, [R2.64] ;  /* 0x0000002402027981 */ /* 0x000ea4000c1e1100 */
[C---:B--2---:R-:W-:Y:S02]  /*16d0*/  IMAD.SHL.U32 R0, R2.reuse, 0x2000000, RZ ;  /* 0x0200000002007824 */ /* 0x044fe400078e00ff */
[----:B------:R-:W-:-:S03]  /*16e0*/  IMAD.SHL.U32 R5, R2, 0x1000000, RZ ;  /* 0x0100000002057824 */ /* 0x000fc600078e00ff */
[----:B------:R-:W-:-:S13]  /*16f0*/  ISETP.GE.U32.AND P0, PT, R0, 0x8000000, PT ;  /* 0x080000000000780c */ /* 0x000fda0003f06070 */
[C---:B------:R-:W-:Y:S02]  /*1700*/  @!P0 IMAD.SHL.U32 R0, R2.reuse, 0x100, RZ ;  /* 0x0000010002008824 */ /* 0x040fe400078e00ff */
[----:B------:R-:W-:-:S03]  /*1710*/  @P0 IMAD.SHL.U32 R4, R2, 0x200000, RZ ;  /* 0x0020000002040824 */ /* 0x000fc600078e00ff */
[----:B------:R-:W-:Y:S02]  /*1720*/  @!P0 LOP3.LUT R0, R0, 0x7f00, RZ, 0xc0, !PT ;  /* 0x00007f0000008812 */ /* 0x000fe400078ec0ff */
[----:B------:R-:W-:Y:S02]  /*1730*/  @P0 LOP3.LUT R4, R4, 0x70000000, RZ, 0xfc, !PT ;  /* 0x7000000004040812 */ /* 0x000fe400078efcff */
[----:B------:R-:W-:-:S03]  /*1740*/  @!P0 LOP3.LUT R0, R0, 0x3f000000, RZ, 0xfc, !PT ;  /* 0x3f00000000008812 */ /* 0x000fc600078efcff */
[----:B------:R-:W-:Y:S02]  /*1750*/  @P0 FMUL.FTZ R4, R4, 1.9259299443872358531e-34 ;  /* 0x0780000004040820 */ /* 0x000fe40000410000 */
[----:B------:R-:W-:-:S05]  /*1760*/  @!P0 FADD.FTZ R4, R0, -0.5 ;  /* 0xbf00000000048421 */ /* 0x000fca0000010000 */
[----:B------:R-:W-:-:S04]  /*1770*/  LOP3.LUT R4, R4, 0x80000000, R5, 0xf8, !PT ;  /* 0x8000000004047812 */ /* 0x000fc800078ef805 */
[----:B------:R0:W2:Y:S01]  /*1780*/  F2I.S64.TRUNC R24, R4 ;  /* 0x0000000400187311 */ /* 0x0000a2000020d900 */
[----:B------:R-:W-:Y:S05]  /*1790*/  BRA `(.L_x_4572) ;  /* 0x0000071000007947 */ /* 0x000fea0003800000 */
.L_x_4582:
[----:B------:R-:W2:Y:S02]  /*17a0*/  LDG.E.U16 R24, [R2.64] ;  /* 0x0000002402187981 */ /* 0x000ea4000c1e1500 */
[----:B--2---:R-:W-:-:S06]  /*17b0*/  PRMT R24, RZ, 0x5410, R24 ;  /* 0x00005410ff187816 */ /* 0x004fcc0000000018 */
[----:B------:R-:W0:Y:S01]  /*17c0*/  F2I.S64.TRUNC R24, R24 ;  /* 0x0000001800187311 */ /* 0x000e22000020d900 */
[----:B------:R-:W-:Y:S05]  /*17d0*/  BRA `(.L_x_4572) ;  /* 0x000006d000007947 */ /* 0x000fea0003800000 */
.L_x_4579:
        /* <DEDUP_REMOVED lines=11> */
.L_x_4586:
        /* <DEDUP_REMOVED lines=21> */
.L_x_4590:
[----:B------:R-:W-:Y:S05]  /*19e0*/  BSYNC B1 ;  /* 0x0000000000017941 */ /* 0x000fea0003800000 */
.L_x_4589:
[----:B------:R-:W-:Y:S01]  /*19f0*/  IMAD.SHL.U32 R2, R2, 0x100000, RZ ;  /* 0x0010000002027824 */ /* 0x000fe200078e00ff */
[----:B------:R-:W-:-:S04]  /*1a00*/  LEA R3, R0, 0x3b800000, 0x17 ;  /* 0x3b80000000037811 */ /* 0x000fc800078eb8ff */
[----:B------:R-:W-:Y:S02]  /*1a10*/  LOP3.LUT R24, R3, R2, R24, 0xfe, !PT ;  /* 0x0000000203187212 */ /* 0x000fe400078efe18 */
.L_x_4588:
[----:B------:R-:W-:Y:S05]  /*1a20*/  BSYNC B0 ;  /* 0x0000000000007941 */ /* 0x000fea0003800000 */
.L_x_4587:
[----:B------:R-:W0:Y:S01]  /*1a30*/  F2I.S64.TRUNC R24, R24 ;  /* 0x0000001800187311 */ /* 0x000e22000020d900 */
[----:B------:R-:W-:Y:S05]  /*1a40*/  BRA `(.L_x_4572) ;  /* 0x0000046000007947 */ /* 0x000fea0003800000 */
.L_x_4585:
        /* <DEDUP_REMOVED lines=21> */
.L_x_4594:
[----:B------:R-:W-:Y:S05]  /*1ba0*/  BSYNC B1 ;  /* 0x0000000000017941 */ /* 0x000fea0003800000 */
.L_x_4593:
[----:B------:R-:W-:Y:S01]  /*1bb0*/  IMAD.SHL.U32 R2, R2, 0x200000, RZ ;  /* 0x0020000002027824 */ /* 0x000fe200078e00ff */
[----:B------:R-:W-:-:S04]  /*1bc0*/  LEA R3, R0, 0x37800000, 0x17 ;  /* 0x3780000000037811 */ /* 0x000fc800078eb8ff */
[----:B------:R-:W-:Y:S02]  /*1bd0*/  LOP3.LUT R24, R3, R2, R24, 0xfe, !PT ;  /* 0x0000000203187212 */ /* 0x000fe400078efe18 */
.L_x_4592:
[----:B------:R-:W-:Y:S05]  /*1be0*/  BSYNC B0 ;  /* 0x0000000000007941 */ /* 0x000fea0003800000 */
.L_x_4591:
[----:B------:R-:W0:Y:S01]  /*1bf0*/  F2I.S64.TRUNC R24, R24 ;  /* 0x0000001800187311 */ /* 0x000e22000020d900 */
[----:B------:R-:W-:Y:S05]  /*1c00*/  BRA `(.L_x_4572) ;  /* 0x000002a000007947 */ /* 0x000fea0003800000 */
.L_x_4584:
        /* <DEDUP_REMOVED lines=14> */
.L_x_4598:
[----:B------:R-:W-:Y:S05]  /*1cf0*/  BSYNC B0 ;  /* 0x0000000000007941 */ /* 0x000fea0003800000 */
.L_x_4597:
[----:B------:R-:W0:Y:S01]  /*1d00*/  F2I.S64.TRUNC R24, R24 ;  /* 0x0000001800187311 */ /* 0x000e22000020d900 */
[----:B------:R-:W-:Y:S05]  /*1d10*/  BRA `(.L_x_4572) ;  /* 0x0000019000007947 */ /* 0x000fea0003800000 */
.L_x_4571:
        /* <DEDUP_REMOVED lines=18> */
[----:B01---5:R-:W-:Y:S05]  /*1e40*/  CALL.ABS.NOINC R2 ;  /* 0x0000000002007343 */ /* 0x023fea0003c00000 */
[----:B------:R-:W-:Y:S01]  /*1e50*/  CS2R R24, SRZ ;  /* 0x0000000000187805 */ /* 0x000fe2000001ff00 */
[----:B------:R-:W-:Y:S05]  /*1e60*/  BRA `(.L_x_4572) ;  /* 0x0000004000007947 */ /* 0x000fea0003800000 */
.L_x_4596:
[----:B------:R0:W5:Y:S01]  /*1e70*/  LDG.E.64 R24, [R2.64] ;  /* 0x0000002402187981 */ /* 0x000162000c1e1b00 */
[----:B------:R-:W-:Y:S05]  /*1e80*/  BRA `(.L_x_4572) ;  /* 0x0000002000007947 */ /* 0x000fea0003800000 */
.L_x_4595:
[----:B------:R0:W5:Y:S01]  /*1e90*/  LDG.E R24, [R2.64] ;  /* 0x0000002402187981 */ /* 0x000162000c1e1900 */
[----:B------:R-:W-:-:S03]  /*1ea0*/  IMAD.MOV.U32 R25, RZ, RZ, RZ ;  /* 0x000000ffff197224 */ /* 0x000fc600078e00ff */
.L_x_4572:
[----:B------:R-:W-:-:S04]  /*1eb0*/  IADD3 R27, R27, 0x80, RZ ;  /* 0x000000801b1b7810 */ /* 0x000fc80007ffe0ff */
.L_x_4566:
[----:B------:R-:W-:Y:S05]  /*1ec0*/  BSYNC B6 ;  /* 0x0000000000067941 */ /* 0x000fea0003800000 */
.L_x_4565:
[----:B------:R-:W-:Y:S01]  /*1ed0*/  ISETP.GE.AND P0, PT, R27, UR38, PT ;  /* 0x000000261b007c0c */ /* 0x000fe2000bf06270 */
[----:B------:R-:W-:Y:S01]  /*1ee0*/  BSSY B6, `(.L_x_4599) ;  /* 0x00000f1000067945 */ /* 0x000fe20003800000 */
[----:B------:R-:W-:Y:S01]  /*1ef0*/  CS2R R16, SRZ ;  /* 0x0000000000107805 */ /* 0x000fe2000001ff00 */
[----:B------:R-:W-:-:S10]  /*1f00*/  CS2R R18, SRZ ;  /* 0x0000000000127805 */ /* 0x000fd4000001ff00 */
        /* <DEDUP_REMOVED lines=18> */
[----:B------:R-:W3:Y:S02]  /*2030*/  LDG.E.S8 R18, [R2.64] ;  /* 0x0000002402127981 */ /* 0x000ee4000c1e1300 */
[----:B---3--:R-:W-:Y:S01]  /*2040*/  SHF.R.S32.HI R19, RZ, 0x1f, R18 ;  /* 0x0000001fff137819 */ /* 0x008fe20000011412 */
[----:B------:R-:W-:Y:S05]  /*2050*/  BRA `(.L_x_4606) ;  /* 0x00000d8000007947 */ /* 0x000fea0003800000 */
.L_x_4604:
[----:B------:R0:W5:Y:S01]  /*2060*/  LDG.E.U8 R18, [R2.64] ;  /* 0x0000002402127981 */ /* 0x000162000c1e1100 */
[----:B------:R-:W-:Y:S01]  /*2070*/  IMAD.MOV.U32 R19, RZ, RZ, RZ ;  /* 0x000000ffff137224 */ /* 0x000fe200078e00ff */
[----:B------:R-:W-:Y:S05]  /*2080*/  BRA `(.L_x_4606) ;  /* 0x00000d5000007947 */ /* 0x000fea0003800000 */
.L_x_4603:
        /* <DEDUP_REMOVED lines=8> */
.L_x_4608:
[----:B------:R-:W3:Y:S02]  /*2110*/  LDG.E R18, [R2.64] ;  /* 0x0000002402127981 */ /* 0x000ee4000c1e1900 */
[----:B---3--:R-:W-:Y:S01]  /*2120*/  SHF.R.S32.HI R19, RZ, 0x1f, R18 ;  /* 0x0000001fff137819 */ /* 0x008fe20000011412 */
[----:B------:R-:W-:Y:S05]  /*2130*/  BRA `(.L_x_4606) ;  /* 0x00000ca000007947 */ /* 0x000fea0003800000 */
.L_x_4607:
[----:B------:R-:W3:Y:S02]  /*2140*/  LDG.E.S16 R18, [R2.64] ;  /* 0x0000002402127981 */ /* 0x000ee4000c1e1700 */
[----:B---3--:R-:W-:Y:S01]  /*2150*/  SHF.R.S32.HI R19, RZ, 0x1f, R18 ;  /* 0x0000001fff137819 */ /* 0x008fe20000011412 */
[----:B------:R-:W-:Y:S05]  /*2160*/  BRA `(.L_x_4606) ;  /* 0x00000c7000007947 */ /* 0x000fea0003800000 */
.L_x_4602:
[----:B------:R-:W-:-:S13]  /*2170*/  ISETP.GT.AND P0, PT, R0, 0x6, PT ;  /* 0x000000060000780c */ /* 0x000fda0003f04270 */
[----:B------:R-:W-:Y:S05]  /*2180*/  @P0 BRA `(.L_x_4609) ;  /* 0x000000b000000947 */ /* 0x000fea0003800000 */
[----:B------:R-:W-:-:S13]  /*2190*/  ISETP.NE.AND P0, PT, R0, 0x5, PT ;  /* 0x000000050000780c */ /* 0x000fda0003f05270 */
[----:B------:R-:W-:Y:S05]  /*21a0*/  @!P0 BRA `(.L_x_4610) ;  /* 0x0000005000008947 */ /* 0x000fea0003800000 */
[----:B------:R-:W-:-:S13]  /*21b0*/  ISETP.NE.AND P0, PT, R0, 0x6, PT ;  /* 0x000000060000780c */ /* 0x000fda0003f05270 */
[----:B------:R-:W-:Y:S05]  /*21c0*/  @P0 BRA `(.L_x_4605) ;  /* 0x00000a8000000947 */ /* 0x000fea0003800000 */
[----:B------:R-:W3:Y:S02]  /*21d0*/  LDG.E R2, [R2.64] ;  /* 0x0000002402027981 */ /* 0x000ee4000c1e1900 */
[----:B---3--:R0:W3:Y:S01]  /*21e0*/  F2I.S64.TRUNC R18, R2 ;  /* 0x0000000200127311 */ /* 0x0080e2000020d900 */
[----:B------:R-:W-:Y:S05]  /*21f0*/  BRA `(.L_x_4606) ;  /* 0x00000be000007947 */ /* 0x000fea0003800000 */
.L_x_4610:
[----:B------:R-:W3:Y:S02]  /*2200*/  LDG.E.U16 R2, [R2.64] ;  /* 0x0000002402027981 */ /* 0x000ee4000c1e1500 */
[----:B---3--:R-:W-:-:S06]  /*2210*/  HADD2.F32 R18, -RZ, R2.H0_H0 ;  /* 0x20000002ff127230 */ /* 0x008fcc0000004100 */
[----:B------:R-:W0:Y:S01]  /*2220*/  F2I.S64.TRUNC R18, R18 ;  /* 0x0000001200127311 */ /* 0x000e22000020d900 */
[----:B------:R-:W-:Y:S05]  /*2230*/  BRA `(.L_x_4606) ;  /* 0x00000ba000007947 */ /* 0x000fea0003800000 */
.L_x_4609:
[----:B------:R-:W-:-:S13]  /*2240*/  ISETP.NE.AND P0, PT, R0, 0x7, PT ;  /* 0x000000070000780c */ /* 0x000fda0003f05270 */
[----:B------:R-:W-:Y:S05]  /*2250*/  @!P0 BRA `(.L_x_4611) ;  /* 0x000000b000008947 */ /* 0x000fea0003800000 */
[----:B------:R-:W-:-:S13]  /*2260*/  ISETP.NE.AND P0, PT, R0, 0x8, PT ;  /* 0x000000080000780c */ /* 0x000fda0003f05270 */
[----:B------:R-:W-:Y:S05]  /*2270*/  @!P0 BRA `(.L_x_4612) ;  /* 0x0000005000008947 */ /* 0x000fea0003800000 */
[----:B------:R-:W-:-:S13]  /*2280*/  ISETP.NE.AND P0, PT, R0, 0x9, PT ;  /* 0x000000090000780c */ /* 0x000fda0003f05270 */
[----:B------:R-:W-:Y:S05]  /*2290*/  @P0 BRA `(.L_x_4605) ;  /* 0x000009b000000947 */ /* 0x000fea0003800000 */
[----:B------:R-:W3:Y:S02]  /*22a0*/  LDG.E R2, [R2.64] ;  /* 0x0000002402027981 */ /* 0x000ee4000c1e1900 */
[----:B---3--:R0:W3:Y:S01]  /*22b0*/  F2I.S64.TRUNC R18, R2 ;  /* 0x0000000200127311 */ /* 0x0080e2000020d900 */
[----:B------:R-:W-:Y:S05]  /*22c0*/  BRA `(.L_x_4606) ;  /* 0x00000b1000007947 */ /* 0x000fea0003800000 */
.L_x_4612:
[----:B------:R-:W3:Y:S02]  /*22d0*/  LDG.E.U16 R2, [R2.64] ;  /* 0x0000002402027981 */ /* 0x000ee4000c1e1500 */
[----:B---3--:R-:W-:-:S06]  /*22e0*/  HADD2.F32 R18, -RZ, R2.H0_H0 ;  /* 0x20000002ff127230 */ /* 0x008fcc0000004100 */
[----:B------:R-:W0:Y:S01]  /*22f0*/  F2I.S64.TRUNC R18, R18 ;  /* 0x0000001200127311 */ /* 0x000e22000020d900 */
[----:B------:R-:W-:Y:S05]  /*2300*/  BRA `(.L_x_4606) ;  /* 0x00000ad000007947 */ /* 0x000fea0003800000 */
.L_x_4611:
[----:B------:R-:W3:Y:S02]  /*2310*/  LDG.E.64 R2, [R2.64] ;  /* 0x0000002402027981 */ /* 0x000ee4000c1e1b00 */
[----:B---3--:R0:W3:Y:S01]  /*2320*/  F2I.S64.F64.TRUNC R18, R2 ;  /* 0x0000000200127311 */ /* 0x0080e2000030d900 */
[----:B------:R-:W-:Y:S05]  /*2330*/  BRA `(.L_x_4606) ;  /* 0x00000aa000007947 */ /* 0x000fea0003800000 */
.L_x_4601:
        /* <DEDUP_REMOVED lines=8> */
[----:B------:R-:W3:Y:S01]  /*23c0*/  LDG.E.U8 R2, [R2.64] ;  /* 0x0000002402027981 */ /* 0x000ee2000c1e1100 */
[----:B------:R-:W-:Y:S01]  /*23d0*/  IMAD.MOV.U32 R19, RZ, RZ, RZ ;  /* 0x000000ffff137224 */ /* 0x000fe200078e00ff */
[----:B---3--:R-:W-:-:S04]  /*23e0*/  ISETP.NE.AND P0, PT, R2, RZ, PT ;  /* 0x000000ff0200720c */ /* 0x008fc80003f05270 */
[----:B------:R-:W-:Y:S01]  /*23f0*/  SEL R18, RZ, 0x1, !P0 ;  /* 0x00000001ff127807 */ /* 0x000fe20004000000 */
[----:B------:R-:W-:Y:S05]  /*2400*/  BRA `(.L_x_4606) ;  /* 0x000009d000007947 */ /* 0x000fea0003800000 */
.L_x_4615:
[----:B------:R-:W3:Y:S02]  /*2410*/  LDG.E.64 R2, [R2.64] ;  /* 0x0000002402027981 */ /* 0x000ee4000c1e1b00 */
[----:B---3--:R0:W3:Y:S01]  /*2420*/  F2I.S64.F64.TRUNC R18, R2 ;  /* 0x0000000200127311 */ /* 0x0080e2000030d900 */
[----:B------:R-:W-:Y:S05]  /*2430*/  BRA `(.L_x_4606) ;  /* 0x000009a000007947 */ /* 0x000fea0003800000 */
.L_x_4614:
[----:B------:R-:W-:-:S13]  /*2440*/  ISETP.NE.AND P0, PT, R0, 0xf, PT ;  /* 0x0000000f0000780c */ /* 0x000fda0003f05270 */
[----:B------:R-:W-:Y:S05]  /*2450*/  @!P0 BRA `(.L_x_4616) ;  /* 0x0000027000008947 */ /* 0x000fea0003800000 */
[----:B------:R-:W-:-:S13]  /*2460*/  ISETP.NE.AND P0, PT, R0, 0x17, PT ;  /* 0x000000170000780c */ /* 0x000fda0003f05270 */
[----:B------:R-:W-:Y:S05]  /*2470*/  @!P0 BRA `(.L_x_4617) ;  /* 0x0000017000008947 */ /* 0x000fea0003800000 */
[----:B------:R-:W-:-:S13]  /*2480*/  ISETP.NE.AND P0, PT, R0, 0x18, PT ;  /* 0x000000180000780c */ /* 0x000fda0003f05270 */
[----:B------:R-:W-:Y:S05]  /*2490*/  @P0 BRA `(.L_x_4605) ;  /* 0x000007b000000947 */ /* 0x000fea0003800000 */
[----:B------:R-:W3:Y:S01]  /*24a0*/  LDG.E.U8 R0, [R2.64] ;  /* 0x0000002402007981 */ /* 0x000ee2000c1e1100 */
[----:B------:R-:W-:Y:S02]  /*24b0*/  IMAD.MOV.U32 R8, RZ, RZ, -0x800000 ;  /* 0xff800000ff087424 */ /* 0x000fe400078e00ff */
[----:B---3--:R-:W-:-:S05]  /*24c0*/  IMAD.SHL.U32 R0, R0, 0x1000000, RZ ;  /* 0x0100000000007824 */ /* 0x008fca00078e00ff */
        /* <DEDUP_REMOVED lines=16> */
[----:B------:R0:W3:Y:S01]  /*25d0*/  F2I.S64.TRUNC R18, R5 ;  /* 0x0000000500127311 */ /* 0x0000e2000020d900 */
[----:B------:R-:W-:Y:S05]  /*25e0*/  BRA `(.L_x_4606) ;  /* 0x000007f000007947 */ /* 0x000fea0003800000 */
.L_x_4617:
[----:B------:R-:W3:Y:S02]  /*25f0*/  LDG.E.U8 R2, [R2.64] ;  /* 0x0000002402027981 */ /* 0x000ee4000c1e1100 */
[C---:B---3--:R-:W-:Y:S02]  /*2600*/  IMAD.SHL.U32 R0, R2.reuse, 0x2000000, RZ ;  /* 0x0200000002007824 */ /* 0x048fe400078e00ff */
        /* <DEDUP_REMOVED lines=10> */
[----:B------:R0:W3:Y:S01]  /*26b0*/  F2I.S64.TRUNC R18, R4 ;  /* 0x0000000400127311 */ /* 0x0000e2000020d900 */
[----:B------:R-:W-:Y:S05]  /*26c0*/  BRA `(.L_x_4606) ;  /* 0x0000071000007947 */ /* 0x000fea0003800000 */
.L_x_4616:
[----:B------:R-:W3:Y:S02]  /*26d0*/  LDG.E.U16 R18, [R2.64] ;  /* 0x0000002402127981 */ /* 0x000ee4000c1e1500 */
[----:B---3--:R-:W-:-:S06]  /*26e0*/  PRMT R18, RZ, 0x5410, R18 ;  /* 0x00005410ff127816 */ /* 0x008fcc0000000012 */
[----:B------:R-:W0:Y:S01]  /*26f0*/  F2I.S64.TRUNC R18, R18 ;  /* 0x0000001200127311 */ /* 0x000e22000020d900 */
[----:B------:R-:W-:Y:S05]  /*2700*/  BRA `(.L_x_4606) ;  /* 0x000006d000007947 */ /* 0x000fea0003800000 */
.L_x_4613:
        /* <DEDUP_REMOVED lines=11> */
.L_x_4620:
[----:B------:R-:W3:Y:S01]  /*27c0*/  LDG.E.U8 R2, [R2.64] ;  /* 0x0000002402027981 */ /* 0x000ee2000c1e1100 */
[----:B------:R-:W-:Y:S01]  /*27d0*/  BSSY B0, `(.L_x_4621) ;  /* 0x0000018000007945 */ /* 0x000fe20003800000 */
[----:B------:R-:W-:Y:S01]  /*27e0*/  IMAD.MOV.U32 R18, RZ, RZ, RZ ;  /* 0x000000ffff127224 */ /* 0x000fe200078e00ff */
[----:B---3--:R-:W-:-:S13]  /*27f0*/  ISETP.NE.AND P0, PT, R2, RZ, PT ;  /* 0x000000ff0200720c */ /* 0x008fda0003f05270 */
        /* <DEDUP_REMOVED lines=17> */
.L_x_4624:
[----:B------:R-:W-:Y:S05]  /*2910*/  BSYNC B1 ;  /* 0x0000000000017941 */ /* 0x000fea0003800000 */
.L_x_4623:
[----:B------:R-:W-:Y:S01]  /*2920*/  IMAD.SHL.U32 R2, R2, 0x100000, RZ ;  /* 0x0010000002027824 */ /* 0x000fe200078e00ff */
[----:B------:R-:W-:-:S04]  /*2930*/  LEA R3, R0, 0x3b800000, 0x17 ;  /* 0x3b80000000037811 */ /* 0x000fc800078eb8ff */
[----:B------:R-:W-:Y:S02]  /*2940*/  LOP3.LUT R18, R3, R2, R18, 0xfe, !PT ;  /* 0x0000000203127212 */ /* 0x000fe400078efe12 */
.L_x_4622:
[----:B------:R-:W-:Y:S05]  /*2950*/  BSYNC B0 ;  /* 0x0000000000007941 */ /* 0x000fea0003800000 */
.L_x_4621:
[----:B------:R-:W0:Y:S01]  /*2960*/  F2I.S64.TRUNC R18, R18 ;  /* 0x0000001200127311 */ /* 0x000e22000020d900 */
[----:B------:R-:W-:Y:S05]  /*2970*/  BRA `(.L_x_4606) ;  /* 0x0000046000007947 */ /* 0x000fea0003800000 */
.L_x_4619:
        /* <DEDUP_REMOVED lines=21> */
.L_x_4628:
[----:B------:R-:W-:Y:S05]  /*2ad0*/  BSYNC B1 ;  /* 0x0000000000017941 */ /* 0x000fea0003800000 */
.L_x_4627:
[----:B------:R-:W-:Y:S01]  /*2ae0*/  IMAD.SHL.U32 R2, R2, 0x200000, RZ ;  /* 0x0020000002027824 */ /* 0x000fe200078e00ff */
[----:B------:R-:W-:-:S04]  /*2af0*/  LEA R3, R0, 0x37800000, 0x17 ;  /* 0x3780000000037811 */ /* 0x000fc800078eb8ff */
[----:B------:R-:W-:Y:S02]  /*2b00*/  LOP3.LUT R18, R3, R2, R18, 0xfe, !PT ;  /* 0x0000000203127212 */ /* 0x000fe400078efe12 */
.L_x_4626:
[----:B------:R-:W-:Y:S05]  /*2b10*/  BSYNC B0 ;  /* 0x0000000000007941 */ /* 0x000fea0003800000 */
.L_x_4625:
[----:B------:R-:W0:Y:S01]  /*2b20*/  F2I.S64.TRUNC R18, R18 ;  /* 0x0000001200127311 */ /* 0x000e22000020d900 */
[----:B------:R-:W-:Y:S05]  /*2b30*/  BRA `(.L_x_4606) ;  /* 0x000002a000007947 */ /* 0x000fea0003800000 */
.L_x_4618:
[----:B------:R-:W-:-:S13]  /*2b40*/  ISETP.NE.AND P0, PT, R0, 0x1c, PT ;  /* 0x0000001c0000780c */ /* 0x000fda0003f05270 */
[----:B------:R-:W-:Y:S05]  /*2b50*/  @!P0 BRA `(.L_x_4629) ;  /* 0x0000026000008947 */ /* 0x000fea0003800000 */
[----:B------:R-:W-:-:S13]  /*2b60*/  ISETP.NE.AND P0, PT, R0, 0x1d, PT ;  /* 0x0000001d0000780c */ /* 0x000fda0003f05270 */
[----:B------:R-:W-:Y:S05]  /*2b70*/  @!P0 BRA `(.L_x_4630) ;  /* 0x0000022000008947 */ /* 0x000fea0003800000 */
[----:B------:R-:W-:-:S13]  /*2b80*/  ISETP.NE.AND P0, PT, R0, 0x2c, PT ;  /* 0x0000002c0000780c */ /* 0x000fda0003f05270 */
[----:B------:R-:W-:Y:S05]  /*2b90*/  @P0 BRA `(.L_x_4605) ;  /* 0x000000b000000947 */ /* 0x000fea0003800000 */
[----:B------:R-:W3:Y:S01]  /*2ba0*/  LDG.E.U8 R2, [R2.64] ;  /* 0x0000002402027981 */ /* 0x000ee2000c1e1100 */
[----:B------:R-:W-:Y:S01]  /*2bb0*/  BSSY B0, `(.L_x_4631) ;  /* 0x0000007000007945 */ /* 0x000fe20003800000 */
[----:B------:R-:W-:Y:S01]  /*2bc0*/  IMAD.MOV.U32 R18, RZ, RZ, 0x400000 ;  /* 0x00400000ff127424 */ /* 0x000fe200078e00ff */
[----:B---3--:R-:W-:-:S13]  /*2bd0*/  ISETP.NE.AND P0, PT, R2, RZ, PT ;  /* 0x000000ff0200720c */ /* 0x008fda0003f05270 */
[----:B------:R-:W-:Y:S05]  /*2be0*/  @!P0 BRA `(.L_x_4632) ;  /* 0x0000003000008947 */ /* 0x000fea0003800000 */
[----:B------:R-:W-:-:S13]  /*2bf0*/  ISETP.NE.AND P0, PT, R2, 0xff, PT ;  /* 0x000000ff0200780c */ /* 0x000fda0003f05270 */
[----:B------:R-:W-:Y:S02]  /*2c00*/  @!P0 IMAD.MOV.U32 R18, RZ, RZ, 0x7f800001 ;  /* 0x7f800001ff128424 */ /* 0x000fe400078e00ff */
[----:B------:R-:W-:Y:S02]  /*2c10*/  @P0 IMAD.SHL.U32 R18, R2, 0x800000, RZ ;  /* 0x0080000002120824 */ /* 0x000fe400078e00ff */
.L_x_4632:
[----:B------:R-:W-:Y:S05]  /*2c20*/  BSYNC B0 ;  /* 0x0000000000007941 */ /* 0x000fea0003800000 */
.L_x_4631:
[----:B------:R-:W0:Y:S01]  /*2c30*/  F2I.S64.TRUNC R18, R18 ;  /* 0x0000001200127311 */ /* 0x000e22000020d900 */
[----:B------:R-:W-:Y:S05]  /*2c40*/  BRA `(.L_x_4606) ;  /* 0x0000019000007947 */ /* 0x000fea0003800000 */
.L_x_4605:
        /* <DEDUP_REMOVED lines=18> */
[----:B012--5:R-:W-:Y:S05]  /*2d70*/  CALL.ABS.NOINC R2 ;  /* 0x0000000002007343 */ /* 0x027fea0003c00000 */
[----:B------:R-:W-:Y:S01]  /*2d80*/  CS2R R18, SRZ ;  /* 0x0000000000127805 */ /* 0x000fe2000001ff00 */
[----:B------:R-:W-:Y:S05]  /*2d90*/  BRA `(.L_x_4606) ;  /* 0x0000004000007947 */ /* 0x000fea0003800000 */
.L_x_4630:
[----:B------:R0:W5:Y:S01]  /*2da0*/  LDG.E.64 R18, [R2.64] ;  /* 0x0000002402127981 */ /* 0x000162000c1e1b00 */
[----:B------:R-:W-:Y:S05]  /*2db0*/  BRA `(.L_x_4606) ;  /* 0x0000002000007947 */ /* 0x000fea0003800000 */
.L_x_4629:
[----:B------:R0:W5:Y:S01]  /*2dc0*/  LDG.E R18, [R2.64] ;  /* 0x0000002402127981 */ /* 0x000162000c1e1900 */
[----:B------:R-:W-:-:S03]  /*2dd0*/  IMAD.MOV.U32 R19, RZ, RZ, RZ ;  /* 0x000000ffff137224 */ /* 0x000fc600078e00ff */
.L_x_4606:
[----:B------:R-:W-:-:S04]  /*2de0*/  IADD3 R27, R27, 0x80, RZ ;  /* 0x000000801b1b7810 */ /* 0x000fc80007ffe0ff */
.L_x_4600:
[----:B------:R-:W-:Y:S05]  /*2df0*/  BSYNC B6 ;  /* 0x0000000000067941 */ /* 0x000fea0003800000 */
.L_x_4599:
[----:B------:R-:W-:Y:S01]  /*2e00*/  ISETP.GE.AND P0, PT, R27, UR38, PT ;  /* 0x000000261b007c0c */ /* 0x000fe2000bf06270 */
[----:B------:R-:W-:-:S12]  /*2e10*/  BSSY B6, `(.L_x_4633) ;  /* 0x00000ec000067945 */ /* 0x000fd80003800000 */
[----:B------:R-:W-:Y:S05]  /*2e20*/  @P0 BRA `(.L_x_4634) ;  /* 0x00000ea000000947 */ /* 0x000fea0003800000 */
[----:B------:R-:W-:-:S04]  /*2e30*/  IMAD.U32 R0, RZ, RZ, UR39 ;  /* 0x00000027ff007e24 */ /* 0x000fc8000f8e00ff */
[----:B------:R-:W-:Y:S01]  /*2e40*/  IMAD R27, R0, 0x200, R27 ;  /* 0x00000200001b7824 */ /* 0x000fe200078e021b */
[----:B------:R-:W-:-:S03]  /*2e50*/  PRMT R0, R26, 0x9910, RZ ;  /* 0x000099101a007816 */ /* 0x000fc600000000ff */
[----:B------:R-:W-:Y:S01]  /*2e60*/  IMAD R27, R27, c[0x0][0x1d8], RZ ;  /* 0x000076001b1b7a24 */ /* 0x000fe200078e02ff */
[----:B------:R-:W-:-:S04]  /*2e70*/  ISETP.GT.AND P1, PT, R0, 0x9, PT ;  /* 0x000000090000780c */ /* 0x000fc80003f24270 */
[----:B0-----:R-:W-:-:S05]  /*2e80*/  IADD3 R2, P0, R27, c[0x0][0x1c8], RZ ;  /* 0x000072001b027a10 */ /* 0x001fca0007f1e0ff */
        /* <DEDUP_REMOVED lines=10> */
[----:B------:R-:W4:Y:S02]  /*2f30*/  LDG.E.S8 R16, [R2.64] ;  /* 0x0000002402107981 */ /* 0x000f24000c1e1300 */
[----:B----4-:R-:W-:Y:S01]  /*2f40*/  SHF.R.S32.HI R17, RZ, 0x1f, R16 ;  /* 0x0000001fff117819 */ /* 0x010fe20000011410 */
[----:B------:R-:W-:Y:S05]  /*2f50*/  BRA `(.L_x_4634) ;  /* 0x00000d7000007947 */ /* 0x000fea0003800000 */
.L_x_4638:
[----:B------:R0:W5:Y:S01]  /*2f60*/  LDG.E.U8 R16, [R2.64] ;  /* 0x0000002402107981 */ /* 0x000162000c1e1100 */
[----:B------:R-:W-:Y:S01]  /*2f70*/  IMAD.MOV.U32 R17, RZ, RZ, RZ ;  /* 0x000000ffff117224 */ /* 0x000fe200078e00ff */
[----:B------:R-:W-:Y:S05]  /*2f80*/  BRA `(.L_x_4634) ;  /* 0x00000d4000007947 */ /* 0x000fea0003800000 */
.L_x_4637:
        /* <DEDUP_REMOVED lines=8> */
.L_x_4641:
[----:B------:R-:W4:Y:S02]  /*3010*/  LDG.E R16, [R2.64] ;  /* 0x0000002402107981 */ /* 0x000f24000c1e1900 */
[----:B----4-:R-:W-:Y:S01]  /*3020*/  SHF.R.S32.HI R17, RZ, 0x1f, R16 ;  /* 0x0000001fff117819 */ /* 0x010fe20000011410 */
[----:B------:R-:W-:Y:S05]  /*3030*/  BRA `(.L_x_4634) ;  /* 0x00000c9000007947 */ /* 0x000fea0003800000 */
.L_x_4640:
[----:B------:R-:W4:Y:S02]  /*3040*/  LDG.E.S16 R16, [R2.64] ;  /* 0x0000002402107981 */ /* 0x000f24000c1e1700 */
[----:B----4-:R-:W-:Y:S01]  /*3050*/  SHF.R.S32.HI R17, RZ, 0x1f, R16 ;  /* 0x0000001fff117819 */ /* 0x010fe20000011410 */
[----:B------:R-:W-:Y:S05]  /*3060*/  BRA `(.L_x_4634) ;  /* 0x00000c6000007947 */ /* 0x000fea0003800000 */
.L_x_4636:
[----:B------:R-:W-:-:S13]  /*3070*/  ISETP.GT.AND P0, PT, R0, 0x6, PT ;  /* 0x000000060000780c */ /* 0x000fda0003f04270 */
[----:B------:R-:W-:Y:S05]  /*3080*/  @P0 BRA `(.L_x_4642) ;  /* 0x000000b000000947 */ /* 0x000fea0003800000 */
[----:B------:R-:W-:-:S13]  /*3090*/  ISETP.NE.AND P0, PT, R0, 0x5, PT ;  /* 0x000000050000780c */ /* 0x000fda0003f05270 */
[----:B------:R-:W-:Y:S05]  /*30a0*/  @!P0 BRA `(.L_x_4643) ;  /* 0x0000005000008947 */ /* 0x000fea0003800000 */
[----:B------:R-:W-:-:S13]  /*30b0*/  ISETP.NE.AND P0, PT, R0, 0x6, PT ;  /* 0x000000060000780c */ /* 0x000fda0003f05270 */
[----:B------:R-:W-:Y:S05]  /*30c0*/  @P0 BRA `(.L_x_4639) ;  /* 0x00000a8000000947 */ /* 0x000fea0003800000 */
[----:B------:R-:W4:Y:S02]  /*30d0*/  LDG.E R2, [R2.64] ;  /* 0x0000002402027981 */ /* 0x000f24000c1e1900 */
[----:B----4-:R0:W4:Y:S01]  /*30e0*/  F2I.S64.TRUNC R16, R2 ;  /* 0x0000000200107311 */ /* 0x010122000020d900 */
[----:B------:R-:W-:Y:S05]  /*30f0*/  BRA `(.L_x_4634) ;  /* 0x00000bd000007947 */ /* 0x000fea0003800000 */
.L_x_4643:
[----:B------:R-:W4:Y:S02]  /*3100*/  LDG.E.U16 R2, [R2.64] ;  /* 0x0000002402027981 */ /* 0x000f24000c1e1500 */
[----:B----4-:R-:W-:-:S06]  /*3110*/  HADD2.F32 R16, -RZ, R2.H0_H0 ;  /* 0x20000002ff107230 */ /* 0x010fcc0000004100 */
[----:B------:R-:W0:Y:S01]  /*3120*/  F2I.S64.TRUNC R16, R16 ;  /* 0x0000001000107311 */ /* 0x000e22000020d900 */
[----:B------:R-:W-:Y:S05]  /*3130*/  BRA `(.L_x_4634) ;  /* 0x00000b9000007947 */ /* 0x000fea0003800000 */
.L_x_4642:
[----:B------:R-:W-:-:S13]  /*3140*/  ISETP.NE.AND P0, PT, R0, 0x7, PT ;  /* 0x000000070000780c */ /* 0x000fda0003f05270 */
[----:B------:R-:W-:Y:S05]  /*3150*/  @!P0 BRA `(.L_x_4644) ;  /* 0x000000b000008947 */ /* 0x000fea0003800000 */
[----:B------:R-:W-:-:S13]  /*3160*/  ISETP.NE.AND P0, PT, R0, 0x8, PT ;  /* 0x000000080000780c */ /* 0x000fda0003f05270 */
[----:B------:R-:W-:Y:S05]  /*3170*/  @!P0 BRA `(.L_x_4645) ;  /* 0x0000005000008947 */ /* 0x000fea0003800000 */
[----:B------:R-:W-:-:S13]  /*3180*/  ISETP.NE.AND P0, PT, R0, 0x9, PT ;  /* 0x000000090000780c */ /* 0x000fda0003f05270 */
[----:B------:R-:W-:Y:S05]  /*3190*/  @P0 BRA `(.L_x_4639) ;  /* 0x000009b000000947 */ /* 0x000fea0003800000 */
[----:B------:R-:W4:Y:S02]  /*31a0*/  LDG.E R2, [R2.64] ;  /* 0x0000002402027981 */ /* 0x000f24000c1e1900 */
[----:B----4-:R0:W4:Y:S01]  /*31b0*/  F2I.S64.TRUNC R16, R2 ;  /* 0x0000000200107311 */ /* 0x010122000020d900 */
[----:B------:R-:W-:Y:S05]  /*31c0*/  BRA `(.L_x_4634) ;  /* 0x00000b0000007947 */ /* 0x000fea0003800000 */
.L_x_4645:
[----:B------:R-:W4:Y:S02]  /*31d0*/  LDG.E.U16 R2, [R2.64] ;  /* 0x0000002402027981 */ /* 0x000f24000c1e1500 */
[----:B----4-:R-:W-:-:S06]  /*31e0*/  HADD2.F32 R16, -RZ, R2.H0_H0 ;  /* 0x20000002ff107230 */ /* 0x010fcc0000004100 */
[----:B------:R-:W0:Y:S01]  /*31f0*/  F2I.S64.TRUNC R16, R16 ;  /* 0x0000001000107311 */ /* 0x000e22000020d900 */
[----:B------:R-:W-:Y:S05]  /*3200*/  BRA `(.L_x_4634) ;  /* 0x00000ac000007947 */ /* 0x000fea0003800000 */
.L_x_4644:
[----:B------:R-:W4:Y:S02]  /*3210*/  LDG.E.64 R2, [R2.64] ;  /* 0x0000002402027981 */ /* 0x000f24000c1e1b00 */
[----:B----4-:R0:W4:Y:S01]  /*3220*/  F2I.S64.F64.TRUNC R16, R2 ;  /* 0x0000000200107311 */ /* 0x010122000030d900 */
[----:B------:R-:W-:Y:S05]  /*3230*/  BRA `(.L_x_4634) ;  /* 0x00000a9000007947 */ /* 0x000fea0003800000 */
.L_x_4635:
        /* <DEDUP_REMOVED lines=8> */
[----:B------:R-:W4:Y:S01]  /*32c0*/  LDG.E.U8 R2, [R2.64] ;  /* 0x0000002402027981 */ /* 0x000f22000c1e1100 */
[----:B------:R-:W-:Y:S01]  /*32d0*/  IMAD.MOV.U32 R17, RZ, RZ, RZ ;  /* 0x000000ffff117224 */ /* 0x000fe200078e00ff */
[----:B----4-:R-:W-:-:S04]  /*32e0*/  ISETP.NE.AND P0, PT, R2, RZ, PT ;  /* 0x000000ff0200720c */ /* 0x010fc80003f05270 */
[----:B------:R-:W-:Y:S01]  /*32f0*/  SEL R16, RZ, 0x1, !P0 ;  /* 0x00000001ff107807 */ /* 0x000fe20004000000 */
[----:B------:R-:W-:Y:S05]  /*3300*/  BRA `(.L_x_4634) ;  /* 0x000009c000007947 */ /* 0x000fea0003800000 */
.L_x_4648:
[----:B------:R-:W4:Y:S02]  /*3310*/  LDG.E.64 R2, [R2.64] ;  /* 0x0000002402027981 */ /* 0x000f24000c1e1b00 */
[----:B----4-:R0:W4:Y:S01]  /*3320*/  F2I.S64.F64.TRUNC R16, R2 ;  /* 0x0000000200107311 */ /* 0x010122000030d900 */
[----:B------:R-:W-:Y:S05]  /*3330*/  BRA `(.L_x_4634) ;  /* 0x0000099000007947 */ /* 0x000fea0003800000 */
.L_x_4647:
[----:B------:R-:W-:-:S13]  /*3340*/  ISETP.NE.AND P0, PT, R0, 0xf, PT ;  /* 0x0000000f0000780c */ /* 0x000fda0003f05270 */
[----:B------:R-:W-:Y:S05]  /*3350*/  @!P0 BRA `(.L_x_4649) ;  /* 0x0000027000008947 */ /* 0x000fea0003800000 */
[----:B------:R-:W-:-:S13]  /*3360*/  ISETP.NE.AND P0, PT, R0, 0x17, PT ;  /* 0x000000170000780c */ /* 0x000fda0003f05270 */
[----:B------:R-:W-:Y:S05]  /*3370*/  @!P0 BRA `(.L_x_4650) ;  /* 0x0000017000008947 */ /* 0x000fea0003800000 */
[----:B------:R-:W-:-:S13]  /*3380*/  ISETP.NE.AND P0, PT, R0, 0x18, PT ;  /* 0x000000180000780c */ /* 0x000fda0003f05270 */
[----:B------:R-:W-:Y:S05]  /*3390*/  @P0 BRA `(.L_x_4639) ;  /* 0x000007b000000947 */ /* 0x000fea0003800000 */
[----:B------:R-:W4:Y:S01]  /*33a0*/  LDG.E.U8 R0, [R2.64] ;  /* 0x0000002402007981 */ /* 0x000f22000c1e1100 */
[----:B------:R-:W-:Y:S02]  /*33b0*/  IMAD.MOV.U32 R8, RZ, RZ, -0x800000 ;  /* 0xff800000ff087424 */ /* 0x000fe400078e00ff */
[----:B----4-:R-:W-:-:S05]  /*33c0*/  IMAD.SHL.U32 R0, R0, 0x1000000, RZ ;  /* 0x0100000000007824 */ /* 0x010fca00078e00ff */
        /* <DEDUP_REMOVED lines=16> */
[----:B------:R0:W4:Y:S01]  /*34d0*/  F2I.S64.TRUNC R16, R5 ;  /* 0x0000000500107311 */ /* 0x000122000020d900 */
[----:B------:R-:W-:Y:S05]  /*34e0*/  BRA `(.L_x_4634) ;  /* 0x000007e000007947 */ /* 0x000fea0003800000 */
.L_x_4650:
[----:B------:R-:W4:Y:S02]  /*34f0*/  LDG.E.U8 R2, [R2.64] ;  /* 0x0000002402027981 */ /* 0x000f24000c1e1100 */
[C---:B----4-:R-:W-:Y:S02]  /*3500*/  IMAD.SHL.U32 R0, R2.reuse, 0x2000000, RZ ;  /* 0x0200000002007824 */ /* 0x050fe400078e00ff */
        /* <DEDUP_REMOVED lines=10> */
[----:B------:R0:W4:Y:S01]  /*35b0*/  F2I.S64.TRUNC R16, R4 ;  /* 0x0000000400107311 */ /* 0x000122000020d900 */
[----:B------:R-:W-:Y:S05]  /*35c0*/  BRA `(.L_x_4634) ;  /* 0x0000070000007947 */ /* 0x000fea0003800000 */
.L_x_4649:
[----:B------:R-:W4:Y:S02]  /*35d0*/  LDG.E.U16 R16, [R2.64] ;  /* 0x0000002402107981 */ /* 0x000f24000c1e1500 */
[----:B----4-:R-:W-:-:S06]  /*35e0*/  PRMT R16, RZ, 0x5410, R16 ;  /* 0x00005410ff107816 */ /* 0x010fcc0000000010 */
[----:B------:R-:W0:Y:S01]  /*35f0*/  F2I.S64.TRUNC R16, R16 ;  /* 0x0000001000107311 */ /* 0x000e22000020d900 */
[----:B------:R-:W-:Y:S05]  /*3600*/  BRA `(.L_x_4634) ;  /* 0x000006c000007947 */ /* 0x000fea0003800000 */
.L_x_4646:
        /* <DEDUP_REMOVED lines=11> */
.L_x_4653:
[----:B------:R-:W4:Y:S01]  /*36c0*/  LDG.E.U8 R2, [R2.64] ;  /* 0x0000002402027981 */ /* 0x000f22000c1e1100 */
[----:B------:R-:W-:Y:S01]  /*36d0*/  BSSY B0, `(.L_x_4654) ;  /* 0x0000018000007945 */ /* 0x000fe20003800000 */
[----:B------:R-:W-:Y:S01]  /*36e0*/  IMAD.MOV.U32 R16, RZ, RZ, RZ ;  /* 0x000000ffff107224 */ /* 0x000fe200078e00ff */
[----:B----4-:R-:W-:-:S13]  /*36f0*/  ISETP.NE.AND P0, PT, R2, RZ, PT ;  /* 0x000000ff0200720c */ /* 0x010fda0003f05270 */
        /* <DEDUP_REMOVED lines=17> */
.L_x_4657:
[----:B------:R-:W-:Y:S05]  /*3810*/  BSYNC B1 ;  /* 0x0000000000017941 */ /* 0x000fea0003800000 */
.L_x_4656:
[----:B------:R-:W-:Y:S01]  /*3820*/  IMAD.SHL.U32 R2, R2, 0x100000, RZ ;  /* 0x0010000002027824 */ /* 0x000fe200078e00ff */
[----:B------:R-:W-:-:S04]  /*3830*/  LEA R3, R0, 0x3b800000, 0x17 ;  /* 0x3b80000000037811 */ /* 0x000fc800078eb8ff */
[----:B------:R-:W-:Y:S02]  /*3840*/  LOP3.LUT R16, R3, R2, R16, 0xfe, !PT ;  /* 0x0000000203107212 */ /* 0x000fe400078efe10 */
.L_x_4655:
[----:B------:R-:W-:Y:S05]  /*3850*/  BSYNC B0 ;  /* 0x0000000000007941 */ /* 0x000fea0003800000 */
.L_x_4654:
[----:B------:R-:W0:Y:S01]  /*3860*/  F2I.S64.TRUNC R16, R16 ;  /* 0x0000001000107311 */ /* 0x000e22000020d900 */
[----:B------:R-:W-:Y:S05]  /*3870*/  BRA `(.L_x_4634) ;  /* 0x0000045000007947 */ /* 0x000fea0003800000 */
.L_x_4652:
        /* <DEDUP_REMOVED lines=21> */
.L_x_4661:
[----:B------:R-:W-:Y:S05]  /*39d0*/  BSYNC B1 ;  /* 0x0000000000017941 */ /* 0x000fea0003800000 */
.L_x_4660:
[----:B------:R-:W-:Y:S01]  /*39e0*/  IMAD.SHL.U32 R2, R2, 0x200000, RZ ;  /* 0x0020000002027824 */ /* 0x000fe200078e00ff */
[----:B------:R-:W-:-:S04]  /*39f0*/  LEA R3, R0, 0x37800000, 0x17 ;  /* 0x3780000000037811 */ /* 0x000fc800078eb8ff */
[----:B------:R-:W-:Y:S02]  /*3a00*/  LOP3.LUT R16, R3, R2, R16, 0xfe, !PT ;  /* 0x0000000203107212 */ /* 0x000fe400078efe10 */
.L_x_4659:
[----:B------:R-:W-:Y:S05]  /*3a10*/  BSYNC B0 ;  /* 0x0000000000007941 */ /* 0x000fea0003800000 */
.L_x_4658:
[----:B------:R-:W0:Y:S01]  /*3a20*/  F2I.S64.TRUNC R16, R16 ;  /* 0x0000001000107311 */ /* 0x000e22000020d900 */
[----:B------:R-:W-:Y:S05]  /*3a30*/  BRA `(.L_x_4634) ;  /* 0x0000029000007947 */ /* 0x000fea0003800000 */
.L_x_4651:
[----:B------:R-:W-:-:S13]  /*3a40*/  ISETP.NE.AND P0, PT, R0, 0x1c, PT ;  /* 0x0000001c0000780c */ /* 0x000fda0003f05270 */
[----:B------:R-:W-:Y:S05]  /*3a50*/  @!P0 BRA `(.L_x_4662) ;  /* 0x0000025000008947 */ /* 0x000fea0003800000 */
[----:B------:R-:W-:-:S13]  /*3a60*/  ISETP.NE.AND P0, PT, R0, 0x1d, PT ;  /* 0x0000001d0000780c */ /* 0x000fda0003f05270 */
[----:B------:R-:W-:Y:S05]  /*3a70*/  @!P0 BRA `(.L_x_4663) ;  /* 0x0000021000008947 */ /* 0x000fea0003800000 */
[----:B------:R-:W-:-:S13]  /*3a80*/  ISETP.NE.AND P0, PT, R0, 0x2c, PT ;  /* 0x0000002c0000780c */ /* 0x000fda0003f05270 */
[----:B------:R-:W-:Y:S05]  /*3a90*/  @P0 BRA `(.L_x_4639) ;  /* 0x000000b000000947 */ /* 0x000fea0003800000 */
[----:B------:R-:W4:Y:S01]  /*3aa0*/  LDG.E.U8 R2, [R2.64] ;  /* 0x0000002402027981 */ /* 0x000f22000c1e1100 */
[----:B------:R-:W-:Y:S01]  /*3ab0*/  BSSY B0, `(.L_x_4664) ;  /* 0x0000007000007945 */ /* 0x000fe20003800000 */
[----:B------:R-:W-:Y:S01]  /*3ac0*/  IMAD.MOV.U32 R16, RZ, RZ, 0x400000 ;  /* 0x00400000ff107424 */ /* 0x000fe200078e00ff */
[----:B----4-:R-:W-:-:S13]  /*3ad0*/  ISETP.NE.AND P0, PT, R2, RZ, PT ;  /* 0x000000ff0200720c */ /* 0x010fda0003f05270 */
[----:B------:R-:W-:Y:S05]  /*3ae0*/  @!P0 BRA `(.L_x_4665) ;  /* 0x0000003000008947 */ /* 0x000fea0003800000 */
[----:B------:R-:W-:-:S13]  /*3af0*/  ISETP.NE.AND P0, PT, R2, 0xff, PT ;  /* 0x000000ff0200780c */ /* 0x000fda0003f05270 */
[----:B------:R-:W-:Y:S02]  /*3b00*/  @!P0 IMAD.MOV.U32 R16, RZ, RZ, 0x7f800001 ;  /* 0x7f800001ff108424 */ /* 0x000fe400078e00ff */
[----:B------:R-:W-:Y:S02]  /*3b10*/  @P0 IMAD.SHL.U32 R16, R2, 0x800000, RZ ;  /* 0x0080000002100824 */ /* 0x000fe400078e00ff */
.L_x_4665:
[----:B------:R-:W-:Y:S05]  /*3b20*/  BSYNC B0 ;  /* 0x0000000000007941 */ /* 0x000fea0003800000 */
.L_x_4664:
[----:B------:R-:W0:Y:S01]  /*3b30*/  F2I.S64.TRUNC R16, R16 ;  /* 0x0000001000107311 */ /* 0x000e22000020d900 */
[----:B------:R-:W-:Y:S05]  /*3b40*/  BRA `(.L_x_4634) ;  /* 0x0000018000007947 */ /* 0x000fea0003800000 */
.L_x_4639:
        /* <DEDUP_REMOVED lines=18> */
[----:B0123-5:R-:W-:Y:S05]  /*3c70*/  CALL.ABS.NOINC R2 ;  /* 0x0000000002007343 */ /* 0x02ffea0003c00000 */
[----:B------:R-:W-:Y:S05]  /*3c80*/  BRA `(.L_x_4634) ;  /* 0x0000004000007947 */ /* 0x000fea0003800000 */
.L_x_4663:
[----:B------:R0:W5:Y:S01]  /*3c90*/  LDG.E.64 R16, [R2.64] ;  /* 0x0000002402107981 */ /* 0x000162000c1e1b00 */
[----:B------:R-:W-:Y:S05]  /*3ca0*/  BRA `(.L_x_4634) ;  /* 0x0000002000007947 */ /* 0x000fea0003800000 */
.L_x_4662:
[----:B------:R0:W5:Y:S01]  /*3cb0*/  LDG.E R16, [R2.64] ;  /* 0x0000002402107981 */ /* 0x000162000c1e1900 */
[----:B------:R-:W-:-:S03]  /*3cc0*/  IMAD.MOV.U32 R17, RZ, RZ, RZ ;  /* 0x000000ffff117224 */ /* 0x000fc600078e00ff */
.L_x_4634:
[----:B------:R-:W-:Y:S05]  /*3cd0*/  BSYNC B6 ;  /* 0x0000000000067941 */ /* 0x000fea0003800000 */
.L_x_4633:
[----:B------:R-:W-:Y:S01]  /*3ce0*/  ISETP.NE.U32.AND P0, PT, RZ, c[0x0][0x168], PT ;  /* 0x00005a00ff007a0c */ /* 0x000fe20003f05070 */
[----:B0-----:R-:W-:Y:S01]  /*3cf0*/  IMAD.MOV.U32 R3, RZ, RZ, c[0x0][0x1a0] ;  /* 0x00006800ff037624 */ /* 0x001fe200078e00ff */
[----:B------:R-:W-:Y:S01]  /*3d00*/  BSSY B0, `(.L_x_4666) ;  /* 0x00008b1000007945 */ /* 0x000fe20003800000 */
[----:B------:R-:W-:Y:S01]  /*3d10*/  IMAD.MOV.U32 R6, RZ, RZ, 0x3 ;  /* 0x00000003ff067424 */ /* 0x000fe200078e00ff */
[----:B------:R-:W-:Y:S01]  /*3d20*/  ISETP.NE.AND.EX P0, PT, RZ, c[0x0][0x16c], PT, P0 ;  /* 0x00005b00ff007a0c */ /* 0x000fe20003f05300 */
[----:B------:R-:W-:-:S03]  /*3d30*/  IMAD.SHL.U32 R5, R3, 0x8, RZ ;  /* 0x0000000803057824 */ /* 0x000fc600078e00ff */
[----:B------:R-:W-:-:S04]  /*3d40*/  SHF.L.U64.HI R4, R3, R6, c[0x0][0x1a4] ;  /* 0x0000690003047619 */ /* 0x000fc80000010206 */
[--C-:B------:R-:W-:Y:S02]  /*3d50*/  SHF.R.S64 R3, R5, 0x3, R4.reuse ;  /* 0x0000000305037819 */ /* 0x100fe40000001004 */
[----:B------:R-:W-:-:S03]  /*3d60*/  SHF.R.S32.HI R0, RZ, 0x3, R4 ;  /* 0x00000003ff007819 */ /* 0x000fc60000011404 */
[----:B------:R-:W-:Y:S05]  /*3d70*/  @!P0 BRA `(.L_x_4667) ;  /* 0x00001a3000008947 */ /* 0x000fea0003800000 */
[----:B------:R-:W-:Y:S01]  /*3d80*/  ISETP.GT.U32.AND P0, PT, R5, RZ, PT ;  /* 0x000000ff0500720c */ /* 0x000fe20003f04070 */
[----:B------:R-:W-:-:S03]  /*3d90*/  IMAD.MOV.U32 R5, RZ, RZ, c[0x0][0x198] ;  /* 0x00006600ff057624 */ /* 0x000fc600078e00ff */
[----:B------:R-:W-:Y:S01]  /*3da0*/  ISETP.GT.AND.EX P0, PT, R4, RZ, PT, P0 ;  /* 0x000000ff0400720c */ /* 0x000fe20003f04300 */
[----:B------:R-:W-:-:S12]  /*3db0*/  IMAD.MOV.U32 R4, RZ, RZ, c[0x0][0x19c] ;  /* 0x00006700ff047624 */ /* 0x000fd800078e00ff */
[----:B------:R-:W-:Y:S05]  /*3dc0*/  @P0 BRA `(.L_x_4668) ;  /* 0x0000033000000947 */ /* 0x000fea0003800000 */
[----:B------:R-:W0:Y:S01]  /*3dd0*/  S2R R2, SR_TID.X ;  /* 0x0000000000027919 */ /* 0x000e220000002100 */
[----:B------:R-:W-:Y:S01]  /*3de0*/  BSSY B1, `(.L_x_4669) ;  /* 0x0000011000017945 */ /* 0x000fe20003800000 */
[C---:B0-----:R-:W-:Y:S02]  /*3df0*/  ISETP.GE.AND P1, PT, R2.reuse, UR38, PT ;  /* 0x0000002602007c0c */ /* 0x041fe4000bf26270 */
[C---:B------:R-:W-:Y:S02]  /*3e00*/  IADD3 R4, R2.reuse, 0x80, RZ ;  /* 0x0000008002047810 */ /* 0x040fe40007ffe0ff */
[C---:B------:R-:W-:Y:S02]  /*3e10*/  IADD3 R0, R2.reuse, 0x100, RZ ;  /* 0x0000010002007810 */ /* 0x040fe40007ffe0ff */
[----:B------:R-:W-:Y:S02]  /*3e20*/  IADD3 R3, R2, 0x180, RZ ;  /* 0x0000018002037810 */ /* 0x000fe40007ffe0ff */
[----:B------:R-:W-:-:S02]  /*3e30*/  ISETP.GE.AND P3, PT, R4, UR38, PT ;  /* 0x0000002604007c0c */ /* 0x000fc4000bf66270 */
[----:B------:R-:W-:Y:S02]  /*3e40*/  ISETP.GE.AND P0, PT, R0, UR38, PT ;  /* 0x0000002600007c0c */ /* 0x000fe4000bf06270 */
[----:B------:R-:W-:Y:S01]  /*3e50*/  ISETP.GE.AND P2, PT, R3, UR38, PT ;  /* 0x0000002603007c0c */ /* 0x000fe2000bf46270 */
[----:B------:R-:W-:Y:S07]  /*3e60*/  @P1 BRA `(.L_x_4670) ;  /* 0x0000008000001947 */ /* 0x000fee0003800000 */
[C---:B-1---5:R-:W-:Y:S01]  /*3e70*/  IMAD.SHL.U32 R4, R22.reuse, 0x8, RZ ;  /* 0x0000000816047824 */ /* 0x062fe200078e00ff */
[----:B------:R-:W-:-:S04]  /*3e80*/  SHF.L.U64.HI R22, R22, 0x3, R23 ;  /* 0x0000000316167819 */ /* 0x000fc80000010217 */
[C---:B------:R-:W-:Y:S02]  /*3e90*/  IADD3 R6, P4, R4.reuse, c[0x0][0x1a8], RZ ;  /* 0x00006a0004067a10 */ /* 0x040fe40007f9e0ff */
[----:B------:R-:W-:Y:S02]  /*3ea0*/  IADD3 R4, P5, R4, c[0x0][0x1b0], RZ ;  /* 0x00006c0004047a10 */ /* 0x000fe40007fbe0ff */
[C---:B------:R-:W-:Y:S02]  /*3eb0*/  IADD3.X R7, R22.reuse, c[0x0][0x1ac], RZ, P4, !PT ;  /* 0x00006b0016077a10 */ /* 0x040fe400027fe4ff */
[----:B------:R-:W-:-:S03]  /*3ec0*/  IADD3.X R5, R22, c[0x0][0x1b4], RZ, P5, !PT ;  /* 0x00006d0016057a10 */ /* 0x000fc60002ffe4ff */
[----:B------:R0:W-:Y:S04]  /*3ed0*/  STG.E.64 [R6.64], RZ ;  /* 0x000000ff06007986 */ /* 0x0001e8000c101b24 */
[----:B------:R0:W-:Y:S02]  /*3ee0*/  STG.E.64 [R4.64], RZ ;  /* 0x000000ff04007986 */ /* 0x0001e4000c101b24 */
.L_x_4670:
[----:B------:R-:W-:Y:S05]  /*3ef0*/  BSYNC B1 ;  /* 0x0000000000017941 */ /* 0x000fea0003800000 */
.L_x_4669:
[----:B------:R-:W-:Y:S01]  /*3f00*/  BSSY B1, `(.L_x_4671) ;  /* 0x000000a000017945 */ /* 0x000fe20003800000 */
[----:B------:R-:W-:Y:S05]  /*3f10*/  @P3 BRA `(.L_x_4672) ;  /* 0x0000008000003947 */ /* 0x000fea0003800000 */
[C---:B0-2--5:R-:W-:Y:S01]  /*3f20*/  IMAD.SHL.U32 R4, R24.reuse, 0x8, RZ ;  /* 0x0000000818047824 */ /* 0x065fe200078e00ff */
[----:B------:R-:W-:-:S04]  /*3f30*/  SHF.L.U64.HI R24, R24, 0x3, R25 ;  /* 0x0000000318187819 */ /* 0x000fc80000010219 */
[C---:B------:R-:W-:Y:S02]  /*3f40*/  IADD3 R6, P3, R4.reuse, c[0x0][0x1a8], RZ ;  /* 0x00006a0004067a10 */ /* 0x040fe40007f7e0ff */
[----:B------:R-:W-:Y:S02]  /*3f50*/  IADD3 R4, P4, R4, c[0x0][0x1b0], RZ ;  /* 0x00006c0004047a10 */ /* 0x000fe40007f9e0ff */
[C---:B------:R-:W-:Y:S02]  /*3f60*/  IADD3.X R7, R24.reuse, c[0x0][0x1ac], RZ, P3, !PT ;  /* 0x00006b0018077a10 */ /* 0x040fe40001ffe4ff */
[----:B------:R-:W-:-:S03]  /*3f70*/  IADD3.X R5, R24, c[0x0][0x1b4], RZ, P4, !PT ;  /* 0x00006d0018057a10 */ /* 0x000fc600027fe4ff */
[----:B------:R0:W-:Y:S04]  /*3f80*/  STG.E.64 [R6.64], RZ ;  /* 0x000000ff06007986 */ /* 0x0001e8000c101b24 */
[----:B------:R0:W-:Y:S02]  /*3f90*/  STG.E.64 [R4.64], RZ ;  /* 0x000000ff04007986 */ /* 0x0001e4000c101b24 */
.L_x_4672:
[----:B------:R-:W-:Y:S05]  /*3fa0*/  BSYNC B1 ;  /* 0x0000000000017941 */ /* 0x000fea0003800000 */
.L_x_4671:
[----:B------:R-:W-:Y:S01]  /*3fb0*/  BSSY B1, `(.L_x_4673) ;  /* 0x000000a000017945 */ /* 0x000fe20003800000 */
[----:B------:R-:W-:Y:S05]  /*3fc0*/  @P0 BRA `(.L_x_4674) ;  /* 0x0000008000000947 */ /* 0x000fea0003800000 */
[C---:B0--3-5:R-:W-:Y:S01]  /*3fd0*/  IMAD.SHL.U32 R4, R18.reuse, 0x8, RZ ;  /* 0x0000000812047824 */ /* 0x069fe200078e00ff */
[----:B------:R-:W-:-:S04]  /*3fe0*/  SHF.L.U64.HI R18, R18, 0x3, R19 ;  /* 0x0000000312127819 */ /* 0x000fc80000010213 */
[C---:B------:R-:W-:Y:S02]  /*3ff0*/  IADD3 R6, P0, R4.reuse, c[0x0][0x1a8], RZ ;  /* 0x00006a0004067a10 */ /* 0x040fe40007f1e0ff */
[----:B------:R-:W-:Y:S02]  /*4000*/  IADD3 R4, P3, R4, c[0x0][0x1b0], RZ ;  /* 0x00006c0004047a10 */ /* 0x000fe40007f7e0ff */
[C---:B------:R-:W-:Y:S02]  /*4010*/  IADD3.X R7, R18.reuse, c[0x0][0x1ac], RZ, P0, !PT ;  /* 0x00006b0012077a10 */ /* 0x040fe400007fe4ff */
[----:B------:R-:W-:-:S03]  /*4020*/  IADD3.X R5, R18, c[0x0][0x1b4], RZ, P3, !PT ;  /* 0x00006d0012057a10 */ /* 0x000fc60001ffe4ff */
[----:B------:R0:W-:Y:S04]  /*4030*/  STG.E.64 [R6.64], RZ ;  /* 0x000000ff06007986 */ /* 0x0001e8000c101b24 */
[----:B------:R0:W-:Y:S02]  /*4040*/  STG.E.64 [R4.64], RZ ;  /* 0x000000ff04007986 */ /* 0x0001e4000c101b24 */
.L_x_4674:
[----:B------:R-:W-:Y:S05]  /*4050*/  BSYNC B1 ;  /* 0x0000000000017941 */ /* 0x000fea0003800000 */
.L_x_4673:
[----:B------:R-:W-:Y:S05]  /*4060*/  @P2 BRA `(.L_x_4675) ;  /* 0x000087a000002947 */ /* 0x000fea0003800000 */
[C---:B0---45:R-:W-:Y:S01]  /*4070*/  IMAD.SHL.U32 R4, R16.reuse, 0x8, RZ ;  /* 0x0000000810047824 */ /* 0x071fe200078e00ff */
[----:B------:R-:W-:-:S04]  /*4080*/  SHF.L.U64.HI R16, R16, 0x3, R17 ;  /* 0x0000000310107819 */ /* 0x000fc80000010211 */
[C---:B------:R-:W-:Y:S02]  /*4090*/  IADD3 R6, P0, R4.reuse, c[0x0][0x1a8], RZ ;  /* 0x00006a0004067a10 */ /* 0x040fe40007f1e0ff */
[----:B------:R-:W-:Y:S02]  /*40a0*/  IADD3 R4, P2, R4, c[0x0][0x1b0], RZ ;  /* 0x00006c0004047a10 */ /* 0x000fe40007f5e0ff */
[C---:B------:R-:W-:Y:S02]  /*40b0*/  IADD3.X R7, R16.reuse, c[0x0][0x1ac], RZ, P0, !PT ;  /* 0x00006b0010077a10 */ /* 0x040fe400007fe4ff */
[----:B------:R-:W-:-:S03]  /*40c0*/  IADD3.X R5, R16, c[0x0][0x1b4], RZ, P2, !PT ;  /* 0x00006d0010057a10 */ /* 0x000fc600017fe4ff */
[----:B------:R0:W-:Y:S04]  /*40d0*/  STG.E.64 [R6.64], RZ ;  /* 0x000000ff06007986 */ /* 0x0001e8000c101b24 */
[----:B------:R0:W-:Y:S01]  /*40e0*/  STG.E.64 [R4.64], RZ ;  /* 0x000000ff04007986 */ /* 0x0001e2000c101b24 */
[----:B------:R-:W-:Y:S05]  /*40f0*/  BRA `(.L_x_4675) ;  /* 0x0000871000007947 */ /* 0x000fea0003800000 */
.L_x_4668:
[----:B------:R-:W0:Y:S01]  /*4100*/  S2R R2, SR_TID.X ;  /* 0x0000000000027919 */ /* 0x000e220000002100 */
[----:B------:R-:W-:Y:S01]  /*4110*/  BSSY B1, `(.L_x_4676) ;  /* 0x000005a000017945 */ /* 0x000fe20003800000 */
[----:B0-----:R-:W-:-:S13]  /*4120*/  ISETP.GE.AND P1, PT, R2, UR38, PT ;  /* 0x0000002602007c0c */ /* 0x001fda000bf26270 */
[----:B------:R-:W-:Y:S05]  /*4130*/  @P1 BRA `(.L_x_4677) ;  /* 0x0000057000001947 */ /* 0x000fea0003800000 */
[C---:B-1---5:R-:W-:Y:S01]  /*4140*/  IMAD.SHL.U32 R12, R22.reuse, 0x8, RZ ;  /* 0x00000008160c7824 */ /* 0x062fe200078e00ff */
[----:B------:R-:W-:-:S04]  /*4150*/  SHF.L.U64.HI R22, R22, 0x3, R23 ;  /* 0x0000000316167819 */ /* 0x000fc80000010217 */
[----:B------:R-:W-:-:S04]  /*4160*/  IADD3 R6, P0, R12, c[0x0][0x168], RZ ;  /* 0x00005a000c067a10 */ /* 0x000fc80007f1e0ff */
[----:B------:R-:W-:-:S06]  /*4170*/  IADD3.X R7, R22, c[0x0][0x16c], RZ, P0, !PT ;  /* 0x00005b0016077a10 */ /* 0x000fcc00007fe4ff */
[----:B------:R-:W5:Y:S01]  /*4180*/  LDG.E.64 R6, [R6.64] ;  /* 0x0000002406067981 */ /* 0x000f62000c1e1b00 */
[----:B------:R-:W-:Y:S01]  /*4190*/  BSSY B2, `(.L_x_4678) ;  /* 0x0000021000027945 */ /* 0x000fe20003800000 */
[----:B------:R-:W-:Y:S02]  /*41a0*/  IMAD.MOV.U32 R29, RZ, RZ, R3 ;  /* 0x000000ffff1d7224 */ /* 0x000fe400078e0003 */
[----:B------:R-:W-:Y:S02]  /*41b0*/  IMAD.MOV.U32 R31, RZ, RZ, R0 ;  /* 0x000000ffff1f7224 */ /* 0x000fe400078e0000 */
[----:B------:R-:W-:Y:S02]  /*41c0*/  IMAD.MOV.U32 R23, RZ, RZ, c[0x0][0x198] ;  /* 0x00006600ff177624 */ /* 0x000fe400078e00ff */
[----:B------:R-:W-:Y:S02]  /*41d0*/  IMAD.MOV.U32 R27, RZ, RZ, c[0x0][0x19c] ;  /* 0x00006700ff1b7624 */ /* 0x000fe400078e00ff */
[----:B------:R-:W-:-:S02]  /*41e0*/  IMAD.MOV.U32 R15, RZ, RZ, c[0x0][0x198] ;  /* 0x00006600ff0f7624 */ /* 0x000fc400078e00ff */
[----:B------:R-:W-:Y:S02]  /*41f0*/  IMAD.MOV.U32 R13, RZ, RZ, c[0x0][0x19c] ;  /* 0x00006700ff0d7624 */ /* 0x000fe400078e00ff */
.L_x_4679:
[--C-:B------:R-:W-:Y:S02]  /*4200*/  SHF.R.U64 R21, R29, 0x1, R31.reuse ;  /* 0x000000011d157819 */ /* 0x100fe4000000121f */
[----:B------:R-:W-:-:S03]  /*4210*/  SHF.R.U32.HI R30, RZ, 0x1, R31 ;  /* 0x00000001ff1e7819 */ /* 0x000fc6000001161f */
[C---:B------:R-:W-:Y:S01]  /*4220*/  IMAD.SHL.U32 R26, R21.reuse, 0x8, RZ ;  /* 0x00000008151a7824 */ /* 0x040fe200078e00ff */
[----:B------:R-:W-:-:S04]  /*4230*/  SHF.L.U64.HI R28, R21, 0x3, R30 ;  /* 0x00000003151c7819 */ /* 0x000fc8000001021e */
[----:B------:R-:W-:-:S05]  /*4240*/  IADD3 R8, P0, R23, R26, RZ ;  /* 0x0000001a17087210 */ /* 0x000fca0007f1e0ff */
[----:B------:R-:W-:-:S05]  /*4250*/  IMAD.X R9, R27, 0x1, R28, P0 ;  /* 0x000000011b097824 */ /* 0x000fca00000e061c */
[----:B----4-:R-:W4:Y:S01]  /*4260*/  LDG.E.64 R10, [R8.64] ;  /* 0x00000024080a7981 */ /* 0x010f22000c1e1b00 */
[----:B------:R-:W-:Y:S02]  /*4270*/  LOP3.LUT R14, RZ, R21, RZ, 0x33, !PT ;  /* 0x00000015ff0e7212 */ /* 0x000fe400078e33ff */
[----:B------:R-:W-:Y:S02]  /*4280*/  LOP3.LUT R20, RZ, R30, RZ, 0x33, !PT ;  /* 0x0000001eff147212 */ /* 0x000fe400078e33ff */
[----:B----45:R-:W-:Y:S02]  /*4290*/  ISETP.GE.U32.AND P0, PT, R10, R6, PT ;  /* 0x000000060a00720c */ /* 0x030fe40003f06070 */
[----:B------:R-:W-:Y:S02]  /*42a0*/  IADD3 R10, P2, R29, R14, RZ ;  /* 0x0000000e1d0a7210 */ /* 0x000fe40007f5e0ff */
[----:B------:R-:W-:-:S03]  /*42b0*/  ISETP.GE.AND.EX P0, PT, R11, R7, PT, P0 ;  /* 0x000000070b00720c */ /* 0x000fc60003f06300 */
[----:B------:R-:W-:Y:S01]  /*42c0*/  IMAD.X R11, R31, 0x1, R20, P2 ;  /* 0x000000011f0b7824 */ /* 0x000fe200010e0614 */
[----:B------:R-:W-:Y:S02]  /*42d0*/  SEL R29, R10, R21, !P0 ;  /* 0x000000150a1d7207 */ /* 0x000fe40004000000 */
[----:B------:R-:W-:Y:S02]  /*42e0*/  IADD3 R10, P4, P5, R15, 0x8, R26 ;  /* 0x000000080f0a7810 */ /* 0x000fe40007d9e01a */
[----:B------:R-:W-:Y:S02]  /*42f0*/  SEL R31, R11, R30, !P0 ;  /* 0x0000001e0b1f7207 */ /* 0x000fe40004000000 */
[----:B------:R-:W-:Y:S02]  /*4300*/  ISETP.GT.U32.AND P2, PT, R29, RZ, PT ;  /* 0x000000ff1d00720c */ /* 0x000fe40003f44070 */
[----:B------:R-:W-:Y:S02]  /*4310*/  IADD3 R11, P3, R8, 0x8, RZ ;  /* 0x00000008080b7810 */ /* 0x000fe40007f7e0ff */
[----:B------:R-:W-:-:S02]  /*4320*/  ISETP.GT.AND.EX P2, PT, R31, RZ, PT, P2 ;  /* 0x000000ff1f00720c */ /* 0x000fc40003f44320 */
[----:B------:R-:W-:Y:S01]  /*4330*/  IADD3.X R8, R13, RZ, R28, P4, P5 ;  /* 0x000000ff0d087210 */ /* 0x000fe200027ea41c */
[----:B------:R-:W-:Y:S01]  /*4340*/  IMAD.X R9, RZ, RZ, R9, P3 ;  /* 0x000000ffff097224 */ /* 0x000fe200018e0609 */
[----:B------:R-:W-:Y:S02]  /*4350*/  SEL R15, R10, R15, !P0 ;  /* 0x0000000f0a0f7207 */ /* 0x000fe40004000000 */
[----:B------:R-:W-:Y:S02]  /*4360*/  SEL R13, R8, R13, !P0 ;  /* 0x0000000d080d7207 */ /* 0x000fe40004000000 */
[----:B------:R-:W-:Y:S02]  /*4370*/  SEL R23, R11, R23, !P0 ;  /* 0x000000170b177207 */ /* 0x000fe40004000000 */
[----:B------:R-:W-:-:S03]  /*4380*/  SEL R27, R9, R27, !P0 ;  /* 0x0000001b091b7207 */ /* 0x000fc60004000000 */
[----:B------:R-:W-:Y:S05]  /*4390*/  @P2 BRA `(.L_x_4679) ;  /* 0xfffffe6000002947 */ /* 0x000fea000383ffff */
[----:B------:R-:W-:Y:S05]  /*43a0*/  BSYNC B2 ;  /* 0x0000000000027941 */ /* 0x000fea0003800000 */
.L_x_4678:
[----:B------:R-:W-:Y:S01]  /*43b0*/  BSSY B2, `(.L_x_4680) ;  /* 0x0000021000027945 */ /* 0x000fe20003800000 */
[----:B------:R-:W-:Y:S02]  /*43c0*/  IMAD.MOV.U32 R26, RZ, RZ, R3 ;  /* 0x000000ffff1a7224 */ /* 0x000fe400078e0003 */
[----:B------:R-:W-:Y:S02]  /*43d0*/  IMAD.MOV.U32 R27, RZ, RZ, R0 ;  /* 0x000000ffff1b7224 */ /* 0x000fe400078e0000 */
[----:B------:R-:W-:Y:S02]  /*43e0*/  IMAD.MOV.U32 R23, RZ, RZ, c[0x0][0x198] ;  /* 0x00006600ff177624 */ /* 0x000fe400078e00ff */
[----:B------:R-:W-:Y:S02]  /*43f0*/  IMAD.MOV.U32 R21, RZ, RZ, c[0x0][0x19c] ;  /* 0x00006700ff157624 */ /* 0x000fe400078e00ff */
[----:B------:R-:W-:Y:S02]  /*4400*/  IMAD.MOV.U32 R20, RZ, RZ, c[0x0][0x198] ;  /* 0x00006600ff147624 */ /* 0x000fe400078e00ff */
[----:B------:R-:W-:-:S02]  /*4410*/  IMAD.MOV.U32 R14, RZ, RZ, c[0x0][0x19c] ;  /* 0x00006700ff0e7624 */ /* 0x000fc400078e00ff */
.L_x_4681:
[--C-:B------:R-:W-:Y:S02]  /*4420*/  SHF.R.U64 R31, R26, 0x1, R27.reuse ;  /* 0x000000011a1f7819 */ /* 0x100fe4000000121b */
[----:B------:R-:W-:-:S03]  /*4430*/  SHF.R.U32.HI R32, RZ, 0x1, R27 ;  /* 0x00000001ff207819 */ /* 0x000fc6000001161b */
[C---:B------:R-:W-:Y:S01]  /*4440*/  IMAD.SHL.U32 R28, R31.reuse, 0x8, RZ ;  /* 0x000000081f1c7824 */ /* 0x040fe200078e00ff */
[----:B------:R-:W-:-:S04]  /*4450*/  SHF.L.U64.HI R30, R31, 0x3, R32 ;  /* 0x000000031f1e7819 */ /* 0x000fc80000010220 */
[----:B------:R-:W-:-:S05]  /*4460*/  IADD3 R8, P0, R23, R28, RZ ;  /* 0x0000001c17087210 */ /* 0x000fca0007f1e0ff */
[----:B------:R-:W-:-:S05]  /*4470*/  IMAD.X R9, R21, 0x1, R30, P0 ;  /* 0x0000000115097824 */ /* 0x000fca00000e061e */
[----:B------:R0:W4:Y:S01]  /*4480*/  LDG.E.64 R10, [R8.64] ;  /* 0x00000024080a7981 */ /* 0x000122000c1e1b00 */
[----:B------:R-:W-:-:S04]  /*4490*/  LOP3.LUT R29, RZ, R31, RZ, 0x33, !PT ;  /* 0x0000001fff1d7212 */ /* 0x000fc800078e33ff */
[----:B------:R-:W-:Y:S02]  /*44a0*/  IADD3 R26, P2, R26, R29, RZ ;  /* 0x0000001d1a1a7210 */ /* 0x000fe40007f5e0ff */
[----:B0-----:R-:W-:Y:S02]  /*44b0*/  IADD3 R8, P3, R8, 0x8, RZ ;  /* 0x0000000808087810 */ /* 0x001fe40007f7e0ff */
[----:B----4-:R-:W-:Y:S02]  /*44c0*/  ISETP.GE.U32.AND P0, PT, R6, R10, PT ;  /* 0x0000000a0600720c */ /* 0x010fe40003f06070 */
[----:B------:R-:W-:Y:S02]  /*44d0*/  LOP3.LUT R10, RZ, R32, RZ, 0x33, !PT ;  /* 0x00000020ff0a7212 */ /* 0x000fe400078e33ff */
[----:B------:R-:W-:Y:S02]  /*44e0*/  ISETP.GE.AND.EX P0, PT, R7, R11, PT, P0 ;  /* 0x0000000b0700720c */ /* 0x000fe40003f06300 */
[----:B------:R-:W-:Y:S01]  /*44f0*/  IADD3 R11, P4, P5, R20, 0x8, R28 ;  /* 0x00000008140b7810 */ /* 0x000fe20007d9e01c */
[----:B------:R-:W-:Y:S01]  /*4500*/  IMAD.X R27, R27, 0x1, R10, P2 ;  /* 0x000000011b1b7824 */ /* 0x000fe200010e060a */
[----:B------:R-:W-:Y:S01]  /*4510*/  SEL R26, R31, R26, !P0 ;  /* 0x0000001a1f1a7207 */ /* 0x000fe20004000000 */
[----:B------:R-:W-:Y:S01]  /*4520*/  IMAD.X R10, RZ, RZ, R9, P3 ;  /* 0x000000ffff0a7224 */ /* 0x000fe200018e0609 */
[----:B------:R-:W-:-:S02]  /*4530*/  IADD3.X R29, R14, RZ, R30, P4, P5 ;  /* 0x000000ff0e1d7210 */ /* 0x000fc400027ea41e */
[----:B------:R-:W-:Y:S02]  /*4540*/  SEL R27, R32, R27, !P0 ;  /* 0x0000001b201b7207 */ /* 0x000fe40004000000 */
[----:B------:R-:W-:Y:S02]  /*4550*/  ISETP.GT.U32.AND P2, PT, R26, RZ, PT ;  /* 0x000000ff1a00720c */ /* 0x000fe40003f44070 */
[----:B------:R-:W-:Y:S02]  /*4560*/  SEL R20, R20, R11, !P0 ;  /* 0x0000000b14147207 */ /* 0x000fe40004000000 */
[----:B------:R-:W-:Y:S02]  /*4570*/  ISETP.GT.AND.EX P2, PT, R27, RZ, PT, P2 ;  /* 0x000000ff1b00720c */ /* 0x000fe40003f44320 */
[----:B------:R-:W-:Y:S02]  /*4580*/  SEL R14, R14, R29, !P0 ;  /* 0x0000001d0e0e7207 */ /* 0x000fe40004000000 */
[----:B------:R-:W-:-:S02]  /*4590*/  SEL R23, R23, R8, !P0 ;  /* 0x0000000817177207 */ /* 0x000fc40004000000 */
[----:B------:R-:W-:-:S07]  /*45a0*/  SEL R21, R21, R10, !P0 ;  /* 0x0000000a15157207 */ /* 0x000fce0004000000 */
[----:B------:R-:W-:Y:S05]  /*45b0*/  @P2 BRA `(.L_x_4681) ;  /* 0xfffffe6000002947 */ /* 0x000fea000383ffff */
[----:B------:R-:W-:Y:S05]  /*45c0*/  BSYNC B2 ;  /* 0x0000000000027941 */ /* 0x000fea0003800000 */
.L_x_4680:
[----:B------:R-:W-:Y:S02]  /*45d0*/  IADD3 R8, P0, R20, -R15, RZ ;  /* 0x8000000f14087210 */ /* 0x000fe40007f1e0ff */
[----:B------:R-:W-:Y:S02]  /*45e0*/  IADD3 R10, P3, R15, -c[0x0][0x198], RZ ;  /* 0x800066000f0a7a10 */ /* 0x000fe40007f7e0ff */
[----:B------:R-:W-:Y:S01]  /*45f0*/  IADD3 R6, P2, R12, c[0x0][0x1a8], RZ ;  /* 0x00006a000c067a10 */ /* 0x000fe20007f5e0ff */
[----:B------:R-:W-:Y:S01]  /*4600*/  IMAD.X R9, R14, 0x1, ~R13, P0 ;  /* 0x000000010e097824 */ /* 0x000fe200000e0e0d */
[----:B------:R-:W-:Y:S02]  /*4610*/  IADD3.X R11, R13, ~c[0x0][0x19c], RZ, P3, !PT ;  /* 0x800067000d0b7a10 */ /* 0x000fe40001ffe4ff */
[----:B------:R-:W-:Y:S02]  /*4620*/  IADD3 R12, P4, R12, c[0x0][0x1b0], RZ ;  /* 0x00006c000c0c7a10 */ /* 0x000fe40007f9e0ff */
[----:B------:R-:W-:-:S02]  /*4630*/  SHF.R.S64 R8, R8, 0x3, R9 ;  /* 0x0000000308087819 */ /* 0x000fc40000001009 */
[----:B------:R-:W-:Y:S02]  /*4640*/  IADD3.X R7, R22, c[0x0][0x1ac], RZ, P2, !PT ;  /* 0x00006b0016077a10 */ /* 0x000fe400017fe4ff */
[----:B------:R-:W-:Y:S02]  /*4650*/  SHF.R.S32.HI R9, RZ, 0x3, R9 ;  /* 0x00000003ff097819 */ /* 0x000fe40000011409 */
[--C-:B------:R-:W-:Y:S02]  /*4660*/  SHF.R.S64 R10, R10, 0x3, R11.reuse ;  /* 0x000000030a0a7819 */ /* 0x100fe4000000100b */
[----:B------:R-:W-:Y:S01]  /*4670*/  IADD3.X R13, R22, c[0x0][0x1b4], RZ, P4, !PT ;  /* 0x00006d00160d7a10 */ /* 0x000fe200027fe4ff */
[----:B------:R0:W-:Y:S01]  /*4680*/  STG.E.64 [R6.64], R8 ;  /* 0x0000000806007986 */ /* 0x0001e2000c101b24 */
[----:B------:R-:W-:-:S05]  /*4690*/  SHF.R.S32.HI R11, RZ, 0x3, R11 ;  /* 0x00000003ff0b7819 */ /* 0x000fca000001140b */
[----:B------:R0:W-:Y:S02]  /*46a0*/  STG.E.64 [R12.64], R10 ;  /* 0x0000000a0c007986 */ /* 0x0001e4000c101b24 */
.L_x_4677:
[----:B------:R-:W-:Y:S05]  /*46b0*/  BSYNC B1 ;  /* 0x0000000000017941 */ /* 0x000fea0003800000 */
.L_x_4676:
[----:B0-----:R-:W-:Y:S01]  /*46c0*/  IADD3 R6, R2, 0x80, RZ ;  /* 0x0000008002067810 */ /* 0x001fe20007ffe0ff */
[----:B------:R-:W-:Y:S03]  /*46d0*/  BSSY B1, `(.L_x_4682) ;  /* 0x000005a000017945 */ /* 0x000fe60003800000 */
[----:B------:R-:W-:-:S13]  /*46e0*/  ISETP.GE.AND P0, PT, R6, UR38, PT ;  /* 0x0000002606007c0c */ /* 0x000fda000bf06270 */
[----:B------:R-:W-:Y:S05]  /*46f0*/  @P0 BRA `(.L_x_4683) ;  /* 0x0000057000000947 */ /* 0x000fea0003800000 */
[C---:B--2--5:R-:W-:Y:S01]  /*4700*/  IMAD.SHL.U32 R10, R24.reuse, 0x8, RZ ;  /* 0x00000008180a7824 */ /* 0x064fe200078e00ff */
[----:B------:R-:W-:-:S04]  /*4710*/  SHF.L.U64.HI R24, R24, 0x3, R25 ;  /* 0x0000000318187819 */ /* 0x000fc80000010219 */
[----:B------:R-:W-:-:S04]  /*4720*/  IADD3 R6, P0, R10, c[0x0][0x168], RZ ;  /* 0x00005a000a067a10 */ /* 0x000fc80007f1e0ff */
[----:B------:R-:W-:-:S06]  /*4730*/  IADD3.X R7, R24, c[0x0][0x16c], RZ, P0, !PT ;  /* 0x00005b0018077a10 */ /* 0x000fcc00007fe4ff */
[----:B------:R-:W5:Y:S01]  /*4740*/  LDG.E.64 R6, [R6.64] ;  /* 0x0000002406067981 */ /* 0x000f62000c1e1b00 */
[----:B------:R-:W-:Y:S01]  /*4750*/  BSSY B2, `(.L_x_4684) ;  /* 0x0000021000027945 */ /* 0x000fe20003800000 */
[----:B------:R-:W-:Y:S02]  /*4760*/  IMAD.MOV.U32 R27, RZ, RZ, R3 ;  /* 0x000000ffff1b7224 */ /* 0x000fe400078e0003 */
[----:B------:R-:W-:Y:S02]  /*4770*/  IMAD.MOV.U32 R29, RZ, RZ, R0 ;  /* 0x000000ffff1d7224 */ /* 0x000fe400078e0000 */
[----:B-1----:R-:W-:Y:S02]  /*4780*/  IMAD.MOV.U32 R23, RZ, RZ, c[0x0][0x198] ;  /* 0x00006600ff177624 */ /* 0x002fe400078e00ff */
[----:B------:R-:W-:Y:S02]  /*4790*/  IMAD.MOV.U32 R25, RZ, RZ, c[0x0][0x19c] ;  /* 0x00006700ff197624 */ /* 0x000fe400078e00ff */
[----:B------:R-:W-:-:S02]  /*47a0*/  IMAD.MOV.U32 R15, RZ, RZ, c[0x0][0x198] ;  /* 0x00006600ff0f7624 */ /* 0x000fc400078e00ff */
[----:B------:R-:W-:Y:S02]  /*47b0*/  IMAD.MOV.U32 R11, RZ, RZ, c[0x0][0x19c] ;  /* 0x00006700ff0b7624 */ /* 0x000fe400078e00ff */
.L_x_4685:
[--C-:B------:R-:W-:Y:S02]  /*47c0*/  SHF.R.U64 R21, R27, 0x1, R29.reuse ;  /* 0x000000011b157819 */ /* 0x100fe4000000121d */
[----:B------:R-:W-:-:S03]  /*47d0*/  SHF.R.U32.HI R28, RZ, 0x1, R29 ;  /* 0x00000001ff1c7819 */ /* 0x000fc6000001161d */
[C---:B------:R-:W-:Y:S01]  /*47e0*/  IMAD.SHL.U32 R22, R21.reuse, 0x8, RZ ;  /* 0x0000000815167824 */ /* 0x040fe200078e00ff */
[----:B------:R-:W-:-:S04]  /*47f0*/  SHF.L.U64.HI R26, R21, 0x3, R28 ;  /* 0x00000003151a7819 */ /* 0x000fc8000001021c */
[----:B------:R-:W-:-:S05]  /*4800*/  IADD3 R8, P0, R23, R22, RZ ;  /* 0x0000001617087210 */ /* 0x000fca0007f1e0ff */
[----:B------:R-:W-:-:S05]  /*4810*/  IMAD.X R9, R25, 0x1, R26, P0 ;  /* 0x0000000119097824 */ /* 0x000fca00000e061a */
[----:B------:R-:W2:Y:S01]  /*4820*/  LDG.E.64 R12, [R8.64] ;  /* 0x00000024080c7981 */ /* 0x000ea2000c1e1b00 */
[----:B------:R-:W-:Y:S02]  /*4830*/  LOP3.LUT R14, RZ, R21, RZ, 0x33, !PT ;  /* 0x00000015ff0e7212 */ /* 0x000fe400078e33ff */
[----:B------:R-:W-:Y:S02]  /*4840*/  LOP3.LUT R20, RZ, R28, RZ, 0x33, !PT ;  /* 0x0000001cff147212 */ /* 0x000fe400078e33ff */
[----:B--2--5:R-:W-:Y:S02]  /*4850*/  ISETP.GE.U32.AND P0, PT, R12, R6, PT ;  /* 0x000000060c00720c */ /* 0x024fe40003f06070 */
        /* <DEDUP_REMOVED lines=17> */
.L_x_4684:
[----:B------:R-:W-:Y:S01]  /*4970*/  BSSY B2, `(.L_x_4686) ;  /* 0x0000021000027945 */ /* 0x000fe20003800000 */
[----:B------:R-:W-:Y:S02]  /*4980*/  IMAD.MOV.U32 R31, RZ, RZ, R3 ;  /* 0x000000ffff1f7224 */ /* 0x000fe400078e0003 */
[----:B------:R-:W-:Y:S02]  /*4990*/  IMAD.MOV.U32 R30, RZ, RZ, R0 ;  /* 0x000000ffff1e7224 */ /* 0x000fe400078e0000 */
[----:B------:R-:W-:Y:S02]  /*49a0*/  IMAD.MOV.U32 R29, RZ, RZ, c[0x0][0x198] ;  /* 0x00006600ff1d7624 */ /* 0x000fe400078e00ff */
[----:B------:R-:W-:Y:S02]  /*49b0*/  IMAD.MOV.U32 R28, RZ, RZ, c[0x0][0x19c] ;  /* 0x00006700ff1c7624 */ /* 0x000fe400078e00ff */
[----:B------:R-:W-:Y:S02]  /*49c0*/  IMAD.MOV.U32 R27, RZ, RZ, c[0x0][0x198] ;  /* 0x00006600ff1b7624 */ /* 0x000fe400078e00ff */
[----:B------:R-:W-:-:S02]  /*49d0*/  IMAD.MOV.U32 R14, RZ, RZ, c[0x0][0x19c] ;  /* 0x00006700ff0e7624 */ /* 0x000fc400078e00ff */
.L_x_4687:
[--C-:B------:R-:W-:Y:S02]  /*49e0*/  SHF.R.U64 R25, R31, 0x1, R30.reuse ;  /* 0x000000011f197819 */ /* 0x100fe4000000121e */
[----:B------:R-:W-:-:S03]  /*49f0*/  SHF.R.U32.HI R26, RZ, 0x1, R30 ;  /* 0x00000001ff1a7819 */ /* 0x000fc6000001161e */
[C---:B------:R-:W-:Y:S01]  /*4a00*/  IMAD.SHL.U32 R22, R25.reuse, 0x8, RZ ;  /* 0x0000000819167824 */ /* 0x040fe200078e00ff */
[----:B------:R-:W-:-:S04]  /*4a10*/  SHF.L.U64.HI R23, R25, 0x3, R26 ;  /* 0x0000000319177819 */ /* 0x000fc8000001021a */
[----:B------:R-:W-:-:S05]  /*4a20*/  IADD3 R8, P0, R29, R22, RZ ;  /* 0x000000161d087210 */ /* 0x000fca0007f1e0ff */
[----:B------:R-:W-:-:S05]  /*4a30*/  IMAD.X R9, R28, 0x1, R23, P0 ;  /* 0x000000011c097824 */ /* 0x000fca00000e0617 */
[----:B------:R0:W2:Y:S01]  /*4a40*/  LDG.E.64 R12, [R8.64] ;  /* 0x00000024080c7981 */ /* 0x0000a2000c1e1b00 */
[----:B------:R-:W-:Y:S02]  /*4a50*/  LOP3.LUT R20, RZ, R25, RZ, 0x33, !PT ;  /* 0x00000019ff147212 */ /* 0x000fe400078e33ff */
[----:B------:R-:W-:Y:S02]  /*4a60*/  LOP3.LUT R21, RZ, R26, RZ, 0x33, !PT ;  /* 0x0000001aff157212 */ /* 0x000fe400078e33ff */
[----:B0-----:R-:W-:-:S05]  /*4a70*/  IADD3 R8, P3, R8, 0x8, RZ ;  /* 0x0000000808087810 */ /* 0x001fca0007f7e0ff */
[----:B------:R-:W-:Y:S01]  /*4a80*/  IMAD.X R9, RZ, RZ, R9, P3 ;  /* 0x000000ffff097224 */ /* 0x000fe200018e0609 */
[----:B--2---:R-:W-:Y:S02]  /*4a90*/  ISETP.GE.U32.AND P0, PT, R6, R12, PT ;  /* 0x0000000c0600720c */ /* 0x004fe40003f06070 */
[----:B------:R-:W-:Y:S02]  /*4aa0*/  IADD3 R12, P2, R31, R20, RZ ;  /* 0x000000141f0c7210 */ /* 0x000fe40007f5e0ff */
[----:B------:R-:W-:-:S03]  /*4ab0*/  ISETP.GE.AND.EX P0, PT, R7, R13, PT, P0 ;  /* 0x0000000d0700720c */ /* 0x000fc60003f06300 */
[----:B------:R-:W-:Y:S01]  /*4ac0*/  IMAD.X R13, R30, 0x1, R21, P2 ;  /* 0x000000011e0d7824 */ /* 0x000fe200010e0615 */
[----:B------:R-:W-:Y:S02]  /*4ad0*/  SEL R31, R25, R12, !P0 ;  /* 0x0000000c191f7207 */ /* 0x000fe40004000000 */
[----:B------:R-:W-:Y:S02]  /*4ae0*/  IADD3 R12, P4, P5, R27, 0x8, R22 ;  /* 0x000000081b0c7810 */ /* 0x000fe40007d9e016 */
[----:B------:R-:W-:Y:S02]  /*4af0*/  SEL R30, R26, R13, !P0 ;  /* 0x0000000d1a1e7207 */ /* 0x000fe40004000000 */
[----:B------:R-:W-:Y:S02]  /*4b00*/  ISETP.GT.U32.AND P2, PT, R31, RZ, PT ;  /* 0x000000ff1f00720c */ /* 0x000fe40003f44070 */
[----:B------:R-:W-:Y:S02]  /*4b10*/  IADD3.X R13, R14, RZ, R23, P4, P5 ;  /* 0x000000ff0e0d7210 */ /* 0x000fe400027ea417 */
[----:B------:R-:W-:-:S02]  /*4b20*/  ISETP.GT.AND.EX P2, PT, R30, RZ, PT, P2 ;  /* 0x000000ff1e00720c */ /* 0x000fc40003f44320 */
[----:B------:R-:W-:Y:S02]  /*4b30*/  SEL R27, R27, R12, !P0 ;  /* 0x0000000c1b1b7207 */ /* 0x000fe40004000000 */
[----:B------:R-:W-:Y:S02]  /*4b40*/  SEL R14, R14, R13, !P0 ;  /* 0x0000000d0e0e7207 */ /* 0x000fe40004000000 */
[----:B------:R-:W-:Y:S02]  /*4b50*/  SEL R29, R29, R8, !P0 ;  /* 0x000000081d1d7207 */ /* 0x000fe40004000000 */
[----:B------:R-:W-:-:S05]  /*4b60*/  SEL R28, R28, R9, !P0 ;  /* 0x000000091c1c7207 */ /* 0x000fca0004000000 */
[----:B------:R-:W-:Y:S05]  /*4b70*/  @P2 BRA `(.L_x_4687) ;  /* 0xfffffe6000002947 */ /* 0x000fea000383ffff */
[----:B------:R-:W-:Y:S05]  /*4b80*/  BSYNC B2 ;  /* 0x0000000000027941 */ /* 0x000fea0003800000 */
.L_x_4686:
[----:B------:R-:W-:Y:S02]  /*4b90*/  IADD3 R8, P0, R27, -R15, RZ ;  /* 0x8000000f1b087210 */ /* 0x000fe40007f1e0ff */
[----:B------:R-:W-:Y:S02]  /*4ba0*/  IADD3 R15, P3, R15, -c[0x0][0x198], RZ ;  /* 0x800066000f0f7a10 */ /* 0x000fe40007f7e0ff */
[----:B------:R-:W-:Y:S01]  /*4bb0*/  IADD3 R6, P2, R10, c[0x0][0x1a8], RZ ;  /* 0x00006a000a067a10 */ /* 0x000fe20007f5e0ff */
[----:B------:R-:W-:Y:S01]  /*4bc0*/  IMAD.X R9, R14, 0x1, ~R11, P0 ;  /* 0x000000010e097824 */ /* 0x000fe200000e0e0b */
[----:B------:R-:W-:Y:S02]  /*4bd0*/  IADD3 R12, P4, R10, c[0x0][0x1b0], RZ ;  /* 0x00006c000a0c7a10 */ /* 0x000fe40007f9e0ff */
[----:B------:R-:W-:Y:S02]  /*4be0*/  IADD3.X R14, R11, ~c[0x0][0x19c], RZ, P3, !PT ;  /* 0x800067000b0e7a10 */ /* 0x000fe40001ffe4ff */
[----:B------:R-:W-:-:S02]  /*4bf0*/  SHF.R.S64 R8, R8, 0x3, R9 ;  /* 0x0000000308087819 */ /* 0x000fc40000001009 */
[C---:B------:R-:W-:Y:S02]  /*4c00*/  IADD3.X R7, R24.reuse, c[0x0][0x1ac], RZ, P2, !PT ;  /* 0x00006b0018077a10 */ /* 0x040fe400017fe4ff */
[----:B------:R-:W-:Y:S02]  /*4c10*/  SHF.R.S32.HI R9, RZ, 0x3, R9 ;  /* 0x00000003ff097819 */ /* 0x000fe40000011409 */
[----:B------:R-:W-:Y:S02]  /*4c20*/  IADD3.X R13, R24, c[0x0][0x1b4], RZ, P4, !PT ;  /* 0x00006d00180d7a10 */ /* 0x000fe400027fe4ff */
[--C-:B------:R-:W-:Y:S01]  /*4c30*/  SHF.R.S64 R10, R15, 0x3, R14.reuse ;  /* 0x000000030f0a7819 */ /* 0x100fe2000000100e */
[----:B------:R0:W-:Y:S01]  /*4c40*/  STG.E.64 [R6.64], R8 ;  /* 0x0000000806007986 */ /* 0x0001e2000c101b24 */
[----:B------:R-:W-:-:S05]  /*4c50*/  SHF.R.S32.HI R11, RZ, 0x3, R14 ;  /* 0x00000003ff0b7819 */ /* 0x000fca000001140e */
[----:B------:R0:W-:Y:S02]  /*4c60*/  STG.E.64 [R12.64], R10 ;  /* 0x0000000a0c007986 */ /* 0x0001e4000c101b24 */
.L_x_4683:
[----:B------:R-:W-:Y:S05]  /*4c70*/  BSYNC B1 ;  /* 0x0000000000017941 */ /* 0x000fea0003800000 */
.L_x_4682:
[----:B0-----:R-:W-:Y:S01]  /*4c80*/  IADD3 R6, R2, 0x100, RZ ;  /* 0x0000010002067810 */ /* 0x001fe20007ffe0ff */
[----:B------:R-:W-:Y:S03]  /*4c90*/  BSSY B1, `(.L_x_4688) ;  /* 0x000005a000017945 */ /* 0x000fe60003800000 */
[----:B------:R-:W-:-:S13]  /*4ca0*/  ISETP.GE.AND P0, PT, R6, UR38, PT ;  /* 0x0000002606007c0c */ /* 0x000fda000bf06270 */
[----:B------:R-:W-:Y:S05]  /*4cb0*/  @P0 BRA `(.L_x_4689) ;  /* 0x0000057000000947 */ /* 0x000fea0003800000 */
[C---:B---3-5:R-:W-:Y:S01]  /*4cc0*/  IMAD.SHL.U32 R10, R18.reuse, 0x8, RZ ;  /* 0x00000008120a7824 */ /* 0x068fe200078e00ff */
        /* <DEDUP_REMOVED lines=8> */
[----:B--2---:R-:W-:Y:S02]  /*4d50*/  IMAD.MOV.U32 R25, RZ, RZ, c[0x0][0x19c] ;  /* 0x00006700ff197624 */ /* 0x004fe400078e00ff */
[----:B------:R-:W-:-:S02]  /*4d60*/  IMAD.MOV.U32 R15, RZ, RZ, c[0x0][0x198] ;  /* 0x00006600ff0f7624 */ /* 0x000fc400078e00ff */
[----:B------:R-:W-:Y:S02]  /*4d70*/  IMAD.MOV.U32 R11, RZ, RZ, c[0x0][0x19c] ;  /* 0x00006700ff0b7624 */ /* 0x000fe400078e00ff */
.L_x_4691:
        /* <DEDUP_REMOVED lines=27> */
.L_x_4690:
[----:B------:R-:W-:Y:S01]  /*4f30*/  BSSY B2, `(.L_x_4692) ;  /* 0x0000021000027945 */ /* 0x000fe20003800000 */
[----:B------:R-:W-:Y:S02]  /*4f40*/  IMAD.MOV.U32 R30, RZ, RZ, R3 ;  /* 0x000000ffff1e7224 */ /* 0x000fe400078e0003 */
[----:B------:R-:W-:Y:S02]  /*4f50*/  IMAD.MOV.U32 R27, RZ, RZ, R0 ;  /* 0x000000ffff1b7224 */ /* 0x000fe400078e0000 */
[----:B------:R-:W-:Y:S02]  /*4f60*/  IMAD.MOV.U32 R26, RZ, RZ, c[0x0][0x198] ;  /* 0x00006600ff1a7624 */ /* 0x000fe400078e00ff */
[----:B------:R-:W-:Y:S02]  /*4f70*/  IMAD.MOV.U32 R28, RZ, RZ, c[0x0][0x19c] ;  /* 0x00006700ff1c7624 */ /* 0x000fe400078e00ff */
[----:B------:R-:W-:Y:S02]  /*4f80*/  IMAD.MOV.U32 R24, RZ, RZ, c[0x0][0x198] ;  /* 0x00006600ff187624 */ /* 0x000fe400078e00ff */
[----:B------:R-:W-:-:S02]  /*4f90*/  IMAD.MOV.U32 R14, RZ, RZ, c[0x0][0x19c] ;  /* 0x00006700ff0e7624 */ /* 0x000fc400078e00ff */
.L_x_4693:
        /* <DEDUP_REMOVED lines=27> */
.L_x_4692:
        /* <DEDUP_REMOVED lines=14> */
.L_x_4689:
[----:B------:R-:W-:Y:S05]  /*5230*/  BSYNC B1 ;  /* 0x0000000000017941 */ /* 0x000fea0003800000 */
.L_x_4688:
[----:B0-----:R-:W-:-:S04]  /*5240*/  IADD3 R6, R2, 0x180, RZ ;  /* 0x0000018002067810 */ /* 0x001fc80007ffe0ff */
[----:B------:R-:W-:-:S13]  /*5250*/  ISETP.GE.AND P0, PT, R6, UR38, PT ;  /* 0x0000002606007c0c */ /* 0x000fda000bf06270 */
[----:B------:R-:W-:Y:S05]  /*5260*/  @P0 BRA `(.L_x_4675) ;  /* 0x000075a000000947 */ /* 0x000fea0003800000 */
[C---:B----45:R-:W-:Y:S01]  /*5270*/  IMAD.SHL.U32 R10, R16.reuse, 0x8, RZ ;  /* 0x00000008100a7824 */ /* 0x070fe200078e00ff */
[----:B------:R-:W-:-:S04]  /*5280*/  SHF.L.U64.HI R16, R16, 0x3, R17 ;  /* 0x0000000310107819 */ /* 0x000fc80000010211 */
[----:B------:R-:W-:-:S04]  /*5290*/  IADD3 R6, P0, R10, c[0x0][0x168], RZ ;  /* 0x00005a000a067a10 */ /* 0x000fc80007f1e0ff */
[----:B------:R-:W-:-:S06]  /*52a0*/  IADD3.X R7, R16, c[0x0][0x16c], RZ, P0, !PT ;  /* 0x00005b0010077a10 */ /* 0x000fcc00007fe4ff */
[----:B------:R-:W5:Y:S01]  /*52b0*/  LDG.E.64 R6, [R6.64] ;  /* 0x0000002406067981 */ /* 0x000f62000c1e1b00 */
[----:B------:R-:W-:Y:S01]  /*52c0*/  BSSY B1, `(.L_x_4694) ;  /* 0x0000021000017945 */ /* 0x000fe20003800000 */
[----:B--2---:R-:W-:Y:S02]  /*52d0*/  IMAD.MOV.U32 R24, RZ, RZ, R3 ;  /* 0x000000ffff187224 */ /* 0x004fe400078e0003 */
[----:B------:R-:W-:Y:S02]  /*52e0*/  IMAD.MOV.U32 R25, RZ, RZ, R0 ;  /* 0x000000ffff197224 */ /* 0x000fe400078e0000 */
[----:B-1----:R-:W-:Y:S02]  /*52f0*/  IMAD.MOV.U32 R22, RZ, RZ, c[0x0][0x198] ;  /* 0x00006600ff167624 */ /* 0x002fe400078e00ff */
[----:B------:R-:W-:Y:S02]  /*5300*/  IMAD.MOV.U32 R23, RZ, RZ, c[0x0][0x19c] ;  /* 0x00006700ff177624 */ /* 0x000fe400078e00ff */
[----:B------:R-:W-:-:S02]  /*5310*/  IMAD.MOV.U32 R14, RZ, RZ, c[0x0][0x198] ;  /* 0x00006600ff0e7624 */ /* 0x000fc400078e00ff */
[----:B------:R-:W-:Y:S02]  /*5320*/  IMAD.MOV.U32 R11, RZ, RZ, c[0x0][0x19c] ;  /* 0x00006700ff0b7624 */ /* 0x000fe400078e00ff */
.L_x_4695:
[--C-:B------:R-:W-:Y:S02]  /*5330*/  SHF.R.U64 R21, R24, 0x1, R25.reuse ;  /* 0x0000000118157819 */ /* 0x100fe40000001219 */
[----:B------:R-:W-:-:S03]  /*5340*/  SHF.R.U32.HI R20, RZ, 0x1, R25 ;  /* 0x00000001ff147819 */ /* 0x000fc60000011619 */
[C---:B---3--:R-:W-:Y:S01]  /*5350*/  IMAD.SHL.U32 R19, R21.reuse, 0x8, RZ ;  /* 0x0000000815137824 */ /* 0x048fe200078e00ff */
        /* <DEDUP_REMOVED lines=8> */
[----:B------:R-:W-:Y:S02]  /*53e0*/  ISETP.GE.AND.EX P0, PT, R13, R7, PT, P0 ;  /* 0x000000070d00720c */ /* 0x000fe40003f06300 */
[----:B------:R-:W-:Y:S01]  /*53f0*/  IADD3 R15, P4, P5, R14, 0x8, R19 ;  /* 0x000000080e0f7810 */ /* 0x000fe20007d9e013 */
[----:B------:R-:W-:Y:S01]  /*5400*/  IMAD.X R13, R25, 0x1, R17, P2 ;  /* 0x00000001190d7824 */ /* 0x000fe200010e0611 */
[----:B------:R-:W-:-:S02]  /*5410*/  SEL R24, R12, R21, !P0 ;  /* 0x000000150c187207 */ /* 0x000fc40004000000 */
[----:B------:R-:W-:Y:S02]  /*5420*/  IADD3 R12, P3, R8, 0x8, RZ ;  /* 0x00000008080c7810 */ /* 0x000fe40007f7e0ff */
[----:B------:R-:W-:Y:S02]  /*5430*/  SEL R25, R13, R20, !P0 ;  /* 0x000000140d197207 */ /* 0x000fe40004000000 */
[----:B------:R-:W-:Y:S01]  /*5440*/  ISETP.GT.U32.AND P2, PT, R24, RZ, PT ;  /* 0x000000ff1800720c */ /* 0x000fe20003f44070 */
[----:B------:R-:W-:Y:S01]  /*5450*/  IMAD.X R9, RZ, RZ, R9, P3 ;  /* 0x000000ffff097224 */ /* 0x000fe200018e0609 */
[----:B------:R-:W-:Y:S02]  /*5460*/  IADD3.X R8, R11, RZ, R18, P4, P5 ;  /* 0x000000ff0b087210 */ /* 0x000fe400027ea412 */
[----:B------:R-:W-:Y:S02]  /*5470*/  ISETP.GT.AND.EX P2, PT, R25, RZ, PT, P2 ;  /* 0x000000ff1900720c */ /* 0x000fe40003f44320 */
[----:B------:R-:W-:-:S02]  /*5480*/  SEL R14, R15, R14, !P0 ;  /* 0x0000000e0f0e7207 */ /* 0x000fc40004000000 */
[----:B------:R-:W-:Y:S02]  /*5490*/  SEL R11, R8, R11, !P0 ;  /* 0x0000000b080b7207 */ /* 0x000fe40004000000 */
[----:B------:R-:W-:Y:S02]  /*54a0*/  SEL R22, R12, R22, !P0 ;  /* 0x000000160c167207 */ /* 0x000fe40004000000 */
[----:B------:R-:W-:-:S05]  /*54b0*/  SEL R23, R9, R23, !P0 ;  /* 0x0000001709177207 */ /* 0x000fca0004000000 */
[----:B------:R-:W-:Y:S05]  /*54c0*/  @P2 BRA `(.L_x_4695) ;  /* 0xfffffe6000002947 */ /* 0x000fea000383ffff */
[----:B------:R-:W-:Y:S05]  /*54d0*/  BSYNC B1 ;  /* 0x0000000000017941 */ /* 0x000fea0003800000 */
.L_x_4694:
[----:B------:R-:W-:Y:S01]  /*54e0*/  BSSY B1, `(.L_x_4696) ;  /* 0x000001d000017945 */ /* 0x000fe20003800000 */
[----:B------:R-:W-:Y:S02]  /*54f0*/  IMAD.MOV.U32 R21, RZ, RZ, c[0x0][0x198] ;  /* 0x00006600ff157624 */ /* 0x000fe400078e00ff */
[----:B------:R-:W-:Y:S02]  /*5500*/  IMAD.MOV.U32 R24, RZ, RZ, c[0x0][0x19c] ;  /* 0x00006700ff187624 */ /* 0x000fe400078e00ff */
.L_x_4697:
        /* <DEDUP_REMOVED lines=9> */
[----:B------:R-:W-:Y:S02]  /*55a0*/  IADD3 R3, P2, R3, R18, RZ ;  /* 0x0000001203037210 */ /* 0x000fe40007f5e0ff */
[----:B------:R-:W-:-:S03]  /*55b0*/  IADD3 R18, P3, R8, 0x8, RZ ;  /* 0x0000000808127810 */ /* 0x000fc60007f7e0ff */
[----:B------:R-:W-:Y:S02]  /*55c0*/  IMAD.X R0, R0, 0x1, R15, P2 ;  /* 0x0000000100007824 */ /* 0x000fe400010e060f */
[----:B0-----:R-:W-:Y:S01]  /*55d0*/  IMAD.X R9, RZ, RZ, R9, P3 ;  /* 0x000000ffff097224 */ /* 0x001fe200018e0609 */
[----:B--2---:R-:W-:Y:S02]  /*55e0*/  ISETP.GE.U32.AND P0, PT, R6, R12, PT ;  /* 0x0000000c0600720c */ /* 0x004fe40003f06070 */
[----:B------:R-:W-:Y:S02]  /*55f0*/  IADD3 R12, P4, P5, R21, 0x8, R20 ;  /* 0x00000008150c7810 */ /* 0x000fe40007d9e014 */
[----:B------:R-:W-:Y:S02]  /*5600*/  ISETP.GE.AND.EX P0, PT, R7, R13, PT, P0 ;  /* 0x0000000d0700720c */ /* 0x000fe40003f06300 */
[----:B------:R-:W-:Y:S02]  /*5610*/  IADD3.X R8, R24, RZ, R17, P4, P5 ;  /* 0x000000ff18087210 */ /* 0x000fe400027ea411 */
[----:B------:R-:W-:-:S02]  /*5620*/  SEL R3, R22, R3, !P0 ;  /* 0x0000000316037207 */ /* 0x000fc40004000000 */
        /* <DEDUP_REMOVED lines=9> */
.L_x_4696:
        /* <DEDUP_REMOVED lines=13> */
[----:B------:R0:W-:Y:S01]  /*5790*/  STG.E.64 [R10.64], R8 ;  /* 0x000000080a007986 */ /* 0x0001e2000c101b24 */
[----:B------:R-:W-:Y:S05]  /*57a0*/  BRA `(.L_x_4675) ;  /* 0x0000706000007947 */ /* 0x000fea0003800000 */
.L_x_4667:
[----:B------:R-:W0:Y:S01]  /*57b0*/  S2R R2, SR_TID.X ;  /* 0x0000000000027919 */ /* 0x000e220000002100 */
[----:B------:R-:W-:Y:S01]  /*57c0*/  BSSY B2, `(.L_x_4698) ;  /* 0x00001ce000027945 */ /* 0x000fe20003800000 */
[----:B0-----:R-:W-:-:S13]  /*57d0*/  ISETP.GE.AND P1, PT, R2, UR38, PT ;  /* 0x0000002602007c0c */ /* 0x001fda000bf26270 */
[----:B------:R-:W-:Y:S05]  /*57e0*/  @P1 BRA `(.L_x_4699) ;  /* 0x00001cb000001947 */ /* 0x000fea0003800000 */
[----:B------:R-:W-:Y:S01]  /*57f0*/  IMAD.MOV.U32 R31, RZ, RZ, c[0x0][0x170] ;  /* 0x00005c00ff1f7624 */ /* 0x000fe200078e00ff */
[----:B------:R-:W-:Y:S01]  /*5800*/  ULDC.64 UR4, c[0x0][0x170] ;  /* 0x00005c0000047ab9 */ /* 0x000fe20000000a00 */
[----:B------:R-:W-:Y:S01]  /*5810*/  IMAD.MOV.U32 R10, RZ, RZ, c[0x0][0x174] ;  /* 0x00005d00ff0a7624 */ /* 0x000fe200078e00ff */
[----:B------:R-:W-:Y:S01]  /*5820*/  UISETP.NE.U32.AND UP0, UPT, URZ, UR4, UPT ;  /* 0x000000043f00728c */ /* 0x000fe2000bf05070 */
[----:B------:R-:W-:Y:S01]  /*5830*/  IMAD.MOV.U32 R30, RZ, RZ, RZ ;  /* 0x000000ffff1e7224 */ /* 0x000fe200078e00ff */
[----:B------:R-:W-:Y:S01]  /*5840*/  ISETP.GE.U32.AND P0, PT, R31, 0x1, PT ;  /* 0x000000011f00780c */ /* 0x000fe20003f06070 */
[----:B------:R-:W-:Y:S01]  /*5850*/  IMAD.MOV.U32 R29, RZ, RZ, RZ ;  /* 0x000000ffff1d7224 */ /* 0x000fe200078e00ff */
[----:B------:R-:W-:Y:S02]  /*5860*/  UISETP.NE.AND.EX UP0, UPT, URZ, UR5, UPT, UP0 ;  /* 0x000000053f00728c */ /* 0x000fe4000bf05300 */
[----:B------:R-:W-:-:S04]  /*5870*/  ISETP.GE.AND.EX P0, PT, R10, RZ, PT, P0 ;  /* 0x000000ff0a00720c */ /* 0x000fc80003f06300 */
[----:B------:R-:W-:-:S13]  /*5880*/  PLOP3.LUT P0, PT, P0, PT, UP0, 0x5d, 0x0 ;  /* 0x000000000000781c */ /* 0x000fda000070eb0d */
[----:B------:R-:W-:Y:S05]  /*5890*/  @P0 BRA `(.L_x_4700) ;  /* 0x0000164000000947 */ /* 0x000fea0003800000 */
[----:B------:R-:W-:Y:S01]  /*58a0*/  IADD3 R7, P2, R31, -0x1, RZ ;  /* 0xffffffff1f077810 */ /* 0x000fe20007f5e0ff */
[----:B------:R-:W-:Y:S01]  /*58b0*/  CS2R R28, SRZ ;  /* 0x00000000001c7805 */ /* 0x000fe2000001ff00 */
[----:B------:R-:W-:Y:S02]  /*58c0*/  IMAD.MOV.U32 R9, RZ, RZ, RZ ;  /* 0x000000ffff097224 */ /* 0x000fe400078e00ff */
[----:B------:R-:W-:Y:S01]  /*58d0*/  ISETP.GE.U32.AND P0, PT, R7, 0x3, PT ;  /* 0x000000030700780c */ /* 0x000fe20003f06070 */
[----:B------:R-:W-:Y:S01]  /*58e0*/  IMAD.MOV.U32 R30, RZ, RZ, RZ ;  /* 0x000000ffff1e7224 */ /* 0x000fe200078e00ff */
[----:B------:R-:W-:-:S04]  /*58f0*/  IADD3.X R7, R10, -0x1, RZ, P2, !PT ;  /* 0xffffffff0a077810 */ /* 0x000fc800017fe4ff */
[----:B------:R-:W-:-:S13]  /*5900*/  ISETP.GE.U32.AND.EX P0, PT, R7, RZ, PT, P0 ;  /* 0x000000ff0700720c */ /* 0x000fda0003f06100 */
[----:B------:R-:W-:Y:S05]  /*5910*/  @!P0 BRA `(.L_x_4701) ;  /* 0x0000127000008947 */ /* 0x000fea0003800000 */
[----:B------:R-:W-:Y:S01]  /*5920*/  LOP3.LUT R8, R31, 0x3, RZ, 0xc0, !PT ;  /* 0x000000031f087812 */ /* 0x000fe200078ec0ff */
[----:B-1---5:R-:W-:Y:S01]  /*5930*/  IMAD R7, R23, c[0x0][0x180], RZ ;  /* 0x0000600017077a24 */ /* 0x022fe200078e02ff */
[----:B------:R-:W-:Y:S01]  /*5940*/  BSSY B1, `(.L_x_4701) ;  /* 0x0000124000017945 */ /* 0x000fe20003800000 */
[----:B------:R-:W-:Y:S01]  /*5950*/  IMAD.WIDE.U32 R12, R22, c[0x0][0x180], RZ ;  /* 0x00006000160c7a25 */ /* 0x000fe200078e00ff */
[----:B------:R-:W-:-:S03]  /*5960*/  IADD3 R8, P0, -R8, c[0x0][0x170], RZ ;  /* 0x00005c0008087a10 */ /* 0x000fc60007f1e1ff */
[----:B------:R-:W-:Y:S01]  /*5970*/  IMAD R27, R22, c[0x0][0x184], R7 ;  /* 0x00006100161b7a24 */ /* 0x000fe200078e0207 */
[----:B------:R-:W-:Y:S01]  /*5980*/  IADD3.X R7, R10, -0x1, RZ, P0, !PT ;  /* 0xffffffff0a077810 */ /* 0x000fe200007fe4ff */
[----:B------:R-:W-:Y:S01]  /*5990*/  IMAD.MOV.U32 R11, RZ, RZ, 0x8 ;  /* 0x00000008ff0b7424 */ /* 0x000fe200078e00ff */
[----:B------:R-:W-:Y:S01]  /*59a0*/  ISETP.GT.U32.AND P0, PT, R8, RZ, PT ;  /* 0x000000ff0800720c */ /* 0x000fe20003f04070 */
[----:B------:R-:W-:Y:S01]  /*59b0*/  IMAD.IADD R27, R13, 0x1, R27 ;  /* 0x000000010d1b7824 */ /* 0x000fe200078e021b */
[C---:B------:R-:W-:Y:S01]  /*59c0*/  LEA R26, P2, R12.reuse, c[0x0][0x178], 0x3 ;  /* 0x00005e000c1a7a11 */ /* 0x040fe200078418ff */
[----:B------:R-:W-:Y:S01]  /*59d0*/  IMAD R15, R11, c[0x0][0x194], RZ ;  /* 0x000065000b0f7a24 */ /* 0x000fe200078e02ff */
[----:B------:R-:W-:Y:S01]  /*59e0*/  ISETP.GT.AND.EX P0, PT, R7, RZ, PT, P0 ;  /* 0x000000ff0700720c */ /* 0x000fe20003f04300 */
[----:B------:R-:W-:Y:S01]  /*59f0*/  IMAD.WIDE.U32 R10, R11, c[0x0][0x190], RZ ;  /* 0x000064000b0a7a25 */ /* 0x000fe200078e00ff */
[----:B------:R-:W-:-:S03]  /*5a00*/  LEA.HI.X R27, R12, c[0x0][0x17c], R27, 0x3, P2 ;  /* 0x00005f000c1b7a11 */ /* 0x000fc600010f1c1b */
[----:B------:R-:W-:Y:S02]  /*5a10*/  IMAD.MOV.U32 R28, RZ, RZ, RZ ;  /* 0x000000ffff1c7224 */ /* 0x000fe400078e00ff */
[----:B------:R-:W-:Y:S02]  /*5a20*/  IMAD.MOV.U32 R9, RZ, RZ, RZ ;  /* 0x000000ffff097224 */ /* 0x000fe400078e00ff */
[----:B------:R-:W-:-:S04]  /*5a30*/  IMAD.IADD R32, R11, 0x1, R15 ;  /* 0x000000010b207824 */ /* 0x000fc800078e020f */
[----:B------:R-:W-:Y:S05]  /*5a40*/  @!P0 BRA `(.L_x_4702) ;  /* 0x00000e5000008947 */ /* 0x000fea0003800000 */
[----:B------:R-:W-:Y:S02]  /*5a50*/  ISETP.GT.U32.AND P2, PT, R8, 0xc, PT ;  /* 0x0000000c0800780c */ /* 0x000fe40003f44070 */
[----:B------:R-:W-:Y:S02]  /*5a60*/  PLOP3.LUT P0, PT, PT, PT, PT, 0x80, 0x0 ;  /* 0x000000000000781c */ /* 0x000fe40003f0f070 */
[----:B------:R-:W-:-:S13]  /*5a70*/  ISETP.GT.AND.EX P2, PT, R7, RZ, PT, P2 ;  /* 0x000000ff0700720c */ /* 0x000fda0003f44320 */
[----:B------:R-:W-:Y:S05]  /*5a80*/  @!P2 BRA `(.L_x_4703) ;  /* 0x000008f00000a947 */ /* 0x000fea0003800000 */
[----:B------:R-:W-:Y:S01]  /*5a90*/  BSSY B3, `(.L_x_4703) ;  /* 0x000008e000037945 */ /* 0x000fe20003800000 */
[----:B------:R-:W-:Y:S02]  /*5aa0*/  PLOP3.LUT P0, PT, PT, PT, PT, 0x8, 0x0 ;  /* 0x000000000000781c */ /* 0x000fe40003f0e170 */
.L_x_4704:
[C---:B------:R-:W-:Y:S01]  /*5ab0*/  LEA R14, P2, R28.reuse, c[0x0][0x188], 0x3 ;  /* 0x000062001c0e7a11 */ /* 0x040fe200078418ff */
[----:B------:R0:W5:Y:S03]  /*5ac0*/  LDG.E.64 R20, [R26.64] ;  /* 0x000000241a147981 */ /* 0x000166000c1e1b00 */
[----:B------:R-:W-:-:S05]  /*5ad0*/  LEA.HI.X R15, R28, c[0x0][0x18c], R9, 0x3, P2 ;  /* 0x000063001c0f7a11 */ /* 0x000fca00010f1c09 */
[----:B------:R-:W5:Y:S01]  /*5ae0*/  LDG.E.64 R12, [R14.64] ;  /* 0x000000240e0c7981 */ /* 0x000f62000c1e1b00 */
[----:B0-----:R-:W-:Y:S01]  /*5af0*/  IADD3 R26, P2, R26, R10, RZ ;  /* 0x0000000a1a1a7210 */ /* 0x001fe20007f5e0ff */
[----:B------:R-:W-:Y:S02]  /*5b00*/  IMAD.MOV.U32 R34, RZ, RZ, R30 ;  /* 0x000000ffff227224 */ /* 0x000fe400078e001e */
[----:B------:R-:W-:Y:S02]  /*5b10*/  IMAD.MOV.U32 R35, RZ, RZ, R29 ;  /* 0x000000ffff237224 */ /* 0x000fe400078e001d */
[----:B------:R-:W-:Y:S02]  /*5b20*/  IMAD.X R27, R27, 0x1, R32, P2 ;  /* 0x000000011b1b7824 */ /* 0x000fe400010e0620 */
[-C--:B-----5:R-:W-:Y:S02]  /*5b30*/  IMAD R21, R21, R12.reuse, RZ ;  /* 0x0000000c15157224 */ /* 0x0a0fe400078e02ff */
[----:B------:R-:W-:-:S04]  /*5b40*/  IMAD.WIDE.U32 R34, R20, R12, R34 ;  /* 0x0000000c14227225 */ /* 0x000fc800078e0022 */
[----:B------:R-:W-:Y:S02]  /*5b50*/  IMAD R29, R20, R13, R21 ;  /* 0x0000000d141d7224 */ /* 0x000fe400078e0215 */
[----:B------:R-:W5:Y:S04]  /*5b60*/  LDG.E.64 R20, [R26.64] ;  /* 0x000000241a147981 */ /* 0x000f68000c1e1b00 */
[----:B------:R-:W5:Y:S01]  /*5b70*/  LDG.E.64 R12, [R14.64+0x8] ;  /* 0x000008240e0c7981 */ /* 0x000f62000c1e1b00 */
[----:B------:R-:W-:Y:S01]  /*5b80*/  IADD3 R36, P2, R26, R10, RZ ;  /* 0x0000000a1a247210 */ /* 0x000fe20007f5e0ff */
[----:B------:R-:W-:-:S04]  /*5b90*/  IMAD.IADD R35, R35, 0x1, R29 ;  /* 0x0000000123237824 */ /* 0x000fc800078e021d */
[----:B------:R-:W-:Y:S02]  /*5ba0*/  IMAD.X R37, R27, 0x1, R32, P2 ;  /* 0x000000011b257824 */ /* 0x000fe400010e0620 */
[----:B-----5:R-:W-:-:S04]  /*5bb0*/  IMAD R29, R21, R12, RZ ;  /* 0x0000000c151d7224 */ /* 0x020fc800078e02ff */
[C---:B------:R-:W-:Y:S02]  /*5bc0*/  IMAD R29, R20.reuse, R13, R29 ;  /* 0x0000000d141d7224 */ /* 0x040fe400078e021d */
[----:B------:R-:W-:Y:S02]  /*5bd0*/  IMAD.WIDE.U32 R12, R20, R12, R34 ;  /* 0x0000000c140c7225 */ /* 0x000fe400078e0022 */
[----:B------:R-:W5:Y:S04]  /*5be0*/  LDG.E.64 R34, [R36.64] ;  /* 0x0000002424227981 */ /* 0x000f68000c1e1b00 */
[----:B------:R-:W5:Y:S01]  /*5bf0*/  LDG.E.64 R20, [R14.64+0x10] ;  /* 0x000010240e147981 */ /* 0x000f62000c1e1b00 */
[----:B------:R-:W-:Y:S01]  /*5c00*/  IADD3 R26, P2, R36, R10, RZ ;  /* 0x0000000a241a7210 */ /* 0x000fe20007f5e0ff */
[----:B------:R-:W-:-:S04]  /*5c10*/  IMAD.IADD R13, R13, 0x1, R29 ;  /* 0x000000010d0d7824 */ /* 0x000fc800078e021d */
        /* <DEDUP_REMOVED lines=94> */
[----:B------:R-:W-:Y:S02]  /*6200*/  IMAD.IADD R13, R13, 0x1, R29 ;  /* 0x000000010d0d7824 */ /* 0x000fe400078e021d */
[----:B-----5:R-:W-:-:S04]  /*6210*/  IMAD R27, R35, R20, RZ ;  /* 0x00000014231b7224 */ /* 0x020fc800078e02ff */
[C---:B------:R-:W-:Y:S02]  /*6220*/  IMAD R27, R34.reuse, R21, R27 ;  /* 0x00000015221b7224 */ /* 0x040fe400078e021b */
[----:B------:R-:W-:Y:S01]  /*6230*/  IMAD.WIDE.U32 R20, R34, R20, R12 ;  /* 0x0000001422147225 */ /* 0x000fe200078e000c */
[----:B------:R-:W-:Y:S01]  /*6240*/  IADD3 R12, P2, R36, R10, RZ ;  /* 0x0000000a240c7210 */ /* 0x000fe20007f5e0ff */
[----:B------:R-:W5:Y:S04]  /*6250*/  LDG.E.64 R34, [R14.64+0x78] ;  /* 0x000078240e227981 */ /* 0x000f68000c1e1b00 */
[----:B------:R-:W-:-:S05]  /*6260*/  IMAD.X R13, R37, 0x1, R32, P2 ;  /* 0x00000001250d7824 */ /* 0x000fca00010e0620 */
[----:B------:R-:W5:Y:S01]  /*6270*/  LDG.E.64 R36, [R12.64] ;  /* 0x000000240c247981 */ /* 0x000f62000c1e1b00 */
[----:B------:R-:W-:-:S04]  /*6280*/  IADD3 R8, P2, R8, -0x10, RZ ;  /* 0xfffffff008087810 */ /* 0x000fc80007f5e0ff */
[----:B------:R-:W-:Y:S02]  /*6290*/  IADD3.X R7, R7, -0x1, RZ, P2, !PT ;  /* 0xffffffff07077810 */ /* 0x000fe400017fe4ff */
[----:B------:R-:W-:-:S04]  /*62a0*/  ISETP.GT.U32.AND P2, PT, R8, 0xc, PT ;  /* 0x0000000c0800780c */ /* 0x000fc80003f44070 */
[----:B------:R-:W-:Y:S01]  /*62b0*/  ISETP.GT.AND.EX P2, PT, R7, RZ, PT, P2 ;  /* 0x000000ff0700720c */ /* 0x000fe20003f44320 */
[----:B------:R-:W-:Y:S01]  /*62c0*/  IMAD.IADD R21, R21, 0x1, R27 ;  /* 0x0000000115157824 */ /* 0x000fe200078e021b */
[----:B------:R-:W-:Y:S02]  /*62d0*/  IADD3 R28, P4, R28, 0x10, RZ ;  /* 0x000000101c1c7810 */ /* 0x000fe40007f9e0ff */
[----:B------:R-:W-:-:S03]  /*62e0*/  IADD3 R26, P3, R12, R10, RZ ;  /* 0x0000000a0c1a7210 */ /* 0x000fc60007f7e0ff */
[----:B------:R-:W-:Y:S02]  /*62f0*/  IMAD.X R9, RZ, RZ, R9, P4 ;  /* 0x000000ffff097224 */ /* 0x000fe400020e0609 */
[-C--:B-----5:R-:W-:Y:S02]  /*6300*/  IMAD R27, R37, R34.reuse, RZ ;  /* 0x00000022251b7224 */ /* 0x0a0fe400078e02ff */
[----:B------:R-:W-:-:S04]  /*6310*/  IMAD.WIDE.U32 R20, R36, R34, R20 ;  /* 0x0000002224147225 */ /* 0x000fc800078e0014 */
[----:B------:R-:W-:Y:S02]  /*6320*/  IMAD R27, R36, R35, R27 ;  /* 0x00000023241b7224 */ /* 0x000fe400078e021b */
[----:B------:R-:W-:Y:S02]  /*6330*/  IMAD.MOV.U32 R30, RZ, RZ, R20 ;  /* 0x000000ffff1e7224 */ /* 0x000fe400078e0014 */
[----:B------:R-:W-:Y:S02]  /*6340*/  IMAD.IADD R29, R21, 0x1, R27 ;  /* 0x00000001151d7824 */ /* 0x000fe400078e021b */
[----:B------:R-:W-:Y:S01]  /*6350*/  IMAD.X R27, R13, 0x1, R32, P3 ;  /* 0x000000010d1b7824 */ /* 0x000fe200018e0620 */
[----:B------:R-:W-:Y:S05]  /*6360*/  @P2 BRA `(.L_x_4704) ;  /* 0xfffff74000002947 */ /* 0x000fea000383ffff */
[----:B------:R-:W-:Y:S05]  /*6370*/  BSYNC B3 ;  /* 0x0000000000037941 */ /* 0x000fea0003800000 */
.L_x_4703:
[----:B------:R-:W-:Y:S01]  /*6380*/  ISETP.GT.U32.AND P2, PT, R8, 0x4, PT ;  /* 0x000000040800780c */ /* 0x000fe20003f44070 */
[----:B------:R-:W-:Y:S03]  /*6390*/  BSSY B3, `(.L_x_4705) ;  /* 0x000004d000037945 */ /* 0x000fe60003800000 */
[----:B------:R-:W-:-:S13]  /*63a0*/  ISETP.GT.AND.EX P2, PT, R7, RZ, PT, P2 ;  /* 0x000000ff0700720c */ /* 0x000fda0003f44320 */
[----:B------:R-:W-:Y:S05]  /*63b0*/  @!P2 BRA `(.L_x_4706) ;  /* 0x000004a00000a947 */ /* 0x000fea0003800000 */
        /* <DEDUP_REMOVED lines=61> */
[----:B------:R-:W-:Y:S01]  /*6790*/  IMAD.IADD R21, R21, 0x1, R27 ;  /* 0x0000000115157824 */ /* 0x000fe200078e021b */
[----:B------:R-:W-:Y:S02]  /*67a0*/  IADD3 R28, P3, R28, 0x8, RZ ;  /* 0x000000081c1c7810 */ /* 0x000fe40007f7e0ff */
[----:B------:R-:W-:Y:S02]  /*67b0*/  IADD3 R26, P2, R14, R10, RZ ;  /* 0x0000000a0e1a7210 */ /* 0x000fe40007f5e0ff */
[----:B------:R-:W-:Y:S01]  /*67c0*/  IADD3 R8, P4, R8, -0x8, RZ ;  /* 0xfffffff808087810 */ /* 0x000fe20007f9e0ff */
[----:B------:R-:W-:Y:S01]  /*67d0*/  IMAD.X R9, RZ, RZ, R9, P3 ;  /* 0x000000ffff097224 */ /* 0x000fe200018e0609 */
[----:B------:R-:W-:Y:S02]  /*67e0*/  PLOP3.LUT P0, PT, PT, PT, PT, 0x8, 0x0 ;  /* 0x000000000000781c */ /* 0x000fe40003f0e170 */
[----:B------:R-:W-:Y:S01]  /*67f0*/  IADD3.X R7, R7, -0x1, RZ, P4, !PT ;  /* 0xffffffff07077810 */ /* 0x000fe200027fe4ff */
[----:B-----5:R-:W-:-:S02]  /*6800*/  IMAD R27, R37, R34, RZ ;  /* 0x00000022251b7224 */ /* 0x020fc400078e02ff */
[----:B------:R-:W-:-:S04]  /*6810*/  IMAD.WIDE.U32 R20, R36, R34, R20 ;  /* 0x0000002224147225 */ /* 0x000fc800078e0014 */
[----:B------:R-:W-:Y:S02]  /*6820*/  IMAD R27, R36, R35, R27 ;  /* 0x00000023241b7224 */ /* 0x000fe400078e021b */
[----:B------:R-:W-:Y:S02]  /*6830*/  IMAD.MOV.U32 R30, RZ, RZ, R20 ;  /* 0x000000ffff1e7224 */ /* 0x000fe400078e0014 */
[----:B------:R-:W-:Y:S02]  /*6840*/  IMAD.IADD R29, R21, 0x1, R27 ;  /* 0x00000001151d7824 */ /* 0x000fe400078e021b */
[----:B------:R-:W-:Y:S02]  /*6850*/  IMAD.X R27, R15, 0x1, R32, P2 ;  /* 0x000000010f1b7824 */ /* 0x000fe400010e0620 */
.L_x_4706:
[----:B------:R-:W-:Y:S05]  /*6860*/  BSYNC B3 ;  /* 0x0000000000037941 */ /* 0x000fea0003800000 */
.L_x_4705:
[----:B------:R-:W-:-:S04]  /*6870*/  ISETP.NE.U32.AND P2, PT, R8, RZ, PT ;  /* 0x000000ff0800720c */ /* 0x000fc80003f45070 */
[----:B------:R-:W-:-:S13]  /*6880*/  ISETP.NE.OR.EX P0, PT, R7, RZ, P0, P2 ;  /* 0x000000ff0700720c */ /* 0x000fda0000705720 */
[----:B------:R-:W-:Y:S05]  /*6890*/  @!P0 BRA `(.L_x_4707) ;  /* 0x000002e000008947 */ /* 0x000fea0003800000 */
.L_x_4702:
[C---:B------:R-:W-:Y:S01]  /*68a0*/  LEA R12, P0, R28.reuse, c[0x0][0x188], 0x3 ;  /* 0x000062001c0c7a11 */ /* 0x040fe200078018ff */
[----:B------:R-:W-:Y:S02]  /*68b0*/  IMAD.MOV.U32 R14, RZ, RZ, R26 ;  /* 0x000000ffff0e7224 */ /* 0x000fe400078e001a */
[----:B------:R-:W-:Y:S01]  /*68c0*/  IMAD.MOV.U32 R15, RZ, RZ, R27 ;  /* 0x000000ffff0f7224 */ /* 0x000fe200078e001b */
[----:B------:R-:W-:-:S05]  /*68d0*/  LEA.HI.X R13, R28, c[0x0][0x18c], R9, 0x3, P0 ;  /* 0x000063001c0d7a11 */ /* 0x000fca00000f1c09 */
[----:B------:R-:W5:Y:S04]  /*68e0*/  LDG.E.64 R14, [R14.64] ;  /* 0x000000240e0e7981 */ /* 0x000f68000c1e1b00 */
[----:B------:R-:W5:Y:S01]  /*68f0*/  LDG.E.64 R20, [R12.64] ;  /* 0x000000240c147981 */ /* 0x000f62000c1e1b00 */
[----:B------:R-:W-:Y:S01]  /*6900*/  IADD3 R26, P0, R26, R10, RZ ;  /* 0x0000000a1a1a7210 */ /* 0x000fe20007f1e0ff */
[----:B------:R-:W-:Y:S02]  /*6910*/  IMAD.MOV.U32 R34, RZ, RZ, R30 ;  /* 0x000000ffff227224 */ /* 0x000fe400078e001e */
[----:B------:R-:W-:Y:S02]  /*6920*/  IMAD.MOV.U32 R35, RZ, RZ, R29 ;  /* 0x000000ffff237224 */ /* 0x000fe400078e001d */
[----:B------:R-:W-:-:S05]  /*6930*/  IMAD.X R27, R27, 0x1, R32, P0 ;  /* 0x000000011b1b7824 */ /* 0x000fca00000e0620 */
[----:B----4-:R-:W4:Y:S01]  /*6940*/  LDG.E.64 R36, [R26.64] ;  /* 0x000000241a247981 */ /* 0x010f22000c1e1b00 */
[-C--:B-----5:R-:W-:Y:S02]  /*6950*/  IMAD R33, R15, R20.reuse, RZ ;  /* 0x000000140f217224 */ /* 0x0a0fe400078e02ff */
[----:B------:R-:W-:-:S04]  /*6960*/  IMAD.WIDE.U32 R34, R14, R20, R34 ;  /* 0x000000140e227225 */ /* 0x000fc800078e0022 */
[----:B------:R-:W-:Y:S02]  /*6970*/  IMAD R33, R14, R21, R33 ;  /* 0x000000150e217224 */ /* 0x000fe400078e0221 */
[----:B------:R-:W4:Y:S01]  /*6980*/  LDG.E.64 R20, [R12.64+0x8] ;  /* 0x000008240c147981 */ /* 0x000f22000c1e1b00 */
[----:B------:R-:W-:Y:S01]  /*6990*/  IADD3 R14, P0, R26, R10, RZ ;  /* 0x0000000a1a0e7210 */ /* 0x000fe20007f1e0ff */
[----:B------:R-:W-:-:S04]  /*69a0*/  IMAD.IADD R35, R35, 0x1, R33 ;  /* 0x0000000123237824 */ /* 0x000fc800078e0221 */
[----:B------:R-:W-:Y:S02]  /*69b0*/  IMAD.X R15, R27, 0x1, R32, P0 ;  /* 0x000000011b0f7824 */ /* 0x000fe400000e0620 */
[----:B----4-:R-:W-:-:S04]  /*69c0*/  IMAD R29, R37, R20, RZ ;  /* 0x00000014251d7224 */ /* 0x010fc800078e02ff */
[C---:B------:R-:W-:Y:S02]  /*69d0*/  IMAD R29, R36.reuse, R21, R29 ;  /* 0x00000015241d7224 */ /* 0x040fe400078e021d */
[----:B------:R-:W-:Y:S02]  /*69e0*/  IMAD.WIDE.U32 R20, R36, R20, R34 ;  /* 0x0000001424147225 */ /* 0x000fe400078e0022 */
[----:B------:R-:W4:Y:S04]  /*69f0*/  LDG.E.64 R36, [R14.64] ;  /* 0x000000240e247981 */ /* 0x000f28000c1e1b00 */
[----:B------:R-:W4:Y:S01]  /*6a00*/  LDG.E.64 R34, [R12.64+0x10] ;  /* 0x000010240c227981 */ /* 0x000f22000c1e1b00 */
[----:B------:R-:W-:Y:S02]  /*6a10*/  IMAD.IADD R21, R21, 0x1, R29 ;  /* 0x0000000115157824 */ /* 0x000fe400078e021d */
[----:B----4-:R-:W-:-:S04]  /*6a20*/  IMAD R27, R37, R34, RZ ;  /* 0x00000022251b7224 */ /* 0x010fc800078e02ff */
[C---:B------:R-:W-:Y:S02]  /*6a30*/  IMAD R27, R36.reuse, R35, R27 ;  /* 0x00000023241b7224 */ /* 0x040fe400078e021b */
[----:B------:R-:W-:Y:S01]  /*6a40*/  IMAD.WIDE.U32 R34, R36, R34, R20 ;  /* 0x0000002224227225 */ /* 0x000fe200078e0014 */
[----:B------:R-:W-:Y:S01]  /*6a50*/  IADD3 R20, P0, R14, R10, RZ ;  /* 0x0000000a0e147210 */ /* 0x000fe20007f1e0ff */
[----:B------:R-:W4:Y:S04]  /*6a60*/  LDG.E.64 R36, [R12.64+0x18] ;  /* 0x000018240c247981 */ /* 0x000f28000c1e1b00 */
[----:B------:R-:W-:-:S05]  /*6a70*/  IMAD.X R21, R15, 0x1, R32, P0 ;  /* 0x000000010f157824 */ /* 0x000fca00000e0620 */
[----:B------:R-:W4:Y:S01]  /*6a80*/  LDG.E.64 R14, [R20.64] ;  /* 0x00000024140e7981 */ /* 0x000f22000c1e1b00 */
[----:B------:R-:W-:-:S04]  /*6a90*/  IADD3 R8, P0, R8, -0x4, RZ ;  /* 0xfffffffc08087810 */ /* 0x000fc80007f1e0ff */
[----:B------:R-:W-:Y:S02]  /*6aa0*/  IADD3.X R7, R7, -0x1, RZ, P0, !PT ;  /* 0xffffffff07077810 */ /* 0x000fe400007fe4ff */
[----:B------:R-:W-:-:S04]  /*6ab0*/  ISETP.NE.U32.AND P0, PT, R8, RZ, PT ;  /* 0x000000ff0800720c */ /* 0x000fc80003f05070 */
[----:B------:R-:W-:Y:S01]  /*6ac0*/  ISETP.NE.AND.EX P0, PT, R7, RZ, PT, P0 ;  /* 0x000000ff0700720c */ /* 0x000fe20003f05300 */
[----:B------:R-:W-:Y:S01]  /*6ad0*/  IMAD.IADD R35, R35, 0x1, R27 ;  /* 0x0000000123237824 */ /* 0x000fe200078e021b */
[----:B------:R-:W-:Y:S02]  /*6ae0*/  IADD3 R28, P2, R28, 0x4, RZ ;  /* 0x000000041c1c7810 */ /* 0x000fe40007f5e0ff */
[----:B------:R-:W-:-:S03]  /*6af0*/  IADD3 R26, P3, R20, R10, RZ ;  /* 0x0000000a141a7210 */ /* 0x000fc60007f7e0ff */
[----:B------:R-:W-:Y:S02]  /*6b00*/  IMAD.X R9, RZ, RZ, R9, P2 ;  /* 0x000000ffff097224 */ /* 0x000fe400010e0609 */
[----:B------:R-:W-:Y:S02]  /*6b10*/  IMAD.X R27, R21, 0x1, R32, P3 ;  /* 0x00000001151b7824 */ /* 0x000fe400018e0620 */
[----:B----4-:R-:W-:-:S04]  /*6b20*/  IMAD R15, R15, R36, RZ ;  /* 0x000000240f0f7224 */ /* 0x010fc800078e02ff */
[C---:B------:R-:W-:Y:S02]  /*6b30*/  IMAD R29, R14.reuse, R37, R15 ;  /* 0x000000250e1d7224 */ /* 0x040fe400078e020f */
[----:B------:R-:W-:-:S04]  /*6b40*/  IMAD.WIDE.U32 R14, R14, R36, R34 ;  /* 0x000000240e0e7225 */ /* 0x000fc800078e0022 */
[----:B------:R-:W-:Y:S02]  /*6b50*/  IMAD.IADD R29, R15, 0x1, R29 ;  /* 0x000000010f1d7824 */ /* 0x000fe400078e021d */
[----:B------:R-:W-:Y:S01]  /*6b60*/  IMAD.MOV.U32 R30, RZ, RZ, R14 ;  /* 0x000000ffff1e7224 */ /* 0x000fe200078e000e */
[----:B--23--:R-:W-:Y:S05]  /*6b70*/  @P0 BRA `(.L_x_4702) ;  /* 0xfffffd2000000947 */ /* 0x00cfea000383ffff */
.L_x_4707:
[----:B------:R-:W-:Y:S05]  /*6b80*/  BSYNC B1 ;  /* 0x0000000000017941 */ /* 0x000fea0003800000 */
.L_x_4701:
[----:B------:R-:W-:-:S04]  /*6b90*/  LOP3.LUT R7, R31, 0x3, RZ, 0xc0, !PT ;  /* 0x000000031f077812 */ /* 0x000fc800078ec0ff */
[----:B------:R-:W-:-:S04]  /*6ba0*/  ISETP.NE.U32.AND P0, PT, R7, RZ, PT ;  /* 0x000000ff0700720c */ /* 0x000fc80003f05070 */
[----:B------:R-:W-:-:S13]  /*6bb0*/  ISETP.NE.AND.EX P0, PT, RZ, RZ, PT, P0 ;  /* 0x000000ffff00720c */ /* 0x000fda0003f05300 */
[----:B------:R-:W-:Y:S05]  /*6bc0*/  @!P0 BRA `(.L_x_4700) ;  /* 0x0000031000008947 */ /* 0x000fea0003800000 */
[----:B-1---5:R-:W-:Y:S01]  /*6bd0*/  IMAD R13, R23, c[0x0][0x180], RZ ;  /* 0x00006000170d7a24 */ /* 0x022fe200078e02ff */
[----:B------:R-:W-:Y:S01]  /*6be0*/  LEA R8, P0, R28, c[0x0][0x188], 0x3 ;  /* 0x000062001c087a11 */ /* 0x000fe200078018ff */
[----:B------:R-:W-:-:S04]  /*6bf0*/  IMAD.WIDE.U32 R10, R22, c[0x0][0x180], RZ ;  /* 0x00006000160a7a25 */ /* 0x000fc800078e00ff */
[----:B------:R-:W-:Y:S02]  /*6c00*/  IMAD R13, R22, c[0x0][0x184], R13 ;  /* 0x00006100160d7a24 */ /* 0x000fe400078e020d */
[----:B------:R-:W-:Y:S01]  /*6c10*/  IMAD R27, R9, c[0x0][0x190], RZ ;  /* 0x00006400091b7a24 */ /* 0x000fe200078e02ff */
[C---:B------:R-:W-:Y:S01]  /*6c20*/  LEA.HI.X R9, R28.reuse, c[0x0][0x18c], R9, 0x3, P0 ;  /* 0x000063001c097a11 */ /* 0x040fe200000f1c09 */
[----:B------:R-:W-:Y:S02]  /*6c30*/  IMAD.IADD R13, R13, 0x1, R11 ;  /* 0x000000010d0d7824 */ /* 0x000fe400078e020b */
[----:B------:R-:W-:Y:S02]  /*6c40*/  IMAD.MOV.U32 R12, RZ, RZ, R10 ;  /* 0x000000ffff0c7224 */ /* 0x000fe400078e000a */
[C---:B------:R-:W-:Y:S02]  /*6c50*/  IMAD R27, R28.reuse, c[0x0][0x194], R27 ;  /* 0x000065001c1b7a24 */ /* 0x040fe400078e021b */
[----:B------:R-:W-:-:S04]  /*6c60*/  IMAD.WIDE.U32 R20, R28, c[0x0][0x190], R12 ;  /* 0x000064001c147a25 */ /* 0x000fc800078e000c */
[----:B------:R-:W-:Y:S01]  /*6c70*/  IMAD.IADD R15, R21, 0x1, R27 ;  /* 0x00000001150f7824 */ /* 0x000fe200078e021b */
[----:B------:R-:W-:-:S04]  /*6c80*/  LEA R14, P2, R20, c[0x0][0x178], 0x3 ;  /* 0x00005e00140e7a11 */ /* 0x000fc800078418ff */
[----:B------:R-:W-:Y:S02]  /*6c90*/  LEA.HI.X R15, R20, c[0x0][0x17c], R15, 0x3, P2 ;  /* 0x00005f00140f7a11 */ /* 0x000fe400010f1c0f */
[----:B----4-:R-:W4:Y:S04]  /*6ca0*/  LDG.E.64 R20, [R8.64] ;  /* 0x0000002408147981 */ /* 0x010f28000c1e1b00 */
[----:B------:R-:W4:Y:S01]  /*6cb0*/  LDG.E.64 R14, [R14.64] ;  /* 0x000000240e0e7981 */ /* 0x000f22000c1e1b00 */
[----:B------:R-:W-:Y:S01]  /*6cc0*/  ISETP.NE.U32.AND P0, PT, R7, 0x1, PT ;  /* 0x000000010700780c */ /* 0x000fe20003f05070 */
[----:B------:R-:W-:-:S03]  /*6cd0*/  IMAD.MOV.U32 R31, RZ, RZ, R29 ;  /* 0x000000ffff1f7224 */ /* 0x000fc600078e001d */
[----:B------:R-:W-:Y:S01]  /*6ce0*/  ISETP.NE.AND.EX P0, PT, RZ, RZ, PT, P0 ;  /* 0x000000ffff00720c */ /* 0x000fe20003f05300 */
[-C--:B----4-:R-:W-:Y:S02]  /*6cf0*/  IMAD R33, R15, R20.reuse, RZ ;  /* 0x000000140f217224 */ /* 0x090fe400078e02ff */
[----:B------:R-:W-:-:S04]  /*6d00*/  IMAD.WIDE.U32 R30, R14, R20, R30 ;  /* 0x000000140e1e7225 */ /* 0x000fc800078e001e */
[----:B------:R-:W-:-:S04]  /*6d10*/  IMAD R33, R14, R21, R33 ;  /* 0x000000150e217224 */ /* 0x000fc800078e0221 */
[----:B------:R-:W-:Y:S02]  /*6d20*/  IMAD.IADD R29, R31, 0x1, R33 ;  /* 0x000000011f1d7824 */ /* 0x000fe400078e0221 */
[----:B------:R-:W-:Y:S05]  /*6d30*/  @!P0 BRA `(.L_x_4700) ;  /* 0x000001a000008947 */ /* 0x000fea0003800000 */
[----:B------:R-:W-:Y:S01]  /*6d40*/  IMAD.MOV.U32 R21, RZ, RZ, c[0x0][0x190] ;  /* 0x00006400ff157624 */ /* 0x000fe200078e00ff */
[----:B------:R-:W-:-:S03]  /*6d50*/  ISETP.NE.U32.AND P0, PT, R7, 0x2, PT ;  /* 0x000000020700780c */ /* 0x000fc60003f05070 */
[----:B------:R-:W-:Y:S01]  /*6d60*/  IMAD.WIDE.U32 R14, R28, R21, c[0x0][0x190] ;  /* 0x000064001c0e7625 */ /* 0x000fe200078e0015 */
[----:B------:R-:W-:-:S04]  /*6d70*/  ISETP.NE.AND.EX P0, PT, RZ, RZ, PT, P0 ;  /* 0x000000ffff00720c */ /* 0x000fc80003f05300 */
[----:B------:R-:W-:-:S04]  /*6d80*/  IADD3 R10, P2, R10, R14, RZ ;  /* 0x0000000e0a0a7210 */ /* 0x000fc80007f5e0ff */
[----:B------:R-:W-:Y:S02]  /*6d90*/  IADD3.X R13, R13, R27, R15, P2, !PT ;  /* 0x0000001b0d0d7210 */ /* 0x000fe400017fe40f */
[----:B------:R-:W-:-:S03]  /*6da0*/  LEA R26, P2, R10, c[0x0][0x178], 0x3 ;  /* 0x00005e000a1a7a11 */ /* 0x000fc600078418ff */
[----:B------:R-:W-:Y:S01]  /*6db0*/  @P0 IMAD.MOV.U32 R7, RZ, RZ, c[0x0][0x194] ;  /* 0x00006500ff070624 */ /* 0x000fe200078e00ff */
[----:B------:R-:W-:Y:S02]  /*6dc0*/  LEA.HI.X R27, R10, c[0x0][0x17c], R13, 0x3, P2 ;  /* 0x00005f000a1b7a11 */ /* 0x000fe400010f1c0d */
[C---:B------:R-:W-:Y:S01]  /*6dd0*/  @P0 LEA R14, P2, R21.reuse, R26, 0x3 ;  /* 0x0000001a150e0211 */ /* 0x040fe200078418ff */
[----:B------:R-:W4:Y:S03]  /*6de0*/  LDG.E.64 R10, [R8.64+0x8] ;  /* 0x00000824080a7981 */ /* 0x000f26000c1e1b00 */
[----:B------:R-:W-:Y:S01]  /*6df0*/  @P0 LEA.HI.X R15, R21, R27, R7, 0x3, P2 ;  /* 0x0000001b150f0211 */ /* 0x000fe200010f1c07 */
[----:B------:R-:W4:Y:S04]  /*6e00*/  LDG.E.64 R12, [R26.64] ;  /* 0x000000241a0c7981 */ /* 0x000f28000c1e1b00 */
[----:B------:R-:W5:Y:S04]  /*6e10*/  @P0 LDG.E.64 R20, [R8.64+0x10] ;  /* 0x0000102408140981 */ /* 0x000f68000c1e1b00 */
[----:B------:R-:W5:Y:S01]  /*6e20*/  @P0 LDG.E.64 R14, [R14.64] ;  /* 0x000000240e0e0981 */ /* 0x000f62000c1e1b00 */
[----:B------:R-:W-:-:S02]  /*6e30*/  IMAD.MOV.U32 R31, RZ, RZ, R29 ;  /* 0x000000ffff1f7224 */ /* 0x000fc400078e001d */
[-C--:B----4-:R-:W-:Y:S02]  /*6e40*/  IMAD R7, R13, R10.reuse, RZ ;  /* 0x0000000a0d077224 */ /* 0x090fe400078e02ff */
[----:B------:R-:W-:-:S04]  /*6e50*/  IMAD.WIDE.U32 R30, R12, R10, R30 ;  /* 0x0000000a0c1e7225 */ /* 0x000fc800078e001e */
[----:B------:R-:W-:Y:S02]  /*6e60*/  IMAD R7, R12, R11, R7 ;  /* 0x0000000b0c077224 */ /* 0x000fe400078e0207 */
[-C--:B-----5:R-:W-:Y:S02]  /*6e70*/  @P0 IMAD R11, R15, R20.reuse, RZ ;  /* 0x000000140f0b0224 */ /* 0x0a0fe400078e02ff */
[----:B------:R-:W-:Y:S02]  /*6e80*/  IMAD.IADD R29, R31, 0x1, R7 ;  /* 0x000000011f1d7824 */ /* 0x000fe400078e0207 */
[----:B------:R-:W-:Y:S02]  /*6e90*/  @P0 IMAD.MOV.U32 R28, RZ, RZ, R30 ;  /* 0x000000ffff1c0224 */ /* 0x000fe400078e001e */
[C---:B------:R-:W-:Y:S02]  /*6ea0*/  @P0 IMAD R11, R14.reuse, R21, R11 ;  /* 0x000000150e0b0224 */ /* 0x040fe400078e020b */
[----:B------:R-:W-:-:S04]  /*6eb0*/  @P0 IMAD.WIDE.U32 R20, R14, R20, R28 ;  /* 0x000000140e140225 */ /* 0x000fc800078e001c */
[----:B------:R-:W-:Y:S02]  /*6ec0*/  @P0 IMAD.IADD R29, R21, 0x1, R11 ;  /* 0x00000001151d0824 */ /* 0x000fe400078e020b */
[----:B------:R-:W-:Y:S02]  /*6ed0*/  @P0 IMAD.MOV.U32 R30, RZ, RZ, R20 ;  /* 0x000000ffff1e0224 */ /* 0x000fe400078e0014 */
.L_x_4700:
[----:B------:R-:W-:Y:S01]  /*6ee0*/  ISETP.GE.U32.AND P0, PT, R5, 0x1, PT ;  /* 0x000000010500780c */ /* 0x000fe20003f06070 */
[----:B------:R-:W-:Y:S01]  /*6ef0*/  IMAD.MOV.U32 R13, RZ, RZ, c[0x0][0x198] ;  /* 0x00006600ff0d7624 */ /* 0x000fe200078e00ff */
[C---:B-1---5:R-:W-:Y:S01]  /*6f00*/  SHF.L.U64.HI R23, R22.reuse, 0x3, R23 ;  /* 0x0000000316177819 */ /* 0x062fe20000010217 */
[----:B------:R-:W-:Y:S01]  /*6f10*/  IMAD.SHL.U32 R22, R22, 0x8, RZ ;  /* 0x0000000816167824 */ /* 0x000fe200078e00ff */
[----:B------:R-:W-:Y:S01]  /*6f20*/  ISETP.GE.AND.EX P0, PT, R4, RZ, PT, P0 ;  /* 0x000000ff0400720c */ /* 0x000fe20003f06300 */
[----:B------:R-:W-:Y:S02]  /*6f30*/  IMAD.MOV.U32 R14, RZ, RZ, c[0x0][0x198] ;  /* 0x00006600ff0e7624 */ /* 0x000fe400078e00ff */
[----:B------:R-:W-:Y:S02]  /*6f40*/  IMAD.MOV.U32 R12, RZ, RZ, c[0x0][0x19c] ;  /* 0x00006700ff0c7624 */ /* 0x000fe400078e00ff */
[----:B------:R-:W-:-:S08]  /*6f50*/  IMAD.MOV.U32 R7, RZ, RZ, c[0x0][0x19c] ;  /* 0x00006700ff077624 */ /* 0x000fd000078e00ff */
[----:B------:R-:W-:Y:S05]  /*6f60*/  @!P0 BRA `(.L_x_4708) ;  /* 0x0000022000008947 */ /* 0x000fea0003800000 */
[----:B------:R-:W-:Y:S01]  /*6f70*/  BSSY B1, `(.L_x_4708) ;  /* 0x0000021000017945 */ /* 0x000fe20003800000 */
[----:B------:R-:W-:Y:S02]  /*6f80*/  IMAD.MOV.U32 R15, RZ, RZ, c[0x0][0x198] ;  /* 0x00006600ff0f7624 */ /* 0x000fe400078e00ff */
[----:B------:R-:W-:Y:S02]  /*6f90*/  IMAD.MOV.U32 R20, RZ, RZ, c[0x0][0x19c] ;  /* 0x00006700ff147624 */ /* 0x000fe400078e00ff */
[----:B------:R-:W-:Y:S02]  /*6fa0*/  IMAD.MOV.U32 R26, RZ, RZ, R3 ;  /* 0x000000ffff1a7224 */ /* 0x000fe400078e0003 */
[----:B------:R-:W-:Y:S02]  /*6fb0*/  IMAD.MOV.U32 R21, RZ, RZ, R0 ;  /* 0x000000ffff157224 */ /* 0x000fe400078e0000 */
[----:B------:R-:W-:Y:S02]  /*6fc0*/  IMAD.MOV.U32 R13, RZ, RZ, c[0x0][0x198] ;  /* 0x00006600ff0d7624 */ /* 0x000fe400078e00ff */
[----:B------:R-:W-:-:S02]  /*6fd0*/  IMAD.MOV.U32 R7, RZ, RZ, c[0x0][0x19c] ;  /* 0x00006700ff077624 */ /* 0x000fc400078e00ff */
.L_x_4709:
[--C-:B------:R-:W-:Y:S02]  /*6fe0*/  SHF.R.U64 R31, R26, 0x1, R21.reuse ;  /* 0x000000011a1f7819 */ /* 0x100fe40000001215 */
[----:B------:R-:W-:-:S03]  /*6ff0*/  SHF.R.U32.HI R32, RZ, 0x1, R21 ;  /* 0x00000001ff207819 */ /* 0x000fc60000011615 */
[C---:B------:R-:W-:Y:S01]  /*7000*/  IMAD.SHL.U32 R28, R31.reuse, 0x8, RZ ;  /* 0x000000081f1c7824 */ /* 0x040fe200078e00ff */
[----:B------:R-:W-:-:S04]  /*7010*/  SHF.L.U64.HI R27, R31, 0x3, R32 ;  /* 0x000000031f1b7819 */ /* 0x000fc80000010220 */
[----:B------:R-:W-:-:S05]  /*7020*/  IADD3 R8, P2, R15, R28, RZ ;  /* 0x0000001c0f087210 */ /* 0x000fca0007f5e0ff */
[----:B------:R-:W-:-:S05]  /*7030*/  IMAD.X R9, R20, 0x1, R27, P2 ;  /* 0x0000000114097824 */ /* 0x000fca00010e061b */
[----:B------:R-:W5:Y:S02]  /*7040*/  LDG.E.64 R10, [R8.64] ;  /* 0x00000024080a7981 */ /* 0x000f64000c1e1b00 */
[----:B-----5:R-:W-:Y:S02]  /*7050*/  ISETP.GE.U32.AND P2, PT, R10, R30, PT ;  /* 0x0000001e0a00720c */ /* 0x020fe40003f46070 */
[----:B------:R-:W-:Y:S02]  /*7060*/  LOP3.LUT R10, RZ, R32, RZ, 0x33, !PT ;  /* 0x00000020ff0a7212 */ /* 0x000fe400078e33ff */
[----:B------:R-:W-:Y:S02]  /*7070*/  ISETP.GE.AND.EX P2, PT, R11, R29, PT, P2 ;  /* 0x0000001d0b00720c */ /* 0x000fe40003f46320 */
[----:B------:R-:W-:-:S04]  /*7080*/  LOP3.LUT R11, RZ, R31, RZ, 0x33, !PT ;  /* 0x0000001fff0b7212 */ /* 0x000fc800078e33ff */
[----:B------:R-:W-:-:S04]  /*7090*/  IADD3 R26, P3, R26, R11, RZ ;  /* 0x0000000b1a1a7210 */ /* 0x000fc80007f7e0ff */
[----:B------:R-:W-:Y:S01]  /*70a0*/  SEL R26, R26, R31, !P2 ;  /* 0x0000001f1a1a7207 */ /* 0x000fe20005000000 */
[----:B------:R-:W-:Y:S01]  /*70b0*/  IMAD.X R21, R21, 0x1, R10, P3 ;  /* 0x0000000115157824 */ /* 0x000fe200018e060a */
[----:B------:R-:W-:Y:S02]  /*70c0*/  IADD3 R10, P5, P6, R13, 0x8, R28 ;  /* 0x000000080d0a7810 */ /* 0x000fe40007ebe01c */
[----:B------:R-:W-:Y:S02]  /*70d0*/  ISETP.GT.U32.AND P3, PT, R26, RZ, PT ;  /* 0x000000ff1a00720c */ /* 0x000fe40003f64070 */
[----:B------:R-:W-:Y:S02]  /*70e0*/  SEL R21, R21, R32, !P2 ;  /* 0x0000002015157207 */ /* 0x000fe40005000000 */
        /* <DEDUP_REMOVED lines=10> */
.L_x_4708:
        /* <DEDUP_REMOVED lines=8> */
.L_x_4711:
        /* <DEDUP_REMOVED lines=11> */
[----:B------:R-:W-:Y:S02]  /*72c0*/  IADD3 R26, P2, R26, R11, RZ ;  /* 0x0000000b1a1a7210 */ /* 0x000fe40007f5e0ff */
[----:B------:R-:W-:Y:S02]  /*72d0*/  IADD3 R11, P4, P5, R14, 0x8, R31 ;  /* 0x000000080e0b7810 */ /* 0x000fe40007d9e01f */
[----:B------:R-:W-:Y:S01]  /*72e0*/  SEL R26, R33, R26, !P0 ;  /* 0x0000001a211a7207 */ /* 0x000fe20004000000 */
[----:B------:R-:W-:Y:S01]  /*72f0*/  IMAD.X R21, R21, 0x1, R10, P2 ;  /* 0x0000000115157824 */ /* 0x000fe200010e060a */
[----:B------:R-:W-:Y:S02]  /*7300*/  IADD3 R31, P3, R8, 0x8, RZ ;  /* 0x00000008081f7810 */ /* 0x000fe40007f7e0ff */
[----:B------:R-:W-:Y:S02]  /*7310*/  ISETP.GT.U32.AND P2, PT, R26, RZ, PT ;  /* 0x000000ff1a00720c */ /* 0x000fe40003f44070 */
[----:B------:R-:W-:Y:S01]  /*7320*/  SEL R21, R28, R21, !P0 ;  /* 0x000000151c157207 */ /* 0x000fe20004000000 */
[----:B------:R-:W-:Y:S01]  /*7330*/  IMAD.X R8, RZ, RZ, R9, P3 ;  /* 0x000000ffff087224 */ /* 0x000fe200018e0609 */
[----:B------:R-:W-:-:S02]  /*7340*/  IADD3.X R27, R12, RZ, R27, P4, P5 ;  /* 0x000000ff0c1b7210 */ /* 0x000fc400027ea41b */
[----:B------:R-:W-:Y:S02]  /*7350*/  ISETP.GT.AND.EX P2, PT, R21, RZ, PT, P2 ;  /* 0x000000ff1500720c */ /* 0x000fe40003f44320 */
[----:B------:R-:W-:Y:S02]  /*7360*/  SEL R14, R14, R11, !P0 ;  /* 0x0000000b0e0e7207 */ /* 0x000fe40004000000 */
[----:B------:R-:W-:Y:S02]  /*7370*/  SEL R12, R12, R27, !P0 ;  /* 0x0000001b0c0c7207 */ /* 0x000fe40004000000 */
[----:B------:R-:W-:Y:S02]  /*7380*/  SEL R20, R20, R31, !P0 ;  /* 0x0000001f14147207 */ /* 0x000fe40004000000 */
[----:B------:R-:W-:-:S05]  /*7390*/  SEL R15, R15, R8, !P0 ;  /* 0x000000080f0f7207 */ /* 0x000fca0004000000 */
[----:B------:R-:W-:Y:S05]  /*73a0*/  @P2 BRA `(.L_x_4711) ;  /* 0xfffffe6000002947 */ /* 0x000fea000383ffff */
[----:B------:R-:W-:Y:S05]  /*73b0*/  BSYNC B1 ;  /* 0x0000000000017941 */ /* 0x000fea0003800000 */
.L_x_4710:
[C---:B------:R-:W-:Y:S02]  /*73c0*/  IADD3 R10, P0, -R13.reuse, R14, RZ ;  /* 0x0000000e0d0a7210 */ /* 0x040fe40007f1e1ff */
        /* <DEDUP_REMOVED lines=13> */
.L_x_4699:
[----:B------:R-:W-:Y:S05]  /*74a0*/  BSYNC B2 ;  /* 0x0000000000027941 */ /* 0x000fea0003800000 */
.L_x_4698:
[----:B------:R-:W-:Y:S01]  /*74b0*/  IADD3 R7, R2, 0x80, RZ ;  /* 0x0000008002077810 */ /* 0x000fe20007ffe0ff */
[----:B------:R-:W-:Y:S03]  /*74c0*/  BSSY B2, `(.L_x_4712) ;  /* 0x00001bb000027945 */ /* 0x000fe60003800000 */
[----:B------:R-:W-:-:S13]  /*74d0*/  ISETP.GE.AND P0, PT, R7, UR38, PT ;  /* 0x0000002607007c0c */ /* 0x000fda000bf06270 */
[----:B------:R-:W-:Y:S05]  /*74e0*/  @P0 BRA `(.L_x_4713) ;  /* 0x00001b8000000947 */ /* 0x000fea0003800000 */
[----:B------:R-:W-:Y:S01]  /*74f0*/  ISETP.NE.U32.AND P0, PT, RZ, c[0x0][0x170], PT ;  /* 0x00005c00ff007a0c */ /* 0x000fe20003f05070 */
[----:B------:R-:W-:-:S03]  /*7500*/  CS2R R28, SRZ ;  /* 0x00000000001c7805 */ /* 0x000fc6000001ff00 */
[----:B------:R-:W-:-:S13]  /*7510*/  ISETP.NE.AND.EX P0, PT, RZ, c[0x0][0x174], PT, P0 ;  /* 0x00005d00ff007a0c */ /* 0x000fda0003f05300 */
[----:B------:R-:W-:Y:S05]  /*7520*/  @!P0 BRA `(.L_x_4714) ;  /* 0x0000158000008947 */ /* 0x000fea0003800000 */
[----:B0-----:R-:W-:Y:S02]  /*7530*/  IMAD.MOV.U32 R9, RZ, RZ, c[0x0][0x170] ;  /* 0x00005c00ff097624 */ /* 0x001fe400078e00ff */
[----:B------:R-:W-:-:S03]  /*7540*/  IMAD.MOV.U32 R12, RZ, RZ, c[0x0][0x174] ;  /* 0x00005d00ff0c7624 */ /* 0x000fc600078e00ff */
[----:B------:R-:W-:-:S04]  /*7550*/  ISETP.GE.U32.AND P0, PT, R9, 0x1, PT ;  /* 0x000000010900780c */ /* 0x000fc80003f06070 */
[----:B------:R-:W-:-:S13]  /*7560*/  ISETP.GE.AND.EX P0, PT, R12, RZ, PT, P0 ;  /* 0x000000ff0c00720c */ /* 0x000fda0003f06300 */
[----:B------:R-:W-:Y:S05]  /*7570*/  @!P0 BRA `(.L_x_4714) ;  /* 0x0000153000008947 */ /* 0x000fea0003800000 */
[C---:B------:R-:W-:Y:S01]  /*7580*/  IADD3 R7, P2, R9.reuse, -0x1, RZ ;  /* 0xffffffff09077810 */ /* 0x040fe20007f5e0ff */
[----:B--2--5:R-:W-:Y:S01]  /*7590*/  IMAD.WIDE.U32 R10, R24, c[0x0][0x180], RZ ;  /* 0x00006000180a7a25 */ /* 0x024fe200078e00ff */
[----:B------:R-:W-:Y:S01]  /*75a0*/  LOP3.LUT R9, R9, 0x3, RZ, 0xc0, !PT ;  /* 0x0000000309097812 */ /* 0x000fe200078ec0ff */
[----:B------:R-:W-:Y:S01]  /*75b0*/  CS2R R32, SRZ ;  /* 0x0000000000207805 */ /* 0x000fe2000001ff00 */
[----:B------:R-:W-:Y:S01]  /*75c0*/  ISETP.GE.U32.AND P0, PT, R7, 0x3, PT ;  /* 0x000000030700780c */ /* 0x000fe20003f06070 */
[----:B------:R-:W-:Y:S01]  /*75d0*/  IMAD R7, R25, c[0x0][0x180], RZ ;  /* 0x0000600019077a24 */ /* 0x000fe200078e02ff */
[----:B------:R-:W-:Y:S01]  /*75e0*/  IADD3.X R8, R12, -0x1, RZ, P2, !PT ;  /* 0xffffffff0c087810 */ /* 0x000fe200017fe4ff */
[----:B------:R-:W-:Y:S02]  /*75f0*/  CS2R R28, SRZ ;  /* 0x00000000001c7805 */ /* 0x000fe4000001ff00 */
[----:B------:R-:W-:Y:S01]  /*7600*/  IMAD R31, R24, c[0x0][0x184], R7 ;  /* 0x00006100181f7a24 */ /* 0x000fe200078e0207 */
[----:B------:R-:W-:-:S03]  /*7610*/  ISETP.GE.U32.AND.EX P0, PT, R8, RZ, PT, P0 ;  /* 0x000000ff0800720c */ /* 0x000fc60003f06100 */
[----:B------:R-:W-:-:S10]  /*7620*/  IMAD.IADD R13, R11, 0x1, R31 ;  /* 0x000000010b0d7824 */ /* 0x000fd400078e021f */
[----:B------:R-:W-:Y:S05]  /*7630*/  @!P0 BRA `(.L_x_4715) ;  /* 0x000011a000008947 */ /* 0x000fea0003800000 */
[----:B------:R-:W-:Y:S01]  /*7640*/  IADD3 R8, P0, -R9, c[0x0][0x170], RZ ;  /* 0x00005c0009087a10 */ /* 0x000fe20007f1e1ff */
[----:B------:R-:W-:Y:S01]  /*7650*/  IMAD.MOV.U32 R20, RZ, RZ, 0x8 ;  /* 0x00000008ff147424 */ /* 0x000fe200078e00ff */
[----:B------:R-:W-:Y:S01]  /*7660*/  LEA R34, P2, R10, c[0x0][0x178], 0x3 ;  /* 0x00005e000a227a11 */ /* 0x000fe200078418ff */
[----:B------:R-:W-:Y:S01]  /*7670*/  IMAD.IADD R31, R31, 0x1, R11 ;  /* 0x000000011f1f7824 */ /* 0x000fe200078e020b */
[----:B------:R-:W-:Y:S01]  /*7680*/  IADD3.X R7, R12, -0x1, RZ, P0, !PT ;  /* 0xffffffff0c077810 */ /* 0x000fe200007fe4ff */
[----:B------:R-:W-:Y:S01]  /*7690*/  IMAD R15, R20, c[0x0][0x194], RZ ;  /* 0x00006500140f7a24 */ /* 0x000fe200078e02ff */
[----:B------:R-:W-:Y:S01]  /*76a0*/  ISETP.GT.U32.AND P0, PT, R8, RZ, PT ;  /* 0x000000ff0800720c */ /* 0x000fe20003f04070 */
[----:B------:R-:W-:Y:S01]  /*76b0*/  IMAD.WIDE.U32 R20, R20, c[0x0][0x190], RZ ;  /* 0x0000640014147a25 */ /* 0x000fe200078e00ff */
[----:B------:R-:W-:Y:S01]  /*76c0*/  BSSY B1, `(.L_x_4715) ;  /* 0x0000111000017945 */ /* 0x000fe20003800000 */
[----:B------:R-:W-:Y:S01]  /*76d0*/  CS2R R32, SRZ ;  /* 0x0000000000207805 */ /* 0x000fe2000001ff00 */
[----:B------:R-:W-:Y:S01]  /*76e0*/  ISETP.GT.AND.EX P0, PT, R7, RZ, PT, P0 ;  /* 0x000000ff0700720c */ /* 0x000fe20003f04300 */
[----:B------:R-:W-:Y:S01]  /*76f0*/  IMAD.IADD R30, R21, 0x1, R15 ;  /* 0x00000001151e7824 */ /* 0x000fe200078e020f */
[----:B------:R-:W-:-:S11]  /*7700*/  LEA.HI.X R31, R10, c[0x0][0x17c], R31, 0x3, P2 ;  /* 0x00005f000a1f7a11 */ /* 0x000fd600010f1c1f */
[----:B------:R-:W-:Y:S05]  /*7710*/  @!P0 BRA `(.L_x_4716) ;  /* 0x00000e1000008947 */ /* 0x000fea0003800000 */
[----:B------:R-:W-:Y:S02]  /*7720*/  ISETP.GT.U32.AND P2, PT, R8, 0xc, PT ;  /* 0x0000000c0800780c */ /* 0x000fe40003f44070 */
[----:B------:R-:W-:Y:S02]  /*7730*/  PLOP3.LUT P0, PT, PT, PT, PT, 0x80, 0x0 ;  /* 0x000000000000781c */ /* 0x000fe40003f0f070 */
[----:B------:R-:W-:-:S13]  /*7740*/  ISETP.GT.AND.EX P2, PT, R7, RZ, PT, P2 ;  /* 0x000000ff0700720c */ /* 0x000fda0003f44320 */
[----:B------:R-:W-:Y:S05]  /*7750*/  @!P2 BRA `(.L_x_4717) ;  /* 0x000008d00000a947 */ /* 0x000fea0003800000 */
[----:B------:R-:W-:Y:S01]  /*7760*/  BSSY B3, `(.L_x_4717) ;  /* 0x000008c000037945 */ /* 0x000fe20003800000 */
[----:B------:R-:W-:Y:S02]  /*7770*/  PLOP3.LUT P0, PT, PT, PT, PT, 0x8, 0x0 ;  /* 0x000000000000781c */ /* 0x000fe40003f0e170 */
.L_x_4718:
[----:B-1----:R-:W-:Y:S01]  /*7780*/  LEA R22, P2, R33, c[0x0][0x188], 0x3 ;  /* 0x0000620021167a11 */ /* 0x002fe200078418ff */
[----:B------:R-:W-:-:S03]  /*7790*/  IMAD.MOV.U32 R35, RZ, RZ, R31 ;  /* 0x000000ffff237224 */ /* 0x000fc600078e001f */
[----:B------:R-:W-:Y:S02]  /*77a0*/  LEA.HI.X R23, R33, c[0x0][0x18c], R32, 0x3, P2 ;  /* 0x0000630021177a11 */ /* 0x000fe400010f1c20 */
[----:B------:R-:W2:Y:S04]  /*77b0*/  LDG.E.64 R26, [R34.64] ;  /* 0x00000024221a7981 */ /* 0x000ea8000c1e1b00 */
[----:B------:R-:W2:Y:S02]  /*77c0*/  LDG.E.64 R14, [R22.64] ;  /* 0x00000024160e7981 */ /* 0x000ea4000c1e1b00 */
[-C--:B--2---:R-:W-:Y:S02]  /*77d0*/  IMAD R27, R27, R14.reuse, RZ ;  /* 0x0000000e1b1b7224 */ /* 0x084fe400078e02ff */
[----:B------:R-:W-:Y:S01]  /*77e0*/  IMAD.WIDE.U32 R28, R26, R14, R28 ;  /* 0x0000000e1a1c7225 */ /* 0x000fe200078e001c */
[----:B------:R-:W-:-:S03]  /*77f0*/  IADD3 R14, P2, R34, R20, RZ ;  /* 0x00000014220e7210 */ /* 0x000fc60007f5e0ff */
[----:B------:R-:W-:Y:S02]  /*7800*/  IMAD R35, R26, R15, R27 ;  /* 0x0000000f1a237224 */ /* 0x000fe400078e021b */
[----:B------:R-:W-:Y:S01]  /*7810*/  IMAD.X R15, R31, 0x1, R30, P2 ;  /* 0x000000011f0f7824 */ /* 0x000fe200010e061e */
[----:B------:R-:W2:Y:S04]  /*7820*/  LDG.E.64 R26, [R22.64+0x8] ;  /* 0x00000824161a7981 */ /* 0x000ea8000c1e1b00 */
[----:B------:R-:W2:Y:S01]  /*7830*/  LDG.E.64 R36, [R14.64] ;  /* 0x000000240e247981 */ /* 0x000ea2000c1e1b00 */
[----:B------:R-:W-:-:S03]  /*7840*/  IMAD.IADD R29, R29, 0x1, R35 ;  /* 0x000000011d1d7824 */ /* 0x000fc600078e0223 */
[----:B------:R-:W5:Y:S01]  /*7850*/  LDG.E.64 R34, [R22.64+0x10] ;  /* 0x0000102416227981 */ /* 0x000f62000c1e1b00 */
[----:B--2---:R-:W-:-:S04]  /*7860*/  IMAD R31, R37, R26, RZ ;  /* 0x0000001a251f7224 */ /* 0x004fc800078e02ff */
[C---:B------:R-:W-:Y:S02]  /*7870*/  IMAD R31, R36.reuse, R27, R31 ;  /* 0x0000001b241f7224 */ /* 0x040fe400078e021f */
[----:B------:R-:W-:Y:S01]  /*7880*/  IMAD.WIDE.U32 R26, R36, R26, R28 ;  /* 0x0000001a241a7225 */ /* 0x000fe200078e001c */
[----:B------:R-:W-:-:S05]  /*7890*/  IADD3 R28, P2, R14, R20, RZ ;  /* 0x000000140e1c7210 */ /* 0x000fca0007f5e0ff */
[----:B------:R-:W-:-:S05]  /*78a0*/  IMAD.X R29, R15, 0x1, R30, P2 ;  /* 0x000000010f1d7824 */ /* 0x000fca00010e061e */
[----:B------:R-:W5:Y:S01]  /*78b0*/  LDG.E.64 R36, [R28.64] ;  /* 0x000000241c247981 */ /* 0x000f62000c1e1b00 */
[----:B------:R-:W-:Y:S02]  /*78c0*/  IMAD.IADD R27, R27, 0x1, R31 ;  /* 0x000000011b1b7824 */ /* 0x000fe400078e021f */
[-C--:B-----5:R-:W-:Y:S02]  /*78d0*/  IMAD R15, R37, R34.reuse, RZ ;  /* 0x00000022250f7224 */ /* 0x0a0fe400078e02ff */
[----:B------:R-:W-:Y:S01]  /*78e0*/  IMAD.WIDE.U32 R26, R36, R34, R26 ;  /* 0x00000022241a7225 */ /* 0x000fe200078e001a */
[----:B------:R-:W-:-:S03]  /*78f0*/  IADD3 R34, P2, R28, R20, RZ ;  /* 0x000000141c227210 */ /* 0x000fc60007f5e0ff */
[----:B------:R-:W-:Y:S02]  /*7900*/  IMAD R15, R36, R35, R15 ;  /* 0x00000023240f7224 */ /* 0x000fe400078e020f */
[----:B------:R-:W-:Y:S01]  /*7910*/  IMAD.X R35, R29, 0x1, R30, P2 ;  /* 0x000000011d237824 */ /* 0x000fe200010e061e */
[----:B------:R-:W2:Y:S04]  /*7920*/  LDG.E.64 R36, [R22.64+0x18] ;  /* 0x0000182416247981 */ /* 0x000ea8000c1e1b00 */
[----:B------:R-:W2:Y:S01]  /*7930*/  LDG.E.64 R28, [R34.64] ;  /* 0x00000024221c7981 */ /* 0x000ea2000c1e1b00 */
[----:B------:R-:W-:Y:S02]  /*7940*/  IMAD.IADD R27, R27, 0x1, R15 ;  /* 0x000000011b1b7824 */ /* 0x000fe400078e020f */
[----:B--2---:R-:W-:-:S02]  /*7950*/  IMAD R15, R29, R36, RZ ;  /* 0x000000241d0f7224 */ /* 0x004fc400078e02ff */
[----:B------:R-:W-:-:S04]  /*7960*/  IMAD.WIDE.U32 R26, R28, R36, R26 ;  /* 0x000000241c1a7225 */ /* 0x000fc800078e001a */
[----:B------:R-:W-:Y:S01]  /*7970*/  IMAD R15, R28, R37, R15 ;  /* 0x000000251c0f7224 */ /* 0x000fe200078e020f */
[----:B------:R-:W-:Y:S01]  /*7980*/  IADD3 R28, P2, R34, R20, RZ ;  /* 0x00000014221c7210 */ /* 0x000fe20007f5e0ff */
[----:B------:R-:W2:Y:S04]  /*7990*/  LDG.E.64 R36, [R22.64+0x20] ;  /* 0x0000202416247981 */ /* 0x000ea8000c1e1b00 */
[----:B------:R-:W-:-:S05]  /*79a0*/  IMAD.X R29, R35, 0x1, R30, P2 ;  /* 0x00000001231d7824 */ /* 0x000fca00010e061e */
[----:B------:R-:W2:Y:S01]  /*79b0*/  LDG.E.64 R34, [R28.64] ;  /* 0x000000241c227981 */ /* 0x000ea2000c1e1b00 */
[----:B------:R-:W-:Y:S02]  /*79c0*/  IMAD.IADD R27, R27, 0x1, R15 ;  /* 0x000000011b1b7824 */ /* 0x000fe400078e020f */
[-C--:B--2---:R-:W-:Y:S02]  /*79d0*/  IMAD R15, R35, R36.reuse, RZ ;  /* 0x00000024230f7224 */ /* 0x084fe400078e02ff */
        /* <DEDUP_REMOVED lines=78> */
[----:B------:R-:W-:Y:S01]  /*7ec0*/  IADD3 R14, P2, R28, R20, RZ ;  /* 0x000000141c0e7210 */ /* 0x000fe20007f5e0ff */
[----:B------:R-:W-:-:S04]  /*7ed0*/  IMAD.IADD R27, R27, 0x1, R15 ;  /* 0x000000011b1b7824 */ /* 0x000fc800078e020f */
[----:B------:R-:W-:Y:S01]  /*7ee0*/  IMAD.X R15, R29, 0x1, R30, P2 ;  /* 0x000000011d0f7824 */ /* 0x000fe200010e061e */
[----:B------:R-:W-:Y:S01]  /*7ef0*/  IADD3 R8, P2, R8, -0x10, RZ ;  /* 0xfffffff008087810 */ /* 0x000fe20007f5e0ff */
[-C--:B--2---:R-:W-:Y:S02]  /*7f00*/  IMAD R31, R35, R36.reuse, RZ ;  /* 0x00000024231f7224 */ /* 0x084fe400078e02ff */
[----:B------:R-:W-:-:S04]  /*7f10*/  IMAD.WIDE.U32 R26, R34, R36, R26 ;  /* 0x00000024221a7225 */ /* 0x000fc800078e001a */
[----:B------:R-:W-:Y:S02]  /*7f20*/  IMAD R31, R34, R37, R31 ;  /* 0x00000025221f7224 */ /* 0x000fe400078e021f */
[----:B------:R-:W2:Y:S04]  /*7f30*/  LDG.E.64 R34, [R22.64+0x78] ;  /* 0x0000782416227981 */ /* 0x000ea8000c1e1b00 */
[----:B------:R-:W2:Y:S01]  /*7f40*/  LDG.E.64 R36, [R14.64] ;  /* 0x000000240e247981 */ /* 0x000ea2000c1e1b00 */
[----:B------:R-:W-:Y:S02]  /*7f50*/  IADD3.X R7, R7, -0x1, RZ, P2, !PT ;  /* 0xffffffff07077810 */ /* 0x000fe400017fe4ff */
[----:B------:R-:W-:-:S04]  /*7f60*/  ISETP.GT.U32.AND P2, PT, R8, 0xc, PT ;  /* 0x0000000c0800780c */ /* 0x000fc80003f44070 */
[----:B------:R-:W-:Y:S01]  /*7f70*/  ISETP.GT.AND.EX P2, PT, R7, RZ, PT, P2 ;  /* 0x000000ff0700720c */ /* 0x000fe20003f44320 */
[----:B------:R-:W-:Y:S01]  /*7f80*/  IMAD.IADD R27, R27, 0x1, R31 ;  /* 0x000000011b1b7824 */ /* 0x000fe200078e021f */
[----:B------:R-:W-:-:S05]  /*7f90*/  IADD3 R33, P4, R33, 0x10, RZ ;  /* 0x0000001021217810 */ /* 0x000fca0007f9e0ff */
[----:B------:R-:W-:Y:S02]  /*7fa0*/  IMAD.X R32, RZ, RZ, R32, P4 ;  /* 0x000000ffff207224 */ /* 0x000fe400020e0620 */
[----:B--2---:R-:W-:-:S04]  /*7fb0*/  IMAD R29, R37, R34, RZ ;  /* 0x00000022251d7224 */ /* 0x004fc800078e02ff */
[C---:B------:R-:W-:Y:S02]  /*7fc0*/  IMAD R31, R36.reuse, R35, R29 ;  /* 0x00000023241f7224 */ /* 0x040fe400078e021d */
[----:B------:R-:W-:Y:S01]  /*7fd0*/  IMAD.WIDE.U32 R28, R36, R34, R26 ;  /* 0x00000022241c7225 */ /* 0x000fe200078e001a */
[----:B------:R-:W-:-:S03]  /*7fe0*/  IADD3 R34, P3, R14, R20, RZ ;  /* 0x000000140e227210 */ /* 0x000fc60007f7e0ff */
[----:B------:R-:W-:Y:S02]  /*7ff0*/  IMAD.IADD R29, R29, 0x1, R31 ;  /* 0x000000011d1d7824 */ /* 0x000fe400078e021f */
[----:B------:R-:W-:Y:S01]  /*8000*/  IMAD.X R31, R15, 0x1, R30, P3 ;  /* 0x000000010f1f7824 */ /* 0x000fe200018e061e */
[----:B------:R-:W-:Y:S05]  /*8010*/  @P2 BRA `(.L_x_4718) ;  /* 0xfffff76000002947 */ /* 0x000fea000383ffff */
[----:B------:R-:W-:Y:S05]  /*8020*/  BSYNC B3 ;  /* 0x0000000000037941 */ /* 0x000fea0003800000 */
.L_x_4717:
[----:B------:R-:W-:Y:S01]  /*8030*/  ISETP.GT.U32.AND P2, PT, R8, 0x4, PT ;  /* 0x000000040800780c */ /* 0x000fe20003f44070 */
[----:B------:R-:W-:Y:S03]  /*8040*/  BSSY B3, `(.L_x_4719) ;  /* 0x000004b000037945 */ /* 0x000fe60003800000 */
[----:B------:R-:W-:-:S13]  /*8050*/  ISETP.GT.AND.EX P2, PT, R7, RZ, PT, P2 ;  /* 0x000000ff0700720c */ /* 0x000fda0003f44320 */
[----:B------:R-:W-:Y:S05]  /*8060*/  @!P2 BRA `(.L_x_4720) ;  /* 0x000004800000a947 */ /* 0x000fea0003800000 */
        /* <DEDUP_REMOVED lines=54> */
[----:B------:R-:W-:Y:S02]  /*83d0*/  IMAD.X R15, R29, 0x1, R30, P0 ;  /* 0x000000011d0f7824 */ /* 0x000fe400000e061e */
[-C--:B--2---:R-:W-:Y:S02]  /*83e0*/  IMAD R31, R35, R36.reuse, RZ ;  /* 0x00000024231f7224 */ /* 0x084fe400078e02ff */
[----:B------:R-:W-:-:S04]  /*83f0*/  IMAD.WIDE.U32 R26, R34, R36, R26 ;  /* 0x00000024221a7225 */ /* 0x000fc800078e001a */
[----:B------:R-:W-:Y:S02]  /*8400*/  IMAD R31, R34, R37, R31 ;  /* 0x00000025221f7224 */ /* 0x000fe400078e021f */
[----:B------:R-:W2:Y:S04]  /*8410*/  LDG.E.64 R34, [R22.64+0x38] ;  /* 0x0000382416227981 */ /* 0x000ea8000c1e1b00 */
[----:B------:R-:W2:Y:S01]  /*8420*/  LDG.E.64 R36, [R14.64] ;  /* 0x000000240e247981 */ /* 0x000ea2000c1e1b00 */
[----:B------:R-:W-:Y:S01]  /*8430*/  IMAD.IADD R27, R27, 0x1, R31 ;  /* 0x000000011b1b7824 */ /* 0x000fe200078e021f */
[----:B------:R-:W-:Y:S02]  /*8440*/  IADD3 R33, P3, R33, 0x8, RZ ;  /* 0x0000000821217810 */ /* 0x000fe40007f7e0ff */
[----:B------:R-:W-:-:S02]  /*8450*/  IADD3 R8, P4, R8, -0x8, RZ ;  /* 0xfffffff808087810 */ /* 0x000fc40007f9e0ff */
[----:B------:R-:W-:Y:S01]  /*8460*/  PLOP3.LUT P0, PT, PT, PT, PT, 0x8, 0x0 ;  /* 0x000000000000781c */ /* 0x000fe20003f0e170 */
[----:B------:R-:W-:Y:S01]  /*8470*/  IMAD.X R32, RZ, RZ, R32, P3 ;  /* 0x000000ffff207224 */ /* 0x000fe200018e0620 */
[----:B------:R-:W-:Y:S01]  /*8480*/  IADD3.X R7, R7, -0x1, RZ, P4, !PT ;  /* 0xffffffff07077810 */ /* 0x000fe200027fe4ff */
[----:B--2---:R-:W-:-:S04]  /*8490*/  IMAD R29, R37, R34, RZ ;  /* 0x00000022251d7224 */ /* 0x004fc800078e02ff */
[C---:B------:R-:W-:Y:S02]  /*84a0*/  IMAD R31, R36.reuse, R35, R29 ;  /* 0x00000023241f7224 */ /* 0x040fe400078e021d */
[----:B------:R-:W-:Y:S01]  /*84b0*/  IMAD.WIDE.U32 R28, R36, R34, R26 ;  /* 0x00000022241c7225 */ /* 0x000fe200078e001a */
[----:B------:R-:W-:-:S03]  /*84c0*/  IADD3 R34, P2, R14, R20, RZ ;  /* 0x000000140e227210 */ /* 0x000fc60007f5e0ff */
[----:B------:R-:W-:Y:S02]  /*84d0*/  IMAD.IADD R29, R29, 0x1, R31 ;  /* 0x000000011d1d7824 */ /* 0x000fe400078e021f */
[----:B------:R-:W-:-:S03]  /*84e0*/  IMAD.X R31, R15, 0x1, R30, P2 ;  /* 0x000000010f1f7824 */ /* 0x000fc600010e061e */
.L_x_4720:
[----:B------:R-:W-:Y:S05]  /*84f0*/  BSYNC B3 ;  /* 0x0000000000037941 */ /* 0x000fea0003800000 */
.L_x_4719:
[----:B------:R-:W-:-:S04]  /*8500*/  ISETP.NE.U32.AND P2, PT, R8, RZ, PT ;  /* 0x000000ff0800720c */ /* 0x000fc80003f45070 */
[----:B------:R-:W-:-:S13]  /*8510*/  ISETP.NE.OR.EX P0, PT, R7, RZ, P0, P2 ;  /* 0x000000ff0700720c */ /* 0x000fda0000705720 */
[----:B------:R-:W-:Y:S05]  /*8520*/  @!P0 BRA `(.L_x_4721) ;  /* 0x000002a000008947 */ /* 0x000fea0003800000 */
.L_x_4716:
[----:B------:R-:W-:Y:S01]  /*8530*/  LEA R14, P0, R33, c[0x0][0x188], 0x3 ;  /* 0x00006200210e7a11 */ /* 0x000fe200078018ff */
[----:B------:R-:W-:-:S03]  /*8540*/  IMAD.MOV.U32 R35, RZ, RZ, R31 ;  /* 0x000000ffff237224 */ /* 0x000fc600078e001f */
[----:B------:R-:W-:Y:S02]  /*8550*/  LEA.HI.X R15, R33, c[0x0][0x18c], R32, 0x3, P0 ;  /* 0x00006300210f7a11 */ /* 0x000fe400000f1c20 */
[----:B-1----:R-:W2:Y:S04]  /*8560*/  LDG.E.64 R22, [R34.64] ;  /* 0x0000002422167981 */ /* 0x002ea8000c1e1b00 */
[----:B------:R-:W2:Y:S02]  /*8570*/  LDG.E.64 R26, [R14.64] ;  /* 0x000000240e1a7981 */ /* 0x000ea4000c1e1b00 */
[-C--:B--2---:R-:W-:Y:S02]  /*8580*/  IMAD R23, R23, R26.reuse, RZ ;  /* 0x0000001a17177224 */ /* 0x084fe400078e02ff */
[----:B------:R-:W-:-:S04]  /*8590*/  IMAD.WIDE.U32 R28, R22, R26, R28 ;  /* 0x0000001a161c7225 */ /* 0x000fc800078e001c */
[----:B------:R-:W-:Y:S01]  /*85a0*/  IMAD R35, R22, R27, R23 ;  /* 0x0000001b16237224 */ /* 0x000fe200078e0217 */
[----:B------:R-:W-:Y:S01]  /*85b0*/  IADD3 R22, P0, R34, R20, RZ ;  /* 0x0000001422167210 */ /* 0x000fe20007f1e0ff */
[----:B------:R-:W2:Y:S04]  /*85c0*/  LDG.E.64 R26, [R14.64+0x8] ;  /* 0x000008240e1a7981 */ /* 0x000ea8000c1e1b00 */
[----:B------:R-:W-:-:S05]  /*85d0*/  IMAD.X R23, R31, 0x1, R30, P0 ;  /* 0x000000011f177824 */ /* 0x000fca00000e061e */
        /* <DEDUP_REMOVED lines=9> */
[----:B------:R-:W-:Y:S01]  /*8670*/  IADD3 R22, P0, R28, R20, RZ ;  /* 0x000000141c167210 */ /* 0x000fe20007f1e0ff */
[----:B------:R-:W-:-:S04]  /*8680*/  IMAD.IADD R27, R27, 0x1, R31 ;  /* 0x000000011b1b7824 */ /* 0x000fc800078e021f */
[----:B------:R-:W-:Y:S01]  /*8690*/  IMAD.X R23, R29, 0x1, R30, P0 ;  /* 0x000000011d177824 */ /* 0x000fe200000e061e */
[----:B------:R-:W-:Y:S01]  /*86a0*/  IADD3 R8, P0, R8, -0x4, RZ ;  /* 0xfffffffc08087810 */ /* 0x000fe20007f1e0ff */
[-C--:B-----5:R-:W-:Y:S02]  /*86b0*/  IMAD R31, R37, R34.reuse, RZ ;  /* 0x00000022251f7224 */ /* 0x0a0fe400078e02ff */
[----:B------:R-:W-:-:S04]  /*86c0*/  IMAD.WIDE.U32 R26, R36, R34, R26 ;  /* 0x00000022241a7225 */ /* 0x000fc800078e001a */
[----:B------:R-:W-:Y:S02]  /*86d0*/  IMAD R31, R36, R35, R31 ;  /* 0x00000023241f7224 */ /* 0x000fe400078e021f */
[----:B------:R-:W2:Y:S04]  /*86e0*/  LDG.E.64 R34, [R14.64+0x18] ;  /* 0x000018240e227981 */ /* 0x000ea8000c1e1b00 */
[----:B------:R-:W2:Y:S01]  /*86f0*/  LDG.E.64 R36, [R22.64] ;  /* 0x0000002416247981 */ /* 0x000ea2000c1e1b00 */
[----:B------:R-:W-:Y:S02]  /*8700*/  IADD3.X R7, R7, -0x1, RZ, P0, !PT ;  /* 0xffffffff07077810 */ /* 0x000fe400007fe4ff */
[----:B------:R-:W-:-:S04]  /*8710*/  ISETP.NE.U32.AND P0, PT, R8, RZ, PT ;  /* 0x000000ff0800720c */ /* 0x000fc80003f05070 */
[----:B------:R-:W-:Y:S01]  /*8720*/  ISETP.NE.AND.EX P0, PT, R7, RZ, PT, P0 ;  /* 0x000000ff0700720c */ /* 0x000fe20003f05300 */
        /* <DEDUP_REMOVED lines=9> */
[----:B---34-:R-:W-:Y:S05]  /*87c0*/  @P0 BRA `(.L_x_4716) ;  /* 0xfffffd6000000947 */ /* 0x018fea000383ffff */
.L_x_4721:
[----:B------:R-:W-:Y:S05]  /*87d0*/  BSYNC B1 ;  /* 0x0000000000017941 */ /* 0x000fea0003800000 */
.L_x_4715:
[----:B------:R-:W-:-:S04]  /*87e0*/  ISETP.NE.U32.AND P0, PT, R9, RZ, PT ;  /* 0x000000ff0900720c */ /* 0x000fc80003f05070 */
[----:B------:R-:W-:-:S13]  /*87f0*/  ISETP.NE.AND.EX P0, PT, RZ, RZ, PT, P0 ;  /* 0x000000ffff00720c */ /* 0x000fda0003f05300 */
[----:B------:R-:W-:Y:S05]  /*8800*/  @!P0 BRA `(.L_x_4714) ;  /* 0x000002a000008947 */ /* 0x000fea0003800000 */
[----:B------:R-:W-:Y:S01]  /*8810*/  IMAD R8, R32, c[0x0][0x190], RZ ;  /* 0x0000640020087a24 */ /* 0x000fe200078e02ff */
[C---:B------:R-:W-:Y:S01]  /*8820*/  LEA R14, P0, R33.reuse, c[0x0][0x188], 0x3 ;  /* 0x00006200210e7a11 */ /* 0x040fe200078018ff */
[----:B------:R-:W-:Y:S02]  /*8830*/  IMAD.MOV.U32 R12, RZ, RZ, R10 ;  /* 0x000000ffff0c7224 */ /* 0x000fe400078e000a */
[C---:B------:R-:W-:Y:S01]  /*8840*/  IMAD R7, R33.reuse, c[0x0][0x194], R8 ;  /* 0x0000650021077a24 */ /* 0x040fe200078e0208 */
[C---:B------:R-:W-:Y:S01]  /*8850*/  LEA.HI.X R15, R33.reuse, c[0x0][0x18c], R32, 0x3, P0 ;  /* 0x00006300210f7a11 */ /* 0x040fe200000f1c20 */
[----:B-1----:R-:W-:-:S04]  /*8860*/  IMAD.WIDE.U32 R22, R33, c[0x0][0x190], R12 ;  /* 0x0000640021167a25 */ /* 0x002fc800078e000c */
[----:B------:R-:W-:Y:S01]  /*8870*/  IMAD.IADD R21, R23, 0x1, R7 ;  /* 0x0000000117157824 */ /* 0x000fe200078e0207 */
[----:B------:R-:W-:-:S04]  /*8880*/  LEA R20, P2, R22, c[0x0][0x178], 0x3 ;  /* 0x00005e0016147a11 */ /* 0x000fc800078418ff */
[----:B------:R-:W-:Y:S02]  /*8890*/  LEA.HI.X R21, R22, c[0x0][0x17c], R21, 0x3, P2 ;  /* 0x00005f0016157a11 */ /* 0x000fe400010f1c15 */
[----:B------:R-:W2:Y:S04]  /*88a0*/  LDG.E.64 R22, [R14.64] ;  /* 0x000000240e167981 */ /* 0x000ea8000c1e1b00 */
        /* <DEDUP_REMOVED lines=15> */
[----:B------:R-:W2:Y:S01]  /*89a0*/  @P0 LDG.E.64 R12, [R14.64+0x10] ;  /* 0x000010240e0c0981 */ /* 0x000ea2000c1e1b00 */
[----:B------:R-:W-:Y:S01]  /*89b0*/  LEA.HI.X R23, R10, c[0x0][0x17c], R7, 0x3, P2 ;  /* 0x00005f000a177a11 */ /* 0x000fe200010f1c07 */
[----:B------:R-:W-:Y:S01]  /*89c0*/  @P0 IMAD.MOV.U32 R7, RZ, RZ, c[0x0][0x194] ;  /* 0x00006500ff070624 */ /* 0x000fe200078e00ff */
[C---:B------:R-:W-:Y:S01]  /*89d0*/  @P0 LEA R20, P2, R21.reuse, R22, 0x3 ;  /* 0x0000001615140211 */ /* 0x040fe200078418ff */
[----:B------:R-:W5:Y:S03]  /*89e0*/  LDG.E.64 R10, [R14.64+0x8] ;  /* 0x000008240e0a7981 */ /* 0x000f66000c1e1b00 */
[----:B------:R-:W-:Y:S01]  /*89f0*/  @P0 LEA.HI.X R21, R21, R23, R7, 0x3, P2 ;  /* 0x0000001715150211 */ /* 0x000fe200010f1c07 */
[----:B------:R-:W5:Y:S05]  /*8a00*/  LDG.E.64 R8, [R22.64] ;  /* 0x0000002416087981 */ /* 0x000f6a000c1e1b00 */
[----:B------:R-:W2:Y:S01]  /*8a10*/  @P0 LDG.E.64 R20, [R20.64] ;  /* 0x0000002414140981 */ /* 0x000ea2000c1e1b00 */
[----:B-----5:R-:W-:-:S02]  /*8a20*/  IMAD R7, R9, R10, RZ ;  /* 0x0000000a09077224 */ /* 0x020fc400078e02ff */
[----:B------:R-:W-:-:S04]  /*8a30*/  IMAD.WIDE.U32 R28, R8, R10, R28 ;  /* 0x0000000a081c7225 */ /* 0x000fc800078e001c */
[----:B------:R-:W-:Y:S02]  /*8a40*/  IMAD R7, R8, R11, R7 ;  /* 0x0000000b08077224 */ /* 0x000fe400078e0207 */
[-C--:B--2---:R-:W-:Y:S02]  /*8a50*/  @P0 IMAD R9, R21, R12.reuse, RZ ;  /* 0x0000000c15090224 */ /* 0x084fe400078e02ff */
[----:B------:R-:W-:Y:S02]  /*8a60*/  IMAD.IADD R29, R29, 0x1, R7 ;  /* 0x000000011d1d7824 */ /* 0x000fe400078e0207 */
[C---:B------:R-:W-:Y:S02]  /*8a70*/  @P0 IMAD R9, R20.reuse, R13, R9 ;  /* 0x0000000d14090224 */ /* 0x040fe400078e0209 */
[----:B------:R-:W-:-:S04]  /*8a80*/  @P0 IMAD.WIDE.U32 R12, R20, R12, R28 ;  /* 0x0000000c140c0225 */ /* 0x000fc800078e001c */
[----:B------:R-:W-:Y:S02]  /*8a90*/  @P0 IMAD.IADD R29, R13, 0x1, R9 ;  /* 0x000000010d1d0824 */ /* 0x000fe400078e0209 */
[----:B------:R-:W-:Y:S02]  /*8aa0*/  @P0 IMAD.MOV.U32 R28, RZ, RZ, R12 ;  /* 0x000000ffff1c0224 */ /* 0x000fe400078e000c */
.L_x_4714:
[----:B------:R-:W-:Y:S01]  /*8ab0*/  ISETP.GE.U32.AND P0, PT, R5, 0x1, PT ;  /* 0x000000010500780c */ /* 0x000fe20003f06070 */
[----:B0-----:R-:W-:Y:S01]  /*8ac0*/  IMAD.MOV.U32 R13, RZ, RZ, c[0x0][0x198] ;  /* 0x00006600ff0d7624 */ /* 0x001fe200078e00ff */
[C---:B--2--5:R-:W-:Y:S01]  /*8ad0*/  SHF.L.U64.HI R21, R24.reuse, 0x3, R25 ;  /* 0x0000000318157819 */ /* 0x064fe20000010219 */
        /* <DEDUP_REMOVED lines=13> */
.L_x_4723:
[--C-:B------:R-:W-:Y:S02]  /*8bb0*/  SHF.R.U64 R25, R27, 0x1, R31.reuse ;  /* 0x000000011b197819 */ /* 0x100fe4000000121f */
[----:B------:R-:W-:-:S03]  /*8bc0*/  SHF.R.U32.HI R30, RZ, 0x1, R31 ;  /* 0x00000001ff1e7819 */ /* 0x000fc6000001161f */
[C---:B-1----:R-:W-:Y:S01]  /*8bd0*/  IMAD.SHL.U32 R23, R25.reuse, 0x8, RZ ;  /* 0x0000000819177824 */ /* 0x042fe200078e00ff */
[----:B------:R-:W-:-:S04]  /*8be0*/  SHF.L.U64.HI R26, R25, 0x3, R30 ;  /* 0x00000003191a7819 */ /* 0x000fc8000001021e */
[----:B------:R-:W-:-:S05]  /*8bf0*/  IADD3 R8, P2, R20, R23, RZ ;  /* 0x0000001714087210 */ /* 0x000fca0007f5e0ff */
[----:B------:R-:W-:-:S05]  /*8c00*/  IMAD.X R9, R15, 0x1, R26, P2 ;  /* 0x000000010f097824 */ /* 0x000fca00010e061a */
[----:B------:R-:W2:Y:S01]  /*8c10*/  LDG.E.64 R10, [R8.64] ;  /* 0x00000024080a7981 */ /* 0x000ea2000c1e1b00 */
[----:B------:R-:W-:Y:S02]  /*8c20*/  LOP3.LUT R22, RZ, R25, RZ, 0x33, !PT ;  /* 0x00000019ff167212 */ /* 0x000fe400078e33ff */
[----:B--2---:R-:W-:Y:S02]  /*8c30*/  ISETP.GE.U32.AND P2, PT, R10, R28, PT ;  /* 0x0000001c0a00720c */ /* 0x004fe40003f46070 */
[----:B------:R-:W-:Y:S02]  /*8c40*/  IADD3 R10, P3, R27, R22, RZ ;  /* 0x000000161b0a7210 */ /* 0x000fe40007f7e0ff */
[----:B------:R-:W-:Y:S02]  /*8c50*/  LOP3.LUT R22, RZ, R30, RZ, 0x33, !PT ;  /* 0x0000001eff167212 */ /* 0x000fe400078e33ff */
        /* <DEDUP_REMOVED lines=16> */
.L_x_4722:
        /* <DEDUP_REMOVED lines=8> */
.L_x_4725:
        /* <DEDUP_REMOVED lines=8> */
[----:B------:R-:W-:Y:S02]  /*8e60*/  IADD3 R23, P4, P5, R14, 0x8, R23 ;  /* 0x000000080e177810 */ /* 0x000fe40007d9e017 */
[----:B--2---:R-:W-:Y:S02]  /*8e70*/  ISETP.GE.U32.AND P0, PT, R28, R10, PT ;  /* 0x0000000a1c00720c */ /* 0x004fe40003f06070 */
[----:B------:R-:W-:Y:S02]  /*8e80*/  IADD3 R10, P2, R27, R22, RZ ;  /* 0x000000161b0a7210 */ /* 0x000fe40007f5e0ff */
[----:B------:R-:W-:Y:S02]  /*8e90*/  LOP3.LUT R22, RZ, R30, RZ, 0x33, !PT ;  /* 0x0000001eff167212 */ /* 0x000fe400078e33ff */
[----:B------:R-:W-:-:S03]  /*8ea0*/  ISETP.GE.AND.EX P0, PT, R29, R11, PT, P0 ;  /* 0x0000000b1d00720c */ /* 0x000fc60003f06300 */
[----:B------:R-:W-:Y:S01]  /*8eb0*/  IMAD.X R11, R31, 0x1, R22, P2 ;  /* 0x000000011f0b7824 */ /* 0x000fe200010e0616 */
[----:B------:R-:W-:Y:S02]  /*8ec0*/  SEL R27, R25, R10, !P0 ;  /* 0x0000000a191b7207 */ /* 0x000fe40004000000 */
[----:B------:R-:W-:Y:S02]  /*8ed0*/  IADD3 R25, P3, R8, 0x8, RZ ;  /* 0x0000000808197810 */ /* 0x000fe40007f7e0ff */
[----:B------:R-:W-:Y:S02]  /*8ee0*/  SEL R31, R30, R11, !P0 ;  /* 0x0000000b1e1f7207 */ /* 0x000fe40004000000 */
[----:B------:R-:W-:Y:S01]  /*8ef0*/  ISETP.GT.U32.AND P2, PT, R27, RZ, PT ;  /* 0x000000ff1b00720c */ /* 0x000fe20003f44070 */
[----:B------:R-:W-:Y:S01]  /*8f00*/  IMAD.X R8, RZ, RZ, R9, P3 ;  /* 0x000000ffff087224 */ /* 0x000fe200018e0609 */
        /* <DEDUP_REMOVED lines=8> */
.L_x_4724:
[C---:B------:R-:W-:Y:S02]  /*8f90*/  IADD3 R15, P0, -R13.reuse, R14, RZ ;  /* 0x0000000e0d0f7210 */ /* 0x040fe40007f1e1ff */
[----:B------:R-:W-:Y:S02]  /*8fa0*/  IADD3 R14, P2, R13, -c[0x0][0x198], RZ ;  /* 0x800066000d0e7a10 */ /* 0x000fe40007f5e0ff */
[----:B------:R-:W-:Y:S01]  /*8fb0*/  IADD3 R8, P3, R24, c[0x0][0x1a8], RZ ;  /* 0x00006a0018087a10 */ /* 0x000fe20007f7e0ff */
[----:B------:R-:W-:Y:S01]  /*8fc0*/  IMAD.X R20, R12, 0x1, ~R7, P0 ;  /* 0x000000010c147824 */ /* 0x000fe200000e0e07 */
[----:B------:R-:W-:Y:S02]  /*8fd0*/  IADD3 R10, P4, R24, c[0x0][0x1b0], RZ ;  /* 0x00006c00180a7a10 */ /* 0x000fe40007f9e0ff */
[----:B------:R-:W-:Y:S02]  /*8fe0*/  IADD3.X R7, R7, ~c[0x0][0x19c], RZ, P2, !PT ;  /* 0x8000670007077a10 */ /* 0x000fe400017fe4ff */
[----:B------:R-:W-:-:S02]  /*8ff0*/  IADD3.X R9, R21, c[0x0][0x1ac], RZ, P3, !PT ;  /* 0x00006b0015097a10 */ /* 0x000fc40001ffe4ff */
[--C-:B------:R-:W-:Y:S02]  /*9000*/  SHF.R.S64 R12, R15, 0x3, R20.reuse ;  /* 0x000000030f0c7819 */ /* 0x100fe40000001014 */
[----:B------:R-:W-:Y:S02]  /*9010*/  SHF.R.S32.HI R13, RZ, 0x3, R20 ;  /* 0x00000003ff0d7819 */ /* 0x000fe40000011414 */
[----:B------:R-:W-:Y:S02]  /*9020*/  IADD3.X R11, R21, c[0x0][0x1b4], RZ, P4, !PT ;  /* 0x00006d00150b7a10 */ /* 0x000fe400027fe4ff */
[--C-:B------:R-:W-:Y:S01]  /*9030*/  SHF.R.S64 R14, R14, 0x3, R7.reuse ;  /* 0x000000030e0e7819 */ /* 0x100fe20000001007 */
[----:B------:R0:W-:Y:S01]  /*9040*/  STG.E.64 [R8.64], R12 ;  /* 0x0000000c08007986 */ /* 0x0001e2000c101b24 */
[----:B------:R-:W-:-:S05]  /*9050*/  SHF.R.S32.HI R15, RZ, 0x3, R7 ;  /* 0x00000003ff0f7819 */ /* 0x000fca0000011407 */
[----:B------:R0:W-:Y:S02]  /*9060*/  STG.E.64 [R10.64], R14 ;  /* 0x0000000e0a007986 */ /* 0x0001e4000c101b24 */
.L_x_4713:
[----:B------:R-:W-:Y:S05]  /*9070*/  BSYNC B2 ;  /* 0x0000000000027941 */ /* 0x000fea0003800000 */
.L_x_4712:
        /* <DEDUP_REMOVED lines=8> */
[----:B------:R-:W-:Y:S02]  /*9100*/  IMAD.MOV.U32 R33, RZ, RZ, c[0x0][0x170] ;  /* 0x00005c00ff217624 */ /* 0x000fe400078e00ff */
[----:B------:R-:W-:-:S03]  /*9110*/  IMAD.MOV.U32 R36, RZ, RZ, c[0x0][0x174] ;  /* 0x00005d00ff247624 */ /* 0x000fc600078e00ff */
[----:B------:R-:W-:-:S04]  /*9120*/  ISETP.GE.U32.AND P0, PT, R33, 0x1, PT ;  /* 0x000000012100780c */ /* 0x000fc80003f06070 */
[----:B------:R-:W-:-:S13]  /*9130*/  ISETP.GE.AND.EX P0, PT, R36, RZ, PT, P0 ;  /* 0x000000ff2400720c */ /* 0x000fda0003f06300 */
[----:B------:R-:W-:Y:S05]  /*9140*/  @!P0 BRA `(.L_x_4728) ;  /* 0x0000152000008947 */ /* 0x000fea0003800000 */
[C---:B------:R-:W-:Y:S01]  /*9150*/  IADD3 R7, P2, R33.reuse, -0x1, RZ ;  /* 0xffffffff21077810 */ /* 0x040fe20007f5e0ff */
[----:B------:R-:W-:Y:S01]  /*9160*/  IMAD.MOV.U32 R32, RZ, RZ, RZ ;  /* 0x000000ffff207224 */ /* 0x000fe200078e00ff */
[----:B------:R-:W-:Y:S01]  /*9170*/  LOP3.LUT R33, R33, 0x3, RZ, 0xc0, !PT ;  /* 0x0000000321217812 */ /* 0x000fe200078ec0ff */
[----:B------:R-:W-:Y:S01]  /*9180*/  CS2R R30, SRZ ;  /* 0x00000000001e7805 */ /* 0x000fe2000001ff00 */
[----:B------:R-:W-:Y:S01]  /*9190*/  ISETP.GE.U32.AND P0, PT, R7, 0x3, PT ;  /* 0x000000030700780c */ /* 0x000fe20003f06070 */
[----:B---3-5:R-:W-:Y:S01]  /*91a0*/  IMAD R7, R19, c[0x0][0x180], RZ ;  /* 0x0000600013077a24 */ /* 0x028fe200078e02ff */
[----:B0-----:R-:W-:-:S03]  /*91b0*/  IADD3.X R8, R36, -0x1, RZ, P2, !PT ;  /* 0xffffffff24087810 */ /* 0x001fc600017fe4ff */
[----:B--2---:R-:W-:Y:S01]  /*91c0*/  IMAD R25, R18, c[0x0][0x184], R7 ;  /* 0x0000610012197a24 */ /* 0x004fe200078e0207 */
[----:B------:R-:W-:Y:S01]  /*91d0*/  ISETP.GE.U32.AND.EX P0, PT, R8, RZ, PT, P0 ;  /* 0x000000ff0800720c */ /* 0x000fe20003f06100 */
[----:B------:R-:W-:-:S04]  /*91e0*/  IMAD.WIDE.U32 R8, R18, c[0x0][0x180], RZ ;  /* 0x0000600012087a25 */ /* 0x000fc800078e00ff */
[----:B------:R-:W-:Y:S02]  /*91f0*/  IMAD.MOV.U32 R7, RZ, RZ, RZ ;  /* 0x000000ffff077224 */ /* 0x000fe400078e00ff */
[----:B------:R-:W-:-:S06]  /*9200*/  IMAD.IADD R11, R9, 0x1, R25 ;  /* 0x00000001090b7824 */ /* 0x000fcc00078e0219 */
        /* <DEDUP_REMOVED lines=10> */
[----:B------:R-:W-:Y:S02]  /*92b0*/  LEA.HI.X R25, R8, c[0x0][0x17c], R25, 0x3, P2 ;  /* 0x00005f0008197a11 */ /* 0x000fe400010f1c19 */
[----:B------:R-:W-:Y:S01]  /*92c0*/  ISETP.GT.AND.EX P0, PT, R36, RZ, PT, P0 ;  /* 0x000000ff2400720c */ /* 0x000fe20003f04300 */
[----:B------:R-:W-:-:S02]  /*92d0*/  IMAD.MOV.U32 R32, RZ, RZ, RZ ;  /* 0x000000ffff207224 */ /* 0x000fc400078e00ff */
[----:B------:R-:W-:Y:S02]  /*92e0*/  IMAD.MOV.U32 R7, RZ, RZ, RZ ;  /* 0x000000ffff077224 */ /* 0x000fe400078e00ff */
[----:B------:R-:W-:-:S08]  /*92f0*/  IMAD.IADD R35, R13, 0x1, R35 ;  /* 0x000000010d237824 */ /* 0x000fd000078e0223 */
[----:B------:R-:W-:Y:S05]  /*9300*/  @!P0 BRA `(.L_x_4730) ;  /* 0x00000df000008947 */ /* 0x000fea0003800000 */
[----:B------:R-:W-:Y:S02]  /*9310*/  ISETP.GT.U32.AND P2, PT, R34, 0xc, PT ;  /* 0x0000000c2200780c */ /* 0x000fe40003f44070 */
[----:B------:R-:W-:Y:S02]  /*9320*/  PLOP3.LUT P0, PT, PT, PT, PT, 0x80, 0x0 ;  /* 0x000000000000781c */ /* 0x000fe40003f0f070 */
[----:B------:R-:W-:-:S13]  /*9330*/  ISETP.GT.AND.EX P2, PT, R36, RZ, PT, P2 ;  /* 0x000000ff2400720c */ /* 0x000fda0003f44320 */
[----:B------:R-:W-:Y:S05]  /*9340*/  @!P2 BRA `(.L_x_4731) ;  /* 0x000008c00000a947 */ /* 0x000fea0003800000 */
[----:B------:R-:W-:Y:S01]  /*9350*/  BSSY B3, `(.L_x_4731) ;  /* 0x000008b000037945 */ /* 0x000fe20003800000 */
[----:B------:R-:W-:Y:S02]  /*9360*/  PLOP3.LUT P0, PT, PT, PT, PT, 0x8, 0x0 ;  /* 0x000000000000781c */ /* 0x000fe40003f0e170 */
.L_x_4732:
[C---:B------:R-:W-:Y:S01]  /*9370*/  LEA R20, P2, R32.reuse, c[0x0][0x188], 0x3 ;  /* 0x0000620020147a11 */ /* 0x040fe200078418ff */
[----:B-1----:R0:W2:Y:S03]  /*9380*/  LDG.E.64 R22, [R24.64] ;  /* 0x0000002418167981 */ /* 0x0020a6000c1e1b00 */
[----:B------:R-:W-:-:S05]  /*9390*/  LEA.HI.X R21, R32, c[0x0][0x18c], R7, 0x3, P2 ;  /* 0x0000630020157a11 */ /* 0x000fca00010f1c07 */
[----:B------:R-:W2:Y:S01]  /*93a0*/  LDG.E.64 R14, [R20.64] ;  /* 0x00000024140e7981 */ /* 0x000ea2000c1e1b00 */
[----:B0-----:R-:W-:-:S03]  /*93b0*/  IADD3 R24, P2, R24, R12, RZ ;  /* 0x0000000c18187210 */ /* 0x001fc60007f5e0ff */
[----:B------:R-:W3:Y:S02]  /*93c0*/  LDG.E.64 R26, [R20.64+0x8] ;  /* 0x00000824141a7981 */ /* 0x000ee4000c1e1b00 */
[----:B------:R-:W-:-:S05]  /*93d0*/  IMAD.X R25, R25, 0x1, R35, P2 ;  /* 0x0000000119197824 */ /* 0x000fca00010e0623 */
[----:B------:R-:W3:Y:S01]  /*93e0*/  LDG.E.64 R28, [R24.64] ;  /* 0x00000024181c7981 */ /* 0x000ee2000c1e1b00 */
[-C--:B--2---:R-:W-:Y:S02]  /*93f0*/  IMAD R23, R23, R14.reuse, RZ ;  /* 0x0000000e17177224 */ /* 0x084fe400078e02ff */
[----:B------:R-:W-:Y:S01]  /*9400*/  IMAD.WIDE.U32 R30, R22, R14, R30 ;  /* 0x0000000e161e7225 */ /* 0x000fe200078e001e */
[----:B------:R-:W-:-:S03]  /*9410*/  IADD3 R14, P2, R24, R12, RZ ;  /* 0x0000000c180e7210 */ /* 0x000fc60007f5e0ff */
[----:B------:R-:W-:-:S04]  /*9420*/  IMAD R23, R22, R15, R23 ;  /* 0x0000000f16177224 */ /* 0x000fc800078e0217 */
[----:B------:R-:W-:Y:S02]  /*9430*/  IMAD.IADD R31, R31, 0x1, R23 ;  /* 0x000000011f1f7824 */ /* 0x000fe400078e0217 */
[----:B---3--:R-:W-:Y:S02]  /*9440*/  IMAD R23, R29, R26, RZ ;  /* 0x0000001a1d177224 */ /* 0x008fe400078e02ff */
[----:B------:R-:W-:Y:S01]  /*9450*/  IMAD.X R15, R25, 0x1, R35, P2 ;  /* 0x00000001190f7824 */ /* 0x000fe200010e0623 */
[----:B------:R-:W-:Y:S01]  /*9460*/  IADD3 R24, P2, R14, R12, RZ ;  /* 0x0000000c0e187210 */ /* 0x000fe20007f5e0ff */
[C---:B------:R-:W-:Y:S02]  /*9470*/  IMAD R25, R28.reuse, R27, R23 ;  /* 0x0000001b1c197224 */ /* 0x040fe400078e0217 */
[----:B------:R-:W-:Y:S01]  /*9480*/  IMAD.WIDE.U32 R26, R28, R26, R30 ;  /* 0x0000001a1c1a7225 */ /* 0x000fe200078e001e */
[----:B------:R-:W2:Y:S03]  /*9490*/  LDG.E.64 R22, [R20.64+0x10] ;  /* 0x0000102414167981 */ /* 0x000ea6000c1e1b00 */
[----:B------:R-:W-:Y:S01]  /*94a0*/  IMAD.IADD R27, R27, 0x1, R25 ;  /* 0x000000011b1b7824 */ /* 0x000fe200078e0219 */
[----:B------:R0:W2:Y:S01]  /*94b0*/  LDG.E.64 R28, [R14.64] ;  /* 0x000000240e1c7981 */ /* 0x0000a2000c1e1b00 */
[----:B------:R-:W-:-:S03]  /*94c0*/  IMAD.X R25, R15, 0x1, R35, P2 ;  /* 0x000000010f197824 */ /* 0x000fc600010e0623 */
[----:B------:R-:W3:Y:S04]  /*94d0*/  LDG.E.64 R30, [R20.64+0x18] ;  /* 0x00001824141e7981 */ /* 0x000ee8000c1e1b00 */
[----:B0-----:R-:W3:Y:S01]  /*94e0*/  LDG.E.64 R14, [R24.64] ;  /* 0x00000024180e7981 */ /* 0x001ee2000c1e1b00 */
[-C--:B--2---:R-:W-:Y:S02]  /*94f0*/  IMAD R29, R29, R22.reuse, RZ ;  /* 0x000000161d1d7224 */ /* 0x084fe400078e02ff */
[----:B------:R-:W-:Y:S01]  /*9500*/  IMAD.WIDE.U32 R26, R28, R22, R26 ;  /* 0x000000161c1a7225 */ /* 0x000fe200078e001a */
[----:B------:R-:W-:-:S03]  /*9510*/  IADD3 R22, P2, R24, R12, RZ ;  /* 0x0000000c18167210 */ /* 0x000fc60007f5e0ff */
[----:B------:R-:W-:Y:S02]  /*9520*/  IMAD R23, R28, R23, R29 ;  /* 0x000000171c177224 */ /* 0x000fe400078e021d */
[----:B---3--:R-:W-:Y:S02]  /*9530*/  IMAD R29, R15, R30, RZ ;  /* 0x0000001e0f1d7224 */ /* 0x008fe400078e02ff */
[----:B------:R-:W-:Y:S02]  /*9540*/  IMAD.IADD R27, R27, 0x1, R23 ;  /* 0x000000011b1b7824 */ /* 0x000fe400078e0217 */
[----:B------:R-:W-:Y:S01]  /*9550*/  IMAD.X R23, R25, 0x1, R35, P2 ;  /* 0x0000000119177824 */ /* 0x000fe200010e0623 */
[----:B------:R-:W-:Y:S01]  /*9560*/  IADD3 R28, P2, R22, R12, RZ ;  /* 0x0000000c161c7210 */ /* 0x000fe20007f5e0ff */
[C---:B------:R-:W-:Y:S01]  /*9570*/  IMAD R29, R14.reuse, R31, R29 ;  /* 0x0000001f0e1d7224 */ /* 0x040fe200078e021d */
[----:B------:R-:W2:Y:S01]  /*9580*/  LDG.E.64 R24, [R20.64+0x20] ;  /* 0x0000202414187981 */ /* 0x000ea2000c1e1b00 */
[----:B------:R-:W-:-:S03]  /*9590*/  IMAD.WIDE.U32 R14, R14, R30, R26 ;  /* 0x0000001e0e0e7225 */ /* 0x000fc600078e001a */
[----:B------:R0:W2:Y:S01]  /*95a0*/  LDG.E.64 R26, [R22.64] ;  /* 0x00000024161a7981 */ /* 0x0000a2000c1e1b00 */
[----:B------:R-:W-:Y:S02]  /*95b0*/  IMAD.IADD R15, R15, 0x1, R29 ;  /* 0x000000010f0f7824 */ /* 0x000fe400078e021d */
[----:B------:R-:W-:Y:S01]  /*95c0*/  IMAD.X R29, R23, 0x1, R35, P2 ;  /* 0x00000001171d7824 */ /* 0x000fe200010e0623 */
[----:B------:R-:W3:Y:S04]  /*95d0*/  LDG.E.64 R30, [R20.64+0x28] ;  /* 0x00002824141e7981 */ /* 0x000ee8000c1e1b00 */
[----:B0-----:R-:W3:Y:S01]  /*95e0*/  LDG.E.64 R22, [R28.64] ;  /* 0x000000241c167981 */ /* 0x001ee2000c1e1b00 */
        /* <DEDUP_REMOVED lines=10> */
[----:B------:R0:W2:Y:S04]  /*9690*/  LDG.E.64 R28, [R24.64] ;  /* 0x00000024181c7981 */ /* 0x0000a8000c1e1b00 */
[----:B------:R-:W2:Y:S01]  /*96a0*/  LDG.E.64 R22, [R20.64+0x30] ;  /* 0x0000302414167981 */ /* 0x000ea2000c1e1b00 */
[----:B------:R-:W-:-:S02]  /*96b0*/  IMAD.IADD R15, R15, 0x1, R27 ;  /* 0x000000010f0f7824 */ /* 0x000fc400078e021b */
[----:B------:R-:W-:Y:S01]  /*96c0*/  IMAD.X R27, R25, 0x1, R35, P2 ;  /* 0x00000001191b7824 */ /* 0x000fe200010e0623 */
        /* <DEDUP_REMOVED lines=44> */
[----:B------:R0:W2:Y:S03]  /*9990*/  LDG.E.64 R26, [R22.64] ;  /* 0x00000024161a7981 */ /* 0x0000a6000c1e1b00 */
[----:B------:R-:W-:Y:S01]  /*99a0*/  IMAD.IADD R15, R15, 0x1, R29 ;  /* 0x000000010f0f7824 */ /* 0x000fe200078e021d */
[----:B------:R-:W2:Y:S01]  /*99b0*/  LDG.E.64 R24, [R20.64+0x60] ;  /* 0x0000602414187981 */ /* 0x000ea2000c1e1b00 */
[----:B------:R-:W-:-:S03]  /*99c0*/  IMAD.X R29, R23, 0x1, R35, P2 ;  /* 0x00000001171d7824 */ /* 0x000fc600010e0623 */
[----:B------:R-:W3:Y:S04]  /*99d0*/  LDG.E.64 R30, [R20.64+0x68] ;  /* 0x00006824141e7981 */ /* 0x000ee8000c1e1b00 */
[----:B0-----:R-:W3:Y:S01]  /*99e0*/  LDG.E.64 R22, [R28.64] ;  /* 0x000000241c167981 */ /* 0x001ee2000c1e1b00 */
[-C--:B--2---:R-:W-:Y:S02]  /*99f0*/  IMAD R27, R27, R24.reuse, RZ ;  /* 0x000000181b1b7224 */ /* 0x084fe400078e02ff */
[----:B------:R-:W-:Y:S01]  /*9a00*/  IMAD.WIDE.U32 R14, R26, R24, R14 ;  /* 0x000000181a0e7225 */ /* 0x000fe200078e000e */
[----:B------:R-:W-:-:S03]  /*9a10*/  IADD3 R24, P2, R28, R12, RZ ;  /* 0x0000000c1c187210 */ /* 0x000fc60007f5e0ff */
[----:B------:R-:W-:Y:S02]  /*9a20*/  IMAD R25, R26, R25, R27 ;  /* 0x000000191a197224 */ /* 0x000fe400078e021b */
[-C--:B---3--:R-:W-:Y:S02]  /*9a30*/  IMAD R27, R23, R30.reuse, RZ ;  /* 0x0000001e171b7224 */ /* 0x088fe400078e02ff */
[----:B------:R-:W-:Y:S02]  /*9a40*/  IMAD.IADD R15, R15, 0x1, R25 ;  /* 0x000000010f0f7824 */ /* 0x000fe400078e0219 */
[----:B------:R-:W-:Y:S02]  /*9a50*/  IMAD.X R25, R29, 0x1, R35, P2 ;  /* 0x000000011d197824 */ /* 0x000fe400010e0623 */
[C---:B------:R-:W-:Y:S01]  /*9a60*/  IMAD R27, R22.reuse, R31, R27 ;  /* 0x0000001f161b7224 */ /* 0x040fe200078e021b */
[----:B------:R0:W2:Y:S01]  /*9a70*/  LDG.E.64 R28, [R20.64+0x70] ;  /* 0x00007024141c7981 */ /* 0x0000a2000c1e1b00 */
[----:B------:R-:W-:Y:S01]  /*9a80*/  IMAD.WIDE.U32 R22, R22, R30, R14 ;  /* 0x0000001e16167225 */ /* 0x000fe200078e000e */
[----:B------:R-:W-:-:S02]  /*9a90*/  IADD3 R14, P2, R24, R12, RZ ;  /* 0x0000000c180e7210 */ /* 0x000fc40007f5e0ff */
[----:B------:R1:W2:Y:S03]  /*9aa0*/  LDG.E.64 R30, [R24.64] ;  /* 0x00000024181e7981 */ /* 0x0002a6000c1e1b00 */
[----:B------:R-:W-:Y:S01]  /*9ab0*/  IMAD.X R15, R25, 0x1, R35, P2 ;  /* 0x00000001190f7824 */ /* 0x000fe200010e0623 */
[----:B0-----:R-:W3:Y:S04]  /*9ac0*/  LDG.E.64 R20, [R20.64+0x78] ;  /* 0x0000782414147981 */ /* 0x001ee8000c1e1b00 */
[----:B-1----:R-:W3:Y:S01]  /*9ad0*/  LDG.E.64 R24, [R14.64] ;  /* 0x000000240e187981 */ /* 0x002ee2000c1e1b00 */
[----:B------:R-:W-:Y:S01]  /*9ae0*/  IADD3 R34, P2, R34, -0x10, RZ ;  /* 0xfffffff022227810 */ /* 0x000fe20007f5e0ff */
[----:B------:R-:W-:-:S03]  /*9af0*/  IMAD.IADD R23, R23, 0x1, R27 ;  /* 0x0000000117177824 */ /* 0x000fc600078e021b */
        /* <DEDUP_REMOVED lines=9> */
[-C--:B---3--:R-:W-:Y:S02]  /*9b90*/  IMAD R25, R25, R20.reuse, RZ ;  /* 0x0000001419197224 */ /* 0x088fe400078e02ff */
[----:B------:R-:W-:-:S04]  /*9ba0*/  IMAD.WIDE.U32 R30, R24, R20, R22 ;  /* 0x00000014181e7225 */ /* 0x000fc800078e0016 */
[----:B------:R-:W-:Y:S01]  /*9bb0*/  IMAD R25, R24, R21, R25 ;  /* 0x0000001518197224 */ /* 0x000fe200078e0219 */
[----:B------:R-:W-:-:S03]  /*9bc0*/  IADD3 R24, P3, R14, R12, RZ ;  /* 0x0000000c0e187210 */ /* 0x000fc60007f7e0ff */
[----:B------:R-:W-:Y:S02]  /*9bd0*/  IMAD.IADD R31, R31, 0x1, R25 ;  /* 0x000000011f1f7824 */ /* 0x000fe400078e0219 */
[----:B------:R-:W-:Y:S01]  /*9be0*/  IMAD.X R25, R15, 0x1, R35, P3 ;  /* 0x000000010f197824 */ /* 0x000fe200018e0623 */
[----:B------:R-:W-:Y:S05]  /*9bf0*/  @P2 BRA `(.L_x_4732) ;  /* 0xfffff77000002947 */ /* 0x000fea000383ffff */
[----:B------:R-:W-:Y:S05]  /*9c00*/  BSYNC B3 ;  /* 0x0000000000037941 */ /* 0x000fea0003800000 */
.L_x_4731:
[----:B------:R-:W-:Y:S01]  /*9c10*/  ISETP.GT.U32.AND P2, PT, R34, 0x4, PT ;  /* 0x000000042200780c */ /* 0x000fe20003f44070 */
[----:B------:R-:W-:Y:S03]  /*9c20*/  BSSY B3, `(.L_x_4733) ;  /* 0x000004a000037945 */ /* 0x000fe60003800000 */
[----:B------:R-:W-:-:S13]  /*9c30*/  ISETP.GT.AND.EX P2, PT, R36, RZ, PT, P2 ;  /* 0x000000ff2400720c */ /* 0x000fda0003f44320 */
[----:B------:R-:W-:Y:S05]  /*9c40*/  @!P2 BRA `(.L_x_4734) ;  /* 0x000004700000a947 */ /* 0x000fea0003800000 */
        /* <DEDUP_REMOVED lines=55> */
[----:B------:R-:W-:Y:S01]  /*9fc0*/  IMAD.IADD R23, R23, 0x1, R27 ;  /* 0x0000000117177824 */ /* 0x000fe200078e021b */
[----:B------:R-:W-:-:S02]  /*9fd0*/  IADD3 R32, P3, R32, 0x8, RZ ;  /* 0x0000000820207810 */ /* 0x000fc40007f7e0ff */
[----:B------:R-:W-:Y:S02]  /*9fe0*/  IADD3 R34, P4, R34, -0x8, RZ ;  /* 0xfffffff822227810 */ /* 0x000fe40007f9e0ff */
[----:B------:R-:W-:Y:S01]  /*9ff0*/  PLOP3.LUT P0, PT, PT, PT, PT, 0x8, 0x0 ;  /* 0x000000000000781c */ /* 0x000fe20003f0e170 */
[----:B------:R-:W-:Y:S01]  /*a000*/  IMAD.X R7, RZ, RZ, R7, P3 ;  /* 0x000000ffff077224 */ /* 0x000fe200018e0607 */
[----:B------:R-:W-:Y:S01]  /*a010*/  IADD3.X R36, R36, -0x1, RZ, P4, !PT ;  /* 0xffffffff24247810 */ /* 0x000fe200027fe4ff */
[-C--:B--2---:R-:W-:Y:S02]  /*a020*/  IMAD R27, R31, R28.reuse, RZ ;  /* 0x0000001c1f1b7224 */ /* 0x084fe400078e02ff */
[----:B------:R-:W-:-:S04]  /*a030*/  IMAD.WIDE.U32 R22, R30, R28, R22 ;  /* 0x0000001c1e167225 */ /* 0x000fc800078e0016 */
[----:B------:R-:W-:Y:S02]  /*a040*/  IMAD R27, R30, R29, R27 ;  /* 0x0000001d1e1b7224 */ /* 0x000fe400078e021b */
[-C--:B---3--:R-:W-:Y:S02]  /*a050*/  IMAD R29, R25, R20.reuse, RZ ;  /* 0x00000014191d7224 */ /* 0x088fe400078e02ff */
[----:B------:R-:W-:Y:S02]  /*a060*/  IMAD.IADD R23, R23, 0x1, R27 ;  /* 0x0000000117177824 */ /* 0x000fe400078e021b */
[C---:B------:R-:W-:Y:S02]  /*a070*/  IMAD R29, R24.reuse, R21, R29 ;  /* 0x00000015181d7224 */ /* 0x040fe400078e021d */
[----:B------:R-:W-:Y:S01]  /*a080*/  IMAD.WIDE.U32 R30, R24, R20, R22 ;  /* 0x00000014181e7225 */ /* 0x000fe200078e0016 */
[----:B------:R-:W-:-:S03]  /*a090*/  IADD3 R24, P2, R14, R12, RZ ;  /* 0x0000000c0e187210 */ /* 0x000fc60007f5e0ff */
[----:B------:R-:W-:Y:S02]  /*a0a0*/  IMAD.IADD R31, R31, 0x1, R29 ;  /* 0x000000011f1f7824 */ /* 0x000fe400078e021d */
[----:B------:R-:W-:-:S03]  /*a0b0*/  IMAD.X R25, R15, 0x1, R35, P2 ;  /* 0x000000010f197824 */ /* 0x000fc600010e0623 */
.L_x_4734:
[----:B------:R-:W-:Y:S05]  /*a0c0*/  BSYNC B3 ;  /* 0x0000000000037941 */ /* 0x000fea0003800000 */
.L_x_4733:
[----:B------:R-:W-:-:S04]  /*a0d0*/  ISETP.NE.U32.AND P2, PT, R34, RZ, PT ;  /* 0x000000ff2200720c */ /* 0x000fc80003f45070 */
[----:B------:R-:W-:-:S13]  /*a0e0*/  ISETP.NE.OR.EX P0, PT, R36, RZ, P0, P2 ;  /* 0x000000ff2400720c */ /* 0x000fda0000705720 */
[----:B------:R-:W-:Y:S05]  /*a0f0*/  @!P0 BRA `(.L_x_4735) ;  /* 0x0000029000008947 */ /* 0x000fea0003800000 */
.L_x_4730:
[C---:B------:R-:W-:Y:S01]  /*a100*/  LEA R14, P0, R32.reuse, c[0x0][0x188], 0x3 ;  /* 0x00006200200e7a11 */ /* 0x040fe200078018ff */
[----:B------:R0:W2:Y:S03]  /*a110*/  LDG.E.64 R20, [R24.64] ;  /* 0x0000002418147981 */ /* 0x0000a6000c1e1b00 */
[----:B------:R-:W-:-:S05]  /*a120*/  LEA.HI.X R15, R32, c[0x0][0x18c], R7, 0x3, P0 ;  /* 0x00006300200f7a11 */ /* 0x000fca00000f1c07 */
[----:B-1----:R-:W2:Y:S01]  /*a130*/  LDG.E.64 R22, [R14.64] ;  /* 0x000000240e167981 */ /* 0x002ea2000c1e1b00 */
[----:B0-----:R-:W-:-:S03]  /*a140*/  IADD3 R24, P0, R24, R12, RZ ;  /* 0x0000000c18187210 */ /* 0x001fc60007f1e0ff */
[----:B------:R-:W3:Y:S02]  /*a150*/  LDG.E.64 R28, [R14.64+0x8] ;  /* 0x000008240e1c7981 */ /* 0x000ee4000c1e1b00 */
[----:B------:R-:W-:-:S05]  /*a160*/  IMAD.X R25, R25, 0x1, R35, P0 ;  /* 0x0000000119197824 */ /* 0x000fca00000e0623 */
[----:B------:R-:W3:Y:S01]  /*a170*/  LDG.E.64 R26, [R24.64] ;  /* 0x00000024181a7981 */ /* 0x000ee2000c1e1b00 */
[-C--:B--2---:R-:W-:Y:S02]  /*a180*/  IMAD R21, R21, R22.reuse, RZ ;  /* 0x0000001615157224 */ /* 0x084fe400078e02ff */
[----:B------:R-:W-:-:S04]  /*a190*/  IMAD.WIDE.U32 R30, R20, R22, R30 ;  /* 0x00000016141e7225 */ /* 0x000fc800078e001e */
[----:B------:R-:W-:Y:S01]  /*a1a0*/  IMAD R21, R20, R23, R21 ;  /* 0x0000001714157224 */ /* 0x000fe200078e0215 */
[----:B------:R-:W-:-:S03]  /*a1b0*/  IADD3 R20, P0, R24, R12, RZ ;  /* 0x0000000c18147210 */ /* 0x000fc60007f1e0ff */
[----:B------:R-:W-:Y:S02]  /*a1c0*/  IMAD.IADD R31, R31, 0x1, R21 ;  /* 0x000000011f1f7824 */ /* 0x000fe400078e0215 */
[-C--:B---3--:R-:W-:Y:S02]  /*a1d0*/  IMAD R23, R27, R28.reuse, RZ ;  /* 0x0000001c1b177224 */ /* 0x088fe400078e02ff */
[----:B------:R-:W-:Y:S02]  /*a1e0*/  IMAD.X R21, R25, 0x1, R35, P0 ;  /* 0x0000000119157824 */ /* 0x000fe400000e0623 */
[C---:B------:R-:W-:Y:S02]  /*a1f0*/  IMAD R25, R26.reuse, R29, R23 ;  /* 0x0000001d1a197224 */ /* 0x040fe400078e0217 */
[----:B------:R-:W-:Y:S01]  /*a200*/  IMAD.WIDE.U32 R26, R26, R28, R30 ;  /* 0x0000001c1a1a7225 */ /* 0x000fe200078e001e */
[----:B------:R-:W-:Y:S01]  /*a210*/  IADD3 R22, P0, R20, R12, RZ ;  /* 0x0000000c14167210 */ /* 0x000fe20007f1e0ff */
[----:B------:R0:W2:Y:S04]  /*a220*/  LDG.E.64 R30, [R20.64] ;  /* 0x00000024141e7981 */ /* 0x0000a8000c1e1b00 */
[----:B------:R1:W2:Y:S01]  /*a230*/  LDG.E.64 R28, [R14.64+0x10] ;  /* 0x000010240e1c7981 */ /* 0x0002a2000c1e1b00 */
[----:B------:R-:W-:-:S05]  /*a240*/  IMAD.X R23, R21, 0x1, R35, P0 ;  /* 0x0000000115177824 */ /* 0x000fca00000e0623 */
[----:B0-----:R-:W3:Y:S04]  /*a250*/  LDG.E.64 R20, [R22.64] ;  /* 0x0000002416147981 */ /* 0x001ee8000c1e1b00 */
[----:B-1----:R-:W3:Y:S01]  /*a260*/  LDG.E.64 R14, [R14.64+0x18] ;  /* 0x000018240e0e7981 */ /* 0x002ee2000c1e1b00 */
[----:B------:R-:W-:Y:S01]  /*a270*/  IADD3 R34, P0, R34, -0x4, RZ ;  /* 0xfffffffc22227810 */ /* 0x000fe20007f1e0ff */
[----:B------:R-:W-:-:S03]  /*a280*/  IMAD.IADD R27, R27, 0x1, R25 ;  /* 0x000000011b1b7824 */ /* 0x000fc600078e0219 */
[----:B------:R-:W-:Y:S02]  /*a290*/  IADD3.X R36, R36, -0x1, RZ, P0, !PT ;  /* 0xffffffff24247810 */ /* 0x000fe400007fe4ff */
[----:B------:R-:W-:-:S04]  /*a2a0*/  ISETP.NE.U32.AND P0, PT, R34, RZ, PT ;  /* 0x000000ff2200720c */ /* 0x000fc80003f05070 */
[----:B------:R-:W-:Y:S02]  /*a2b0*/  ISETP.NE.AND.EX P0, PT, R36, RZ, PT, P0 ;  /* 0x000000ff2400720c */ /* 0x000fe40003f05300 */
[----:B------:R-:W-:-:S05]  /*a2c0*/  IADD3 R32, P2, R32, 0x4, RZ ;  /* 0x0000000420207810 */ /* 0x000fca0007f5e0ff */
[----:B------:R-:W-:Y:S02]  /*a2d0*/  IMAD.X R7, RZ, RZ, R7, P2 ;  /* 0x000000ffff077224 */ /* 0x000fe400010e0607 */
[----:B--2---:R-:W-:-:S04]  /*a2e0*/  IMAD R25, R31, R28, RZ ;  /* 0x0000001c1f197224 */ /* 0x004fc800078e02ff */
[C---:B------:R-:W-:Y:S02]  /*a2f0*/  IMAD R29, R30.reuse, R29, R25 ;  /* 0x0000001d1e1d7224 */ /* 0x040fe400078e0219 */
[----:B------:R-:W-:-:S04]  /*a300*/  IMAD.WIDE.U32 R24, R30, R28, R26 ;  /* 0x0000001c1e187225 */ /* 0x000fc800078e001a */
[----:B------:R-:W-:Y:S02]  /*a310*/  IMAD.IADD R25, R25, 0x1, R29 ;  /* 0x0000000119197824 */ /* 0x000fe400078e021d */
[-C--:B---3--:R-:W-:Y:S02]  /*a320*/  IMAD R21, R21, R14.reuse, RZ ;  /* 0x0000000e15157224 */ /* 0x088fe400078e02ff */
[----:B------:R-:W-:Y:S01]  /*a330*/  IMAD.WIDE.U32 R30, R20, R14, R24 ;  /* 0x0000000e141e7225 */ /* 0x000fe200078e0018 */
[----:B------:R-:W-:-:S03]  /*a340*/  IADD3 R24, P3, R22, R12, RZ ;  /* 0x0000000c16187210 */ /* 0x000fc60007f7e0ff */
[----:B------:R-:W-:Y:S02]  /*a350*/  IMAD R21, R20, R15, R21 ;  /* 0x0000000f14157224 */ /* 0x000fe400078e0215 */
[----:B------:R-:W-:Y:S02]  /*a360*/  IMAD.X R25, R23, 0x1, R35, P3 ;  /* 0x0000000117197824 */ /* 0x000fe400018e0623 */
[----:B------:R-:W-:Y:S01]  /*a370*/  IMAD.IADD R31, R31, 0x1, R21 ;  /* 0x000000011f1f7824 */ /* 0x000fe200078e0215 */
[----:B----4-:R-:W-:Y:S05]  /*a380*/  @P0 BRA `(.L_x_4730) ;  /* 0xfffffd7000000947 */ /* 0x010fea000383ffff */
.L_x_4735:
[----:B------:R-:W-:Y:S05]  /*a390*/  BSYNC B1 ;  /* 0x0000000000017941 */ /* 0x000fea0003800000 */
.L_x_4729:
[----:B------:R-:W-:-:S04]  /*a3a0*/  ISETP.NE.U32.AND P0, PT, R33, RZ, PT ;  /* 0x000000ff2100720c */ /* 0x000fc80003f05070 */
[----:B------:R-:W-:-:S13]  /*a3b0*/  ISETP.NE.AND.EX P0, PT, RZ, RZ, PT, P0 ;  /* 0x000000ffff00720c */ /* 0x000fda0003f05300 */
[----:B------:R-:W-:Y:S05]  /*a3c0*/  @!P0 BRA `(.L_x_4728) ;  /* 0x000002a000008947 */ /* 0x000fea0003800000 */
[----:B-1----:R-:W-:Y:S01]  /*a3d0*/  IMAD R23, R7, c[0x0][0x190], RZ ;  /* 0x0000640007177a24 */ /* 0x002fe200078e02ff */
[C---:B------:R-:W-:Y:S01]  /*a3e0*/  LEA R12, P0, R32.reuse, c[0x0][0x188], 0x3 ;  /* 0x00006200200c7a11 */ /* 0x040fe200078018ff */
[----:B------:R-:W-:Y:S02]  /*a3f0*/  IMAD.MOV.U32 R10, RZ, RZ, R8 ;  /* 0x000000ffff0a7224 */ /* 0x000fe400078e0008 */
[C---:B------:R-:W-:Y:S01]  /*a400*/  IMAD R23, R32.reuse, c[0x0][0x194], R23 ;  /* 0x0000650020177a24 */ /* 0x040fe200078e0217 */
[C---:B------:R-:W-:Y:S01]  /*a410*/  LEA.HI.X R13, R32.reuse, c[0x0][0x18c], R7, 0x3, P0 ;  /* 0x00006300200d7a11 */ /* 0x040fe200000f1c07 */
[----:B------:R-:W-:-:S04]  /*a420*/  IMAD.WIDE.U32 R20, R32, c[0x0][0x190], R10 ;  /* 0x0000640020147a25 */ /* 0x000fc800078e000a */
        /* <DEDUP_REMOVED lines=22> */
[----:B------:R-:W2:Y:S03]  /*a590*/  LDG.E.64 R10, [R12.64+0x8] ;  /* 0x000008240c0a7981 */ /* 0x000ea6000c1e1b00 */
[----:B------:R-:W-:Y:S01]  /*a5a0*/  @P0 LEA.HI.X R21, R7, R23, R14, 0x3, P2 ;  /* 0x0000001707150211 */ /* 0x000fe200010f1c0e */
[----:B------:R-:W2:Y:S04]  /*a5b0*/  LDG.E.64 R8, [R22.64] ;  /* 0x0000002416087981 */ /* 0x000ea8000c1e1b00 */
[----:B------:R-:W3:Y:S04]  /*a5c0*/  @P0 LDG.E.64 R14, [R12.64+0x10] ;  /* 0x000010240c0e0981 */ /* 0x000ee8000c1e1b00 */
[----:B------:R-:W3:Y:S01]  /*a5d0*/  @P0 LDG.E.64 R20, [R20.64] ;  /* 0x0000002414140981 */ /* 0x000ee2000c1e1b00 */
[----:B--2---:R-:W-:-:S02]  /*a5e0*/  IMAD R7, R9, R10, RZ ;  /* 0x0000000a09077224 */ /* 0x004fc400078e02ff */
[----:B------:R-:W-:-:S04]  /*a5f0*/  IMAD.WIDE.U32 R30, R8, R10, R30 ;  /* 0x0000000a081e7225 */ /* 0x000fc800078e001e */
[----:B------:R-:W-:Y:S02]  /*a600*/  IMAD R7, R8, R11, R7 ;  /* 0x0000000b08077224 */ /* 0x000fe400078e0207 */
[-C--:B---3--:R-:W-:Y:S02]  /*a610*/  @P0 IMAD R9, R21, R14.reuse, RZ ;  /* 0x0000000e15090224 */ /* 0x088fe400078e02ff */
[----:B------:R-:W-:Y:S02]  /*a620*/  IMAD.IADD R31, R31, 0x1, R7 ;  /* 0x000000011f1f7824 */ /* 0x000fe400078e0207 */
[C---:B------:R-:W-:Y:S02]  /*a630*/  @P0 IMAD R9, R20.reuse, R15, R9 ;  /* 0x0000000f14090224 */ /* 0x040fe400078e0209 */
[----:B------:R-:W-:-:S04]  /*a640*/  @P0 IMAD.WIDE.U32 R14, R20, R14, R30 ;  /* 0x0000000e140e0225 */ /* 0x000fc800078e001e */
[----:B------:R-:W-:Y:S02]  /*a650*/  @P0 IMAD.IADD R31, R15, 0x1, R9 ;  /* 0x000000010f1f0824 */ /* 0x000fe400078e0209 */
[----:B------:R-:W-:Y:S02]  /*a660*/  @P0 IMAD.MOV.U32 R30, RZ, RZ, R14 ;  /* 0x000000ffff1e0224 */ /* 0x000fe400078e000e */
.L_x_4728:
[----:B------:R-:W-:Y:S01]  /*a670*/  ISETP.GE.U32.AND P0, PT, R5, 0x1, PT ;  /* 0x000000010500780c */ /* 0x000fe20003f06070 */
[----:B0-----:R-:W-:Y:S01]  /*a680*/  IMAD.MOV.U32 R13, RZ, RZ, c[0x0][0x198] ;  /* 0x00006600ff0d7624 */ /* 0x001fe200078e00ff */
[C---:B---3-5:R-:W-:Y:S01]  /*a690*/  SHF.L.U64.HI R19, R18.reuse, 0x3, R19 ;  /* 0x0000000312137819 */ /* 0x068fe20000010213 */
[----:B------:R-:W-:Y:S01]  /*a6a0*/  IMAD.SHL.U32 R18, R18, 0x8, RZ ;  /* 0x0000000812127824 */ /* 0x000fe200078e00ff */
[----:B------:R-:W-:Y:S01]  /*a6b0*/  ISETP.GE.AND.EX P0, PT, R4, RZ, PT, P0 ;  /* 0x000000ff0400720c */ /* 0x000fe20003f06300 */
[----:B------:R-:W-:Y:S02]  /*a6c0*/  IMAD.MOV.U32 R14, RZ, RZ, c[0x0][0x198] ;  /* 0x00006600ff0e7624 */ /* 0x000fe400078e00ff */
[----:B------:R-:W-:Y:S02]  /*a6d0*/  IMAD.MOV.U32 R12, RZ, RZ, c[0x0][0x19c] ;  /* 0x00006700ff0c7624 */ /* 0x000fe400078e00ff */
[----:B------:R-:W-:-:S08]  /*a6e0*/  IMAD.MOV.U32 R7, RZ, RZ, c[0x0][0x19c] ;  /* 0x00006700ff077624 */ /* 0x000fd000078e00ff */
[----:B------:R-:W-:Y:S05]  /*a6f0*/  @!P0 BRA `(.L_x_4736) ;  /* 0x0000022000008947 */ /* 0x000fea0003800000 */
[----:B------:R-:W-:Y:S01]  /*a700*/  BSSY B1, `(.L_x_4736) ;  /* 0x0000021000017945 */ /* 0x000fe20003800000 */
[----:B--2---:R-:W-:Y:S02]  /*a710*/  IMAD.MOV.U32 R25, RZ, RZ, c[0x0][0x198] ;  /* 0x00006600ff197624 */ /* 0x004fe400078e00ff */
[----:B------:R-:W-:Y:S02]  /*a720*/  IMAD.MOV.U32 R27, RZ, RZ, c[0x0][0x19c] ;  /* 0x00006700ff1b7624 */ /* 0x000fe400078e00ff */
[----:B------:R-:W-:Y:S02]  /*a730*/  IMAD.MOV.U32 R28, RZ, RZ, R3 ;  /* 0x000000ffff1c7224 */ /* 0x000fe400078e0003 */
[----:B-1----:R-:W-:Y:S02]  /*a740*/  IMAD.MOV.U32 R23, RZ, RZ, R0 ;  /* 0x000000ffff177224 */ /* 0x002fe400078e0000 */
[----:B------:R-:W-:Y:S02]  /*a750*/  IMAD.MOV.U32 R13, RZ, RZ, c[0x0][0x198] ;  /* 0x00006600ff0d7624 */ /* 0x000fe400078e00ff */
[----:B------:R-:W-:-:S02]  /*a760*/  IMAD.MOV.U32 R7, RZ, RZ, c[0x0][0x19c] ;  /* 0x00006700ff077624 */ /* 0x000fc400078e00ff */
.L_x_4737:
        /* <DEDUP_REMOVED lines=27> */
.L_x_4736:
[----:B------:R-:W-:Y:S05]  /*a920*/  @!P0 BRA `(.L_x_4738) ;  /* 0x0000022000008947 */ /* 0x000fea0003800000 */
[----:B------:R-:W-:Y:S01]  /*a930*/  BSSY B1, `(.L_x_4738) ;  /* 0x0000021000017945 */ /* 0x000fe20003800000 */
[----:B------:R-:W-:Y:S02]  /*a940*/  IMAD.MOV.U32 R26, RZ, RZ, c[0x0][0x198] ;  /* 0x00006600ff1a7624 */ /* 0x000fe400078e00ff */
[----:B------:R-:W-:Y:S02]  /*a950*/  IMAD.MOV.U32 R28, RZ, RZ, c[0x0][0x19c] ;  /* 0x00006700ff1c7624 */ /* 0x000fe400078e00ff */
[----:B--2---:R-:W-:Y:S02]  /*a960*/  IMAD.MOV.U32 R24, RZ, RZ, R3 ;  /* 0x000000ffff187224 */ /* 0x004fe400078e0003 */
[----:B------:R-:W-:Y:S02]  /*a970*/  IMAD.MOV.U32 R27, RZ, RZ, R0 ;  /* 0x000000ffff1b7224 */ /* 0x000fe400078e0000 */
[----:B------:R-:W-:Y:S02]  /*a980*/  IMAD.MOV.U32 R14, RZ, RZ, c[0x0][0x198] ;  /* 0x00006600ff0e7624 */ /* 0x000fe400078e00ff */
[----:B------:R-:W-:-:S02]  /*a990*/  IMAD.MOV.U32 R12, RZ, RZ, c[0x0][0x19c] ;  /* 0x00006700ff0c7624 */ /* 0x000fc400078e00ff */
.L_x_4739:
[--C-:B------:R-:W-:Y:S02]  /*a9a0*/  SHF.R.U64 R25, R24, 0x1, R27.reuse ;  /* 0x0000000118197819 */ /* 0x100fe4000000121b */
[----:B-1----:R-:W-:-:S03]  /*a9b0*/  SHF.R.U32.HI R22, RZ, 0x1, R27 ;  /* 0x00000001ff167819 */ /* 0x002fc6000001161b */
        /* <DEDUP_REMOVED lines=11> */
[----:B------:R-:W-:Y:S02]  /*aa70*/  ISETP.GE.AND.EX P0, PT, R31, R11, PT, P0 ;  /* 0x0000000b1f00720c */ /* 0x000fe40003f06300 */
[C---:B------:R-:W-:Y:S01]  /*aa80*/  IADD3 R15, P4, P5, R14.reuse, 0x8, R21 ;  /* 0x000000080e0f7810 */ /* 0x040fe20007d9e015 */
[----:B------:R-:W-:Y:S01]  /*aa90*/  IMAD.X R11, R27, 0x1, R20, P2 ;  /* 0x000000011b0b7824 */ /* 0x000fe200010e0614 */
[----:B------:R-:W-:Y:S02]  /*aaa0*/  SEL R24, R25, R10, !P0 ;  /* 0x0000000a19187207 */ /* 0x000fe40004000000 */
[----:B------:R-:W-:-:S02]  /*aab0*/  SEL R14, R14, R15, !P0 ;  /* 0x0000000f0e0e7207 */ /* 0x000fc40004000000 */
[----:B------:R-:W-:Y:S02]  /*aac0*/  SEL R27, R22, R11, !P0 ;  /* 0x0000000b161b7207 */ /* 0x000fe40004000000 */
[----:B------:R-:W-:Y:S02]  /*aad0*/  ISETP.GT.U32.AND P2, PT, R24, RZ, PT ;  /* 0x000000ff1800720c */ /* 0x000fe40003f44070 */
[C---:B------:R-:W-:Y:S02]  /*aae0*/  IADD3.X R11, R12.reuse, RZ, R23, P4, P5 ;  /* 0x000000ff0c0b7210 */ /* 0x040fe400027ea417 */
[----:B------:R-:W-:Y:S02]  /*aaf0*/  ISETP.GT.AND.EX P2, PT, R27, RZ, PT, P2 ;  /* 0x000000ff1b00720c */ /* 0x000fe40003f44320 */
[----:B------:R-:W-:Y:S02]  /*ab00*/  SEL R12, R12, R11, !P0 ;  /* 0x0000000b0c0c7207 */ /* 0x000fe40004000000 */
[----:B------:R-:W-:-:S02]  /*ab10*/  SEL R26, R26, R8, !P0 ;  /* 0x000000081a1a7207 */ /* 0x000fc40004000000 */
[----:B------:R-:W-:-:S07]  /*ab20*/  SEL R28, R28, R9, !P0 ;  /* 0x000000091c1c7207 */ /* 0x000fce0004000000 */
[----:B------:R-:W-:Y:S05]  /*ab30*/  @P2 BRA `(.L_x_4739) ;  /* 0xfffffe6000002947 */ /* 0x000fea000383ffff */
[----:B------:R-:W-:Y:S05]  /*ab40*/  BSYNC B1 ;  /* 0x0000000000017941 */ /* 0x000fea0003800000 */
.L_x_4738:
        /* <DEDUP_REMOVED lines=14> */
.L_x_4727:
[----:B------:R-:W-:Y:S05]  /*ac30*/  BSYNC B2 ;  /* 0x0000000000027941 */ /* 0x000fea0003800000 */
.L_x_4726:
[----:B------:R-:W-:-:S04]  /*ac40*/  IADD3 R7, R2, 0x180, RZ ;  /* 0x0000018002077810 */ /* 0x000fc80007ffe0ff */
[----:B------:R-:W-:-:S13]  /*ac50*/  ISETP.GE.AND P0, PT, R7, UR38, PT ;  /* 0x0000002607007c0c */ /* 0x000fda000bf06270 */
[----:B------:R-:W-:Y:S05]  /*ac60*/  @P0 BRA `(.L_x_4675) ;  /* 0x00001ba000000947 */ /* 0x000fea0003800000 */
[----:B0-----:R-:W-:Y:S01]  /*ac70*/  IMAD.MOV.U32 R9, RZ, RZ, c[0x0][0x170] ;  /* 0x00005c00ff097624 */ /* 0x001fe200078e00ff */
[----:B------:R-:W-:Y:S01]  /*ac80*/  ULDC.64 UR4, c[0x0][0x170] ;  /* 0x00005c0000047ab9 */ /* 0x000fe20000000a00 */
[----:B------:R-:W-:Y:S01]  /*ac90*/  IMAD.MOV.U32 R14, RZ, RZ, c[0x0][0x174] ;  /* 0x00005d00ff0e7624 */ /* 0x000fe200078e00ff */
[----:B------:R-:W-:Y:S01]  /*aca0*/  UISETP.NE.U32.AND UP0, UPT, URZ, UR4, UPT ;  /* 0x000000043f00728c */ /* 0x000fe2000bf05070 */
[----:B------:R-:W-:Y:S01]  /*acb0*/  CS2R R12, SRZ ;  /* 0x00000000000c7805 */ /* 0x000fe2000001ff00 */
[----:B------:R-:W-:Y:S02]  /*acc0*/  ISETP.GE.U32.AND P0, PT, R9, 0x1, PT ;  /* 0x000000010900780c */ /* 0x000fe40003f06070 */
[----:B------:R-:W-:Y:S02]  /*acd0*/  UISETP.NE.AND.EX UP0, UPT, URZ, UR5, UPT, UP0 ;  /* 0x000000053f00728c */ /* 0x000fe4000bf05300 */
[----:B------:R-:W-:-:S04]  /*ace0*/  ISETP.GE.AND.EX P0, PT, R14, RZ, PT, P0 ;  /* 0x000000ff0e00720c */ /* 0x000fc80003f06300 */
[----:B------:R-:W-:-:S13]  /*acf0*/  PLOP3.LUT P0, PT, P0, PT, UP0, 0x5d, 0x0 ;  /* 0x000000000000781c */ /* 0x000fda000070eb0d */
[----:B------:R-:W-:Y:S05]  /*ad00*/  @P0 BRA `(.L_x_4740) ;  /* 0x0000156000000947 */ /* 0x000fea0003800000 */
[C---:B------:R-:W-:Y:S01]  /*ad10*/  IADD3 R7, P2, R9.reuse, -0x1, RZ ;  /* 0xffffffff09077810 */ /* 0x040fe20007f5e0ff */
[----:B------:R-:W-:Y:S01]  /*ad20*/  IMAD.MOV.U32 R8, RZ, RZ, RZ ;  /* 0x000000ffff087224 */ /* 0x000fe200078e00ff */
[----:B------:R-:W-:Y:S01]  /*ad30*/  LOP3.LUT R9, R9, 0x3, RZ, 0xc0, !PT ;  /* 0x0000000309097812 */ /* 0x000fe200078ec0ff */
[----:B------:R-:W-:Y:S01]  /*ad40*/  IMAD.MOV.U32 R37, RZ, RZ, RZ ;  /* 0x000000ffff257224 */ /* 0x000fe200078e00ff */
[----:B------:R-:W-:Y:S01]  /*ad50*/  ISETP.GE.U32.AND P0, PT, R7, 0x3, PT ;  /* 0x000000030700780c */ /* 0x000fe20003f06070 */
[----:B------:R-:W-:Y:S01]  /*ad60*/  CS2R R12, SRZ ;  /* 0x00000000000c7805 */ /* 0x000fe2000001ff00 */
[----:B------:R-:W-:-:S04]  /*ad70*/  IADD3.X R7, R14, -0x1, RZ, P2, !PT ;  /* 0xffffffff0e077810 */ /* 0x000fc800017fe4ff */
[----:B------:R-:W-:-:S13]  /*ad80*/  ISETP.GE.U32.AND.EX P0, PT, R7, RZ, PT, P0 ;  /* 0x000000ff0700720c */ /* 0x000fda0003f06100 */
[----:B------:R-:W-:Y:S05]  /*ad90*/  @!P0 BRA `(.L_x_4741) ;  /* 0x000011f000008947 */ /* 0x000fea0003800000 */
[----:B----45:R-:W-:Y:S01]  /*ada0*/  IMAD R7, R17, c[0x0][0x180], RZ ;  /* 0x0000600011077a24 */ /* 0x030fe200078e02ff */
[----:B------:R-:W-:Y:S01]  /*adb0*/  IADD3 R34, P0, -R9, c[0x0][0x170], RZ ;  /* 0x00005c0009227a10 */ /* 0x000fe20007f1e1ff */
[C---:B------:R-:W-:Y:S01]  /*adc0*/  IMAD.WIDE.U32 R10, R16.reuse, c[0x0][0x180], RZ ;  /* 0x00006000100a7a25 */ /* 0x040fe200078e00ff */
[----:B------:R-:W-:Y:S03]  /*add0*/  BSSY B1, `(.L_x_4741) ;  /* 0x000011b000017945 */ /* 0x000fe60003800000 */
[----:B-1----:R-:W-:Y:S01]  /*ade0*/  IMAD R23, R16, c[0x0][0x184], R7 ;  /* 0x0000610010177a24 */ /* 0x002fe200078e0207 */
        /* <DEDUP_REMOVED lines=19> */
.L_x_4744:
[C---:B------:R-:W-:Y:S01]  /*af20*/  LEA R10, P2, R8.reuse, c[0x0][0x188], 0x3 ;  /* 0x00006200080a7a11 */ /* 0x040fe200078418ff */
[----:B------:R-:W-:Y:S02]  /*af30*/  IMAD.MOV.U32 R20, RZ, RZ, R22 ;  /* 0x000000ffff147224 */ /* 0x000fe400078e0016 */
[----:B------:R-:W-:Y:S01]  /*af40*/  IMAD.MOV.U32 R21, RZ, RZ, R23 ;  /* 0x000000ffff157224 */ /* 0x000fe200078e0017 */
[----:B------:R-:W-:-:S05]  /*af50*/  LEA.HI.X R11, R8, c[0x0][0x18c], R37, 0x3, P2 ;  /* 0x00006300080b7a11 */ /* 0x000fca00010f1c25 */
[----:B------:R-:W4:Y:S04]  /*af60*/  LDG.E.64 R20, [R20.64] ;  /* 0x0000002414147981 */ /* 0x000f28000c1e1b00 */
[----:B---3--:R-:W4:Y:S01]  /*af70*/  LDG.E.64 R18, [R10.64] ;  /* 0x000000240a127981 */ /* 0x008f22000c1e1b00 */
[----:B------:R-:W-:-:S03]  /*af80*/  IADD3 R22, P2, R22, R14, RZ ;  /* 0x0000000e16167210 */ /* 0x000fc60007f5e0ff */
[----:B--2---:R-:W2:Y:S02]  /*af90*/  LDG.E.64 R24, [R10.64+0x8] ;  /* 0x000008240a187981 */ /* 0x004ea4000c1e1b00 */
[----:B------:R-:W-:Y:S01]  /*afa0*/  IMAD.X R23, R23, 0x1, R35, P2 ;  /* 0x0000000117177824 */ /* 0x000fe200010e0623 */
[----:B------:R-:W-:-:S04]  /*afb0*/  IADD3 R28, P2, R22, R14, RZ ;  /* 0x0000000e161c7210 */ /* 0x000fc80007f5e0ff */
[----:B------:R0:W2:Y:S01]  /*afc0*/  LDG.E.64 R26, [R22.64] ;  /* 0x00000024161a7981 */ /* 0x0000a2000c1e1b00 */
[----:B------:R-:W-:Y:S02]  /*afd0*/  IMAD.X R29, R23, 0x1, R35, P2 ;  /* 0x00000001171d7824 */ /* 0x000fe400010e0623 */
[-C--:B----4-:R-:W-:Y:S02]  /*afe0*/  IMAD R31, R21, R18.reuse, RZ ;  /* 0x00000012151f7224 */ /* 0x090fe400078e02ff */
[----:B------:R-:W-:-:S04]  /*aff0*/  IMAD.WIDE.U32 R12, R20, R18, R12 ;  /* 0x00000012140c7225 */ /* 0x000fc800078e000c */
[----:B------:R-:W-:Y:S02]  /*b000*/  IMAD R31, R20, R19, R31 ;  /* 0x00000013141f7224 */ /* 0x000fe400078e021f */
[----:B------:R-:W3:Y:S04]  /*b010*/  LDG.E.64 R18, [R10.64+0x10] ;  /* 0x000010240a127981 */ /* 0x000ee8000c1e1b00 */
[----:B------:R1:W3:Y:S01]  /*b020*/  LDG.E.64 R20, [R28.64] ;  /* 0x000000241c147981 */ /* 0x0002e2000c1e1b00 */
[----:B0-----:R-:W-:Y:S01]  /*b030*/  IADD3 R22, P2, R28, R14, RZ ;  /* 0x0000000e1c167210 */ /* 0x001fe20007f5e0ff */
[----:B--2---:R-:W-:Y:S02]  /*b040*/  IMAD R27, R27, R24, RZ ;  /* 0x000000181b1b7224 */ /* 0x004fe400078e02ff */
[----:B------:R-:W-:-:S02]  /*b050*/  IMAD.IADD R13, R13, 0x1, R31 ;  /* 0x000000010d0d7824 */ /* 0x000fc400078e021f */
[----:B------:R-:W-:Y:S02]  /*b060*/  IMAD.X R23, R29, 0x1, R35, P2 ;  /* 0x000000011d177824 */ /* 0x000fe400010e0623 */
[C---:B------:R-:W-:Y:S02]  /*b070*/  IMAD R31, R26.reuse, R25, R27 ;  /* 0x000000191a1f7224 */ /* 0x040fe400078e021b */
[----:B------:R-:W-:Y:S02]  /*b080*/  IMAD.WIDE.U32 R12, R26, R24, R12 ;  /* 0x000000181a0c7225 */ /* 0x000fe400078e000c */
[----:B------:R-:W2:Y:S01]  /*b090*/  LDG.E.64 R24, [R10.64+0x18] ;  /* 0x000018240a187981 */ /* 0x000ea2000c1e1b00 */
[----:B-1----:R-:W-:-:S03]  /*b0a0*/  IADD3 R28, P2, R22, R14, RZ ;  /* 0x0000000e161c7210 */ /* 0x002fc60007f5e0ff */
[----:B------:R-:W2:Y:S01]  /*b0b0*/  LDG.E.64 R26, [R22.64] ;  /* 0x00000024161a7981 */ /* 0x000ea2000c1e1b00 */
[----:B------:R-:W-:Y:S02]  /*b0c0*/  IMAD.IADD R13, R13, 0x1, R31 ;  /* 0x000000010d0d7824 */ /* 0x000fe400078e021f */
[----:B------:R-:W-:Y:S02]  /*b0d0*/  IMAD.X R29, R23, 0x1, R35, P2 ;  /* 0x00000001171d7824 */ /* 0x000fe400010e0623 */
[----:B---3--:R-:W-:-:S04]  /*b0e0*/  IMAD R21, R21, R18, RZ ;  /* 0x0000001215157224 */ /* 0x008fc800078e02ff */
[C---:B------:R-:W-:Y:S02]  /*b0f0*/  IMAD R31, R20.reuse, R19, R21 ;  /* 0x00000013141f7224 */ /* 0x040fe400078e0215 */
[----:B------:R-:W-:Y:S02]  /*b100*/  IMAD.WIDE.U32 R20, R20, R18, R12 ;  /* 0x0000001214147225 */ /* 0x000fe400078e000c */
[----:B------:R-:W3:Y:S04]  /*b110*/  LDG.E.64 R12, [R10.64+0x20] ;  /* 0x000020240a0c7981 */ /* 0x000ee8000c1e1b00 */
[----:B------:R0:W3:Y:S01]  /*b120*/  LDG.E.64 R18, [R28.64] ;  /* 0x000000241c127981 */ /* 0x0000e2000c1e1b00 */
[----:B------:R-:W-:Y:S01]  /*b130*/  IADD3 R30, P2, R28, R14, RZ ;  /* 0x0000000e1c1e7210 */ /* 0x000fe20007f5e0ff */
[----:B------:R-:W-:-:S02]  /*b140*/  IMAD.IADD R21, R21, 0x1, R31 ;  /* 0x0000000115157824 */ /* 0x000fc400078e021f */
[-C--:B--2---:R-:W-:Y:S02]  /*b150*/  IMAD R23, R27, R24.reuse, RZ ;  /* 0x000000181b177224 */ /* 0x084fe400078e02ff */
[----:B------:R-:W-:Y:S02]  /*b160*/  IMAD.X R31, R29, 0x1, R35, P2 ;  /* 0x000000011d1f7824 */ /* 0x000fe400010e0623 */
[C---:B------:R-:W-:Y:S02]  /*b170*/  IMAD R27, R26.reuse, R25, R23 ;  /* 0x000000191a1b7224 */ /* 0x040fe400078e0217 */
[----:B------:R-:W-:Y:S01]  /*b180*/  IMAD.WIDE.U32 R20, R26, R24, R20 ;  /* 0x000000181a147225 */ /* 0x000fe200078e0014 */
[----:B------:R-:W2:Y:S01]  /*b190*/  LDG.E.64 R22, [R10.64+0x28] ;  /* 0x000028240a167981 */ /* 0x000ea2000c1e1b00 */
[----:B0-----:R-:W-:-:S03]  /*b1a0*/  IADD3 R28, P2, R30, R14, RZ ;  /* 0x0000000e1e1c7210 */ /* 0x001fc60007f5e0ff */
        /* <DEDUP_REMOVED lines=13> */
[----:B------:R-:W-:Y:S02]  /*b280*/  IMAD.WIDE.U32 R12, R24, R22, R12 ;  /* 0x00000016180c7225 */ /* 0x000fe400078e000c */
[----:B------:R-:W2:Y:S01]  /*b290*/  LDG.E.64 R22, [R10.64+0x38] ;  /* 0x000038240a167981 */ /* 0x000ea2000c1e1b00 */
[----:B0-----:R-:W-:-:S03]  /*b2a0*/  IADD3 R28, P2, R26, R14, RZ ;  /* 0x0000000e1a1c7210 */ /* 0x001fc60007f5e0ff */
[----:B------:R0:W2:Y:S01]  /*b2b0*/  LDG.E.64 R24, [R26.64] ;  /* 0x000000241a187981 */ /* 0x0000a2000c1e1b00 */
[----:B------:R-:W-:Y:S02]  /*b2c0*/  IMAD.IADD R13, R13, 0x1, R31 ;  /* 0x000000010d0d7824 */ /* 0x000fe400078e021f */
[----:B------:R-:W-:Y:S02]  /*b2d0*/  IMAD.X R29, R27, 0x1, R35, P2 ;  /* 0x000000011b1d7824 */ /* 0x000fe400010e0623 */
[-C--:B---3--:R-:W-:Y:S02]  /*b2e0*/  IMAD R21, R21, R18.reuse, RZ ;  /* 0x0000001215157224 */ /* 0x088fe400078e02ff */
[----:B------:R-:W-:-:S04]  /*b2f0*/  IMAD.WIDE.U32 R12, R20, R18, R12 ;  /* 0x00000012140c7225 */ /* 0x000fc800078e000c */
[----:B------:R-:W-:Y:S02]  /*b300*/  IMAD R31, R20, R19, R21 ;  /* 0x00000013141f7224 */ /* 0x000fe400078e0215 */
[----:B------:R-:W3:Y:S04]  /*b310*/  LDG.E.64 R18, [R10.64+0x40] ;  /* 0x000040240a127981 */ /* 0x000ee8000c1e1b00 */
[----:B------:R-:W3:Y:S01]  /*b320*/  LDG.E.64 R20, [R28.64] ;  /* 0x000000241c147981 */ /* 0x000ee2000c1e1b00 */
[----:B0-----:R-:W-:Y:S01]  /*b330*/  IADD3 R26, P2, R28, R14, RZ ;  /* 0x0000000e1c1a7210 */ /* 0x001fe20007f5e0ff */
[----:B------:R-:W-:Y:S02]  /*b340*/  IMAD.IADD R13, R13, 0x1, R31 ;  /* 0x000000010d0d7824 */ /* 0x000fe400078e021f */
[----:B--2---:R-:W-:-:S02]  /*b350*/  IMAD R25, R25, R22, RZ ;  /* 0x0000001619197224 */ /* 0x004fc400078e02ff */
[----:B------:R-:W-:Y:S02]  /*b360*/  IMAD.X R27, R29, 0x1, R35, P2 ;  /* 0x000000011d1b7824 */ /* 0x000fe400010e0623 */
[C---:B------:R-:W-:Y:S02]  /*b370*/  IMAD R31, R24.reuse, R23, R25 ;  /* 0x00000017181f7224 */ /* 0x040fe400078e0219 */
[----:B------:R-:W-:Y:S02]  /*b380*/  IMAD.WIDE.U32 R12, R24, R22, R12 ;  /* 0x00000016180c7225 */ /* 0x000fe400078e000c */
[----:B------:R-:W2:Y:S01]  /*b390*/  LDG.E.64 R22, [R10.64+0x48] ;  /* 0x000048240a167981 */ /* 0x000ea2000c1e1b00 */
[----:B------:R-:W-:-:S03]  /*b3a0*/  IADD3 R30, P2, R26, R14, RZ ;  /* 0x0000000e1a1e7210 */ /* 0x000fc60007f5e0ff */
[----:B------:R-:W2:Y:S01]  /*b3b0*/  LDG.E.64 R24, [R26.64] ;  /* 0x000000241a187981 */ /* 0x000ea2000c1e1b00 */
[----:B------:R-:W-:Y:S02]  /*b3c0*/  IMAD.IADD R13, R13, 0x1, R31 ;  /* 0x000000010d0d7824 */ /* 0x000fe400078e021f */
[----:B------:R-:W-:Y:S02]  /*b3d0*/  IMAD.X R31, R27, 0x1, R35, P2 ;  /* 0x000000011b1f7824 */ /* 0x000fe400010e0623 */
[-C--:B---3--:R-:W-:Y:S02]  /*b3e0*/  IMAD R21, R21, R18.reuse, RZ ;  /* 0x0000001215157224 */ /* 0x088fe400078e02ff */
[----:B------:R-:W-:-:S04]  /*b3f0*/  IMAD.WIDE.U32 R12, R20, R18, R12 ;  /* 0x00000012140c7225 */ /* 0x000fc800078e000c */
[----:B------:R-:W-:Y:S02]  /*b400*/  IMAD R29, R20, R19, R21 ;  /* 0x00000013141d7224 */ /* 0x000fe400078e0215 */
[----:B------:R-:W3:Y:S04]  /*b410*/  LDG.E.64 R18, [R10.64+0x50] ;  /* 0x000050240a127981 */ /* 0x000ee8000c1e1b00 */
[----:B------:R-:W3:Y:S01]  /*b420*/  LDG.E.64 R20, [R30.64] ;  /* 0x000000241e147981 */ /* 0x000ee2000c1e1b00 */
[----:B------:R-:W-:Y:S01]  /*b430*/  IADD3 R28, P2, R30, R14, RZ ;  /* 0x0000000e1e1c7210 */ /* 0x000fe20007f5e0ff */
[----:B------:R-:W-:Y:S02]  /*b440*/  IMAD.IADD R13, R13, 0x1, R29 ;  /* 0x000000010d0d7824 */ /* 0x000fe400078e021d */
[----:B--2---:R-:W-:-:S02]  /*b450*/  IMAD R25, R25, R22, RZ ;  /* 0x0000001619197224 */ /* 0x004fc400078e02ff */
[----:B------:R-:W-:Y:S02]  /*b460*/  IMAD.X R29, R31, 0x1, R35, P2 ;  /* 0x000000011f1d7824 */ /* 0x000fe400010e0623 */
[C---:B------:R-:W-:Y:S02]  /*b470*/  IMAD R23, R24.reuse, R23, R25 ;  /* 0x0000001718177224 */ /* 0x040fe400078e0219 */
[----:B------:R-:W-:Y:S01]  /*b480*/  IMAD.WIDE.U32 R12, R24, R22, R12 ;  /* 0x00000016180c7225 */ /* 0x000fe200078e000c */
[----:B------:R0:W2:Y:S01]  /*b490*/  LDG.E.64 R26, [R28.64] ;  /* 0x000000241c1a7981 */ /* 0x0000a2000c1e1b00 */
[----:B------:R-:W-:-:S03]  /*b4a0*/  IADD3 R22, P2, R28, R14, RZ ;  /* 0x0000000e1c167210 */ /* 0x000fc60007f5e0ff */
[----:B------:R-:W2:Y:S01]  /*b4b0*/  LDG.E.64 R24, [R10.64+0x58] ;  /* 0x000058240a187981 */ /* 0x000ea2000c1e1b00 */
[----:B------:R-:W-:Y:S02]  /*b4c0*/  IMAD.IADD R13, R13, 0x1, R23 ;  /* 0x000000010d0d7824 */ /* 0x000fe400078e0217 */
[----:B------:R-:W-:Y:S02]  /*b4d0*/  IMAD.X R23, R29, 0x1, R35, P2 ;  /* 0x000000011d177824 */ /* 0x000fe400010e0623 */
[-C--:B---3--:R-:W-:Y:S02]  /*b4e0*/  IMAD R21, R21, R18.reuse, RZ ;  /* 0x0000001215157224 */ /* 0x088fe400078e02ff */
[----:B------:R-:W-:-:S04]  /*b4f0*/  IMAD.WIDE.U32 R12, R20, R18, R12 ;  /* 0x00000012140c7225 */ /* 0x000fc800078e000c */
[----:B------:R-:W-:Y:S02]  /*b500*/  IMAD R31, R20, R19, R21 ;  /* 0x00000013141f7224 */ /* 0x000fe400078e0215 */
[----:B------:R-:W3:Y:S04]  /*b510*/  LDG.E.64 R18, [R10.64+0x60] ;  /* 0x000060240a127981 */ /* 0x000ee8000c1e1b00 */
[----:B------:R1:W3:Y:S01]  /*b520*/  LDG.E.64 R20, [R22.64] ;  /* 0x0000002416147981 */ /* 0x0002e2000c1e1b00 */
[----:B0-----:R-:W-:Y:S01]  /*b530*/  IADD3 R28, P2, R22, R14, RZ ;  /* 0x0000000e161c7210 */ /* 0x001fe20007f5e0ff */
[----:B------:R-:W-:Y:S02]  /*b540*/  IMAD.IADD R13, R13, 0x1, R31 ;  /* 0x000000010d0d7824 */ /* 0x000fe400078e021f */
[----:B--2---:R-:W-:-:S02]  /*b550*/  IMAD R27, R27, R24, RZ ;  /* 0x000000181b1b7224 */ /* 0x004fc400078e02ff */
[----:B------:R-:W-:-:S04]  /*b560*/  IMAD.WIDE.U32 R12, R26, R24, R12 ;  /* 0x000000181a0c7225 */ /* 0x000fc800078e000c */
[----:B------:R-:W-:Y:S02]  /*b570*/  IMAD R27, R26, R25, R27 ;  /* 0x000000191a1b7224 */ /* 0x000fe400078e021b */
[----:B------:R-:W-:Y:S01]  /*b580*/  IMAD.X R29, R23, 0x1, R35, P2 ;  /* 0x00000001171d7824 */ /* 0x000fe200010e0623 */
[----:B------:R-:W-:Y:S01]  /*b590*/  IADD3 R32, P2, R28, R14, RZ ;  /* 0x0000000e1c207210 */ /* 0x000fe20007f5e0ff */
[----:B------:R-:W-:Y:S01]  /*b5a0*/  IMAD.IADD R13, R13, 0x1, R27 ;  /* 0x000000010d0d7824 */ /* 0x000fe200078e021b */
[----:B------:R-:W2:Y:S04]  /*b5b0*/  LDG.E.64 R24, [R10.64+0x68] ;  /* 0x000068240a187981 */ /* 0x000ea8000c1e1b00 */
[----:B------:R0:W2:Y:S01]  /*b5c0*/  LDG.E.64 R26, [R28.64] ;  /* 0x000000241c1a7981 */ /* 0x0000a2000c1e1b00 */
[----:B------:R-:W-:-:S05]  /*b5d0*/  IMAD.X R33, R29, 0x1, R35, P2 ;  /* 0x000000011d217824 */ /* 0x000fca00010e0623 */
[----:B-1----:R-:W4:Y:S04]  /*b5e0*/  LDG.E.64 R22, [R32.64] ;  /* 0x0000002420167981 */ /* 0x002f28000c1e1b00 */
[----:B0-----:R-:W5:Y:S01]  /*b5f0*/  LDG.E.64 R28, [R10.64+0x78] ;  /* 0x000078240a1c7981 */ /* 0x001f62000c1e1b00 */
[-C--:B---3--:R-:W-:Y:S02]  /*b600*/  IMAD R21, R21, R18.reuse, RZ ;  /* 0x0000001215157224 */ /* 0x088fe400078e02ff */
[----:B------:R-:W-:Y:S01]  /*b610*/  IMAD.WIDE.U32 R12, R20, R18, R12 ;  /* 0x00000012140c7225 */ /* 0x000fe200078e000c */
[----:B------:R-:W-:-:S03]  /*b620*/  IADD3 R18, P2, R32, R14, RZ ;  /* 0x0000000e20127210 */ /* 0x000fc60007f5e0ff */
[----:B------:R-:W-:Y:S02]  /*b630*/  IMAD R36, R20, R19, R21 ;  /* 0x0000001314247224 */ /* 0x000fe400078e0215 */
[----:B------:R-:W4:Y:S01]  /*b640*/  LDG.E.64 R20, [R10.64+0x70] ;  /* 0x000070240a147981 */ /* 0x000f22000c1e1b00 */
[----:B------:R-:W-:-:S05]  /*b650*/  IMAD.X R19, R33, 0x1, R35, P2 ;  /* 0x0000000121137824 */ /* 0x000fca00010e0623 */
[----:B------:R-:W5:Y:S01]  /*b660*/  LDG.E.64 R30, [R18.64] ;  /* 0x00000024121e7981 */ /* 0x000f62000c1e1b00 */
[----:B------:R-:W-:Y:S01]  /*b670*/  IMAD.IADD R13, R13, 0x1, R36 ;  /* 0x000000010d0d7824 */ /* 0x000fe200078e0224 */
[----:B------:R-:W-:Y:S01]  /*b680*/  IADD3 R34, P2, R34, -0x10, RZ ;  /* 0xfffffff022227810 */ /* 0x000fe20007f5e0ff */
[----:B--2---:R-:W-:-:S03]  /*b690*/  IMAD R27, R27, R24, RZ ;  /* 0x000000181b1b7224 */ /* 0x004fc600078e02ff */
[----:B------:R-:W-:Y:S01]  /*b6a0*/  IADD3.X R7, R7, -0x1, RZ, P2, !PT ;  /* 0xffffffff07077810 */ /* 0x000fe200017fe4ff */
[----:B------:R-:W-:Y:S01]  /*b6b0*/  IMAD.WIDE.U32 R12, R26, R24, R12 ;  /* 0x000000181a0c7225 */ /* 0x000fe200078e000c */
[----:B------:R-:W-:-:S03]  /*b6c0*/  ISETP.GT.U32.AND P2, PT, R34, 0xc, PT ;  /* 0x0000000c2200780c */ /* 0x000fc60003f44070 */
[----:B------:R-:W-:Y:S01]  /*b6d0*/  IMAD R27, R26, R25, R27 ;  /* 0x000000191a1b7224 */ /* 0x000fe200078e021b */
[----:B------:R-:W-:-:S03]  /*b6e0*/  ISETP.GT.AND.EX P2, PT, R7, RZ, PT, P2 ;  /* 0x000000ff0700720c */ /* 0x000fc60003f44320 */
[----:B------:R-:W-:Y:S01]  /*b6f0*/  IMAD.IADD R13, R13, 0x1, R27 ;  /* 0x000000010d0d7824 */ /* 0x000fe200078e021b */
[----:B------:R-:W-:-:S05]  /*b700*/  IADD3 R8, P4, R8, 0x10, RZ ;  /* 0x0000001008087810 */ /* 0x000fca0007f9e0ff */
[----:B------:R-:W-:Y:S02]  /*b710*/  IMAD.X R37, RZ, RZ, R37, P4 ;  /* 0x000000ffff257224 */ /* 0x000fe400020e0625 */
[-C--:B----4-:R-:W-:Y:S02]  /*b720*/  IMAD R23, R23, R20.reuse, RZ ;  /* 0x0000001417177224 */ /* 0x090fe400078e02ff */
[----:B------:R-:W-:-:S04]  /*b730*/  IMAD.WIDE.U32 R12, R22, R20, R12 ;  /* 0x00000014160c7225 */ /* 0x000fc800078e000c */
[----:B------:R-:W-:Y:S02]  /*b740*/  IMAD R23, R22, R21, R23 ;  /* 0x0000001516177224 */ /* 0x000fe400078e0217 */
[----:B-----5:R-:W-:Y:S02]  /*b750*/  IMAD R11, R31, R28, RZ ;  /* 0x0000001c1f0b7224 */ /* 0x020fe400078e02ff */
[----:B------:R-:W-:Y:S01]  /*b760*/  IMAD.IADD R13, R13, 0x1, R23 ;  /* 0x000000010d0d7824 */ /* 0x000fe200078e0217 */
[----:B------:R-:W-:Y:S01]  /*b770*/  IADD3 R22, P3, R18, R14, RZ ;  /* 0x0000000e12167210 */ /* 0x000fe20007f7e0ff */
[C---:B------:R-:W-:Y:S02]  /*b780*/  IMAD R11, R30.reuse, R29, R11 ;  /* 0x0000001d1e0b7224 */ /* 0x040fe400078e020b */
[----:B------:R-:W-:-:S04]  /*b790*/  IMAD.WIDE.U32 R12, R30, R28, R12 ;  /* 0x0000001c1e0c7225 */ /* 0x000fc800078e000c */
[----:B------:R-:W-:Y:S02]  /*b7a0*/  IMAD.IADD R13, R13, 0x1, R11 ;  /* 0x000000010d0d7824 */ /* 0x000fe400078e020b */
[----:B------:R-:W-:Y:S01]  /*b7b0*/  IMAD.X R23, R19, 0x1, R35, P3 ;  /* 0x0000000113177824 */ /* 0x000fe200018e0623 */
[----:B------:R-:W-:Y:S05]  /*b7c0*/  @P2 BRA `(.L_x_4744) ;  /* 0xfffff75000002947 */ /* 0x000fea000383ffff */
[----:B------:R-:W-:Y:S05]  /*b7d0*/  BSYNC B2 ;  /* 0x0000000000027941 */ /* 0x000fea0003800000 */
.L_x_4743:
[----:B------:R-:W-:Y:S01]  /*b7e0*/  ISETP.GT.U32.AND P2, PT, R34, 0x4, PT ;  /* 0x000000042200780c */ /* 0x000fe20003f44070 */
[----:B------:R-:W-:Y:S03]  /*b7f0*/  BSSY B2, `(.L_x_4745) ;  /* 0x000004c000027945 */ /* 0x000fe60003800000 */
[----:B------:R-:W-:-:S13]  /*b800*/  ISETP.GT.AND.EX P2, PT, R7, RZ, PT, P2 ;  /* 0x000000ff0700720c */ /* 0x000fda0003f44320 */
[----:B------:R-:W-:Y:S05]  /*b810*/  @!P2 BRA `(.L_x_4746) ;  /* 0x000004900000a947 */ /* 0x000fea0003800000 */
[C---:B------:R-:W-:Y:S01]  /*b820*/  LEA R26, P0, R8.reuse, c[0x0][0x188], 0x3 ;  /* 0x00006200081a7a11 */ /* 0x040fe200078018ff */
[----:B---3--:R-:W-:Y:S02]  /*b830*/  IMAD.MOV.U32 R18, RZ, RZ, R22 ;  /* 0x000000ffff127224 */ /* 0x008fe400078e0016 */
[----:B------:R-:W-:Y:S01]  /*b840*/  IMAD.MOV.U32 R19, RZ, RZ, R23 ;  /* 0x000000ffff137224 */ /* 0x000fe200078e0017 */
[----:B------:R-:W-:-:S05]  /*b850*/  LEA.HI.X R27, R8, c[0x0][0x18c], R37, 0x3, P0 ;  /* 0x00006300081b7a11 */ /* 0x000fca00000f1c25 */
[----:B------:R-:W3:Y:S04]  /*b860*/  LDG.E.64 R18, [R18.64] ;  /* 0x0000002412127981 */ /* 0x000ee8000c1e1b00 */
[----:B------:R-:W3:Y:S01]  /*b870*/  LDG.E.64 R10, [R26.64] ;  /* 0x000000241a0a7981 */ /* 0x000ee2000c1e1b00 */
[----:B------:R-:W-:-:S03]  /*b880*/  IADD3 R22, P0, R22, R14, RZ ;  /* 0x0000000e16167210 */ /* 0x000fc60007f1e0ff */
[----:B------:R-:W4:Y:S02]  /*b890*/  LDG.E.64 R20, [R26.64+0x8] ;  /* 0x000008241a147981 */ /* 0x000f24000c1e1b00 */
[----:B------:R-:W-:Y:S01]  /*b8a0*/  IMAD.X R23, R23, 0x1, R35, P0 ;  /* 0x0000000117177824 */ /* 0x000fe200000e0623 */
[----:B------:R-:W-:-:S04]  /*b8b0*/  IADD3 R28, P0, R22, R14, RZ ;  /* 0x0000000e161c7210 */ /* 0x000fc80007f1e0ff */
[----:B--2---:R0:W4:Y:S01]  /*b8c0*/  LDG.E.64 R24, [R22.64] ;  /* 0x0000002416187981 */ /* 0x004122000c1e1b00 */
[----:B------:R-:W-:Y:S02]  /*b8d0*/  IMAD.X R29, R23, 0x1, R35, P0 ;  /* 0x00000001171d7824 */ /* 0x000fe400000e0623 */
[-C--:B---3--:R-:W-:Y:S02]  /*b8e0*/  IMAD R31, R19, R10.reuse, RZ ;  /* 0x0000000a131f7224 */ /* 0x088fe400078e02ff */
[----:B------:R-:W-:-:S04]  /*b8f0*/  IMAD.WIDE.U32 R12, R18, R10, R12 ;  /* 0x0000000a120c7225 */ /* 0x000fc800078e000c */
[----:B------:R-:W-:Y:S02]  /*b900*/  IMAD R31, R18, R11, R31 ;  /* 0x0000000b121f7224 */ /* 0x000fe400078e021f */
[----:B------:R-:W2:Y:S04]  /*b910*/  LDG.E.64 R10, [R26.64+0x10] ;  /* 0x000010241a0a7981 */ /* 0x000ea8000c1e1b00 */
[----:B------:R1:W2:Y:S01]  /*b920*/  LDG.E.64 R18, [R28.64] ;  /* 0x000000241c127981 */ /* 0x0002a2000c1e1b00 */
[----:B0-----:R-:W-:Y:S01]  /*b930*/  IADD3 R22, P0, R28, R14, RZ ;  /* 0x0000000e1c167210 */ /* 0x001fe20007f1e0ff */
[----:B----4-:R-:W-:Y:S02]  /*b940*/  IMAD R25, R25, R20, RZ ;  /* 0x0000001419197224 */ /* 0x010fe400078e02ff */
[----:B------:R-:W-:-:S02]  /*b950*/  IMAD.IADD R13, R13, 0x1, R31 ;  /* 0x000000010d0d7824 */ /* 0x000fc400078e021f */
[C---:B------:R-:W-:Y:S02]  /*b960*/  IMAD R21, R24.reuse, R21, R25 ;  /* 0x0000001518157224 */ /* 0x040fe400078e0219 */
[----:B------:R-:W-:Y:S02]  /*b970*/  IMAD.X R23, R29, 0x1, R35, P0 ;  /* 0x000000011d177824 */ /* 0x000fe400000e0623 */
[----:B------:R-:W-:Y:S01]  /*b980*/  IMAD.WIDE.U32 R24, R24, R20, R12 ;  /* 0x0000001418187225 */ /* 0x000fe200078e000c */
[----:B-1----:R-:W-:Y:S01]  /*b990*/  IADD3 R28, P0, R22, R14, RZ ;  /* 0x0000000e161c7210 */ /* 0x002fe20007f1e0ff */
[----:B------:R-:W3:Y:S02]  /*b9a0*/  LDG.E.64 R12, [R26.64+0x18] ;  /* 0x000018241a0c7981 */ /* 0x000ee4000c1e1b00 */
[----:B------:R-:W-:Y:S02]  /*b9b0*/  IMAD.IADD R25, R25, 0x1, R21 ;  /* 0x0000000119197824 */ /* 0x000fe400078e0215 */
[----:B------:R-:W3:Y:S01]  /*b9c0*/  LDG.E.64 R20, [R22.64] ;  /* 0x0000002416147981 */ /* 0x000ee2000c1e1b00 */
[----:B------:R-:W-:-:S02]  /*b9d0*/  IMAD.X R29, R23, 0x1, R35, P0 ;  /* 0x00000001171d7824 */ /* 0x000fc400000e0623 */
[-C--:B--2---:R-:W-:Y:S02]  /*b9e0*/  IMAD R19, R19, R10.reuse, RZ ;  /* 0x0000000a13137224 */ /* 0x084fe400078e02ff */
[----:B------:R-:W-:-:S04]  /*b9f0*/  IMAD.WIDE.U32 R24, R18, R10, R24 ;  /* 0x0000000a12187225 */ /* 0x000fc800078e0018 */
[----:B------:R-:W-:Y:S02]  /*ba00*/  IMAD R31, R18, R11, R19 ;  /* 0x0000000b121f7224 */ /* 0x000fe400078e0213 */
[----:B------:R-:W2:Y:S04]  /*ba10*/  LDG.E.64 R10, [R26.64+0x20] ;  /* 0x000020241a0a7981 */ /* 0x000ea8000c1e1b00 */
[----:B------:R0:W2:Y:S01]  /*ba20*/  LDG.E.64 R18, [R28.64] ;  /* 0x000000241c127981 */ /* 0x0000a2000c1e1b00 */
[----:B------:R-:W-:Y:S01]  /*ba30*/  IADD3 R30, P0, R28, R14, RZ ;  /* 0x0000000e1c1e7210 */ /* 0x000fe20007f1e0ff */
[----:B------:R-:W-:Y:S02]  /*ba40*/  IMAD.IADD R25, R25, 0x1, R31 ;  /* 0x0000000119197824 */ /* 0x000fe400078e021f */
[----:B---3--:R-:W-:-:S02]  /*ba50*/  IMAD R21, R21, R12, RZ ;  /* 0x0000000c15157224 */ /* 0x008fc400078e02ff */
[----:B------:R-:W-:Y:S02]  /*ba60*/  IMAD.X R31, R29, 0x1, R35, P0 ;  /* 0x000000011d1f7824 */ /* 0x000fe400000e0623 */
[C---:B------:R-:W-:Y:S02]  /*ba70*/  IMAD R21, R20.reuse, R13, R21 ;  /* 0x0000000d14157224 */ /* 0x040fe400078e0215 */
[----:B------:R-:W-:Y:S01]  /*ba80*/  IMAD.WIDE.U32 R24, R20, R12, R24 ;  /* 0x0000000c14187225 */ /* 0x000fe200078e0018 */
[----:B0-----:R-:W-:Y:S01]  /*ba90*/  IADD3 R28, P0, R30, R14, RZ ;  /* 0x0000000e1e1c7210 */ /* 0x001fe20007f1e0ff */
[----:B------:R-:W3:Y:S02]  /*baa0*/  LDG.E.64 R12, [R26.64+0x28] ;  /* 0x000028241a0c7981 */ /* 0x000ee4000c1e1b00 */
[----:B------:R-:W-:Y:S02]  /*bab0*/  IMAD.IADD R25, R25, 0x1, R21 ;  /* 0x0000000119197824 */ /* 0x000fe400078e0215 */
[----:B------:R0:W3:Y:S01]  /*bac0*/  LDG.E.64 R22, [R30.64] ;  /* 0x000000241e167981 */ /* 0x0000e2000c1e1b00 */
[----:B------:R-:W-:-:S03]  /*bad0*/  IMAD.X R29, R31, 0x1, R35, P0 ;  /* 0x000000011f1d7824 */ /* 0x000fc600000e0623 */
[----:B------:R-:W4:Y:S04]  /*bae0*/  LDG.E.64 R20, [R26.64+0x30] ;  /* 0x000030241a147981 */ /* 0x000f28000c1e1b00 */
[----:B0-----:R-:W5:Y:S01]  /*baf0*/  LDG.E.64 R30, [R26.64+0x38] ;  /* 0x000038241a1e7981 */ /* 0x001f62000c1e1b00 */
[-C--:B--2---:R-:W-:Y:S02]  /*bb00*/  IMAD R19, R19, R10.reuse, RZ ;  /* 0x0000000a13137224 */ /* 0x084fe400078e02ff */
[----:B------:R-:W-:Y:S01]  /*bb10*/  IMAD.WIDE.U32 R24, R18, R10, R24 ;  /* 0x0000000a12187225 */ /* 0x000fe200078e0018 */
[----:B------:R-:W-:-:S03]  /*bb20*/  IADD3 R10, P0, R28, R14, RZ ;  /* 0x0000000e1c0a7210 */ /* 0x000fc60007f1e0ff */
[----:B------:R-:W-:Y:S02]  /*bb30*/  IMAD R36, R18, R11, R19 ;  /* 0x0000000b12247224 */ /* 0x000fe400078e0213 */
[----:B------:R-:W4:Y:S01]  /*bb40*/  LDG.E.64 R18, [R28.64] ;  /* 0x000000241c127981 */ /* 0x000f22000c1e1b00 */
[----:B------:R-:W-:-:S05]  /*bb50*/  IMAD.X R11, R29, 0x1, R35, P0 ;  /* 0x000000011d0b7824 */ /* 0x000fca00000e0623 */
[----:B------:R-:W5:Y:S01]  /*bb60*/  LDG.E.64 R32, [R10.64] ;  /* 0x000000240a207981 */ /* 0x000f62000c1e1b00 */
[----:B------:R-:W-:Y:S02]  /*bb70*/  IMAD.IADD R25, R25, 0x1, R36 ;  /* 0x0000000119197824 */ /* 0x000fe400078e0224 */
[----:B---3--:R-:W-:-:S04]  /*bb80*/  IMAD R23, R23, R12, RZ ;  /* 0x0000000c17177224 */ /* 0x008fc800078e02ff */
[C---:B------:R-:W-:Y:S02]  /*bb90*/  IMAD R23, R22.reuse, R13, R23 ;  /* 0x0000000d16177224 */ /* 0x040fe400078e0217 */
[----:B------:R-:W-:-:S04]  /*bba0*/  IMAD.WIDE.U32 R12, R22, R12, R24 ;  /* 0x0000000c160c7225 */ /* 0x000fc800078e0018 */
[----:B------:R-:W-:Y:S01]  /*bbb0*/  IMAD.IADD R13, R13, 0x1, R23 ;  /* 0x000000010d0d7824 */ /* 0x000fe200078e0217 */
[----:B------:R-:W-:Y:S02]  /*bbc0*/  IADD3 R8, P3, R8, 0x8, RZ ;  /* 0x0000000808087810 */ /* 0x000fe40007f7e0ff */
[----:B------:R-:W-:Y:S02]  /*bbd0*/  IADD3 R22, P2, R10, R14, RZ ;  /* 0x0000000e0a167210 */ /* 0x000fe40007f5e0ff */
[----:B------:R-:W-:Y:S01]  /*bbe0*/  IADD3 R34, P4, R34, -0x8, RZ ;  /* 0xfffffff822227810 */ /* 0x000fe20007f9e0ff */
[----:B------:R-:W-:Y:S01]  /*bbf0*/  IMAD.X R37, RZ, RZ, R37, P3 ;  /* 0x000000ffff257224 */ /* 0x000fe200018e0625 */
[----:B------:R-:W-:Y:S01]  /*bc00*/  PLOP3.LUT P0, PT, PT, PT, PT, 0x8, 0x0 ;  /* 0x000000000000781c */ /* 0x000fe20003f0e170 */
[----:B------:R-:W-:Y:S01]  /*bc10*/  IMAD.X R23, R11, 0x1, R35, P2 ;  /* 0x000000010b177824 */ /* 0x000fe200010e0623 */
[----:B------:R-:W-:Y:S01]  /*bc20*/  IADD3.X R7, R7, -0x1, RZ, P4, !PT ;  /* 0xffffffff07077810 */ /* 0x000fe200027fe4ff */
[----:B----4-:R-:W-:-:S02]  /*bc30*/  IMAD R19, R19, R20, RZ ;  /* 0x0000001413137224 */ /* 0x010fc400078e02ff */
[----:B------:R-:W-:-:S04]  /*bc40*/  IMAD.WIDE.U32 R12, R18, R20, R12 ;  /* 0x00000014120c7225 */ /* 0x000fc800078e000c */
[----:B------:R-:W-:Y:S02]  /*bc50*/  IMAD R19, R18, R21, R19 ;  /* 0x0000001512137224 */ /* 0x000fe400078e0213 */
[-C--:B-----5:R-:W-:Y:S02]  /*bc60*/  IMAD R21, R33, R30.reuse, RZ ;  /* 0x0000001e21157224 */ /* 0x0a0fe400078e02ff */
[----:B------:R-:W-:Y:S02]  /*bc70*/  IMAD.IADD R13, R13, 0x1, R19 ;  /* 0x000000010d0d7824 */ /* 0x000fe400078e0213 */
[C---:B------:R-:W-:Y:S02]  /*bc80*/  IMAD R21, R32.reuse, R31, R21 ;  /* 0x0000001f20157224 */ /* 0x040fe400078e0215 */
[----:B------:R-:W-:-:S04]  /*bc90*/  IMAD.WIDE.U32 R12, R32, R30, R12 ;  /* 0x0000001e200c7225 */ /* 0x000fc800078e000c */
[----:B------:R-:W-:Y:S02]  /*bca0*/  IMAD.IADD R13, R13, 0x1, R21 ;  /* 0x000000010d0d7824 */ /* 0x000fe400078e0215 */
.L_x_4746:
[----:B------:R-:W-:Y:S05]  /*bcb0*/  BSYNC B2 ;  /* 0x0000000000027941 */ /* 0x000fea0003800000 */
.L_x_4745:
[----:B------:R-:W-:-:S04]  /*bcc0*/  ISETP.NE.U32.AND P2, PT, R34, RZ, PT ;  /* 0x000000ff2200720c */ /* 0x000fc80003f45070 */
[----:B------:R-:W-:-:S13]  /*bcd0*/  ISETP.NE.OR.EX P0, PT, R7, RZ, P0, P2 ;  /* 0x000000ff0700720c */ /* 0x000fda0000705720 */
[----:B------:R-:W-:Y:S05]  /*bce0*/  @!P0 BRA `(.L_x_4747) ;  /* 0x0000029000008947 */ /* 0x000fea0003800000 */
.L_x_4742:
[C---:B------:R-:W-:Y:S01]  /*bcf0*/  LEA R20, P0, R8.reuse, c[0x0][0x188], 0x3 ;  /* 0x0000620008147a11 */ /* 0x040fe200078018ff */
[----:B------:R0:W4:Y:S03]  /*bd00*/  LDG.E.64 R28, [R22.64] ;  /* 0x00000024161c7981 */ /* 0x000126000c1e1b00 */
[----:B------:R-:W-:-:S05]  /*bd10*/  LEA.HI.X R21, R8, c[0x0][0x18c], R37, 0x3, P0 ;  /* 0x0000630008157a11 */ /* 0x000fca00000f1c25 */
[----:B------:R-:W4:Y:S01]  /*bd20*/  LDG.E.64 R26, [R20.64] ;  /* 0x00000024141a7981 */ /* 0x000f22000c1e1b00 */
[----:B------:R-:W-:-:S05]  /*bd30*/  IADD3 R10, P0, R22, R14, RZ ;  /* 0x0000000e160a7210 */ /* 0x000fca0007f1e0ff */
[--C-:B------:R-:W-:Y:S01]  /*bd40*/  IMAD.X R11, R23, 0x1, R35.reuse, P0 ;  /* 0x00000001170b7824 */ /* 0x100fe200000e0623 */
[----:B---3--:R-:W-:Y:S01]  /*bd50*/  IADD3 R18, P0, R10, R14, RZ ;  /* 0x0000000e0a127210 */ /* 0x008fe20007f1e0ff */
[----:B0-----:R-:W3:Y:S04]  /*bd60*/  LDG.E.64 R22, [R20.64+0x8] ;  /* 0x0000082414167981 */ /* 0x001ee8000c1e1b00 */
[----:B--2---:R0:W3:Y:S01]  /*bd70*/  LDG.E.64 R24, [R10.64] ;  /* 0x000000240a187981 */ /* 0x0040e2000c1e1b00 */
[----:B------:R-:W-:-:S05]  /*bd80*/  IMAD.X R19, R11, 0x1, R35, P0 ;  /* 0x000000010b137824 */ /* 0x000fca00000e0623 */
[----:B------:R-:W2:Y:S04]  /*bd90*/  LDG.E.64 R30, [R18.64] ;  /* 0x00000024121e7981 */ /* 0x000ea8000c1e1b00 */
[----:B0-----:R-:W5:Y:S01]  /*bda0*/  LDG.E.64 R10, [R20.64+0x18] ;  /* 0x00001824140a7981 */ /* 0x001f62000c1e1b00 */
[-C--:B----4-:R-:W-:Y:S02]  /*bdb0*/  IMAD R29, R29, R26.reuse, RZ ;  /* 0x0000001a1d1d7224 */ /* 0x090fe400078e02ff */
[----:B------:R-:W-:Y:S01]  /*bdc0*/  IMAD.WIDE.U32 R12, R28, R26, R12 ;  /* 0x0000001a1c0c7225 */ /* 0x000fe200078e000c */
[----:B------:R-:W-:-:S03]  /*bdd0*/  IADD3 R26, P0, R18, R14, RZ ;  /* 0x0000000e121a7210 */ /* 0x000fc60007f1e0ff */
[----:B------:R-:W-:Y:S02]  /*bde0*/  IMAD R36, R28, R27, R29 ;  /* 0x0000001b1c247224 */ /* 0x000fe400078e021d */
[----:B------:R-:W2:Y:S01]  /*bdf0*/  LDG.E.64 R28, [R20.64+0x10] ;  /* 0x00001024141c7981 */ /* 0x000ea2000c1e1b00 */
[----:B------:R-:W-:-:S05]  /*be00*/  IMAD.X R27, R19, 0x1, R35, P0 ;  /* 0x00000001131b7824 */ /* 0x000fca00000e0623 */
[----:B------:R-:W5:Y:S01]  /*be10*/  LDG.E.64 R32, [R26.64] ;  /* 0x000000241a207981 */ /* 0x000f62000c1e1b00 */
[----:B------:R-:W-:Y:S01]  /*be20*/  IMAD.IADD R13, R13, 0x1, R36 ;  /* 0x000000010d0d7824 */ /* 0x000fe200078e0224 */
[----:B------:R-:W-:Y:S01]  /*be30*/  IADD3 R34, P0, R34, -0x4, RZ ;  /* 0xfffffffc22227810 */ /* 0x000fe20007f1e0ff */
[-C--:B---3--:R-:W-:Y:S02]  /*be40*/  IMAD R25, R25, R22.reuse, RZ ;  /* 0x0000001619197224 */ /* 0x088fe400078e02ff */
[----:B------:R-:W-:Y:S01]  /*be50*/  IMAD.WIDE.U32 R12, R24, R22, R12 ;  /* 0x00000016180c7225 */ /* 0x000fe200078e000c */
[----:B------:R-:W-:-:S03]  /*be60*/  IADD3.X R7, R7, -0x1, RZ, P0, !PT ;  /* 0xffffffff07077810 */ /* 0x000fc600007fe4ff */
[----:B------:R-:W-:Y:S01]  /*be70*/  IMAD R25, R24, R23, R25 ;  /* 0x0000001718197224 */ /* 0x000fe200078e0219 */
[----:B------:R-:W-:-:S03]  /*be80*/  ISETP.NE.U32.AND P0, PT, R34, RZ, PT ;  /* 0x000000ff2200720c */ /* 0x000fc60003f05070 */
[----:B------:R-:W-:Y:S01]  /*be90*/  IMAD.IADD R13, R13, 0x1, R25 ;  /* 0x000000010d0d7824 */ /* 0x000fe200078e0219 */
[----:B------:R-:W-:Y:S02]  /*bea0*/  ISETP.NE.AND.EX P0, PT, R7, RZ, PT, P0 ;  /* 0x000000ff0700720c */ /* 0x000fe40003f05300 */
[----:B------:R-:W-:Y:S02]  /*beb0*/  IADD3 R8, P2, R8, 0x4, RZ ;  /* 0x0000000408087810 */ /* 0x000fe40007f5e0ff */
[----:B------:R-:W-:-:S03]  /*bec0*/  IADD3 R22, P3, R26, R14, RZ ;  /* 0x0000000e1a167210 */ /* 0x000fc60007f7e0ff */
[----:B------:R-:W-:Y:S02]  /*bed0*/  IMAD.X R37, RZ, RZ, R37, P2 ;  /* 0x000000ffff257224 */ /* 0x000fe400010e0625 */
[----:B------:R-:W-:Y:S02]  /*bee0*/  IMAD.X R23, R27, 0x1, R35, P3 ;  /* 0x000000011b177824 */ /* 0x000fe400018e0623 */
[-C--:B--2---:R-:W-:Y:S02]  /*bef0*/  IMAD R19, R31, R28.reuse, RZ ;  /* 0x0000001c1f137224 */ /* 0x084fe400078e02ff */
[----:B------:R-:W-:-:S04]  /*bf00*/  IMAD.WIDE.U32 R12, R30, R28, R12 ;  /* 0x0000001c1e0c7225 */ /* 0x000fc800078e000c */
[----:B------:R-:W-:-:S04]  /*bf10*/  IMAD R19, R30, R29, R19 ;  /* 0x0000001d1e137224 */ /* 0x000fc800078e0213 */
[----:B------:R-:W-:Y:S02]  /*bf20*/  IMAD.IADD R13, R13, 0x1, R19 ;  /* 0x000000010d0d7824 */ /* 0x000fe400078e0213 */
[-C--:B-----5:R-:W-:Y:S02]  /*bf30*/  IMAD R19, R33, R10.reuse, RZ ;  /* 0x0000000a21137224 */ /* 0x0a0fe400078e02ff */
[----:B------:R-:W-:-:S04]  /*bf40*/  IMAD.WIDE.U32 R12, R32, R10, R12 ;  /* 0x0000000a200c7225 */ /* 0x000fc800078e000c */
[----:B------:R-:W-:-:S04]  /*bf50*/  IMAD R19, R32, R11, R19 ;  /* 0x0000000b20137224 */ /* 0x000fc800078e0213 */
[----:B------:R-:W-:Y:S01]  /*bf60*/  IMAD.IADD R13, R13, 0x1, R19 ;  /* 0x000000010d0d7824 */ /* 0x000fe200078e0213 */
[----:B------:R-:W-:Y:S05]  /*bf70*/  @P0 BRA `(.L_x_4742) ;  /* 0xfffffd7000000947 */ /* 0x000fea000383ffff */
.L_x_4747:
[----:B------:R-:W-:Y:S05]  /*bf80*/  BSYNC B1 ;  /* 0x0000000000017941 */ /* 0x000fea0003800000 */
.L_x_4741:
[----:B------:R-:W-:-:S04]  /*bf90*/  ISETP.NE.U32.AND P0, PT, R9, RZ, PT ;  /* 0x000000ff0900720c */ /* 0x000fc80003f05070 */
[----:B------:R-:W-:-:S13]  /*bfa0*/  ISETP.NE.AND.EX P0, PT, RZ, RZ, PT, P0 ;  /* 0x000000ffff00720c */ /* 0x000fda0003f05300 */
[----:B------:R-:W-:Y:S05]  /*bfb0*/  @!P0 BRA `(.L_x_4740) ;  /* 0x000002b000008947 */ /* 0x000fea0003800000 */
[----:B----45:R-:W-:Y:S01]  /*bfc0*/  IMAD R7, R17, c[0x0][0x180], RZ ;  /* 0x0000600011077a24 */ /* 0x030fe200078e02ff */
[----:B------:R-:W-:Y:S01]  /*bfd0*/  LEA R10, P0, R8, c[0x0][0x188], 0x3 ;  /* 0x00006200080a7a11 */ /* 0x000fe200078018ff */
[----:B---3--:R-:W-:-:S04]  /*bfe0*/  IMAD.WIDE.U32 R18, R16, c[0x0][0x180], RZ ;  /* 0x0000600010127a25 */ /* 0x008fc800078e00ff */
[----:B------:R-:W-:Y:S02]  /*bff0*/  IMAD R11, R16, c[0x0][0x184], R7 ;  /* 0x00006100100b7a24 */ /* 0x000fe400078e0207 */
[----:B------:R-:W-:Y:S02]  /*c000*/  IMAD R7, R37, c[0x0][0x190], RZ ;  /* 0x0000640025077a24 */ /* 0x000fe400078e02ff */
[----:B------:R-:W-:Y:S01]  /*c010*/  IMAD.IADD R19, R19, 0x1, R11 ;  /* 0x0000000113137824 */ /* 0x000fe200078e020b */
[C---:B------:R-:W-:Y:S01]  /*c020*/  LEA.HI.X R11, R8.reuse, c[0x0][0x18c], R37, 0x3, P0 ;  /* 0x00006300080b7a11 */ /* 0x040fe200000f1c25 */
[C---:B------:R-:W-:Y:S02]  /*c030*/  IMAD R7, R8.reuse, c[0x0][0x194], R7 ;  /* 0x0000650008077a24 */ /* 0x040fe400078e0207 */
[----:B------:R-:W-:Y:S02]  /*c040*/  IMAD.WIDE.U32 R18, R8, c[0x0][0x190], R18 ;  /* 0x0000640008127a25 */ /* 0x000fe400078e0012 */
[----:B------:R-:W3:Y:S02]  /*c050*/  LDG.E.64 R20, [R10.64] ;  /* 0x000000240a147981 */ /* 0x000ee4000c1e1b00 */
[----:B------:R-:W-:Y:S01]  /*c060*/  IMAD.IADD R7, R19, 0x1, R7 ;  /* 0x0000000113077824 */ /* 0x000fe200078e0207 */
[----:B------:R-:W-:-:S04]  /*c070*/  LEA R14, P2, R18, c[0x0][0x178], 0x3 ;  /* 0x00005e00120e7a11 */ /* 0x000fc800078418ff */
[----:B------:R-:W-:-:S05]  /*c080*/  LEA.HI.X R15, R18, c[0x0][0x17c], R7, 0x3, P2 ;  /* 0x00005f00120f7a11 */ /* 0x000fca00010f1c07 */
[----:B------:R-:W3:Y:S01]  /*c090*/  LDG.E.64 R18, [R14.64] ;  /* 0x000000240e127981 */ /* 0x000ee2000c1e1b00 */
[----:B------:R-:W-:-:S04]  /*c0a0*/  ISETP.NE.U32.AND P0, PT, R9, 0x1, PT ;  /* 0x000000010900780c */ /* 0x000fc80003f05070 */
[----:B------:R-:W-:Y:S01]  /*c0b0*/  ISETP.NE.AND.EX P0, PT, RZ, RZ, PT, P0 ;  /* 0x000000ffff00720c */ /* 0x000fe20003f05300 */
[-C--:B---3--:R-:W-:Y:S02]  /*c0c0*/  IMAD R7, R19, R20.reuse, RZ ;  /* 0x0000001413077224 */ /* 0x088fe400078e02ff */
[----:B------:R-:W-:-:S04]  /*c0d0*/  IMAD.WIDE.U32 R12, R18, R20, R12 ;  /* 0x00000014120c7225 */ /* 0x000fc800078e000c */
[----:B------:R-:W-:-:S04]  /*c0e0*/  IMAD R7, R18, R21, R7 ;  /* 0x0000001512077224 */ /* 0x000fc800078e0207 */
[----:B------:R-:W-:Y:S02]  /*c0f0*/  IMAD.IADD R13, R13, 0x1, R7 ;  /* 0x000000010d0d7824 */ /* 0x000fe400078e0207 */
[----:B------:R-:W-:Y:S05]  /*c100*/  @!P0 BRA `(.L_x_4740) ;  /* 0x0000016000008947 */ /* 0x000fea0003800000 */
[----:B------:R-:W-:Y:S01]  /*c110*/  ISETP.NE.U32.AND P0, PT, R9, 0x2, PT ;  /* 0x000000020900780c */ /* 0x000fe20003f05070 */
[----:B-1----:R-:W-:-:S03]  /*c120*/  IMAD.MOV.U32 R23, RZ, RZ, c[0x0][0x190] ;  /* 0x00006400ff177624 */ /* 0x002fc600078e00ff */
[----:B------:R-:W-:Y:S01]  /*c130*/  ISETP.NE.AND.EX P0, PT, RZ, RZ, PT, P0 ;  /* 0x000000ffff00720c */ /* 0x000fe20003f05300 */
[C---:B------:R-:W-:Y:S01]  /*c140*/  IMAD.SHL.U32 R19, R23.reuse, 0x8, RZ ;  /* 0x0000000817137824 */ /* 0x040fe200078e00ff */
[----:B------:R-:W-:Y:S02]  /*c150*/  SHF.L.U64.HI R23, R23, R6, c[0x0][0x194] ;  /* 0x0000650017177619 */ /* 0x000fe40000010206 */
[----:B------:R-:W3:Y:S02]  /*c160*/  LDG.E.64 R6, [R10.64+0x8] ;  /* 0x000008240a067981 */ /* 0x000ee4000c1e1b00 */
[----:B------:R-:W-:-:S05]  /*c170*/  IADD3 R20, P2, R19, R14, RZ ;  /* 0x0000000e13147210 */ /* 0x000fca0007f5e0ff */
[----:B------:R-:W-:Y:S02]  /*c180*/  IMAD.X R21, R23, 0x1, R15, P2 ;  /* 0x0000000117157824 */ /* 0x000fe400010e060f */
[----:B------:R-:W-:Y:S01]  /*c190*/  @P0 IADD3 R18, P2, R20, R19, RZ ;  /* 0x0000001314120210 */ /* 0x000fe20007f5e0ff */
[----:B------:R-:W4:Y:S04]  /*c1a0*/  @P0 LDG.E.64 R14, [R10.64+0x10] ;  /* 0x000010240a0e0981 */ /* 0x000f28000c1e1b00 */
[----:B------:R-:W3:Y:S01]  /*c1b0*/  LDG.E.64 R8, [R20.64] ;  /* 0x0000002414087981 */ /* 0x000ee2000c1e1b00 */
[----:B------:R-:W-:-:S06]  /*c1c0*/  @P0 IMAD.X R19, R21, 0x1, R23, P2 ;  /* 0x0000000115130824 */ /* 0x000fcc00010e0617 */
[----:B------:R-:W4:Y:S01]  /*c1d0*/  @P0 LDG.E.64 R18, [R18.64] ;  /* 0x0000002412120981 */ /* 0x000f22000c1e1b00 */
[-C--:B---3--:R-:W-:Y:S02]  /*c1e0*/  IMAD R9, R9, R6.reuse, RZ ;  /* 0x0000000609097224 */ /* 0x088fe400078e02ff */
[----:B------:R-:W-:-:S04]  /*c1f0*/  IMAD.WIDE.U32 R12, R8, R6, R12 ;  /* 0x00000006080c7225 */ /* 0x000fc800078e000c */
[----:B------:R-:W-:Y:S02]  /*c200*/  IMAD R9, R8, R7, R9 ;  /* 0x0000000708097224 */ /* 0x000fe400078e0209 */
[-C--:B----4-:R-:W-:Y:S02]  /*c210*/  @P0 IMAD R7, R19, R14.reuse, RZ ;  /* 0x0000000e13070224 */ /* 0x090fe400078e02ff */
[----:B------:R-:W-:Y:S02]  /*c220*/  IMAD.IADD R13, R13, 0x1, R9 ;  /* 0x000000010d0d7824 */ /* 0x000fe400078e0209 */
[C---:B------:R-:W-:Y:S02]  /*c230*/  @P0 IMAD R7, R18.reuse, R15, R7 ;  /* 0x0000000f12070224 */ /* 0x040fe400078e0207 */
[----:B------:R-:W-:-:S04]  /*c240*/  @P0 IMAD.WIDE.U32 R14, R18, R14, R12 ;  /* 0x0000000e120e0225 */ /* 0x000fc800078e000c */
[----:B------:R-:W-:Y:S02]  /*c250*/  @P0 IMAD.IADD R13, R15, 0x1, R7 ;  /* 0x000000010f0d0824 */ /* 0x000fe400078e0207 */
[----:B------:R-:W-:Y:S02]  /*c260*/  @P0 IMAD.MOV.U32 R12, RZ, RZ, R14 ;  /* 0x000000ffff0c0224 */ /* 0x000fe400078e000e */
.L_x_4740:
[----:B------:R-:W-:Y:S01]  /*c270*/  ISETP.GE.U32.AND P0, PT, R5, 0x1, PT ;  /* 0x000000010500780c */ /* 0x000fe20003f06070 */
[----:B------:R-:W-:Y:S01]  /*c280*/  IMAD.MOV.U32 R8, RZ, RZ, c[0x0][0x198] ;  /* 0x00006600ff087624 */ /* 0x000fe200078e00ff */
[C---:B----45:R-:W-:Y:S01]  /*c290*/  SHF.L.U64.HI R15, R16.reuse, 0x3, R17 ;  /* 0x00000003100f7819 */ /* 0x070fe20000010211 */
[----:B------:R-:W-:Y:S01]  /*c2a0*/  IMAD.SHL.U32 R16, R16, 0x8, RZ ;  /* 0x0000000810107824 */ /* 0x000fe200078e00ff */
[----:B------:R-:W-:Y:S01]  /*c2b0*/  ISETP.GE.AND.EX P0, PT, R4, RZ, PT, P0 ;  /* 0x000000ff0400720c */ /* 0x000fe20003f06300 */
[----:B------:R-:W-:Y:S02]  /*c2c0*/  IMAD.MOV.U32 R9, RZ, RZ, c[0x0][0x198] ;  /* 0x00006600ff097624 */ /* 0x000fe400078e00ff */
[----:B------:R-:W-:Y:S02]  /*c2d0*/  IMAD.MOV.U32 R5, RZ, RZ, c[0x0][0x19c] ;  /* 0x00006700ff057624 */ /* 0x000fe400078e00ff */
[----:B------:R-:W-:-:S08]  /*c2e0*/  IMAD.MOV.U32 R4, RZ, RZ, c[0x0][0x19c] ;  /* 0x00006700ff047624 */ /* 0x000fd000078e00ff */
[----:B------:R-:W-:Y:S05]  /*c2f0*/  @!P0 BRA `(.L_x_4748) ;  /* 0x0000022000008947 */ /* 0x000fea0003800000 */
[----:B------:R-:W-:Y:S01]  /*c300*/  BSSY B1, `(.L_x_4748) ;  /* 0x0000021000017945 */ /* 0x000fe20003800000 */
[----:B-1----:R-:W-:Y:S02]  /*c310*/  IMAD.MOV.U32 R22, RZ, RZ, c[0x0][0x198] ;  /* 0x00006600ff167624 */ /* 0x002fe400078e00ff */
[----:B--2---:R-:W-:Y:S02]  /*c320*/  IMAD.MOV.U32 R24, RZ, RZ, c[0x0][0x19c] ;  /* 0x00006700ff187624 */ /* 0x004fe400078e00ff */
[----:B------:R-:W-:Y:S02]  /*c330*/  IMAD.MOV.U32 R25, RZ, RZ, R3 ;  /* 0x000000ffff197224 */ /* 0x000fe400078e0003 */
[----:B------:R-:W-:Y:S02]  /*c340*/  IMAD.MOV.U32 R20, RZ, RZ, R0 ;  /* 0x000000ffff147224 */ /* 0x000fe400078e0000 */
[----:B------:R-:W-:Y:S02]  /*c350*/  IMAD.MOV.U32 R8, RZ, RZ, c[0x0][0x198] ;  /* 0x00006600ff087624 */ /* 0x000fe400078e00ff */
[----:B------:R-:W-:-:S02]  /*c360*/  IMAD.MOV.U32 R4, RZ, RZ, c[0x0][0x19c] ;  /* 0x00006700ff047624 */ /* 0x000fc400078e00ff */
.L_x_4749:
[--C-:B------:R-:W-:Y:S02]  /*c370*/  SHF.R.U64 R23, R25, 0x1, R20.reuse ;  /* 0x0000000119177819 */ /* 0x100fe40000001214 */
[----:B---3--:R-:W-:-:S03]  /*c380*/  SHF.R.U32.HI R18, RZ, 0x1, R20 ;  /* 0x00000001ff127819 */ /* 0x008fc60000011614 */
        /* <DEDUP_REMOVED lines=25> */
.L_x_4748:
[----:B------:R-:W-:Y:S05]  /*c520*/  @!P0 BRA `(.L_x_4750) ;  /* 0x0000020000008947 */ /* 0x000fea0003800000 */
[----:B------:R-:W-:Y:S01]  /*c530*/  BSSY B1, `(.L_x_4750) ;  /* 0x000001f000017945 */ /* 0x000fe20003800000 */
[----:B------:R-:W-:Y:S02]  /*c540*/  IMAD.MOV.U32 R14, RZ, RZ, c[0x0][0x198] ;  /* 0x00006600ff0e7624 */ /* 0x000fe400078e00ff */
[----:B---3--:R-:W-:Y:S02]  /*c550*/  IMAD.MOV.U32 R18, RZ, RZ, c[0x0][0x19c] ;  /* 0x00006700ff127624 */ /* 0x008fe400078e00ff */
[----:B------:R-:W-:Y:S02]  /*c560*/  IMAD.MOV.U32 R9, RZ, RZ, c[0x0][0x198] ;  /* 0x00006600ff097624 */ /* 0x000fe400078e00ff */
[----:B------:R-:W-:Y:S02]  /*c570*/  IMAD.MOV.U32 R5, RZ, RZ, c[0x0][0x19c] ;  /* 0x00006700ff057624 */ /* 0x000fe400078e00ff */
.L_x_4751:
[--C-:B------:R-:W-:Y:S02]  /*c580*/  SHF.R.U64 R17, R3, 0x1, R0.reuse ;  /* 0x0000000103117819 */ /* 0x100fe40000001200 */
[----:B------:R-:W-:-:S03]  /*c590*/  SHF.R.U32.HI R20, RZ, 0x1, R0 ;  /* 0x00000001ff147819 */ /* 0x000fc60000011600 */
[C---:B------:R-:W-:Y:S01]  /*c5a0*/  IMAD.SHL.U32 R21, R17.reuse, 0x8, RZ ;  /* 0x0000000811157824 */ /* 0x040fe200078e00ff */
[----:B------:R-:W-:-:S04]  /*c5b0*/  SHF.L.U64.HI R19, R17, 0x3, R20 ;  /* 0x0000000311137819 */ /* 0x000fc80000010214 */
[----:B------:R-:W-:-:S05]  /*c5c0*/  IADD3 R6, P0, R14, R21, RZ ;  /* 0x000000150e067210 */ /* 0x000fca0007f1e0ff */
[----:B------:R-:W-:-:S05]  /*c5d0*/  IMAD.X R7, R18, 0x1, R19, P0 ;  /* 0x0000000112077824 */ /* 0x000fca00000e0613 */
[----:B------:R-:W3:Y:S01]  /*c5e0*/  LDG.E.64 R10, [R6.64] ;  /* 0x00000024060a7981 */ /* 0x000ee2000c1e1b00 */
[----:B-1----:R-:W-:Y:S02]  /*c5f0*/  LOP3.LUT R22, RZ, R17, RZ, 0x33, !PT ;  /* 0x00000011ff167212 */ /* 0x002fe400078e33ff */
[----:B------:R-:W-:Y:S02]  /*c600*/  LOP3.LUT R23, RZ, R20, RZ, 0x33, !PT ;  /* 0x00000014ff177212 */ /* 0x000fe400078e33ff */
[----:B------:R-:W-:-:S05]  /*c610*/  IADD3 R22, P2, R3, R22, RZ ;  /* 0x0000001603167210 */ /* 0x000fca0007f5e0ff */
[----:B------:R-:W-:Y:S01]  /*c620*/  IMAD.X R23, R0, 0x1, R23, P2 ;  /* 0x0000000100177824 */ /* 0x000fe200010e0617 */
[----:B---3--:R-:W-:Y:S02]  /*c630*/  ISETP.GE.U32.AND P0, PT, R12, R10, PT ;  /* 0x0000000a0c00720c */ /* 0x008fe40003f06070 */
[----:B------:R-:W-:Y:S02]  /*c640*/  IADD3 R10, P4, P5, R9, 0x8, R21 ;  /* 0x00000008090a7810 */ /* 0x000fe40007d9e015 */
[----:B------:R-:W-:Y:S02]  /*c650*/  ISETP.GE.AND.EX P0, PT, R13, R11, PT, P0 ;  /* 0x0000000b0d00720c */ /* 0x000fe40003f06300 */
[----:B------:R-:W-:Y:S02]  /*c660*/  IADD3 R11, P3, R6, 0x8, RZ ;  /* 0x00000008060b7810 */ /* 0x000fe40007f7e0ff */
[----:B------:R-:W-:Y:S02]  /*c670*/  SEL R3, R17, R22, !P0 ;  /* 0x0000001611037207 */ /* 0x000fe40004000000 */
[----:B------:R-:W-:Y:S01]  /*c680*/  SEL R0, R20, R23, !P0 ;  /* 0x0000001714007207 */ /* 0x000fe20004000000 */
[----:B------:R-:W-:Y:S01]  /*c690*/  IMAD.X R7, RZ, RZ, R7, P3 ;  /* 0x000000ffff077224 */ /* 0x000fe200018e0607 */
[----:B------:R-:W-:-:S02]  /*c6a0*/  ISETP.GT.U32.AND P2, PT, R3, RZ, PT ;  /* 0x000000ff0300720c */ /* 0x000fc40003f44070 */
[----:B------:R-:W-:Y:S02]  /*c6b0*/  IADD3.X R6, R5, RZ, R19, P4, P5 ;  /* 0x000000ff05067210 */ /* 0x000fe400027ea413 */
[----:B------:R-:W-:Y:S02]  /*c6c0*/  ISETP.GT.AND.EX P2, PT, R0, RZ, PT, P2 ;  /* 0x000000ff0000720c */ /* 0x000fe40003f44320 */
[----:B------:R-:W-:Y:S02]  /*c6d0*/  SEL R9, R9, R10, !P0 ;  /* 0x0000000a09097207 */ /* 0x000fe40004000000 */
[----:B------:R-:W-:Y:S02]  /*c6e0*/  SEL R5, R5, R6, !P0 ;  /* 0x0000000605057207 */ /* 0x000fe40004000000 */
[----:B------:R-:W-:Y:S02]  /*c6f0*/  SEL R14, R14, R11, !P0 ;  /* 0x0000000b0e0e7207 */ /* 0x000fe40004000000 */
[----:B------:R-:W-:-:S05]  /*c700*/  SEL R18, R18, R7, !P0 ;  /* 0x0000000712127207 */ /* 0x000fca0004000000 */
[----:B------:R-:W-:Y:S05]  /*c710*/  @P2 BRA `(.L_x_4751) ;  /* 0xfffffe6000002947 */ /* 0x000fea000383ffff */
[----:B------:R-:W-:Y:S05]  /*c720*/  BSYNC B1 ;  /* 0x0000000000017941 */ /* 0x000fea0003800000 */
.L_x_4750:
[C---:B------:R-:W-:Y:S02]  /*c730*/  IADD3 R9, P0, -R8.reuse, R9, RZ ;  /* 0x0000000908097210 */ /* 0x040fe40007f1e1ff */
[----:B------:R-:W-:Y:S02]  /*c740*/  IADD3 R6, P2, R8, -c[0x0][0x198], RZ ;  /* 0x8000660008067a10 */ /* 0x000fe40007f5e0ff */
[C---:B------:R-:W-:Y:S01]  /*c750*/  IADD3 R10, P3, R16.reuse, c[0x0][0x1a8], RZ ;  /* 0x00006a00100a7a10 */ /* 0x040fe20007f7e0ff */
        /* <DEDUP_REMOVED lines=11> */
.L_x_4675:
[----:B------:R-:W-:Y:S05]  /*c810*/  BSYNC B0 ;  /* 0x0000000000007941 */ /* 0x000fea0003800000 */
.L_x_4666:
[----:B0--3-5:R-:W0:Y:S01]  /*c820*/  LDC.U8 R18, c[0x0][0x1dc] ;  /* 0x00007700ff127b82 */ /* 0x029e220000000000 */
[----:B------:R-:W-:Y:S01]  /*c830*/  BSSY B6, `(.L_x_4752) ;  /* 0x000007f000067945 */ /* 0x000fe20003800000 */
[----:B----4-:R-:W-:Y:S01]  /*c840*/  IMAD.MOV.U32 R16, RZ, RZ, R2 ;  /* 0x000000ffff107224 */ /* 0x010fe200078e0002 */
[----:B------:R-:W-:Y:S05]  /*c850*/  @P1 BRA `(.L_x_4753) ;  /* 0x000007c000001947 */ /* 0x000fea0003800000 */
[----:B------:R-:W-:-:S04]  /*c860*/  IMAD.U32 R3, RZ, RZ, UR39 ;  /* 0x00000027ff037e24 */ /* 0x000fc8000f8e00ff */
[----:B------:R-:W-:Y:S01]  /*c870*/  IMAD R0, R3, 0x200, R2 ;  /* 0x0000020003007824 */ /* 0x000fe200078e0202 */
[----:B0-----:R-:W-:-:S03]  /*c880*/  PRMT R3, R18, 0x9910, RZ ;  /* 0x0000991012037816 */ /* 0x001fc600000000ff */
        /* <DEDUP_REMOVED lines=16> */
.L_x_4757:
[----:B------:R0:W-:Y:S01]  /*c990*/  STG.E.U8 [R4.64], RZ ;  /* 0x000000ff04007986 */ /* 0x0001e2000c101124 */
[----:B------:R-:W-:Y:S05]  /*c9a0*/  BRA `(.L_x_4759) ;  /* 0x0000066000007947 */ /* 0x000fea0003800000 */
.L_x_4756:
        /* <DEDUP_REMOVED lines=8> */
.L_x_4761:
[----:B------:R0:W-:Y:S01]  /*ca30*/  STG.E [R4.64], RZ ;  /* 0x000000ff04007986 */ /* 0x0001e2000c101924 */
[----:B------:R-:W-:Y:S05]  /*ca40*/  BRA `(.L_x_4759) ;  /* 0x000005c000007947 */ /* 0x000fea0003800000 */
.L_x_4760:
[----:B------:R0:W-:Y:S01]  /*ca50*/  STG.E.U16 [R4.64], RZ ;  /* 0x000000ff04007986 */ /* 0x0001e2000c101524 */
[----:B------:R-:W-:Y:S05]  /*ca60*/  BRA `(.L_x_4759) ;  /* 0x000005a000007947 */ /* 0x000fea0003800000 */
.L_x_4755:
        /* <DEDUP_REMOVED lines=8> */
.L_x_4763:
[----:B------:R0:W-:Y:S01]  /*caf0*/  STG.E.U16 [R4.64], RZ ;  /* 0x000000ff04007986 */ /* 0x0001e2000c101524 */
[----:B------:R-:W-:Y:S05]  /*cb00*/  BRA `(.L_x_4759) ;  /* 0x0000050000007947 */ /* 0x000fea0003800000 */
.L_x_4762:
        /* <DEDUP_REMOVED lines=8> */
.L_x_4765:
[----:B------:R0:W-:Y:S01]  /*cb90*/  STG.E [R4.64], RZ ;  /* 0x000000ff04007986 */ /* 0x0001e2000c101924 */
[----:B------:R-:W-:Y:S05]  /*cba0*/  BRA `(.L_x_4759) ;  /* 0x0000046000007947 */ /* 0x000fea0003800000 */
.L_x_4764:
[----:B------:R0:W-:Y:S01]  /*cbb0*/  STG.E.64 [R4.64], RZ ;  /* 0x000000ff04007986 */ /* 0x0001e2000c101b24 */
[----:B------:R-:W-:Y:S05]  /*cbc0*/  BRA `(.L_x_4759) ;  /* 0x0000044000007947 */ /* 0x000fea0003800000 */
.L_x_4754:
        /* <DEDUP_REMOVED lines=10> */
.L_x_4768:
[----:B------:R0:W-:Y:S01]  /*cc70*/  STG.E.128 [R4.64], RZ ;  /* 0x000000ff04007986 */ /* 0x0001e2000c101d24 */
[----:B------:R-:W-:Y:S05]  /*cc80*/  BRA `(.L_x_4759) ;  /* 0x0000038000007947 */ /* 0x000fea0003800000 */
.L_x_4767:
        /* <DEDUP_REMOVED lines=8> */
.L_x_4770:
[----:B------:R0:W-:Y:S01]  /*cd10*/  STG.E.U8 [R4.64], RZ ;  /* 0x000000ff04007986 */ /* 0x0001e2000c101124 */
[----:B------:R-:W-:Y:S05]  /*cd20*/  BRA `(.L_x_4759) ;  /* 0x000002e000007947 */ /* 0x000fea0003800000 */
.L_x_4769:
[----:B------:R0:W-:Y:S01]  /*cd30*/  STG.E.U16 [R4.64], RZ ;  /* 0x000000ff04007986 */ /* 0x0001e2000c101524 */
[----:B------:R-:W-:Y:S05]  /*cd40*/  BRA `(.L_x_4759) ;  /* 0x000002c000007947 */ /* 0x000fea0003800000 */
.L_x_4766:
        /* <DEDUP_REMOVED lines=10> */
.L_x_4773:
[----:B------:R0:W-:Y:S01]  /*cdf0*/  STG.E.U8 [R4.64], RZ ;  /* 0x000000ff04007986 */ /* 0x0001e2000c101124 */
[----:B------:R-:W-:Y:S05]  /*ce00*/  BRA `(.L_x_4759) ;  /* 0x0000020000007947 */ /* 0x000fea0003800000 */
.L_x_4772:
[----:B------:R0:W-:Y:S01]  /*ce10*/  STG.E.U8 [R4.64], RZ ;  /* 0x000000ff04007986 */ /* 0x0001e2000c101124 */
[----:B------:R-:W-:Y:S05]  /*ce20*/  BRA `(.L_x_4759) ;  /* 0x000001e000007947 */ /* 0x000fea0003800000 */
.L_x_4771:
[----:B------:R-:W-:-:S13]  /*ce30*/  ISETP.NE.AND P0, PT, R0, 0x1c, PT ;  /* 0x0000001c0000780c */ /* 0x000fda0003f05270 */
[----:B------:R-:W-:Y:S05]  /*ce40*/  @!P0 BRA `(.L_x_4774) ;  /* 0x000001b000008947 */ /* 0x000fea0003800000 */
[----:B------:R-:W-:-:S13]  /*ce50*/  ISETP.NE.AND P0, PT, R0, 0x1d, PT ;  /* 0x0000001d0000780c */ /* 0x000fda0003f05270 */
[----:B------:R-:W-:Y:S05]  /*ce60*/  @!P0 BRA `(.L_x_4775) ;  /* 0x0000017000008947 */ /* 0x000fea0003800000 */
[----:B------:R-:W-:-:S13]  /*ce70*/  ISETP.NE.AND P0, PT, R0, 0x2c, PT ;  /* 0x0000002c0000780c */ /* 0x000fda0003f05270 */
[----:B------:R0:W-:Y:S01]  /*ce80*/  @!P0 STG.E.U8 [R4.64], RZ ;  /* 0x000000ff04008986 */ /* 0x0001e2000c101124 */
[----:B------:R-:W-:Y:S05]  /*ce90*/  @!P0 BRA `(.L_x_4759) ;  /* 0x0000017000008947 */ /* 0x000fea0003800000 */
.L_x_4758:
[----:B------:R-:W-:Y:S01]  /*cea0*/  MOV R14, 0x100 ;  /* 0x00000100000e7802 */ /* 0x000fe20000000f00 */
[----:B0-----:R-:W-:Y:S02]  /*ceb0*/  IMAD.MOV.U32 R4, RZ, RZ, c[0x4][0xf0] ;  /* 0x01003c00ff047624 */ /* 0x001fe400078e00ff */
[----:B------:R-:W-:Y:S02]  /*cec0*/  IMAD.MOV.U32 R5, RZ, RZ, c[0x4][0xf4] ;  /* 0x01003d00ff057624 */ /* 0x000fe400078e00ff */
[----:B------:R-:W-:Y:S01]  /*ced0*/  IMAD.MOV.U32 R6, RZ, RZ, c[0x4][0xf8] ;  /* 0x01003e00ff067624 */ /* 0x000fe200078e00ff */
[----:B------:R-:W0:Y:S01]  /*cee0*/  LDC.64 R14, c[0x4][R14] ;  /* 0x010000000e0e7b82 */ /* 0x000e220000000a00 */
[----:B------:R-:W-:Y:S02]  /*cef0*/  IMAD.MOV.U32 R7, RZ, RZ, c[0x4][0xfc] ;  /* 0x01003f00ff077624 */ /* 0x000fe400078e00ff */
[----:B------:R-:W-:-:S02]  /*cf00*/  IMAD.MOV.U32 R8, RZ, RZ, 0x65 ;  /* 0x00000065ff087424 */ /* 0x000fc400078e00ff */
[----:B------:R-:W-:Y:S02]  /*cf10*/  IMAD.MOV.U32 R10, RZ, RZ, c[0x4][0x8] ;  /* 0x01000200ff0a7624 */ /* 0x000fe400078e00ff */
[----:B------:R-:W-:Y:S02]  /*cf20*/  IMAD.MOV.U32 R11, RZ, RZ, c[0x4][0xc] ;  /* 0x01000300ff0b7624 */ /* 0x000fe400078e00ff */
[----:B------:R-:W-:Y:S02]  /*cf30*/  IMAD.MOV.U32 R12, RZ, RZ, 0x1 ;  /* 0x00000001ff0c7424 */ /* 0x000fe400078e00ff */
[----:B------:R-:W-:Y:S02]  /*cf40*/  IMAD.MOV.U32 R13, RZ, RZ, RZ ;  /* 0x000000ffff0d7224 */ /* 0x000fe400078e00ff */
[----:B------:R-:W-:Y:S01]  /*cf50*/  LEPC R16 ;  /* 0x000000000010734e */ /* 0x000fe20000000000 */
[----:B------:R-:W-:Y:S02]  /*cf60*/  MOV R3, 0xcfd0 ;  /* 0x0000cfd000037802 */ /* 0x000fe40000000f00 */
[----:B------:R-:W-:Y:S02]  /*cf70*/  MOV R20, 0xcf50 ;  /* 0x0000cf5000147802 */ /* 0x000fe40000000f00 */
[----:B------:R-:W-:-:S02]  /*cf80*/  MOV R21, 0x0 ;  /* 0x0000000000157802 */ /* 0x000fc40000000f00 */
[----:B------:R-:W-:Y:S02]  /*cf90*/  MOV R0, 0x0 ;  /* 0x0000000000007802 */ /* 0x000fe40000000f00 */
[----:B------:R-:W-:-:S04]  /*cfa0*/  IADD3 R20, P0, P1, -R20, R3, R16 ;  /* 0x0000000314147210 */ /* 0x000fc8000791e110 */
[----:B------:R-:W-:-:S04]  /*cfb0*/  IADD3.X R21, ~R0, R21, R17, P0, P1 ;  /* 0x0000001500157210 */ /* 0x000fc800007e2511 */
[----:B012---:R-:W-:Y:S05]  /*cfc0*/  CALL.ABS.NOINC R14 ;  /* 0x000000000e007343 */ /* 0x007fea0003c00000 */
[----:B------:R-:W-:Y:S05]  /*cfd0*/  BRA `(.L_x_4759) ;  /* 0x0000003000007947 */ /* 0x000fea0003800000 */
.L_x_4775:
[----:B------:R0:W-:Y:S01]  /*cfe0*/  STG.E.64 [R4.64], RZ ;  /* 0x000000ff04007986 */ /* 0x0001e2000c101b24 */
[----:B------:R-:W-:Y:S05]  /*cff0*/  BRA `(.L_x_4759) ;  /* 0x0000001000007947 */ /* 0x000fea0003800000 */
.L_x_4774:
[----:B------:R0:W-:Y:S02]  /*d000*/  STG.E [R4.64], RZ ;  /* 0x000000ff04007986 */ /* 0x0001e4000c101924 */
.L_x_4759:
[----:B------:R-:W-:Y:S02]  /*d010*/  IADD3 R16, R2, 0x80, RZ ;  /* 0x0000008002107810 */ /* 0x000fe40007ffe0ff */
.L_x_4753:
[----:B------:R-:W-:Y:S05]  /*d020*/  BSYNC B6 ;  /* 0x0000000000067941 */ /* 0x000fea0003800000 */
.L_x_4752:
[----:B------:R-:W-:Y:S01]  /*d030*/  ISETP.GE.AND P0, PT, R16, UR38, PT ;  /* 0x0000002610007c0c */ /* 0x000fe2000bf06270 */
[----:B------:R-:W-:-:S12]  /*d040*/  BSSY B6, `(.L_x_4776) ;  /* 0x00000fc000067945 */ /* 0x000fd80003800000 */
        /* <DEDUP_REMOVED lines=20> */
.L_x_4781:
[----:B------:R0:W-:Y:S01]  /*d190*/  STG.E.U8 [R2.64], RZ ;  /* 0x000000ff02007986 */ /* 0x0001e2000c101124 */
[----:B------:R-:W-:Y:S05]  /*d1a0*/  BRA `(.L_x_4783) ;  /* 0x0000066000007947 */ /* 0x000fea0003800000 */
.L_x_4780:
        /* <DEDUP_REMOVED lines=8> */
.L_x_4785:
[----:B------:R0:W-:Y:S01]  /*d230*/  STG.E [R2.64], RZ ;  /* 0x000000ff02007986 */ /* 0x0001e2000c101924 */
[----:B------:R-:W-:Y:S05]  /*d240*/  BRA `(.L_x_4783) ;  /* 0x000005c000007947 */ /* 0x000fea0003800000 */
.L_x_4784:
[----:B------:R0:W-:Y:S01]  /*d250*/  STG.E.U16 [R2.64], RZ ;  /* 0x000000ff02007986 */ /* 0x0001e2000c101524 */
[----:B------:R-:W-:Y:S05]  /*d260*/  BRA `(.L_x_4783) ;  /* 0x000005a000007947 */ /* 0x000fea0003800000 */
.L_x_4779:
        /* <DEDUP_REMOVED lines=8> */
.L_x_4787:
[----:B------:R0:W-:Y:S01]  /*d2f0*/  STG.E.U16 [R2.64], RZ ;  /* 0x000000ff02007986 */ /* 0x0001e2000c101524 */
[----:B------:R-:W-:Y:S05]  /*d300*/  BRA `(.L_x_4783) ;  /* 0x0000050000007947 */ /* 0x000fea0003800000 */
.L_x_4786:
        /* <DEDUP_REMOVED lines=8> */
.L_x_4789:
[----:B------:R0:W-:Y:S01]  /*d390*/  STG.E [R2.64], RZ ;  /* 0x000000ff02007986 */ /* 0x0001e2000c101924 */
[----:B------:R-:W-:Y:S05]  /*d3a0*/  BRA `(.L_x_4783) ;  /* 0x0000046000007947 */ /* 0x000fea0003800000 */
.L_x_4788:
[----:B------:R0:W-:Y:S01]  /*d3b0*/  STG.E.64 [R2.64], RZ ;  /* 0x000000ff02007986 */ /* 0x0001e2000c101b24 */
[----:B------:R-:W-:Y:S05]  /*d3c0*/  BRA `(.L_x_4783) ;  /* 0x0000044000007947 */ /* 0x000fea0003800000 */
.L_x_4778:
        /* <DEDUP_REMOVED lines=10> */
.L_x_4792:
[----:B------:R0:W-:Y:S01]  /*d470*/  STG.E.128 [R2.64], RZ ;  /* 0x000000ff02007986 */ /* 0x0001e2000c101d24 */
[----:B------:R-:W-:Y:S05]  /*d480*/  BRA `(.L_x_4783) ;  /* 0x0000038000007947 */ /* 0x000fea0003800000 */
.L_x_4791:
        /* <DEDUP_REMOVED lines=8> */
.L_x_4794:
[----:B------:R0:W-:Y:S01]  /*d510*/  STG.E.U8 [R2.64], RZ ;  /* 0x000000ff02007986 */ /* 0x0001e2000c101124 */
[----:B------:R-:W-:Y:S05]  /*d520*/  BRA `(.L_x_4783) ;  /* 0x000002e000007947 */ /* 0x000fea0003800000 */
.L_x_4793:
[----:B------:R0:W-:Y:S01]  /*d530*/  STG.E.U16 [R2.64], RZ ;  /* 0x000000ff02007986 */ /* 0x0001e2000c101524 */
[----:B------:R-:W-:Y:S05]  /*d540*/  BRA `(.L_x_4783) ;  /* 0x000002c000007947 */ /* 0x000fea0003800000 */
.L_x_4790:
        /* <DEDUP_REMOVED lines=10> */
.L_x_4797:
[----:B------:R0:W-:Y:S01]  /*d5f0*/  STG.E.U8 [R2.64], RZ ;  /* 0x000000ff02007986 */ /* 0x0001e2000c101124 */
[----:B------:R-:W-:Y:S05]  /*d600*/  BRA `(.L_x_4783) ;  /* 0x0000020000007947 */ /* 0x000fea0003800000 */
.L_x_4796:
[----:B------:R0:W-:Y:S01]  /*d610*/  STG.E.U8 [R2.64], RZ ;  /* 0x000000ff02007986 */ /* 0x0001e2000c101124 */
[----:B------:R-:W-:Y:S05]  /*d620*/  BRA `(.L_x_4783) ;  /* 0x000001e000007947 */ /* 0x000fea0003800000 */
.L_x_4795:
[----:B------:R-:W-:-:S13]  /*d630*/  ISETP.NE.AND P0, PT, R0, 0x1c, PT ;  /* 0x0000001c0000780c */ /* 0x000fda0003f05270 */
[----:B------:R-:W-:Y:S05]  /*d640*/  @!P0 BRA `(.L_x_4798) ;  /* 0x000001b000008947 */ /* 0x000fea0003800000 */
[----:B------:R-:W-:-:S13]  /*d650*/  ISETP.NE.AND P0, PT, R0, 0x1d, PT ;  /* 0x0000001d0000780c */ /* 0x000fda0003f05270 */
[----:B------:R-:W-:Y:S05]  /*d660*/  @!P0 BRA `(.L_x_4799) ;  /* 0x0000017000008947 */ /* 0x000fea0003800000 */
[----:B------:R-:W-:-:S13]  /*d670*/  ISETP.NE.AND P0, PT, R0, 0x2c, PT ;  /* 0x0000002c0000780c */ /* 0x000fda0003f05270 */
[----:B------:R0:W-:Y:S01]  /*d680*/  @!P0 STG.E.U8 [R2.64], RZ ;  /* 0x000000ff02008986 */ /* 0x0001e2000c101124 */
[----:B------:R-:W-:Y:S05]  /*d690*/  @!P0 BRA `(.L_x_4783) ;  /* 0x0000017000008947 */ /* 0x000fea0003800000 */
.L_x_4782:
[----:B0-----:R-:W-:Y:S01]  /*d6a0*/  MOV R2, 0x100 ;  /* 0x0000010000027802 */ /* 0x001fe20000000f00 */
[----:B------:R-:W-:Y:S02]  /*d6b0*/  IMAD.MOV.U32 R4, RZ, RZ, c[0x4][0xf0] ;  /* 0x01003c00ff047624 */ /* 0x000fe400078e00ff */
        /* <DEDUP_REMOVED lines=18> */
.L_x_4799:
[----:B------:R0:W-:Y:S01]  /*d7e0*/  STG.E.64 [R2.64], RZ ;  /* 0x000000ff02007986 */ /* 0x0001e2000c101b24 */
[----:B------:R-:W-:Y:S05]  /*d7f0*/  BRA `(.L_x_4783) ;  /* 0x0000001000007947 */ /* 0x000fea0003800000 */
.L_x_4798:
[----:B------:R0:W-:Y:S02]  /*d800*/  STG.E [R2.64], RZ ;  /* 0x000000ff02007986 */ /* 0x0001e4000c101924 */
.L_x_4783:
[----:B------:R-:W-:-:S04]  /*d810*/  IADD3 R16, R16, 0x80, RZ ;  /* 0x0000008010107810 */ /* 0x000fc80007ffe0ff */
[----:B------:R-:W-:-:S13]  /*d820*/  ISETP.GE.AND P0, PT, R16, UR38, PT ;  /* 0x0000002610007c0c */ /* 0x000fda000bf06270 */
[----:B------:R-:W-:Y:S05]  /*d830*/  @P0 BRA `(.L_x_4777) ;  /* 0x000007c000000947 */ /* 0x000fea0003800000 */
[----:B0-----:R-:W-:-:S04]  /*d840*/  IMAD.U32 R3, RZ, RZ, UR39 ;  /* 0x00000027ff037e24 */ /* 0x001fc8000f8e00ff */
[----:B------:R-:W-:Y:S01]  /*d850*/  IMAD R0, R3, 0x200, R16 ;  /* 0x0000020003007824 */ /* 0x000fe200078e0210 */
[----:B------:R-:W-:-:S03]  /*d860*/  PRMT R3, R18, 0x9910, RZ ;  /* 0x0000991012037816 */ /* 0x000fc600000000ff */
        /* <DEDUP_REMOVED lines=16> */
.L_x_4803:
[----:B------:R0:W-:Y:S01]  /*d970*/  STG.E.U8 [R2.64], RZ ;  /* 0x000000ff02007986 */ /* 0x0001e2000c101124 */
[----:B------:R-:W-:Y:S05]  /*d980*/  BRA `(.L_x_4805) ;  /* 0x0000066000007947 */ /* 0x000fea0003800000 */
.L_x_4802:
        /* <DEDUP_REMOVED lines=8> */
.L_x_4807:
[----:B------:R0:W-:Y:S01]  /*da10*/  STG.E [R2.64], RZ ;  /* 0x000000ff02007986 */ /* 0x0001e2000c101924 */
[----:B------:R-:W-:Y:S05]  /*da20*/  BRA `(.L_x_4805) ;  /* 0x000005c000007947 */ /* 0x000fea0003800000 */
.L_x_4806:
[----:B------:R0:W-:Y:S01]  /*da30*/  STG.E.U16 [R2.64], RZ ;  /* 0x000000ff02007986 */ /* 0x0001e2000c101524 */
[----:B------:R-:W-:Y:S05]  /*da40*/  BRA `(.L_x_4805) ;  /* 0x000005a000007947 */ /* 0x000fea0003800000 */
.L_x_4801:
        /* <DEDUP_REMOVED lines=8> */
.L_x_4809:
[----:B------:R0:W-:Y:S01]  /*dad0*/  STG.E.U16 [R2.64], RZ ;  /* 0x000000ff02007986 */ /* 0x0001e2000c101524 */
[----:B------:R-:W-:Y:S05]  /*dae0*/  BRA `(.L_x_4805) ;  /* 0x0000050000007947 */ /* 0x000fea0003800000 */
.L_x_4808:
        /* <DEDUP_REMOVED lines=8> */
.L_x_4811:
[----:B------:R0:W-:Y:S01]  /*db70*/  STG.E [R2.64], RZ ;  /* 0x000000ff02007986 */ /* 0x0001e2000c101924 */
[----:B------:R-:W-:Y:S05]  /*db80*/  BRA `(.L_x_4805) ;  /* 0x0000046000007947 */ /* 0x000fea0003800000 */
.L_x_4810:
[----:B------:R0:W-:Y:S01]  /*db90*/  STG.E.64 [R2.64], RZ ;  /* 0x000000ff02007986 */ /* 0x0001e2000c101b24 */
[----:B------:R-:W-:Y:S05]  /*dba0*/  BRA `(.L_x_4805) ;  /* 0x0000044000007947 */ /* 0x000fea0003800000 */
.L_x_4800:
        /* <DEDUP_REMOVED lines=10> */
.L_x_4814:
[----:B------:R0:W-:Y:S01]  /*dc50*/  STG.E.128 [R2.64], RZ ;  /* 0x000000ff02007986 */ /* 0x0001e2000c101d24 */
[----:B------:R-:W-:Y:S05]  /*dc60*/  BRA `(.L_x_4805) ;  /* 0x0000038000007947 */ /* 0x000fea0003800000 */
.L_x_4813:
        /* <DEDUP_REMOVED lines=8> */
.L_x_4816:
[----:B------:R0:W-:Y:S01]  /*dcf0*/  STG.E.U8 [R2.64], RZ ;  /* 0x000000ff02007986 */ /* 0x0001e2000c101124 */
[----:B------:R-:W-:Y:S05]  /*dd00*/  BRA `(.L_x_4805) ;  /* 0x000002e000007947 */ /* 0x000fea0003800000 */
.L_x_4815:
[----:B------:R0:W-:Y:S01]  /*dd10*/  STG.E.U16 [R2.64], RZ ;  /* 0x000000ff02007986 */ /* 0x0001e2000c101524 */
[----:B------:R-:W-:Y:S05]  /*dd20*/  BRA `(.L_x_4805) ;  /* 0x000002c000007947 */ /* 0x000fea0003800000 */
.L_x_4812:
        /* <DEDUP_REMOVED lines=10> */
.L_x_4819:
[----:B------:R0:W-:Y:S01]  /*ddd0*/  STG.E.U8 [R2.64], RZ ;  /* 0x000000ff02007986 */ /* 0x0001e2000c101124 */
[----:B------:R-:W-:Y:S05]  /*dde0*/  BRA `(.L_x_4805) ;  /* 0x0000020000007947 */ /* 0x000fea0003800000 */
.L_x_4818:
[----:B------:R0:W-:Y:S01]  /*ddf0*/  STG.E.U8 [R2.64], RZ ;  /* 0x000000ff02007986 */ /* 0x0001e2000c101124 */
[----:B------:R-:W-:Y:S05]  /*de00*/  BRA `(.L_x_4805) ;  /* 0x000001e000007947 */ /* 0x000fea0003800000 */
.L_x_4817:
[----:B------:R-:W-:-:S13]  /*de10*/  ISETP.NE.AND P0, PT, R0, 0x1c, PT ;  /* 0x0000001c0000780c */ /* 0x000fda0003f05270 */
[----:B------:R-:W-:Y:S05]  /*de20*/  @!P0 BRA `(.L_x_4820) ;  /* 0x000001b000008947 */ /* 0x000fea0003800000 */
[----:B------:R-:W-:-:S13]  /*de30*/  ISETP.NE.AND P0, PT, R0, 0x1d, PT ;  /* 0x0000001d0000780c */ /* 0x000fda0003f05270 */
[----:B------:R-:W-:Y:S05]  /*de40*/  @!P0 BRA `(.L_x_4821) ;  /* 0x0000017000008947 */ /* 0x000fea0003800000 */
[----:B------:R-:W-:-:S13]  /*de50*/  ISETP.NE.AND P0, PT, R0, 0x2c, PT ;  /* 0x0000002c0000780c */ /* 0x000fda0003f05270 */
[----:B------:R0:W-:Y:S01]  /*de60*/  @!P0 STG.E.U8 [R2.64], RZ ;  /* 0x000000ff02008986 */ /* 0x0001e2000c101124 */
[----:B------:R-:W-:Y:S05]  /*de70*/  @!P0 BRA `(.L_x_4805) ;  /* 0x0000017000008947 */ /* 0x000fea0003800000 */
.L_x_4804:
        /* <DEDUP_REMOVED lines=20> */
.L_x_4821:
[----:B------:R0:W-:Y:S01]  /*dfc0*/  STG.E.64 [R2.64], RZ ;  /* 0x000000ff02007986 */ /* 0x0001e2000c101b24 */
[----:B------:R-:W-:Y:S05]  /*dfd0*/  BRA `(.L_x_4805) ;  /* 0x0000001000007947 */ /* 0x000fea0003800000 */
.L_x_4820:
[----:B------:R0:W-:Y:S02]  /*dfe0*/  STG.E [R2.64], RZ ;  /* 0x000000ff02007986 */ /* 0x0001e4000c101924 */
.L_x_4805:
[----:B------:R-:W-:Y:S02]  /*dff0*/  IADD3 R16, R16, 0x80, RZ ;  /* 0x0000008010107810 */ /* 0x000fe40007ffe0ff */
.L_x_4777:
[----:B------:R-:W-:Y:S05]  /*e000*/  BSYNC B6 ;  /* 0x0000000000067941 */ /* 0x000fea0003800000 */
.L_x_4776:
[----:B------:R-:W-:-:S13]  /*e010*/  ISETP.GE.AND P0, PT, R16, UR38, PT ;  /* 0x0000002610007c0c */ /* 0x000fda000bf06270 */
[----:B------:R-:W-:Y:S05]  /*e020*/  @P0 EXIT ;  /* 0x000000000000094d */ /* 0x000fea0003800000 */
[----:B0-----:R-:W-:Y:S01]  /*e030*/  PRMT R0, R18, 0x9910, RZ ;  /* 0x0000991012007816 */ /* 0x001fe200000000ff */
[----:B------:R-:W-:-:S03]  /*e040*/  IMAD.U32 R3, RZ, RZ, UR39 ;  /* 0x00000027ff037e24 */ /* 0x000fc6000f8e00ff */
[----:B------:R-:W-:Y:S01]  /*e050*/  ISETP.GT.AND P1, PT, R0, 0x9, PT ;  /* 0x000000090000780c */ /* 0x000fe20003f24270 */
[----:B------:R-:W-:-:S04]  /*e060*/  IMAD R16, R3, 0x200, R16 ;  /* 0x0000020003107824 */ /* 0x000fc800078e0210 */
[----:B------:R-:W-:-:S05]  /*e070*/  IMAD R16, R16, c[0x0][0x1e0], RZ ;  /* 0x0000780010107a24 */ /* 0x000fca00078e02ff */
[----:B------:R-:W-:-:S05]  /*e080*/  IADD3 R2, P0, R16, c[0x0][0x1c0], RZ ;  /* 0x0000700010027a10 */ /* 0x000fca0007f1e0ff */
[----:B------:R-:W-:Y:S01]  /*e090*/  IMAD.X R3, RZ, RZ, c[0x0][0x1c4], P0 ;  /* 0x00007100ff037624 */ /* 0x000fe200000e06ff */
        /* <DEDUP_REMOVED lines=11> */
.L_x_4825:
[----:B------:R-:W-:Y:S01]  /*e150*/  STG.E.U8 [R2.64], RZ ;  /* 0x000000ff02007986 */ /* 0x000fe2000c101124 */
[----:B------:R-:W-:Y:S05]  /*e160*/  EXIT ;  /* 0x000000000000794d */ /* 0x000fea0003800000 */
.L_x_4824:
        /* <DEDUP_REMOVED lines=8> */
.L_x_4828:
[----:B------:R-:W-:Y:S01]  /*e1f0*/  STG.E [R2.64], RZ ;  /* 0x000000ff02007986 */ /* 0x000fe2000c101924 */
[----:B------:R-:W-:Y:S05]  /*e200*/  EXIT ;  /* 0x000000000000794d */ /* 0x000fea0003800000 */
.L_x_4827:
[----:B------:R-:W-:Y:S01]  /*e210*/  STG.E.U16 [R2.64], RZ ;  /* 0x000000ff02007986 */ /* 0x000fe2000c101524 */
[----:B------:R-:W-:Y:S05]  /*e220*/  EXIT ;  /* 0x000000000000794d */ /* 0x000fea0003800000 */
.L_x_4823:
        /* <DEDUP_REMOVED lines=8> */
.L_x_4830:
[----:B------:R-:W-:Y:S01]  /*e2b0*/  STG.E.U16 [R2.64], RZ ;  /* 0x000000ff02007986 */ /* 0x000fe2000c101524 */
[----:B------:R-:W-:Y:S05]  /*e2c0*/  EXIT ;  /* 0x000000000000794d */ /* 0x000fea0003800000 */
.L_x_4829:
        /* <DEDUP_REMOVED lines=8> */
.L_x_4832:
[----:B------:R-:W-:Y:S01]  /*e350*/  STG.E [R2.64], RZ ;  /* 0x000000ff02007986 */ /* 0x000fe2000c101924 */
[----:B------:R-:W-:Y:S05]  /*e360*/  EXIT ;  /* 0x000000000000794d */ /* 0x000fea0003800000 */
.L_x_4831:
[----:B------:R-:W-:Y:S01]  /*e370*/  STG.E.64 [R2.64], RZ ;  /* 0x000000ff02007986 */ /* 0x000fe2000c101b24 */
[----:B------:R-:W-:Y:S05]  /*e380*/  EXIT ;  /* 0x000000000000794d */ /* 0x000fea0003800000 */
.L_x_4822:
        /* <DEDUP_REMOVED lines=10> */
.L_x_4835:
[----:B------:R-:W-:Y:S01]  /*e430*/  STG.E.128 [R2.64], RZ ;  /* 0x000000ff02007986 */ /* 0x000fe2000c101d24 */
[----:B------:R-:W-:Y:S05]  /*e440*/  EXIT ;  /* 0x000000000000794d */ /* 0x000fea0003800000 */
.L_x_4834:
        /* <DEDUP_REMOVED lines=8> */
.L_x_4837:
[----:B------:R-:W-:Y:S01]  /*e4d0*/  STG.E.U8 [R2.64], RZ ;  /* 0x000000ff02007986 */ /* 0x000fe2000c101124 */
[----:B------:R-:W-:Y:S05]  /*e4e0*/  EXIT ;  /* 0x000000000000794d */ /* 0x000fea0003800000 */
.L_x_4836:
[----:B------:R-:W-:Y:S01]  /*e4f0*/  STG.E.U16 [R2.64], RZ ;  /* 0x000000ff02007986 */ /* 0x000fe2000c101524 */
[----:B------:R-:W-:Y:S05]  /*e500*/  EXIT ;  /* 0x000000000000794d */ /* 0x000fea0003800000 */
.L_x_4833:
        /* <DEDUP_REMOVED lines=10> */
.L_x_4840:
[----:B------:R-:W-:Y:S01]  /*e5b0*/  STG.E.U8 [R2.64], RZ ;  /* 0x000000ff02007986 */ /* 0x000fe2000c101124 */
[----:B------:R-:W-:Y:S05]  /*e5c0*/  EXIT ;  /* 0x000000000000794d */ /* 0x000fea0003800000 */
.L_x_4839:
[----:B------:R-:W-:Y:S01]  /*e5d0*/  STG.E.U8 [R2.64], RZ ;  /* 0x000000ff02007986 */ /* 0x000fe2000c101124 */
[----:B------:R-:W-:Y:S05]  /*e5e0*/  EXIT ;  /* 0x000000000000794d */ /* 0x000fea0003800000 */
.L_x_4838:
[----:B------:R-:W-:-:S13]  /*e5f0*/  ISETP.NE.AND P0, PT, R0, 0x1c, PT ;  /* 0x0000001c0000780c */ /* 0x000fda0003f05270 */
[----:B------:R-:W-:Y:S05]  /*e600*/  @!P0 BRA `(.L_x_4841) ;  /* 0x000001b000008947 */ /* 0x000fea0003800000 */
[----:B------:R-:W-:-:S13]  /*e610*/  ISETP.NE.AND P0, PT, R0, 0x1d, PT ;  /* 0x0000001d0000780c */ /* 0x000fda0003f05270 */
[----:B------:R-:W-:Y:S05]  /*e620*/  @!P0 BRA `(.L_x_4842) ;  /* 0x0000017000008947 */ /* 0x000fea0003800000 */
[----:B------:R-:W-:-:S13]  /*e630*/  ISETP.NE.AND P0, PT, R0, 0x2c, PT ;  /* 0x0000002c0000780c */ /* 0x000fda0003f05270 */
[----:B------:R0:W-:Y:S01]  /*e640*/  @!P0 STG.E.U8 [R2.64], RZ ;  /* 0x000000ff02008986 */ /* 0x0001e2000c101124 */
[----:B------:R-:W-:Y:S05]  /*e650*/  @!P0 EXIT ;  /* 0x000000000000894d */ /* 0x000fea0003800000 */
.L_x_4826:
[----:B------:R-:W-:Y:S01]  /*e660*/  MOV R0, 0x100 ;  /* 0x0000010000007802 */ /* 0x000fe20000000f00 */
[----:B------:R-:W-:Y:S02]  /*e670*/  IMAD.MOV.U32 R4, RZ, RZ, c[0x4][0xf0] ;  /* 0x01003c00ff047624 */ /* 0x000fe400078e00ff */
[----:B------:R-:W-:Y:S01]  /*e680*/  IMAD.MOV.U32 R5, RZ, RZ, c[0x4][0xf4] ;  /* 0x01003d00ff057624 */ /* 0x000fe200078e00ff */
[----:B0-----:R0:W3:Y:S01]  /*e690*/  LDC.64 R2, c[0x4][R0] ;  /* 0x0100000000027b82 */ /* 0x0010e20000000a00 */
[----:B------:R-:W-:Y:S02]  /*e6a0*/  IMAD.MOV.U32 R6, RZ, RZ, c[0x4][0xf8] ;  /* 0x01003e00ff067624 */ /* 0x000fe400078e00ff */
[----:B------:R-:W-:Y:S02]  /*e6b0*/  IMAD.MOV.U32 R7, RZ, RZ, c[0x4][0xfc] ;  /* 0x01003f00ff077624 */ /* 0x000fe400078e00ff */
[----:B------:R-:W-:-:S02]  /*e6c0*/  IMAD.MOV.U32 R8, RZ, RZ, 0x65 ;  /* 0x00000065ff087424 */ /* 0x000fc400078e00ff */
[----:B------:R-:W-:Y:S02]  /*e6d0*/  IMAD.MOV.U32 R10, RZ, RZ, c[0x4][0x8] ;  /* 0x01000200ff0a7624 */ /* 0x000fe400078e00ff */
[----:B------:R-:W-:Y:S02]  /*e6e0*/  IMAD.MOV.U32 R11, RZ, RZ, c[0x4][0xc] ;  /* 0x01000300ff0b7624 */ /* 0x000fe400078e00ff */
[----:B------:R-:W-:Y:S02]  /*e6f0*/  IMAD.MOV.U32 R12, RZ, RZ, 0x1 ;  /* 0x00000001ff0c7424 */ /* 0x000fe400078e00ff */
        /* <DEDUP_REMOVED lines=8> */
[----:B-123--:R-:W-:Y:S05]  /*e780*/  CALL.ABS.NOINC R2 ;  /* 0x0000000002007343 */ /* 0x00efea0003c00000 */
[----:B------:R-:W-:Y:S05]  /*e790*/  EXIT ;  /* 0x000000000000794d */ /* 0x000fea0003800000 */
.L_x_4842:
[----:B------:R-:W-:Y:S01]  /*e7a0*/  STG.E.64 [R2.64], RZ ;  /* 0x000000ff02007986 */ /* 0x000fe2000c101b24 */
[----:B------:R-:W-:Y:S05]  /*e7b0*/  EXIT ;  /* 0x000000000000794d */ /* 0x000fea0003800000 */
.L_x_4841:
[----:B------:R-:W-:Y:S01]  /*e7c0*/  STG.E [R2.64], RZ ;  /* 0x000000ff02007986 */ /* 0x000fe2000c101924 */
[----:B------:R-:W-:Y:S05]  /*e7d0*/  EXIT ;  /* 0x000000000000794d */ /* 0x000fea0003800000 */
.L_x_4843:
        /* <DEDUP_REMOVED lines=10> */
.L_x_16271:


//--------------------- .text._ZN2at6native18elementwise_kernelILi128ELi2EZNS0_22gpu_kernel_impl_nocastIZZNS0_73_GLOBAL__N__c8866d80_35_SparseBinaryOpIntersectionKernel_cu_1520ed90_315342_sparse_binary_op_intersection_kernel_implINS3_18CUDAKernelLauncherENS3_36CUDAValueSelectionIntersectionKernelINS3_9LhsProjOpEEElLl0EEEvRNS_6TensorERKS9_SC_RKSt6vectorIlSaIlEERKSt8optionalIS9_ESL_bbENKUlvE3_clEvEUllE_EEvRNS_18TensorIteratorBaseERKT_EUliE_EEviT1_ --------------------------
	.section	.text._ZN2at6native18elementwise_kernelILi128ELi2EZNS0_22gpu_kernel_impl_nocastIZZNS0_73_GLOBAL__N__c8866d80_35_SparseBinaryOpIntersectionKernel_cu_1520ed90_315342_sparse_binary_op_intersection_kernel_implINS3_18CUDAKernelLauncherENS3_36CUDAValueSelectionIntersectionKernelINS3_9LhsProjOpEEElLl0EEEvRNS_6TensorERKS9_SC_RKSt6vectorIlSaIlEERKSt8optionalIS9_ESL_bbENKUlvE3_clEvEUllE_EEvRNS_18TensorIteratorBaseERKT_EUliE_EEviT1_,"ax",@progbits
	.sectioninfo	@"SHI_REGISTERS=80"
	.align	128
        .global         _ZN2at6native18elementwise_kernelILi128ELi2EZNS0_22gpu_kernel_impl_nocastIZZNS0_73_GLOBAL__N__c8866d80_35_SparseBinaryOpIntersectionKernel_cu_1520ed90_315342_sparse_binary_op_intersection_kernel_implINS3_18CUDAKernelLauncherENS3_36CUDAValueSelectionIntersectionKernelINS3_9LhsProjOpEEElLl0EEEvRNS_6TensorERKS9_SC_RKSt6vectorIlSaIlEERKSt8optionalIS9_ESL_bbENKUlvE3_clEvEUllE_EEvRNS_18TensorIteratorBaseERKT_EUliE_EEviT1_
        .type           _ZN2at6native18elementwise_kernelILi128ELi2EZNS0_22gpu_kernel_impl_nocastIZZNS0_73_GLOBAL__N__c8866d80_35_SparseBinaryOpIntersectionKernel_cu_1520ed90_315342_sparse_binary_op_intersection_kernel_implINS3_18CUDAKernelLauncherENS3_36CUDAValueSelectionIntersectionKernelINS3_9LhsProjOpEEElLl0EEEvRNS_6TensorERKS9_SC_RKSt6vectorIlSaIlEERKSt8optionalIS9_ESL_bbENKUlvE3_clEvEUllE_EEvRNS_18TensorIteratorBaseERKT_EUliE_EEviT1_,@function
        .size           _ZN2at6native18elementwise_kernelILi128ELi2EZNS0_22gpu_kernel_impl_nocastIZZNS0_73_GLOBAL__N__c8866d80_35_SparseBinaryOpIntersectionKernel_cu_1520ed90_315342_sparse_binary_op_intersection_kernel_implINS3_18CUDAKernelLauncherENS3_36CUDAValueSelectionIntersectionKernelINS3_9LhsProjOpEEElLl0EEEvRNS_6TensorERKS9_SC_RKSt6vectorIlSaIlEERKSt8optionalIS9_ESL_bbENKUlvE3_clEvEUllE_EEvRNS_18TensorIteratorBaseERKT_EUliE_EEviT1_,(.L_x_16272 - _ZN2at6native18elementwise_kernelILi128ELi2EZNS0_22gpu_kernel_impl_nocastIZZNS0_73_GLOBAL__N__c8866d80_35_SparseBinaryOpIntersectionKernel_cu_1520ed90_315342_sparse_binary_op_intersection_kernel_implINS3_18CUDAKernelLauncherENS3_36CUDAValueSelectionIntersectionKernelINS3_9LhsProjOpEEElLl0EEEvRNS_6TensorERKS9_SC_RKSt6vectorIlSaIlEERKSt8optionalIS9_ESL_bbENKUlvE3_clEvEUllE_EEvRNS_18TensorIteratorBaseERKT_EUliE_EEviT1_)
        .other          _ZN2at6native18elementwise_kernelILi128ELi2EZNS0_22gpu_kernel_impl_nocastIZZNS0_73_GLOBAL__N__c8866d80_35_SparseBinaryOpIntersectionKernel_cu_1520ed90_315342_sparse_binary_op_intersection_kernel_implINS3_18CUDAKernelLauncherENS3_36CUDAValueSelectionIntersectionKernelINS3_9LhsProjOpEEElLl0EEEvRNS_6TensorERKS9_SC_RKSt6vectorIlSaIlEERKSt8optionalIS9_ESL_bbENKUlvE3_clEvEUllE_EEvRNS_18TensorIteratorBaseERKT_EUliE_EEviT1_,@"STO_CUDA_ENTRY STV_DEFAULT"
_ZN2at6native18elementwise_kernelILi128ELi2EZNS0_22gpu_kernel_impl_nocastIZZNS0_73_GLOBAL__N__c8866d80_35_SparseBinaryOpIntersectionKernel_cu_1520ed90_315342_sparse_binary_op_intersection_kernel_implINS3_18CUDAKernelLauncherENS3_36CUDAValueSelectionIntersectionKernelINS3_9LhsProjOpEEElLl0EEEvRNS_6TensorERKS9_SC_RKSt6vectorIlSaIlEERKSt8optionalIS9_ESL_bbENKUlvE3_clEvEUllE_EEvRNS_18TensorIteratorBaseERKT_EUliE_EEviT1_:
.text._ZN2at6native18elementwise_kernelILi128ELi2EZNS0_22gpu_kernel_impl_nocastIZZNS0_73_GLOBAL__N__c8866d80_35_SparseBinaryOpIntersectionKernel_cu_1520ed90_315342_sparse_binary_op_intersection_kernel_implINS3_18CUDAKernelLauncherENS3_36CUDAValueSelectionIntersectionKernelINS3_9LhsProjOpEEElLl0EEEvRNS_6TensorERKS9_SC_RKSt6vectorIlSaIlEERKSt8optionalIS9_ESL_bbENKUlvE3_clEvEUllE_EEvRNS_18TensorIteratorBaseERKT_EUliE_EEviT1_:
        /* <DEDUP_REMOVED lines=10> */
[----:B------:R-:W-:-:S11]  /*00a0*/  IMAD.MOV.U32 R0, RZ, RZ, RZ ;  /* 0x000000ffff007224 */ /* 0x000fd600078e00ff */
[----:B------:R-:W-:Y:S05]  /*00b0*/  @!P0 BRA `(.L_x_4846) ;  /* 0x00000e0000008947 */ /* 0x000fea0003800000 */
[----:B------:R-:W-:Y:S01]  /*00c0*/  MOV R3, R13 ;  /* 0x0000000d00037202 */ /* 0x000fe20000000f00 */
[----:B------:R-:W-:-:S04]  /*00d0*/  IMAD.MOV.U32 R2, RZ, RZ, RZ ;  /* 0x000000ffff027224 */ /* 0x000fc800078e00ff */
[----:B------:R-:W-:-:S04]  /*00e0*/  IMAD.HI.U32 R4, R13, c[0x0][0x170], R2 ;  /* 0x00005c000d047a27 */ /* 0x000fc800078e0002 */
[----:B------:R-:W-:Y:S01]  /*00f0*/  IMAD.MOV.U32 R3, RZ, RZ, c[0x0][0x168] ;  /* 0x00005a00ff037624 */ /* 0x000fe200078e00ff */
[----:B------:R-:W-:-:S04]  /*0100*/  SHF.R.U32.HI R5, RZ, c[0x0][0x174], R4 ;  /* 0x00005d00ff057a19 */ /* 0x000fc80000011604 */
[----:B------:R-:W-:Y:S01]  /*0110*/  ISETP.NE.AND P0, PT, R3, 0x1, PT ;  /* 0x000000010300780c */ /* 0x000fe20003f05270 */
[----:B------:R-:W-:-:S04]  /*0120*/  IMAD.MOV R2, RZ, RZ, -R5 ;  /* 0x000000ffff027224 */ /* 0x000fc800078e0a05 */
[----:B------:R-:W-:-:S04]  /*0130*/  IMAD R2, R2, c[0x0][0x16c], R13 ;  /* 0x00005b0002027a24 */ /* 0x000fc800078e020d */
[C---:B------:R-:W-:Y:S02]  /*0140*/  IMAD R0, R2.reuse, c[0x0][0x298], RZ ;  /* 0x0000a60002007a24 */ /* 0x040fe400078e02ff */
[----:B------:R-:W-:Y:S02]  /*0150*/  IMAD R2, R2, c[0x0][0x29c], RZ ;  /* 0x0000a70002027a24 */ /* 0x000fe400078e02ff */
        /* <DEDUP_REMOVED lines=213> */
[----:B------:R-:W-:-:S05]  /*0eb0*/  @P0 IMAD R2, R7, c[0x0][0x35c], R2 ;  /* 0x0000d70007020a24 */ /* 0x000fca00078e0202 */
.L_x_4846:
[----:B------:R-:W-:-:S04]  /*0ec0*/  IADD3 R8, P0, R2, c[0x0][0x368], RZ ;  /* 0x0000da0002087a10 */ /* 0x000fc80007f1e0ff */
[----:B------:R-:W-:-:S06]  /*0ed0*/  IADD3.X R9, RZ, c[0x0][0x36c], RZ, P0, !PT ;  /* 0x0000db00ff097a10 */ /* 0x000fcc00007fe4ff */
[----:B------:R-:W5:Y:S01]  /*0ee0*/  LDG.E.64 R8, [R8.64] ;  /* 0x0000000a08087981 */ /* 0x000f62000c1e1b00 */
[----:B------:R-:W-:-:S04]  /*0ef0*/  ISETP.NE.U32.AND P0, PT, RZ, c[0x0][0x370], PT ;  /* 0x0000dc00ff007a0c */ /* 0x000fc80003f05070 */
[----:B------:R-:W-:-:S13]  /*0f00*/  ISETP.NE.AND.EX P0, PT, RZ, c[0x0][0x374], PT, P0 ;  /* 0x0000dd00ff007a0c */ /* 0x000fda0003f05300 */
[----:B------:R-:W-:Y:S05]  /*0f10*/  @P0 BRA `(.L_x_4847) ;  /* 0x000015d000000947 */ /* 0x000fea0003800000 */
[----:B------:R-:W-:Y:S01]  /*0f20*/  IMAD.MOV.U32 R4, RZ, RZ, c[0x0][0x378] ;  /* 0x0000de00ff047624 */ /* 0x000fe200078e00ff */
        /* <DEDUP_REMOVED lines=9> */
[----:B------:R-:W-:Y:S01]  /*0fc0*/  ISETP.GT.U32.AND P0, PT, R4, 0x1, PT ;  /* 0x000000010400780c */ /* 0x000fe20003f04070 */
[----:B------:R-:W-:-:S03]  /*0fd0*/  CS2R R6, SRZ ;  /* 0x0000000000067805 */ /* 0x000fc6000001ff00 */
[----:B------:R-:W-:-:S04]  /*0fe0*/  ISETP.GT.AND.EX P0, PT, R2, RZ, PT, P0 ;  /* 0x000000ff0200720c */ /* 0x000fc80003f04300 */
[----:B------:R-:W-:Y:S02]  /*0ff0*/  SEL R4, R4, 0x1, P0 ;  /* 0x0000000104047807 */ /* 0x000fe40000000000 */
[----:B------:R-:W-:Y:S02]  /*1000*/  SEL R5, RZ, c[0x0][0x37c], !P0 ;  /* 0x0000df00ff057a07 */ /* 0x000fe40004000000 */
[C---:B------:R-:W-:Y:S02]  /*1010*/  IADD3 R2, P1, R4.reuse, -0x1, RZ ;  /* 0xffffffff04027810 */ /* 0x040fe40007f3e0ff */
[----:B------:R-:W-:Y:S02]  /*1020*/  LOP3.LUT R75, R4, 0x3, RZ, 0xc0, !PT ;  /* 0x00000003044b7812 */ /* 0x000fe400078ec0ff */
[----:B------:R-:W-:Y:S02]  /*1030*/  ISETP.GE.U32.AND P0, PT, R2, 0x3, PT ;  /* 0x000000030200780c */ /* 0x000fe40003f06070 */
[----:B------:R-:W-:-:S04]  /*1040*/  IADD3.X R2, R5, -0x1, RZ, P1, !PT ;  /* 0xffffffff05027810 */ /* 0x000fc80000ffe4ff */
[----:B------:R-:W-:Y:S02]  /*1050*/  ISETP.GE.U32.AND.EX P0, PT, R2, RZ, PT, P0 ;  /* 0x000000ff0200720c */ /* 0x000fe40003f06100 */
[----:B------:R-:W-:-:S11]  /*1060*/  CS2R R2, SRZ ;  /* 0x0000000000027805 */ /* 0x000fd6000001ff00 */
[----:B------:R-:W-:Y:S05]  /*1070*/  @!P0 BRA `(.L_x_4849) ;  /* 0x0000118000008947 */ /* 0x000fea0003800000 */
[----:B------:R-:W-:Y:S01]  /*1080*/  IADD3 R74, P0, -R75, R4, RZ ;  /* 0x000000044b4a7210 */ /* 0x000fe20007f1e1ff */
[----:B-----5:R-:W-:Y:S01]  /*1090*/  IMAD R11, R9, c[0x0][0x388], RZ ;  /* 0x0000e200090b7a24 */ /* 0x020fe200078e02ff */
[----:B------:R-:W-:Y:S01]  /*10a0*/  UMOV UR6, 0x8 ;  /* 0x0000000800067882 */ /* 0x000fe20000000000 */
[----:B------:R-:W-:Y:S01]  /*10b0*/  IMAD.WIDE.U32 R2, R8, c[0x0][0x388], RZ ;  /* 0x0000e20008027a25 */ /* 0x000fe200078e00ff */
[----:B------:R-:W-:Y:S01]  /*10c0*/  IADD3.X R5, R5, -0x1, RZ, P0, !PT ;  /* 0xffffffff05057810 */ /* 0x000fe200007fe4ff */
[----:B------:R-:W-:Y:S01]  /*10d0*/  ULDC.64 UR8, c[0x0][0x398] ;  /* 0x0000e60000087ab9 */ /* 0x000fe20000000a00 */
[----:B------:R-:W-:Y:S01]  /*10e0*/  ISETP.GT.U32.AND P0, PT, R74, RZ, PT ;  /* 0x000000ff4a00720c */ /* 0x000fe20003f04070 */
[----:B------:R-:W-:Y:S01]  /*10f0*/  IMAD R11, R8, c[0x0][0x38c], R11 ;  /* 0x0000e300080b7a24 */ /* 0x000fe200078e020b */
[----:B------:R-:W-:Y:S01]  /*1100*/  UIMAD.WIDE.U32 UR4, UR6, UR8, URZ ;  /* 0x00000008060472a5 */ /* 0x000fe2000f8e003f */
[----:B------:R-:W-:Y:S01]  /*1110*/  LEA R10, P1, R2, c[0x0][0x380], 0x3 ;  /* 0x0000e000020a7a11 */ /* 0x000fe200078218ff */
[----:B------:R-:W-:Y:S01]  /*1120*/  UIMAD UR6, UR6, UR9, URZ ;  /* 0x00000009060672a4 */ /* 0x000fe2000f8e023f */
[----:B------:R-:W-:-:S02]  /*1130*/  ISETP.GT.AND.EX P0, PT, R5, RZ, PT, P0 ;  /* 0x000000ff0500720c */ /* 0x000fc40003f04300 */
[----:B------:R-:W-:Y:S01]  /*1140*/  IADD3 R21, R3, R11, RZ ;  /* 0x0000000b03157210 */ /* 0x000fe20007ffe0ff */
[----:B------:R-:W-:-:S03]  /*1150*/  UIADD3 UR6, UR5, UR6, URZ ;  /* 0x0000000605067290 */ /* 0x000fc6000fffe03f */
[----:B------:R-:W-:Y:S02]  /*1160*/  LEA.HI.X R21, R2, c[0x0][0x384], R21, 0x3, P1 ;  /* 0x0000e10002157a11 */ /* 0x000fe400008f1c15 */
[----:B------:R-:W-:-:S05]  /*1170*/  CS2R R2, SRZ ;  /* 0x0000000000027805 */ /* 0x000fca000001ff00 */
[----:B------:R-:W-:Y:S05]  /*1180*/  @!P0 BRA `(.L_x_4850) ;  /* 0x00000dd000008947 */ /* 0x000fea0003800000 */
[----:B------:R-:W-:Y:S02]  /*1190*/  ISETP.GT.U32.AND P1, PT, R74, 0xc, PT ;  /* 0x0000000c4a00780c */ /* 0x000fe40003f24070 */
[----:B------:R-:W-:Y:S02]  /*11a0*/  PLOP3.LUT P0, PT, PT, PT, PT, 0x80, 0x0 ;  /* 0x000000000000781c */ /* 0x000fe40003f0f070 */
[----:B------:R-:W-:-:S13]  /*11b0*/  ISETP.GT.AND.EX P1, PT, R5, RZ, PT, P1 ;  /* 0x000000ff0500720c */ /* 0x000fda0003f24310 */
[----:B------:R-:W-:Y:S05]  /*11c0*/  @!P1 BRA `(.L_x_4851) ;  /* 0x000008b000009947 */ /* 0x000fea0003800000 */
[----:B------:R-:W-:Y:S02]  /*11d0*/  PLOP3.LUT P0, PT, PT, PT, PT, 0x8, 0x0 ;  /* 0x000000000000781c */ /* 0x000fe40003f0e170 */
.L_x_4852:
[----:B------:R-:W-:Y:S01]  /*11e0*/  LEA R70, P1, R3, c[0x0][0x390], 0x3 ;  /* 0x0000e40003467a11 */ /* 0x000fe200078218ff */
[----:B------:R-:W-:-:S03]  /*11f0*/  IMAD.MOV.U32 R20, RZ, RZ, R10 ;  /* 0x000000ffff147224 */ /* 0x000fc600078e000a */
[----:B------:R-:W-:Y:S02]  /*1200*/  LEA.HI.X R71, R3, c[0x0][0x394], R2, 0x3, P1 ;  /* 0x0000e50003477a11 */ /* 0x000fe400008f1c02 */
[----:B------:R-:W-:Y:S01]  /*1210*/  IADD3 R24, P1, R10, UR4, RZ ;  /* 0x000000040a187c10 */ /* 0x000fe2000ff3e0ff */
[----:B------:R0:W2:Y:S04]  /*1220*/  LDG.E.64 R76, [R20.64] ;  /* 0x0000000a144c7981 */ /* 0x0000a8000c1e1b00 */
[----:B------:R1:W2:Y:S01]  /*1230*/  LDG.E.64 R10, [R70.64] ;  /* 0x0000000a460a7981 */ /* 0x0002a2000c1e1b00 */
[----:B------:R-:W-:Y:S02]  /*1240*/  IADD3.X R25, R21, UR6, RZ, P1, !PT ;  /* 0x0000000615197c10 */ /* 0x000fe40008ffe4ff */
[----:B------:R-:W-:Y:S01]  /*1250*/  IADD3 R28, P1, R24, UR4, RZ ;  /* 0x00000004181c7c10 */ /* 0x000fe2000ff3e0ff */
[----:B------:R1:W3:Y:S04]  /*1260*/  LDG.E.64 R14, [R70.64+0x8] ;  /* 0x0000080a460e7981 */ /* 0x0002e8000c1e1b00 */
[----:B------:R4:W3:Y:S01]  /*1270*/  LDG.E.64 R12, [R24.64] ;  /* 0x0000000a180c7981 */ /* 0x0008e2000c1e1b00 */
[----:B------:R-:W-:-:S02]  /*1280*/  IADD3.X R29, R25, UR6, RZ, P1, !PT ;  /* 0x00000006191d7c10 */ /* 0x000fc40008ffe4ff */
[----:B------:R-:W-:Y:S01]  /*1290*/  IADD3 R32, P1, R28, UR4, RZ ;  /* 0x000000041c207c10 */ /* 0x000fe2000ff3e0ff */
[----:B------:R1:W5:Y:S04]  /*12a0*/  LDG.E.64 R16, [R70.64+0x10] ;  /* 0x0000100a46107981 */ /* 0x000368000c1e1b00 */
[----:B------:R1:W5:Y:S01]  /*12b0*/  LDG.E.64 R18, [R28.64] ;  /* 0x0000000a1c127981 */ /* 0x000362000c1e1b00 */
[----:B------:R-:W-:Y:S02]  /*12c0*/  IADD3.X R33, R29, UR6, RZ, P1, !PT ;  /* 0x000000061d217c10 */ /* 0x000fe40008ffe4ff */
[----:B------:R-:W-:Y:S01]  /*12d0*/  IADD3 R36, P1, R32, UR4, RZ ;  /* 0x0000000420247c10 */ /* 0x000fe2000ff3e0ff */
[----:B0-----:R0:W5:Y:S04]  /*12e0*/  LDG.E.64 R20, [R70.64+0x18] ;  /* 0x0000180a46147981 */ /* 0x001168000c1e1b00 */
[----:B------:R0:W5:Y:S01]  /*12f0*/  LDG.E.64 R22, [R32.64] ;  /* 0x0000000a20167981 */ /* 0x000162000c1e1b00 */
[----:B------:R-:W-:-:S03]  /*1300*/  IADD3.X R37, R33, UR6, RZ, P1, !PT ;  /* 0x0000000621257c10 */ /* 0x000fc60008ffe4ff */
[----:B----4-:R4:W5:Y:S01]  /*1310*/  LDG.E.64 R24, [R70.64+0x20] ;  /* 0x0000200a46187981 */ /* 0x010962000c1e1b00 */
[----:B------:R-:W-:-:S03]  /*1320*/  IADD3 R40, P1, R36, UR4, RZ ;  /* 0x0000000424287c10 */ /* 0x000fc6000ff3e0ff */
[----:B------:R0:W5:Y:S01]  /*1330*/  LDG.E.64 R26, [R36.64] ;  /* 0x0000000a241a7981 */ /* 0x000162000c1e1b00 */
[----:B------:R-:W-:Y:S02]  /*1340*/  IADD3.X R41, R37, UR6, RZ, P1, !PT ;  /* 0x0000000625297c10 */ /* 0x000fe40008ffe4ff */
[----:B------:R-:W-:Y:S01]  /*1350*/  IADD3 R44, P1, R40, UR4, RZ ;  /* 0x00000004282c7c10 */ /* 0x000fe2000ff3e0ff */
[----:B-1----:R4:W5:Y:S04]  /*1360*/  LDG.E.64 R28, [R70.64+0x28] ;  /* 0x0000280a461c7981 */ /* 0x002968000c1e1b00 */
[----:B------:R1:W5:Y:S01]  /*1370*/  LDG.E.64 R30, [R40.64] ;  /* 0x0000000a281e7981 */ /* 0x000362000c1e1b00 */
[----:B------:R-:W-:Y:S02]  /*1380*/  IADD3.X R45, R41, UR6, RZ, P1, !PT ;  /* 0x00000006292d7c10 */ /* 0x000fe40008ffe4ff */
[----:B------:R-:W-:Y:S01]  /*1390*/  IADD3 R48, P1, R44, UR4, RZ ;  /* 0x000000042c307c10 */ /* 0x000fe2000ff3e0ff */
[----:B0-----:R4:W5:Y:S04]  /*13a0*/  LDG.E.64 R32, [R70.64+0x30] ;  /* 0x0000300a46207981 */ /* 0x001968000c1e1b00 */
[----:B------:R0:W5:Y:S01]  /*13b0*/  LDG.E.64 R34, [R44.64] ;  /* 0x0000000a2c227981 */ /* 0x000162000c1e1b00 */
[----:B------:R-:W-:-:S03]  /*13c0*/  IADD3.X R49, R45, UR6, RZ, P1, !PT ;  /* 0x000000062d317c10 */ /* 0x000fc60008ffe4ff */
[----:B------:R4:W5:Y:S01]  /*13d0*/  LDG.E.64 R36, [R70.64+0x38] ;  /* 0x0000380a46247981 */ /* 0x000962000c1e1b00 */
        /* <DEDUP_REMOVED lines=25> */
[----:B0-----:R0:W5:Y:S01]  /*1570*/  LDG.E.64 R62, [R64.64] ;  /* 0x0000000a403e7981 */ /* 0x001162000c1e1b00 */
[----:B------:R-:W-:Y:S02]  /*1580*/  IADD3.X R73, R65, UR6, RZ, P1, !PT ;  /* 0x0000000641497c10 */ /* 0x000fe40008ffe4ff */
[----:B------:R-:W-:-:S03]  /*1590*/  IADD3 R68, P1, R72, UR4, RZ ;  /* 0x0000000448447c10 */ /* 0x000fc6000ff3e0ff */
[----:B-1----:R1:W5:Y:S04]  /*15a0*/  LDG.E.64 R66, [R72.64] ;  /* 0x0000000a48427981 */ /* 0x002368000c1e1b00 */
[----:B0-----:R4:W5:Y:S01]  /*15b0*/  LDG.E.64 R64, [R70.64+0x70] ;  /* 0x0000700a46407981 */ /* 0x001962000c1e1b00 */
[----:B------:R-:W-:-:S05]  /*15c0*/  IADD3.X R69, R73, UR6, RZ, P1, !PT ;  /* 0x0000000649457c10 */ /* 0x000fca0008ffe4ff */
[----:B-1----:R-:W5:Y:S04]  /*15d0*/  LDG.E.64 R72, [R68.64] ;  /* 0x0000000a44487981 */ /* 0x002f68000c1e1b00 */
[----:B----4-:R-:W4:Y:S01]  /*15e0*/  LDG.E.64 R70, [R70.64+0x78] ;  /* 0x0000780a46467981 */ /* 0x010f22000c1e1b00 */
[----:B------:R-:W-:-:S04]  /*15f0*/  IADD3 R74, P1, R74, -0x10, RZ ;  /* 0xfffffff04a4a7810 */ /* 0x000fc80007f3e0ff */
[----:B------:R-:W-:Y:S02]  /*1600*/  IADD3.X R5, R5, -0x1, RZ, P1, !PT ;  /* 0xffffffff05057810 */ /* 0x000fe40000ffe4ff */
[----:B------:R-:W-:-:S04]  /*1610*/  ISETP.GT.U32.AND P1, PT, R74, 0xc, PT ;  /* 0x0000000c4a00780c */ /* 0x000fc80003f24070 */
[----:B------:R-:W-:Y:S02]  /*1620*/  ISETP.GT.AND.EX P1, PT, R5, RZ, PT, P1 ;  /* 0x000000ff0500720c */ /* 0x000fe40003f24310 */
[----:B------:R-:W-:Y:S01]  /*1630*/  IADD3 R3, P3, R3, 0x10, RZ ;  /* 0x0000001003037810 */ /* 0x000fe20007f7e0ff */
[-C--:B--2---:R-:W-:Y:S02]  /*1640*/  IMAD R77, R77, R10.reuse, RZ ;  /* 0x0000000a4d4d7224 */ /* 0x084fe400078e02ff */
[----:B------:R-:W-:-:S04]  /*1650*/  IMAD.WIDE.U32 R6, R76, R10, R6 ;  /* 0x0000000a4c067225 */ /* 0x000fc800078e0006 */
[----:B------:R-:W-:Y:S02]  /*1660*/  IMAD R77, R76, R11, R77 ;  /* 0x0000000b4c4d7224 */ /* 0x000fe400078e024d */
[-C--:B---3--:R-:W-:Y:S02]  /*1670*/  IMAD R11, R13, R14.reuse, RZ ;  /* 0x0000000e0d0b7224 */ /* 0x088fe400078e02ff */
        /* <DEDUP_REMOVED lines=11> */
[-C--:B------:R-:W-:Y:S02]  /*1730*/  IMAD R7, R27, R24.reuse, RZ ;  /* 0x000000181b077224 */ /* 0x080fe400078e02ff */
        /* <DEDUP_REMOVED lines=42> */
[----:B------:R-:W-:Y:S01]  /*19e0*/  IMAD.WIDE.U32 R64, R66, R64, R60 ;  /* 0x0000004042407225 */ /* 0x000fe200078e003c */
[----:B------:R-:W-:-:S03]  /*19f0*/  IADD3 R10, P2, R68, UR4, RZ ;  /* 0x00000004440a7c10 */ /* 0x000fc6000ff5e0ff */
[----:B------:R-:W-:Y:S02]  /*1a00*/  IMAD.IADD R65, R65, 0x1, R7 ;  /* 0x0000000141417824 */ /* 0x000fe400078e0207 */
[----:B----4-:R-:W-:Y:S01]  /*1a10*/  IMAD R7, R73, R70, RZ ;  /* 0x0000004649077224 */ /* 0x010fe200078e02ff */
[----:B------:R-:W-:-:S03]  /*1a20*/  IADD3.X R21, R69, UR6, RZ, P2, !PT ;  /* 0x0000000645157c10 */ /* 0x000fc600097fe4ff */
[C---:B------:R-:W-:Y:S02]  /*1a30*/  IMAD R11, R72.reuse, R71, R7 ;  /* 0x00000047480b7224 */ /* 0x040fe400078e0207 */
[----:B------:R-:W-:Y:S01]  /*1a40*/  IMAD.WIDE.U32 R6, R72, R70, R64 ;  /* 0x0000004648067225 */ /* 0x000fe200078e0040 */
[----:B------:R-:W-:-:S03]  /*1a50*/  IADD3.X R2, RZ, R2, RZ, P3, !PT ;  /* 0x00000002ff027210 */ /* 0x000fc60001ffe4ff */
[----:B------:R-:W-:Y:S01]  /*1a60*/  IMAD.IADD R7, R7, 0x1, R11 ;  /* 0x0000000107077824 */ /* 0x000fe200078e020b */
[----:B------:R-:W-:Y:S05]  /*1a70*/  @P1 BRA `(.L_x_4852) ;  /* 0xfffff76000001947 */ /* 0x000fea000383ffff */
.L_x_4851:
[----:B------:R-:W-:-:S04]  /*1a80*/  ISETP.GT.U32.AND P1, PT, R74, 0x4, PT ;  /* 0x000000044a00780c */ /* 0x000fc80003f24070 */
[----:B------:R-:W-:-:S13]  /*1a90*/  ISETP.GT.AND.EX P1, PT, R5, RZ, PT, P1 ;  /* 0x000000ff0500720c */ /* 0x000fda0003f24310 */
[----:B------:R-:W-:Y:S05]  /*1aa0*/  @!P1 BRA `(.L_x_4853) ;  /* 0x0000048000009947 */ /* 0x000fea0003800000 */
[----:B------:R-:W-:Y:S01]  /*1ab0*/  LEA R42, P0, R3, c[0x0][0x390], 0x3 ;  /* 0x0000e400032a7a11 */ /* 0x000fe200078018ff */
[----:B------:R-:W-:-:S03]  /*1ac0*/  IMAD.MOV.U32 R11, RZ, RZ, R21 ;  /* 0x000000ffff0b7224 */ /* 0x000fc600078e0015 */
[----:B------:R-:W-:Y:S02]  /*1ad0*/  LEA.HI.X R43, R3, c[0x0][0x394], R2, 0x3, P0 ;  /* 0x0000e500032b7a11 */ /* 0x000fe400000f1c02 */
[----:B------:R-:W-:Y:S01]  /*1ae0*/  IADD3 R12, P0, R10, UR4, RZ ;  /* 0x000000040a0c7c10 */ /* 0x000fe2000ff1e0ff */
[----:B------:R0:W2:Y:S04]  /*1af0*/  LDG.E.64 R40, [R10.64] ;  /* 0x0000000a0a287981 */ /* 0x0000a8000c1e1b00 */
[----:B------:R-:W2:Y:S01]  /*1b00*/  LDG.E.64 R44, [R42.64] ;  /* 0x0000000a2a2c7981 */ /* 0x000ea2000c1e1b00 */
[----:B------:R-:W-:Y:S02]  /*1b10*/  IADD3.X R13, R21, UR6, RZ, P0, !PT ;  /* 0x00000006150d7c10 */ /* 0x000fe400087fe4ff */
[----:B------:R-:W-:Y:S01]  /*1b20*/  IADD3 R14, P0, R12, UR4, RZ ;  /* 0x000000040c0e7c10 */ /* 0x000fe2000ff1e0ff */
[----:B------:R-:W3:Y:S04]  /*1b30*/  LDG.E.64 R38, [R42.64+0x8] ;  /* 0x0000080a2a267981 */ /* 0x000ee8000c1e1b00 */
[----:B------:R1:W3:Y:S01]  /*1b40*/  LDG.E.64 R36, [R12.64] ;  /* 0x0000000a0c247981 */ /* 0x0002e2000c1e1b00 */
[----:B------:R-:W-:-:S02]  /*1b50*/  IADD3.X R15, R13, UR6, RZ, P0, !PT ;  /* 0x000000060d0f7c10 */ /* 0x000fc400087fe4ff */
[----:B------:R-:W-:Y:S01]  /*1b60*/  IADD3 R24, P0, R14, UR4, RZ ;  /* 0x000000040e187c10 */ /* 0x000fe2000ff1e0ff */
[----:B------:R-:W4:Y:S04]  /*1b70*/  LDG.E.64 R34, [R42.64+0x10] ;  /* 0x0000100a2a227981 */ /* 0x000f28000c1e1b00 */
[----:B------:R5:W4:Y:S01]  /*1b80*/  LDG.E.64 R32, [R14.64] ;  /* 0x0000000a0e207981 */ /* 0x000b22000c1e1b00 */
[----:B------:R-:W-:Y:S02]  /*1b90*/  IADD3.X R25, R15, UR6, RZ, P0, !PT ;  /* 0x000000060f197c10 */ /* 0x000fe400087fe4ff */
[----:B------:R-:W-:Y:S01]  /*1ba0*/  IADD3 R26, P0, R24, UR4, RZ ;  /* 0x00000004181a7c10 */ /* 0x000fe2000ff1e0ff */
[----:B------:R-:W4:Y:S04]  /*1bb0*/  LDG.E.64 R30, [R42.64+0x18] ;  /* 0x0000180a2a1e7981 */ /* 0x000f28000c1e1b00 */
[----:B------:R0:W4:Y:S01]  /*1bc0*/  LDG.E.64 R28, [R24.64] ;  /* 0x0000000a181c7981 */ /* 0x000122000c1e1b00 */
[----:B------:R-:W-:-:S03]  /*1bd0*/  IADD3.X R27, R25, UR6, RZ, P0, !PT ;  /* 0x00000006191b7c10 */ /* 0x000fc600087fe4ff */
[----:B------:R-:W4:Y:S01]  /*1be0*/  LDG.E.64 R22, [R42.64+0x20] ;  /* 0x0000200a2a167981 */ /* 0x000f22000c1e1b00 */
[----:B------:R-:W-:-:S03]  /*1bf0*/  IADD3 R46, P0, R26, UR4, RZ ;  /* 0x000000041a2e7c10 */ /* 0x000fc6000ff1e0ff */
[----:B------:R0:W4:Y:S01]  /*1c00*/  LDG.E.64 R20, [R26.64] ;  /* 0x0000000a1a147981 */ /* 0x000122000c1e1b00 */
[----:B------:R-:W-:Y:S02]  /*1c10*/  IADD3.X R47, R27, UR6, RZ, P0, !PT ;  /* 0x000000061b2f7c10 */ /* 0x000fe400087fe4ff */
[----:B------:R-:W-:Y:S01]  /*1c20*/  IADD3 R48, P0, R46, UR4, RZ ;  /* 0x000000042e307c10 */ /* 0x000fe2000ff1e0ff */
[----:B------:R-:W4:Y:S04]  /*1c30*/  LDG.E.64 R18, [R42.64+0x28] ;  /* 0x0000280a2a127981 */ /* 0x000f28000c1e1b00 */
[----:B------:R-:W4:Y:S01]  /*1c40*/  LDG.E.64 R16, [R46.64] ;  /* 0x0000000a2e107981 */ /* 0x000f22000c1e1b00 */
[----:B------:R-:W-:Y:S02]  /*1c50*/  IADD3.X R49, R47, UR6, RZ, P0, !PT ;  /* 0x000000062f317c10 */ /* 0x000fe400087fe4ff */
[----:B0-----:R-:W-:Y:S01]  /*1c60*/  IADD3 R10, P0, R48, UR4, RZ ;  /* 0x00000004300a7c10 */ /* 0x001fe2000ff1e0ff */
[----:B-----5:R-:W5:Y:S04]  /*1c70*/  LDG.E.64 R14, [R42.64+0x30] ;  /* 0x0000300a2a0e7981 */ /* 0x020f68000c1e1b00 */
[----:B-1----:R-:W5:Y:S01]  /*1c80*/  LDG.E.64 R12, [R48.64] ;  /* 0x0000000a300c7981 */ /* 0x002f62000c1e1b00 */
[----:B------:R-:W-:-:S03]  /*1c90*/  IADD3.X R11, R49, UR6, RZ, P0, !PT ;  /* 0x00000006310b7c10 */ /* 0x000fc600087fe4ff */
[----:B------:R-:W5:Y:S04]  /*1ca0*/  LDG.E.64 R26, [R42.64+0x38] ;  /* 0x0000380a2a1a7981 */ /* 0x000f68000c1e1b00 */
[----:B------:R0:W5:Y:S01]  /*1cb0*/  LDG.E.64 R24, [R10.64] ;  /* 0x0000000a0a187981 */ /* 0x000162000c1e1b00 */
[----:B------:R-:W-:Y:S02]  /*1cc0*/  IADD3 R3, P2, R3, 0x8, RZ ;  /* 0x0000000803037810 */ /* 0x000fe40007f5e0ff */
[----:B------:R-:W-:Y:S02]  /*1cd0*/  IADD3 R74, P3, R74, -0x8, RZ ;  /* 0xfffffff84a4a7810 */ /* 0x000fe40007f7e0ff */
[----:B------:R-:W-:Y:S01]  /*1ce0*/  PLOP3.LUT P0, PT, PT, PT, PT, 0x8, 0x0 ;  /* 0x000000000000781c */ /* 0x000fe20003f0e170 */
[----:B------:R-:W-:Y:S01]  /*1cf0*/  IMAD.X R2, RZ, RZ, R2, P2 ;  /* 0x000000ffff027224 */ /* 0x000fe200010e0602 */
[----:B0-----:R-:W-:-:S02]  /*1d00*/  IADD3 R10, P1, R10, UR4, RZ ;  /* 0x000000040a0a7c10 */ /* 0x001fc4000ff3e0ff */
[----:B------:R-:W-:Y:S01]  /*1d10*/  IADD3.X R5, R5, -0x1, RZ, P3, !PT ;  /* 0xffffffff05057810 */ /* 0x000fe20001ffe4ff */
[-C--:B--2---:R-:W-:Y:S02]  /*1d20*/  IMAD R41, R41, R44.reuse, RZ ;  /* 0x0000002c29297224 */ /* 0x084fe400078e02ff */
[----:B------:R-:W-:-:S04]  /*1d30*/  IMAD.WIDE.U32 R6, R40, R44, R6 ;  /* 0x0000002c28067225 */ /* 0x000fc800078e0006 */
[----:B------:R-:W-:Y:S02]  /*1d40*/  IMAD R41, R40, R45, R41 ;  /* 0x0000002d28297224 */ /* 0x000fe400078e0229 */
[-C--:B---3--:R-:W-:Y:S02]  /*1d50*/  IMAD R37, R37, R38.reuse, RZ ;  /* 0x0000002625257224 */ /* 0x088fe400078e02ff */
[----:B------:R-:W-:Y:S02]  /*1d60*/  IMAD.IADD R7, R7, 0x1, R41 ;  /* 0x0000000107077824 */ /* 0x000fe400078e0229 */
        /* <DEDUP_REMOVED lines=19> */
[----:B-----5:R-:W-:-:S04]  /*1ea0*/  IMAD R7, R13, R14, RZ ;  /* 0x0000000e0d077224 */ /* 0x020fc800078e02ff */
[C---:B------:R-:W-:Y:S02]  /*1eb0*/  IMAD R7, R12.reuse, R15, R7 ;  /* 0x0000000f0c077224 */ /* 0x040fe400078e0207 */
[----:B------:R-:W-:-:S04]  /*1ec0*/  IMAD.WIDE.U32 R12, R12, R14, R16 ;  /* 0x0000000e0c0c7225 */ /* 0x000fc800078e0010 */
[-C--:B------:R-:W-:Y:S02]  /*1ed0*/  IMAD R15, R25, R26.reuse, RZ ;  /* 0x0000001a190f7224 */ /* 0x080fe400078e02ff */
[----:B------:R-:W-:Y:S02]  /*1ee0*/  IMAD.IADD R13, R13, 0x1, R7 ;  /* 0x000000010d0d7824 */ /* 0x000fe400078e0207 */
[C---:B------:R-:W-:Y:S02]  /*1ef0*/  IMAD R15, R24.reuse, R27, R15 ;  /* 0x0000001b180f7224 */ /* 0x040fe400078e020f */
[----:B------:R-:W-:Y:S01]  /*1f00*/  IMAD.WIDE.U32 R6, R24, R26, R12 ;  /* 0x0000001a18067225 */ /* 0x000fe200078e000c */
[----:B------:R-:W-:-:S04]  /*1f10*/  IADD3.X R21, R11, UR6, RZ, P1, !PT ;  /* 0x000000060b157c10 */ /* 0x000fc80008ffe4ff */
[----:B------:R-:W-:Y:S02]  /*1f20*/  IADD3 R7, R7, R15, RZ ;  /* 0x0000000f07077210 */ /* 0x000fe40007ffe0ff */
.L_x_4853:
[----:B------:R-:W-:-:S04]  /*1f30*/  ISETP.NE.U32.AND P1, PT, R74, RZ, PT ;  /* 0x000000ff4a00720c */ /* 0x000fc80003f25070 */
[----:B------:R-:W-:-:S13]  /*1f40*/  ISETP.NE.OR.EX P0, PT, R5, RZ, P0, P1 ;  /* 0x000000ff0500720c */ /* 0x000fda0000705710 */
[----:B------:R-:W-:Y:S05]  /*1f50*/  @!P0 BRA `(.L_x_4849) ;  /* 0x000002a000008947 */ /* 0x000fea0003800000 */
.L_x_4850:
[----:B------:R-:W-:Y:S01]  /*1f60*/  LEA R26, P0, R3, c[0x0][0x390], 0x3 ;  /* 0x0000e400031a7a11 */ /* 0x000fe200078018ff */
[----:B------:R-:W-:-:S03]  /*1f70*/  IMAD.MOV.U32 R11, RZ, RZ, R21 ;  /* 0x000000ffff0b7224 */ /* 0x000fc600078e0015 */
[----:B------:R-:W-:Y:S02]  /*1f80*/  LEA.HI.X R27, R3, c[0x0][0x394], R2, 0x3, P0 ;  /* 0x0000e500031b7a11 */ /* 0x000fe400000f1c02 */
[----:B------:R-:W-:Y:S02]  /*1f90*/  IADD3 R28, P0, R10, UR4, RZ ;  /* 0x000000040a1c7c10 */ /* 0x000fe4000ff1e0ff */
[----:B------:R-:W2:Y:S04]  /*1fa0*/  LDG.E.64 R10, [R10.64] ;  /* 0x0000000a0a0a7981 */ /* 0x000ea8000c1e1b00 */
[----:B------:R-:W2:Y:S01]  /*1fb0*/  LDG.E.64 R12, [R26.64] ;  /* 0x0000000a1a0c7981 */ /* 0x000ea2000c1e1b00 */
[----:B------:R-:W-:Y:S02]  /*1fc0*/  IADD3.X R29, R21, UR6, RZ, P0, !PT ;  /* 0x00000006151d7c10 */ /* 0x000fe400087fe4ff */
[----:B------:R-:W-:Y:S01]  /*1fd0*/  IADD3 R30, P0, R28, UR4, RZ ;  /* 0x000000041c1e7c10 */ /* 0x000fe2000ff1e0ff */
[----:B------:R-:W3:Y:S04]  /*1fe0*/  LDG.E.64 R16, [R26.64+0x8] ;  /* 0x0000080a1a107981 */ /* 0x000ee8000c1e1b00 */
[----:B------:R-:W3:Y:S01]  /*1ff0*/  LDG.E.64 R14, [R28.64] ;  /* 0x0000000a1c0e7981 */ /* 0x000ee2000c1e1b00 */
[----:B------:R-:W-:-:S02]  /*2000*/  IADD3.X R31, R29, UR6, RZ, P0, !PT ;  /* 0x000000061d1f7c10 */ /* 0x000fc400087fe4ff */
[----:B------:R-:W-:Y:S01]  /*2010*/  IADD3 R32, P0, R30, UR4, RZ ;  /* 0x000000041e207c10 */ /* 0x000fe2000ff1e0ff */
[----:B------:R-:W4:Y:S04]  /*2020*/  LDG.E.64 R20, [R26.64+0x10] ;  /* 0x0000100a1a147981 */ /* 0x000f28000c1e1b00 */
[----:B------:R-:W4:Y:S01]  /*2030*/  LDG.E.64 R18, [R30.64] ;  /* 0x0000000a1e127981 */ /* 0x000f22000c1e1b00 */
[----:B------:R-:W-:-:S03]  /*2040*/  IADD3.X R33, R31, UR6, RZ, P0, !PT ;  /* 0x000000061f217c10 */ /* 0x000fc600087fe4ff */
        /* <DEDUP_REMOVED lines=21> */
[----:B------:R-:W-:-:S03]  /*21a0*/  IADD3 R10, P2, R32, UR4, RZ ;  /* 0x00000004200a7c10 */ /* 0x000fc6000ff5e0ff */
[C---:B------:R-:W-:Y:S02]  /*21b0*/  IMAD R11, R22.reuse, R25, R7 ;  /* 0x00000019160b7224 */ /* 0x040fe400078e0207 */
[----:B------:R-:W-:Y:S01]  /*21c0*/  IMAD.WIDE.U32 R6, R22, R24, R18 ;  /* 0x0000001816067225 */ /* 0x000fe200078e0012 */
[----:B------:R-:W-:-:S04]  /*21d0*/  IADD3.X R21, R33, UR6, RZ, P2, !PT ;  /* 0x0000000621157c10 */ /* 0x000fc800097fe4ff */
[----:B------:R-:W-:Y:S01]  /*21e0*/  IADD3 R7, R7, R11, RZ ;  /* 0x0000000b07077210 */ /* 0x000fe20007ffe0ff */
[----:B------:R-:W-:Y:S05]  /*21f0*/  @P0 BRA `(.L_x_4850) ;  /* 0xfffffd6000000947 */ /* 0x000fea000383ffff */
.L_x_4849:
[----:B------:R-:W-:-:S13]  /*2200*/  LOP3.LUT P0, RZ, R4, 0x3, RZ, 0xc0, !PT ;  /* 0x0000000304ff7812 */ /* 0x000fda000780c0ff */
        /* <DEDUP_REMOVED lines=9> */
[----:B------:R-:W-:-:S05]  /*22a0*/  IMAD.WIDE.U32 R4, R3, c[0x0][0x398], R4 ;  /* 0x0000e60003047a25 */ /* 0x000fca00078e0004 */
[----:B------:R-:W-:Y:S02]  /*22b0*/  IADD3 R5, R5, R11, RZ ;  /* 0x0000000b05057210 */ /* 0x000fe40007ffe0ff */
        /* <DEDUP_REMOVED lines=35> */
.L_x_4847:
[----:B-----5:R-:W-:-:S04]  /*24f0*/  LEA R6, P0, R8, c[0x0][0x370], 0x3 ;  /* 0x0000dc0008067a11 */ /* 0x020fc800078018ff */
[----:B------:R-:W-:-:S06]  /*2500*/  LEA.HI.X R7, R8, c[0x0][0x374], R9, 0x3, P0 ;  /* 0x0000dd0008077a11 */ /* 0x000fcc00000f1c09 */
[----:B------:R-:W5:Y:S03]  /*2510*/  LDG.E.64 R6, [R6.64] ;  /* 0x0000000a06067981 */ /* 0x000f66000c1e1b00 */
.L_x_4848:
[----:B------:R-:W-:Y:S01]  /*2520*/  HFMA2.MMA R3, -RZ, RZ, 0, 1.78813934326171875e-07 ;  /* 0x00000003ff037435 */ /* 0x000fe200000001ff */
[----:B------:R-:W-:Y:S01]  /*2530*/  IMAD.MOV.U32 R14, RZ, RZ, c[0x0][0x3a8] ;  /* 0x0000ea00ff0e7624 */ /* 0x000fe200078e00ff */
[----:B-----5:R-:W-:Y:S01]  /*2540*/  SHF.L.U64.HI R21, R8, 0x3, R9 ;  /* 0x0000000308157819 */ /* 0x020fe20000010209 */
[----:B------:R-:W-:Y:S01]  /*2550*/  IMAD.MOV.U32 R2, RZ, RZ, c[0x0][0x3a8] ;  /* 0x0000ea00ff027624 */ /* 0x000fe200078e00ff */
[----:B------:R-:W-:Y:S01]  /*2560*/  MOV R18, c[0x0][0x3a0] ;  /* 0x0000e80000127a02 */ /* 0x000fe20000000f00 */
[----:B------:R-:W-:Y:S02]  /*2570*/  IMAD.SHL.U32 R13, R14, 0x8, RZ ;  /* 0x000000080e0d7824 */ /* 0x000fe400078e00ff */
[----:B------:R-:W-:Y:S01]  /*2580*/  IMAD.MOV.U32 R5, RZ, RZ, 0x3 ;  /* 0x00000003ff057424 */ /* 0x000fe200078e00ff */
[----:B------:R-:W-:Y:S01]  /*2590*/  SHF.L.U32 R20, R2, 0x3, RZ ;  /* 0x0000000302147819 */ /* 0x000fe200000006ff */
        /* <DEDUP_REMOVED lines=9> */
[----:B------:R-:W-:Y:S01]  /*2630*/  BSSY B1, `(.L_x_4854) ;  /* 0x000001b000017945 */ /* 0x000fe20003800000 */
[--C-:B------:R-:W-:Y:S01]  /*2640*/  SHF.R.S64 R13, R13, 0x3, R14.reuse ;  /* 0x000000030d0d7819 */ /* 0x100fe2000000100e */
[----:B------:R-:W-:Y:S01]  /*2650*/  IMAD.MOV.U32 R12, RZ, RZ, c[0x0][0x3a4] ;  /* 0x0000e900ff0c7624 */ /* 0x000fe200078e00ff */
[----:B------:R-:W-:Y:S02]  /*2660*/  SHF.R.S32.HI R14, RZ, 0x3, R14 ;  /* 0x00000003ff0e7819 */ /* 0x000fe4000001140e */
[----:B------:R-:W-:Y:S02]  /*2670*/  MOV R11, c[0x0][0x3a0] ;  /* 0x0000e800000b7a02 */ /* 0x000fe40000000f00 */
.L_x_4855:
[--C-:B------:R-:W-:Y:S02]  /*2680*/  SHF.R.U64 R9, R13, 0x1, R14.reuse ;  /* 0x000000010d097819 */ /* 0x100fe4000000120e */
[----:B------:R-:W-:Y:S02]  /*2690*/  SHF.R.U32.HI R10, RZ, 0x1, R14 ;  /* 0x00000001ff0a7819 */ /* 0x000fe4000001160e */
[C---:B------:R-:W-:Y:S02]  /*26a0*/  SHF.L.U32 R16, R9.reuse, 0x3, RZ ;  /* 0x0000000309107819 */ /* 0x040fe400000006ff */
[----:B------:R-:W-:-:S02]  /*26b0*/  SHF.L.U64.HI R15, R9, 0x3, R10 ;  /* 0x00000003090f7819 */ /* 0x000fc4000001020a */
        /* <DEDUP_REMOVED lines=9> */
[----:B------:R-:W-:Y:S02]  /*2750*/  @!P1 IADD3.X R10, R14, R3, RZ, P2, !PT ;  /* 0x000000030e0a9210 */ /* 0x000fe400017fe4ff */
[----:B------:R-:W-:Y:S01]  /*2760*/  ISETP.GT.U32.AND P2, PT, R9, RZ, PT ;  /* 0x000000ff0900720c */ /* 0x000fe20003f44070 */
[----:B------:R-:W-:Y:S01]  /*2770*/  @!P1 IMAD.X R12, RZ, RZ, R5, P3 ;  /* 0x000000ffff0c9224 */ /* 0x000fe200018e0605 */
[----:B------:R-:W-:Y:S01]  /*2780*/  @!P1 IADD3 R18, P4, P5, R18, 0x8, R16 ;  /* 0x0000000812129810 */ /* 0x000fe20007d9e010 */
[----:B------:R-:W-:Y:S01]  /*2790*/  IMAD.MOV.U32 R14, RZ, RZ, R10 ;  /* 0x000000ffff0e7224 */ /* 0x000fe200078e000a */
[----:B------:R-:W-:-:S02]  /*27a0*/  ISETP.GT.AND.EX P2, PT, R10, RZ, PT, P2 ;  /* 0x000000ff0a00720c */ /* 0x000fc40003f44320 */
[----:B------:R-:W-:Y:S02]  /*27b0*/  @!P1 IADD3.X R17, R17, RZ, R15, P4, P5 ;  /* 0x000000ff11119210 */ /* 0x000fe400027ea40f */
[----:B------:R-:W-:-:S09]  /*27c0*/  MOV R13, R9 ;  /* 0x00000009000d7202 */ /* 0x000fd20000000f00 */
[----:B------:R-:W-:Y:S05]  /*27d0*/  @P2 BRA `(.L_x_4855) ;  /* 0xfffffea000002947 */ /* 0x000fea000383ffff */
[----:B------:R-:W-:Y:S05]  /*27e0*/  BSYNC B1 ;  /* 0x0000000000017941 */ /* 0x000fea0003800000 */
.L_x_4854:
[----:B------:R-:W-:Y:S01]  /*27f0*/  MOV R15, c[0x0][0x3a0] ;  /* 0x0000e800000f7a02 */ /* 0x000fe20000000f00 */
[----:B------:R-:W-:Y:S01]  /*2800*/  IMAD.MOV.U32 R16, RZ, RZ, c[0x0][0x3a4] ;  /* 0x0000e900ff107624 */ /* 0x000fe200078e00ff */
[----:B------:R-:W-:Y:S05]  /*2810*/  @!P0 BRA `(.L_x_4856) ;  /* 0x000001e000008947 */ /* 0x000fea0003800000 */
[----:B------:R-:W-:Y:S01]  /*2820*/  BSSY B1, `(.L_x_4856) ;  /* 0x000001d000017945 */ /* 0x000fe20003800000 */
[--C-:B------:R-:W-:Y:S01]  /*2830*/  SHF.R.S64 R13, R20, 0x3, R19.reuse ;  /* 0x00000003140d7819 */ /* 0x100fe20000001013 */
[----:B------:R-:W-:Y:S01]  /*2840*/  IMAD.MOV.U32 R16, RZ, RZ, c[0x0][0x3a4] ;  /* 0x0000e900ff107624 */ /* 0x000fe200078e00ff */
[----:B------:R-:W-:Y:S01]  /*2850*/  SHF.R.S32.HI R14, RZ, 0x3, R19 ;  /* 0x00000003ff0e7819 */ /* 0x000fe20000011413 */
[----:B------:R-:W-:Y:S01]  /*2860*/  IMAD.MOV.U32 R12, RZ, RZ, c[0x0][0x3a4] ;  /* 0x0000e900ff0c7624 */ /* 0x000fe200078e00ff */
[----:B------:R-:W-:Y:S02]  /*2870*/  MOV R15, c[0x0][0x3a0] ;  /* 0x0000e800000f7a02 */ /* 0x000fe40000000f00 */
[----:B------:R-:W-:Y:S02]  /*2880*/  MOV R11, c[0x0][0x3a0] ;  /* 0x0000e800000b7a02 */ /* 0x000fe40000000f00 */
.L_x_4857:
[--C-:B------:R-:W-:Y:S02]  /*2890*/  SHF.R.U64 R9, R13, 0x1, R14.reuse ;  /* 0x000000010d097819 */ /* 0x100fe4000000120e */
[----:B------:R-:W-:-:S02]  /*28a0*/  SHF.R.U32.HI R10, RZ, 0x1, R14 ;  /* 0x00000001ff0a7819 */ /* 0x000fc4000001160e */
[C---:B------:R-:W-:Y:S02]  /*28b0*/  SHF.L.U32 R20, R9.reuse, 0x3, RZ ;  /* 0x0000000309147819 */ /* 0x040fe400000006ff */
[----:B------:R-:W-:Y:S02]  /*28c0*/  SHF.L.U64.HI R19, R9, 0x3, R10 ;  /* 0x0000000309137819 */ /* 0x000fe4000001020a */
        /* <DEDUP_REMOVED lines=9> */
[----:B------:R-:W-:Y:S02]  /*2960*/  @P0 IADD3.X R10, R14, R3, RZ, P1, !PT ;  /* 0x000000030e0a0210 */ /* 0x000fe40000ffe4ff */
[----:B------:R-:W-:Y:S01]  /*2970*/  ISETP.GT.U32.AND P1, PT, R9, RZ, PT ;  /* 0x000000ff0900720c */ /* 0x000fe20003f24070 */
[----:B------:R-:W-:Y:S01]  /*2980*/  @P0 IMAD.X R12, RZ, RZ, R5, P2 ;  /* 0x000000ffff0c0224 */ /* 0x000fe200010e0605 */
[----:B------:R-:W-:Y:S01]  /*2990*/  @P0 IADD3 R15, P3, P4, R15, 0x8, R20 ;  /* 0x000000080f0f0810 */ /* 0x000fe20007c7e014 */
[----:B------:R-:W-:Y:S01]  /*29a0*/  IMAD.MOV.U32 R14, RZ, RZ, R10 ;  /* 0x000000ffff0e7224 */ /* 0x000fe200078e000a */
[----:B------:R-:W-:-:S02]  /*29b0*/  ISETP.GT.AND.EX P1, PT, R10, RZ, PT, P1 ;  /* 0x000000ff0a00720c */ /* 0x000fc40003f24310 */
[----:B------:R-:W-:Y:S02]  /*29c0*/  @P0 IADD3.X R16, R16, RZ, R19, P3, P4 ;  /* 0x000000ff10100210 */ /* 0x000fe40001fe8413 */
[----:B------:R-:W-:-:S09]  /*29d0*/  MOV R13, R9 ;  /* 0x00000009000d7202 */ /* 0x000fd20000000f00 */
[----:B------:R-:W-:Y:S05]  /*29e0*/  @P1 BRA `(.L_x_4857) ;  /* 0xfffffea000001947 */ /* 0x000fea000383ffff */
[----:B------:R-:W-:Y:S05]  /*29f0*/  BSYNC B1 ;  /* 0x0000000000017941 */ /* 0x000fea0003800000 */
.L_x_4856:
[C---:B------:R-:W-:Y:S01]  /*2a00*/  IADD3 R2, P1, -R18.reuse, R15, RZ ;  /* 0x0000000f12027210 */ /* 0x040fe20007f3e1ff */
[----:B------:R-:W0:Y:S01]  /*2a10*/  S2R R13, SR_TID.X ;  /* 0x00000000000d7919 */ /* 0x000e220000002100 */
[----:B------:R-:W-:Y:S02]  /*2a20*/  IADD3 R6, P3, R18, -c[0x0][0x3a0], RZ ;  /* 0x8000e80012067a10 */ /* 0x000fe40007f7e0ff */
[C---:B------:R-:W-:Y:S02]  /*2a30*/  IADD3.X R3, ~R17.reuse, R16, RZ, P1, !PT ;  /* 0x0000001011037210 */ /* 0x040fe40000ffe5ff */
[----:B------:R-:W-:Y:S02]  /*2a40*/  IADD3 R4, P2, R8, c[0x0][0x3b0], RZ ;  /* 0x0000ec0008047a10 */ /* 0x000fe40007f5e0ff */
[----:B------:R-:W-:Y:S02]  /*2a50*/  IADD3.X R7, R17, ~c[0x0][0x3a4], RZ, P3, !PT ;  /* 0x8000e90011077a10 */ /* 0x000fe40001ffe4ff */
[----:B------:R-:W-:-:S02]  /*2a60*/  IADD3 R10, P0, R0, c[0x0][0x360], RZ ;  /* 0x0000d800000a7a10 */ /* 0x000fc40007f1e0ff */
[----:B------:R-:W-:Y:S01]  /*2a70*/  IADD3 R8, P4, R8, c[0x0][0x3b8], RZ ;  /* 0x0000ee0008087a10 */ /* 0x000fe20007f9e0ff */
[----:B------:R-:W0:Y:S01]  /*2a80*/  S2R R0, SR_CTAID.X ;  /* 0x0000000000007919 */ /* 0x000e220000002500 */
[--C-:B------:R-:W-:Y:S01]  /*2a90*/  SHF.R.S64 R2, R2, 0x3, R3.reuse ;  /* 0x0000000302027819 */ /* 0x100fe20000001003 */
[----:B------:R-:W-:Y:S01]  /*2aa0*/  IMAD.X R11, RZ, RZ, c[0x0][0x364], P0 ;  /* 0x0000d900ff0b7624 */ /* 0x000fe200000e06ff */
[C---:B------:R-:W-:Y:S02]  /*2ab0*/  IADD3.X R5, R21.reuse, c[0x0][0x3b4], RZ, P2, !PT ;  /* 0x0000ed0015057a10 */ /* 0x040fe400017fe4ff */
[----:B------:R-:W-:Y:S02]  /*2ac0*/  SHF.R.S32.HI R3, RZ, 0x3, R3 ;  /* 0x00000003ff037819 */ /* 0x000fe40000011403 */
[--C-:B------:R-:W-:Y:S02]  /*2ad0*/  SHF.R.S64 R6, R6, 0x3, R7.reuse ;  /* 0x0000000306067819 */ /* 0x100fe40000001007 */
[----:B------:R-:W-:Y:S01]  /*2ae0*/  IADD3.X R9, R21, c[0x0][0x3bc], RZ, P4, !PT ;  /* 0x0000ef0015097a10 */ /* 0x000fe200027fe4ff */
[----:B------:R1:W-:Y:S01]  /*2af0*/  STG.E.64 [R4.64], R2 ;  /* 0x0000000204007986 */ /* 0x0003e2000c101b0a */
[----:B------:R-:W-:-:S05]  /*2b00*/  SHF.R.S32.HI R7, RZ, 0x3, R7 ;  /* 0x00000003ff077819 */ /* 0x000fca0000011407 */
[----:B------:R1:W-:Y:S04]  /*2b10*/  STG.E.64 [R8.64], R6 ;  /* 0x0000000608007986 */ /* 0x0003e8000c101b0a */
[----:B------:R1:W-:Y:S01]  /*2b20*/  STG.E.64 [R10.64], RZ ;  /* 0x000000ff0a007986 */ /* 0x0003e2000c101b0a */
[----:B0-----:R-:W-:-:S04]  /*2b30*/  LEA R13, R0, R13, 0x8 ;  /* 0x0000000d000d7211 */ /* 0x001fc800078e40ff */
[----:B------:R-:W-:Y:S02]  /*2b40*/  IADD3 R13, R13, 0x80, RZ ;  /* 0x000000800d0d7810 */ /* 0x000fe40007ffe0ff */
.L_x_4845:
[----:B------:R-:W-:Y:S05]  /*2b50*/  BSYNC B0 ;  /* 0x0000000000007941 */ /* 0x000fea0003800000 */
.L_x_4844:
[----:B------:R-:W-:-:S13]  /*2b60*/  ISETP.GE.AND P0, PT, R13, c[0x0][0x160], PT ;  /* 0x000058000d007a0c */ /* 0x000fda0003f06270 */
[----:B------:R-:W-:Y:S05]  /*2b70*/  @P0 EXIT ;  /* 0x000000000000094d */ /* 0x000fea0003800000 */
[----:B------:R-:W-:Y:S01]  /*2b80*/  ISETP.NE.AND P0, PT, RZ, c[0x0][0x168], PT ;  /* 0x00005a00ff007a0c */ /* 0x000fe20003f05270 */
[----:B-1----:R-:W-:Y:S01]  /*2b90*/  HFMA2.MMA R6, -RZ, RZ, 0, 0 ;  /* 0x00000000ff067435 */ /* 0x002fe200000001ff */
[----:B------:R-:W-:-:S11]  /*2ba0*/  IMAD.MOV.U32 R0, RZ, RZ, RZ ;  /* 0x000000ffff007224 */ /* 0x000fd600078e00ff */
[----:B------:R-:W-:Y:S05]  /*2bb0*/  @!P0 BRA `(.L_x_4858) ;  /* 0x00000e0000008947 */ /* 0x000fea0003800000 */
[----:B------:R-:W-:Y:S01]  /*2bc0*/  MOV R3, R13 ;  /* 0x0000000d00037202 */ /* 0x000fe20000000f00 */
        /* <DEDUP_REMOVED lines=222> */
[----:B------:R-:W-:-:S05]  /*39b0*/  @P0 IMAD R0, R5, c[0x0][0x35c], R0 ;  /* 0x0000d70005000a24 */ /* 0x000fca00078e0200 */
.L_x_4858:
[----:B------:R-:W-:-:S05]  /*39c0*/  IADD3 R8, P0, R0, c[0x0][0x368], RZ ;  /* 0x0000da0000087a10 */ /* 0x000fca0007f1e0ff */
[----:B------:R-:W-:-:S06]  /*39d0*/  IMAD.X R9, RZ, RZ, c[0x0][0x36c], P0 ;  /* 0x0000db00ff097624 */ /* 0x000fcc00000e06ff */
[----:B------:R-:W5:Y:S01]  /*39e0*/  LDG.E.64 R8, [R8.64] ;  /* 0x0000000a08087981 */ /* 0x000f62000c1e1b00 */
[----:B------:R-:W-:Y:S02]  /*39f0*/  ISETP.NE.U32.AND P0, PT, RZ, c[0x0][0x370], PT ;  /* 0x0000dc00ff007a0c */ /* 0x000fe40003f05070 */
[----:B------:R-:W-:Y:S02]  /*3a00*/  IADD3 R6, P1, R6, c[0x0][0x360], RZ ;  /* 0x0000d80006067a10 */ /* 0x000fe40007f3e0ff */
[----:B------:R-:W-:Y:S02]  /*3a10*/  ISETP.NE.AND.EX P0, PT, RZ, c[0x0][0x374], PT, P0 ;  /* 0x0000dd00ff007a0c */ /* 0x000fe40003f05300 */
[----:B------:R-:W-:-:S11]  /*3a20*/  IADD3.X R7, RZ, c[0x0][0x364], RZ, P1, !PT ;  /* 0x0000d900ff077a10 */ /* 0x000fd60000ffe4ff */
[----:B------:R-:W-:Y:S05]  /*3a30*/  @P0 BRA `(.L_x_4859) ;  /* 0x0000161000000947 */ /* 0x000fea0003800000 */
[----:B------:R-:W-:Y:S01]  /*3a40*/  IMAD.MOV.U32 R0, RZ, RZ, c[0x0][0x378] ;  /* 0x0000de00ff007624 */ /* 0x000fe200078e00ff */
[----:B------:R-:W-:Y:S01]  /*3a50*/  ULDC.64 UR4, c[0x0][0x378] ;  /* 0x0000de0000047ab9 */ /* 0x000fe20000000a00 */
[----:B------:R-:W-:Y:S01]  /*3a60*/  MOV R2, c[0x0][0x37c] ;  /* 0x0000df0000027a02 */ /* 0x000fe20000000f00 */
        /* <DEDUP_REMOVED lines=8> */
[----:B------:R-:W-:Y:S01]  /*3af0*/  IMAD.MOV.U32 R3, RZ, RZ, RZ ;  /* 0x000000ffff037224 */ /* 0x000fe200078e00ff */
[----:B------:R-:W-:Y:S02]  /*3b00*/  CS2R R4, SRZ ;  /* 0x0000000000047805 */ /* 0x000fe4000001ff00 */
[----:B------:R-:W-:-:S04]  /*3b10*/  ISETP.GT.AND.EX P0, PT, R2, RZ, PT, P0 ;  /* 0x000000ff0200720c */ /* 0x000fc80003f04300 */
[----:B------:R-:W-:Y:S02]  /*3b20*/  SEL R75, R0, 0x1, P0 ;  /* 0x00000001004b7807 */ /* 0x000fe40000000000 */
[----:B------:R-:W-:Y:S02]  /*3b30*/  SEL R2, RZ, c[0x0][0x37c], !P0 ;  /* 0x0000df00ff027a07 */ /* 0x000fe40004000000 */
[C---:B------:R-:W-:Y:S02]  /*3b40*/  IADD3 R0, P1, R75.reuse, -0x1, RZ ;  /* 0xffffffff4b007810 */ /* 0x040fe40007f3e0ff */
[----:B------:R-:W-:Y:S02]  /*3b50*/  LOP3.LUT R74, R75, 0x3, RZ, 0xc0, !PT ;  /* 0x000000034b4a7812 */ /* 0x000fe400078ec0ff */
[----:B------:R-:W-:Y:S02]  /*3b60*/  ISETP.GE.U32.AND P0, PT, R0, 0x3, PT ;  /* 0x000000030000780c */ /* 0x000fe40003f06070 */
[----:B------:R-:W-:-:S04]  /*3b70*/  IADD3.X R0, R2, -0x1, RZ, P1, !PT ;  /* 0xffffffff02007810 */ /* 0x000fc80000ffe4ff */
[----:B------:R-:W-:Y:S01]  /*3b80*/  ISETP.GE.U32.AND.EX P0, PT, R0, RZ, PT, P0 ;  /* 0x000000ff0000720c */ /* 0x000fe20003f06100 */
[----:B------:R-:W-:-:S12]  /*3b90*/  HFMA2.MMA R0, -RZ, RZ, 0, 0 ;  /* 0x00000000ff007435 */ /* 0x000fd800000001ff */
        /* <DEDUP_REMOVED lines=12> */
[----:B------:R-:W-:Y:S01]  /*3c60*/  ISETP.GT.AND.EX P0, PT, R2, RZ, PT, P0 ;  /* 0x000000ff0200720c */ /* 0x000fe20003f04300 */
[----:B------:R-:W-:Y:S01]  /*3c70*/  IMAD.IADD R21, R11, 0x1, R3 ;  /* 0x000000010b157824 */ /* 0x000fe200078e0203 */
[----:B------:R-:W-:Y:S01]  /*3c80*/  MOV R3, RZ ;  /* 0x000000ff00037202 */ /* 0x000fe20000000f00 */
[----:B------:R-:W-:Y:S01]  /*3c90*/  UIADD3 UR6, UR5, UR6, URZ ;  /* 0x0000000605067290 */ /* 0x000fe2000fffe03f */
[----:B------:R-:W-:-:S02]  /*3ca0*/  IMAD.MOV.U32 R0, RZ, RZ, RZ ;  /* 0x000000ffff007224 */ /* 0x000fc400078e00ff */
[----:B------:R-:W-:-:S07]  /*3cb0*/  LEA.HI.X R21, R10, c[0x0][0x384], R21, 0x3, P1 ;  /* 0x0000e1000a157a11 */ /* 0x000fce00008f1c15 */
[----:B------:R-:W-:Y:S05]  /*3cc0*/  @!P0 BRA `(.L_x_4862) ;  /* 0x00000dd000008947 */ /* 0x000fea0003800000 */
[----:B------:R-:W-:Y:S02]  /*3cd0*/  ISETP.GT.U32.AND P1, PT, R75, 0xc, PT ;  /* 0x0000000c4b00780c */ /* 0x000fe40003f24070 */
[----:B------:R-:W-:Y:S02]  /*3ce0*/  PLOP3.LUT P0, PT, PT, PT, PT, 0x80, 0x0 ;  /* 0x000000000000781c */ /* 0x000fe40003f0f070 */
[----:B------:R-:W-:-:S13]  /*3cf0*/  ISETP.GT.AND.EX P1, PT, R2, RZ, PT, P1 ;  /* 0x000000ff0200720c */ /* 0x000fda0003f24310 */
[----:B------:R-:W-:Y:S05]  /*3d00*/  @!P1 BRA `(.L_x_4863) ;  /* 0x000008a000009947 */ /* 0x000fea0003800000 */
[----:B------:R-:W-:Y:S02]  /*3d10*/  PLOP3.LUT P0, PT, PT, PT, PT, 0x8, 0x0 ;  /* 0x000000000000781c */ /* 0x000fe40003f0e170 */
.L_x_4864:
[C---:B------:R-:W-:Y:S01]  /*3d20*/  LEA R70, P1, R3.reuse, c[0x0][0x390], 0x3 ;  /* 0x0000e40003467a11 */ /* 0x040fe200078218ff */
[----:B------:R0:W2:Y:S03]  /*3d30*/  LDG.E.64 R76, [R20.64] ;  /* 0x0000000a144c7981 */ /* 0x0000a6000c1e1b00 */
[----:B------:R-:W-:Y:S02]  /*3d40*/  LEA.HI.X R71, R3, c[0x0][0x394], R0, 0x3, P1 ;  /* 0x0000e50003477a11 */ /* 0x000fe400008f1c00 */
[----:B------:R-:W-:-:S03]  /*3d50*/  IADD3 R24, P1, R20, UR4, RZ ;  /* 0x0000000414187c10 */ /* 0x000fc6000ff3e0ff */
[----:B------:R1:W2:Y:S01]  /*3d60*/  LDG.E.64 R10, [R70.64] ;  /* 0x0000000a460a7981 */ /* 0x0002a2000c1e1b00 */
[----:B------:R-:W-:Y:S02]  /*3d70*/  IADD3.X R25, R21, UR6, RZ, P1, !PT ;  /* 0x0000000615197c10 */ /* 0x000fe40008ffe4ff */
[----:B------:R-:W-:Y:S01]  /*3d80*/  IADD3 R28, P1, R24, UR4, RZ ;  /* 0x00000004181c7c10 */ /* 0x000fe2000ff3e0ff */
[----:B------:R1:W3:Y:S04]  /*3d90*/  LDG.E.64 R14, [R70.64+0x8] ;  /* 0x0000080a460e7981 */ /* 0x0002e8000c1e1b00 */
[----:B------:R4:W3:Y:S01]  /*3da0*/  LDG.E.64 R12, [R24.64] ;  /* 0x0000000a180c7981 */ /* 0x0008e2000c1e1b00 */
[----:B------:R-:W-:Y:S02]  /*3db0*/  IADD3.X R29, R25, UR6, RZ, P1, !PT ;  /* 0x00000006191d7c10 */ /* 0x000fe40008ffe4ff */
[----:B------:R-:W-:Y:S01]  /*3dc0*/  IADD3 R32, P1, R28, UR4, RZ ;  /* 0x000000041c207c10 */ /* 0x000fe2000ff3e0ff */
[----:B------:R1:W5:Y:S04]  /*3dd0*/  LDG.E.64 R16, [R70.64+0x10] ;  /* 0x0000100a46107981 */ /* 0x000368000c1e1b00 */
[----:B------:R1:W5:Y:S01]  /*3de0*/  LDG.E.64 R18, [R28.64] ;  /* 0x0000000a1c127981 */ /* 0x000362000c1e1b00 */
[----:B------:R-:W-:-:S02]  /*3df0*/  IADD3.X R33, R29, UR6, RZ, P1, !PT ;  /* 0x000000061d217c10 */ /* 0x000fc40008ffe4ff */
        /* <DEDUP_REMOVED lines=11> */
[----:B------:R-:W-:-:S03]  /*3eb0*/  IADD3.X R45, R41, UR6, RZ, P1, !PT ;  /* 0x00000006292d7c10 */ /* 0x000fc60008ffe4ff */
[----:B0-----:R4:W5:Y:S01]  /*3ec0*/  LDG.E.64 R32, [R70.64+0x30] ;  /* 0x0000300a46207981 */ /* 0x001962000c1e1b00 */
[----:B------:R-:W-:-:S03]  /*3ed0*/  IADD3 R48, P1, R44, UR4, RZ ;  /* 0x000000042c307c10 */ /* 0x000fc6000ff3e0ff */
[----:B------:R0:W5:Y:S01]  /*3ee0*/  LDG.E.64 R34, [R44.64] ;  /* 0x0000000a2c227981 */ /* 0x000162000c1e1b00 */
[----:B------:R-:W-:Y:S02]  /*3ef0*/  IADD3.X R49, R45, UR6, RZ, P1, !PT ;  /* 0x000000062d317c10 */ /* 0x000fe40008ffe4ff */
[----:B------:R-:W-:Y:S01]  /*3f00*/  IADD3 R52, P1, R48, UR4, RZ ;  /* 0x0000000430347c10 */ /* 0x000fe2000ff3e0ff */
[----:B------:R4:W5:Y:S04]  /*3f10*/  LDG.E.64 R36, [R70.64+0x38] ;  /* 0x0000380a46247981 */ /* 0x000968000c1e1b00 */
[----:B------:R0:W5:Y:S01]  /*3f20*/  LDG.E.64 R38, [R48.64] ;  /* 0x0000000a30267981 */ /* 0x000162000c1e1b00 */
[----:B------:R-:W-:-:S03]  /*3f30*/  IADD3.X R53, R49, UR6, RZ, P1, !PT ;  /* 0x0000000631357c10 */ /* 0x000fc60008ffe4ff */
[----:B-1----:R4:W5:Y:S01]  /*3f40*/  LDG.E.64 R40, [R70.64+0x40] ;  /* 0x0000400a46287981 */ /* 0x002962000c1e1b00 */
[----:B------:R-:W-:-:S03]  /*3f50*/  IADD3 R56, P1, R52, UR4, RZ ;  /* 0x0000000434387c10 */ /* 0x000fc6000ff3e0ff */
        /* <DEDUP_REMOVED lines=20> */
[----:B-1----:R4:W5:Y:S04]  /*40a0*/  LDG.E.64 R64, [R70.64+0x70] ;  /* 0x0000700a46407981 */ /* 0x002968000c1e1b00 */
[----:B0-----:R0:W5:Y:S01]  /*40b0*/  LDG.E.64 R62, [R66.64] ;  /* 0x0000000a423e7981 */ /* 0x001162000c1e1b00 */
[----:B------:R-:W-:-:S02]  /*40c0*/  IADD3.X R73, R67, UR6, RZ, P1, !PT ;  /* 0x0000000643497c10 */ /* 0x000fc40008ffe4ff */
[----:B------:R-:W-:Y:S01]  /*40d0*/  IADD3 R68, P1, R72, UR4, RZ ;  /* 0x0000000448447c10 */ /* 0x000fe2000ff3e0ff */
[----:B----4-:R-:W4:Y:S04]  /*40e0*/  LDG.E.64 R70, [R70.64+0x78] ;  /* 0x0000780a46467981 */ /* 0x010f28000c1e1b00 */
[----:B0-----:R0:W4:Y:S01]  /*40f0*/  LDG.E.64 R66, [R72.64] ;  /* 0x0000000a48427981 */ /* 0x001122000c1e1b00 */
[----:B------:R-:W-:-:S05]  /*4100*/  IADD3.X R69, R73, UR6, RZ, P1, !PT ;  /* 0x0000000649457c10 */ /* 0x000fca0008ffe4ff */
[----:B0-----:R-:W4:Y:S01]  /*4110*/  LDG.E.64 R72, [R68.64] ;  /* 0x0000000a44487981 */ /* 0x001f22000c1e1b00 */
        /* <DEDUP_REMOVED lines=8> */
[----:B---3--:R-:W-:-:S03]  /*41a0*/  IMAD R11, R13, R14, RZ ;  /* 0x0000000e0d0b7224 */ /* 0x008fc600078e02ff */
[----:B------:R-:W-:Y:S01]  /*41b0*/  IADD3 R5, R5, R77, RZ ;  /* 0x0000004d05057210 */ /* 0x000fe20007ffe0ff */
[----:B------:R-:W-:-:S04]  /*41c0*/  IMAD R11, R12, R15, R11 ;  /* 0x0000000f0c0b7224 */ /* 0x000fc800078e020b */
[----:B------:R-:W-:-:S04]  /*41d0*/  IMAD.WIDE.U32 R4, R12, R14, R4 ;  /* 0x0000000e0c047225 */ /* 0x000fc800078e0004 */
[----:B------:R-:W-:Y:S02]  /*41e0*/  IMAD.IADD R5, R5, 0x1, R11 ;  /* 0x0000000105057824 */ /* 0x000fe400078e020b */
[-C--:B-----5:R-:W-:Y:S02]  /*41f0*/  IMAD R11, R19, R16.reuse, RZ ;  /* 0x00000010130b7224 */ /* 0x0a0fe400078e02ff */
[----:B------:R-:W-:-:S04]  /*4200*/  IMAD.WIDE.U32 R4, R18, R16, R4 ;  /* 0x0000001012047225 */ /* 0x000fc800078e0004 */
[----:B------:R-:W-:-:S05]  /*4210*/  IMAD R11, R18, R17, R11 ;  /* 0x00000011120b7224 */ /* 0x000fca00078e020b */
[----:B------:R-:W-:Y:S01]  /*4220*/  IADD3 R5, R5, R11, RZ ;  /* 0x0000000b05057210 */ /* 0x000fe20007ffe0ff */
        /* <DEDUP_REMOVED lines=44> */
[----:B----4-:R-:W-:-:S04]  /*44f0*/  IMAD R5, R67, R64, RZ ;  /* 0x0000004043057224 */ /* 0x010fc800078e02ff */
[C---:B------:R-:W-:Y:S02]  /*4500*/  IMAD R5, R66.reuse, R65, R5 ;  /* 0x0000004142057224 */ /* 0x040fe400078e0205 */
[----:B------:R-:W-:Y:S01]  /*4510*/  IMAD.WIDE.U32 R64, R66, R64, R60 ;  /* 0x0000004042407225 */ /* 0x000fe200078e003c */
[----:B------:R-:W-:-:S04]  /*4520*/  IADD3 R20, P2, R68, UR4, RZ ;  /* 0x0000000444147c10 */ /* 0x000fc8000ff5e0ff */
[----:B------:R-:W-:Y:S01]  /*4530*/  IADD3 R65, R65, R5, RZ ;  /* 0x0000000541417210 */ /* 0x000fe20007ffe0ff */
[----:B------:R-:W-:Y:S01]  /*4540*/  IMAD R5, R73, R70, RZ ;  /* 0x0000004649057224 */ /* 0x000fe200078e02ff */
[----:B------:R-:W-:-:S03]  /*4550*/  IADD3.X R21, R69, UR6, RZ, P2, !PT ;  /* 0x0000000645157c10 */ /* 0x000fc600097fe4ff */
[C---:B------:R-:W-:Y:S02]  /*4560*/  IMAD R11, R72.reuse, R71, R5 ;  /* 0x00000047480b7224 */ /* 0x040fe400078e0205 */
[----:B------:R-:W-:Y:S01]  /*4570*/  IMAD.WIDE.U32 R4, R72, R70, R64 ;  /* 0x0000004648047225 */ /* 0x000fe200078e0040 */
[----:B------:R-:W-:-:S03]  /*4580*/  IADD3.X R0, RZ, R0, RZ, P3, !PT ;  /* 0x00000000ff007210 */ /* 0x000fc60001ffe4ff */
[----:B------:R-:W-:Y:S01]  /*4590*/  IMAD.IADD R5, R5, 0x1, R11 ;  /* 0x0000000105057824 */ /* 0x000fe200078e020b */
[----:B------:R-:W-:Y:S05]  /*45a0*/  @P1 BRA `(.L_x_4864) ;  /* 0xfffff77000001947 */ /* 0x000fea000383ffff */
.L_x_4863:
[----:B------:R-:W-:-:S04]  /*45b0*/  ISETP.GT.U32.AND P1, PT, R75, 0x4, PT ;  /* 0x000000044b00780c */ /* 0x000fc80003f24070 */
[----:B------:R-:W-:-:S13]  /*45c0*/  ISETP.GT.AND.EX P1, PT, R2, RZ, PT, P1 ;  /* 0x000000ff0200720c */ /* 0x000fda0003f24310 */
[----:B------:R-:W-:Y:S05]  /*45d0*/  @!P1 BRA `(.L_x_4865) ;  /* 0x0000049000009947 */ /* 0x000fea0003800000 */
[C---:B------:R-:W-:Y:S01]  /*45e0*/  LEA R42, P0, R3.reuse, c[0x0][0x390], 0x3 ;  /* 0x0000e400032a7a11 */ /* 0x040fe200078018ff */
[----:B------:R-:W-:Y:S01]  /*45f0*/  IMAD.MOV.U32 R10, RZ, RZ, R20 ;  /* 0x000000ffff0a7224 */ /* 0x000fe200078e0014 */
[----:B------:R-:W-:Y:S02]  /*4600*/  MOV R11, R21 ;  /* 0x00000015000b7202 */ /* 0x000fe40000000f00 */
[----:B------:R-:W-:Y:S02]  /*4610*/  LEA.HI.X R43, R3, c[0x0][0x394], R0, 0x3, P0 ;  /* 0x0000e500032b7a11 */ /* 0x000fe400000f1c00 */
[----:B------:R-:W-:Y:S01]  /*4620*/  IADD3 R12, P0, R20, UR4, RZ ;  /* 0x00000004140c7c10 */ /* 0x000fe2000ff1e0ff */
[----:B------:R0:W2:Y:S04]  /*4630*/  LDG.E.64 R40, [R10.64] ;  /* 0x0000000a0a287981 */ /* 0x0000a8000c1e1b00 */
[----:B------:R-:W2:Y:S01]  /*4640*/  LDG.E.64 R44, [R42.64] ;  /* 0x0000000a2a2c7981 */ /* 0x000ea2000c1e1b00 */
[----:B------:R-:W-:-:S02]  /*4650*/  IADD3.X R13, R21, UR6, RZ, P0, !PT ;  /* 0x00000006150d7c10 */ /* 0x000fc400087fe4ff */
[----:B------:R-:W-:Y:S01]  /*4660*/  IADD3 R14, P0, R12, UR4, RZ ;  /* 0x000000040c0e7c10 */ /* 0x000fe2000ff1e0ff */
[----:B------:R-:W3:Y:S04]  /*4670*/  LDG.E.64 R38, [R42.64+0x8] ;  /* 0x0000080a2a267981 */ /* 0x000ee8000c1e1b00 */
[----:B------:R1:W3:Y:S01]  /*4680*/  LDG.E.64 R36, [R12.64] ;  /* 0x0000000a0c247981 */ /* 0x0002e2000c1e1b00 */
        /* <DEDUP_REMOVED lines=11> */
[----:B------:R5:W4:Y:S01]  /*4740*/  LDG.E.64 R24, [R20.64] ;  /* 0x0000000a14187981 */ /* 0x000b22000c1e1b00 */
[----:B------:R-:W-:-:S03]  /*4750*/  IADD3.X R47, R21, UR6, RZ, P0, !PT ;  /* 0x00000006152f7c10 */ /* 0x000fc600087fe4ff */
[----:B-1----:R-:W4:Y:S01]  /*4760*/  LDG.E.64 R12, [R42.64+0x28] ;  /* 0x0000280a2a0c7981 */ /* 0x002f22000c1e1b00 */
[----:B------:R-:W-:-:S03]  /*4770*/  IADD3 R48, P0, R46, UR4, RZ ;  /* 0x000000042e307c10 */ /* 0x000fc6000ff1e0ff */
[----:B0-----:R-:W4:Y:S01]  /*4780*/  LDG.E.64 R10, [R46.64] ;  /* 0x0000000a2e0a7981 */ /* 0x001f22000c1e1b00 */
[----:B------:R-:W-:Y:S02]  /*4790*/  IADD3.X R49, R47, UR6, RZ, P0, !PT ;  /* 0x000000062f317c10 */ /* 0x000fe400087fe4ff */
[----:B------:R-:W-:Y:S01]  /*47a0*/  IADD3 R16, P0, R48, UR4, RZ ;  /* 0x0000000430107c10 */ /* 0x000fe2000ff1e0ff */
[----:B-----5:R-:W5:Y:S04]  /*47b0*/  LDG.E.64 R14, [R42.64+0x30] ;  /* 0x0000300a2a0e7981 */ /* 0x020f68000c1e1b00 */
[----:B------:R-:W5:Y:S01]  /*47c0*/  LDG.E.64 R18, [R48.64] ;  /* 0x0000000a30127981 */ /* 0x000f62000c1e1b00 */
[----:B------:R-:W-:-:S03]  /*47d0*/  IADD3.X R17, R49, UR6, RZ, P0, !PT ;  /* 0x0000000631117c10 */ /* 0x000fc600087fe4ff */
[----:B------:R-:W5:Y:S04]  /*47e0*/  LDG.E.64 R22, [R42.64+0x38] ;  /* 0x0000380a2a167981 */ /* 0x000f68000c1e1b00 */
[----:B------:R-:W5:Y:S01]  /*47f0*/  LDG.E.64 R20, [R16.64] ;  /* 0x0000000a10147981 */ /* 0x000f62000c1e1b00 */
[----:B------:R-:W-:Y:S02]  /*4800*/  IADD3 R3, P2, R3, 0x8, RZ ;  /* 0x0000000803037810 */ /* 0x000fe40007f5e0ff */
[----:B------:R-:W-:Y:S02]  /*4810*/  IADD3 R75, P3, R75, -0x8, RZ ;  /* 0xfffffff84b4b7810 */ /* 0x000fe40007f7e0ff */
[----:B------:R-:W-:Y:S01]  /*4820*/  PLOP3.LUT P0, PT, PT, PT, PT, 0x8, 0x0 ;  /* 0x000000000000781c */ /* 0x000fe20003f0e170 */
[----:B------:R-:W-:Y:S01]  /*4830*/  IMAD.X R0, RZ, RZ, R0, P2 ;  /* 0x000000ffff007224 */ /* 0x000fe200010e0600 */
[----:B------:R-:W-:Y:S01]  /*4840*/  IADD3.X R2, R2, -0x1, RZ, P3, !PT ;  /* 0xffffffff02027810 */ /* 0x000fe20001ffe4ff */
[----:B--2---:R-:W-:-:S02]  /*4850*/  IMAD R41, R41, R44, RZ ;  /* 0x0000002c29297224 */ /* 0x004fc400078e02ff */
        /* <DEDUP_REMOVED lines=23> */
[----:B-----5:R-:W-:-:S04]  /*49d0*/  IMAD R5, R19, R14, RZ ;  /* 0x0000000e13057224 */ /* 0x020fc800078e02ff */
[C---:B------:R-:W-:Y:S02]  /*49e0*/  IMAD R5, R18.reuse, R15, R5 ;  /* 0x0000000f12057224 */ /* 0x040fe400078e0205 */
[----:B------:R-:W-:-:S04]  /*49f0*/  IMAD.WIDE.U32 R14, R18, R14, R10 ;  /* 0x0000000e120e7225 */ /* 0x000fc800078e000a */
[-C--:B------:R-:W-:Y:S02]  /*4a00*/  IMAD R11, R21, R22.reuse, RZ ;  /* 0x00000016150b7224 */ /* 0x080fe400078e02ff */
[----:B------:R-:W-:Y:S02]  /*4a10*/  IMAD.IADD R15, R15, 0x1, R5 ;  /* 0x000000010f0f7824 */ /* 0x000fe400078e0205 */
[C---:B------:R-:W-:Y:S02]  /*4a20*/  IMAD R11, R20.reuse, R23, R11 ;  /* 0x00000017140b7224 */ /* 0x040fe400078e020b */
[----:B------:R-:W-:Y:S01]  /*4a30*/  IMAD.WIDE.U32 R4, R20, R22, R14 ;  /* 0x0000001614047225 */ /* 0x000fe200078e000e */
[----:B------:R-:W-:-:S04]  /*4a40*/  IADD3 R20, P1, R16, UR4, RZ ;  /* 0x0000000410147c10 */ /* 0x000fc8000ff3e0ff */
[----:B------:R-:W-:Y:S02]  /*4a50*/  IADD3 R5, R5, R11, RZ ;  /* 0x0000000b05057210 */ /* 0x000fe40007ffe0ff */
[----:B------:R-:W-:Y:S02]  /*4a60*/  IADD3.X R21, R17, UR6, RZ, P1, !PT ;  /* 0x0000000611157c10 */ /* 0x000fe40008ffe4ff */
.L_x_4865:
[----:B------:R-:W-:-:S04]  /*4a70*/  ISETP.NE.U32.AND P1, PT, R75, RZ, PT ;  /* 0x000000ff4b00720c */ /* 0x000fc80003f25070 */
[----:B------:R-:W-:-:S13]  /*4a80*/  ISETP.NE.OR.EX P0, PT, R2, RZ, P0, P1 ;  /* 0x000000ff0200720c */ /* 0x000fda0000705710 */
[----:B------:R-:W-:Y:S05]  /*4a90*/  @!P0 BRA `(.L_x_4861) ;  /* 0x000002b000008947 */ /* 0x000fea0003800000 */
.L_x_4862:
[C---:B------:R-:W-:Y:S01]  /*4aa0*/  LEA R26, P0, R3.reuse, c[0x0][0x390], 0x3 ;  /* 0x0000e400031a7a11 */ /* 0x040fe200078018ff */
[----:B------:R-:W-:Y:S01]  /*4ab0*/  IMAD.MOV.U32 R11, RZ, RZ, R21 ;  /* 0x000000ffff0b7224 */ /* 0x000fe200078e0015 */
[----:B------:R-:W-:Y:S02]  /*4ac0*/  MOV R10, R20 ;  /* 0x00000014000a7202 */ /* 0x000fe40000000f00 */
[----:B------:R-:W-:Y:S02]  /*4ad0*/  LEA.HI.X R27, R3, c[0x0][0x394], R0, 0x3, P0 ;  /* 0x0000e500031b7a11 */ /* 0x000fe400000f1c00 */
[----:B------:R-:W-:Y:S02]  /*4ae0*/  IADD3 R28, P0, R20, UR4, RZ ;  /* 0x00000004141c7c10 */ /* 0x000fe4000ff1e0ff */
[----:B------:R-:W2:Y:S04]  /*4af0*/  LDG.E.64 R10, [R10.64] ;  /* 0x0000000a0a0a7981 */ /* 0x000ea8000c1e1b00 */
[----:B------:R-:W2:Y:S01]  /*4b00*/  LDG.E.64 R12, [R26.64] ;  /* 0x0000000a1a0c7981 */ /* 0x000ea2000c1e1b00 */
[----:B------:R-:W-:-:S02]  /*4b10*/  IADD3.X R29, R21, UR6, RZ, P0, !PT ;  /* 0x00000006151d7c10 */ /* 0x000fc400087fe4ff */
[----:B------:R-:W-:Y:S01]  /*4b20*/  IADD3 R30, P0, R28, UR4, RZ ;  /* 0x000000041c1e7c10 */ /* 0x000fe2000ff1e0ff */
[----:B------:R-:W3:Y:S04]  /*4b30*/  LDG.E.64 R16, [R26.64+0x8] ;  /* 0x0000080a1a107981 */ /* 0x000ee8000c1e1b00 */
[----:B------:R-:W3:Y:S01]  /*4b40*/  LDG.E.64 R14, [R28.64] ;  /* 0x0000000a1c0e7981 */ /* 0x000ee2000c1e1b00 */
[----:B------:R-:W-:-:S03]  /*4b50*/  IADD3.X R31, R29, UR6, RZ, P0, !PT ;  /* 0x000000061d1f7c10 */ /* 0x000fc600087fe4ff */
[----:B------:R-:W4:Y:S01]  /*4b60*/  LDG.E.64 R20, [R26.64+0x10] ;  /* 0x0000100a1a147981 */ /* 0x000f22000c1e1b00 */
[----:B------:R-:W-:-:S03]  /*4b70*/  IADD3 R32, P0, R30, UR4, RZ ;  /* 0x000000041e207c10 */ /* 0x000fc6000ff1e0ff */
        /* <DEDUP_REMOVED lines=8> */
[----:B------:R-:W-:-:S04]  /*4c00*/  IADD3 R3, P1, R3, 0x4, RZ ;  /* 0x0000000403037810 */ /* 0x000fc80007f3e0ff */
        /* <DEDUP_REMOVED lines=11> */
[----:B------:R-:W-:Y:S01]  /*4cc0*/  IMAD.WIDE.U32 R18, R18, R20, R14 ;  /* 0x0000001412127225 */ /* 0x000fe200078e000e */
[----:B------:R-:W-:-:S04]  /*4cd0*/  IADD3 R20, P2, R32, UR4, RZ ;  /* 0x0000000420147c10 */ /* 0x000fc8000ff5e0ff */
[----:B------:R-:W-:Y:S01]  /*4ce0*/  IADD3 R19, R19, R5, RZ ;  /* 0x0000000513137210 */ /* 0x000fe20007ffe0ff */
[----:B-----5:R-:W-:Y:S01]  /*4cf0*/  IMAD R5, R23, R24, RZ ;  /* 0x0000001817057224 */ /* 0x020fe200078e02ff */
[----:B------:R-:W-:-:S03]  /*4d00*/  IADD3.X R21, R33, UR6, RZ, P2, !PT ;  /* 0x0000000621157c10 */ /* 0x000fc600097fe4ff */
[C---:B------:R-:W-:Y:S02]  /*4d10*/  IMAD R11, R22.reuse, R25, R5 ;  /* 0x00000019160b7224 */ /* 0x040fe400078e0205 */
[----:B------:R-:W-:-:S04]  /*4d20*/  IMAD.WIDE.U32 R4, R22, R24, R18 ;  /* 0x0000001816047225 */ /* 0x000fc800078e0012 */
[----:B------:R-:W-:Y:S01]  /*4d30*/  IMAD.IADD R5, R5, 0x1, R11 ;  /* 0x0000000105057824 */ /* 0x000fe200078e020b */
[----:B------:R-:W-:Y:S05]  /*4d40*/  @P0 BRA `(.L_x_4862) ;  /* 0xfffffd5000000947 */ /* 0x000fea000383ffff */
.L_x_4861:
        /* <DEDUP_REMOVED lines=36> */
[----:B------:R-:W-:-:S05]  /*4f90*/  IMAD R3, R2, R11, R3 ;  /* 0x0000000b02037224 */ /* 0x000fca00078e0203 */
[----:B------:R-:W-:Y:S01]  /*4fa0*/  IADD3 R5, R5, R3, RZ ;  /* 0x0000000305057210 */ /* 0x000fe20007ffe0ff */
        /* <DEDUP_REMOVED lines=10> */
.L_x_4859:
[----:B-----5:R-:W-:-:S04]  /*5050*/  LEA R4, P0, R8, c[0x0][0x370], 0x3 ;  /* 0x0000dc0008047a11 */ /* 0x020fc800078018ff */
[----:B------:R-:W-:-:S06]  /*5060*/  LEA.HI.X R5, R8, c[0x0][0x374], R9, 0x3, P0 ;  /* 0x0000dd0008057a11 */ /* 0x000fcc00000f1c09 */
[----:B------:R-:W5:Y:S03]  /*5070*/  LDG.E.64 R4, [R4.64] ;  /* 0x0000000a04047981 */ /* 0x000f66000c1e1b00 */
.L_x_4860:
[----:B------:R-:W-:Y:S01]  /*5080*/  MOV R0, c[0x0][0x3a8] ;  /* 0x0000ea0000007a02 */ /* 0x000fe20000000f00 */
[----:B------:R-:W-:Y:S01]  /*5090*/  IMAD.MOV.U32 R3, RZ, RZ, 0x3 ;  /* 0x00000003ff037424 */ /* 0x000fe200078e00ff */
[----:B------:R-:W-:Y:S01]  /*50a0*/  MOV R24, c[0x0][0x3a4] ;  /* 0x0000e90000187a02 */ /* 0x000fe20000000f00 */
[----:B------:R-:W-:Y:S01]  /*50b0*/  IMAD.MOV.U32 R25, RZ, RZ, c[0x0][0x3a0] ;  /* 0x0000e800ff197624 */ /* 0x000fe200078e00ff */
[C---:B------:R-:W-:Y:S01]  /*50c0*/  SHF.L.U32 R2, R0.reuse, 0x3, RZ ;  /* 0x0000000300027819 */ /* 0x040fe200000006ff */
[----:B------:R-:W-:Y:S01]  /*50d0*/  IMAD.MOV.U32 R22, RZ, RZ, c[0x0][0x3a0] ;  /* 0x0000e800ff167624 */ /* 0x000fe200078e00ff */
[----:B------:R-:W-:Y:S01]  /*50e0*/  SHF.L.U64.HI R3, R0, R3, c[0x0][0x3ac] ;  /* 0x0000eb0000037619 */ /* 0x000fe20000010203 */
[----:B------:R-:W-:Y:S01]  /*50f0*/  IMAD.MOV.U32 R18, RZ, RZ, c[0x0][0x3a0] ;  /* 0x0000e800ff127624 */ /* 0x000fe200078e00ff */
[----:B------:R-:W-:Y:S01]  /*5100*/  ISETP.GE.U32.AND P0, PT, R2, 0x1, PT ;  /* 0x000000010200780c */ /* 0x000fe20003f06070 */
[----:B-----5:R-:W-:Y:S01]  /*5110*/  IMAD.SHL.U32 R0, R8, 0x8, RZ ;  /* 0x0000000808007824 */ /* 0x020fe200078e00ff */
[----:B------:R-:W-:-:S02]  /*5120*/  MOV R23, c[0x0][0x3a4] ;  /* 0x0000e90000177a02 */ /* 0x000fc40000000f00 */
[----:B------:R-:W-:Y:S02]  /*5130*/  ISETP.GE.AND.EX P0, PT, R3, RZ, PT, P0 ;  /* 0x000000ff0300720c */ /* 0x000fe40003f06300 */
[----:B------:R-:W-:Y:S02]  /*5140*/  MOV R19, c[0x0][0x3a4] ;  /* 0x0000e90000137a02 */ /* 0x000fe40000000f00 */
[--C-:B------:R-:W-:Y:S02]  /*5150*/  SHF.R.S64 R21, R2, 0x3, R3.reuse ;  /* 0x0000000302157819 */ /* 0x100fe40000001003 */
[----:B------:R-:W-:-:S07]  /*5160*/  SHF.R.S32.HI R20, RZ, 0x3, R3 ;  /* 0x00000003ff147819 */ /* 0x000fce0000011403 */
[----:B------:R-:W-:Y:S05]  /*5170*/  @!P0 BRA `(.L_x_4866) ;  /* 0x000001e000008947 */ /* 0x000fea0003800000 */
[----:B------:R-:W-:Y:S01]  /*5180*/  BSSY B0, `(.L_x_4866) ;  /* 0x000001d000007945 */ /* 0x000fe20003800000 */
[----:B------:R-:W-:Y:S01]  /*5190*/  MOV R17, R21 ;  /* 0x0000001500117202 */ /* 0x000fe20000000f00 */
[----:B------:R-:W-:Y:S01]  /*51a0*/  IMAD.MOV.U32 R16, RZ, RZ, R20 ;  /* 0x000000ffff107224 */ /* 0x000fe200078e0014 */
[----:B------:R-:W-:Y:S01]  /*51b0*/  MOV R14, c[0x0][0x3a0] ;  /* 0x0000e800000e7a02 */ /* 0x000fe20000000f00 */
[----:B------:R-:W-:Y:S01]  /*51c0*/  IMAD.MOV.U32 R15, RZ, RZ, c[0x0][0x3a4] ;  /* 0x0000e900ff0f7624 */ /* 0x000fe200078e00ff */
[----:B------:R-:W-:Y:S01]  /*51d0*/  MOV R18, c[0x0][0x3a0] ;  /* 0x0000e80000127a02 */ /* 0x000fe20000000f00 */
[----:B------:R-:W-:Y:S02]  /*51e0*/  IMAD.MOV.U32 R19, RZ, RZ, c[0x0][0x3a4] ;  /* 0x0000e900ff137624 */ /* 0x000fe400078e00ff */
.L_x_4867:
[--C-:B------:R-:W-:Y:S02]  /*51f0*/  SHF.R.U64 R12, R17, 0x1, R16.reuse ;  /* 0x00000001110c7819 */ /* 0x100fe40000001210 */
[----:B------:R-:W-:Y:S02]  /*5200*/  SHF.R.U32.HI R13, RZ, 0x1, R16 ;  /* 0x00000001ff0d7819 */ /* 0x000fe40000011610 */
[----:B------:R-:W-:-:S02]  /*5210*/  SHF.L.U32 R27, R12, 0x3, RZ ;  /* 0x000000030c1b7819 */ /* 0x000fc400000006ff */
[----:B------:R-:W-:Y:S02]  /*5220*/  SHF.L.U64.HI R26, R12, 0x3, R13 ;  /* 0x000000030c1a7819 */ /* 0x000fe4000001020d */
        /* <DEDUP_REMOVED lines=19> */
.L_x_4866:
[----:B------:R-:W-:Y:S05]  /*5360*/  @!P0 BRA `(.L_x_4868) ;  /* 0x0000018000008947 */ /* 0x000fea0003800000 */
[----:B------:R-:W-:Y:S02]  /*5370*/  BSSY B0, `(.L_x_4868) ;  /* 0x0000017000007945 */ /* 0x000fe40003800000 */
.L_x_4869:
[--C-:B------:R-:W-:Y:S02]  /*5380*/  SHF.R.U64 R12, R21, 0x1, R20.reuse ;  /* 0x00000001150c7819 */ /* 0x100fe40000001214 */
[----:B------:R-:W-:Y:S02]  /*5390*/  SHF.R.U32.HI R13, RZ, 0x1, R20 ;  /* 0x00000001ff0d7819 */ /* 0x000fe40000011614 */
        /* <DEDUP_REMOVED lines=21> */
.L_x_4868:
[----:B------:R-:W-:Y:S02]  /*54f0*/  IADD3 R2, P0, R25, -R18, RZ ;  /* 0x8000001219027210 */ /* 0x000fe40007f1e0ff */
[----:B------:R-:W-:Y:S02]  /*5500*/  SHF.L.U64.HI R11, R8, 0x3, R9 ;  /* 0x00000003080b7819 */ /* 0x000fe40000010209 */
[----:B------:R-:W-:Y:S02]  /*5510*/  IADD3 R8, P2, R18, -c[0x0][0x3a0], RZ ;  /* 0x8000e80012087a10 */ /* 0x000fe40007f5e0ff */
[----:B------:R-:W-:Y:S02]  /*5520*/  IADD3.X R3, R24, ~R19, RZ, P0, !PT ;  /* 0x8000001318037210 */ /* 0x000fe400007fe4ff */
[----:B------:R-:W-:Y:S02]  /*5530*/  IADD3 R4, P1, R0, c[0x0][0x3b0], RZ ;  /* 0x0000ec0000047a10 */ /* 0x000fe40007f3e0ff */
[----:B------:R-:W-:-:S02]  /*5540*/  IADD3.X R9, R19, ~c[0x0][0x3a4], RZ, P2, !PT ;  /* 0x8000e90013097a10 */ /* 0x000fc400017fe4ff */
[----:B------:R-:W-:Y:S02]  /*5550*/  IADD3 R10, P0, R0, c[0x0][0x3b8], RZ ;  /* 0x0000ee00000a7a10 */ /* 0x000fe40007f1e0ff */
[--C-:B------:R-:W-:Y:S02]  /*5560*/  SHF.R.S64 R2, R2, 0x3, R3.reuse ;  /* 0x0000000302027819 */ /* 0x100fe40000001003 */
[C---:B------:R-:W-:Y:S02]  /*5570*/  IADD3.X R5, R11.reuse, c[0x0][0x3b4], RZ, P1, !PT ;  /* 0x0000ed000b057a10 */ /* 0x040fe40000ffe4ff */
[----:B------:R-:W-:Y:S02]  /*5580*/  SHF.R.S32.HI R3, RZ, 0x3, R3 ;  /* 0x00000003ff037819 */ /* 0x000fe40000011403 */
[--C-:B------:R-:W-:Y:S02]  /*5590*/  SHF.R.S64 R8, R8, 0x3, R9.reuse ;  /* 0x0000000308087819 */ /* 0x100fe40000001009 */
[----:B------:R-:W-:Y:S01]  /*55a0*/  IADD3.X R11, R11, c[0x0][0x3bc], RZ, P0, !PT ;  /* 0x0000ef000b0b7a10 */ /* 0x000fe200007fe4ff */
[----:B------:R-:W-:Y:S01]  /*55b0*/  STG.E.64 [R4.64], R2 ;  /* 0x0000000204007986 */ /* 0x000fe2000c101b0a */
[----:B------:R-:W-:-:S05]  /*55c0*/  SHF.R.S32.HI R9, RZ, 0x3, R9 ;  /* 0x00000003ff097819 */ /* 0x000fca0000011409 */
[----:B------:R-:W-:Y:S04]  /*55d0*/  STG.E.64 [R10.64], R8 ;  /* 0x000000080a007986 */ /* 0x000fe8000c101b0a */
[----:B------:R-:W-:Y:S01]  /*55e0*/  STG.E.64 [R6.64], RZ ;  /* 0x000000ff06007986 */ /* 0x000fe2000c101b0a */
[----:B------:R-:W-:Y:S05]  /*55f0*/  EXIT ;  /* 0x000000000000794d */ /* 0x000fea0003800000 */
.L_x_4870:
        /* <DEDUP_REMOVED lines=16> */
.L_x_16272:


//--------------------- .text._ZN2at6native27unrolled_elementwise_kernelIZZNS0_73_GLOBAL__N__c8866d80_35_SparseBinaryOpIntersectionKernel_cu_1520ed90_315342_sparse_binary_op_intersection_kernel_implINS2_18CUDAKernelLauncherENS2_36CUDAValueSelectionIntersectionKernelINS2_9LhsProjOpEEElLl0EEEvRNS_6TensorERKS8_SB_RKSt6vectorIlSaIlEERKSt8optionalIS8_ESK_bbENKUlvE3_clEvEUllE_St5arrayIPcLm2EELi4E23TrivialOffsetCalculatorILi1EjESR_NS0_6memory15LoadWithoutCastENSS_16StoreWithoutCastEEEviT_T0_T2_T3_T4_T5_ --------------------------
	.section	.text._ZN2at6native27unrolled_elementwise_kernelIZZNS0_73_GLOBAL__N__c8866d80_35_SparseBinaryOpIntersectionKernel_cu_1520ed90_315342_sparse_binary_op_intersection_kernel_implINS2_18CUDAKernelLauncherENS2_36CUDAValueSelectionIntersectionKernelINS2_9LhsProjOpEEElLl0EEEvRNS_6TensorERKS8_SB_RKSt6vectorIlSaIlEERKSt8optionalIS8_ESK_bbENKUlvE3_clEvEUllE_St5arrayIPcLm2EELi4E23TrivialOffsetCalculatorILi1EjESR_NS0_6memory15LoadWithoutCastENSS_16StoreWithoutCastEEEviT_T0_T2_T3_T4_T5_,"ax",@progbits
	.sectioninfo	@"SHI_REGISTERS=40"
	.align	128
        .global         _ZN2at6native27unrolled_elementwise_kernelIZZNS0_73_GLOBAL__N__c8866d80_35_SparseBinaryOpIntersectionKernel_cu_1520ed90_315342_sparse_binary_op_intersection_kernel_implINS2_18CUDAKernelLauncherENS2_36CUDAValueSelectionIntersectionKernelINS2_9LhsProjOpEEElLl0EEEvRNS_6TensorERKS8_SB_RKSt6vectorIlSaIlEERKSt8optionalIS8_ESK_bbENKUlvE3_clEvEUllE_St5arrayIPcLm2EELi4E23TrivialOffsetCalculatorILi1EjESR_NS0_6memory15LoadWithoutCastENSS_16StoreWithoutCastEEEviT_T0_T2_T3_T4_T5_
        .type           _ZN2at6native27unrolled_elementwise_kernelIZZNS0_73_GLOBAL__N__c8866d80_35_SparseBinaryOpIntersectionKernel_cu_1520ed90_315342_sparse_binary_op_intersection_kernel_implINS2_18CUDAKernelLauncherENS2_36CUDAValueSelectionIntersectionKernelINS2_9LhsProjOpEEElLl0EEEvRNS_6TensorERKS8_SB_RKSt6vectorIlSaIlEERKSt8optionalIS8_ESK_bbENKUlvE3_clEvEUllE_St5arrayIPcLm2EELi4E23TrivialOffsetCalculatorILi1EjESR_NS0_6memory15LoadWithoutCastENSS_16StoreWithoutCastEEEviT_T0_T2_T3_T4_T5_,@function
        .size           _ZN2at6native27unrolled_elementwise_kernelIZZNS0_73_GLOBAL__N__c8866d80_35_SparseBinaryOpIntersectionKernel_cu_1520ed90_315342_sparse_binary_op_intersection_kernel_implINS2_18CUDAKernelLauncherENS2_36CUDAValueSelectionIntersectionKernelINS2_9LhsProjOpEEElLl0EEEvRNS_6TensorERKS8_SB_RKSt6vectorIlSaIlEERKSt8optionalIS8_ESK_bbENKUlvE3_clEvEUllE_St5arrayIPcLm2EELi4E23TrivialOffsetCalculatorILi1EjESR_NS0_6memory15LoadWithoutCastENSS_16StoreWithoutCastEEEviT_T0_T2_T3_T4_T5_,(.L_x_16273 - _ZN2at6native27unrolled_elementwise_kernelIZZNS0_73_GLOBAL__N__c8866d80_35_SparseBinaryOpIntersectionKernel_cu_1520ed90_315342_sparse_binary_op_intersection_kernel_implINS2_18CUDAKernelLauncherENS2_36CUDAValueSelectionIntersectionKernelINS2_9LhsProjOpEEElLl0EEEvRNS_6TensorERKS8_SB_RKSt6vectorIlSaIlEERKSt8optionalIS8_ESK_bbENKUlvE3_clEvEUllE_St5arrayIPcLm2EELi4E23TrivialOffsetCalculatorILi1EjESR_NS0_6memory15LoadWithoutCastENSS_16StoreWithoutCastEEEviT_T0_T2_T3_T4_T5_)
        .other          _ZN2at6native27unrolled_elementwise_kernelIZZNS0_73_GLOBAL__N__c8866d80_35_SparseBinaryOpIntersectionKernel_cu_1520ed90_315342_sparse_binary_op_intersection_kernel_implINS2_18CUDAKernelLauncherENS2_36CUDAValueSelectionIntersectionKernelINS2_9LhsProjOpEEElLl0EEEvRNS_6TensorERKS8_SB_RKSt6vectorIlSaIlEERKSt8optionalIS8_ESK_bbENKUlvE3_clEvEUllE_St5arrayIPcLm2EELi4E23TrivialOffsetCalculatorILi1EjESR_NS0_6memory15LoadWithoutCastENSS_16StoreWithoutCastEEEviT_T0_T2_T3_T4_T5_,@"STO_CUDA_ENTRY STV_DEFAULT"
_ZN2at6native27unrolled_elementwise_kernelIZZNS0_73_GLOBAL__N__c8866d80_35_SparseBinaryOpIntersectionKernel_cu_1520ed90_315342_sparse_binary_op_intersection_kernel_implINS2_18CUDAKernelLauncherENS2_36CUDAValueSelectionIntersectionKernelINS2_9LhsProjOpEEElLl0EEEvRNS_6TensorERKS8_SB_RKSt6vectorIlSaIlEERKSt8optionalIS8_ESK_bbENKUlvE3_clEvEUllE_St5arrayIPcLm2EELi4E23TrivialOffsetCalculatorILi1EjESR_NS0_6memory15LoadWithoutCastENSS_16StoreWithoutCastEEEviT_T0_T2_T3_T4_T5_:
.text._ZN2at6native27unrolled_elementwise_kernelIZZNS0_73_GLOBAL__N__c8866d80_35_SparseBinaryOpIntersectionKernel_cu_1520ed90_315342_sparse_binary_op_intersection_kernel_implINS2_18CUDAKernelLauncherENS2_36CUDAValueSelectionIntersectionKernelINS2_9LhsProjOpEEElLl0EEEvRNS_6TensorERKS8_SB_RKSt6vectorIlSaIlEERKSt8optionalIS8_ESK_bbENKUlvE3_clEvEUllE_St5arrayIPcLm2EELi4E23TrivialOffsetCalculatorILi1EjESR_NS0_6memory15LoadWithoutCastENSS_16StoreWithoutCastEEEviT_T0_T2_T3_T4_T5_:
[----:B------:R-:W-:Y:S02]  /*0000*/  IMAD.MOV.U32 R1, RZ, RZ, c[0x0][0x28] ;  /* 0x00000a00ff017624 */ /* 0x000fe400078e00ff */
[----:B------:R-:W0:Y:S01]  /*0010*/  S2UR UR17, SR_CTAID.X ;  /* 0x00000000001179c3 */ /* 0x000e220000002500 */
[----:B------:R-:W1:Y:S01]  /*0020*/  S2R R34, SR_TID.X ;  /* 0x0000000000227919 */ /* 0x000e620000002100 */
[----:B------:R-:W-:Y:S01]  /*0030*/  UMOV UR6, 0xfffffe00 ;  /* 0xfffffe0000067882 */ /* 0x000fe20000000000 */
[----:B------:R-:W-:Y:S01]  /*0040*/  CS2R R6, SRZ ;  /* 0x0000000000067805 */ /* 0x000fe2000001ff00 */
[----:B------:R-:W-:Y:S01]  /*0050*/  ULDC UR4, c[0x0][0x160] ;  /* 0x0000580000047ab9 */ /* 0x000fe20000000800 */
[----:B------:R-:W-:Y:S01]  /*0060*/  CS2R R32, SRZ ;  /* 0x0000000000207805 */ /* 0x000fe2000001ff00 */
[----:B------:R-:W-:Y:S01]  /*0070*/  ULDC.64 UR14, c[0x0][0x118] ;  /* 0x00004600000e7ab9 */ /* 0x000fe20000000a00 */
[----:B------:R-:W-:Y:S01]  /*0080*/  CS2R R8, SRZ ;  /* 0x0000000000087805 */ /* 0x000fe2000001ff00 */
[----:B------:R-:W-:Y:S02]  /*0090*/  UMOV UR7, 0x3 ;  /* 0x0000000300077882 */ /* 0x000fe40000000000 */
[----:B------:R-:W-:-:S02]  /*00a0*/  ULDC.64 UR8, c[0x0][0x1a0] ;  /* 0x0000680000087ab9 */ /* 0x000fc40000000a00 */
[----:B0-----:R-:W-:Y:S01]  /*00b0*/  UIMAD UR6, UR17, UR6, UR4 ;  /* 0x00000006110672a4 */ /* 0x001fe2000f8e0204 */
[----:B-1----:R-:W-:Y:S02]  /*00c0*/  IMAD.MOV.U32 R0, RZ, RZ, R34 ;  /* 0x000000ffff007224 */ /* 0x002fe400078e0022 */
[----:B------:R-:W-:Y:S02]  /*00d0*/  IMAD.U32 R3, RZ, RZ, UR17 ;  /* 0x00000011ff037e24 */ /* 0x000fe4000f8e00ff */
[----:B------:R-:W-:Y:S01]  /*00e0*/  IMAD.U32 R5, RZ, RZ, UR17 ;  /* 0x00000011ff057e24 */ /* 0x000fe2000f8e00ff */
[----:B------:R-:W-:-:S13]  /*00f0*/  ISETP.GE.AND P1, PT, R34, UR6, PT ;  /* 0x0000000622007c0c */ /* 0x000fda000bf26270 */
[----:B------:R-:W-:Y:S01]  /*0100*/  @!P1 IADD3 R0, R34, 0x80, RZ ;  /* 0x0000008022009810 */ /* 0x000fe20007ffe0ff */
[----:B------:R-:W-:-:S03]  /*0110*/  @!P1 IMAD R2, R3, 0x200, R34 ;  /* 0x0000020003029824 */ /* 0x000fc600078e0222 */
[----:B------:R-:W-:-:S13]  /*0120*/  ISETP.GE.AND P0, PT, R0, UR6, PT ;  /* 0x0000000600007c0c */ /* 0x000fda000bf06270 */
[----:B------:R-:W-:Y:S01]  /*0130*/  @!P0 IMAD R10, R3, 0x200, R0 ;  /* 0x00000200030a8824 */ /* 0x000fe200078e0200 */
[----:B------:R-:W-:Y:S01]  /*0140*/  @!P0 IADD3 R0, R0, 0x80, RZ ;  /* 0x0000008000008810 */ /* 0x000fe20007ffe0ff */
[----:B------:R-:W-:-:S03]  /*0150*/  @!P0 IMAD.MOV.U32 R11, RZ, RZ, 0x8 ;  /* 0x00000008ff0b8424 */ /* 0x000fc600078e00ff */
[----:B------:R-:W-:Y:S01]  /*0160*/  ISETP.GE.AND P3, PT, R0, UR6, PT ;  /* 0x0000000600007c0c */ /* 0x000fe2000bf66270 */
[----:B------:R-:W-:-:S05]  /*0170*/  @!P0 IMAD.WIDE.U32 R10, R10, R11, c[0x0][0x1c8] ;  /* 0x000072000a0a8625 */ /* 0x000fca00078e000b */
[----:B------:R0:W5:Y:S07]  /*0180*/  @!P0 LDG.E.64 R32, [R10.64] ;  /* 0x0000000e0a208981 */ /* 0x00016e000c1e1b00 */
[----:B------:R-:W-:Y:S01]  /*0190*/  @!P3 IMAD R14, R3, 0x200, R0 ;  /* 0x00000200030eb824 */ /* 0x000fe200078e0200 */
[----:B------:R-:W-:Y:S01]  /*01a0*/  @!P3 IADD3 R0, R0, 0x80, RZ ;  /* 0x000000800000b810 */ /* 0x000fe20007ffe0ff */
[----:B------:R-:W-:Y:S01]  /*01b0*/  @!P3 IMAD.MOV.U32 R15, RZ, RZ, 0x8 ;  /* 0x00000008ff0fb424 */ /* 0x000fe200078e00ff */
[----:B------:R-:W-:Y:S01]  /*01c0*/  ISETP.NE.U32.AND P0, PT, RZ, c[0x0][0x168], PT ;  /* 0x00005a00ff007a0c */ /* 0x000fe20003f05070 */
[----:B------:R-:W-:Y:S01]  /*01d0*/  USHF.L.U64.HI UR7, UR8, UR7, UR9 ;  /* 0x0000000708077299 */ /* 0x000fe20008010209 */
[----:B------:R-:W-:Y:S01]  /*01e0*/  ISETP.GE.AND P2, PT, R0, UR6, PT ;  /* 0x0000000600007c0c */ /* 0x000fe2000bf46270 */
[----:B------:R-:W-:-:S04]  /*01f0*/  @!P3 IMAD.WIDE.U32 R14, R14, R15, c[0x0][0x1c8] ;  /* 0x000072000e0eb625 */ /* 0x000fc800078e000f */
[----:B------:R-:W-:Y:S01]  /*0200*/  @!P1 IMAD.MOV.U32 R3, RZ, RZ, 0x8 ;  /* 0x00000008ff039424 */ /* 0x000fe200078e00ff */
[----:B------:R-:W-:Y:S01]  /*0210*/  ISETP.NE.AND.EX P0, PT, RZ, c[0x0][0x16c], PT, P0 ;  /* 0x00005b00ff007a0c */ /* 0x000fe20003f05300 */
[----:B------:R-:W-:Y:S02]  /*0220*/  USHF.L.U32 UR8, UR8, 0x3, URZ ;  /* 0x0000000308087899 */ /* 0x000fe4000800063f */
[----:B------:R-:W-:-:S04]  /*0230*/  @!P1 IMAD.WIDE.U32 R2, R2, R3, c[0x0][0x1c8] ;  /* 0x0000720002029625 */ /* 0x000fc800078e0003 */
[----:B------:R-:W-:Y:S02]  /*0240*/  @!P2 IMAD R12, R5, 0x200, R0 ;  /* 0x00000200050ca824 */ /* 0x000fe400078e0200 */
[----:B------:R-:W-:Y:S01]  /*0250*/  @!P2 IMAD.MOV.U32 R13, RZ, RZ, 0x8 ;  /* 0x00000008ff0da424 */ /* 0x000fe200078e00ff */
[----:B------:R-:W-:Y:S01]  /*0260*/  CS2R R4, SRZ ;  /* 0x0000000000047805 */ /* 0x000fe2000001ff00 */
[----:B------:R-:W-:Y:S01]  /*0270*/  USHF.R.S64 UR4, UR8, 0x3, UR7 ;  /* 0x0000000308047899 */ /* 0x000fe20008001007 */
[----:B------:R1:W5:Y:S01]  /*0280*/  @!P1 LDG.E.64 R8, [R2.64] ;  /* 0x0000000e02089981 */ /* 0x000362000c1e1b00 */
[----:B------:R-:W-:-:S03]  /*0290*/  @!P2 IMAD.WIDE.U32 R12, R12, R13, c[0x0][0x1c8] ;  /* 0x000072000c0ca625 */ /* 0x000fc600078e000d */
[----:B------:R0:W5:Y:S04]  /*02a0*/  @!P3 LDG.E.64 R4, [R14.64] ;  /* 0x0000000e0e04b981 */ /* 0x000168000c1e1b00 */
[----:B------:R0:W5:Y:S01]  /*02b0*/  @!P2 LDG.E.64 R6, [R12.64] ;  /* 0x0000000e0c06a981 */ /* 0x000162000c1e1b00 */
[----:B------:R-:W-:Y:S01]  /*02c0*/  USHF.R.S32.HI UR5, URZ, 0x3, UR7 ;  /* 0x000000033f057899 */ /* 0x000fe20008011407 */
[----:B-1----:R-:W-:Y:S01]  /*02d0*/  IMAD.U32 R3, RZ, RZ, UR4 ;  /* 0x00000004ff037e24 */ /* 0x002fe2000f8e00ff */
[----:B------:R-:W-:Y:S04]  /*02e0*/  BSSY B0, `(.L_x_4871) ;  /* 0x0000904000007945 */ /* 0x000fe80003800000 */
[----:B------:R-:W-:Y:S01]  /*02f0*/  IMAD.U32 R2, RZ, RZ, UR5 ;  /* 0x00000005ff027e24 */ /* 0x000fe2000f8e00ff */
[----:B------:R-:W-:Y:S05]  /*0300*/  @!P0 BRA `(.L_x_4872) ;  /* 0x00001a0000008947 */ /* 0x000fea0003800000 */
[----:B------:R-:W-:Y:S01]  /*0310*/  IMAD.U32 R0, RZ, RZ, UR7 ;  /* 0x00000007ff007e24 */ /* 0x000fe2000f8e00ff */
[----:B------:R-:W-:Y:S01]  /*0320*/  ISETP.LT.U32.AND P0, PT, RZ, UR8, PT ;  /* 0x00000008ff007c0c */ /* 0x000fe2000bf01070 */
[----:B0-----:R-:W-:-:S02]  /*0330*/  IMAD.MOV.U32 R10, RZ, RZ, c[0x0][0x198] ;  /* 0x00006600ff0a7624 */ /* 0x001fc400078e00ff */
[----:B------:R-:W-:Y:S01]  /*0340*/  IMAD.MOV.U32 R11, RZ, RZ, c[0x0][0x19c] ;  /* 0x00006700ff0b7624 */ /* 0x000fe200078e00ff */
[----:B------:R-:W-:-:S13]  /*0350*/  ISETP.GT.AND.EX P0, PT, R0, RZ, PT, P0 ;  /* 0x000000ff0000720c */ /* 0x000fda0003f04300 */
[----:B------:R-:W-:Y:S05]  /*0360*/  @P0 BRA `(.L_x_4873) ;  /* 0x0000031000000947 */ /* 0x000fea0003800000 */
[C---:B------:R-:W-:Y:S01]  /*0370*/  IADD3 R2, R34.reuse, 0x100, RZ ;  /* 0x0000010022027810 */ /* 0x040fe20007ffe0ff */
[----:B------:R-:W-:Y:S01]  /*0380*/  BSSY B1, `(.L_x_4874) ;  /* 0x000000f000017945 */ /* 0x000fe20003800000 */
[C---:B------:R-:W-:Y:S02]  /*0390*/  IADD3 R3, R34.reuse, 0x180, RZ ;  /* 0x0000018022037810 */ /* 0x040fe40007ffe0ff */
[----:B------:R-:W-:Y:S02]  /*03a0*/  IADD3 R0, R34, 0x80, RZ ;  /* 0x0000008022007810 */ /* 0x000fe40007ffe0ff */
[----:B------:R-:W-:Y:S02]  /*03b0*/  ISETP.GE.AND P0, PT, R2, UR6, PT ;  /* 0x0000000602007c0c */ /* 0x000fe4000bf06270 */
[----:B------:R-:W-:Y:S02]  /*03c0*/  ISETP.GE.AND P2, PT, R3, UR6, PT ;  /* 0x0000000603007c0c */ /* 0x000fe4000bf46270 */
[----:B------:R-:W-:Y:S01]  /*03d0*/  ISETP.GE.AND P3, PT, R0, UR6, PT ;  /* 0x0000000600007c0c */ /* 0x000fe2000bf66270 */
[----:B------:R-:W-:Y:S07]  /*03e0*/  @P1 BRA `(.L_x_4875) ;  /* 0x0000008000001947 */ /* 0x000fee0003800000 */
[C---:B-----5:R-:W-:Y:S01]  /*03f0*/  IMAD.SHL.U32 R2, R8.reuse, 0x8, RZ ;  /* 0x0000000808027824 */ /* 0x060fe200078e00ff */
[----:B------:R-:W-:-:S04]  /*0400*/  SHF.L.U64.HI R8, R8, 0x3, R9 ;  /* 0x0000000308087819 */ /* 0x000fc80000010209 */
[C---:B------:R-:W-:Y:S02]  /*0410*/  IADD3 R10, P4, R2.reuse, c[0x0][0x1a8], RZ ;  /* 0x00006a00020a7a10 */ /* 0x040fe40007f9e0ff */
[----:B------:R-:W-:Y:S02]  /*0420*/  IADD3 R2, P5, R2, c[0x0][0x1b0], RZ ;  /* 0x00006c0002027a10 */ /* 0x000fe40007fbe0ff */
[C---:B------:R-:W-:Y:S02]  /*0430*/  IADD3.X R11, R8.reuse, c[0x0][0x1ac], RZ, P4, !PT ;  /* 0x00006b00080b7a10 */ /* 0x040fe400027fe4ff */
[----:B------:R-:W-:-:S03]  /*0440*/  IADD3.X R3, R8, c[0x0][0x1b4], RZ, P5, !PT ;  /* 0x00006d0008037a10 */ /* 0x000fc60002ffe4ff */
[----:B------:R0:W-:Y:S04]  /*0450*/  STG.E.64 [R10.64], RZ ;  /* 0x000000ff0a007986 */ /* 0x0001e8000c101b0e */
[----:B------:R0:W-:Y:S02]  /*0460*/  STG.E.64 [R2.64], RZ ;  /* 0x000000ff02007986 */ /* 0x0001e4000c101b0e */
.L_x_4875:
[----:B------:R-:W-:Y:S05]  /*0470*/  BSYNC B1 ;  /* 0x0000000000017941 */ /* 0x000fea0003800000 */
.L_x_4874:
[----:B------:R-:W-:Y:S01]  /*0480*/  BSSY B1, `(.L_x_4876) ;  /* 0x000000a000017945 */ /* 0x000fe20003800000 */
[----:B------:R-:W-:Y:S05]  /*0490*/  @P3 BRA `(.L_x_4877) ;  /* 0x0000008000003947 */ /* 0x000fea0003800000 */
[C---:B0----5:R-:W-:Y:S01]  /*04a0*/  IMAD.SHL.U32 R2, R32.reuse, 0x8, RZ ;  /* 0x0000000820027824 */ /* 0x061fe200078e00ff */
[----:B------:R-:W-:-:S04]  /*04b0*/  SHF.L.U64.HI R32, R32, 0x3, R33 ;  /* 0x0000000320207819 */ /* 0x000fc80000010221 */
[C---:B------:R-:W-:Y:S02]  /*04c0*/  IADD3 R8, P3, R2.reuse, c[0x0][0x1a8], RZ ;  /* 0x00006a0002087a10 */ /* 0x040fe40007f7e0ff */
[----:B------:R-:W-:Y:S02]  /*04d0*/  IADD3 R2, P4, R2, c[0x0][0x1b0], RZ ;  /* 0x00006c0002027a10 */ /* 0x000fe40007f9e0ff */
[C---:B------:R-:W-:Y:S02]  /*04e0*/  IADD3.X R9, R32.reuse, c[0x0][0x1ac], RZ, P3, !PT ;  /* 0x00006b0020097a10 */ /* 0x040fe40001ffe4ff */
[----:B------:R-:W-:-:S03]  /*04f0*/  IADD3.X R3, R32, c[0x0][0x1b4], RZ, P4, !PT ;  /* 0x00006d0020037a10 */ /* 0x000fc600027fe4ff */
[----:B------:R0:W-:Y:S04]  /*0500*/  STG.E.64 [R8.64], RZ ;  /* 0x000000ff08007986 */ /* 0x0001e8000c101b0e */
[----:B------:R0:W-:Y:S02]  /*0510*/  STG.E.64 [R2.64], RZ ;  /* 0x000000ff02007986 */ /* 0x0001e4000c101b0e */
.L_x_4877:
[----:B------:R-:W-:Y:S05]  /*0520*/  BSYNC B1 ;  /* 0x0000000000017941 */ /* 0x000fea0003800000 */
.L_x_4876:
        /* <DEDUP_REMOVED lines=10> */
.L_x_4879:
[----:B------:R-:W-:Y:S05]  /*05d0*/  BSYNC B1 ;  /* 0x0000000000017941 */ /* 0x000fea0003800000 */
.L_x_4878:
        /* <DEDUP_REMOVED lines=10> */
.L_x_4873:
[----:B------:R-:W-:Y:S01]  /*0680*/  BSSY B1, `(.L_x_4881) ;  /* 0x0000059000017945 */ /* 0x000fe20003800000 */
[----:B------:R-:W-:Y:S05]  /*0690*/  @P1 BRA `(.L_x_4882) ;  /* 0x0000057000001947 */ /* 0x000fea0003800000 */
[C---:B-----5:R-:W-:Y:S01]  /*06a0*/  IMAD.SHL.U32 R16, R8.reuse, 0x8, RZ ;  /* 0x0000000808107824 */ /* 0x060fe200078e00ff */
        /* <DEDUP_REMOVED lines=11> */
.L_x_4884:
        /* <DEDUP_REMOVED lines=27> */
.L_x_4883:
[----:B------:R-:W-:Y:S01]  /*0910*/  BSSY B2, `(.L_x_4885) ;  /* 0x0000021000027945 */ /* 0x000fe20003800000 */
[----:B------:R-:W-:Y:S02]  /*0920*/  IMAD.MOV.U32 R23, RZ, RZ, R3 ;  /* 0x000000ffff177224 */ /* 0x000fe400078e0003 */
[----:B------:R-:W-:Y:S02]  /*0930*/  IMAD.MOV.U32 R24, RZ, RZ, R2 ;  /* 0x000000ffff187224 */ /* 0x000fe400078e0002 */
[----:B------:R-:W-:Y:S02]  /*0940*/  IMAD.MOV.U32 R22, RZ, RZ, c[0x0][0x198] ;  /* 0x00006600ff167624 */ /* 0x000fe400078e00ff */
[----:B------:R-:W-:Y:S02]  /*0950*/  IMAD.MOV.U32 R21, RZ, RZ, c[0x0][0x19c] ;  /* 0x00006700ff157624 */ /* 0x000fe400078e00ff */
[----:B------:R-:W-:Y:S02]  /*0960*/  IMAD.MOV.U32 R20, RZ, RZ, c[0x0][0x198] ;  /* 0x00006600ff147624 */ /* 0x000fe400078e00ff */
[----:B------:R-:W-:-:S02]  /*0970*/  IMAD.MOV.U32 R18, RZ, RZ, c[0x0][0x19c] ;  /* 0x00006700ff127624 */ /* 0x000fc400078e00ff */
.L_x_4886:
[--C-:B------:R-:W-:Y:S02]  /*0980*/  SHF.R.U64 R28, R23, 0x1, R24.reuse ;  /* 0x00000001171c7819 */ /* 0x100fe40000001218 */
[----:B------:R-:W-:-:S03]  /*0990*/  SHF.R.U32.HI R27, RZ, 0x1, R24 ;  /* 0x00000001ff1b7819 */ /* 0x000fc60000011618 */
[C---:B------:R-:W-:Y:S01]  /*09a0*/  IMAD.SHL.U32 R25, R28.reuse, 0x8, RZ ;  /* 0x000000081c197824 */ /* 0x040fe200078e00ff */
[----:B------:R-:W-:-:S04]  /*09b0*/  SHF.L.U64.HI R26, R28, 0x3, R27 ;  /* 0x000000031c1a7819 */ /* 0x000fc8000001021b */
[----:B------:R-:W-:-:S05]  /*09c0*/  IADD3 R12, P0, R22, R25, RZ ;  /* 0x00000019160c7210 */ /* 0x000fca0007f1e0ff */
[----:B------:R-:W-:-:S05]  /*09d0*/  IMAD.X R13, R21, 0x1, R26, P0 ;  /* 0x00000001150d7824 */ /* 0x000fca00000e061a */
[----:B------:R-:W2:Y:S02]  /*09e0*/  LDG.E.64 R14, [R12.64] ;  /* 0x0000000e0c0e7981 */ /* 0x000ea4000c1e1b00 */
[----:B--2---:R-:W-:Y:S02]  /*09f0*/  ISETP.GE.U32.AND P0, PT, R8, R14, PT ;  /* 0x0000000e0800720c */ /* 0x004fe40003f06070 */
[----:B------:R-:W-:Y:S02]  /*0a00*/  LOP3.LUT R14, RZ, R28, RZ, 0x33, !PT ;  /* 0x0000001cff0e7212 */ /* 0x000fe400078e33ff */
[----:B------:R-:W-:Y:S02]  /*0a10*/  ISETP.GE.AND.EX P0, PT, R9, R15, PT, P0 ;  /* 0x0000000f0900720c */ /* 0x000fe40003f06300 */
[----:B------:R-:W-:Y:S02]  /*0a20*/  LOP3.LUT R15, RZ, R27, RZ, 0x33, !PT ;  /* 0x0000001bff0f7212 */ /* 0x000fe400078e33ff */
        /* <DEDUP_REMOVED lines=16> */
.L_x_4885:
        /* <DEDUP_REMOVED lines=14> */
.L_x_4882:
[----:B------:R-:W-:Y:S05]  /*0c10*/  BSYNC B1 ;  /* 0x0000000000017941 */ /* 0x000fea0003800000 */
.L_x_4881:
[----:B------:R-:W-:Y:S01]  /*0c20*/  IADD3 R0, R34, 0x80, RZ ;  /* 0x0000008022007810 */ /* 0x000fe20007ffe0ff */
[----:B------:R-:W-:Y:S03]  /*0c30*/  BSSY B1, `(.L_x_4887) ;  /* 0x000005a000017945 */ /* 0x000fe60003800000 */
[----:B------:R-:W-:-:S13]  /*0c40*/  ISETP.GE.AND P0, PT, R0, UR6, PT ;  /* 0x0000000600007c0c */ /* 0x000fda000bf06270 */
[----:B------:R-:W-:Y:S05]  /*0c50*/  @P0 BRA `(.L_x_4888) ;  /* 0x0000057000000947 */ /* 0x000fea0003800000 */
[C---:B0----5:R-:W-:Y:S01]  /*0c60*/  IMAD.SHL.U32 R16, R32.reuse, 0x8, RZ ;  /* 0x0000000820107824 */ /* 0x061fe200078e00ff */
        /* <DEDUP_REMOVED lines=11> */
.L_x_4890:
        /* <DEDUP_REMOVED lines=27> */
.L_x_4889:
[----:B------:R-:W-:Y:S01]  /*0ed0*/  BSSY B2, `(.L_x_4891) ;  /* 0x0000021000027945 */ /* 0x000fe20003800000 */
[----:B------:R-:W-:Y:S02]  /*0ee0*/  IMAD.MOV.U32 R28, RZ, RZ, R3 ;  /* 0x000000ffff1c7224 */ /* 0x000fe400078e0003 */
[----:B------:R-:W-:Y:S02]  /*0ef0*/  IMAD.MOV.U32 R29, RZ, RZ, R2 ;  /* 0x000000ffff1d7224 */ /* 0x000fe400078e0002 */
[----:B------:R-:W-:Y:S02]  /*0f00*/  IMAD.MOV.U32 R20, RZ, RZ, c[0x0][0x198] ;  /* 0x00006600ff147624 */ /* 0x000fe400078e00ff */
[----:B------:R-:W-:Y:S02]  /*0f10*/  IMAD.MOV.U32 R21, RZ, RZ, c[0x0][0x19c] ;  /* 0x00006700ff157624 */ /* 0x000fe400078e00ff */
[----:B------:R-:W-:Y:S02]  /*0f20*/  IMAD.MOV.U32 R22, RZ, RZ, c[0x0][0x198] ;  /* 0x00006600ff167624 */ /* 0x000fe400078e00ff */
[----:B------:R-:W-:-:S02]  /*0f30*/  IMAD.MOV.U32 R18, RZ, RZ, c[0x0][0x19c] ;  /* 0x00006700ff127624 */ /* 0x000fc400078e00ff */
.L_x_4892:
        /* <DEDUP_REMOVED lines=27> */
.L_x_4891:
        /* <DEDUP_REMOVED lines=14> */
.L_x_4888:
[----:B------:R-:W-:Y:S05]  /*11d0*/  BSYNC B1 ;  /* 0x0000000000017941 */ /* 0x000fea0003800000 */
.L_x_4887:
[----:B0----5:R-:W-:Y:S01]  /*11e0*/  IADD3 R8, R34, 0x100, RZ ;  /* 0x0000010022087810 */ /* 0x021fe20007ffe0ff */
[----:B------:R-:W-:Y:S03]  /*11f0*/  BSSY B1, `(.L_x_4893) ;  /* 0x000005a000017945 */ /* 0x000fe60003800000 */
[----:B------:R-:W-:-:S13]  /*1200*/  ISETP.GE.AND P0, PT, R8, UR6, PT ;  /* 0x0000000608007c0c */ /* 0x000fda000bf06270 */
[----:B------:R-:W-:Y:S05]  /*1210*/  @P0 BRA `(.L_x_4894) ;  /* 0x0000057000000947 */ /* 0x000fea0003800000 */
[C---:B------:R-:W-:Y:S01]  /*1220*/  IMAD.SHL.U32 R13, R4.reuse, 0x8, RZ ;  /* 0x00000008040d7824 */ /* 0x040fe200078e00ff */
        /* <DEDUP_REMOVED lines=11> */
.L_x_4896:
[--C-:B------:R-:W-:Y:S02]  /*12e0*/  SHF.R.U64 R20, R26, 0x1, R25.reuse ;  /* 0x000000011a147819 */ /* 0x100fe40000001219 */
[----:B------:R-:W-:-:S03]  /*12f0*/  SHF.R.U32.HI R23, RZ, 0x1, R25 ;  /* 0x00000001ff177819 */ /* 0x000fc60000011619 */
[C---:B------:R-:W-:Y:S01]  /*1300*/  IMAD.SHL.U32 R19, R20.reuse, 0x8, RZ ;  /* 0x0000000814137824 */ /* 0x040fe200078e00ff */
[----:B------:R-:W-:-:S04]  /*1310*/  SHF.L.U64.HI R21, R20, 0x3, R23 ;  /* 0x0000000314157819 */ /* 0x000fc80000010217 */
[----:B------:R-:W-:-:S04]  /*1320*/  IADD3 R8, P0, R22, R19, RZ ;  /* 0x0000001316087210 */ /* 0x000fc80007f1e0ff */
[----:B------:R-:W-:-:S05]  /*1330*/  IADD3.X R9, R24, R21, RZ, P0, !PT ;  /* 0x0000001518097210 */ /* 0x000fca00007fe4ff */
[----:B------:R0:W2:Y:S01]  /*1340*/  LDG.E.64 R16, [R8.64] ;  /* 0x0000000e08107981 */ /* 0x0000a2000c1e1b00 */
[----:B------:R-:W-:-:S04]  /*1350*/  LOP3.LUT R15, RZ, R20, RZ, 0x33, !PT ;  /* 0x00000014ff0f7212 */ /* 0x000fc800078e33ff */
[----:B------:R-:W-:Y:S02]  /*1360*/  IADD3 R15, P2, R26, R15, RZ ;  /* 0x0000000f1a0f7210 */ /* 0x000fe40007f5e0ff */
[----:B0-----:R-:W-:-:S05]  /*1370*/  IADD3 R8, P3, R8, 0x8, RZ ;  /* 0x0000000808087810 */ /* 0x001fca0007f7e0ff */
[----:B------:R-:W-:Y:S01]  /*1380*/  IMAD.X R9, RZ, RZ, R9, P3 ;  /* 0x000000ffff097224 */ /* 0x000fe200018e0609 */
[----:B--2--5:R-:W-:Y:S02]  /*1390*/  ISETP.GE.U32.AND P0, PT, R16, R4, PT ;  /* 0x000000041000720c */ /* 0x024fe40003f06070 */
[----:B------:R-:W-:Y:S02]  /*13a0*/  LOP3.LUT R16, RZ, R23, RZ, 0x33, !PT ;  /* 0x00000017ff107212 */ /* 0x000fe400078e33ff */
        /* <DEDUP_REMOVED lines=14> */
.L_x_4895:
[----:B------:R-:W-:Y:S01]  /*1490*/  BSSY B2, `(.L_x_4897) ;  /* 0x0000021000027945 */ /* 0x000fe20003800000 */
[----:B------:R-:W-:Y:S02]  /*14a0*/  IMAD.MOV.U32 R28, RZ, RZ, R3 ;  /* 0x000000ffff1c7224 */ /* 0x000fe400078e0003 */
[----:B------:R-:W-:Y:S02]  /*14b0*/  IMAD.MOV.U32 R29, RZ, RZ, R2 ;  /* 0x000000ffff1d7224 */ /* 0x000fe400078e0002 */
[----:B------:R-:W-:Y:S02]  /*14c0*/  IMAD.MOV.U32 R26, RZ, RZ, c[0x0][0x198] ;  /* 0x00006600ff1a7624 */ /* 0x000fe400078e00ff */
[----:B------:R-:W-:Y:S02]  /*14d0*/  IMAD.MOV.U32 R27, RZ, RZ, c[0x0][0x19c] ;  /* 0x00006700ff1b7624 */ /* 0x000fe400078e00ff */
[----:B------:R-:W-:Y:S02]  /*14e0*/  IMAD.MOV.U32 R25, RZ, RZ, c[0x0][0x198] ;  /* 0x00006600ff197624 */ /* 0x000fe400078e00ff */
[----:B------:R-:W-:-:S02]  /*14f0*/  IMAD.MOV.U32 R15, RZ, RZ, c[0x0][0x19c] ;  /* 0x00006700ff0f7624 */ /* 0x000fc400078e00ff */
.L_x_4898:
        /* <DEDUP_REMOVED lines=27> */
.L_x_4897:
[----:B------:R-:W-:Y:S02]  /*16b0*/  IADD3 R8, P0, R25, -R18, RZ ;  /* 0x8000001219087210 */ /* 0x000fe40007f1e0ff */
[----:B------:R-:W-:Y:S02]  /*16c0*/  IADD3 R18, P3, R18, -c[0x0][0x198], RZ ;  /* 0x8000660012127a10 */ /* 0x000fe40007f7e0ff */
[----:B------:R-:W-:Y:S01]  /*16d0*/  IADD3 R4, P2, R13, c[0x0][0x1a8], RZ ;  /* 0x00006a000d047a10 */ /* 0x000fe20007f5e0ff */
[----:B------:R-:W-:Y:S01]  /*16e0*/  IMAD.X R15, R15, 0x1, ~R14, P0 ;  /* 0x000000010f0f7824 */ /* 0x000fe200000e0e0e */
[----:B------:R-:W-:Y:S02]  /*16f0*/  IADD3 R16, P4, R13, c[0x0][0x1b0], RZ ;  /* 0x00006c000d107a10 */ /* 0x000fe40007f9e0ff */
[----:B------:R-:W-:Y:S02]  /*1700*/  IADD3.X R13, R14, ~c[0x0][0x19c], RZ, P3, !PT ;  /* 0x800067000e0d7a10 */ /* 0x000fe40001ffe4ff */
[----:B------:R-:W-:-:S02]  /*1710*/  IADD3.X R5, R12, c[0x0][0x1ac], RZ, P2, !PT ;  /* 0x00006b000c057a10 */ /* 0x000fc400017fe4ff */
[----:B------:R-:W-:Y:S02]  /*1720*/  IADD3.X R17, R12, c[0x0][0x1b4], RZ, P4, !PT ;  /* 0x00006d000c117a10 */ /* 0x000fe400027fe4ff */
[--C-:B------:R-:W-:Y:S02]  /*1730*/  SHF.R.S64 R8, R8, 0x3, R15.reuse ;  /* 0x0000000308087819 */ /* 0x100fe4000000100f */
[----:B------:R-:W-:Y:S02]  /*1740*/  SHF.R.S32.HI R9, RZ, 0x3, R15 ;  /* 0x00000003ff097819 */ /* 0x000fe4000001140f */
[--C-:B------:R-:W-:Y:S02]  /*1750*/  SHF.R.S64 R12, R18, 0x3, R13.reuse ;  /* 0x00000003120c7819 */ /* 0x100fe4000000100d */
[----:B------:R-:W-:Y:S01]  /*1760*/  SHF.R.S32.HI R13, RZ, 0x3, R13 ;  /* 0x00000003ff0d7819 */ /* 0x000fe2000001140d */
[----:B------:R0:W-:Y:S04]  /*1770*/  STG.E.64 [R4.64], R8 ;  /* 0x0000000804007986 */ /* 0x0001e8000c101b0e */
[----:B------:R0:W-:Y:S02]  /*1780*/  STG.E.64 [R16.64], R12 ;  /* 0x0000000c10007986 */ /* 0x0001e4000c101b0e */
.L_x_4894:
[----:B------:R-:W-:Y:S05]  /*1790*/  BSYNC B1 ;  /* 0x0000000000017941 */ /* 0x000fea0003800000 */
.L_x_4893:
[----:B0-----:R-:W-:-:S04]  /*17a0*/  IADD3 R4, R34, 0x180, RZ ;  /* 0x0000018022047810 */ /* 0x001fc80007ffe0ff */
        /* <DEDUP_REMOVED lines=14> */
.L_x_4900:
        /* <DEDUP_REMOVED lines=27> */
.L_x_4899:
[----:B------:R-:W-:Y:S01]  /*1a40*/  BSSY B1, `(.L_x_4901) ;  /* 0x000001d000017945 */ /* 0x000fe20003800000 */
[----:B------:R-:W-:Y:S02]  /*1a50*/  IMAD.MOV.U32 R22, RZ, RZ, c[0x0][0x198] ;  /* 0x00006600ff167624 */ /* 0x000fe400078e00ff */
[----:B------:R-:W-:Y:S02]  /*1a60*/  IMAD.MOV.U32 R23, RZ, RZ, c[0x0][0x19c] ;  /* 0x00006700ff177624 */ /* 0x000fe400078e00ff */
.L_x_4902:
        /* <DEDUP_REMOVED lines=9> */
[----:B------:R-:W-:-:S05]  /*1b00*/  IADD3 R3, P2, R3, R16, RZ ;  /* 0x0000001003037210 */ /* 0x000fca0007f5e0ff */
[----:B------:R-:W-:Y:S01]  /*1b10*/  IMAD.X R2, R2, 0x1, R17, P2 ;  /* 0x0000000102027824 */ /* 0x000fe200010e0611 */
[----:B--2---:R-:W-:Y:S02]  /*1b20*/  ISETP.GE.U32.AND P0, PT, R4, R14, PT ;  /* 0x0000000e0400720c */ /* 0x004fe40003f06070 */
[----:B------:R-:W-:Y:S02]  /*1b30*/  IADD3 R14, P4, P5, R22, 0x8, R19 ;  /* 0x00000008160e7810 */ /* 0x000fe40007d9e013 */
[----:B------:R-:W-:Y:S02]  /*1b40*/  ISETP.GE.AND.EX P0, PT, R5, R15, PT, P0 ;  /* 0x0000000f0500720c */ /* 0x000fe40003f06300 */
[----:B------:R-:W-:Y:S02]  /*1b50*/  IADD3 R15, P3, R6, 0x8, RZ ;  /* 0x00000008060f7810 */ /* 0x000fe40007f7e0ff */
[----:B------:R-:W-:Y:S02]  /*1b60*/  SEL R3, R20, R3, !P0 ;  /* 0x0000000314037207 */ /* 0x000fe40004000000 */
[----:B------:R-:W-:Y:S01]  /*1b70*/  SEL R2, R21, R2, !P0 ;  /* 0x0000000215027207 */ /* 0x000fe20004000000 */
[----:B------:R-:W-:Y:S01]  /*1b80*/  IMAD.X R16, RZ, RZ, R7, P3 ;  /* 0x000000ffff107224 */ /* 0x000fe200018e0607 */
[----:B------:R-:W-:-:S02]  /*1b90*/  ISETP.GT.U32.AND P2, PT, R3, RZ, PT ;  /* 0x000000ff0300720c */ /* 0x000fc40003f44070 */
[C---:B------:R-:W-:Y:S02]  /*1ba0*/  IADD3.X R6, R23.reuse, RZ, R18, P4, P5 ;  /* 0x000000ff17067210 */ /* 0x040fe400027ea412 */
[----:B------:R-:W-:Y:S02]  /*1bb0*/  ISETP.GT.AND.EX P2, PT, R2, RZ, PT, P2 ;  /* 0x000000ff0200720c */ /* 0x000fe40003f44320 */
[----:B------:R-:W-:Y:S02]  /*1bc0*/  SEL R22, R22, R14, !P0 ;  /* 0x0000000e16167207 */ /* 0x000fe40004000000 */
[----:B------:R-:W-:Y:S02]  /*1bd0*/  SEL R23, R23, R6, !P0 ;  /* 0x0000000617177207 */ /* 0x000fe40004000000 */
[----:B------:R-:W-:Y:S02]  /*1be0*/  SEL R10, R10, R15, !P0 ;  /* 0x0000000f0a0a7207 */ /* 0x000fe40004000000 */
[----:B------:R-:W-:-:S05]  /*1bf0*/  SEL R11, R11, R16, !P0 ;  /* 0x000000100b0b7207 */ /* 0x000fca0004000000 */
[----:B------:R-:W-:Y:S05]  /*1c00*/  @P2 BRA `(.L_x_4902) ;  /* 0xfffffe6000002947 */ /* 0x000fea000383ffff */
[----:B------:R-:W-:Y:S05]  /*1c10*/  BSYNC B1 ;  /* 0x0000000000017941 */ /* 0x000fea0003800000 */
.L_x_4901:
        /* <DEDUP_REMOVED lines=13> */
[----:B------:R0:W-:Y:S01]  /*1cf0*/  STG.E.64 [R10.64], R6 ;  /* 0x000000060a007986 */ /* 0x0001e2000c101b0e */
[----:B------:R-:W-:Y:S05]  /*1d00*/  BRA `(.L_x_4880) ;  /* 0x0000761000007947 */ /* 0x000fea0003800000 */
.L_x_4872:
[----:B------:R-:W-:Y:S01]  /*1d10*/  BSSY B1, `(.L_x_4903) ;  /* 0x00001d8000017945 */ /* 0x000fe20003800000 */
[----:B------:R-:W-:Y:S05]  /*1d20*/  @P1 BRA `(.L_x_4904) ;  /* 0x00001d6000001947 */ /* 0x000fea0003800000 */
[----:B------:R-:W-:Y:S01]  /*1d30*/  ULDC.64 UR20, c[0x0][0x170] ;  /* 0x00005c0000147ab9 */ /* 0x000fe20000000a00 */
[----:B------:R-:W-:Y:S01]  /*1d40*/  CS2R R30, SRZ ;  /* 0x00000000001e7805 */ /* 0x000fe2000001ff00 */
[----:B------:R-:W-:Y:S02]  /*1d50*/  UISETP.NE.U32.AND UP0, UPT, URZ, UR20, UPT ;  /* 0x000000143f00728c */ /* 0x000fe4000bf05070 */
[----:B------:R-:W-:Y:S02]  /*1d60*/  UISETP.GE.U32.AND UP1, UPT, UR20, 0x1, UPT ;  /* 0x000000011400788c */ /* 0x000fe4000bf26070 */
[----:B------:R-:W-:Y:S02]  /*1d70*/  UISETP.NE.AND.EX UP0, UPT, URZ, UR21, UPT, UP0 ;  /* 0x000000153f00728c */ /* 0x000fe4000bf05300 */
[----:B------:R-:W-:-:S04]  /*1d80*/  UISETP.GE.AND.EX UP1, UPT, UR21, URZ, UPT, UP1 ;  /* 0x0000003f1500728c */ /* 0x000fc8000bf26310 */
[----:B------:R-:W-:-:S06]  /*1d90*/  UPLOP3.LUT UP0, UPT, UP0, UPT, UP1, 0x5d, 0x0 ;  /* 0x000000000000789c */ /* 0x000fcc000070eb15 */
[----:B------:R-:W-:-:S13]  /*1da0*/  PLOP3.LUT P0, PT, PT, PT, UP0, 0x80, 0x0 ;  /* 0x000000000000781c */ /* 0x000fda0003f0f008 */
[----:B------:R-:W-:Y:S05]  /*1db0*/  @P0 BRA `(.L_x_4905) ;  /* 0x000016f000000947 */ /* 0x000fea0003800000 */
[----:B------:R-:W-:Y:S01]  /*1dc0*/  UIADD3 UR4, UP0, UR20, -0x1, URZ ;  /* 0xffffffff14047890 */ /* 0x000fe2000ff1e03f */
[----:B------:R-:W-:-:S03]  /*1dd0*/  CS2R R30, SRZ ;  /* 0x00000000001e7805 */ /* 0x000fc6000001ff00 */
[----:B------:R-:W-:Y:S02]  /*1de0*/  UIADD3.X UR5, UR21, -0x1, URZ, UP0, !UPT ;  /* 0xffffffff15057890 */ /* 0x000fe400087fe43f */
[----:B------:R-:W-:-:S03]  /*1df0*/  UISETP.GE.U32.AND UP0, UPT, UR4, 0x3, UPT ;  /* 0x000000030400788c */ /* 0x000fc6000bf06070 */
[----:B------:R-:W-:Y:S02]  /*1e00*/  UMOV UR4, URZ ;  /* 0x0000003f00047c82 */ /* 0x000fe40008000000 */
[----:B------:R-:W-:-:S03]  /*1e10*/  UISETP.GE.U32.AND.EX UP0, UPT, UR5, URZ, UPT, UP0 ;  /* 0x0000003f0500728c */ /* 0x000fc6000bf06100 */
[----:B------:R-:W-:-:S03]  /*1e20*/  UMOV UR5, URZ ;  /* 0x0000003f00057c82 */ /* 0x000fc60008000000 */
[----:B------:R-:W-:-:S13]  /*1e30*/  PLOP3.LUT P0, PT, PT, PT, UP0, 0x80, 0x0 ;  /* 0x000000000000781c */ /* 0x000fda0003f0f008 */
[----:B------:R-:W-:Y:S05]  /*1e40*/  @!P0 BRA `(.L_x_4906) ;  /* 0x0000125000008947 */ /* 0x000fea0003800000 */
[----:B------:R-:W-:Y:S01]  /*1e50*/  ULOP3.LUT UR9, UR20, 0x3, URZ, 0xc0, !UPT ;  /* 0x0000000314097892 */ /* 0x000fe2000f8ec03f */
[----:B0----5:R-:W-:Y:S01]  /*1e60*/  IMAD R13, R9, c[0x0][0x180], RZ ;  /* 0x00006000090d7a24 */ /* 0x021fe200078e02ff */
[----:B------:R-:W-:Y:S01]  /*1e70*/  ULDC UR4, c[0x0][0x170] ;  /* 0x00005c0000047ab9 */ /* 0x000fe20000000800 */
[C---:B------:R-:W-:Y:S01]  /*1e80*/  IMAD.WIDE.U32 R10, R8.reuse, c[0x0][0x180], RZ ;  /* 0x00006000080a7a25 */ /* 0x040fe200078e00ff */
[----:B------:R-:W-:Y:S02]  /*1e90*/  UIADD3 UR9, UP0, -UR9, UR4, URZ ;  /* 0x0000000409097290 */ /* 0x000fe4000ff1e13f */
[----:B------:R-:W-:Y:S01]  /*1ea0*/  UMOV UR13, 0x8 ;  /* 0x00000008000d7882 */ /* 0x000fe20000000000 */
[----:B------:R-:W-:Y:S01]  /*1eb0*/  IMAD R13, R8, c[0x0][0x184], R13 ;  /* 0x00006100080d7a24 */ /* 0x000fe200078e020d */
[----:B------:R-:W-:Y:S01]  /*1ec0*/  UIADD3.X UR12, UR21, -0x1, URZ, UP0, !UPT ;  /* 0xffffffff150c7890 */ /* 0x000fe200087fe43f */
[----:B------:R-:W-:Y:S01]  /*1ed0*/  LEA R16, P2, R10, c[0x0][0x178], 0x3 ;  /* 0x00005e000a107a11 */ /* 0x000fe200078418ff */
[----:B------:R-:W-:Y:S01]  /*1ee0*/  ULDC.64 UR4, c[0x0][0x190] ;  /* 0x0000640000047ab9 */ /* 0x000fe20000000a00 */
[----:B------:R-:W-:Y:S01]  /*1ef0*/  ISETP.LT.U32.AND P0, PT, RZ, UR9, PT ;  /* 0x00000009ff007c0c */ /* 0x000fe2000bf01070 */
[----:B------:R-:W-:Y:S01]  /*1f00*/  UIMAD.WIDE.U32 UR10, UR13, UR4, URZ ;  /* 0x000000040d0a72a5 */ /* 0x000fe2000f8e003f */
[----:B------:R-:W-:Y:S01]  /*1f10*/  IMAD.IADD R17, R11, 0x1, R13 ;  /* 0x000000010b117824 */ /* 0x000fe200078e020d */
[----:B------:R-:W-:Y:S01]  /*1f20*/  UIMAD UR13, UR13, UR5, URZ ;  /* 0x000000050d0d72a4 */ /* 0x000fe2000f8e023f */
[----:B------:R-:W-:Y:S01]  /*1f30*/  IMAD.U32 R0, RZ, RZ, UR12 ;  /* 0x0000000cff007e24 */ /* 0x000fe2000f8e00ff */
[----:B------:R-:W-:-:S02]  /*1f40*/  UMOV UR4, URZ ;  /* 0x0000003f00047c82 */ /* 0x000fc40008000000 */
[----:B------:R-:W-:Y:S01]  /*1f50*/  UIADD3 UR13, UR11, UR13, URZ ;  /* 0x0000000d0b0d7290 */ /* 0x000fe2000fffe03f */
[----:B------:R-:W-:Y:S01]  /*1f60*/  LEA.HI.X R17, R10, c[0x0][0x17c], R17, 0x3, P2 ;  /* 0x00005f000a117a11 */ /* 0x000fe200010f1c11 */
[----:B------:R-:W-:Y:S01]  /*1f70*/  UMOV UR5, URZ ;  /* 0x0000003f00057c82 */ /* 0x000fe20008000000 */
[----:B------:R-:W-:-:S13]  /*1f80*/  ISETP.GT.AND.EX P0, PT, R0, RZ, PT, P0 ;  /* 0x000000ff0000720c */ /* 0x000fda0003f04300 */
[----:B------:R-:W-:Y:S05]  /*1f90*/  @!P0 BRA `(.L_x_4907) ;  /* 0x00000e4000008947 */ /* 0x000fea0003800000 */
[----:B------:R-:W-:Y:S01]  /*1fa0*/  UISETP.GT.U32.AND UP0, UPT, UR9, 0xc, UPT ;  /* 0x0000000c0900788c */ /* 0x000fe2000bf04070 */
[----:B------:R-:W-:-:S03]  /*1fb0*/  PLOP3.LUT P0, PT, PT, PT, PT, 0x80, 0x0 ;  /* 0x000000000000781c */ /* 0x000fc60003f0f070 */
[----:B------:R-:W-:-:S06]  /*1fc0*/  UISETP.GT.AND.EX UP0, UPT, UR12, URZ, UPT, UP0 ;  /* 0x0000003f0c00728c */ /* 0x000fcc000bf04300 */
[----:B------:R-:W-:-:S13]  /*1fd0*/  PLOP3.LUT P2, PT, PT, PT, UP0, 0x80, 0x0 ;  /* 0x000000000000781c */ /* 0x000fda0003f4f008 */
[----:B------:R-:W-:Y:S05]  /*1fe0*/  @!P2 BRA `(.L_x_4908) ;  /* 0x000008e00000a947 */ /* 0x000fea0003800000 */
[----:B------:R-:W-:Y:S02]  /*1ff0*/  PLOP3.LUT P0, PT, PT, PT, PT, 0x8, 0x0 ;  /* 0x000000000000781c */ /* 0x000fe40003f0e170 */
.L_x_4909:
[----:B------:R-:W-:Y:S01]  /*2000*/  ULDC.64 UR18, c[0x0][0x188] ;  /* 0x0000620000127ab9 */ /* 0x000fe20000000a00 */
[----:B------:R-:W-:Y:S01]  /*2010*/  IADD3 R36, P2, R16, UR10, RZ ;  /* 0x0000000a10247c10 */ /* 0x000fe2000ff5e0ff */
[----:B------:R-:W-:Y:S01]  /*2020*/  ULEA UR16, UP0, UR4, UR18, 0x3 ;  /* 0x0000001204107291 */ /* 0x000fe2000f80183f */
[----:B------:R0:W2:Y:S03]  /*2030*/  LDG.E.64 R28, [R16.64] ;  /* 0x0000000e101c7981 */ /* 0x0000a6000c1e1b00 */
[----:B------:R-:W-:Y:S02]  /*2040*/  ULEA.HI.X UR18, UR4, UR19, UR5, 0x3, UP0 ;  /* 0x0000001304127291 */ /* 0x000fe400080f1c05 */
[----:B------:R-:W-:-:S04]  /*2050*/  IMAD.U32 R10, RZ, RZ, UR16 ;  /* 0x00000010ff0a7e24 */ /* 0x000fc8000f8e00ff */
[----:B------:R-:W-:Y:S01]  /*2060*/  IMAD.U32 R11, RZ, RZ, UR18 ;  /* 0x00000012ff0b7e24 */ /* 0x000fe2000f8e00ff */
[----:B------:R-:W-:-:S04]  /*2070*/  IADD3.X R37, R17, UR13, RZ, P2, !PT ;  /* 0x0000000d11257c10 */ /* 0x000fc800097fe4ff */
[----:B------:R-:W2:Y:S01]  /*2080*/  LDG.E.64 R12, [R10.64] ;  /* 0x0000000e0a0c7981 */ /* 0x000ea2000c1e1b00 */
[----:B------:R-:W-:-:S03]  /*2090*/  IADD3 R24, P2, R36, UR10, RZ ;  /* 0x0000000a24187c10 */ /* 0x000fc6000ff5e0ff */
[----:B------:R-:W3:Y:S04]  /*20a0*/  LDG.E.64 R14, [R36.64] ;  /* 0x0000000e240e7981 */ /* 0x000ee8000c1e1b00 */
[----:B0-----:R-:W3:Y:S01]  /*20b0*/  LDG.E.64 R16, [R10.64+0x8] ;  /* 0x0000080e0a107981 */ /* 0x001ee2000c1e1b00 */
[----:B------:R-:W-:Y:S02]  /*20c0*/  IADD3.X R25, R37, UR13, RZ, P2, !PT ;  /* 0x0000000d25197c10 */ /* 0x000fe400097fe4ff */
[----:B------:R-:W-:Y:S01]  /*20d0*/  IADD3 R22, P2, R24, UR10, RZ ;  /* 0x0000000a18167c10 */ /* 0x000fe2000ff5e0ff */
[----:B------:R-:W4:Y:S04]  /*20e0*/  LDG.E.64 R20, [R10.64+0x10] ;  /* 0x0000100e0a147981 */ /* 0x000f28000c1e1b00 */
[----:B------:R0:W4:Y:S01]  /*20f0*/  LDG.E.64 R18, [R24.64] ;  /* 0x0000000e18127981 */ /* 0x000122000c1e1b00 */
[----:B------:R-:W-:-:S03]  /*2100*/  IADD3.X R23, R25, UR13, RZ, P2, !PT ;  /* 0x0000000d19177c10 */ /* 0x000fc600097fe4ff */
[----:B------:R-:W5:Y:S04]  /*2110*/  LDG.E.64 R26, [R10.64+0x18] ;  /* 0x0000180e0a1a7981 */ /* 0x000f68000c1e1b00 */
[----:B0-----:R0:W5:Y:S01]  /*2120*/  LDG.E.64 R24, [R22.64] ;  /* 0x0000000e16187981 */ /* 0x001162000c1e1b00 */
[-C--:B--2---:R-:W-:Y:S02]  /*2130*/  IMAD R29, R29, R12.reuse, RZ ;  /* 0x0000000c1d1d7224 */ /* 0x084fe400078e02ff */
[----:B------:R-:W-:-:S04]  /*2140*/  IMAD.WIDE.U32 R30, R28, R12, R30 ;  /* 0x0000000c1c1e7225 */ /* 0x000fc800078e001e */
[----:B------:R-:W-:Y:S01]  /*2150*/  IMAD R29, R28, R13, R29 ;  /* 0x0000000d1c1d7224 */ /* 0x000fe200078e021d */
[----:B------:R-:W-:Y:S01]  /*2160*/  IADD3 R28, P2, R22, UR10, RZ ;  /* 0x0000000a161c7c10 */ /* 0x000fe2000ff5e0ff */
[-C--:B---3--:R-:W-:Y:S02]  /*2170*/  IMAD R13, R15, R16.reuse, RZ ;  /* 0x000000100f0d7224 */ /* 0x088fe400078e02ff */
[----:B------:R-:W-:Y:S01]  /*2180*/  IMAD.IADD R31, R31, 0x1, R29 ;  /* 0x000000011f1f7824 */ /* 0x000fe200078e021d */
[----:B------:R-:W-:Y:S01]  /*2190*/  IADD3.X R29, R23, UR13, RZ, P2, !PT ;  /* 0x0000000d171d7c10 */ /* 0x000fe200097fe4ff */
[C---:B------:R-:W-:Y:S02]  /*21a0*/  IMAD R0, R14.reuse, R17, R13 ;  /* 0x000000110e007224 */ /* 0x040fe400078e020d */
[----:B------:R-:W-:Y:S01]  /*21b0*/  IMAD.WIDE.U32 R16, R14, R16, R30 ;  /* 0x000000100e107225 */ /* 0x000fe200078e001e */
[----:B------:R-:W2:Y:S01]  /*21c0*/  LDG.E.64 R12, [R10.64+0x20] ;  /* 0x0000200e0a0c7981 */ /* 0x000ea2000c1e1b00 */
[----:B------:R-:W-:-:S03]  /*21d0*/  IADD3 R30, P2, R28, UR10, RZ ;  /* 0x0000000a1c1e7c10 */ /* 0x000fc6000ff5e0ff */
[----:B------:R1:W2:Y:S01]  /*21e0*/  LDG.E.64 R14, [R28.64] ;  /* 0x0000000e1c0e7981 */ /* 0x0002a2000c1e1b00 */
[----:B------:R-:W-:Y:S01]  /*21f0*/  IMAD.IADD R17, R17, 0x1, R0 ;  /* 0x0000000111117824 */ /* 0x000fe200078e0200 */
[----:B------:R-:W-:Y:S01]  /*2200*/  IADD3.X R31, R29, UR13, RZ, P2, !PT ;  /* 0x0000000d1d1f7c10 */ /* 0x000fe200097fe4ff */
[-C--:B----4-:R-:W-:Y:S02]  /*2210*/  IMAD R19, R19, R20.reuse, RZ ;  /* 0x0000001413137224 */ /* 0x090fe400078e02ff */
[C---:B0-----:R-:W-:Y:S02]  /*2220*/  IMAD.WIDE.U32 R22, R18.reuse, R20, R16 ;  /* 0x0000001412167225 */ /* 0x041fe400078e0010 */
[----:B------:R-:W3:Y:S02]  /*2230*/  LDG.E.64 R16, [R10.64+0x28] ;  /* 0x0000280e0a107981 */ /* 0x000ee4000c1e1b00 */
[----:B------:R-:W-:Y:S01]  /*2240*/  IMAD R0, R18, R21, R19 ;  /* 0x0000001512007224 */ /* 0x000fe200078e0213 */
[----:B------:R-:W-:Y:S01]  /*2250*/  IADD3 R18, P2, R30, UR10, RZ ;  /* 0x0000000a1e127c10 */ /* 0x000fe2000ff5e0ff */
[----:B------:R0:W3:Y:S01]  /*2260*/  LDG.E.64 R20, [R30.64] ;  /* 0x0000000e1e147981 */ /* 0x0000e2000c1e1b00 */
[----:B-----5:R-:W-:-:S02]  /*2270*/  IMAD R25, R25, R26, RZ ;  /* 0x0000001a19197224 */ /* 0x020fc400078e02ff */
[----:B------:R-:W-:Y:S01]  /*2280*/  IMAD.IADD R23, R23, 0x1, R0 ;  /* 0x0000000117177824 */ /* 0x000fe200078e0200 */
[----:B------:R-:W-:Y:S01]  /*2290*/  IADD3.X R19, R31, UR13, RZ, P2, !PT ;  /* 0x0000000d1f137c10 */ /* 0x000fe200097fe4ff */
[C---:B------:R-:W-:Y:S02]  /*22a0*/  IMAD R0, R24.reuse, R27, R25 ;  /* 0x0000001b18007224 */ /* 0x040fe400078e0219 */
[----:B------:R-:W-:Y:S01]  /*22b0*/  IMAD.WIDE.U32 R26, R24, R26, R22 ;  /* 0x0000001a181a7225 */ /* 0x000fe200078e0016 */
[----:B-1----:R-:W-:Y:S01]  /*22c0*/  IADD3 R28, P2, R18, UR10, RZ ;  /* 0x0000000a121c7c10 */ /* 0x002fe2000ff5e0ff */
[----:B------:R-:W4:Y:S04]  /*22d0*/  LDG.E.64 R22, [R10.64+0x30] ;  /* 0x0000300e0a167981 */ /* 0x000f28000c1e1b00 */
[----:B------:R-:W4:Y:S01]  /*22e0*/  LDG.E.64 R24, [R18.64] ;  /* 0x0000000e12187981 */ /* 0x000f22000c1e1b00 */
[----:B------:R-:W-:-:S03]  /*22f0*/  IADD3.X R29, R19, UR13, RZ, P2, !PT ;  /* 0x0000000d131d7c10 */ /* 0x000fc600097fe4ff */
[----:B0-----:R-:W5:Y:S04]  /*2300*/  LDG.E.64 R30, [R10.64+0x38] ;  /* 0x0000380e0a1e7981 */ /* 0x001f68000c1e1b00 */
[----:B------:R0:W5:Y:S01]  /*2310*/  LDG.E.64 R36, [R28.64] ;  /* 0x0000000e1c247981 */ /* 0x000162000c1e1b00 */
[----:B------:R-:W-:Y:S02]  /*2320*/  IMAD.IADD R27, R27, 0x1, R0 ;  /* 0x000000011b1b7824 */ /* 0x000fe400078e0200 */
[----:B--2---:R-:W-:-:S04]  /*2330*/  IMAD R15, R15, R12, RZ ;  /* 0x0000000c0f0f7224 */ /* 0x004fc800078e02ff */
[C---:B------:R-:W-:Y:S02]  /*2340*/  IMAD R0, R14.reuse, R13, R15 ;  /* 0x0000000d0e007224 */ /* 0x040fe400078e020f */
[----:B------:R-:W-:Y:S01]  /*2350*/  IMAD.WIDE.U32 R12, R14, R12, R26 ;  /* 0x0000000c0e0c7225 */ /* 0x000fe200078e001a */
[----:B------:R-:W-:-:S03]  /*2360*/  IADD3 R26, P2, R28, UR10, RZ ;  /* 0x0000000a1c1a7c10 */ /* 0x000fc6000ff5e0ff */
[----:B------:R-:W-:Y:S01]  /*2370*/  IMAD.IADD R13, R13, 0x1, R0 ;  /* 0x000000010d0d7824 */ /* 0x000fe200078e0200 */
[----:B------:R-:W-:Y:S01]  /*2380*/  IADD3.X R27, R29, UR13, RZ, P2, !PT ;  /* 0x0000000d1d1b7c10 */ /* 0x000fe200097fe4ff */
[----:B---3--:R-:W-:Y:S01]  /*2390*/  IMAD R15, R21, R16, RZ ;  /* 0x00000010150f7224 */ /* 0x008fe200078e02ff */
[----:B0-----:R-:W-:-:S03]  /*23a0*/  IADD3 R28, P2, R26, UR10, RZ ;  /* 0x0000000a1a1c7c10 */ /* 0x001fc6000ff5e0ff */
[C---:B------:R-:W-:Y:S02]  /*23b0*/  IMAD R0, R20.reuse, R17, R15 ;  /* 0x0000001114007224 */ /* 0x040fe400078e020f */
[----:B------:R-:W-:Y:S01]  /*23c0*/  IMAD.WIDE.U32 R16, R20, R16, R12 ;  /* 0x0000001014107225 */ /* 0x000fe200078e000c */
[----:B------:R0:W2:Y:S04]  /*23d0*/  LDG.E.64 R14, [R26.64] ;  /* 0x0000000e1a0e7981 */ /* 0x0000a8000c1e1b00 */
[----:B------:R-:W2:Y:S01]  /*23e0*/  LDG.E.64 R12, [R10.64+0x40] ;  /* 0x0000400e0a0c7981 */ /* 0x000ea2000c1e1b00 */
[----:B------:R-:W-:Y:S01]  /*23f0*/  IMAD.IADD R17, R17, 0x1, R0 ;  /* 0x0000000111117824 */ /* 0x000fe200078e0200 */
[----:B------:R-:W-:Y:S01]  /*2400*/  IADD3.X R29, R27, UR13, RZ, P2, !PT ;  /* 0x0000000d1b1d7c10 */ /* 0x000fe200097fe4ff */
[----:B----4-:R-:W-:Y:S01]  /*2410*/  IMAD R19, R25, R22, RZ ;  /* 0x0000001619137224 */ /* 0x010fe200078e02ff */
[----:B------:R-:W-:-:S03]  /*2420*/  IADD3 R18, P2, R28, UR10, RZ ;  /* 0x0000000a1c127c10 */ /* 0x000fc6000ff5e0ff */
[C---:B------:R-:W-:Y:S01]  /*2430*/  IMAD R0, R24.reuse, R23, R19 ;  /* 0x0000001718007224 */ /* 0x040fe200078e0213 */
[----:B------:R1:W3:Y:S01]  /*2440*/  LDG.E.64 R20, [R28.64] ;  /* 0x0000000e1c147981 */ /* 0x0002e2000c1e1b00 */
[----:B------:R-:W-:-:S03]  /*2450*/  IMAD.WIDE.U32 R22, R24, R22, R16 ;  /* 0x0000001618167225 */ /* 0x000fc600078e0010 */
[----:B------:R-:W3:Y:S01]  /*2460*/  LDG.E.64 R16, [R10.64+0x48] ;  /* 0x0000480e0a107981 */ /* 0x000ee2000c1e1b00 */
[----:B------:R-:W-:Y:S01]  /*2470*/  IMAD.IADD R23, R23, 0x1, R0 ;  /* 0x0000000117177824 */ /* 0x000fe200078e0200 */
[----:B------:R-:W-:Y:S01]  /*2480*/  IADD3.X R19, R29, UR13, RZ, P2, !PT ;  /* 0x0000000d1d137c10 */ /* 0x000fe200097fe4ff */
[-C--:B-----5:R-:W-:Y:S01]  /*2490*/  IMAD R25, R37, R30.reuse, RZ ;  /* 0x0000001e25197224 */ /* 0x0a0fe200078e02ff */
[----:B0-----:R-:W-:Y:S01]  /*24a0*/  IADD3 R26, P2, R18, UR10, RZ ;  /* 0x0000000a121a7c10 */ /* 0x001fe2000ff5e0ff */
[----:B-1----:R-:W4:Y:S02]  /*24b0*/  LDG.E.64 R28, [R10.64+0x58] ;  /* 0x0000580e0a1c7981 */ /* 0x002f24000c1e1b00 */
[C---:B------:R-:W-:Y:S02]  /*24c0*/  IMAD R0, R36.reuse, R31, R25 ;  /* 0x0000001f24007224 */ /* 0x040fe400078e0219 */
[----:B------:R-:W-:Y:S01]  /*24d0*/  IMAD.WIDE.U32 R30, R36, R30, R22 ;  /* 0x0000001e241e7225 */ /* 0x000fe200078e0016 */
[----:B------:R-:W5:Y:S01]  /*24e0*/  LDG.E.64 R24, [R18.64] ;  /* 0x0000000e12187981 */ /* 0x000f62000c1e1b00 */
[----:B------:R-:W-:-:S03]  /*24f0*/  IADD3.X R27, R19, UR13, RZ, P2, !PT ;  /* 0x0000000d131b7c10 */ /* 0x000fc600097fe4ff */
[----:B------:R-:W5:Y:S04]  /*2500*/  LDG.E.64 R22, [R10.64+0x50] ;  /* 0x0000500e0a167981 */ /* 0x000f68000c1e1b00 */
[----:B------:R0:W4:Y:S01]  /*2510*/  LDG.E.64 R36, [R26.64] ;  /* 0x0000000e1a247981 */ /* 0x000122000c1e1b00 */
        /* <DEDUP_REMOVED lines=12> */
[----:B------:R0:W2:Y:S01]  /*25e0*/  LDG.E.64 R12, [R10.64+0x60] ;  /* 0x0000600e0a0c7981 */ /* 0x0000a2000c1e1b00 */
[----:B------:R-:W-:Y:S01]  /*25f0*/  IMAD.IADD R17, R17, 0x1, R0 ;  /* 0x0000000111117824 */ /* 0x000fe200078e0200 */
[----:B------:R-:W-:Y:S01]  /*2600*/  IADD3.X R27, R31, UR13, RZ, P2, !PT ;  /* 0x0000000d1f1b7c10 */ /* 0x000fe200097fe4ff */
[----:B-----5:R-:W-:Y:S01]  /*2610*/  IMAD R19, R25, R22, RZ ;  /* 0x0000001619137224 */ /* 0x020fe200078e02ff */
[----:B------:R-:W-:-:S03]  /*2620*/  IADD3 R20, P2, R26, UR10, RZ ;  /* 0x0000000a1a147c10 */ /* 0x000fc6000ff5e0ff */
[C---:B------:R-:W-:Y:S02]  /*2630*/  IMAD R0, R24.reuse, R23, R19 ;  /* 0x0000001718007224 */ /* 0x040fe400078e0213 */
[----:B------:R-:W-:Y:S01]  /*2640*/  IMAD.WIDE.U32 R22, R24, R22, R16 ;  /* 0x0000001618167225 */ /* 0x000fe200078e0010 */
[----:B------:R0:W3:Y:S01]  /*2650*/  LDG.E.64 R18, [R10.64+0x68] ;  /* 0x0000680e0a127981 */ /* 0x0000e2000c1e1b00 */
[----:B------:R-:W-:-:S03]  /*2660*/  IADD3.X R21, R27, UR13, RZ, P2, !PT ;  /* 0x0000000d1b157c10 */ /* 0x000fc600097fe4ff */
[----:B------:R1:W3:Y:S01]  /*2670*/  LDG.E.64 R16, [R26.64] ;  /* 0x0000000e1a107981 */ /* 0x0002e2000c1e1b00 */
[-C--:B----4-:R-:W-:Y:S02]  /*2680*/  IMAD R31, R37, R28.reuse, RZ ;  /* 0x0000001c251f7224 */ /* 0x090fe400078e02ff */
[----:B------:R-:W-:Y:S01]  /*2690*/  IMAD.IADD R23, R23, 0x1, R0 ;  /* 0x0000000117177824 */ /* 0x000fe200078e0200 */
[----:B------:R-:W4:Y:S01]  /*26a0*/  LDG.E.64 R24, [R20.64] ;  /* 0x0000000e14187981 */ /* 0x000f22000c1e1b00 */
[C---:B------:R-:W-:Y:S02]  /*26b0*/  IMAD R31, R36.reuse, R29, R31 ;  /* 0x0000001d241f7224 */ /* 0x040fe400078e021f */
[----:B------:R-:W-:Y:S01]  /*26c0*/  IMAD.WIDE.U32 R36, R36, R28, R22 ;  /* 0x0000001c24247225 */ /* 0x000fe200078e0016 */
[----:B------:R-:W-:Y:S01]  /*26d0*/  IADD3 R22, P2, R20, UR10, RZ ;  /* 0x0000000a14167c10 */ /* 0x000fe2000ff5e0ff */
[----:B------:R0:W4:Y:S03]  /*26e0*/  LDG.E.64 R28, [R10.64+0x70] ;  /* 0x0000700e0a1c7981 */ /* 0x000126000c1e1b00 */
[----:B------:R-:W-:-:S05]  /*26f0*/  IADD3.X R23, R21, UR13, RZ, P2, !PT ;  /* 0x0000000d15177c10 */ /* 0x000fca00097fe4ff */
[----:B-1----:R-:W5:Y:S04]  /*2700*/  LDG.E.64 R26, [R22.64] ;  /* 0x0000000e161a7981 */ /* 0x002f68000c1e1b00 */
[----:B0-----:R-:W5:Y:S01]  /*2710*/  LDG.E.64 R10, [R10.64+0x78] ;  /* 0x0000780e0a0a7981 */ /* 0x001f62000c1e1b00 */
[----:B------:R-:W-:Y:S01]  /*2720*/  IMAD.IADD R37, R37, 0x1, R31 ;  /* 0x0000000125257824 */ /* 0x000fe200078e021f */
[----:B------:R-:W-:-:S04]  /*2730*/  UIADD3 UR9, UP0, UR9, -0x10, URZ ;  /* 0xfffffff009097890 */ /* 0x000fc8000ff1e03f */
[----:B------:R-:W-:Y:S02]  /*2740*/  UIADD3.X UR12, UR12, -0x1, URZ, UP0, !UPT ;  /* 0xffffffff0c0c7890 */ /* 0x000fe400087fe43f */
[----:B------:R-:W-:-:S04]  /*2750*/  UISETP.GT.U32.AND UP0, UPT, UR9, 0xc, UPT ;  /* 0x0000000c0900788c */ /* 0x000fc8000bf04070 */
[----:B------:R-:W-:-:S06]  /*2760*/  UISETP.GT.AND.EX UP0, UPT, UR12, URZ, UPT, UP0 ;  /* 0x0000003f0c00728c */ /* 0x000fcc000bf04300 */
[----:B------:R-:W-:Y:S01]  /*2770*/  PLOP3.LUT P3, PT, PT, PT, UP0, 0x80, 0x0 ;  /* 0x000000000000781c */ /* 0x000fe20003f6f008 */
[----:B------:R-:W-:-:S04]  /*2780*/  UIADD3 UR4, UP1, UR4, 0x10, URZ ;  /* 0x0000001004047890 */ /* 0x000fc8000ff3e03f */
[----:B------:R-:W-:Y:S01]  /*2790*/  UIADD3.X UR5, URZ, UR5, URZ, UP1, !UPT ;  /* 0x000000053f057290 */ /* 0x000fe20008ffe43f */
[----:B--2---:R-:W-:-:S04]  /*27a0*/  IMAD R15, R15, R12, RZ ;  /* 0x0000000c0f0f7224 */ /* 0x004fc800078e02ff */
[C---:B------:R-:W-:Y:S02]  /*27b0*/  IMAD R15, R14.reuse, R13, R15 ;  /* 0x0000000d0e0f7224 */ /* 0x040fe400078e020f */
[----:B------:R-:W-:-:S04]  /*27c0*/  IMAD.WIDE.U32 R12, R14, R12, R36 ;  /* 0x0000000c0e0c7225 */ /* 0x000fc800078e0024 */
[----:B------:R-:W-:Y:S02]  /*27d0*/  IMAD.IADD R13, R13, 0x1, R15 ;  /* 0x000000010d0d7824 */ /* 0x000fe400078e020f */
[----:B---3--:R-:W-:-:S04]  /*27e0*/  IMAD R15, R17, R18, RZ ;  /* 0x00000012110f7224 */ /* 0x008fc800078e02ff */
[C---:B------:R-:W-:Y:S02]  /*27f0*/  IMAD R15, R16.reuse, R19, R15 ;  /* 0x00000013100f7224 */ /* 0x040fe400078e020f */
[----:B------:R-:W-:-:S04]  /*2800*/  IMAD.WIDE.U32 R16, R16, R18, R12 ;  /* 0x0000001210107225 */ /* 0x000fc800078e000c */
[-C--:B----4-:R-:W-:Y:S02]  /*2810*/  IMAD R13, R25, R28.reuse, RZ ;  /* 0x0000001c190d7224 */ /* 0x090fe400078e02ff */
[----:B------:R-:W-:Y:S02]  /*2820*/  IMAD.IADD R17, R17, 0x1, R15 ;  /* 0x0000000111117824 */ /* 0x000fe400078e020f */
[C---:B------:R-:W-:Y:S02]  /*2830*/  IMAD R13, R24.reuse, R29, R13 ;  /* 0x0000001d180d7224 */ /* 0x040fe400078e020d */
[----:B------:R-:W-:Y:S01]  /*2840*/  IMAD.WIDE.U32 R24, R24, R28, R16 ;  /* 0x0000001c18187225 */ /* 0x000fe200078e0010 */
[----:B------:R-:W-:-:S03]  /*2850*/  IADD3 R16, P2, R22, UR10, RZ ;  /* 0x0000000a16107c10 */ /* 0x000fc6000ff5e0ff */
[----:B------:R-:W-:Y:S02]  /*2860*/  IMAD.IADD R25, R25, 0x1, R13 ;  /* 0x0000000119197824 */ /* 0x000fe400078e020d */
[-C--:B-----5:R-:W-:Y:S01]  /*2870*/  IMAD R13, R27, R10.reuse, RZ ;  /* 0x0000000a1b0d7224 */ /* 0x0a0fe200078e02ff */
[----:B------:R-:W-:Y:S01]  /*2880*/  IADD3.X R17, R23, UR13, RZ, P2, !PT ;  /* 0x0000000d17117c10 */ /* 0x000fe200097fe4ff */
[----:B------:R-:W-:-:S04]  /*2890*/  IMAD.WIDE.U32 R30, R26, R10, R24 ;  /* 0x0000000a1a1e7225 */ /* 0x000fc800078e0018 */
[----:B------:R-:W-:-:S04]  /*28a0*/  IMAD R13, R26, R11, R13 ;  /* 0x0000000b1a0d7224 */ /* 0x000fc800078e020d */
[----:B------:R-:W-:Y:S01]  /*28b0*/  IMAD.IADD R31, R31, 0x1, R13 ;  /* 0x000000011f1f7824 */ /* 0x000fe200078e020d */
[----:B------:R-:W-:Y:S05]  /*28c0*/  @P3 BRA `(.L_x_4909) ;  /* 0xfffff73000003947 */ /* 0x000fea000383ffff */
.L_x_4908:
[----:B------:R-:W-:-:S04]  /*28d0*/  UISETP.GT.U32.AND UP0, UPT, UR9, 0x4, UPT ;  /* 0x000000040900788c */ /* 0x000fc8000bf04070 */
[----:B------:R-:W-:-:S06]  /*28e0*/  UISETP.GT.AND.EX UP0, UPT, UR12, URZ, UPT, UP0 ;  /* 0x0000003f0c00728c */ /* 0x000fcc000bf04300 */
[----:B------:R-:W-:-:S13]  /*28f0*/  PLOP3.LUT P2, PT, PT, PT, UP0, 0x80, 0x0 ;  /* 0x000000000000781c */ /* 0x000fda0003f4f008 */
[----:B------:R-:W-:Y:S05]  /*2900*/  @!P2 BRA `(.L_x_4910) ;  /* 0x000004a00000a947 */ /* 0x000fea0003800000 */
[----:B------:R-:W-:Y:S01]  /*2910*/  ULDC.64 UR18, c[0x0][0x188] ;  /* 0x0000620000127ab9 */ /* 0x000fe20000000a00 */
[----:B------:R0:W2:Y:S01]  /*2920*/  LDG.E.64 R26, [R16.64] ;  /* 0x0000000e101a7981 */ /* 0x0000a2000c1e1b00 */
[----:B------:R-:W-:-:S04]  /*2930*/  ULEA UR16, UP0, UR4, UR18, 0x3 ;  /* 0x0000001204107291 */ /* 0x000fc8000f80183f */
[----:B------:R-:W-:Y:S02]  /*2940*/  ULEA.HI.X UR18, UR4, UR19, UR5, 0x3, UP0 ;  /* 0x0000001304127291 */ /* 0x000fe400080f1c05 */
[----:B------:R-:W-:Y:S01]  /*2950*/  IMAD.U32 R10, RZ, RZ, UR16 ;  /* 0x00000010ff0a7e24 */ /* 0x000fe2000f8e00ff */
[----:B------:R-:W-:-:S03]  /*2960*/  IADD3 R36, P0, R16, UR10, RZ ;  /* 0x0000000a10247c10 */ /* 0x000fc6000ff1e0ff */
[----:B------:R-:W-:Y:S01]  /*2970*/  IMAD.U32 R11, RZ, RZ, UR18 ;  /* 0x00000012ff0b7e24 */ /* 0x000fe2000f8e00ff */
[----:B------:R-:W-:-:S04]  /*2980*/  IADD3.X R37, R17, UR13, RZ, P0, !PT ;  /* 0x0000000d11257c10 */ /* 0x000fc800087fe4ff */
[----:B------:R-:W2:Y:S01]  /*2990*/  LDG.E.64 R28, [R10.64] ;  /* 0x0000000e0a1c7981 */ /* 0x000ea2000c1e1b00 */
[----:B------:R-:W-:-:S03]  /*29a0*/  IADD3 R18, P0, R36, UR10, RZ ;  /* 0x0000000a24127c10 */ /* 0x000fc6000ff1e0ff */
[----:B------:R-:W3:Y:S04]  /*29b0*/  LDG.E.64 R22, [R36.64] ;  /* 0x0000000e24167981 */ /* 0x000ee8000c1e1b00 */
[----:B------:R-:W3:Y:S01]  /*29c0*/  LDG.E.64 R24, [R10.64+0x8] ;  /* 0x0000080e0a187981 */ /* 0x000ee2000c1e1b00 */
[----:B------:R-:W-:Y:S02]  /*29d0*/  IADD3.X R19, R37, UR13, RZ, P0, !PT ;  /* 0x0000000d25137c10 */ /* 0x000fe400087fe4ff */
[----:B------:R-:W-:Y:S01]  /*29e0*/  IADD3 R12, P0, R18, UR10, RZ ;  /* 0x0000000a120c7c10 */ /* 0x000fe2000ff1e0ff */
[----:B------:R-:W4:Y:S04]  /*29f0*/  LDG.E.64 R20, [R10.64+0x10] ;  /* 0x0000100e0a147981 */ /* 0x000f28000c1e1b00 */
[----:B------:R1:W4:Y:S01]  /*2a00*/  LDG.E.64 R14, [R18.64] ;  /* 0x0000000e120e7981 */ /* 0x000322000c1e1b00 */
[----:B------:R-:W-:-:S03]  /*2a10*/  IADD3.X R13, R19, UR13, RZ, P0, !PT ;  /* 0x0000000d130d7c10 */ /* 0x000fc600087fe4ff */
[----:B0-----:R-:W5:Y:S04]  /*2a20*/  LDG.E.64 R16, [R10.64+0x18] ;  /* 0x0000180e0a107981 */ /* 0x001f68000c1e1b00 */
[----:B-1----:R0:W5:Y:S01]  /*2a30*/  LDG.E.64 R18, [R12.64] ;  /* 0x0000000e0c127981 */ /* 0x002162000c1e1b00 */
[-C--:B--2---:R-:W-:Y:S02]  /*2a40*/  IMAD R27, R27, R28.reuse, RZ ;  /* 0x0000001c1b1b7224 */ /* 0x084fe400078e02ff */
[----:B------:R-:W-:-:S04]  /*2a50*/  IMAD.WIDE.U32 R30, R26, R28, R30 ;  /* 0x0000001c1a1e7225 */ /* 0x000fc800078e001e */
[----:B------:R-:W-:Y:S01]  /*2a60*/  IMAD R27, R26, R29, R27 ;  /* 0x0000001d1a1b7224 */ /* 0x000fe200078e021b */
[----:B------:R-:W-:Y:S01]  /*2a70*/  IADD3 R26, P0, R12, UR10, RZ ;  /* 0x0000000a0c1a7c10 */ /* 0x000fe2000ff1e0ff */
[-C--:B---3--:R-:W-:Y:S02]  /*2a80*/  IMAD R23, R23, R24.reuse, RZ ;  /* 0x0000001817177224 */ /* 0x088fe400078e02ff */
[----:B------:R-:W-:Y:S01]  /*2a90*/  IMAD.IADD R31, R31, 0x1, R27 ;  /* 0x000000011f1f7824 */ /* 0x000fe200078e021b */
[----:B------:R-:W-:Y:S01]  /*2aa0*/  IADD3.X R27, R13, UR13, RZ, P0, !PT ;  /* 0x0000000d0d1b7c10 */ /* 0x000fe200087fe4ff */
[C---:B------:R-:W-:Y:S01]  /*2ab0*/  IMAD R23, R22.reuse, R25, R23 ;  /* 0x0000001916177224 */ /* 0x040fe200078e0217 */
[----:B0-----:R0:W2:Y:S01]  /*2ac0*/  LDG.E.64 R12, [R10.64+0x20] ;  /* 0x0000200e0a0c7981 */ /* 0x0010a2000c1e1b00 */
[----:B------:R-:W-:Y:S01]  /*2ad0*/  IMAD.WIDE.U32 R24, R22, R24, R30 ;  /* 0x0000001816187225 */ /* 0x000fe200078e001e */
[----:B------:R-:W-:-:S03]  /*2ae0*/  IADD3 R36, P0, R26, UR10, RZ ;  /* 0x0000000a1a247c10 */ /* 0x000fc6000ff1e0ff */
[----:B------:R-:W-:Y:S02]  /*2af0*/  IMAD.IADD R25, R25, 0x1, R23 ;  /* 0x0000000119197824 */ /* 0x000fe400078e0217 */
[----:B------:R1:W2:Y:S01]  /*2b00*/  LDG.E.64 R22, [R26.64] ;  /* 0x0000000e1a167981 */ /* 0x0002a2000c1e1b00 */
[-C--:B----4-:R-:W-:Y:S01]  /*2b10*/  IMAD R15, R15, R20.reuse, RZ ;  /* 0x000000140f0f7224 */ /* 0x090fe200078e02ff */
[----:B------:R-:W-:Y:S01]  /*2b20*/  IADD3.X R37, R27, UR13, RZ, P0, !PT ;  /* 0x0000000d1b257c10 */ /* 0x000fe200087fe4ff */
[C---:B------:R-:W-:Y:S02]  /*2b30*/  IMAD.WIDE.U32 R28, R14.reuse, R20, R24 ;  /* 0x000000140e1c7225 */ /* 0x040fe400078e0018 */
[----:B------:R0:W3:Y:S02]  /*2b40*/  LDG.E.64 R24, [R10.64+0x28] ;  /* 0x0000280e0a187981 */ /* 0x0000e4000c1e1b00 */
[----:B------:R-:W-:Y:S01]  /*2b50*/  IMAD R15, R14, R21, R15 ;  /* 0x000000150e0f7224 */ /* 0x000fe200078e020f */
[----:B------:R-:W-:Y:S01]  /*2b60*/  IADD3 R14, P0, R36, UR10, RZ ;  /* 0x0000000a240e7c10 */ /* 0x000fe2000ff1e0ff */
[----:B------:R4:W3:Y:S01]  /*2b70*/  LDG.E.64 R20, [R36.64] ;  /* 0x0000000e24147981 */ /* 0x0008e2000c1e1b00 */
[----:B-----5:R-:W-:-:S02]  /*2b80*/  IMAD R31, R19, R16, RZ ;  /* 0x00000010131f7224 */ /* 0x020fc400078e02ff */
[----:B------:R-:W-:Y:S01]  /*2b90*/  IMAD.IADD R29, R29, 0x1, R15 ;  /* 0x000000011d1d7824 */ /* 0x000fe200078e020f */
[----:B------:R-:W-:Y:S01]  /*2ba0*/  IADD3.X R15, R37, UR13, RZ, P0, !PT ;  /* 0x0000000d250f7c10 */ /* 0x000fe200087fe4ff */
[C---:B------:R-:W-:Y:S01]  /*2bb0*/  IMAD R31, R18.reuse, R17, R31 ;  /* 0x00000011121f7224 */ /* 0x040fe200078e021f */
[----:B-1----:R0:W5:Y:S01]  /*2bc0*/  LDG.E.64 R26, [R10.64+0x30] ;  /* 0x0000300e0a1a7981 */ /* 0x002162000c1e1b00 */
[----:B------:R-:W-:Y:S01]  /*2bd0*/  IMAD.WIDE.U32 R28, R18, R16, R28 ;  /* 0x00000010121c7225 */ /* 0x000fe200078e001c */
[----:B------:R-:W-:Y:S02]  /*2be0*/  IADD3 R16, P0, R14, UR10, RZ ;  /* 0x0000000a0e107c10 */ /* 0x000fe4000ff1e0ff */
[----:B------:R1:W5:Y:S02]  /*2bf0*/  LDG.E.64 R18, [R14.64] ;  /* 0x0000000e0e127981 */ /* 0x000364000c1e1b00 */
[----:B------:R-:W-:Y:S02]  /*2c00*/  IADD3.X R17, R15, UR13, RZ, P0, !PT ;  /* 0x0000000d0f117c10 */ /* 0x000fe400087fe4ff */
[----:B0-----:R-:W5:Y:S04]  /*2c10*/  LDG.E.64 R10, [R10.64+0x38] ;  /* 0x0000380e0a0a7981 */ /* 0x001f68000c1e1b00 */
[----:B----4-:R0:W4:Y:S01]  /*2c20*/  LDG.E.64 R36, [R16.64] ;  /* 0x0000000e10247981 */ /* 0x010122000c1e1b00 */
[----:B------:R-:W-:Y:S01]  /*2c30*/  IMAD.IADD R29, R29, 0x1, R31 ;  /* 0x000000011d1d7824 */ /* 0x000fe200078e021f */
[----:B------:R-:W-:Y:S01]  /*2c40*/  UIADD3 UR9, UP1, UR9, -0x8, URZ ;  /* 0xfffffff809097890 */ /* 0x000fe2000ff3e03f */
[----:B------:R-:W-:Y:S01]  /*2c50*/  PLOP3.LUT P0, PT, PT, PT, PT, 0x8, 0x0 ;  /* 0x000000000000781c */ /* 0x000fe20003f0e170 */
[----:B------:R-:W-:Y:S01]  /*2c60*/  UIADD3 UR4, UP0, UR4, 0x8, URZ ;  /* 0x0000000804047890 */ /* 0x000fe2000ff1e03f */
[----:B0-----:R-:W-:Y:S01]  /*2c70*/  IADD3 R16, P2, R16, UR10, RZ ;  /* 0x0000000a10107c10 */ /* 0x001fe2000ff5e0ff */
[----:B------:R-:W-:-:S03]  /*2c80*/  UIADD3.X UR12, UR12, -0x1, URZ, UP1, !UPT ;  /* 0xffffffff0c0c7890 */ /* 0x000fc60008ffe43f */
[----:B------:R-:W-:Y:S01]  /*2c90*/  IADD3.X R17, R17, UR13, RZ, P2, !PT ;  /* 0x0000000d11117c10 */ /* 0x000fe200097fe4ff */
[----:B------:R-:W-:Y:S01]  /*2ca0*/  UIADD3.X UR5, URZ, UR5, URZ, UP0, !UPT ;  /* 0x000000053f057290 */ /* 0x000fe200087fe43f */
[----:B--2---:R-:W-:-:S04]  /*2cb0*/  IMAD R23, R23, R12, RZ ;  /* 0x0000000c17177224 */ /* 0x004fc800078e02ff */
[C---:B------:R-:W-:Y:S02]  /*2cc0*/  IMAD R23, R22.reuse, R13, R23 ;  /* 0x0000000d16177224 */ /* 0x040fe400078e0217 */
[----:B------:R-:W-:-:S04]  /*2cd0*/  IMAD.WIDE.U32 R12, R22, R12, R28 ;  /* 0x0000000c160c7225 */ /* 0x000fc800078e001c */
[-C--:B---3--:R-:W-:Y:S02]  /*2ce0*/  IMAD R21, R21, R24.reuse, RZ ;  /* 0x0000001815157224 */ /* 0x088fe400078e02ff */
[----:B------:R-:W-:Y:S02]  /*2cf0*/  IMAD.IADD R13, R13, 0x1, R23 ;  /* 0x000000010d0d7824 */ /* 0x000fe400078e0217 */
[C---:B-1----:R-:W-:Y:S02]  /*2d00*/  IMAD R15, R20.reuse, R25, R21 ;  /* 0x00000019140f7224 */ /* 0x042fe400078e0215 */
[----:B------:R-:W-:-:S04]  /*2d10*/  IMAD.WIDE.U32 R20, R20, R24, R12 ;  /* 0x0000001814147225 */ /* 0x000fc800078e000c */
[-C--:B-----5:R-:W-:Y:S02]  /*2d20*/  IMAD R13, R19, R26.reuse, RZ ;  /* 0x0000001a130d7224 */ /* 0x0a0fe400078e02ff */
[----:B------:R-:W-:Y:S02]  /*2d30*/  IMAD.IADD R21, R21, 0x1, R15 ;  /* 0x0000000115157824 */ /* 0x000fe400078e020f */
[C---:B------:R-:W-:Y:S02]  /*2d40*/  IMAD R13, R18.reuse, R27, R13 ;  /* 0x0000001b120d7224 */ /* 0x040fe400078e020d */
[----:B------:R-:W-:-:S04]  /*2d50*/  IMAD.WIDE.U32 R18, R18, R26, R20 ;  /* 0x0000001a12127225 */ /* 0x000fc800078e0014 */
[-C--:B----4-:R-:W-:Y:S02]  /*2d60*/  IMAD R15, R37, R10.reuse, RZ ;  /* 0x0000000a250f7224 */ /* 0x090fe400078e02ff */
[----:B------:R-:W-:Y:S02]  /*2d70*/  IMAD.IADD R19, R19, 0x1, R13 ;  /* 0x0000000113137824 */ /* 0x000fe400078e020d */
[C---:B------:R-:W-:Y:S02]  /*2d80*/  IMAD R15, R36.reuse, R11, R15 ;  /* 0x0000000b240f7224 */ /* 0x040fe400078e020f */
[----:B------:R-:W-:-:S04]  /*2d90*/  IMAD.WIDE.U32 R30, R36, R10, R18 ;  /* 0x0000000a241e7225 */ /* 0x000fc800078e0012 */
[----:B------:R-:W-:Y:S02]  /*2da0*/  IMAD.IADD R31, R31, 0x1, R15 ;  /* 0x000000011f1f7824 */ /* 0x000fe400078e020f */
.L_x_4910:
[----:B------:R-:W-:-:S04]  /*2db0*/  ISETP.NE.U32.AND P2, PT, RZ, UR9, PT ;  /* 0x00000009ff007c0c */ /* 0x000fc8000bf45070 */
[----:B------:R-:W-:-:S13]  /*2dc0*/  ISETP.NE.OR.EX P0, PT, RZ, UR12, P0, P2 ;  /* 0x0000000cff007c0c */ /* 0x000fda0008705720 */
[----:B------:R-:W-:Y:S05]  /*2dd0*/  @!P0 BRA `(.L_x_4906) ;  /* 0x000002c000008947 */ /* 0x000fea0003800000 */
.L_x_4907:
[----:B------:R-:W-:Y:S01]  /*2de0*/  ULDC.64 UR18, c[0x0][0x188] ;  /* 0x0000620000127ab9 */ /* 0x000fe20000000a00 */
[----:B------:R-:W-:Y:S01]  /*2df0*/  IADD3 R36, P0, R16, UR10, RZ ;  /* 0x0000000a10247c10 */ /* 0x000fe2000ff1e0ff */
[----:B------:R-:W-:Y:S01]  /*2e00*/  ULEA UR16, UP0, UR4, UR18, 0x3 ;  /* 0x0000001204107291 */ /* 0x000fe2000f80183f */
[----:B------:R0:W2:Y:S03]  /*2e10*/  LDG.E.64 R20, [R16.64] ;  /* 0x0000000e10147981 */ /* 0x0000a6000c1e1b00 */
[----:B------:R-:W-:Y:S02]  /*2e20*/  ULEA.HI.X UR18, UR4, UR19, UR5, 0x3, UP0 ;  /* 0x0000001304127291 */ /* 0x000fe400080f1c05 */
[----:B------:R-:W-:-:S04]  /*2e30*/  MOV R24, UR16 ;  /* 0x0000001000187c02 */ /* 0x000fc80008000f00 */
[----:B------:R-:W-:Y:S01]  /*2e40*/  IMAD.U32 R25, RZ, RZ, UR18 ;  /* 0x00000012ff197e24 */ /* 0x000fe2000f8e00ff */
[----:B------:R-:W-:-:S04]  /*2e50*/  IADD3.X R37, R17, UR13, RZ, P0, !PT ;  /* 0x0000000d11257c10 */ /* 0x000fc800087fe4ff */
[----:B------:R-:W2:Y:S01]  /*2e60*/  LDG.E.64 R22, [R24.64] ;  /* 0x0000000e18167981 */ /* 0x000ea2000c1e1b00 */
[----:B------:R-:W-:-:S03]  /*2e70*/  IADD3 R26, P0, R36, UR10, RZ ;  /* 0x0000000a241a7c10 */ /* 0x000fc6000ff1e0ff */
[----:B0-----:R-:W3:Y:S01]  /*2e80*/  LDG.E.64 R16, [R36.64] ;  /* 0x0000000e24107981 */ /* 0x001ee2000c1e1b00 */
[----:B------:R-:W-:-:S03]  /*2e90*/  IADD3.X R27, R37, UR13, RZ, P0, !PT ;  /* 0x0000000d251b7c10 */ /* 0x000fc600087fe4ff */
[----:B------:R-:W3:Y:S01]  /*2ea0*/  LDG.E.64 R18, [R24.64+0x8] ;  /* 0x0000080e18127981 */ /* 0x000ee2000c1e1b00 */
[----:B------:R-:W-:-:S03]  /*2eb0*/  IADD3 R10, P0, R26, UR10, RZ ;  /* 0x0000000a1a0a7c10 */ /* 0x000fc6000ff1e0ff */
[----:B------:R0:W4:Y:S04]  /*2ec0*/  LDG.E.64 R12, [R26.64] ;  /* 0x0000000e1a0c7981 */ /* 0x000128000c1e1b00 */
[----:B------:R-:W4:Y:S01]  /*2ed0*/  LDG.E.64 R14, [R24.64+0x10] ;  /* 0x0000100e180e7981 */ /* 0x000f22000c1e1b00 */
[----:B------:R-:W-:-:S03]  /*2ee0*/  IADD3.X R11, R27, UR13, RZ, P0, !PT ;  /* 0x0000000d1b0b7c10 */ /* 0x000fc600087fe4ff */
[----:B------:R-:W5:Y:S04]  /*2ef0*/  LDG.E.64 R28, [R24.64+0x18] ;  /* 0x0000180e181c7981 */ /* 0x000f68000c1e1b00 */
[----:B0-----:R-:W5:Y:S01]  /*2f00*/  LDG.E.64 R26, [R10.64] ;  /* 0x0000000e0a1a7981 */ /* 0x001f62000c1e1b00 */
[----:B------:R-:W-:-:S04]  /*2f10*/  UIADD3 UR9, UP0, UR9, -0x4, URZ ;  /* 0xfffffffc09097890 */ /* 0x000fc8000ff1e03f */
[----:B------:R-:W-:Y:S02]  /*2f20*/  UIADD3.X UR12, UR12, -0x1, URZ, UP0, !UPT ;  /* 0xffffffff0c0c7890 */ /* 0x000fe400087fe43f */
[----:B------:R-:W-:-:S04]  /*2f30*/  ISETP.NE.U32.AND P0, PT, RZ, UR9, PT ;  /* 0x00000009ff007c0c */ /* 0x000fc8000bf05070 */
[----:B------:R-:W-:Y:S01]  /*2f40*/  ISETP.NE.AND.EX P0, PT, RZ, UR12, PT, P0 ;  /* 0x0000000cff007c0c */ /* 0x000fe2000bf05300 */
[----:B------:R-:W-:-:S04]  /*2f50*/  UIADD3 UR4, UP0, UR4, 0x4, URZ ;  /* 0x0000000404047890 */ /* 0x000fc8000ff1e03f */
[----:B------:R-:W-:Y:S01]  /*2f60*/  UIADD3.X UR5, URZ, UR5, URZ, UP0, !UPT ;  /* 0x000000053f057290 */ /* 0x000fe200087fe43f */
[-C--:B--2---:R-:W-:Y:S02]  /*2f70*/  IMAD R21, R21, R22.reuse, RZ ;  /* 0x0000001615157224 */ /* 0x084fe400078e02ff */
[----:B------:R-:W-:-:S04]  /*2f80*/  IMAD.WIDE.U32 R30, R20, R22, R30 ;  /* 0x00000016141e7225 */ /* 0x000fc800078e001e */
[----:B------:R-:W-:Y:S02]  /*2f90*/  IMAD R21, R20, R23, R21 ;  /* 0x0000001714157224 */ /* 0x000fe400078e0215 */
[-C--:B---3--:R-:W-:Y:S02]  /*2fa0*/  IMAD R17, R17, R18.reuse, RZ ;  /* 0x0000001211117224 */ /* 0x088fe400078e02ff */
[----:B------:R-:W-:Y:S02]  /*2fb0*/  IMAD.IADD R31, R31, 0x1, R21 ;  /* 0x000000011f1f7824 */ /* 0x000fe400078e0215 */
        /* <DEDUP_REMOVED lines=14> */
.L_x_4906:
[----:B------:R-:W-:-:S06]  /*30a0*/  ULOP3.LUT UR16, UR20, 0x3, URZ, 0xc0, !UPT ;  /* 0x0000000314107892 */ /* 0x000fcc000f8ec03f */
[----:B------:R-:W-:-:S04]  /*30b0*/  ISETP.NE.U32.AND P0, PT, RZ, UR16, PT ;  /* 0x00000010ff007c0c */ /* 0x000fc8000bf05070 */
[----:B------:R-:W-:-:S13]  /*30c0*/  ISETP.NE.AND.EX P0, PT, RZ, RZ, PT, P0 ;  /* 0x000000ffff00720c */ /* 0x000fda0003f05300 */
[----:B------:R-:W-:Y:S05]  /*30d0*/  @!P0 BRA `(.L_x_4905) ;  /* 0x000003d000008947 */ /* 0x000fea0003800000 */
[----:B0----5:R-:W-:Y:S01]  /*30e0*/  IMAD R11, R9, c[0x0][0x180], RZ ;  /* 0x00006000090b7a24 */ /* 0x021fe200078e02ff */
[----:B------:R-:W-:Y:S01]  /*30f0*/  ULDC.64 UR10, c[0x0][0x190] ;  /* 0x00006400000a7ab9 */ /* 0x000fe20000000a00 */
[----:B------:R-:W-:Y:S01]  /*3100*/  IMAD.WIDE.U32 R12, R8, c[0x0][0x180], RZ ;  /* 0x00006000080c7a25 */ /* 0x000fe200078e00ff */
[----:B------:R-:W-:-:S03]  /*3110*/  UIMAD UR9, UR5, UR10, URZ ;  /* 0x0000000a050972a4 */ /* 0x000fc6000f8e023f */
[----:B------:R-:W-:Y:S01]  /*3120*/  IMAD R11, R8, c[0x0][0x184], R11 ;  /* 0x00006100080b7a24 */ /* 0x000fe200078e020b */
[----:B------:R-:W-:Y:S01]  /*3130*/  UIMAD UR9, UR4, UR11, UR9 ;  /* 0x0000000b040972a4 */ /* 0x000fe2000f8e0209 */
[----:B------:R-:W-:Y:S02]  /*3140*/  IMAD.U32 R15, RZ, RZ, UR4 ;  /* 0x00000004ff0f7e24 */ /* 0x000fe4000f8e00ff */
[----:B------:R-:W-:Y:S01]  /*3150*/  IMAD.IADD R11, R11, 0x1, R13 ;  /* 0x000000010b0b7824 */ /* 0x000fe200078e020d */
[----:B------:R-:W-:Y:S01]  /*3160*/  ULDC.64 UR10, c[0x0][0x188] ;  /* 0x00006200000a7ab9 */ /* 0x000fe20000000a00 */
[----:B------:R-:W-:Y:S01]  /*3170*/  IMAD.MOV.U32 R10, RZ, RZ, R12 ;  /* 0x000000ffff0a7224 */ /* 0x000fe200078e000c */
[----:B------:R-:W-:-:S03]  /*3180*/  ULEA UR10, UP0, UR4, UR10, 0x3 ;  /* 0x0000000a040a7291 */ /* 0x000fc6000f80183f */
[----:B------:R-:W-:Y:S01]  /*3190*/  IMAD.WIDE.U32 R14, R15, c[0x0][0x190], R10 ;  /* 0x000064000f0e7a25 */ /* 0x000fe200078e000a */
[----:B------:R-:W-:-:S03]  /*31a0*/  ULEA.HI.X UR11, UR4, UR11, UR5, 0x3, UP0 ;  /* 0x0000000b040b7291 */ /* 0x000fc600080f1c05 */
[----:B------:R-:W-:Y:S01]  /*31b0*/  IMAD.U32 R16, RZ, RZ, UR10 ;  /* 0x0000000aff107e24 */ /* 0x000fe2000f8e00ff */
[----:B------:R-:W-:Y:S02]  /*31c0*/  IADD3 R15, R15, UR9, RZ ;  /* 0x000000090f0f7c10 */ /* 0x000fe4000fffe0ff */
[----:B------:R-:W-:Y:S01]  /*31d0*/  LEA R18, P0, R14, c[0x0][0x178], 0x3 ;  /* 0x00005e000e127a11 */ /* 0x000fe200078018ff */
[----:B------:R-:W-:-:S03]  /*31e0*/  IMAD.U32 R17, RZ, RZ, UR11 ;  /* 0x0000000bff117e24 */ /* 0x000fc6000f8e00ff */
[----:B------:R-:W-:-:S03]  /*31f0*/  LEA.HI.X R19, R14, c[0x0][0x17c], R15, 0x3, P0 ;  /* 0x00005f000e137a11 */ /* 0x000fc600000f1c0f */
[----:B------:R-:W2:Y:S04]  /*3200*/  LDG.E.64 R16, [R16.64] ;  /* 0x0000000e10107981 */ /* 0x000ea8000c1e1b00 */
[----:B------:R-:W2:Y:S01]  /*3210*/  LDG.E.64 R14, [R18.64] ;  /* 0x0000000e120e7981 */ /* 0x000ea2000c1e1b00 */
[----:B------:R-:W-:-:S04]  /*3220*/  UISETP.NE.U32.AND UP0, UPT, UR16, 0x1, UPT ;  /* 0x000000011000788c */ /* 0x000fc8000bf05070 */
[----:B------:R-:W-:-:S06]  /*3230*/  UISETP.NE.AND.EX UP0, UPT, URZ, URZ, UPT, UP0 ;  /* 0x0000003f3f00728c */ /* 0x000fcc000bf05300 */
[----:B------:R-:W-:Y:S01]  /*3240*/  PLOP3.LUT P0, PT, PT, PT, UP0, 0x80, 0x0 ;  /* 0x000000000000781c */ /* 0x000fe20003f0f008 */
[-C--:B--2---:R-:W-:Y:S02]  /*3250*/  IMAD R15, R15, R16.reuse, RZ ;  /* 0x000000100f0f7224 */ /* 0x084fe400078e02ff */
[----:B------:R-:W-:-:S04]  /*3260*/  IMAD.WIDE.U32 R30, R14, R16, R30 ;  /* 0x000000100e1e7225 */ /* 0x000fc800078e001e */
[----:B------:R-:W-:-:S04]  /*3270*/  IMAD R15, R14, R17, R15 ;  /* 0x000000110e0f7224 */ /* 0x000fc800078e020f */
[----:B------:R-:W-:Y:S02]  /*3280*/  IMAD.IADD R31, R31, 0x1, R15 ;  /* 0x000000011f1f7824 */ /* 0x000fe400078e020f */
[----:B------:R-:W-:Y:S05]  /*3290*/  @!P0 BRA `(.L_x_4905) ;  /* 0x0000021000008947 */ /* 0x000fea0003800000 */
[----:B------:R-:W-:Y:S01]  /*32a0*/  ULDC UR18, c[0x0][0x190] ;  /* 0x0000640000127ab9 */ /* 0x000fe20000000800 */
[----:B------:R-:W-:Y:S01]  /*32b0*/  IMAD.U32 R13, RZ, RZ, UR11 ;  /* 0x0000000bff0d7e24 */ /* 0x000fe2000f8e00ff */
[----:B------:R-:W-:Y:S01]  /*32c0*/  ULDC.64 UR12, c[0x0][0x190] ;  /* 0x00006400000c7ab9 */ /* 0x000fe20000000a00 */
[----:B------:R-:W-:Y:S01]  /*32d0*/  IMAD.MOV.U32 R17, RZ, RZ, c[0x0][0x194] ;  /* 0x00006500ff117624 */ /* 0x000fe200078e00ff */
[----:B------:R-:W-:Y:S02]  /*32e0*/  UISETP.NE.U32.AND UP0, UPT, UR16, 0x2, UPT ;  /* 0x000000021000788c */ /* 0x000fe4000bf05070 */
[----:B------:R-:W-:Y:S02]  /*32f0*/  UIMAD.WIDE.U32 UR4, UR4, UR18, UR12 ;  /* 0x00000012040472a5 */ /* 0x000fe4000f8e000c */
[----:B------:R-:W-:-:S04]  /*3300*/  UISETP.NE.AND.EX UP0, UPT, URZ, URZ, UPT, UP0 ;  /* 0x0000003f3f00728c */ /* 0x000fc8000bf05300 */
[----:B------:R-:W-:Y:S01]  /*3310*/  IMAD.U32 R10, RZ, RZ, UR5 ;  /* 0x00000005ff0a7e24 */ /* 0x000fe2000f8e00ff */
[----:B------:R-:W-:Y:S01]  /*3320*/  IADD3 R0, P0, R12, UR4, RZ ;  /* 0x000000040c007c10 */ /* 0x000fe2000ff1e0ff */
[----:B------:R-:W-:Y:S01]  /*3330*/  IMAD.U32 R12, RZ, RZ, UR10 ;  /* 0x0000000aff0c7e24 */ /* 0x000fe2000f8e00ff */
[----:B------:R-:W-:Y:S02]  /*3340*/  PLOP3.LUT P2, PT, PT, PT, UP0, 0x80, 0x0 ;  /* 0x000000000000781c */ /* 0x000fe40003f4f008 */
[----:B------:R-:W-:Y:S02]  /*3350*/  IADD3.X R11, R11, UR9, R10, P0, !PT ;  /* 0x000000090b0b7c10 */ /* 0x000fe400087fe40a */
[C---:B------:R-:W-:Y:S01]  /*3360*/  LEA R18, P0, R0.reuse, c[0x0][0x178], 0x3 ;  /* 0x00005e0000127a11 */ /* 0x040fe200078018ff */
[----:B------:R-:W2:Y:S03]  /*3370*/  LDG.E.64 R12, [R12.64+0x8] ;  /* 0x0000080e0c0c7981 */ /* 0x000ea6000c1e1b00 */
[----:B------:R-:W-:Y:S01]  /*3380*/  LEA.HI.X R19, R0, c[0x0][0x17c], R11, 0x3, P0 ;  /* 0x00005f0000137a11 */ /* 0x000fe200000f1c0b */
[----:B------:R-:W-:-:S02]  /*3390*/  IMAD.U32 R11, RZ, RZ, UR18 ;  /* 0x00000012ff0b7e24 */ /* 0x000fc4000f8e00ff */
[----:B------:R-:W-:-:S03]  /*33a0*/  IMAD.U32 R0, RZ, RZ, UR18 ;  /* 0x00000012ff007e24 */ /* 0x000fc6000f8e00ff */
[----:B------:R-:W-:Y:S01]  /*33b0*/  @P2 LEA R16, P0, R11, R18, 0x3 ;  /* 0x000000120b102211 */ /* 0x000fe200078018ff */
[----:B------:R-:W-:Y:S01]  /*33c0*/  IMAD.U32 R14, RZ, RZ, UR10 ;  /* 0x0000000aff0e7e24 */ /* 0x000fe2000f8e00ff */
[----:B------:R-:W2:Y:S01]  /*33d0*/  LDG.E.64 R10, [R18.64] ;  /* 0x0000000e120a7981 */ /* 0x000ea2000c1e1b00 */
[----:B------:R-:W-:Y:S01]  /*33e0*/  IMAD.U32 R15, RZ, RZ, UR11 ;  /* 0x0000000bff0f7e24 */ /* 0x000fe2000f8e00ff */
[----:B------:R-:W-:-:S05]  /*33f0*/  @P2 LEA.HI.X R17, R0, R19, R17, 0x3, P0 ;  /* 0x0000001300112211 */ /* 0x000fca00000f1c11 */
[----:B------:R-:W3:Y:S04]  /*3400*/  @P2 LDG.E.64 R14, [R14.64+0x10] ;  /* 0x0000100e0e0e2981 */ /* 0x000ee8000c1e1b00 */
[----:B------:R-:W3:Y:S01]  /*3410*/  @P2 LDG.E.64 R16, [R16.64] ;  /* 0x0000000e10102981 */ /* 0x000ee2000c1e1b00 */
[-C--:B--2---:R-:W-:Y:S02]  /*3420*/  IMAD R11, R11, R12.reuse, RZ ;  /* 0x0000000c0b0b7224 */ /* 0x084fe400078e02ff */
[----:B------:R-:W-:-:S04]  /*3430*/  IMAD.WIDE.U32 R30, R10, R12, R30 ;  /* 0x0000000c0a1e7225 */ /* 0x000fc800078e001e */
[----:B------:R-:W-:-:S04]  /*3440*/  IMAD R11, R10, R13, R11 ;  /* 0x0000000d0a0b7224 */ /* 0x000fc800078e020b */
[----:B------:R-:W-:Y:S02]  /*3450*/  IMAD.IADD R31, R31, 0x1, R11 ;  /* 0x000000011f1f7824 */ /* 0x000fe400078e020b */
[----:B---3--:R-:W-:-:S04]  /*3460*/  @P2 IMAD R13, R17, R14, RZ ;  /* 0x0000000e110d2224 */ /* 0x008fc800078e02ff */
[C---:B------:R-:W-:Y:S02]  /*3470*/  @P2 IMAD R13, R16.reuse, R15, R13 ;  /* 0x0000000f100d2224 */ /* 0x040fe400078e020d */
[----:B------:R-:W-:-:S04]  /*3480*/  @P2 IMAD.WIDE.U32 R14, R16, R14, R30 ;  /* 0x0000000e100e2225 */ /* 0x000fc800078e001e */
[----:B------:R-:W-:Y:S02]  /*3490*/  @P2 IMAD.IADD R31, R15, 0x1, R13 ;  /* 0x000000010f1f2824 */ /* 0x000fe400078e020d */
[----:B------:R-:W-:Y:S02]  /*34a0*/  @P2 IMAD.MOV.U32 R30, RZ, RZ, R14 ;  /* 0x000000ffff1e2224 */ /* 0x000fe400078e000e */
.L_x_4905:
[----:B------:R-:W-:Y:S01]  /*34b0*/  UISETP.GE.U32.AND UP0, UPT, UR8, 0x1, UPT ;  /* 0x000000010800788c */ /* 0x000fe2000bf06070 */
[----:B------:R-:W-:Y:S01]  /*34c0*/  IMAD.U32 R0, RZ, RZ, UR7 ;  /* 0x00000007ff007e24 */ /* 0x000fe2000f8e00ff */
[C---:B-----5:R-:W-:Y:S01]  /*34d0*/  SHF.L.U64.HI R17, R8.reuse, 0x3, R9 ;  /* 0x0000000308117819 */ /* 0x060fe20000010209 */
[----:B0-----:R-:W-:Y:S02]  /*34e0*/  IMAD.SHL.U32 R12, R8, 0x8, RZ ;  /* 0x00000008080c7824 */ /* 0x001fe400078e00ff */
[----:B------:R-:W-:Y:S01]  /*34f0*/  IMAD.MOV.U32 R14, RZ, RZ, c[0x0][0x198] ;  /* 0x00006600ff0e7624 */ /* 0x000fe200078e00ff */
[----:B------:R-:W-:Y:S01]  /*3500*/  PLOP3.LUT P0, PT, PT, PT, UP0, 0x80, 0x0 ;  /* 0x000000000000781c */ /* 0x000fe20003f0f008 */
[----:B------:R-:W-:Y:S02]  /*3510*/  IMAD.MOV.U32 R15, RZ, RZ, c[0x0][0x198] ;  /* 0x00006600ff0f7624 */ /* 0x000fe400078e00ff */
[----:B------:R-:W-:Y:S01]  /*3520*/  IMAD.MOV.U32 R13, RZ, RZ, c[0x0][0x19c] ;  /* 0x00006700ff0d7624 */ /* 0x000fe200078e00ff */
[----:B------:R-:W-:Y:S01]  /*3530*/  ISETP.GE.AND.EX P0, PT, R0, RZ, PT, P0 ;  /* 0x000000ff0000720c */ /* 0x000fe20003f06300 */
[----:B------:R-:W-:-:S12]  /*3540*/  IMAD.MOV.U32 R0, RZ, RZ, c[0x0][0x19c] ;  /* 0x00006700ff007624 */ /* 0x000fd800078e00ff */
        /* <DEDUP_REMOVED lines=8> */
.L_x_4912:
        /* <DEDUP_REMOVED lines=9> */
[----:B------:R-:W-:Y:S02]  /*3660*/  IADD3 R19, P5, P6, R14, 0x8, R19 ;  /* 0x000000080e137810 */ /* 0x000fe40007ebe013 */
[----:B0-----:R-:W-:-:S05]  /*3670*/  IADD3 R8, P4, R8, 0x8, RZ ;  /* 0x0000000808087810 */ /* 0x001fca0007f9e0ff */
[----:B------:R-:W-:Y:S01]  /*3680*/  IMAD.X R9, RZ, RZ, R9, P4 ;  /* 0x000000ffff097224 */ /* 0x000fe200020e0609 */
[----:B--2---:R-:W-:Y:S02]  /*3690*/  ISETP.GE.U32.AND P2, PT, R10, R30, PT ;  /* 0x0000001e0a00720c */ /* 0x004fe40003f46070 */
[----:B------:R-:W-:Y:S02]  /*36a0*/  IADD3 R10, P3, R25, R16, RZ ;  /* 0x00000010190a7210 */ /* 0x000fe40007f7e0ff */
[----:B------:R-:W-:-:S03]  /*36b0*/  ISETP.GE.AND.EX P2, PT, R11, R31, PT, P2 ;  /* 0x0000001f0b00720c */ /* 0x000fc60003f46320 */
[----:B------:R-:W-:Y:S01]  /*36c0*/  IMAD.X R11, R22, 0x1, R18, P3 ;  /* 0x00000001160b7824 */ /* 0x000fe200018e0612 */
[----:B------:R-:W-:Y:S02]  /*36d0*/  SEL R25, R10, R23, !P2 ;  /* 0x000000170a197207 */ /* 0x000fe40005000000 */
[----:B------:R-:W-:Y:S02]  /*36e0*/  SEL R14, R19, R14, !P2 ;  /* 0x0000000e130e7207 */ /* 0x000fe40005000000 */
[----:B------:R-:W-:Y:S02]  /*36f0*/  SEL R22, R11, R20, !P2 ;  /* 0x000000140b167207 */ /* 0x000fe40005000000 */
[----:B------:R-:W-:Y:S02]  /*3700*/  ISETP.GT.U32.AND P3, PT, R25, RZ, PT ;  /* 0x000000ff1900720c */ /* 0x000fe40003f64070 */
[----:B------:R-:W-:Y:S02]  /*3710*/  IADD3.X R11, R0, RZ, R21, P5, P6 ;  /* 0x000000ff000b7210 */ /* 0x000fe40002fec415 */
[----:B------:R-:W-:-:S02]  /*3720*/  ISETP.GT.AND.EX P3, PT, R22, RZ, PT, P3 ;  /* 0x000000ff1600720c */ /* 0x000fc40003f64330 */
[----:B------:R-:W-:Y:S02]  /*3730*/  SEL R0, R11, R0, !P2 ;  /* 0x000000000b007207 */ /* 0x000fe40005000000 */
[----:B------:R-:W-:Y:S02]  /*3740*/  SEL R24, R8, R24, !P2 ;  /* 0x0000001808187207 */ /* 0x000fe40005000000 */
[----:B------:R-:W-:-:S07]  /*3750*/  SEL R26, R9, R26, !P2 ;  /* 0x0000001a091a7207 */ /* 0x000fce0005000000 */
[----:B------:R-:W-:Y:S05]  /*3760*/  @P3 BRA `(.L_x_4912) ;  /* 0xfffffe6000003947 */ /* 0x000fea000383ffff */
[----:B------:R-:W-:Y:S05]  /*3770*/  BSYNC B2 ;  /* 0x0000000000027941 */ /* 0x000fea0003800000 */
.L_x_4911:
        /* <DEDUP_REMOVED lines=8> */
.L_x_4914:
        /* <DEDUP_REMOVED lines=27> */
.L_x_4913:
[C---:B------:R-:W-:Y:S02]  /*39b0*/  IADD3 R10, P0, -R14.reuse, R15, RZ ;  /* 0x0000000f0e0a7210 */ /* 0x040fe40007f1e1ff */
[----:B------:R-:W-:Y:S02]  /*39c0*/  IADD3 R16, P2, R14, -c[0x0][0x198], RZ ;  /* 0x800066000e107a10 */ /* 0x000fe40007f5e0ff */
[----:B------:R-:W-:Y:S01]  /*39d0*/  IADD3 R8, P3, R12, c[0x0][0x1a8], RZ ;  /* 0x00006a000c087a10 */ /* 0x000fe20007f7e0ff */
[----:B------:R-:W-:Y:S01]  /*39e0*/  IMAD.X R11, R13, 0x1, ~R0, P0 ;  /* 0x000000010d0b7824 */ /* 0x000fe200000e0e00 */
[----:B------:R-:W-:Y:S02]  /*39f0*/  IADD3.X R13, R0, ~c[0x0][0x19c], RZ, P2, !PT ;  /* 0x80006700000d7a10 */ /* 0x000fe400017fe4ff */
[----:B------:R-:W-:Y:S02]  /*3a00*/  IADD3 R14, P4, R12, c[0x0][0x1b0], RZ ;  /* 0x00006c000c0e7a10 */ /* 0x000fe40007f9e0ff */
[----:B------:R-:W-:-:S02]  /*3a10*/  SHF.R.S64 R10, R10, 0x3, R11 ;  /* 0x000000030a0a7819 */ /* 0x000fc4000000100b */
[C---:B------:R-:W-:Y:S02]  /*3a20*/  IADD3.X R9, R17.reuse, c[0x0][0x1ac], RZ, P3, !PT ;  /* 0x00006b0011097a10 */ /* 0x040fe40001ffe4ff */
[----:B------:R-:W-:Y:S02]  /*3a30*/  SHF.R.S32.HI R11, RZ, 0x3, R11 ;  /* 0x00000003ff0b7819 */ /* 0x000fe4000001140b */
[--C-:B------:R-:W-:Y:S02]  /*3a40*/  SHF.R.S64 R12, R16, 0x3, R13.reuse ;  /* 0x00000003100c7819 */ /* 0x100fe4000000100d */
[----:B------:R-:W-:Y:S01]  /*3a50*/  IADD3.X R15, R17, c[0x0][0x1b4], RZ, P4, !PT ;  /* 0x00006d00110f7a10 */ /* 0x000fe200027fe4ff */
[----:B------:R0:W-:Y:S01]  /*3a60*/  STG.E.64 [R8.64], R10 ;  /* 0x0000000a08007986 */ /* 0x0001e2000c101b0e */
[----:B------:R-:W-:-:S05]  /*3a70*/  SHF.R.S32.HI R13, RZ, 0x3, R13 ;  /* 0x00000003ff0d7819 */ /* 0x000fca000001140d */
[----:B------:R0:W-:Y:S02]  /*3a80*/  STG.E.64 [R14.64], R12 ;  /* 0x0000000c0e007986 */ /* 0x0001e4000c101b0e */
.L_x_4904:
[----:B------:R-:W-:Y:S05]  /*3a90*/  BSYNC B1 ;  /* 0x0000000000017941 */ /* 0x000fea0003800000 */
.L_x_4903:
        /* <DEDUP_REMOVED lines=8> */
[----:B------:R-:W-:Y:S02]  /*3b20*/  ULDC.64 UR10, c[0x0][0x170] ;  /* 0x00005c00000a7ab9 */ /* 0x000fe40000000a00 */
[----:B------:R-:W-:-:S04]  /*3b30*/  UISETP.GE.U32.AND UP0, UPT, UR10, 0x1, UPT ;  /* 0x000000010a00788c */ /* 0x000fc8000bf06070 */
[----:B------:R-:W-:-:S06]  /*3b40*/  UISETP.GE.AND.EX UP0, UPT, UR11, URZ, UPT, UP0 ;  /* 0x0000003f0b00728c */ /* 0x000fcc000bf06300 */
[----:B------:R-:W-:-:S13]  /*3b50*/  PLOP3.LUT P0, PT, PT, PT, UP0, 0x80, 0x0 ;  /* 0x000000000000781c */ /* 0x000fda0003f0f008 */
[----:B------:R-:W-:Y:S05]  /*3b60*/  @!P0 BRA `(.L_x_4917) ;  /* 0x000016b000008947 */ /* 0x000fea0003800000 */
[----:B------:R-:W-:Y:S01]  /*3b70*/  UIADD3 UR4, UP0, UR10, -0x1, URZ ;  /* 0xffffffff0a047890 */ /* 0x000fe2000ff1e03f */
[----:B0----5:R-:W-:Y:S01]  /*3b80*/  IMAD R11, R33, c[0x0][0x180], RZ ;  /* 0x00006000210b7a24 */ /* 0x021fe200078e02ff */
[----:B------:R-:W-:Y:S01]  /*3b90*/  ULOP3.LUT UR18, UR10, 0x3, URZ, 0xc0, !UPT ;  /* 0x000000030a127892 */ /* 0x000fe2000f8ec03f */
[C---:B------:R-:W-:Y:S01]  /*3ba0*/  IMAD.WIDE.U32 R8, R32.reuse, c[0x0][0x180], RZ ;  /* 0x0000600020087a25 */ /* 0x040fe200078e00ff */
[----:B------:R-:W-:Y:S01]  /*3bb0*/  UIADD3.X UR5, UR11, -0x1, URZ, UP0, !UPT ;  /* 0xffffffff0b057890 */ /* 0x000fe200087fe43f */
[----:B------:R-:W-:Y:S01]  /*3bc0*/  CS2R R30, SRZ ;  /* 0x00000000001e7805 */ /* 0x000fe2000001ff00 */
[----:B------:R-:W-:Y:S01]  /*3bd0*/  UISETP.GE.U32.AND UP0, UPT, UR4, 0x3, UPT ;  /* 0x000000030400788c */ /* 0x000fe2000bf06070 */
[----:B------:R-:W-:Y:S02]  /*3be0*/  IMAD R19, R32, c[0x0][0x184], R11 ;  /* 0x0000610020137a24 */ /* 0x000fe400078e020b */
[----:B------:R-:W-:Y:S02]  /*3bf0*/  UMOV UR4, URZ ;  /* 0x0000003f00047c82 */ /* 0x000fe40008000000 */
[----:B------:R-:W-:Y:S01]  /*3c00*/  UISETP.GE.U32.AND.EX UP0, UPT, UR5, URZ, UPT, UP0 ;  /* 0x0000003f0500728c */ /* 0x000fe2000bf06100 */
[----:B------:R-:W-:-:S02]  /*3c10*/  IMAD.IADD R11, R9, 0x1, R19 ;  /* 0x00000001090b7824 */ /* 0x000fc400078e0213 */
[----:B------:R-:W-:-:S03]  /*3c20*/  UMOV UR5, URZ ;  /* 0x0000003f00057c82 */ /* 0x000fc60008000000 */
[----:B------:R-:W-:-:S13]  /*3c30*/  PLOP3.LUT P0, PT, PT, PT, UP0, 0x80, 0x0 ;  /* 0x000000000000781c */ /* 0x000fda0003f0f008 */
[----:B------:R-:W-:Y:S05]  /*3c40*/  @!P0 BRA `(.L_x_4918) ;  /* 0x0000121000008947 */ /* 0x000fea0003800000 */
[----:B------:R-:W-:Y:S01]  /*3c50*/  ULDC UR9, c[0x0][0x170] ;  /* 0x00005c0000097ab9 */ /* 0x000fe20000000800 */
[----:B------:R-:W-:Y:S01]  /*3c60*/  IMAD.IADD R19, R19, 0x1, R9 ;  /* 0x0000000113137824 */ /* 0x000fe200078e0209 */
[----:B------:R-:W-:Y:S01]  /*3c70*/  UIADD3 UR9, UP0, -UR18, UR9, URZ ;  /* 0x0000000912097290 */ /* 0x000fe2000ff1e13f */
[C---:B------:R-:W-:Y:S01]  /*3c80*/  LEA R18, P2, R8.reuse, c[0x0][0x178], 0x3 ;  /* 0x00005e0008127a11 */ /* 0x040fe200078418ff */
[----:B------:R-:W-:Y:S02]  /*3c90*/  UMOV UR4, 0x8 ;  /* 0x0000000800047882 */ /* 0x000fe40000000000 */
[----:B------:R-:W-:Y:S01]  /*3ca0*/  UIADD3.X UR12, UR11, -0x1, URZ, UP0, !UPT ;  /* 0xffffffff0b0c7890 */ /* 0x000fe200087fe43f */
[----:B------:R-:W-:Y:S01]  /*3cb0*/  LEA.HI.X R19, R8, c[0x0][0x17c], R19, 0x3, P2 ;  /* 0x00005f0008137a11 */ /* 0x000fe200010f1c13 */
[----:B------:R-:W-:Y:S01]  /*3cc0*/  ULDC.64 UR20, c[0x0][0x190] ;  /* 0x0000640000147ab9 */ /* 0x000fe20000000a00 */
[----:B------:R-:W-:Y:S01]  /*3cd0*/  ISETP.LT.U32.AND P0, PT, RZ, UR9, PT ;  /* 0x00000009ff007c0c */ /* 0x000fe2000bf01070 */
[----:B------:R-:W-:-:S02]  /*3ce0*/  UIMAD.WIDE.U32 UR10, UR4, UR20, URZ ;  /* 0x00000014040a72a5 */ /* 0x000fc4000f8e003f */
[----:B------:R-:W-:Y:S01]  /*3cf0*/  IMAD.U32 R12, RZ, RZ, UR12 ;  /* 0x0000000cff0c7e24 */ /* 0x000fe2000f8e00ff */
[----:B------:R-:W-:Y:S02]  /*3d00*/  UIMAD UR4, UR4, UR21, URZ ;  /* 0x00000015040472a4 */ /* 0x000fe4000f8e023f */
[----:B------:R-:W-:Y:S02]  /*3d10*/  UMOV UR5, URZ ;  /* 0x0000003f00057c82 */ /* 0x000fe40008000000 */
[----:B------:R-:W-:Y:S01]  /*3d20*/  ISETP.GT.AND.EX P0, PT, R12, RZ, PT, P0 ;  /* 0x000000ff0c00720c */ /* 0x000fe20003f04300 */
[----:B------:R-:W-:-:S03]  /*3d30*/  UIADD3 UR19, UR11, UR4, URZ ;  /* 0x000000040b137290 */ /* 0x000fc6000fffe03f */
[----:B------:R-:W-:-:S09]  /*3d40*/  UMOV UR4, URZ ;  /* 0x0000003f00047c82 */ /* 0x000fd20008000000 */
[----:B------:R-:W-:Y:S05]  /*3d50*/  @!P0 BRA `(.L_x_4919) ;  /* 0x00000e4000008947 */ /* 0x000fea0003800000 */
[----:B------:R-:W-:Y:S01]  /*3d60*/  UISETP.GT.U32.AND UP0, UPT, UR9, 0xc, UPT ;  /* 0x0000000c0900788c */ /* 0x000fe2000bf04070 */
[----:B------:R-:W-:-:S03]  /*3d70*/  PLOP3.LUT P0, PT, PT, PT, PT, 0x80, 0x0 ;  /* 0x000000000000781c */ /* 0x000fc60003f0f070 */
[----:B------:R-:W-:-:S06]  /*3d80*/  UISETP.GT.AND.EX UP0, UPT, UR12, URZ, UPT, UP0 ;  /* 0x0000003f0c00728c */ /* 0x000fcc000bf04300 */
[----:B------:R-:W-:-:S13]  /*3d90*/  PLOP3.LUT P2, PT, PT, PT, UP0, 0x80, 0x0 ;  /* 0x000000000000781c */ /* 0x000fda0003f4f008 */
[----:B------:R-:W-:Y:S05]  /*3da0*/  @!P2 BRA `(.L_x_4920) ;  /* 0x000008e00000a947 */ /* 0x000fea0003800000 */
[----:B------:R-:W-:Y:S02]  /*3db0*/  PLOP3.LUT P0, PT, PT, PT, PT, 0x8, 0x0 ;  /* 0x000000000000781c */ /* 0x000fe40003f0e170 */
.L_x_4921:
[----:B------:R-:W-:Y:S01]  /*3dc0*/  ULDC.64 UR20, c[0x0][0x188] ;  /* 0x0000620000147ab9 */ /* 0x000fe20000000a00 */
[----:B------:R0:W2:Y:S01]  /*3dd0*/  LDG.E.64 R28, [R18.64] ;  /* 0x0000000e121c7981 */ /* 0x0000a2000c1e1b00 */
[----:B------:R-:W-:-:S04]  /*3de0*/  ULEA UR13, UP0, UR4, UR20, 0x3 ;  /* 0x00000014040d7291 */ /* 0x000fc8000f80183f */
[----:B------:R-:W-:Y:S02]  /*3df0*/  ULEA.HI.X UR16, UR4, UR21, UR5, 0x3, UP0 ;  /* 0x0000001504107291 */ /* 0x000fe400080f1c05 */
[----:B------:R-:W-:-:S04]  /*3e00*/  IMAD.U32 R16, RZ, RZ, UR13 ;  /* 0x0000000dff107e24 */ /* 0x000fc8000f8e00ff */
[----:B------:R-:W-:Y:S01]  /*3e10*/  IMAD.U32 R17, RZ, RZ, UR16 ;  /* 0x00000010ff117e24 */ /* 0x000fe2000f8e00ff */
[----:B------:R-:W-:-:S04]  /*3e20*/  IADD3 R12, P2, R18, UR10, RZ ;  /* 0x0000000a120c7c10 */ /* 0x000fc8000ff5e0ff */
[----:B------:R-:W2:Y:S01]  /*3e30*/  LDG.E.64 R26, [R16.64] ;  /* 0x0000000e101a7981 */ /* 0x000ea2000c1e1b00 */
[----:B------:R-:W-:Y:S02]  /*3e40*/  IADD3.X R13, R19, UR19, RZ, P2, !PT ;  /* 0x00000013130d7c10 */ /* 0x000fe400097fe4ff */
[----:B------:R-:W-:Y:S01]  /*3e50*/  IADD3 R36, P2, R12, UR10, RZ ;  /* 0x0000000a0c247c10 */ /* 0x000fe2000ff5e0ff */
[----:B------:R-:W3:Y:S04]  /*3e60*/  LDG.E.64 R22, [R16.64+0x8] ;  /* 0x0000080e10167981 */ /* 0x000ee8000c1e1b00 */
[----:B------:R1:W3:Y:S01]  /*3e70*/  LDG.E.64 R20, [R12.64] ;  /* 0x0000000e0c147981 */ /* 0x0002e2000c1e1b00 */
[----:B------:R-:W-:-:S05]  /*3e80*/  IADD3.X R37, R13, UR19, RZ, P2, !PT ;  /* 0x000000130d257c10 */ /* 0x000fca00097fe4ff */
[----:B0-----:R0:W4:Y:S04]  /*3e90*/  LDG.E.64 R18, [R36.64] ;  /* 0x0000000e24127981 */ /* 0x001128000c1e1b00 */
[----:B-1----:R-:W4:Y:S01]  /*3ea0*/  LDG.E.64 R12, [R16.64+0x10] ;  /* 0x0000100e100c7981 */ /* 0x002f22000c1e1b00 */
[----:B------:R-:W-:-:S04]  /*3eb0*/  IADD3 R14, P2, R36, UR10, RZ ;  /* 0x0000000a240e7c10 */ /* 0x000fc8000ff5e0ff */
[----:B------:R-:W-:Y:S01]  /*3ec0*/  IADD3.X R15, R37, UR19, RZ, P2, !PT ;  /* 0x00000013250f7c10 */ /* 0x000fe200097fe4ff */
[-C--:B--2---:R-:W-:Y:S02]  /*3ed0*/  IMAD R29, R29, R26.reuse, RZ ;  /* 0x0000001a1d1d7224 */ /* 0x084fe400078e02ff */
[----:B------:R-:W-:-:S04]  /*3ee0*/  IMAD.WIDE.U32 R24, R28, R26, R30 ;  /* 0x0000001a1c187225 */ /* 0x000fc800078e001e */
[----:B------:R-:W-:Y:S02]  /*3ef0*/  IMAD R31, R28, R27, R29 ;  /* 0x0000001b1c1f7224 */ /* 0x000fe400078e021d */
[----:B------:R1:W2:Y:S01]  /*3f00*/  LDG.E.64 R26, [R14.64] ;  /* 0x0000000e0e1a7981 */ /* 0x0002a2000c1e1b00 */
[----:B------:R-:W-:-:S03]  /*3f10*/  IADD3 R30, P2, R14, UR10, RZ ;  /* 0x0000000a0e1e7c10 */ /* 0x000fc6000ff5e0ff */
[----:B------:R-:W2:Y:S01]  /*3f20*/  LDG.E.64 R28, [R16.64+0x18] ;  /* 0x0000180e101c7981 */ /* 0x000ea2000c1e1b00 */
[----:B------:R-:W-:Y:S01]  /*3f30*/  IMAD.IADD R25, R25, 0x1, R31 ;  /* 0x0000000119197824 */ /* 0x000fe200078e021f */
[----:B------:R-:W-:Y:S01]  /*3f40*/  IADD3.X R31, R15, UR19, RZ, P2, !PT ;  /* 0x000000130f1f7c10 */ /* 0x000fe200097fe4ff */
[----:B---3--:R-:W-:-:S04]  /*3f50*/  IMAD R21, R21, R22, RZ ;  /* 0x0000001615157224 */ /* 0x008fc800078e02ff */
[C---:B------:R-:W-:Y:S01]  /*3f60*/  IMAD R21, R20.reuse, R23, R21 ;  /* 0x0000001714157224 */ /* 0x040fe200078e0215 */
[----:B0-----:R0:W3:Y:S01]  /*3f70*/  LDG.E.64 R36, [R30.64] ;  /* 0x0000000e1e247981 */ /* 0x0010e2000c1e1b00 */
[----:B------:R-:W-:Y:S01]  /*3f80*/  IMAD.WIDE.U32 R22, R20, R22, R24 ;  /* 0x0000001614167225 */ /* 0x000fe200078e0018 */
[----:B-1----:R-:W-:Y:S02]  /*3f90*/  IADD3 R14, P2, R30, UR10, RZ ;  /* 0x0000000a1e0e7c10 */ /* 0x002fe4000ff5e0ff */
[----:B------:R-:W3:Y:S01]  /*3fa0*/  LDG.E.64 R24, [R16.64+0x20] ;  /* 0x0000200e10187981 */ /* 0x000ee2000c1e1b00 */
[----:B------:R-:W-:Y:S01]  /*3fb0*/  IMAD.IADD R23, R23, 0x1, R21 ;  /* 0x0000000117177824 */ /* 0x000fe200078e0215 */
[----:B------:R-:W-:Y:S01]  /*3fc0*/  IADD3.X R15, R31, UR19, RZ, P2, !PT ;  /* 0x000000131f0f7c10 */ /* 0x000fe200097fe4ff */
[----:B----4-:R-:W-:Y:S01]  /*3fd0*/  IMAD R19, R19, R12, RZ ;  /* 0x0000000c13137224 */ /* 0x010fe200078e02ff */
[----:B------:R-:W4:Y:S03]  /*3fe0*/  LDG.E.64 R20, [R16.64+0x28] ;  /* 0x0000280e10147981 */ /* 0x000f26000c1e1b00 */
[----:B------:R-:W-:-:S02]  /*3ff0*/  IMAD R13, R18, R13, R19 ;  /* 0x0000000d120d7224 */ /* 0x000fc400078e0213 */
[----:B------:R-:W-:Y:S02]  /*4000*/  IMAD.WIDE.U32 R18, R18, R12, R22 ;  /* 0x0000000c12127225 */ /* 0x000fe400078e0016 */
[----:B------:R1:W4:Y:S01]  /*4010*/  LDG.E.64 R22, [R14.64] ;  /* 0x0000000e0e167981 */ /* 0x000322000c1e1b00 */
[----:B------:R-:W-:Y:S01]  /*4020*/  IADD3 R12, P2, R14, UR10, RZ ;  /* 0x0000000a0e0c7c10 */ /* 0x000fe2000ff5e0ff */
[----:B------:R-:W-:-:S03]  /*4030*/  IMAD.IADD R19, R19, 0x1, R13 ;  /* 0x0000000113137824 */ /* 0x000fc600078e020d */
[----:B------:R-:W-:-:S05]  /*4040*/  IADD3.X R13, R15, UR19, RZ, P2, !PT ;  /* 0x000000130f0d7c10 */ /* 0x000fca00097fe4ff */
[----:B0-----:R0:W5:Y:S01]  /*4050*/  LDG.E.64 R30, [R12.64] ;  /* 0x0000000e0c1e7981 */ /* 0x001162000c1e1b00 */
[----:B-1----:R-:W-:-:S04]  /*4060*/  IADD3 R14, P2, R12, UR10, RZ ;  /* 0x0000000a0c0e7c10 */ /* 0x002fc8000ff5e0ff */
[----:B------:R-:W-:Y:S02]  /*4070*/  IADD3.X R15, R13, UR19, RZ, P2, !PT ;  /* 0x000000130d0f7c10 */ /* 0x000fe400097fe4ff */
[----:B0-----:R-:W-:-:S04]  /*4080*/  IADD3 R12, P2, R14, UR10, RZ ;  /* 0x0000000a0e0c7c10 */ /* 0x001fc8000ff5e0ff */
[----:B------:R-:W-:Y:S01]  /*4090*/  IADD3.X R13, R15, UR19, RZ, P2, !PT ;  /* 0x000000130f0d7c10 */ /* 0x000fe200097fe4ff */
[-C--:B--2---:R-:W-:Y:S02]  /*40a0*/  IMAD R27, R27, R28.reuse, RZ ;  /* 0x0000001c1b1b7224 */ /* 0x084fe400078e02ff */
[----:B------:R-:W-:-:S04]  /*40b0*/  IMAD.WIDE.U32 R18, R26, R28, R18 ;  /* 0x0000001c1a127225 */ /* 0x000fc800078e0012 */
[----:B------:R-:W-:Y:S02]  /*40c0*/  IMAD R27, R26, R29, R27 ;  /* 0x0000001d1a1b7224 */ /* 0x000fe400078e021b */
[----:B------:R-:W5:Y:S02]  /*40d0*/  LDG.E.64 R28, [R16.64+0x30] ;  /* 0x0000300e101c7981 */ /* 0x000f64000c1e1b00 */
[----:B------:R-:W-:Y:S02]  /*40e0*/  IMAD.IADD R19, R19, 0x1, R27 ;  /* 0x0000000113137824 */ /* 0x000fe400078e021b */
[-C--:B---3--:R-:W-:Y:S02]  /*40f0*/  IMAD R27, R37, R24.reuse, RZ ;  /* 0x00000018251b7224 */ /* 0x088fe400078e02ff */
[----:B------:R-:W-:-:S04]  /*4100*/  IMAD.WIDE.U32 R18, R36, R24, R18 ;  /* 0x0000001824127225 */ /* 0x000fc800078e0012 */
[----:B------:R-:W-:Y:S02]  /*4110*/  IMAD R25, R36, R25, R27 ;  /* 0x0000001924197224 */ /* 0x000fe400078e021b */
[----:B------:R0:W2:Y:S04]  /*4120*/  LDG.E.64 R36, [R14.64] ;  /* 0x0000000e0e247981 */ /* 0x0000a8000c1e1b00 */
[----:B------:R-:W2:Y:S01]  /*4130*/  LDG.E.64 R26, [R16.64+0x38] ;  /* 0x0000380e101a7981 */ /* 0x000ea2000c1e1b00 */
[-C--:B----4-:R-:W-:Y:S02]  /*4140*/  IMAD R23, R23, R20.reuse, RZ ;  /* 0x0000001417177224 */ /* 0x090fe400078e02ff */
[----:B------:R-:W-:Y:S02]  /*4150*/  IMAD.IADD R19, R19, 0x1, R25 ;  /* 0x0000000113137824 */ /* 0x000fe400078e0219 */
[C---:B------:R-:W-:Y:S01]  /*4160*/  IMAD R21, R22.reuse, R21, R23 ;  /* 0x0000001516157224 */ /* 0x040fe200078e0217 */
[----:B------:R1:W3:Y:S01]  /*4170*/  LDG.E.64 R24, [R12.64] ;  /* 0x0000000e0c187981 */ /* 0x0002e2000c1e1b00 */
[----:B------:R-:W-:-:S03]  /*4180*/  IMAD.WIDE.U32 R18, R22, R20, R18 ;  /* 0x0000001416127225 */ /* 0x000fc600078e0012 */
[----:B------:R-:W3:Y:S01]  /*4190*/  LDG.E.64 R22, [R16.64+0x40] ;  /* 0x0000400e10167981 */ /* 0x000ee2000c1e1b00 */
[----:B0-----:R-:W-:Y:S01]  /*41a0*/  IADD3 R14, P2, R12, UR10, RZ ;  /* 0x0000000a0c0e7c10 */ /* 0x001fe2000ff5e0ff */
[----:B------:R-:W-:-:S03]  /*41b0*/  IMAD.IADD R19, R19, 0x1, R21 ;  /* 0x0000000113137824 */ /* 0x000fc600078e0215 */
[----:B------:R-:W-:Y:S02]  /*41c0*/  IADD3.X R15, R13, UR19, RZ, P2, !PT ;  /* 0x000000130d0f7c10 */ /* 0x000fe400097fe4ff */
[----:B-1----:R-:W-:-:S04]  /*41d0*/  IADD3 R12, P2, R14, UR10, RZ ;  /* 0x0000000a0e0c7c10 */ /* 0x002fc8000ff5e0ff */
[----:B------:R-:W-:Y:S01]  /*41e0*/  IADD3.X R13, R15, UR19, RZ, P2, !PT ;  /* 0x000000130f0d7c10 */ /* 0x000fe200097fe4ff */
[-C--:B-----5:R-:W-:Y:S02]  /*41f0*/  IMAD R21, R31, R28.reuse, RZ ;  /* 0x0000001c1f157224 */ /* 0x0a0fe400078e02ff */
[----:B------:R-:W-:-:S04]  /*4200*/  IMAD.WIDE.U32 R18, R30, R28, R18 ;  /* 0x0000001c1e127225 */ /* 0x000fc800078e0012 */
[----:B------:R-:W-:Y:S02]  /*4210*/  IMAD R20, R30, R29, R21 ;  /* 0x0000001d1e147224 */ /* 0x000fe400078e0215 */
[----:B------:R0:W4:Y:S04]  /*4220*/  LDG.E.64 R30, [R14.64] ;  /* 0x0000000e0e1e7981 */ /* 0x000128000c1e1b00 */
[----:B------:R-:W4:Y:S01]  /*4230*/  LDG.E.64 R28, [R16.64+0x48] ;  /* 0x0000480e101c7981 */ /* 0x000f22000c1e1b00 */
[----:B------:R-:W-:Y:S02]  /*4240*/  IMAD.IADD R19, R19, 0x1, R20 ;  /* 0x0000000113137824 */ /* 0x000fe400078e0214 */
[-C--:B--2---:R-:W-:Y:S02]  /*4250*/  IMAD R21, R37, R26.reuse, RZ ;  /* 0x0000001a25157224 */ /* 0x084fe400078e02ff */
[----:B------:R-:W-:Y:S01]  /*4260*/  IMAD.WIDE.U32 R18, R36, R26, R18 ;  /* 0x0000001a24127225 */ /* 0x000fe200078e0012 */
[----:B0-----:R-:W-:-:S03]  /*4270*/  IADD3 R14, P2, R12, UR10, RZ ;  /* 0x0000000a0c0e7c10 */ /* 0x001fc6000ff5e0ff */
[----:B------:R-:W-:Y:S02]  /*4280*/  IMAD R20, R36, R27, R21 ;  /* 0x0000001b24147224 */ /* 0x000fe400078e0215 */
[----:B------:R4:W2:Y:S01]  /*4290*/  LDG.E.64 R36, [R12.64] ;  /* 0x0000000e0c247981 */ /* 0x0008a2000c1e1b00 */
[----:B------:R-:W-:Y:S01]  /*42a0*/  IADD3.X R15, R13, UR19, RZ, P2, !PT ;  /* 0x000000130d0f7c10 */ /* 0x000fe200097fe4ff */
[----:B---3--:R-:W-:Y:S02]  /*42b0*/  IMAD R21, R25, R22, RZ ;  /* 0x0000001619157224 */ /* 0x008fe400078e02ff */
[----:B------:R-:W2:Y:S01]  /*42c0*/  LDG.E.64 R26, [R16.64+0x50] ;  /* 0x0000500e101a7981 */ /* 0x000ea2000c1e1b00 */
[----:B------:R-:W-:Y:S01]  /*42d0*/  IADD3 R19, R19, R20, RZ ;  /* 0x0000001413137210 */ /* 0x000fe20007ffe0ff */
[C---:B------:R-:W-:Y:S02]  /*42e0*/  IMAD R23, R24.reuse, R23, R21 ;  /* 0x0000001718177224 */ /* 0x040fe400078e0215 */
[----:B------:R0:W3:Y:S02]  /*42f0*/  LDG.E.64 R20, [R14.64] ;  /* 0x0000000e0e147981 */ /* 0x0000e4000c1e1b00 */
[----:B------:R-:W-:-:S02]  /*4300*/  IMAD.WIDE.U32 R24, R24, R22, R18 ;  /* 0x0000001618187225 */ /* 0x000fc400078e0012 */
[----:B------:R-:W3:Y:S02]  /*4310*/  LDG.E.64 R18, [R16.64+0x58] ;  /* 0x0000580e10127981 */ /* 0x000ee4000c1e1b00 */
[----:B------:R-:W-:Y:S02]  /*4320*/  IMAD.IADD R25, R25, 0x1, R23 ;  /* 0x0000000119197824 */ /* 0x000fe400078e0217 */
[-C--:B----4-:R-:W-:Y:S02]  /*4330*/  IMAD R13, R31, R28.reuse, RZ ;  /* 0x0000001c1f0d7224 */ /* 0x090fe400078e02ff */
[----:B------:R-:W-:Y:S01]  /*4340*/  IMAD.WIDE.U32 R24, R30, R28, R24 ;  /* 0x0000001c1e187225 */ /* 0x000fe200078e0018 */
[----:B------:R-:W-:-:S03]  /*4350*/  IADD3 R28, P2, R14, UR10, RZ ;  /* 0x0000000a0e1c7c10 */ /* 0x000fc6000ff5e0ff */
[----:B------:R-:W-:Y:S01]  /*4360*/  IMAD R13, R30, R29, R13 ;  /* 0x0000001d1e0d7224 */ /* 0x000fe200078e020d */
[----:B------:R-:W-:-:S03]  /*4370*/  IADD3.X R29, R15, UR19, RZ, P2, !PT ;  /* 0x000000130f1d7c10 */ /* 0x000fc600097fe4ff */
[----:B------:R-:W-:Y:S01]  /*4380*/  IMAD.IADD R25, R25, 0x1, R13 ;  /* 0x0000000119197824 */ /* 0x000fe200078e020d */
[----:B0-----:R-:W-:Y:S01]  /*4390*/  IADD3 R14, P2, R28, UR10, RZ ;  /* 0x0000000a1c0e7c10 */ /* 0x001fe2000ff5e0ff */
[----:B------:R0:W4:Y:S04]  /*43a0*/  LDG.E.64 R12, [R16.64+0x60] ;  /* 0x0000600e100c7981 */ /* 0x000128000c1e1b00 */
[----:B------:R1:W4:Y:S01]  /*43b0*/  LDG.E.64 R22, [R28.64] ;  /* 0x0000000e1c167981 */ /* 0x000322000c1e1b00 */
[-C--:B--2---:R-:W-:Y:S01]  /*43c0*/  IMAD R31, R37, R26.reuse, RZ ;  /* 0x0000001a251f7224 */ /* 0x084fe200078e02ff */
[----:B------:R-:W-:Y:S01]  /*43d0*/  IADD3.X R15, R29, UR19, RZ, P2, !PT ;  /* 0x000000131d0f7c10 */ /* 0x000fe200097fe4ff */
[----:B------:R-:W-:Y:S01]  /*43e0*/  IMAD.WIDE.U32 R24, R36, R26, R24 ;  /* 0x0000001a24187225 */ /* 0x000fe200078e0018 */
[----:B------:R-:W-:-:S03]  /*43f0*/  IADD3 R30, P2, R14, UR10, RZ ;  /* 0x0000000a0e1e7c10 */ /* 0x000fc6000ff5e0ff */
[----:B------:R-:W-:Y:S02]  /*4400*/  IMAD R31, R36, R27, R31 ;  /* 0x0000001b241f7224 */ /* 0x000fe400078e021f */
[----:B------:R0:W2:Y:S01]  /*4410*/  LDG.E.64 R26, [R16.64+0x68] ;  /* 0x0000680e101a7981 */ /* 0x0000a2000c1e1b00 */
[----:B---3--:R-:W-:-:S03]  /*4420*/  IMAD R21, R21, R18, RZ ;  /* 0x0000001215157224 */ /* 0x008fc600078e02ff */
[----:B-1----:R1:W2:Y:S01]  /*4430*/  LDG.E.64 R28, [R14.64] ;  /* 0x0000000e0e1c7981 */ /* 0x0022a2000c1e1b00 */
[----:B------:R-:W-:Y:S01]  /*4440*/  IMAD.IADD R25, R25, 0x1, R31 ;  /* 0x0000000119197824 */ /* 0x000fe200078e021f */
[----:B------:R-:W-:Y:S01]  /*4450*/  IADD3.X R31, R15, UR19, RZ, P2, !PT ;  /* 0x000000130f1f7c10 */ /* 0x000fe200097fe4ff */
[C---:B------:R-:W-:Y:S02]  /*4460*/  IMAD R19, R20.reuse, R19, R21 ;  /* 0x0000001314137224 */ /* 0x040fe400078e0215 */
[----:B------:R-:W-:Y:S02]  /*4470*/  IMAD.WIDE.U32 R20, R20, R18, R24 ;  /* 0x0000001214147225 */ /* 0x000fe400078e0018 */
[----:B------:R3:W5:Y:S01]  /*4480*/  LDG.E.64 R36, [R30.64] ;  /* 0x0000000e1e247981 */ /* 0x000762000c1e1b00 */
[----:B-1----:R-:W-:-:S03]  /*4490*/  IADD3 R14, P2, R30, UR10, RZ ;  /* 0x0000000a1e0e7c10 */ /* 0x002fc6000ff5e0ff */
[----:B------:R0:W5:Y:S01]  /*44a0*/  LDG.E.64 R24, [R16.64+0x70] ;  /* 0x0000700e10187981 */ /* 0x000162000c1e1b00 */
[----:B------:R-:W-:-:S05]  /*44b0*/  IADD3.X R15, R31, UR19, RZ, P2, !PT ;  /* 0x000000131f0f7c10 */ /* 0x000fca00097fe4ff */
[----:B---3--:R-:W3:Y:S04]  /*44c0*/  LDG.E.64 R30, [R14.64] ;  /* 0x0000000e0e1e7981 */ /* 0x008ee8000c1e1b00 */
[----:B0-----:R-:W3:Y:S01]  /*44d0*/  LDG.E.64 R16, [R16.64+0x78] ;  /* 0x0000780e10107981 */ /* 0x001ee2000c1e1b00 */
[----:B------:R-:W-:Y:S01]  /*44e0*/  IMAD.IADD R21, R21, 0x1, R19 ;  /* 0x0000000115157824 */ /* 0x000fe200078e0213 */
[----:B------:R-:W-:-:S04]  /*44f0*/  UIADD3 UR9, UP0, UR9, -0x10, URZ ;  /* 0xfffffff009097890 */ /* 0x000fc8000ff1e03f */
[----:B------:R-:W-:Y:S02]  /*4500*/  UIADD3.X UR12, UR12, -0x1, URZ, UP0, !UPT ;  /* 0xffffffff0c0c7890 */ /* 0x000fe400087fe43f */
[----:B------:R-:W-:-:S04]  /*4510*/  UISETP.GT.U32.AND UP0, UPT, UR9, 0xc, UPT ;  /* 0x0000000c0900788c */ /* 0x000fc8000bf04070 */
[----:B------:R-:W-:-:S06]  /*4520*/  UISETP.GT.AND.EX UP0, UPT, UR12, URZ, UPT, UP0 ;  /* 0x0000003f0c00728c */ /* 0x000fcc000bf04300 */
[----:B------:R-:W-:Y:S01]  /*4530*/  PLOP3.LUT P3, PT, PT, PT, UP0, 0x80, 0x0 ;  /* 0x000000000000781c */ /* 0x000fe20003f6f008 */
[----:B------:R-:W-:Y:S01]  /*4540*/  UIADD3 UR4, UP1, UR4, 0x10, URZ ;  /* 0x0000001004047890 */ /* 0x000fe2000ff3e03f */
[----:B------:R-:W-:-:S03]  /*4550*/  IADD3 R18, P2, R14, UR10, RZ ;  /* 0x0000000a0e127c10 */ /* 0x000fc6000ff5e0ff */
[----:B------:R-:W-:Y:S01]  /*4560*/  UIADD3.X UR5, URZ, UR5, URZ, UP1, !UPT ;  /* 0x000000053f057290 */ /* 0x000fe20008ffe43f */
[----:B----4-:R-:W-:-:S04]  /*4570*/  IMAD R19, R23, R12, RZ ;  /* 0x0000000c17137224 */ /* 0x010fc800078e02ff */
[C---:B------:R-:W-:Y:S02]  /*4580*/  IMAD R19, R22.reuse, R13, R19 ;  /* 0x0000000d16137224 */ /* 0x040fe400078e0213 */
[----:B------:R-:W-:-:S04]  /*4590*/  IMAD.WIDE.U32 R12, R22, R12, R20 ;  /* 0x0000000c160c7225 */ /* 0x000fc800078e0014 */
[----:B------:R-:W-:Y:S02]  /*45a0*/  IMAD.IADD R13, R13, 0x1, R19 ;  /* 0x000000010d0d7824 */ /* 0x000fe400078e0213 */
[-C--:B--2---:R-:W-:Y:S02]  /*45b0*/  IMAD R19, R29, R26.reuse, RZ ;  /* 0x0000001a1d137224 */ /* 0x084fe400078e02ff */
[----:B------:R-:W-:-:S04]  /*45c0*/  IMAD.WIDE.U32 R12, R28, R26, R12 ;  /* 0x0000001a1c0c7225 */ /* 0x000fc800078e000c */
[----:B------:R-:W-:-:S04]  /*45d0*/  IMAD R19, R28, R27, R19 ;  /* 0x0000001b1c137224 */ /* 0x000fc800078e0213 */
[----:B------:R-:W-:Y:S02]  /*45e0*/  IMAD.IADD R13, R13, 0x1, R19 ;  /* 0x000000010d0d7824 */ /* 0x000fe400078e0213 */
[----:B-----5:R-:W-:-:S04]  /*45f0*/  IMAD R19, R37, R24, RZ ;  /* 0x0000001825137224 */ /* 0x020fc800078e02ff */
[C---:B------:R-:W-:Y:S02]  /*4600*/  IMAD R19, R36.reuse, R25, R19 ;  /* 0x0000001924137224 */ /* 0x040fe400078e0213 */
[----:B------:R-:W-:-:S04]  /*4610*/  IMAD.WIDE.U32 R24, R36, R24, R12 ;  /* 0x0000001824187225 */ /* 0x000fc800078e000c */
[----:B------:R-:W-:Y:S02]  /*4620*/  IMAD.IADD R25, R25, 0x1, R19 ;  /* 0x0000000119197824 */ /* 0x000fe400078e0213 */
[----:B---3--:R-:W-:Y:S01]  /*4630*/  IMAD R13, R31, R16, RZ ;  /* 0x000000101f0d7224 */ /* 0x008fe200078e02ff */
[----:B------:R-:W-:-:S03]  /*4640*/  IADD3.X R19, R15, UR19, RZ, P2, !PT ;  /* 0x000000130f137c10 */ /* 0x000fc600097fe4ff */
[C---:B------:R-:W-:Y:S02]  /*4650*/  IMAD R13, R30.reuse, R17, R13 ;  /* 0x000000111e0d7224 */ /* 0x040fe400078e020d */
[----:B------:R-:W-:-:S04]  /*4660*/  IMAD.WIDE.U32 R30, R30, R16, R24 ;  /* 0x000000101e1e7225 */ /* 0x000fc800078e0018 */
[----:B------:R-:W-:Y:S01]  /*4670*/  IMAD.IADD R31, R31, 0x1, R13 ;  /* 0x000000011f1f7824 */ /* 0x000fe200078e020d */
[----:B------:R-:W-:Y:S05]  /*4680*/  @P3 BRA `(.L_x_4921) ;  /* 0xfffff73000003947 */ /* 0x000fea000383ffff */
.L_x_4920:
        /* <DEDUP_REMOVED lines=8> */
[----:B------:R-:W-:-:S04]  /*4710*/  IMAD.U32 R14, RZ, RZ, UR13 ;  /* 0x0000000dff0e7e24 */ /* 0x000fc8000f8e00ff */
[----:B------:R-:W-:-:S05]  /*4720*/  IMAD.U32 R15, RZ, RZ, UR16 ;  /* 0x00000010ff0f7e24 */ /* 0x000fca000f8e00ff */
[----:B------:R-:W2:Y:S01]  /*4730*/  LDG.E.64 R12, [R14.64] ;  /* 0x0000000e0e0c7981 */ /* 0x000ea2000c1e1b00 */
[----:B------:R-:W-:-:S03]  /*4740*/  IADD3 R20, P0, R18, UR10, RZ ;  /* 0x0000000a12147c10 */ /* 0x000fc6000ff1e0ff */
[----:B------:R-:W3:Y:S01]  /*4750*/  LDG.E.64 R16, [R14.64+0x8] ;  /* 0x0000080e0e107981 */ /* 0x000ee2000c1e1b00 */
[----:B------:R-:W-:-:S05]  /*4760*/  IADD3.X R21, R19, UR19, RZ, P0, !PT ;  /* 0x0000001313157c10 */ /* 0x000fca00087fe4ff */
[----:B------:R1:W3:Y:S01]  /*4770*/  LDG.E.64 R26, [R20.64] ;  /* 0x0000000e141a7981 */ /* 0x0002e2000c1e1b00 */
[----:B------:R-:W-:-:S04]  /*4780*/  IADD3 R36, P0, R20, UR10, RZ ;  /* 0x0000000a14247c10 */ /* 0x000fc8000ff1e0ff */
[----:B------:R-:W-:Y:S02]  /*4790*/  IADD3.X R37, R21, UR19, RZ, P0, !PT ;  /* 0x0000001315257c10 */ /* 0x000fe400087fe4ff */
[----:B------:R-:W-:-:S03]  /*47a0*/  IADD3 R22, P0, R36, UR10, RZ ;  /* 0x0000000a24167c10 */ /* 0x000fc6000ff1e0ff */
[----:B0-----:R-:W4:Y:S04]  /*47b0*/  LDG.E.64 R18, [R36.64] ;  /* 0x0000000e24127981 */ /* 0x001f28000c1e1b00 */
[----:B-1----:R-:W4:Y:S01]  /*47c0*/  LDG.E.64 R20, [R14.64+0x10] ;  /* 0x0000100e0e147981 */ /* 0x002f22000c1e1b00 */
[----:B------:R-:W-:Y:S01]  /*47d0*/  IADD3.X R23, R37, UR19, RZ, P0, !PT ;  /* 0x0000001325177c10 */ /* 0x000fe200087fe4ff */
[-C--:B--2---:R-:W-:Y:S02]  /*47e0*/  IMAD R25, R25, R12.reuse, RZ ;  /* 0x0000000c19197224 */ /* 0x084fe400078e02ff */
[----:B------:R-:W-:-:S04]  /*47f0*/  IMAD.WIDE.U32 R28, R24, R12, R30 ;  /* 0x0000000c181c7225 */ /* 0x000fc800078e001e */
[----:B------:R-:W-:Y:S02]  /*4800*/  IMAD R31, R24, R13, R25 ;  /* 0x0000000d181f7224 */ /* 0x000fe400078e0219 */
[----:B------:R0:W2:Y:S04]  /*4810*/  LDG.E.64 R24, [R22.64] ;  /* 0x0000000e16187981 */ /* 0x0000a8000c1e1b00 */
[----:B------:R-:W2:Y:S01]  /*4820*/  LDG.E.64 R12, [R14.64+0x18] ;  /* 0x0000180e0e0c7981 */ /* 0x000ea2000c1e1b00 */
[----:B---3--:R-:W-:Y:S02]  /*4830*/  IMAD R27, R27, R16, RZ ;  /* 0x000000101b1b7224 */ /* 0x008fe400078e02ff */
[----:B------:R-:W-:Y:S02]  /*4840*/  IMAD.IADD R29, R29, 0x1, R31 ;  /* 0x000000011d1d7824 */ /* 0x000fe400078e021f */
[----:B------:R-:W-:-:S02]  /*4850*/  IMAD R27, R26, R17, R27 ;  /* 0x000000111a1b7224 */ /* 0x000fc400078e021b */
[----:B------:R-:W-:Y:S01]  /*4860*/  IMAD.WIDE.U32 R16, R26, R16, R28 ;  /* 0x000000101a107225 */ /* 0x000fe200078e001c */
[----:B------:R-:W-:-:S03]  /*4870*/  IADD3 R28, P0, R22, UR10, RZ ;  /* 0x0000000a161c7c10 */ /* 0x000fc6000ff1e0ff */
[----:B------:R-:W-:Y:S01]  /*4880*/  IMAD.IADD R17, R17, 0x1, R27 ;  /* 0x0000000111117824 */ /* 0x000fe200078e021b */
[----:B------:R-:W-:Y:S01]  /*4890*/  IADD3.X R29, R23, UR19, RZ, P0, !PT ;  /* 0x00000013171d7c10 */ /* 0x000fe200087fe4ff */
[-C--:B----4-:R-:W-:Y:S01]  /*48a0*/  IMAD R19, R19, R20.reuse, RZ ;  /* 0x0000001413137224 */ /* 0x090fe200078e02ff */
[----:B------:R-:W-:Y:S01]  /*48b0*/  IADD3 R36, P0, R28, UR10, RZ ;  /* 0x0000000a1c247c10 */ /* 0x000fe2000ff1e0ff */
[C---:B------:R-:W-:Y:S02]  /*48c0*/  IMAD.WIDE.U32 R26, R18.reuse, R20, R16 ;  /* 0x00000014121a7225 */ /* 0x040fe400078e0010 */
[----:B------:R-:W3:Y:S04]  /*48d0*/  LDG.E.64 R16, [R14.64+0x20] ;  /* 0x0000200e0e107981 */ /* 0x000ee8000c1e1b00 */
[----:B------:R1:W3:Y:S01]  /*48e0*/  LDG.E.64 R30, [R28.64] ;  /* 0x0000000e1c1e7981 */ /* 0x0002e2000c1e1b00 */
[----:B------:R-:W-:Y:S01]  /*48f0*/  IMAD R19, R18, R21, R19 ;  /* 0x0000001512137224 */ /* 0x000fe200078e0213 */
[----:B------:R-:W-:-:S02]  /*4900*/  IADD3.X R37, R29, UR19, RZ, P0, !PT ;  /* 0x000000131d257c10 */ /* 0x000fc400087fe4ff */
[----:B0-----:R-:W-:Y:S01]  /*4910*/  IADD3 R22, P0, R36, UR10, RZ ;  /* 0x0000000a24167c10 */ /* 0x001fe2000ff1e0ff */
[----:B------:R-:W-:Y:S02]  /*4920*/  IMAD.IADD R27, R27, 0x1, R19 ;  /* 0x000000011b1b7824 */ /* 0x000fe400078e0213 */
[----:B------:R-:W4:Y:S01]  /*4930*/  LDG.E.64 R18, [R14.64+0x28] ;  /* 0x0000280e0e127981 */ /* 0x000f22000c1e1b00 */
[----:B------:R-:W-:-:S03]  /*4940*/  IADD3.X R23, R37, UR19, RZ, P0, !PT ;  /* 0x0000001325177c10 */ /* 0x000fc600087fe4ff */
[----:B------:R0:W4:Y:S04]  /*4950*/  LDG.E.64 R20, [R36.64] ;  /* 0x0000000e24147981 */ /* 0x000128000c1e1b00 */
[----:B-1----:R-:W5:Y:S04]  /*4960*/  LDG.E.64 R28, [R14.64+0x30] ;  /* 0x0000300e0e1c7981 */ /* 0x002f68000c1e1b00 */
[----:B0-----:R5:W5:Y:S01]  /*4970*/  LDG.E.64 R36, [R14.64+0x38] ;  /* 0x0000380e0e247981 */ /* 0x001b62000c1e1b00 */
[----:B--2---:R-:W-:-:S04]  /*4980*/  IMAD R35, R25, R12, RZ ;  /* 0x0000000c19237224 */ /* 0x004fc800078e02ff */
[C---:B------:R-:W-:Y:S02]  /*4990*/  IMAD R35, R24.reuse, R13, R35 ;  /* 0x0000000d18237224 */ /* 0x040fe400078e0223 */
[----:B------:R-:W-:Y:S01]  /*49a0*/  IMAD.WIDE.U32 R24, R24, R12, R26 ;  /* 0x0000000c18187225 */ /* 0x000fe200078e001a */
[----:B------:R-:W-:Y:S01]  /*49b0*/  IADD3 R12, P0, R22, UR10, RZ ;  /* 0x0000000a160c7c10 */ /* 0x000fe2000ff1e0ff */
[----:B------:R0:W5:Y:S03]  /*49c0*/  LDG.E.64 R26, [R22.64] ;  /* 0x0000000e161a7981 */ /* 0x000166000c1e1b00 */
[----:B------:R-:W-:-:S05]  /*49d0*/  IADD3.X R13, R23, UR19, RZ, P0, !PT ;  /* 0x00000013170d7c10 */ /* 0x000fca00087fe4ff */
[----:B0-----:R-:W2:Y:S01]  /*49e0*/  LDG.E.64 R22, [R12.64] ;  /* 0x0000000e0c167981 */ /* 0x001ea2000c1e1b00 */
[----:B------:R-:W-:Y:S02]  /*49f0*/  IMAD.IADD R25, R25, 0x1, R35 ;  /* 0x0000000119197824 */ /* 0x000fe400078e0223 */
[----:B---3--:R-:W-:-:S04]  /*4a00*/  IMAD R31, R31, R16, RZ ;  /* 0x000000101f1f7224 */ /* 0x008fc800078e02ff */
[C---:B------:R-:W-:Y:S02]  /*4a10*/  IMAD R31, R30.reuse, R17, R31 ;  /* 0x000000111e1f7224 */ /* 0x040fe400078e021f */
[----:B------:R-:W-:-:S04]  /*4a20*/  IMAD.WIDE.U32 R16, R30, R16, R24 ;  /* 0x000000101e107225 */ /* 0x000fc800078e0018 */
[----:B------:R-:W-:Y:S02]  /*4a30*/  IMAD.IADD R17, R17, 0x1, R31 ;  /* 0x0000000111117824 */ /* 0x000fe400078e021f */
[-C--:B----4-:R-:W-:Y:S02]  /*4a40*/  IMAD R21, R21, R18.reuse, RZ ;  /* 0x0000001215157224 */ /* 0x090fe400078e02ff */
[----:B------:R-:W-:-:S04]  /*4a50*/  IMAD.WIDE.U32 R16, R20, R18, R16 ;  /* 0x0000001214107225 */ /* 0x000fc800078e0010 */
[----:B------:R-:W-:-:S04]  /*4a60*/  IMAD R21, R20, R19, R21 ;  /* 0x0000001314157224 */ /* 0x000fc800078e0215 */
[----:B------:R-:W-:Y:S01]  /*4a70*/  IMAD.IADD R17, R17, 0x1, R21 ;  /* 0x0000000111117824 */ /* 0x000fe200078e0215 */
[----:B------:R-:W-:Y:S01]  /*4a80*/  IADD3 R18, P2, R12, UR10, RZ ;  /* 0x0000000a0c127c10 */ /* 0x000fe2000ff5e0ff */
[----:B------:R-:W-:Y:S01]  /*4a90*/  UIADD3 UR9, UP1, UR9, -0x8, URZ ;  /* 0xfffffff809097890 */ /* 0x000fe2000ff3e03f */
[----:B------:R-:W-:Y:S01]  /*4aa0*/  PLOP3.LUT P0, PT, PT, PT, PT, 0x8, 0x0 ;  /* 0x000000000000781c */ /* 0x000fe20003f0e170 */
[----:B------:R-:W-:Y:S01]  /*4ab0*/  UIADD3 UR4, UP0, UR4, 0x8, URZ ;  /* 0x0000000804047890 */ /* 0x000fe2000ff1e03f */
[----:B------:R-:W-:Y:S01]  /*4ac0*/  IADD3.X R19, R13, UR19, RZ, P2, !PT ;  /* 0x000000130d137c10 */ /* 0x000fe200097fe4ff */
[----:B------:R-:W-:Y:S02]  /*4ad0*/  UIADD3.X UR12, UR12, -0x1, URZ, UP1, !UPT ;  /* 0xffffffff0c0c7890 */ /* 0x000fe40008ffe43f */
[----:B------:R-:W-:Y:S01]  /*4ae0*/  UIADD3.X UR5, URZ, UR5, URZ, UP0, !UPT ;  /* 0x000000053f057290 */ /* 0x000fe200087fe43f */
[----:B-----5:R-:W-:-:S04]  /*4af0*/  IMAD R15, R27, R28, RZ ;  /* 0x0000001c1b0f7224 */ /* 0x020fc800078e02ff */
[C---:B------:R-:W-:Y:S02]  /*4b00*/  IMAD R15, R26.reuse, R29, R15 ;  /* 0x0000001d1a0f7224 */ /* 0x040fe400078e020f */
[----:B------:R-:W-:-:S04]  /*4b10*/  IMAD.WIDE.U32 R26, R26, R28, R16 ;  /* 0x0000001c1a1a7225 */ /* 0x000fc800078e0010 */
[-C--:B--2---:R-:W-:Y:S02]  /*4b20*/  IMAD R17, R23, R36.reuse, RZ ;  /* 0x0000002417117224 */ /* 0x084fe400078e02ff */
[----:B------:R-:W-:Y:S02]  /*4b30*/  IMAD.IADD R27, R27, 0x1, R15 ;  /* 0x000000011b1b7824 */ /* 0x000fe400078e020f */
[C---:B------:R-:W-:Y:S02]  /*4b40*/  IMAD R17, R22.reuse, R37, R17 ;  /* 0x0000002516117224 */ /* 0x040fe400078e0211 */
[----:B------:R-:W-:-:S04]  /*4b50*/  IMAD.WIDE.U32 R30, R22, R36, R26 ;  /* 0x00000024161e7225 */ /* 0x000fc800078e001a */
[----:B------:R-:W-:Y:S02]  /*4b60*/  IMAD.IADD R31, R31, 0x1, R17 ;  /* 0x000000011f1f7824 */ /* 0x000fe400078e0211 */
.L_x_4922:
[----:B------:R-:W-:-:S04]  /*4b70*/  ISETP.NE.U32.AND P2, PT, RZ, UR9, PT ;  /* 0x00000009ff007c0c */ /* 0x000fc8000bf45070 */
[----:B------:R-:W-:-:S13]  /*4b80*/  ISETP.NE.OR.EX P0, PT, RZ, UR12, P0, P2 ;  /* 0x0000000cff007c0c */ /* 0x000fda0008705720 */
[----:B------:R-:W-:Y:S05]  /*4b90*/  @!P0 BRA `(.L_x_4918) ;  /* 0x000002c000008947 */ /* 0x000fea0003800000 */
.L_x_4919:
        /* <DEDUP_REMOVED lines=10> */
[----:B------:R1:W3:Y:S04]  /*4c40*/  LDG.E.64 R16, [R20.64] ;  /* 0x0000000e14107981 */ /* 0x0002e8000c1e1b00 */
[----:B0-----:R-:W3:Y:S01]  /*4c50*/  LDG.E.64 R18, [R36.64+0x8] ;  /* 0x0000080e24127981 */ /* 0x001ee2000c1e1b00 */
[----:B------:R-:W-:Y:S02]  /*4c60*/  IADD3.X R27, R21, UR19, RZ, P0, !PT ;  /* 0x00000013151b7c10 */ /* 0x000fe400087fe4ff */
[----:B------:R-:W-:Y:S01]  /*4c70*/  IADD3 R24, P0, R26, UR10, RZ ;  /* 0x0000000a1a187c10 */ /* 0x000fe2000ff1e0ff */
[----:B------:R-:W4:Y:S04]  /*4c80*/  LDG.E.64 R22, [R36.64+0x10] ;  /* 0x0000100e24167981 */ /* 0x000f28000c1e1b00 */
[----:B-1----:R0:W4:Y:S01]  /*4c90*/  LDG.E.64 R20, [R26.64] ;  /* 0x0000000e1a147981 */ /* 0x002122000c1e1b00 */
[----:B------:R-:W-:-:S05]  /*4ca0*/  IADD3.X R25, R27, UR19, RZ, P0, !PT ;  /* 0x000000131b197c10 */ /* 0x000fca00087fe4ff */
[----:B------:R-:W5:Y:S04]  /*4cb0*/  LDG.E.64 R28, [R24.64] ;  /* 0x0000000e181c7981 */ /* 0x000f68000c1e1b00 */
[----:B0-----:R-:W5:Y:S01]  /*4cc0*/  LDG.E.64 R26, [R36.64+0x18] ;  /* 0x0000180e241a7981 */ /* 0x001f62000c1e1b00 */
        /* <DEDUP_REMOVED lines=8> */
[----:B------:R-:W-:-:S04]  /*4d50*/  IMAD R13, R12, R15, R13 ;  /* 0x0000000f0c0d7224 */ /* 0x000fc800078e020d */
[----:B------:R-:W-:Y:S02]  /*4d60*/  IMAD.IADD R31, R31, 0x1, R13 ;  /* 0x000000011f1f7824 */ /* 0x000fe400078e020d */
[----:B---3--:R-:W-:-:S04]  /*4d70*/  IMAD R13, R17, R18, RZ ;  /* 0x00000012110d7224 */ /* 0x008fc800078e02ff */
[C---:B------:R-:W-:Y:S02]  /*4d80*/  IMAD R13, R16.reuse, R19, R13 ;  /* 0x00000013100d7224 */ /* 0x040fe400078e020d */
[----:B------:R-:W-:-:S04]  /*4d90*/  IMAD.WIDE.U32 R16, R16, R18, R30 ;  /* 0x0000001210107225 */ /* 0x000fc800078e001e */
[----:B------:R-:W-:Y:S02]  /*4da0*/  IMAD.IADD R17, R17, 0x1, R13 ;  /* 0x0000000111117824 */ /* 0x000fe400078e020d */
[----:B----4-:R-:W-:-:S04]  /*4db0*/  IMAD R13, R21, R22, RZ ;  /* 0x00000016150d7224 */ /* 0x010fc800078e02ff */
        /* <DEDUP_REMOVED lines=10> */
.L_x_4918:
[----:B------:R-:W-:-:S04]  /*4e60*/  ISETP.NE.U32.AND P0, PT, RZ, UR18, PT ;  /* 0x00000012ff007c0c */ /* 0x000fc8000bf05070 */
[----:B------:R-:W-:-:S13]  /*4e70*/  ISETP.NE.AND.EX P0, PT, RZ, RZ, PT, P0 ;  /* 0x000000ffff00720c */ /* 0x000fda0003f05300 */
[----:B------:R-:W-:Y:S05]  /*4e80*/  @!P0 BRA `(.L_x_4917) ;  /* 0x0000039000008947 */ /* 0x000fea0003800000 */
[----:B------:R-:W-:Y:S01]  /*4e90*/  ULDC.64 UR12, c[0x0][0x190] ;  /* 0x00006400000c7ab9 */ /* 0x000fe20000000a00 */
[----:B------:R-:W-:Y:S01]  /*4ea0*/  IMAD.U32 R13, RZ, RZ, UR4 ;  /* 0x00000004ff0d7e24 */ /* 0x000fe2000f8e00ff */
[----:B------:R-:W-:Y:S01]  /*4eb0*/  UIMAD UR9, UR5, UR12, URZ ;  /* 0x0000000c050972a4 */ /* 0x000fe2000f8e023f */
[----:B------:R-:W-:Y:S01]  /*4ec0*/  IMAD.MOV.U32 R10, RZ, RZ, R8 ;  /* 0x000000ffff0a7224 */ /* 0x000fe200078e0008 */
[----:B------:R-:W-:Y:S02]  /*4ed0*/  ULDC.64 UR10, c[0x0][0x188] ;  /* 0x00006200000a7ab9 */ /* 0x000fe40000000a00 */
[----:B------:R-:W-:Y:S01]  /*4ee0*/  ULEA UR10, UP0, UR4, UR10, 0x3 ;  /* 0x0000000a040a7291 */ /* 0x000fe2000f80183f */
[----:B------:R-:W-:Y:S01]  /*4ef0*/  IMAD.WIDE.U32 R12, R13, c[0x0][0x190], R10 ;  /* 0x000064000d0c7a25 */ /* 0x000fe200078e000a */
[----:B------:R-:W-:Y:S02]  /*4f00*/  UIMAD UR9, UR4, UR13, UR9 ;  /* 0x0000000d040972a4 */ /* 0x000fe4000f8e0209 */
[----:B------:R-:W-:-:S02]  /*4f10*/  ULEA.HI.X UR11, UR4, UR11, UR5, 0x3, UP0 ;  /* 0x0000000b040b7291 */ /* 0x000fc400080f1c05 */
[C---:B------:R-:W-:Y:S01]  /*4f20*/  LEA R16, P0, R12.reuse, c[0x0][0x178], 0x3 ;  /* 0x00005e000c107a11 */ /* 0x040fe200078018ff */
[----:B------:R-:W-:Y:S01]  /*4f30*/  IMAD.U32 R14, RZ, RZ, UR10 ;  /* 0x0000000aff0e7e24 */ /* 0x000fe2000f8e00ff */
[----:B------:R-:W-:Y:S02]  /*4f40*/  IADD3 R13, R13, UR9, RZ ;  /* 0x000000090d0d7c10 */ /* 0x000fe4000fffe0ff */
[----:B------:R-:W-:Y:S02]  /*4f50*/  IMAD.U32 R15, RZ, RZ, UR11 ;  /* 0x0000000bff0f7e24 */ /* 0x000fe4000f8e00ff */
[----:B------:R-:W-:-:S04]  /*4f60*/  LEA.HI.X R17, R12, c[0x0][0x17c], R13, 0x3, P0 ;  /* 0x00005f000c117a11 */ /* 0x000fc800000f1c0d */
        /* <DEDUP_REMOVED lines=18> */
[----:B------:R-:W-:Y:S02]  /*5090*/  IADD3 R8, P0, R8, UR4, RZ ;  /* 0x0000000408087c10 */ /* 0x000fe4000ff1e0ff */
[----:B------:R-:W-:Y:S02]  /*50a0*/  PLOP3.LUT P2, PT, PT, PT, UP0, 0x80, 0x0 ;  /* 0x000000000000781c */ /* 0x000fe40003f4f008 */
[----:B------:R-:W-:Y:S01]  /*50b0*/  IADD3.X R9, R11, UR9, R9, P0, !PT ;  /* 0x000000090b097c10 */ /* 0x000fe200087fe409 */
[----:B------:R-:W-:Y:S01]  /*50c0*/  IMAD.U32 R11, RZ, RZ, UR11 ;  /* 0x0000000bff0b7e24 */ /* 0x000fe2000f8e00ff */
[----:B------:R-:W-:-:S04]  /*50d0*/  LEA R16, P0, R8, c[0x0][0x178], 0x3 ;  /* 0x00005e0008107a11 */ /* 0x000fc800078018ff */
[----:B------:R-:W-:Y:S01]  /*50e0*/  LEA.HI.X R17, R8, c[0x0][0x17c], R9, 0x3, P0 ;  /* 0x00005f0008117a11 */ /* 0x000fe200000f1c09 */
[----:B------:R-:W-:Y:S01]  /*50f0*/  IMAD.U32 R9, RZ, RZ, UR16 ;  /* 0x00000010ff097e24 */ /* 0x000fe2000f8e00ff */
[----:B------:R-:W2:Y:S01]  /*5100*/  LDG.E.64 R10, [R10.64+0x8] ;  /* 0x0000080e0a0a7981 */ /* 0x000ea2000c1e1b00 */
        /* <DEDUP_REMOVED lines=17> */
.L_x_4917:
[----:B------:R-:W-:Y:S01]  /*5220*/  UISETP.GE.U32.AND UP0, UPT, UR8, 0x1, UPT ;  /* 0x000000010800788c */ /* 0x000fe2000bf06070 */
[----:B0----5:R-:W-:Y:S01]  /*5230*/  IMAD.U32 R8, RZ, RZ, UR7 ;  /* 0x00000007ff087e24 */ /* 0x021fe2000f8e00ff */
[C---:B------:R-:W-:Y:S01]  /*5240*/  SHF.L.U64.HI R17, R32.reuse, 0x3, R33 ;  /* 0x0000000320117819 */ /* 0x040fe20000010221 */
[----:B------:R-:W-:Y:S02]  /*5250*/  IMAD.SHL.U32 R32, R32, 0x8, RZ ;  /* 0x0000000820207824 */ /* 0x000fe400078e00ff */
        /* <DEDUP_REMOVED lines=14> */
.L_x_4924:
        /* <DEDUP_REMOVED lines=27> */
.L_x_4923:
[----:B------:R-:W-:Y:S05]  /*54f0*/  @!P0 BRA `(.L_x_4925) ;  /* 0x0000022000008947 */ /* 0x000fea0003800000 */
[----:B------:R-:W-:Y:S01]  /*5500*/  BSSY B2, `(.L_x_4925) ;  /* 0x0000021000027945 */ /* 0x000fe20003800000 */
[----:B------:R-:W-:Y:S01]  /*5510*/  IMAD.MOV.U32 R25, RZ, RZ, c[0x0][0x198] ;  /* 0x00006600ff197624 */ /* 0x000fe200078e00ff */
[----:B------:R-:W-:Y:S01]  /*5520*/  MOV R13, c[0x0][0x19c] ;  /* 0x00006700000d7a02 */ /* 0x000fe20000000f00 */
[----:B------:R-:W-:Y:S02]  /*5530*/  IMAD.MOV.U32 R26, RZ, RZ, c[0x0][0x19c] ;  /* 0x00006700ff1a7624 */ /* 0x000fe400078e00ff */
[----:B------:R-:W-:Y:S02]  /*5540*/  IMAD.MOV.U32 R21, RZ, RZ, R3 ;  /* 0x000000ffff157224 */ /* 0x000fe400078e0003 */
[----:B------:R-:W-:Y:S02]  /*5550*/  IMAD.MOV.U32 R23, RZ, RZ, R2 ;  /* 0x000000ffff177224 */ /* 0x000fe400078e0002 */
[----:B------:R-:W-:-:S03]  /*5560*/  IMAD.MOV.U32 R15, RZ, RZ, c[0x0][0x198] ;  /* 0x00006600ff0f7624 */ /* 0x000fc600078e00ff */
.L_x_4926:
        /* <DEDUP_REMOVED lines=27> */
.L_x_4925:
        /* <DEDUP_REMOVED lines=14> */
.L_x_4916:
[----:B------:R-:W-:Y:S05]  /*5800*/  BSYNC B1 ;  /* 0x0000000000017941 */ /* 0x000fea0003800000 */
.L_x_4915:
[----:B0----5:R-:W-:Y:S01]  /*5810*/  IADD3 R8, R34, 0x100, RZ ;  /* 0x0000010022087810 */ /* 0x021fe20007ffe0ff */
        /* <DEDUP_REMOVED lines=13> */
[----:B------:R-:W-:Y:S01]  /*58f0*/  IMAD R9, R5, c[0x0][0x180], RZ ;  /* 0x0000600005097a24 */ /* 0x000fe200078e02ff */
        /* <DEDUP_REMOVED lines=35> */
.L_x_4933:
        /* <DEDUP_REMOVED lines=20> */
[----:B------:R-:W-:Y:S01]  /*5c70*/  IMAD.WIDE.U32 R32, R30, R8, R32 ;  /* 0x000000081e207225 */ /* 0x000fe200078e0020 */
[----:B------:R-:W-:-:S03]  /*5c80*/  IADD3 R8, P2, R22, UR10, RZ ;  /* 0x0000000a16087c10 */ /* 0x000fc6000ff5e0ff */
[----:B------:R-:W-:Y:S01]  /*5c90*/  IMAD R31, R30, R9, R31 ;  /* 0x000000091e1f7224 */ /* 0x000fe200078e021f */
[----:B------:R-:W-:Y:S01]  /*5ca0*/  IADD3.X R9, R23, UR19, RZ, P2, !PT ;  /* 0x0000001317097c10 */ /* 0x000fe200097fe4ff */
[-C--:B---3--:R-:W-:Y:S02]  /*5cb0*/  IMAD R11, R11, R16.reuse, RZ ;  /* 0x000000100b0b7224 */ /* 0x088fe400078e02ff */
[----:B------:R-:W-:Y:S02]  /*5cc0*/  IMAD.IADD R33, R33, 0x1, R31 ;  /* 0x0000000121217824 */ /* 0x000fe400078e021f */
[C---:B0-----:R-:W-:Y:S02]  /*5cd0*/  IMAD R22, R10.reuse, R17, R11 ;  /* 0x000000110a167224 */ /* 0x041fe400078e020b */
[----:B------:R-:W-:Y:S01]  /*5ce0*/  IMAD.WIDE.U32 R32, R10, R16, R32 ;  /* 0x000000100a207225 */ /* 0x000fe200078e0020 */
[----:B------:R-:W-:Y:S01]  /*5cf0*/  IADD3 R36, P2, R8, UR10, RZ ;  /* 0x0000000a08247c10 */ /* 0x000fe2000ff5e0ff */
[----:B------:R-:W2:Y:S02]  /*5d00*/  LDG.E.64 R10, [R28.64+0x20] ;  /* 0x0000200e1c0a7981 */ /* 0x000ea4000c1e1b00 */
[----:B------:R-:W-:-:S02]  /*5d10*/  IMAD.IADD R23, R33, 0x1, R22 ;  /* 0x0000000121177824 */ /* 0x000fc400078e0216 */
[----:B------:R5:W2:Y:S01]  /*5d20*/  LDG.E.64 R16, [R8.64] ;  /* 0x0000000e08107981 */ /* 0x000aa2000c1e1b00 */
[----:B------:R-:W-:Y:S01]  /*5d30*/  IMAD.MOV.U32 R22, RZ, RZ, R32 ;  /* 0x000000ffff167224 */ /* 0x000fe200078e0020 */
[----:B------:R-:W-:Y:S01]  /*5d40*/  IADD3.X R37, R9, UR19, RZ, P2, !PT ;  /* 0x0000001309257c10 */ /* 0x000fe200097fe4ff */
[-C--:B----4-:R-:W-:Y:S02]  /*5d50*/  IMAD R19, R19, R20.reuse, RZ ;  /* 0x0000001413137224 */ /* 0x090fe400078e02ff */
[C---:B------:R-:W-:Y:S02]  /*5d60*/  IMAD.WIDE.U32 R32, R18.reuse, R20, R22 ;  /* 0x0000001412207225 */ /* 0x040fe400078e0016 */
[----:B------:R-:W3:Y:S02]  /*5d70*/  LDG.E.64 R22, [R28.64+0x28] ;  /* 0x0000280e1c167981 */ /* 0x000ee4000c1e1b00 */
[----:B------:R-:W-:Y:S01]  /*5d80*/  IMAD R30, R18, R21, R19 ;  /* 0x00000015121e7224 */ /* 0x000fe200078e0213 */
[----:B------:R-:W-:Y:S01]  /*5d90*/  IADD3 R18, P2, R36, UR10, RZ ;  /* 0x0000000a24127c10 */ /* 0x000fe2000ff5e0ff */
[----:B------:R0:W3:Y:S01]  /*5da0*/  LDG.E.64 R20, [R36.64] ;  /* 0x0000000e24147981 */ /* 0x0000e2000c1e1b00 */
[----:B-----5:R-:W-:-:S02]  /*5db0*/  IMAD R9, R25, R26, RZ ;  /* 0x0000001a19097224 */ /* 0x020fc400078e02ff */
[----:B------:R-:W-:Y:S01]  /*5dc0*/  IMAD.IADD R31, R33, 0x1, R30 ;  /* 0x00000001211f7824 */ /* 0x000fe200078e021e */
[----:B------:R-:W-:Y:S01]  /*5dd0*/  IADD3.X R19, R37, UR19, RZ, P2, !PT ;  /* 0x0000001325137c10 */ /* 0x000fe200097fe4ff */
[----:B------:R-:W-:Y:S01]  /*5de0*/  IMAD.MOV.U32 R30, RZ, RZ, R32 ;  /* 0x000000ffff1e7224 */ /* 0x000fe200078e0020 */
[----:B------:R-:W-:Y:S01]  /*5df0*/  IADD3 R32, P2, R18, UR10, RZ ;  /* 0x0000000a12207c10 */ /* 0x000fe2000ff5e0ff */
[C---:B------:R-:W-:Y:S02]  /*5e00*/  IMAD R8, R24.reuse, R27, R9 ;  /* 0x0000001b18087224 */ /* 0x040fe400078e0209 */
[----:B------:R-:W-:Y:S01]  /*5e10*/  IMAD.WIDE.U32 R30, R24, R26, R30 ;  /* 0x0000001a181e7225 */ /* 0x000fe200078e001e */
[----:B0-----:R-:W4:Y:S04]  /*5e20*/  LDG.E.64 R36, [R28.64+0x38] ;  /* 0x0000380e1c247981 */ /* 0x001f28000c1e1b00 */
[----:B------:R-:W5:Y:S04]  /*5e30*/  LDG.E.64 R24, [R28.64+0x30] ;  /* 0x0000300e1c187981 */ /* 0x000f68000c1e1b00 */
[----:B------:R0:W5:Y:S01]  /*5e40*/  LDG.E.64 R26, [R18.64] ;  /* 0x0000000e121a7981 */ /* 0x000162000c1e1b00 */
[----:B------:R-:W-:-:S05]  /*5e50*/  IADD3.X R33, R19, UR19, RZ, P2, !PT ;  /* 0x0000001313217c10 */ /* 0x000fca00097fe4ff */
[----:B0-----:R0:W4:Y:S01]  /*5e60*/  LDG.E.64 R18, [R32.64] ;  /* 0x0000000e20127981 */ /* 0x001122000c1e1b00 */
[----:B------:R-:W-:Y:S01]  /*5e70*/  IMAD.IADD R31, R31, 0x1, R8 ;  /* 0x000000011f1f7824 */ /* 0x000fe200078e0208 */
[----:B------:R-:W-:Y:S01]  /*5e80*/  IADD3 R8, P2, R32, UR10, RZ ;  /* 0x0000000a20087c10 */ /* 0x000fe2000ff5e0ff */
[----:B--2---:R-:W-:-:S04]  /*5e90*/  IMAD R9, R17, R10, RZ ;  /* 0x0000000a11097224 */ /* 0x004fc800078e02ff */
[C---:B------:R-:W-:Y:S02]  /*5ea0*/  IMAD R11, R16.reuse, R11, R9 ;  /* 0x0000000b100b7224 */ /* 0x040fe400078e0209 */
[----:B------:R-:W-:Y:S01]  /*5eb0*/  IMAD.WIDE.U32 R16, R16, R10, R30 ;  /* 0x0000000a10107225 */ /* 0x000fe200078e001e */
[----:B------:R-:W-:-:S03]  /*5ec0*/  IADD3.X R9, R33, UR19, RZ, P2, !PT ;  /* 0x0000001321097c10 */ /* 0x000fc600097fe4ff */
[----:B------:R-:W-:Y:S02]  /*5ed0*/  IMAD.IADD R11, R17, 0x1, R11 ;  /* 0x00000001110b7824 */ /* 0x000fe400078e020b */
[-C--:B---3--:R-:W-:Y:S02]  /*5ee0*/  IMAD R21, R21, R22.reuse, RZ ;  /* 0x0000001615157224 */ /* 0x088fe400078e02ff */
[----:B------:R-:W-:Y:S02]  /*5ef0*/  IMAD.MOV.U32 R10, RZ, RZ, R16 ;  /* 0x000000ffff0a7224 */ /* 0x000fe400078e0010 */
[C---:B------:R-:W-:Y:S01]  /*5f00*/  IMAD R21, R20.reuse, R23, R21 ;  /* 0x0000001714157224 */ /* 0x040fe200078e0215 */
[----:B------:R4:W2:Y:S01]  /*5f10*/  LDG.E.64 R16, [R8.64] ;  /* 0x0000000e08107981 */ /* 0x0008a2000c1e1b00 */
[----:B------:R-:W-:Y:S01]  /*5f20*/  IMAD.WIDE.U32 R22, R20, R22, R10 ;  /* 0x0000001614167225 */ /* 0x000fe200078e000a */
[----:B0-----:R-:W-:Y:S02]  /*5f30*/  IADD3 R32, P2, R8, UR10, RZ ;  /* 0x0000000a08207c10 */ /* 0x001fe4000ff5e0ff */
[----:B------:R-:W2:Y:S01]  /*5f40*/  LDG.E.64 R10, [R28.64+0x40] ;  /* 0x0000400e1c0a7981 */ /* 0x000ea2000c1e1b00 */
[----:B------:R-:W-:Y:S01]  /*5f50*/  IMAD.IADD R21, R23, 0x1, R21 ;  /* 0x0000000117157824 */ /* 0x000fe200078e0215 */
[----:B------:R-:W-:Y:S01]  /*5f60*/  IADD3.X R33, R9, UR19, RZ, P2, !PT ;  /* 0x0000001309217c10 */ /* 0x000fe200097fe4ff */
[----:B------:R-:W-:-:S04]  /*5f70*/  IMAD.MOV.U32 R20, RZ, RZ, R22 ;  /* 0x000000ffff147224 */ /* 0x000fc800078e0016 */
[----:B------:R0:W3:Y:S01]  /*5f80*/  LDG.E.64 R22, [R32.64] ;  /* 0x0000000e20167981 */ /* 0x0000e2000c1e1b00 */
[-C--:B-----5:R-:W-:Y:S02]  /*5f90*/  IMAD R27, R27, R24.reuse, RZ ;  /* 0x000000181b1b7224 */ /* 0x0a0fe400078e02ff */
[----:B------:R-:W-:Y:S01]  /*5fa0*/  IMAD.WIDE.U32 R30, R26, R24, R20 ;  /* 0x000000181a1e7225 */ /* 0x000fe200078e0014 */
[----:B------:R-:W-:-:S03]  /*5fb0*/  IADD3 R20, P2, R32, UR10, RZ ;  /* 0x0000000a20147c10 */ /* 0x000fc6000ff5e0ff */
[----:B------:R-:W-:Y:S02]  /*5fc0*/  IMAD R27, R26, R25, R27 ;  /* 0x000000191a1b7224 */ /* 0x000fe400078e021b */
[----:B------:R-:W3:Y:S01]  /*5fd0*/  LDG.E.64 R24, [R28.64+0x48] ;  /* 0x0000480e1c187981 */ /* 0x000ee2000c1e1b00 */
[----:B------:R-:W-:Y:S01]  /*5fe0*/  IMAD.MOV.U32 R26, RZ, RZ, R30 ;  /* 0x000000ffff1a7224 */ /* 0x000fe200078e001e */
[----:B------:R-:W-:Y:S01]  /*5ff0*/  IADD3.X R21, R33, UR19, RZ, P2, !PT ;  /* 0x0000001321157c10 */ /* 0x000fe200097fe4ff */
[----:B------:R-:W-:Y:S02]  /*6000*/  IMAD.IADD R27, R31, 0x1, R27 ;  /* 0x000000011f1b7824 */ /* 0x000fe400078e021b */
[----:B----4-:R-:W-:Y:S01]  /*6010*/  IMAD R9, R19, R36, RZ ;  /* 0x0000002413097224 */ /* 0x010fe200078e02ff */
[----:B------:R-:W-:Y:S01]  /*6020*/  IADD3 R30, P2, R20, UR10, RZ ;  /* 0x0000000a141e7c10 */ /* 0x000fe2000ff5e0ff */
[----:B0-----:R-:W4:Y:S02]  /*6030*/  LDG.E.64 R32, [R28.64+0x58] ;  /* 0x0000580e1c207981 */ /* 0x001f24000c1e1b00 */
[----:B------:R-:W-:-:S02]  /*6040*/  IMAD R8, R18, R37, R9 ;  /* 0x0000002512087224 */ /* 0x000fc400078e0209 */
[----:B------:R-:W-:Y:S02]  /*6050*/  IMAD.WIDE.U32 R36, R18, R36, R26 ;  /* 0x0000002412247225 */ /* 0x000fe400078e001a */
[----:B------:R-:W5:Y:S04]  /*6060*/  LDG.E.64 R18, [R28.64+0x50] ;  /* 0x0000500e1c127981 */ /* 0x000f68000c1e1b00 */
[----:B------:R0:W5:Y:S01]  /*6070*/  LDG.E.64 R26, [R20.64] ;  /* 0x0000000e141a7981 */ /* 0x000162000c1e1b00 */
[----:B------:R-:W-:-:S05]  /*6080*/  IADD3.X R31, R21, UR19, RZ, P2, !PT ;  /* 0x00000013151f7c10 */ /* 0x000fca00097fe4ff */
[----:B0-----:R0:W4:Y:S01]  /*6090*/  LDG.E.64 R20, [R30.64] ;  /* 0x0000000e1e147981 */ /* 0x001122000c1e1b00 */
        /* <DEDUP_REMOVED lines=10> */
[----:B------:R-:W-:Y:S02]  /*6140*/  IMAD.WIDE.U32 R24, R22, R24, R10 ;  /* 0x0000001816187225 */ /* 0x000fe400078e000a */
[----:B------:R-:W2:Y:S04]  /*6150*/  LDG.E.64 R10, [R28.64+0x60] ;  /* 0x0000600e1c0a7981 */ /* 0x000ea8000c1e1b00 */
[----:B------:R0:W2:Y:S01]  /*6160*/  LDG.E.64 R22, [R16.64] ;  /* 0x0000000e10167981 */ /* 0x0000a2000c1e1b00 */
[----:B------:R-:W-:Y:S01]  /*6170*/  IMAD.IADD R25, R25, 0x1, R8 ;  /* 0x0000000119197824 */ /* 0x000fe200078e0208 */
[----:B------:R-:W-:Y:S01]  /*6180*/  IADD3.X R31, R17, UR19, RZ, P2, !PT ;  /* 0x00000013111f7c10 */ /* 0x000fe200097fe4ff */
[----:B-----5:R-:W-:Y:S01]  /*6190*/  IMAD R9, R27, R18, RZ ;  /* 0x000000121b097224 */ /* 0x020fe200078e02ff */
[----:B------:R-:W-:-:S03]  /*61a0*/  IADD3 R36, P2, R30, UR10, RZ ;  /* 0x0000000a1e247c10 */ /* 0x000fc6000ff5e0ff */
[C---:B------:R-:W-:Y:S02]  /*61b0*/  IMAD R8, R26.reuse, R19, R9 ;  /* 0x000000131a087224 */ /* 0x040fe400078e0209 */
[----:B------:R-:W-:Y:S02]  /*61c0*/  IMAD.WIDE.U32 R26, R26, R18, R24 ;  /* 0x000000121a1a7225 */ /* 0x000fe400078e0018 */
[----:B------:R-:W3:Y:S04]  /*61d0*/  LDG.E.64 R18, [R28.64+0x68] ;  /* 0x0000680e1c127981 */ /* 0x000ee8000c1e1b00 */
[----:B------:R1:W3:Y:S01]  /*61e0*/  LDG.E.64 R24, [R30.64] ;  /* 0x0000000e1e187981 */ /* 0x0002e2000c1e1b00 */
[----:B------:R-:W-:Y:S01]  /*61f0*/  IMAD.IADD R27, R27, 0x1, R8 ;  /* 0x000000011b1b7824 */ /* 0x000fe200078e0208 */
[----:B------:R-:W-:Y:S01]  /*6200*/  IADD3.X R37, R31, UR19, RZ, P2, !PT ;  /* 0x000000131f257c10 */ /* 0x000fe200097fe4ff */
[----:B----4-:R-:W-:Y:S01]  /*6210*/  IMAD R9, R21, R32, RZ ;  /* 0x0000002015097224 */ /* 0x010fe200078e02ff */
[----:B0-----:R-:W-:-:S03]  /*6220*/  IADD3 R16, P2, R36, UR10, RZ ;  /* 0x0000000a24107c10 */ /* 0x001fc6000ff5e0ff */
[C---:B------:R-:W-:Y:S02]  /*6230*/  IMAD R8, R20.reuse, R33, R9 ;  /* 0x0000002114087224 */ /* 0x040fe400078e0209 */
[----:B------:R-:W-:Y:S01]  /*6240*/  IMAD.WIDE.U32 R20, R20, R32, R26 ;  /* 0x0000002014147225 */ /* 0x000fe200078e001a */
[----:B-1----:R-:W4:Y:S04]  /*6250*/  LDG.E.64 R30, [R28.64+0x78] ;  /* 0x0000780e1c1e7981 */ /* 0x002f28000c1e1b00 */
[----:B------:R-:W5:Y:S04]  /*6260*/  LDG.E.64 R26, [R28.64+0x70] ;  /* 0x0000700e1c1a7981 */ /* 0x000f68000c1e1b00 */
[----:B------:R0:W5:Y:S01]  /*6270*/  LDG.E.64 R32, [R36.64] ;  /* 0x0000000e24207981 */ /* 0x000162000c1e1b00 */
[----:B------:R-:W-:-:S05]  /*6280*/  IADD3.X R17, R37, UR19, RZ, P2, !PT ;  /* 0x0000001325117c10 */ /* 0x000fca00097fe4ff */
[----:B0-----:R0:W4:Y:S01]  /*6290*/  LDG.E.64 R36, [R16.64] ;  /* 0x0000000e10247981 */ /* 0x001122000c1e1b00 */
[----:B------:R-:W-:Y:S01]  /*62a0*/  IMAD.IADD R21, R21, 0x1, R8 ;  /* 0x0000000115157824 */ /* 0x000fe200078e0208 */
[----:B------:R-:W-:-:S04]  /*62b0*/  UIADD3 UR9, UP0, UR9, -0x10, URZ ;  /* 0xfffffff009097890 */ /* 0x000fc8000ff1e03f */
[----:B------:R-:W-:Y:S02]  /*62c0*/  UIADD3.X UR12, UR12, -0x1, URZ, UP0, !UPT ;  /* 0xffffffff0c0c7890 */ /* 0x000fe400087fe43f */
[----:B------:R-:W-:-:S04]  /*62d0*/  UISETP.GT.U32.AND UP0, UPT, UR9, 0xc, UPT ;  /* 0x0000000c0900788c */ /* 0x000fc8000bf04070 */
[----:B------:R-:W-:-:S06]  /*62e0*/  UISETP.GT.AND.EX UP0, UPT, UR12, URZ, UPT, UP0 ;  /* 0x0000003f0c00728c */ /* 0x000fcc000bf04300 */
[----:B------:R-:W-:Y:S01]  /*62f0*/  PLOP3.LUT P3, PT, PT, PT, UP0, 0x80, 0x0 ;  /* 0x000000000000781c */ /* 0x000fe20003f6f008 */
[----:B------:R-:W-:Y:S01]  /*6300*/  UIADD3 UR4, UP1, UR4, 0x10, URZ ;  /* 0x0000001004047890 */ /* 0x000fe2000ff3e03f */
[----:B0-----:R-:W-:-:S03]  /*6310*/  IADD3 R16, P2, R16, UR10, RZ ;  /* 0x0000000a10107c10 */ /* 0x001fc6000ff5e0ff */
[----:B------:R-:W-:Y:S01]  /*6320*/  UIADD3.X UR5, URZ, UR5, URZ, UP1, !UPT ;  /* 0x000000053f057290 */ /* 0x000fe20008ffe43f */
[----:B------:R-:W-:Y:S01]  /*6330*/  IADD3.X R17, R17, UR19, RZ, P2, !PT ;  /* 0x0000001311117c10 */ /* 0x000fe200097fe4ff */
[----:B--2---:R-:W-:-:S04]  /*6340*/  IMAD R9, R23, R10, RZ ;  /* 0x0000000a17097224 */ /* 0x004fc800078e02ff */
[C---:B------:R-:W-:Y:S02]  /*6350*/  IMAD R9, R22.reuse, R11, R9 ;  /* 0x0000000b16097224 */ /* 0x040fe400078e0209 */
[----:B------:R-:W-:-:S04]  /*6360*/  IMAD.WIDE.U32 R10, R22, R10, R20 ;  /* 0x0000000a160a7225 */ /* 0x000fc800078e0014 */
[----:B------:R-:W-:Y:S02]  /*6370*/  IMAD.IADD R11, R11, 0x1, R9 ;  /* 0x000000010b0b7824 */ /* 0x000fe400078e0209 */
[----:B---3--:R-:W-:-:S04]  /*6380*/  IMAD R9, R25, R18, RZ ;  /* 0x0000001219097224 */ /* 0x008fc800078e02ff */
[C---:B------:R-:W-:Y:S02]  /*6390*/  IMAD R9, R24.reuse, R19, R9 ;  /* 0x0000001318097224 */ /* 0x040fe400078e0209 */
[----:B------:R-:W-:-:S04]  /*63a0*/  IMAD.WIDE.U32 R18, R24, R18, R10 ;  /* 0x0000001218127225 */ /* 0x000fc800078e000a */
[----:B------:R-:W-:Y:S02]  /*63b0*/  IMAD.IADD R19, R19, 0x1, R9 ;  /* 0x0000000113137824 */ /* 0x000fe400078e0209 */
[----:B-----5:R-:W-:-:S04]  /*63c0*/  IMAD R9, R33, R26, RZ ;  /* 0x0000001a21097224 */ /* 0x020fc800078e02ff */
[C---:B------:R-:W-:Y:S02]  /*63d0*/  IMAD R9, R32.reuse, R27, R9 ;  /* 0x0000001b20097224 */ /* 0x040fe400078e0209 */
[----:B------:R-:W-:-:S04]  /*63e0*/  IMAD.WIDE.U32 R26, R32, R26, R18 ;  /* 0x0000001a201a7225 */ /* 0x000fc800078e0012 */
[----:B------:R-:W-:Y:S02]  /*63f0*/  IMAD.IADD R27, R27, 0x1, R9 ;  /* 0x000000011b1b7824 */ /* 0x000fe400078e0209 */
[-C--:B----4-:R-:W-:Y:S02]  /*6400*/  IMAD R9, R37, R30.reuse, RZ ;  /* 0x0000001e25097224 */ /* 0x090fe400078e02ff */
[----:B------:R-:W-:-:S04]  /*6410*/  IMAD.WIDE.U32 R32, R36, R30, R26 ;  /* 0x0000001e24207225 */ /* 0x000fc800078e001a */
[----:B------:R-:W-:-:S04]  /*6420*/  IMAD R9, R36, R31, R9 ;  /* 0x0000001f24097224 */ /* 0x000fc800078e0209 */
[----:B------:R-:W-:Y:S01]  /*6430*/  IMAD.IADD R33, R33, 0x1, R9 ;  /* 0x0000000121217824 */ /* 0x000fe200078e0209 */
[----:B------:R-:W-:Y:S05]  /*6440*/  @P3 BRA `(.L_x_4933) ;  /* 0xfffff6e000003947 */ /* 0x000fea000383ffff */
.L_x_4932:
        /* <DEDUP_REMOVED lines=15> */
[----:B------:R-:W3:Y:S01]  /*6540*/  LDG.E.64 R24, [R36.64] ;  /* 0x0000000e24187981 */ /* 0x000ee2000c1e1b00 */
[----:B------:R-:W-:Y:S02]  /*6550*/  IADD3.X R19, R37, UR19, RZ, P0, !PT ;  /* 0x0000001325137c10 */ /* 0x000fe400087fe4ff */
[----:B------:R-:W-:Y:S01]  /*6560*/  IADD3 R10, P0, R18, UR10, RZ ;  /* 0x0000000a120a7c10 */ /* 0x000fe2000ff1e0ff */
[----:B------:R-:W4:Y:S04]  /*6570*/  LDG.E.64 R22, [R8.64+0x10] ;  /* 0x0000100e08167981 */ /* 0x000f28000c1e1b00 */
[----:B0-----:R0:W4:Y:S01]  /*6580*/  LDG.E.64 R16, [R18.64] ;  /* 0x0000000e12107981 */ /* 0x001122000c1e1b00 */
[----:B------:R-:W-:-:S05]  /*6590*/  IADD3.X R11, R19, UR19, RZ, P0, !PT ;  /* 0x00000013130b7c10 */ /* 0x000fca00087fe4ff */
[----:B------:R1:W5:Y:S04]  /*65a0*/  LDG.E.64 R20, [R10.64] ;  /* 0x0000000e0a147981 */ /* 0x000368000c1e1b00 */
[----:B0-----:R-:W5:Y:S01]  /*65b0*/  LDG.E.64 R18, [R8.64+0x18] ;  /* 0x0000180e08127981 */ /* 0x001f62000c1e1b00 */
[-C--:B--2---:R-:W-:Y:S02]  /*65c0*/  IMAD R29, R29, R30.reuse, RZ ;  /* 0x0000001e1d1d7224 */ /* 0x084fe400078e02ff */
[----:B------:R-:W-:-:S04]  /*65d0*/  IMAD.WIDE.U32 R32, R28, R30, R32 ;  /* 0x0000001e1c207225 */ /* 0x000fc800078e0020 */
[----:B------:R-:W-:Y:S01]  /*65e0*/  IMAD R29, R28, R31, R29 ;  /* 0x0000001f1c1d7224 */ /* 0x000fe200078e021d */
[----:B------:R-:W-:Y:S01]  /*65f0*/  IADD3 R28, P0, R10, UR10, RZ ;  /* 0x0000000a0a1c7c10 */ /* 0x000fe2000ff1e0ff */
[-C--:B---3--:R-:W-:Y:S02]  /*6600*/  IMAD R25, R25, R26.reuse, RZ ;  /* 0x0000001a19197224 */ /* 0x088fe400078e02ff */
[----:B------:R-:W-:Y:S01]  /*6610*/  IMAD.IADD R33, R33, 0x1, R29 ;  /* 0x0000000121217824 */ /* 0x000fe200078e021d */
[----:B------:R-:W-:Y:S01]  /*6620*/  IADD3.X R29, R11, UR19, RZ, P0, !PT ;  /* 0x000000130b1d7c10 */ /* 0x000fe200087fe4ff */
[C---:B-1----:R-:W-:Y:S02]  /*6630*/  IMAD R11, R24.reuse, R27, R25 ;  /* 0x0000001b180b7224 */ /* 0x042fe400078e0219 */
[----:B------:R-:W-:Y:S01]  /*6640*/  IMAD.WIDE.U32 R32, R24, R26, R32 ;  /* 0x0000001a18207225 */ /* 0x000fe200078e0020 */
[----:B------:R-:W-:Y:S01]  /*6650*/  IADD3 R30, P0, R28, UR10, RZ ;  /* 0x0000000a1c1e7c10 */ /* 0x000fe2000ff1e0ff */
[----:B------:R-:W2:Y:S02]  /*6660*/  LDG.E.64 R24, [R8.64+0x20] ;  /* 0x0000200e08187981 */ /* 0x000ea4000c1e1b00 */
[----:B------:R-:W-:-:S02]  /*6670*/  IMAD.IADD R33, R33, 0x1, R11 ;  /* 0x0000000121217824 */ /* 0x000fc400078e020b */
[----:B------:R0:W2:Y:S01]  /*6680*/  LDG.E.64 R26, [R28.64] ;  /* 0x0000000e1c1a7981 */ /* 0x0000a2000c1e1b00 */
[----:B----4-:R-:W-:Y:S01]  /*6690*/  IMAD R11, R17, R22, RZ ;  /* 0x00000016110b7224 */ /* 0x010fe200078e02ff */
[----:B------:R-:W-:-:S03]  /*66a0*/  IADD3.X R31, R29, UR19, RZ, P0, !PT ;  /* 0x000000131d1f7c10 */ /* 0x000fc600087fe4ff */
[C---:B------:R-:W-:Y:S02]  /*66b0*/  IMAD R11, R16.reuse, R23, R11 ;  /* 0x00000017100b7224 */ /* 0x040fe400078e020b */
[----:B------:R-:W-:Y:S01]  /*66c0*/  IMAD.WIDE.U32 R16, R16, R22, R32 ;  /* 0x0000001610107225 */ /* 0x000fe200078e0020 */
[----:B------:R-:W-:Y:S01]  /*66d0*/  IADD3 R36, P0, R30, UR10, RZ ;  /* 0x0000000a1e247c10 */ /* 0x000fe2000ff1e0ff */
[----:B------:R-:W3:Y:S02]  /*66e0*/  LDG.E.64 R22, [R8.64+0x28] ;  /* 0x0000280e08167981 */ /* 0x000ee4000c1e1b00 */
[----:B------:R-:W-:Y:S02]  /*66f0*/  IMAD.IADD R17, R17, 0x1, R11 ;  /* 0x0000000111117824 */ /* 0x000fe400078e020b */
[----:B------:R1:W3:Y:S01]  /*6700*/  LDG.E.64 R32, [R30.64] ;  /* 0x0000000e1e207981 */ /* 0x0002e2000c1e1b00 */
[----:B-----5:R-:W-:Y:S01]  /*6710*/  IMAD R11, R21, R18, RZ ;  /* 0x00000012150b7224 */ /* 0x020fe200078e02ff */
[----:B------:R-:W-:-:S03]  /*6720*/  IADD3.X R37, R31, UR19, RZ, P0, !PT ;  /* 0x000000131f257c10 */ /* 0x000fc600087fe4ff */
[C---:B------:R-:W-:Y:S02]  /*6730*/  IMAD R10, R20.reuse, R19, R11 ;  /* 0x00000013140a7224 */ /* 0x040fe400078e020b */
[----:B------:R-:W-:Y:S01]  /*6740*/  IMAD.WIDE.U32 R18, R20, R18, R16 ;  /* 0x0000001214127225 */ /* 0x000fe200078e0010 */
[----:B------:R-:W-:Y:S01]  /*6750*/  IADD3 R16, P0, R36, UR10, RZ ;  /* 0x0000000a24107c10 */ /* 0x000fe2000ff1e0ff */
[----:B------:R-:W4:Y:S04]  /*6760*/  LDG.E.64 R20, [R8.64+0x30] ;  /* 0x0000300e08147981 */ /* 0x000f28000c1e1b00 */
[----:B0-----:R0:W4:Y:S01]  /*6770*/  LDG.E.64 R28, [R36.64] ;  /* 0x0000000e241c7981 */ /* 0x001122000c1e1b00 */
[----:B------:R-:W-:-:S03]  /*6780*/  IADD3.X R17, R37, UR19, RZ, P0, !PT ;  /* 0x0000001325117c10 */ /* 0x000fc600087fe4ff */
[----:B-1----:R4:W5:Y:S04]  /*6790*/  LDG.E.64 R30, [R8.64+0x38] ;  /* 0x0000380e081e7981 */ /* 0x002968000c1e1b00 */
[----:B0-----:R0:W5:Y:S01]  /*67a0*/  LDG.E.64 R36, [R16.64] ;  /* 0x0000000e10247981 */ /* 0x001162000c1e1b00 */
        /* <DEDUP_REMOVED lines=18> */
[----:B------:R-:W-:-:S04]  /*68d0*/  IMAD.WIDE.U32 R20, R28, R20, R22 ;  /* 0x000000141c147225 */ /* 0x000fc800078e0016 */
[-C--:B-----5:R-:W-:Y:S02]  /*68e0*/  IMAD R11, R37, R30.reuse, RZ ;  /* 0x0000001e250b7224 */ /* 0x0a0fe400078e02ff */
[----:B------:R-:W-:Y:S02]  /*68f0*/  IMAD.IADD R21, R21, 0x1, R9 ;  /* 0x0000000115157824 */ /* 0x000fe400078e0209 */
[C---:B------:R-:W-:Y:S02]  /*6900*/  IMAD R11, R36.reuse, R31, R11 ;  /* 0x0000001f240b7224 */ /* 0x040fe400078e020b */
[----:B------:R-:W-:-:S04]  /*6910*/  IMAD.WIDE.U32 R32, R36, R30, R20 ;  /* 0x0000001e24207225 */ /* 0x000fc800078e0014 */
[----:B------:R-:W-:Y:S02]  /*6920*/  IMAD.IADD R33, R33, 0x1, R11 ;  /* 0x0000000121217824 */ /* 0x000fe400078e020b */
.L_x_4934:
[----:B------:R-:W-:-:S04]  /*6930*/  ISETP.NE.U32.AND P2, PT, RZ, UR9, PT ;  /* 0x00000009ff007c0c */ /* 0x000fc8000bf45070 */
[----:B------:R-:W-:-:S13]  /*6940*/  ISETP.NE.OR.EX P0, PT, RZ, UR12, P0, P2 ;  /* 0x0000000cff007c0c */ /* 0x000fda0008705720 */
[----:B------:R-:W-:Y:S05]  /*6950*/  @!P0 BRA `(.L_x_4930) ;  /* 0x000002c000008947 */ /* 0x000fea0003800000 */
.L_x_4931:
        /* <DEDUP_REMOVED lines=44> */
.L_x_4930:
        /* <DEDUP_REMOVED lines=37> */
[----:B------:R-:W-:Y:S01]  /*6e70*/  PLOP3.LUT P2, PT, PT, PT, UP0, 0x80, 0x0 ;  /* 0x000000000000781c */ /* 0x000fe20003f4f008 */
[----:B------:R-:W-:Y:S01]  /*6e80*/  IMAD.U32 R18, RZ, RZ, UR16 ;  /* 0x00000010ff127e24 */ /* 0x000fe2000f8e00ff */
[----:B------:R-:W-:Y:S01]  /*6e90*/  IADD3.X R9, R15, UR9, R9, P0, !PT ;  /* 0x000000090f097c10 */ /* 0x000fe200087fe409 */
[----:B------:R-:W-:Y:S01]  /*6ea0*/  IMAD.U32 R8, RZ, RZ, UR4 ;  /* 0x00000004ff087e24 */ /* 0x000fe2000f8e00ff */
[C---:B------:R-:W-:Y:S01]  /*6eb0*/  LEA R16, P0, R10.reuse, c[0x0][0x178], 0x3 ;  /* 0x00005e000a107a11 */ /* 0x040fe200078018ff */
[----:B------:R-:W2:Y:S03]  /*6ec0*/  LDG.E.64 R12, [R12.64+0x8] ;  /* 0x0000080e0c0c7981 */ /* 0x000ea6000c1e1b00 */
[----:B------:R-:W-:Y:S01]  /*6ed0*/  LEA.HI.X R17, R10, c[0x0][0x17c], R9, 0x3, P0 ;  /* 0x00005f000a117a11 */ /* 0x000fe200000f1c09 */
[----:B------:R-:W-:-:S04]  /*6ee0*/  IMAD.U32 R9, RZ, RZ, UR16 ;  /* 0x00000010ff097e24 */ /* 0x000fc8000f8e00ff */
[----:B------:R-:W2:Y:S01]  /*6ef0*/  LDG.E.64 R14, [R16.64] ;  /* 0x0000000e100e7981 */ /* 0x000ea2000c1e1b00 */
[----:B------:R-:W-:Y:S01]  /*6f00*/  @P2 LEA R10, P0, R9, R16, 0x3 ;  /* 0x00000010090a2211 */ /* 0x000fe200078018ff */
[----:B------:R-:W-:Y:S02]  /*6f10*/  IMAD.U32 R8, RZ, RZ, UR10 ;  /* 0x0000000aff087e24 */ /* 0x000fe4000f8e00ff */
[----:B------:R-:W-:Y:S01]  /*6f20*/  IMAD.U32 R9, RZ, RZ, UR11 ;  /* 0x0000000bff097e24 */ /* 0x000fe2000f8e00ff */
[----:B------:R-:W-:-:S05]  /*6f30*/  @P2 LEA.HI.X R11, R18, R17, R11, 0x3, P0 ;  /* 0x00000011120b2211 */ /* 0x000fca00000f1c0b */
[----:B------:R-:W3:Y:S04]  /*6f40*/  @P2 LDG.E.64 R8, [R8.64+0x10] ;  /* 0x0000100e08082981 */ /* 0x000ee8000c1e1b00 */
[----:B------:R-:W3:Y:S01]  /*6f50*/  @P2 LDG.E.64 R10, [R10.64] ;  /* 0x0000000e0a0a2981 */ /* 0x000ee2000c1e1b00 */
[-C--:B--2---:R-:W-:Y:S02]  /*6f60*/  IMAD R15, R15, R12.reuse, RZ ;  /* 0x0000000c0f0f7224 */ /* 0x084fe400078e02ff */
[----:B------:R-:W-:-:S04]  /*6f70*/  IMAD.WIDE.U32 R32, R14, R12, R32 ;  /* 0x0000000c0e207225 */ /* 0x000fc800078e0020 */
[----:B------:R-:W-:-:S05]  /*6f80*/  IMAD R15, R14, R13, R15 ;  /* 0x0000000d0e0f7224 */ /* 0x000fca00078e020f */
[----:B------:R-:W-:Y:S01]  /*6f90*/  IADD3 R33, R33, R15, RZ ;  /* 0x0000000f21217210 */ /* 0x000fe20007ffe0ff */
[----:B---3--:R-:W-:-:S04]  /*6fa0*/  @P2 IMAD R13, R11, R8, RZ ;  /* 0x000000080b0d2224 */ /* 0x008fc800078e02ff */
[C---:B------:R-:W-:Y:S02]  /*6fb0*/  @P2 IMAD R13, R10.reuse, R9, R13 ;  /* 0x000000090a0d2224 */ /* 0x040fe400078e020d */
[----:B------:R-:W-:-:S04]  /*6fc0*/  @P2 IMAD.WIDE.U32 R8, R10, R8, R32 ;  /* 0x000000080a082225 */ /* 0x000fc800078e0020 */
[----:B------:R-:W-:Y:S02]  /*6fd0*/  @P2 IMAD.IADD R33, R9, 0x1, R13 ;  /* 0x0000000109212824 */ /* 0x000fe400078e020d */
[----:B------:R-:W-:Y:S02]  /*6fe0*/  @P2 IMAD.MOV.U32 R32, RZ, RZ, R8 ;  /* 0x000000ffff202224 */ /* 0x000fe400078e0008 */
.L_x_4929:
[----:B------:R-:W-:Y:S01]  /*6ff0*/  UISETP.GE.U32.AND UP0, UPT, UR8, 0x1, UPT ;  /* 0x000000010800788c */ /* 0x000fe2000bf06070 */
[----:B------:R-:W-:Y:S01]  /*7000*/  IMAD.U32 R8, RZ, RZ, UR7 ;  /* 0x00000007ff087e24 */ /* 0x000fe2000f8e00ff */
        /* <DEDUP_REMOVED lines=16> */
.L_x_4936:
        /* <DEDUP_REMOVED lines=27> */
.L_x_4935:
        /* <DEDUP_REMOVED lines=8> */
.L_x_4938:
        /* <DEDUP_REMOVED lines=27> */
.L_x_4937:
        /* <DEDUP_REMOVED lines=14> */
.L_x_4928:
[----:B------:R-:W-:Y:S05]  /*75d0*/  BSYNC B1 ;  /* 0x0000000000017941 */ /* 0x000fea0003800000 */
.L_x_4927:
[----:B0-----:R-:W-:-:S04]  /*75e0*/  IADD3 R4, R34, 0x180, RZ ;  /* 0x0000018022047810 */ /* 0x001fc80007ffe0ff */
        /* <DEDUP_REMOVED lines=48> */
.L_x_4943:
        /* <DEDUP_REMOVED lines=9> */
[----:B------:R-:W-:Y:S02]  /*7980*/  IADD3.X R27, R15, UR19, RZ, P2, !PT ;  /* 0x000000130f1b7c10 */ /* 0x000fe400097fe4ff */
[----:B------:R-:W-:Y:S01]  /*7990*/  IADD3 R10, P2, R26, UR10, RZ ;  /* 0x0000000a1a0a7c10 */ /* 0x000fe2000ff5e0ff */
[----:B0-----:R-:W4:Y:S04]  /*79a0*/  LDG.E.64 R14, [R18.64+0x10] ;  /* 0x0000100e120e7981 */ /* 0x001f28000c1e1b00 */
[----:B------:R0:W3:Y:S01]  /*79b0*/  LDG.E.64 R16, [R26.64] ;  /* 0x0000000e1a107981 */ /* 0x0000e2000c1e1b00 */
[----:B------:R-:W-:-:S05]  /*79c0*/  IADD3.X R11, R27, UR19, RZ, P2, !PT ;  /* 0x000000131b0b7c10 */ /* 0x000fca00097fe4ff */
[----:B------:R1:W4:Y:S01]  /*79d0*/  LDG.E.64 R20, [R10.64] ;  /* 0x0000000e0a147981 */ /* 0x000322000c1e1b00 */
[----:B------:R-:W-:-:S04]  /*79e0*/  IADD3 R32, P2, R10, UR10, RZ ;  /* 0x0000000a0a207c10 */ /* 0x000fc8000ff5e0ff */
[----:B------:R-:W-:-:S05]  /*79f0*/  IADD3.X R33, R11, UR19, RZ, P2, !PT ;  /* 0x000000130b217c10 */ /* 0x000fca00097fe4ff */
[----:B------:R5:W4:Y:S04]  /*7a00*/  LDG.E.64 R22, [R32.64] ;  /* 0x0000000e20167981 */ /* 0x000b28000c1e1b00 */
[----:B-1----:R-:W4:Y:S01]  /*7a10*/  LDG.E.64 R10, [R18.64+0x18] ;  /* 0x0000180e120a7981 */ /* 0x002f22000c1e1b00 */
[----:B------:R-:W-:-:S04]  /*7a20*/  IADD3 R36, P2, R32, UR10, RZ ;  /* 0x0000000a20247c10 */ /* 0x000fc8000ff5e0ff */
[----:B------:R-:W-:Y:S02]  /*7a30*/  IADD3.X R37, R33, UR19, RZ, P2, !PT ;  /* 0x0000001321257c10 */ /* 0x000fe400097fe4ff */
[----:B-----5:R-:W-:-:S04]  /*7a40*/  IADD3 R32, P2, R36, UR10, RZ ;  /* 0x0000000a24207c10 */ /* 0x020fc8000ff5e0ff */
[----:B------:R-:W-:Y:S01]  /*7a50*/  IADD3.X R33, R37, UR19, RZ, P2, !PT ;  /* 0x0000001325217c10 */ /* 0x000fe200097fe4ff */
[-C--:B--2---:R-:W-:Y:S02]  /*7a60*/  IMAD R29, R29, R24.reuse, RZ ;  /* 0x000000181d1d7224 */ /* 0x084fe400078e02ff */
[C---:B0-----:R-:W-:Y:S02]  /*7a70*/  IMAD.WIDE.U32 R26, R28.reuse, R24, R12 ;  /* 0x000000181c1a7225 */ /* 0x041fe400078e000c */
[----:B------:R-:W2:Y:S02]  /*7a80*/  LDG.E.64 R12, [R18.64+0x20] ;  /* 0x0000200e120c7981 */ /* 0x000ea4000c1e1b00 */
[----:B------:R-:W-:Y:S02]  /*7a90*/  IMAD R29, R28, R25, R29 ;  /* 0x000000191c1d7224 */ /* 0x000fe400078e021d */
[----:B------:R0:W2:Y:S02]  /*7aa0*/  LDG.E.64 R24, [R36.64] ;  /* 0x0000000e24187981 */ /* 0x0000a4000c1e1b00 */
[----:B------:R-:W-:-:S02]  /*7ab0*/  IMAD.IADD R27, R27, 0x1, R29 ;  /* 0x000000011b1b7824 */ /* 0x000fc400078e021d */
[-C--:B---3--:R-:W-:Y:S01]  /*7ac0*/  IMAD R17, R17, R30.reuse, RZ ;  /* 0x0000001e11117224 */ /* 0x088fe200078e02ff */
[----:B------:R1:W3:Y:S03]  /*7ad0*/  LDG.E.64 R28, [R32.64] ;  /* 0x0000000e201c7981 */ /* 0x0002e6000c1e1b00 */
[C---:B------:R-:W-:Y:S02]  /*7ae0*/  IMAD R17, R16.reuse, R31, R17 ;  /* 0x0000001f10117224 */ /* 0x040fe400078e0211 */
[----:B------:R-:W-:Y:S02]  /*7af0*/  IMAD.WIDE.U32 R30, R16, R30, R26 ;  /* 0x0000001e101e7225 */ /* 0x000fe400078e001a */
[----:B------:R-:W3:Y:S01]  /*7b00*/  LDG.E.64 R26, [R18.64+0x28] ;  /* 0x0000280e121a7981 */ /* 0x000ee2000c1e1b00 */
[----:B------:R-:W-:Y:S01]  /*7b10*/  IADD3 R16, P2, R32, UR10, RZ ;  /* 0x0000000a20107c10 */ /* 0x000fe2000ff5e0ff */
[----:B------:R-:W-:-:S02]  /*7b20*/  IMAD.IADD R31, R31, 0x1, R17 ;  /* 0x000000011f1f7824 */ /* 0x000fc400078e0211 */
[-C--:B----4-:R-:W-:Y:S01]  /*7b30*/  IMAD R35, R21, R14.reuse, RZ ;  /* 0x0000000e15237224 */ /* 0x090fe200078e02ff */
[----:B------:R-:W-:Y:S01]  /*7b40*/  IADD3.X R17, R33, UR19, RZ, P2, !PT ;  /* 0x0000001321117c10 */ /* 0x000fe200097fe4ff */
[----:B------:R-:W-:-:S04]  /*7b50*/  IMAD.WIDE.U32 R30, R20, R14, R30 ;  /* 0x0000000e141e7225 */ /* 0x000fc800078e001e */
[----:B------:R-:W-:Y:S02]  /*7b60*/  IMAD R35, R20, R15, R35 ;  /* 0x0000000f14237224 */ /* 0x000fe400078e0223 */
[----:B------:R4:W5:Y:S04]  /*7b70*/  LDG.E.64 R20, [R16.64] ;  /* 0x0000000e10147981 */ /* 0x000968000c1e1b00 */
[----:B------:R-:W5:Y:S01]  /*7b80*/  LDG.E.64 R14, [R18.64+0x30] ;  /* 0x0000300e120e7981 */ /* 0x000f62000c1e1b00 */
[-C--:B------:R-:W-:Y:S01]  /*7b90*/  IMAD R23, R23, R10.reuse, RZ ;  /* 0x0000000a17177224 */ /* 0x080fe200078e02ff */
[----:B0-----:R-:W-:Y:S01]  /*7ba0*/  IADD3 R36, P2, R16, UR10, RZ ;  /* 0x0000000a10247c10 */ /* 0x001fe2000ff5e0ff */
[----:B------:R-:W-:Y:S02]  /*7bb0*/  IMAD.IADD R31, R31, 0x1, R35 ;  /* 0x000000011f1f7824 */ /* 0x000fe400078e0223 */
[C---:B------:R-:W-:Y:S01]  /*7bc0*/  IMAD R11, R22.reuse, R11, R23 ;  /* 0x0000000b160b7224 */ /* 0x040fe200078e0217 */
[----:B------:R-:W-:Y:S01]  /*7bd0*/  IADD3.X R37, R17, UR19, RZ, P2, !PT ;  /* 0x0000001311257c10 */ /* 0x000fe200097fe4ff */
[----:B------:R-:W-:Y:S01]  /*7be0*/  IMAD.WIDE.U32 R22, R22, R10, R30 ;  /* 0x0000000a16167225 */ /* 0x000fe200078e001e */
[----:B----4-:R-:W4:Y:S01]  /*7bf0*/  LDG.E.64 R16, [R18.64+0x38] ;  /* 0x0000380e12107981 */ /* 0x010f22000c1e1b00 */
[----:B------:R-:W-:-:S02]  /*7c00*/  IADD3 R30, P2, R36, UR10, RZ ;  /* 0x0000000a241e7c10 */ /* 0x000fc4000ff5e0ff */
[----:B------:R-:W-:Y:S02]  /*7c10*/  IMAD.IADD R23, R23, 0x1, R11 ;  /* 0x0000000117177824 */ /* 0x000fe400078e020b */
[----:B------:R0:W4:Y:S01]  /*7c20*/  LDG.E.64 R10, [R36.64] ;  /* 0x0000000e240a7981 */ /* 0x000122000c1e1b00 */
[----:B------:R-:W-:Y:S02]  /*7c30*/  IADD3.X R31, R37, UR19, RZ, P2, !PT ;  /* 0x00000013251f7c10 */ /* 0x000fe400097fe4ff */
[----:B-1----:R-:W-:Y:S01]  /*7c40*/  IADD3 R32, P2, R30, UR10, RZ ;  /* 0x0000000a1e207c10 */ /* 0x002fe2000ff5e0ff */
[----:B--2---:R-:W-:-:S04]  /*7c50*/  IMAD R33, R25, R12, RZ ;  /* 0x0000000c19217224 */ /* 0x004fc800078e02ff */
[C---:B------:R-:W-:Y:S02]  /*7c60*/  IMAD R33, R24.reuse, R13, R33 ;  /* 0x0000000d18217224 */ /* 0x040fe400078e0221 */
[----:B------:R-:W-:Y:S02]  /*7c70*/  IMAD.WIDE.U32 R12, R24, R12, R22 ;  /* 0x0000000c180c7225 */ /* 0x000fe400078e0016 */
[----:B------:R1:W2:Y:S04]  /*7c80*/  LDG.E.64 R22, [R30.64] ;  /* 0x0000000e1e167981 */ /* 0x0002a8000c1e1b00 */
[----:B------:R-:W2:Y:S01]  /*7c90*/  LDG.E.64 R24, [R18.64+0x40] ;  /* 0x0000400e12187981 */ /* 0x000ea2000c1e1b00 */
[----:B------:R-:W-:Y:S01]  /*7ca0*/  IMAD.IADD R13, R13, 0x1, R33 ;  /* 0x000000010d0d7824 */ /* 0x000fe200078e0221 */
[----:B------:R-:W-:Y:S01]  /*7cb0*/  IADD3.X R33, R31, UR19, RZ, P2, !PT ;  /* 0x000000131f217c10 */ /* 0x000fe200097fe4ff */
[----:B---3--:R-:W-:-:S02]  /*7cc0*/  IMAD R29, R29, R26, RZ ;  /* 0x0000001a1d1d7224 */ /* 0x008fc400078e02ff */
[----:B------:R-:W-:Y:S01]  /*7cd0*/  IMAD.WIDE.U32 R12, R28, R26, R12 ;  /* 0x0000001a1c0c7225 */ /* 0x000fe200078e000c */
[----:B------:R-:W-:Y:S01]  /*7ce0*/  IADD3 R26, P2, R32, UR10, RZ ;  /* 0x0000000a201a7c10 */ /* 0x000fe2000ff5e0ff */
[----:B0-----:R0:W3:Y:S02]  /*7cf0*/  LDG.E.64 R36, [R32.64] ;  /* 0x0000000e20247981 */ /* 0x0010e4000c1e1b00 */
[----:B------:R-:W-:Y:S02]  /*7d00*/  IMAD R27, R28, R27, R29 ;  /* 0x0000001b1c1b7224 */ /* 0x000fe400078e021d */
[----:B------:R-:W3:Y:S02]  /*7d10*/  LDG.E.64 R28, [R18.64+0x48] ;  /* 0x0000480e121c7981 */ /* 0x000ee4000c1e1b00 */
[----:B------:R-:W-:Y:S01]  /*7d20*/  IMAD.IADD R13, R13, 0x1, R27 ;  /* 0x000000010d0d7824 */ /* 0x000fe200078e021b */
[----:B------:R-:W-:Y:S01]  /*7d30*/  IADD3.X R27, R33, UR19, RZ, P2, !PT ;  /* 0x00000013211b7c10 */ /* 0x000fe200097fe4ff */
[----:B-----5:R-:W-:-:S02]  /*7d40*/  IMAD R21, R21, R14, RZ ;  /* 0x0000000e15157224 */ /* 0x020fc400078e02ff */
[C---:B-1----:R-:W-:Y:S02]  /*7d50*/  IMAD.WIDE.U32 R30, R20.reuse, R14, R12 ;  /* 0x0000000e141e7225 */ /* 0x042fe400078e000c */
[----:B------:R-:W5:Y:S02]  /*7d60*/  LDG.E.64 R12, [R18.64+0x50] ;  /* 0x0000500e120c7981 */ /* 0x000f64000c1e1b00 */
[----:B------:R-:W-:Y:S02]  /*7d70*/  IMAD R21, R20, R15, R21 ;  /* 0x0000000f14157224 */ /* 0x000fe400078e0215 */
[----:B------:R1:W5:Y:S02]  /*7d80*/  LDG.E.64 R14, [R26.64] ;  /* 0x0000000e1a0e7981 */ /* 0x000364000c1e1b00 */
[----:B------:R-:W-:Y:S02]  /*7d90*/  IMAD.IADD R31, R31, 0x1, R21 ;  /* 0x000000011f1f7824 */ /* 0x000fe400078e0215 */
[----:B----4-:R-:W-:Y:S01]  /*7da0*/  IMAD R11, R11, R16, RZ ;  /* 0x000000100b0b7224 */ /* 0x010fe200078e02ff */
[----:B0-----:R-:W-:Y:S01]  /*7db0*/  IADD3 R32, P2, R26, UR10, RZ ;  /* 0x0000000a1a207c10 */ /* 0x001fe2000ff5e0ff */
[----:B------:R0:W4:Y:S02]  /*7dc0*/  LDG.E.64 R20, [R18.64+0x60] ;  /* 0x0000600e12147981 */ /* 0x000124000c1e1b00 */
[----:B------:R-:W-:-:S02]  /*7dd0*/  IMAD R17, R10, R17, R11 ;  /* 0x000000110a117224 */ /* 0x000fc400078e020b */
[----:B------:R-:W-:Y:S01]  /*7de0*/  IMAD.WIDE.U32 R10, R10, R16, R30 ;  /* 0x000000100a0a7225 */ /* 0x000fe200078e001e */
[----:B------:R-:W-:-:S03]  /*7df0*/  IADD3.X R33, R27, UR19, RZ, P2, !PT ;  /* 0x000000131b217c10 */ /* 0x000fc600097fe4ff */
[----:B------:R-:W-:Y:S01]  /*7e00*/  IMAD.IADD R11, R11, 0x1, R17 ;  /* 0x000000010b0b7824 */ /* 0x000fe200078e0211 */
[----:B-1----:R-:W-:-:S04]  /*7e10*/  IADD3 R26, P2, R32, UR10, RZ ;  /* 0x0000000a201a7c10 */ /* 0x002fc8000ff5e0ff */
[----:B------:R-:W-:Y:S02]  /*7e20*/  IADD3.X R27, R33, UR19, RZ, P2, !PT ;  /* 0x00000013211b7c10 */ /* 0x000fe400097fe4ff */
[----:B------:R-:W-:Y:S01]  /*7e30*/  IADD3 R16, P2, R26, UR10, RZ ;  /* 0x0000000a1a107c10 */ /* 0x000fe2000ff5e0ff */
[-C--:B--2---:R-:W-:Y:S02]  /*7e40*/  IMAD R17, R23, R24.reuse, RZ ;  /* 0x0000001817117224 */ /* 0x084fe400078e02ff */
[C---:B------:R-:W-:Y:S02]  /*7e50*/  IMAD.WIDE.U32 R30, R22.reuse, R24, R10 ;  /* 0x00000018161e7225 */ /* 0x040fe400078e000a */
[----:B------:R0:W2:Y:S02]  /*7e60*/  LDG.E.64 R10, [R18.64+0x58] ;  /* 0x0000580e120a7981 */ /* 0x0000a4000c1e1b00 */
[----:B------:R-:W-:Y:S02]  /*7e70*/  IMAD R17, R22, R25, R17 ;  /* 0x0000001916117224 */ /* 0x000fe400078e0211 */
[----:B------:R1:W2:Y:S04]  /*7e80*/  LDG.E.64 R22, [R32.64] ;  /* 0x0000000e20167981 */ /* 0x0002a8000c1e1b00 */
[----:B------:R0:W4:Y:S01]  /*7e90*/  LDG.E.64 R24, [R26.64] ;  /* 0x0000000e1a187981 */ /* 0x000122000c1e1b00 */
[----:B------:R-:W-:Y:S01]  /*7ea0*/  IMAD.IADD R31, R31, 0x1, R17 ;  /* 0x000000011f1f7824 */ /* 0x000fe200078e0211 */
[----:B------:R-:W-:Y:S01]  /*7eb0*/  IADD3.X R17, R27, UR19, RZ, P2, !PT ;  /* 0x000000131b117c10 */ /* 0x000fe200097fe4ff */
[----:B---3--:R-:W-:Y:S01]  /*7ec0*/  IMAD R35, R37, R28, RZ ;  /* 0x0000001c25237224 */ /* 0x008fe200078e02ff */
[----:B-1----:R-:W-:-:S03]  /*7ed0*/  IADD3 R32, P2, R16, UR10, RZ ;  /* 0x0000000a10207c10 */ /* 0x002fc6000ff5e0ff */
[C---:B------:R-:W-:Y:S02]  /*7ee0*/  IMAD R35, R36.reuse, R29, R35 ;  /* 0x0000001d24237224 */ /* 0x040fe400078e0223 */
[----:B------:R-:W-:Y:S02]  /*7ef0*/  IMAD.WIDE.U32 R36, R36, R28, R30 ;  /* 0x0000001c24247225 */ /* 0x000fe400078e001e */
[----:B------:R1:W3:Y:S01]  /*7f00*/  LDG.E.64 R28, [R16.64] ;  /* 0x0000000e101c7981 */ /* 0x0002e2000c1e1b00 */
[----:B------:R-:W-:-:S03]  /*7f10*/  IADD3.X R33, R17, UR19, RZ, P2, !PT ;  /* 0x0000001311217c10 */ /* 0x000fc600097fe4ff */
[----:B------:R1:W3:Y:S01]  /*7f20*/  LDG.E.64 R30, [R18.64+0x68] ;  /* 0x0000680e121e7981 */ /* 0x0002e2000c1e1b00 */
[----:B0-----:R-:W-:Y:S02]  /*7f30*/  IMAD.IADD R27, R37, 0x1, R35 ;  /* 0x00000001251b7824 */ /* 0x001fe400078e0223 */
[----:B------:R-:W-:Y:S02]  /*7f40*/  IMAD.MOV.U32 R26, RZ, RZ, R36 ;  /* 0x000000ffff1a7224 */ /* 0x000fe400078e0024 */
[-C--:B-----5:R-:W-:Y:S01]  /*7f50*/  IMAD R15, R15, R12.reuse, RZ ;  /* 0x0000000c0f0f7224 */ /* 0x0a0fe200078e02ff */
[----:B-1----:R0:W5:Y:S01]  /*7f60*/  LDG.E.64 R16, [R32.64] ;  /* 0x0000000e20107981 */ /* 0x002162000c1e1b00 */
[----:B------:R-:W-:-:S03]  /*7f70*/  IMAD.WIDE.U32 R26, R14, R12, R26 ;  /* 0x0000000c0e1a7225 */ /* 0x000fc600078e001a */
[----:B------:R1:W5:Y:S01]  /*7f80*/  LDG.E.64 R36, [R18.64+0x70] ;  /* 0x0000700e12247981 */ /* 0x000362000c1e1b00 */
[----:B------:R-:W-:Y:S01]  /*7f90*/  IMAD R13, R14, R13, R15 ;  /* 0x0000000d0e0d7224 */ /* 0x000fe200078e020f */
[----:B------:R-:W-:-:S04]  /*7fa0*/  IADD3 R14, P2, R32, UR10, RZ ;  /* 0x0000000a200e7c10 */ /* 0x000fc8000ff5e0ff */
[----:B------:R-:W-:Y:S01]  /*7fb0*/  IADD3.X R15, R33, UR19, RZ, P2, !PT ;  /* 0x00000013210f7c10 */ /* 0x000fe200097fe4ff */
[----:B-1----:R-:W5:Y:S04]  /*7fc0*/  LDG.E.64 R18, [R18.64+0x78] ;  /* 0x0000780e12127981 */ /* 0x002f68000c1e1b00 */
[----:B0-----:R0:W5:Y:S01]  /*7fd0*/  LDG.E.64 R32, [R14.64] ;  /* 0x0000000e0e207981 */ /* 0x001162000c1e1b00 */
        /* <DEDUP_REMOVED lines=14> */
[-C--:B----4-:R-:W-:Y:S02]  /*80c0*/  IMAD R13, R25, R20.reuse, RZ ;  /* 0x00000014190d7224 */ /* 0x090fe400078e02ff */
[----:B------:R-:W-:-:S04]  /*80d0*/  IMAD.WIDE.U32 R10, R24, R20, R10 ;  /* 0x00000014180a7225 */ /* 0x000fc800078e000a */
[----:B------:R-:W-:-:S04]  /*80e0*/  IMAD R13, R24, R21, R13 ;  /* 0x00000015180d7224 */ /* 0x000fc800078e020d */
[----:B------:R-:W-:Y:S02]  /*80f0*/  IMAD.IADD R11, R11, 0x1, R13 ;  /* 0x000000010b0b7824 */ /* 0x000fe400078e020d */
[----:B---3--:R-:W-:-:S04]  /*8100*/  IMAD R13, R29, R30, RZ ;  /* 0x0000001e1d0d7224 */ /* 0x008fc800078e02ff */
[C---:B------:R-:W-:Y:S02]  /*8110*/  IMAD R13, R28.reuse, R31, R13 ;  /* 0x0000001f1c0d7224 */ /* 0x040fe400078e020d */
[----:B------:R-:W-:-:S04]  /*8120*/  IMAD.WIDE.U32 R28, R28, R30, R10 ;  /* 0x0000001e1c1c7225 */ /* 0x000fc800078e000a */
[-C--:B-----5:R-:W-:Y:S02]  /*8130*/  IMAD R11, R17, R36.reuse, RZ ;  /* 0x00000024110b7224 */ /* 0x0a0fe400078e02ff */
[----:B------:R-:W-:Y:S02]  /*8140*/  IMAD.IADD R29, R29, 0x1, R13 ;  /* 0x000000011d1d7824 */ /* 0x000fe400078e020d */
[C---:B------:R-:W-:Y:S02]  /*8150*/  IMAD R11, R16.reuse, R37, R11 ;  /* 0x00000025100b7224 */ /* 0x040fe400078e020b */
[----:B------:R-:W-:-:S04]  /*8160*/  IMAD.WIDE.U32 R16, R16, R36, R28 ;  /* 0x0000002410107225 */ /* 0x000fc800078e001c */
[----:B------:R-:W-:Y:S02]  /*8170*/  IMAD.IADD R17, R17, 0x1, R11 ;  /* 0x0000000111117824 */ /* 0x000fe400078e020b */
[-C--:B------:R-:W-:Y:S02]  /*8180*/  IMAD R11, R33, R18.reuse, RZ ;  /* 0x00000012210b7224 */ /* 0x080fe400078e02ff */
[----:B------:R-:W-:-:S04]  /*8190*/  IMAD.WIDE.U32 R12, R32, R18, R16 ;  /* 0x00000012200c7225 */ /* 0x000fc800078e0010 */
[----:B------:R-:W-:-:S04]  /*81a0*/  IMAD R11, R32, R19, R11 ;  /* 0x00000013200b7224 */ /* 0x000fc800078e020b */
[----:B------:R-:W-:Y:S01]  /*81b0*/  IMAD.IADD R13, R13, 0x1, R11 ;  /* 0x000000010d0d7824 */ /* 0x000fe200078e020b */
[----:B------:R-:W-:Y:S05]  /*81c0*/  @P3 BRA `(.L_x_4943) ;  /* 0xfffff72000003947 */ /* 0x000fea000383ffff */
.L_x_4942:
[----:B------:R-:W-:-:S04]  /*81d0*/  UISETP.GT.U32.AND UP0, UPT, UR9, 0x4, UPT ;  /* 0x000000040900788c */ /* 0x000fc8000bf04070 */
[----:B------:R-:W-:-:S06]  /*81e0*/  UISETP.GT.AND.EX UP0, UPT, UR12, URZ, UPT, UP0 ;  /* 0x0000003f0c00728c */ /* 0x000fcc000bf04300 */
[----:B------:R-:W-:-:S13]  /*81f0*/  PLOP3.LUT P2, PT, PT, PT, UP0, 0x80, 0x0 ;  /* 0x000000000000781c */ /* 0x000fda0003f4f008 */
[----:B------:R-:W-:Y:S05]  /*8200*/  @!P2 BRA `(.L_x_4944) ;  /* 0x000004a00000a947 */ /* 0x000fea0003800000 */
[----:B------:R-:W-:Y:S01]  /*8210*/  ULDC.64 UR20, c[0x0][0x188] ;  /* 0x0000620000147ab9 */ /* 0x000fe20000000a00 */
[----:B------:R0:W2:Y:S01]  /*8220*/  LDG.E.64 R10, [R14.64] ;  /* 0x0000000e0e0a7981 */ /* 0x0000a2000c1e1b00 */
[----:B------:R-:W-:Y:S01]  /*8230*/  ULEA UR13, UP0, UR4, UR20, 0x3 ;  /* 0x00000014040d7291 */ /* 0x000fe2000f80183f */
[----:B------:R-:W-:-:S03]  /*8240*/  IADD3 R26, P0, R14, UR10, RZ ;  /* 0x0000000a0e1a7c10 */ /* 0x000fc6000ff1e0ff */
[----:B------:R-:W-:Y:S02]  /*8250*/  ULEA.HI.X UR16, UR4, UR21, UR5, 0x3, UP0 ;  /* 0x0000001504107291 */ /* 0x000fe400080f1c05 */
[----:B------:R-:W-:-:S04]  /*8260*/  IMAD.U32 R28, RZ, RZ, UR13 ;  /* 0x0000000dff1c7e24 */ /* 0x000fc8000f8e00ff */
[----:B------:R-:W-:-:S05]  /*8270*/  IMAD.U32 R29, RZ, RZ, UR16 ;  /* 0x00000010ff1d7e24 */ /* 0x000fca000f8e00ff */
[----:B------:R-:W2:Y:S01]  /*8280*/  LDG.E.64 R24, [R28.64] ;  /* 0x0000000e1c187981 */ /* 0x000ea2000c1e1b00 */
[----:B------:R-:W-:-:S03]  /*8290*/  IADD3.X R27, R15, UR19, RZ, P0, !PT ;  /* 0x000000130f1b7c10 */ /* 0x000fc600087fe4ff */
[----:B0-----:R-:W3:Y:S04]  /*82a0*/  LDG.E.64 R14, [R28.64+0x8] ;  /* 0x0000080e1c0e7981 */ /* 0x001ee8000c1e1b00 */
[----:B------:R0:W3:Y:S01]  /*82b0*/  LDG.E.64 R16, [R26.64] ;  /* 0x0000000e1a107981 */ /* 0x0000e2000c1e1b00 */
[----:B------:R-:W-:-:S03]  /*82c0*/  IADD3 R30, P0, R26, UR10, RZ ;  /* 0x0000000a1a1e7c10 */ /* 0x000fc6000ff1e0ff */
[----:B------:R-:W4:Y:S01]  /*82d0*/  LDG.E.64 R22, [R28.64+0x10] ;  /* 0x0000100e1c167981 */ /* 0x000f22000c1e1b00 */
[----:B------:R-:W-:-:S05]  /*82e0*/  IADD3.X R31, R27, UR19, RZ, P0, !PT ;  /* 0x000000131b1f7c10 */ /* 0x000fca00087fe4ff */
[----:B------:R1:W4:Y:S01]  /*82f0*/  LDG.E.64 R20, [R30.64] ;  /* 0x0000000e1e147981 */ /* 0x000322000c1e1b00 */
[----:B------:R-:W-:-:S04]  /*8300*/  IADD3 R18, P0, R30, UR10, RZ ;  /* 0x0000000a1e127c10 */ /* 0x000fc8000ff1e0ff */
[----:B------:R-:W-:Y:S02]  /*8310*/  IADD3.X R19, R31, UR19, RZ, P0, !PT ;  /* 0x000000131f137c10 */ /* 0x000fe400087fe4ff */
[----:B0-----:R-:W-:-:S03]  /*8320*/  IADD3 R26, P0, R18, UR10, RZ ;  /* 0x0000000a121a7c10 */ /* 0x001fc6000ff1e0ff */
[----:B------:R0:W5:Y:S01]  /*8330*/  LDG.E.64 R32, [R18.64] ;  /* 0x0000000e12207981 */ /* 0x000162000c1e1b00 */
[----:B------:R-:W-:Y:S02]  /*8340*/  IADD3.X R27, R19, UR19, RZ, P0, !PT ;  /* 0x00000013131b7c10 */ /* 0x000fe400087fe4ff */
[----:B-1----:R-:W-:-:S04]  /*8350*/  IADD3 R30, P0, R26, UR10, RZ ;  /* 0x0000000a1a1e7c10 */ /* 0x002fc8000ff1e0ff */
[----:B------:R-:W-:Y:S02]  /*8360*/  IADD3.X R31, R27, UR19, RZ, P0, !PT ;  /* 0x000000131b1f7c10 */ /* 0x000fe400087fe4ff */
[----:B------:R-:W-:-:S03]  /*8370*/  IADD3 R36, P0, R30, UR10, RZ ;  /* 0x0000000a1e247c10 */ /* 0x000fc6000ff1e0ff */
[----:B0-----:R0:W5:Y:S01]  /*8380*/  LDG.E.64 R18, [R30.64] ;  /* 0x0000000e1e127981 */ /* 0x001162000c1e1b00 */
[----:B------:R-:W-:Y:S01]  /*8390*/  IADD3.X R37, R31, UR19, RZ, P0, !PT ;  /* 0x000000131f257c10 */ /* 0x000fe200087fe4ff */
[-C--:B--2---:R-:W-:Y:S02]  /*83a0*/  IMAD R11, R11, R24.reuse, RZ ;  /* 0x000000180b0b7224 */ /* 0x084fe400078e02ff */
[----:B------:R-:W-:-:S04]  /*83b0*/  IMAD.WIDE.U32 R12, R10, R24, R12 ;  /* 0x000000180a0c7225 */ /* 0x000fc800078e000c */
[----:B------:R-:W-:Y:S02]  /*83c0*/  IMAD R25, R10, R25, R11 ;  /* 0x000000190a197224 */ /* 0x000fe400078e020b */
[----:B------:R1:W5:Y:S01]  /*83d0*/  LDG.E.64 R10, [R28.64+0x18] ;  /* 0x0000180e1c0a7981 */ /* 0x000362000c1e1b00 */
[-C--:B---3--:R-:W-:Y:S02]  /*83e0*/  IMAD R17, R17, R14.reuse, RZ ;  /* 0x0000000e11117224 */ /* 0x088fe400078e02ff */
[----:B------:R-:W-:Y:S02]  /*83f0*/  IMAD.IADD R13, R13, 0x1, R25 ;  /* 0x000000010d0d7824 */ /* 0x000fe400078e0219 */
[C---:B------:R-:W-:Y:S02]  /*8400*/  IMAD R17, R16.reuse, R15, R17 ;  /* 0x0000000f10117224 */ /* 0x040fe400078e0211 */
[----:B------:R-:W-:Y:S02]  /*8410*/  IMAD.WIDE.U32 R24, R16, R14, R12 ;  /* 0x0000000e10187225 */ /* 0x000fe400078e000c */
[----:B------:R1:W2:Y:S04]  /*8420*/  LDG.E.64 R12, [R28.64+0x20] ;  /* 0x0000200e1c0c7981 */ /* 0x0002a8000c1e1b00 */
[----:B------:R3:W2:Y:S01]  /*8430*/  LDG.E.64 R14, [R26.64] ;  /* 0x0000000e1a0e7981 */ /* 0x0006a2000c1e1b00 */
[----:B------:R-:W-:-:S02]  /*8440*/  IMAD.IADD R25, R25, 0x1, R17 ;  /* 0x0000000119197824 */ /* 0x000fc400078e0211 */
[-C--:B----4-:R-:W-:Y:S01]  /*8450*/  IMAD R35, R21, R22.reuse, RZ ;  /* 0x0000001615237224 */ /* 0x090fe200078e02ff */
[----:B------:R1:W4:Y:S03]  /*8460*/  LDG.E.64 R16, [R28.64+0x28] ;  /* 0x0000280e1c107981 */ /* 0x000326000c1e1b00 */
[C---:B------:R-:W-:Y:S02]  /*8470*/  IMAD R35, R20.reuse, R23, R35 ;  /* 0x0000001714237224 */ /* 0x040fe400078e0223 */
[----:B------:R-:W-:Y:S01]  /*8480*/  IMAD.WIDE.U32 R20, R20, R22, R24 ;  /* 0x0000001614147225 */ /* 0x000fe200078e0018 */
[----:B------:R-:W-:Y:S01]  /*8490*/  IADD3 R22, P0, R36, UR10, RZ ;  /* 0x0000000a24167c10 */ /* 0x000fe2000ff1e0ff */
[----:B------:R-:W4:Y:S04]  /*84a0*/  LDG.E.64 R24, [R36.64] ;  /* 0x0000000e24187981 */ /* 0x000f28000c1e1b00 */
[----:B---3--:R1:W3:Y:S01]  /*84b0*/  LDG.E.64 R26, [R28.64+0x30] ;  /* 0x0000300e1c1a7981 */ /* 0x0082e2000c1e1b00 */
[----:B------:R-:W-:-:S05]  /*84c0*/  IADD3.X R23, R37, UR19, RZ, P0, !PT ;  /* 0x0000001325177c10 */ /* 0x000fca00087fe4ff */
[----:B0-----:R-:W3:Y:S04]  /*84d0*/  LDG.E.64 R30, [R22.64] ;  /* 0x0000000e161e7981 */ /* 0x001ee8000c1e1b00 */
[----:B-1----:R-:W3:Y:S01]  /*84e0*/  LDG.E.64 R28, [R28.64+0x38] ;  /* 0x0000380e1c1c7981 */ /* 0x002ee2000c1e1b00 */
[----:B------:R-:W-:Y:S01]  /*84f0*/  IMAD.IADD R21, R21, 0x1, R35 ;  /* 0x0000000115157824 */ /* 0x000fe200078e0223 */
[----:B------:R-:W-:Y:S01]  /*8500*/  UIADD3 UR9, UP1, UR9, -0x8, URZ ;  /* 0xfffffff809097890 */ /* 0x000fe2000ff3e03f */
[----:B------:R-:W-:Y:S01]  /*8510*/  PLOP3.LUT P0, PT, PT, PT, PT, 0x8, 0x0 ;  /* 0x000000000000781c */ /* 0x000fe20003f0e170 */
[----:B------:R-:W-:Y:S02]  /*8520*/  UIADD3 UR4, UP0, UR4, 0x8, URZ ;  /* 0x0000000804047890 */ /* 0x000fe4000ff1e03f */
[----:B------:R-:W-:-:S02]  /*8530*/  UIADD3.X UR12, UR12, -0x1, URZ, UP1, !UPT ;  /* 0xffffffff0c0c7890 */ /* 0x000fc40008ffe43f */
[----:B------:R-:W-:Y:S01]  /*8540*/  UIADD3.X UR5, URZ, UR5, URZ, UP0, !UPT ;  /* 0x000000053f057290 */ /* 0x000fe200087fe43f */
[----:B-----5:R-:W-:-:S04]  /*8550*/  IMAD R33, R33, R10, RZ ;  /* 0x0000000a21217224 */ /* 0x020fc800078e02ff */
[C---:B------:R-:W-:Y:S02]  /*8560*/  IMAD R33, R32.reuse, R11, R33 ;  /* 0x0000000b20217224 */ /* 0x040fe400078e0221 */
[----:B------:R-:W-:-:S04]  /*8570*/  IMAD.WIDE.U32 R10, R32, R10, R20 ;  /* 0x0000000a200a7225 */ /* 0x000fc800078e0014 */
[----:B------:R-:W-:Y:S02]  /*8580*/  IMAD.IADD R11, R11, 0x1, R33 ;  /* 0x000000010b0b7824 */ /* 0x000fe400078e0221 */
[-C--:B--2---:R-:W-:Y:S02]  /*8590*/  IMAD R15, R15, R12.reuse, RZ ;  /* 0x0000000c0f0f7224 */ /* 0x084fe400078e02ff */
[----:B------:R-:W-:-:S04]  /*85a0*/  IMAD.WIDE.U32 R10, R14, R12, R10 ;  /* 0x0000000c0e0a7225 */ /* 0x000fc800078e000a */
[----:B------:R-:W-:Y:S02]  /*85b0*/  IMAD R15, R14, R13, R15 ;  /* 0x0000000d0e0f7224 */ /* 0x000fe400078e020f */
[-C--:B----4-:R-:W-:Y:S02]  /*85c0*/  IMAD R13, R19, R16.reuse, RZ ;  /* 0x00000010130d7224 */ /* 0x090fe400078e02ff */
[----:B------:R-:W-:Y:S02]  /*85d0*/  IMAD.IADD R11, R11, 0x1, R15 ;  /* 0x000000010b0b7824 */ /* 0x000fe400078e020f */
[C---:B------:R-:W-:Y:S02]  /*85e0*/  IMAD R13, R18.reuse, R17, R13 ;  /* 0x00000011120d7224 */ /* 0x040fe400078e020d */
[----:B------:R-:W-:-:S04]  /*85f0*/  IMAD.WIDE.U32 R16, R18, R16, R10 ;  /* 0x0000001012107225 */ /* 0x000fc800078e000a */
[-C--:B---3--:R-:W-:Y:S02]  /*8600*/  IMAD R11, R25, R26.reuse, RZ ;  /* 0x0000001a190b7224 */ /* 0x088fe400078e02ff */
[----:B------:R-:W-:Y:S02]  /*8610*/  IMAD.IADD R17, R17, 0x1, R13 ;  /* 0x0000000111117824 */ /* 0x000fe400078e020d */
[C---:B------:R-:W-:Y:S02]  /*8620*/  IMAD R11, R24.reuse, R27, R11 ;  /* 0x0000001b180b7224 */ /* 0x040fe400078e020b */
[----:B------:R-:W-:-:S04]  /*8630*/  IMAD.WIDE.U32 R24, R24, R26, R16 ;  /* 0x0000001a18187225 */ /* 0x000fc800078e0010 */
[-C--:B------:R-:W-:Y:S02]  /*8640*/  IMAD R13, R31, R28.reuse, RZ ;  /* 0x0000001c1f0d7224 */ /* 0x080fe400078e02ff */
[----:B------:R-:W-:Y:S02]  /*8650*/  IMAD.IADD R25, R25, 0x1, R11 ;  /* 0x0000000119197824 */ /* 0x000fe400078e020b */
[----:B------:R-:W-:Y:S01]  /*8660*/  IMAD R11, R30, R29, R13 ;  /* 0x0000001d1e0b7224 */ /* 0x000fe200078e020d */
[----:B------:R-:W-:Y:S01]  /*8670*/  IADD3 R14, P2, R22, UR10, RZ ;  /* 0x0000000a160e7c10 */ /* 0x000fe2000ff5e0ff */
[----:B------:R-:W-:-:S03]  /*8680*/  IMAD.WIDE.U32 R12, R30, R28, R24 ;  /* 0x0000001c1e0c7225 */ /* 0x000fc600078e0018 */
[----:B------:R-:W-:Y:S02]  /*8690*/  IADD3.X R15, R23, UR19, RZ, P2, !PT ;  /* 0x00000013170f7c10 */ /* 0x000fe400097fe4ff */
[----:B------:R-:W-:Y:S02]  /*86a0*/  IADD3 R13, R13, R11, RZ ;  /* 0x0000000b0d0d7210 */ /* 0x000fe40007ffe0ff */
.L_x_4944:
[----:B------:R-:W-:-:S04]  /*86b0*/  ISETP.NE.U32.AND P2, PT, RZ, UR9, PT ;  /* 0x00000009ff007c0c */ /* 0x000fc8000bf45070 */
[----:B------:R-:W-:-:S13]  /*86c0*/  ISETP.NE.OR.EX P0, PT, RZ, UR12, P0, P2 ;  /* 0x0000000cff007c0c */ /* 0x000fda0008705720 */
[----:B------:R-:W-:Y:S05]  /*86d0*/  @!P0 BRA `(.L_x_4940) ;  /* 0x000002c000008947 */ /* 0x000fea0003800000 */
.L_x_4941:
        /* <DEDUP_REMOVED lines=10> */
[----:B------:R-:W3:Y:S01]  /*8780*/  LDG.E.64 R18, [R32.64] ;  /* 0x0000000e20127981 */ /* 0x000ee2000c1e1b00 */
[----:B------:R-:W-:-:S03]  /*8790*/  IADD3.X R37, R33, UR19, RZ, P0, !PT ;  /* 0x0000001321257c10 */ /* 0x000fc600087fe4ff */
[----:B------:R-:W3:Y:S01]  /*87a0*/  LDG.E.64 R20, [R26.64+0x8] ;  /* 0x0000080e1a147981 */ /* 0x000ee2000c1e1b00 */
[----:B------:R-:W-:-:S03]  /*87b0*/  IADD3 R10, P0, R36, UR10, RZ ;  /* 0x0000000a240a7c10 */ /* 0x000fc6000ff1e0ff */
[----:B0-----:R-:W4:Y:S04]  /*87c0*/  LDG.E.64 R14, [R36.64] ;  /* 0x0000000e240e7981 */ /* 0x001f28000c1e1b00 */
[----:B------:R-:W4:Y:S01]  /*87d0*/  LDG.E.64 R16, [R26.64+0x10] ;  /* 0x0000100e1a107981 */ /* 0x000f22000c1e1b00 */
[----:B------:R-:W-:-:S03]  /*87e0*/  IADD3.X R11, R37, UR19, RZ, P0, !PT ;  /* 0x00000013250b7c10 */ /* 0x000fc600087fe4ff */
[----:B------:R-:W5:Y:S04]  /*87f0*/  LDG.E.64 R30, [R26.64+0x18] ;  /* 0x0000180e1a1e7981 */ /* 0x000f68000c1e1b00 */
[----:B------:R-:W5:Y:S01]  /*8800*/  LDG.E.64 R28, [R10.64] ;  /* 0x0000000e0a1c7981 */ /* 0x000f62000c1e1b00 */
        /* <DEDUP_REMOVED lines=18> */
[----:B-----5:R-:W-:-:S04]  /*8930*/  IMAD R13, R29, R30, RZ ;  /* 0x0000001e1d0d7224 */ /* 0x020fc800078e02ff */
[C---:B------:R-:W-:Y:S02]  /*8940*/  IMAD R17, R28.reuse, R31, R13 ;  /* 0x0000001f1c117224 */ /* 0x040fe400078e020d */
[----:B------:R-:W-:Y:S01]  /*8950*/  IMAD.WIDE.U32 R12, R28, R30, R14 ;  /* 0x0000001e1c0c7225 */ /* 0x000fe200078e000e */
[----:B------:R-:W-:-:S04]  /*8960*/  IADD3 R14, P2, R10, UR10, RZ ;  /* 0x0000000a0a0e7c10 */ /* 0x000fc8000ff5e0ff */
[----:B------:R-:W-:Y:S01]  /*8970*/  IADD3.X R15, R11, UR19, RZ, P2, !PT ;  /* 0x000000130b0f7c10 */ /* 0x000fe200097fe4ff */
[----:B------:R-:W-:Y:S01]  /*8980*/  IMAD.IADD R13, R13, 0x1, R17 ;  /* 0x000000010d0d7824 */ /* 0x000fe200078e0211 */
[----:B------:R-:W-:Y:S05]  /*8990*/  @P0 BRA `(.L_x_4941) ;  /* 0xfffffd4000000947 */ /* 0x000fea000383ffff */
.L_x_4940:
        /* <DEDUP_REMOVED lines=27> */
[----:B------:R-:W-:Y:S01]  /*8b50*/  UISETP.NE.U32.AND UP0, UPT, UR18, 0x2, UPT ;  /* 0x000000021200788c */ /* 0x000fe2000bf05070 */
[----:B------:R-:W-:Y:S01]  /*8b60*/  IMAD.MOV.U32 R15, RZ, RZ, c[0x0][0x190] ;  /* 0x00006400ff0f7624 */ /* 0x000fe200078e00ff */
[----:B------:R-:W-:Y:S01]  /*8b70*/  ULDC UR5, c[0x0][0x190] ;  /* 0x0000640000057ab9 */ /* 0x000fe20000000800 */
[----:B------:R-:W-:Y:S01]  /*8b80*/  IMAD.U32 R8, RZ, RZ, UR10 ;  /* 0x0000000aff087e24 */ /* 0x000fe2000f8e00ff */
[----:B------:R-:W-:Y:S01]  /*8b90*/  ULDC.64 UR12, c[0x0][0x190] ;  /* 0x00006400000c7ab9 */ /* 0x000fe20000000a00 */
[----:B------:R-:W-:Y:S01]  /*8ba0*/  IMAD.MOV.U32 R18, RZ, RZ, c[0x0][0x194] ;  /* 0x00006500ff127624 */ /* 0x000fe200078e00ff */
[----:B------:R-:W-:Y:S02]  /*8bb0*/  UISETP.NE.AND.EX UP0, UPT, URZ, URZ, UPT, UP0 ;  /* 0x0000003f3f00728c */ /* 0x000fe4000bf05300 */
[----:B------:R-:W-:-:S04]  /*8bc0*/  UIMAD.WIDE.U32 UR4, UR4, UR5, UR12 ;  /* 0x00000005040472a5 */ /* 0x000fc8000f8e000c */
[----:B------:R-:W-:Y:S02]  /*8bd0*/  PLOP3.LUT P2, PT, PT, PT, UP0, 0x80, 0x0 ;  /* 0x000000000000781c */ /* 0x000fe40003f4f008 */
[----:B------:R-:W-:Y:S01]  /*8be0*/  IMAD.U32 R5, RZ, RZ, UR5 ;  /* 0x00000005ff057e24 */ /* 0x000fe2000f8e00ff */
[----:B------:R-:W-:Y:S01]  /*8bf0*/  IADD3 R10, P0, R4, UR4, RZ ;  /* 0x00000004040a7c10 */ /* 0x000fe2000ff1e0ff */
[----:B------:R-:W-:-:S03]  /*8c00*/  IMAD.U32 R4, RZ, RZ, UR4 ;  /* 0x00000004ff047e24 */ /* 0x000fc6000f8e00ff */
[----:B------:R-:W-:Y:S01]  /*8c10*/  IADD3.X R5, R9, UR9, R5, P0, !PT ;  /* 0x0000000909057c10 */ /* 0x000fe200087fe405 */
[----:B------:R-:W-:Y:S01]  /*8c20*/  IMAD.U32 R9, RZ, RZ, UR11 ;  /* 0x0000000bff097e24 */ /* 0x000fe2000f8e00ff */
[----:B------:R-:W-:-:S04]  /*8c30*/  LEA R16, P0, R10, c[0x0][0x178], 0x3 ;  /* 0x00005e000a107a11 */ /* 0x000fc800078018ff */
[----:B------:R-:W-:Y:S01]  /*8c40*/  LEA.HI.X R17, R10, c[0x0][0x17c], R5, 0x3, P0 ;  /* 0x00005f000a117a11 */ /* 0x000fe200000f1c05 */
[----:B------:R-:W2:Y:S01]  /*8c50*/  LDG.E.64 R8, [R8.64+0x8] ;  /* 0x0000080e08087981 */ /* 0x000ea2000c1e1b00 */
[C---:B------:R-:W-:Y:S01]  /*8c60*/  @P2 LEA R14, P0, R15.reuse, R16, 0x3 ;  /* 0x000000100f0e2211 */ /* 0x040fe200078018ff */
[----:B------:R-:W-:Y:S02]  /*8c70*/  IMAD.U32 R4, RZ, RZ, UR10 ;  /* 0x0000000aff047e24 */ /* 0x000fe4000f8e00ff */
        /* <DEDUP_REMOVED lines=14> */
.L_x_4939:
        /* <DEDUP_REMOVED lines=18> */
.L_x_4946:
        /* <DEDUP_REMOVED lines=27> */
.L_x_4945:
[----:B------:R-:W-:Y:S05]  /*9030*/  @!P0 BRA `(.L_x_4947) ;  /* 0x0000020000008947 */ /* 0x000fea0003800000 */
[----:B------:R-:W-:Y:S01]  /*9040*/  BSSY B1, `(.L_x_4947) ;  /* 0x000001f000017945 */ /* 0x000fe20003800000 */
[----:B------:R-:W-:Y:S02]  /*9050*/  IMAD.MOV.U32 R15, RZ, RZ, c[0x0][0x198] ;  /* 0x00006600ff0f7624 */ /* 0x000fe400078e00ff */
[----:B------:R-:W-:Y:S02]  /*9060*/  IMAD.MOV.U32 R16, RZ, RZ, c[0x0][0x19c] ;  /* 0x00006700ff107624 */ /* 0x000fe400078e00ff */
[----:B------:R-:W-:Y:S02]  /*9070*/  IMAD.MOV.U32 R14, RZ, RZ, c[0x0][0x198] ;  /* 0x00006600ff0e7624 */ /* 0x000fe400078e00ff */
[----:B------:R-:W-:Y:S02]  /*9080*/  IMAD.MOV.U32 R7, RZ, RZ, c[0x0][0x19c] ;  /* 0x00006700ff077624 */ /* 0x000fe400078e00ff */
.L_x_4948:
        /* <DEDUP_REMOVED lines=12> */
[----:B------:R-:W-:Y:S02]  /*9150*/  IADD3 R10, P3, R4, 0x8, RZ ;  /* 0x00000008040a7810 */ /* 0x000fe40007f7e0ff */
[----:B------:R-:W-:Y:S02]  /*9160*/  ISETP.GE.AND.EX P0, PT, R13, R11, PT, P0 ;  /* 0x0000000b0d00720c */ /* 0x000fe40003f06300 */
[----:B------:R-:W-:Y:S01]  /*9170*/  IADD3 R11, P4, P5, R14, 0x8, R21 ;  /* 0x000000080e0b7810 */ /* 0x000fe20007d9e015 */
[----:B------:R-:W-:Y:S01]  /*9180*/  IMAD.X R5, RZ, RZ, R5, P3 ;  /* 0x000000ffff057224 */ /* 0x000fe200018e0605 */
[----:B------:R-:W-:Y:S02]  /*9190*/  SEL R3, R18, R3, !P0 ;  /* 0x0000000312037207 */ /* 0x000fe40004000000 */
[----:B------:R-:W-:-:S02]  /*91a0*/  SEL R2, R19, R2, !P0 ;  /* 0x0000000213027207 */ /* 0x000fc40004000000 */
[----:B------:R-:W-:Y:S02]  /*91b0*/  ISETP.GT.U32.AND P2, PT, R3, RZ, PT ;  /* 0x000000ff0300720c */ /* 0x000fe40003f44070 */
[C---:B------:R-:W-:Y:S02]  /*91c0*/  IADD3.X R4, R7.reuse, RZ, R20, P4, P5 ;  /* 0x000000ff07047210 */ /* 0x040fe400027ea414 */
[----:B------:R-:W-:Y:S02]  /*91d0*/  ISETP.GT.AND.EX P2, PT, R2, RZ, PT, P2 ;  /* 0x000000ff0200720c */ /* 0x000fe40003f44320 */
[----:B------:R-:W-:Y:S02]  /*91e0*/  SEL R14, R14, R11, !P0 ;  /* 0x0000000b0e0e7207 */ /* 0x000fe40004000000 */
[----:B------:R-:W-:Y:S02]  /*91f0*/  SEL R7, R7, R4, !P0 ;  /* 0x0000000407077207 */ /* 0x000fe40004000000 */
[----:B------:R-:W-:-:S02]  /*9200*/  SEL R15, R15, R10, !P0 ;  /* 0x0000000a0f0f7207 */ /* 0x000fc40004000000 */
[----:B------:R-:W-:-:S05]  /*9210*/  SEL R16, R16, R5, !P0 ;  /* 0x0000000510107207 */ /* 0x000fca0004000000 */
[----:B------:R-:W-:Y:S05]  /*9220*/  @P2 BRA `(.L_x_4948) ;  /* 0xfffffe6000002947 */ /* 0x000fea000383ffff */
[----:B------:R-:W-:Y:S05]  /*9230*/  BSYNC B1 ;  /* 0x0000000000017941 */ /* 0x000fea0003800000 */
.L_x_4947:
[C---:B------:R-:W-:Y:S02]  /*9240*/  IADD3 R2, P0, -R9.reuse, R14, RZ ;  /* 0x0000000e09027210 */ /* 0x040fe40007f1e1ff */
[----:B------:R-:W-:Y:S02]  /*9250*/  IADD3 R4, P2, R9, -c[0x0][0x198], RZ ;  /* 0x8000660009047a10 */ /* 0x000fe40007f5e0ff */
[----:B------:R-:W-:Y:S01]  /*9260*/  IADD3 R10, P3, R8, c[0x0][0x1a8], RZ ;  /* 0x00006a00080a7a10 */ /* 0x000fe20007f7e0ff */
[----:B------:R-:W-:Y:S01]  /*9270*/  IMAD.X R7, R7, 0x1, ~R6, P0 ;  /* 0x0000000107077824 */ /* 0x000fe200000e0e06 */
[----:B------:R-:W-:Y:S02]  /*9280*/  IADD3.X R5, R6, ~c[0x0][0x19c], RZ, P2, !PT ;  /* 0x8000670006057a10 */ /* 0x000fe400017fe4ff */
[----:B------:R-:W-:Y:S02]  /*9290*/  IADD3 R8, P4, R8, c[0x0][0x1b0], RZ ;  /* 0x00006c0008087a10 */ /* 0x000fe40007f9e0ff */
[----:B------:R-:W-:-:S02]  /*92a0*/  IADD3.X R11, R17, c[0x0][0x1ac], RZ, P3, !PT ;  /* 0x00006b00110b7a10 */ /* 0x000fc40001ffe4ff */
[--C-:B------:R-:W-:Y:S02]  /*92b0*/  SHF.R.S64 R2, R2, 0x3, R7.reuse ;  /* 0x0000000302027819 */ /* 0x100fe40000001007 */
[----:B------:R-:W-:Y:S02]  /*92c0*/  SHF.R.S32.HI R3, RZ, 0x3, R7 ;  /* 0x00000003ff037819 */ /* 0x000fe40000011407 */
[--C-:B------:R-:W-:Y:S02]  /*92d0*/  SHF.R.S64 R4, R4, 0x3, R5.reuse ;  /* 0x0000000304047819 */ /* 0x100fe40000001005 */
[----:B------:R-:W-:Y:S01]  /*92e0*/  IADD3.X R9, R17, c[0x0][0x1b4], RZ, P4, !PT ;  /* 0x00006d0011097a10 */ /* 0x000fe200027fe4ff */
[----:B------:R0:W-:Y:S01]  /*92f0*/  STG.E.64 [R10.64], R2 ;  /* 0x000000020a007986 */ /* 0x0001e2000c101b0e */
[----:B------:R-:W-:-:S05]  /*9300*/  SHF.R.S32.HI R5, RZ, 0x3, R5 ;  /* 0x00000003ff057819 */ /* 0x000fca0000011405 */
[----:B------:R0:W-:Y:S02]  /*9310*/  STG.E.64 [R8.64], R4 ;  /* 0x0000000408007986 */ /* 0x0001e4000c101b0e */
.L_x_4880:
[----:B------:R-:W-:Y:S05]  /*9320*/  BSYNC B0 ;  /* 0x0000000000007941 */ /* 0x000fea0003800000 */
.L_x_4871:
[----:B0----5:R-:W-:Y:S01]  /*9330*/  IMAD.U32 R5, RZ, RZ, UR17 ;  /* 0x00000011ff057e24 */ /* 0x021fe2000f8e00ff */
[----:B------:R-:W-:Y:S01]  /*9340*/  BSSY B0, `(.L_x_4949) ;  /* 0x0000014000007945 */ /* 0x000fe20003800000 */
[----:B------:R-:W-:Y:S02]  /*9350*/  @!P1 IMAD.MOV.U32 R3, RZ, RZ, 0x8 ;  /* 0x00000008ff039424 */ /* 0x000fe400078e00ff */
[--C-:B------:R-:W-:Y:S02]  /*9360*/  @!P1 IMAD R2, R5, 0x200, R34.reuse ;  /* 0x0000020005029824 */ /* 0x100fe400078e0222 */
[----:B------:R-:W-:Y:S02]  /*9370*/  IMAD.MOV.U32 R6, RZ, RZ, R34 ;  /* 0x000000ffff067224 */ /* 0x000fe400078e0022 */
[----:B------:R-:W-:-:S04]  /*9380*/  @!P1 IMAD.WIDE.U32 R2, R2, R3, c[0x0][0x1c0] ;  /* 0x0000700002029625 */ /* 0x000fc800078e0003 */
[----:B------:R-:W-:Y:S01]  /*9390*/  @!P1 IMAD.MOV.U32 R6, RZ, RZ, R0 ;  /* 0x000000ffff069224 */ /* 0x000fe200078e0000 */
[----:B------:R0:W-:Y:S04]  /*93a0*/  @!P1 STG.E.64 [R2.64], RZ ;  /* 0x000000ff02009986 */ /* 0x0001e8000c101b0e */
[----:B------:R-:W-:-:S13]  /*93b0*/  ISETP.GE.AND P0, PT, R6, UR6, PT ;  /* 0x0000000606007c0c */ /* 0x000fda000bf06270 */
[----:B------:R-:W-:Y:S05]  /*93c0*/  @P0 BRA `(.L_x_4950) ;  /* 0x000000b000000947 */ /* 0x000fea0003800000 */
[----:B0-----:R-:W-:Y:S02]  /*93d0*/  IMAD.U32 R3, RZ, RZ, UR17 ;  /* 0x00000011ff037e24 */ /* 0x001fe4000f8e00ff */
[----:B------:R-:W-:Y:S02]  /*93e0*/  IMAD.MOV.U32 R5, RZ, RZ, 0x8 ;  /* 0x00000008ff057424 */ /* 0x000fe400078e00ff */
[----:B------:R-:W-:Y:S01]  /*93f0*/  IMAD R2, R3, 0x200, R6 ;  /* 0x0000020003027824 */ /* 0x000fe200078e0206 */
[----:B------:R-:W-:-:S04]  /*9400*/  IADD3 R6, R6, 0x80, RZ ;  /* 0x0000008006067810 */ /* 0x000fc80007ffe0ff */
[----:B------:R-:W-:-:S13]  /*9410*/  ISETP.GE.AND P0, PT, R6, UR6, PT ;  /* 0x0000000606007c0c */ /* 0x000fda000bf06270 */
[----:B------:R-:W-:Y:S01]  /*9420*/  @!P0 IMAD R4, R3, 0x200, R6 ;  /* 0x0000020003048824 */ /* 0x000fe200078e0206 */
[----:B------:R-:W-:Y:S01]  /*9430*/  @!P0 IADD3 R6, R6, 0x80, RZ ;  /* 0x0000008006068810 */ /* 0x000fe20007ffe0ff */
[----:B------:R-:W-:-:S04]  /*9440*/  IMAD.WIDE.U32 R2, R2, R5, c[0x0][0x1c0] ;  /* 0x0000700002027625 */ /* 0x000fc800078e0005 */
[----:B------:R-:W-:Y:S01]  /*9450*/  @!P0 IMAD.WIDE.U32 R4, R4, R5, c[0x0][0x1c0] ;  /* 0x0000700004048625 */ /* 0x000fe200078e0005 */
[----:B------:R0:W-:Y:S04]  /*9460*/  STG.E.64 [R2.64], RZ ;  /* 0x000000ff02007986 */ /* 0x0001e8000c101b0e */
[----:B------:R0:W-:Y:S02]  /*9470*/  @!P0 STG.E.64 [R4.64], RZ ;  /* 0x000000ff04008986 */ /* 0x0001e4000c101b0e */
.L_x_4950:
[----:B0-----:R-:W-:Y:S05]  /*9480*/  BSYNC B0 ;  /* 0x0000000000007941 */ /* 0x001fea0003800000 */
.L_x_4949:
[----:B------:R-:W-:-:S13]  /*9490*/  ISETP.GE.AND P0, PT, R6, UR6, PT ;  /* 0x0000000606007c0c */ /* 0x000fda000bf06270 */
[----:B------:R-:W-:Y:S05]  /*94a0*/  @P0 EXIT ;  /* 0x000000000000094d */ /* 0x000fea0003800000 */
[----:B------:R-:W-:Y:S02]  /*94b0*/  IMAD.U32 R5, RZ, RZ, UR17 ;  /* 0x00000011ff057e24 */ /* 0x000fe4000f8e00ff */
[----:B------:R-:W-:Y:S02]  /*94c0*/  IMAD.MOV.U32 R3, RZ, RZ, 0x8 ;  /* 0x00000008ff037424 */ /* 0x000fe400078e00ff */
[----:B------:R-:W-:-:S04]  /*94d0*/  IMAD R2, R5, 0x200, R6 ;  /* 0x0000020005027824 */ /* 0x000fc800078e0206 */
[----:B------:R-:W-:-:S05]  /*94e0*/  IMAD.WIDE.U32 R2, R2, R3, c[0x0][0x1c0] ;  /* 0x0000700002027625 */ /* 0x000fca00078e0003 */
[----:B------:R-:W-:Y:S01]  /*94f0*/  STG.E.64 [R2.64], RZ ;  /* 0x000000ff02007986 */ /* 0x000fe2000c101b0e */
[----:B------:R-:W-:Y:S05]  /*9500*/  EXIT ;  /* 0x000000000000794d */ /* 0x000fea0003800000 */
.L_x_4951:
        /* <DEDUP_REMOVED lines=15> */
.L_x_16273:


//--------------------- .text._ZN2at6native29vectorized_elementwise_kernelILi2EZZNS0_73_GLOBAL__N__c8866d80_35_SparseBinaryOpIntersectionKernel_cu_1520ed90_315342_sparse_binary_op_intersection_kernel_implINS2_18CUDAKernelLauncherENS2_36CUDAValueSelectionIntersectionKernelINS2_9LhsProjOpEEElLl0EEEvRNS_6TensorERKS8_SB_RKSt6vectorIlSaIlEERKSt8optionalIS8_ESK_bbENKUlvE3_clEvEUllE_St5arrayIPcLm2EEEEviT0_T1_ --------------------------
	.section	.text._ZN2at6native29vectorized_elementwise_kernelILi2EZZNS0_73_GLOBAL__N__c8866d80_35_SparseBinaryOpIntersectionKernel_cu_1520ed90_315342_sparse_binary_op_intersection_kernel_implINS2_18CUDAKernelLauncherENS2_36CUDAValueSelectionIntersectionKernelINS2_9LhsProjOpEEElLl0EEEvRNS_6TensorERKS8_SB_RKSt6vectorIlSaIlEERKSt8optionalIS8_ESK_bbENKUlvE3_clEvEUllE_St5arrayIPcLm2EEEEviT0_T1_,"ax",@progbits
	.sectioninfo	@"SHI_REGISTERS=48"
	.align	128
        .global         _ZN2at6native29vectorized_elementwise_kernelILi2EZZNS0_73_GLOBAL__N__c8866d80_35_SparseBinaryOpIntersectionKernel_cu_1520ed90_315342_sparse_binary_op_intersection_kernel_implINS2_18CUDAKernelLauncherENS2_36CUDAValueSelectionIntersectionKernelINS2_9LhsProjOpEEElLl0EEEvRNS_6TensorERKS8_SB_RKSt6vectorIlSaIlEERKSt8optionalIS8_ESK_bbENKUlvE3_clEvEUllE_St5arrayIPcLm2EEEEviT0_T1_
        .type           _ZN2at6native29vectorized_elementwise_kernelILi2EZZNS0_73_GLOBAL__N__c8866d80_35_SparseBinaryOpIntersectionKernel_cu_1520ed90_315342_sparse_binary_op_intersection_kernel_implINS2_18CUDAKernelLauncherENS2_36CUDAValueSelectionIntersectionKernelINS2_9LhsProjOpEEElLl0EEEvRNS_6TensorERKS8_SB_RKSt6vectorIlSaIlEERKSt8optionalIS8_ESK_bbENKUlvE3_clEvEUllE_St5arrayIPcLm2EEEEviT0_T1_,@function
        .size           _ZN2at6native29vectorized_elementwise_kernelILi2EZZNS0_73_GLOBAL__N__c8866d80_35_SparseBinaryOpIntersectionKernel_cu_1520ed90_315342_sparse_binary_op_intersection_kernel_implINS2_18CUDAKernelLauncherENS2_36CUDAValueSelectionIntersectionKernelINS2_9LhsProjOpEEElLl0EEEvRNS_6TensorERKS8_SB_RKSt6vectorIlSaIlEERKSt8optionalIS8_ESK_bbENKUlvE3_clEvEUllE_St5arrayIPcLm2EEEEviT0_T1_,(.L_x_16274 - _ZN2at6native29vectorized_elementwise_kernelILi2EZZNS0_73_GLOBAL__N__c8866d80_35_SparseBinaryOpIntersectionKernel_cu_1520ed90_315342_sparse_binary_op_intersection_kernel_implINS2_18CUDAKernelLauncherENS2_36CUDAValueSelectionIntersectionKernelINS2_9LhsProjOpEEElLl0EEEvRNS_6TensorERKS8_SB_RKSt6vectorIlSaIlEERKSt8optionalIS8_ESK_bbENKUlvE3_clEvEUllE_St5arrayIPcLm2EEEEviT0_T1_)
        .other          _ZN2at6native29vectorized_elementwise_kernelILi2EZZNS0_73_GLOBAL__N__c8866d80_35_SparseBinaryOpIntersectionKernel_cu_1520ed90_315342_sparse_binary_op_intersection_kernel_implINS2_18CUDAKernelLauncherENS2_36CUDAValueSelectionIntersectionKernelINS2_9LhsProjOpEEElLl0EEEvRNS_6TensorERKS8_SB_RKSt6vectorIlSaIlEERKSt8optionalIS8_ESK_bbENKUlvE3_clEvEUllE_St5arrayIPcLm2EEEEviT0_T1_,@"STO_CUDA_ENTRY STV_DEFAULT"
_ZN2at6native29vectorized_elementwise_kernelILi2EZZNS0_73_GLOBAL__N__c8866d80_35_SparseBinaryOpIntersectionKernel_cu_1520ed90_315342_sparse_binary_op_intersection_kernel_implINS2_18CUDAKernelLauncherENS2_36CUDAValueSelectionIntersectionKernelINS2_9LhsProjOpEEElLl0EEEvRNS_6TensorERKS8_SB_RKSt6vectorIlSaIlEERKSt8optionalIS8_ESK_bbENKUlvE3_clEvEUllE_St5arrayIPcLm2EEEEviT0_T1_:
.text._ZN2at6native29vectorized_elementwise_kernelILi2EZZNS0_73_GLOBAL__N__c8866d80_35_SparseBinaryOpIntersectionKernel_cu_1520ed90_315342_sparse_binary_op_intersection_kernel_implINS2_18CUDAKernelLauncherENS2_36CUDAValueSelectionIntersectionKernelINS2_9LhsProjOpEEElLl0EEEvRNS_6TensorERKS8_SB_RKSt6vectorIlSaIlEERKSt8optionalIS8_ESK_bbENKUlvE3_clEvEUllE_St5arrayIPcLm2EEEEviT0_T1_:
[----:B------:R-:W-:Y:S02]  /*0000*/  IMAD.MOV.U32 R1, RZ, RZ, c[0x0][0x28] ;  /* 0x00000a00ff017624 */ /* 0x000fe400078e00ff */
[----:B------:R-:W0:Y:S01]  /*0010*/  S2UR UR6, SR_CTAID.X ;  /* 0x00000000000679c3 */ /* 0x000e220000002500 */
[----:B------:R-:W-:Y:S02]  /*0020*/  ULDC UR7, c[0x0][0x160] ;  /* 0x0000580000077ab9 */ /* 0x000fe40000000800 */
[----:B------:R-:W-:Y:S02]  /*0030*/  ULDC.64 UR12, c[0x0][0x118] ;  /* 0x00004600000c7ab9 */ /* 0x000fe40000000a00 */
[----:B0-----:R-:W-:-:S04]  /*0040*/  USHF.L.U32 UR6, UR6, 0xa, URZ ;  /* 0x0000000a06067899 */ /* 0x001fc8000800063f */
[----:B------:R-:W-:-:S04]  /*0050*/  UIADD3 UR7, -UR6, UR7, URZ ;  /* 0x0000000706077290 */ /* 0x000fc8000fffe13f */
[----:B------:R-:W-:-:S06]  /*0060*/  UISETP.GE.U32.AND UP0, UPT, UR7, 0x400, UPT ;  /* 0x000004000700788c */ /* 0x000fcc000bf06070 */
[----:B------:R-:W-:-:S13]  /*0070*/  PLOP3.LUT P0, PT, PT, PT, UP0, 0x80, 0x0 ;  /* 0x000000000000781c */ /* 0x000fda0003f0f008 */
[----:B------:R-:W-:Y:S05]  /*0080*/  @!P0 BRA `(.L_x_4952) ;  /* 0x00010a4000008947 */ /* 0x000fea0003800000 */
[----:B------:R-:W0:Y:S01]  /*0090*/  S2R R0, SR_TID.X ;  /* 0x0000000000007919 */ /* 0x000e220000002100 */
[----:B------:R-:W-:Y:S02]  /*00a0*/  UMOV UR11, 0x8 ;  /* 0x00000008000b7882 */ /* 0x000fe40000000000 */
[----:B------:R-:W-:Y:S02]  /*00b0*/  ULDC.64 UR4, c[0x0][0x1c8] ;  /* 0x0000720000047ab9 */ /* 0x000fe40000000a00 */
[----:B------:R-:W-:-:S06]  /*00c0*/  UIMAD.WIDE UR4, UR6, UR11, UR4 ;  /* 0x0000000b060472a5 */ /* 0x000fcc000f8e0204 */
[----:B------:R-:W-:Y:S02]  /*00d0*/  IMAD.U32 R4, RZ, RZ, UR4 ;  /* 0x00000004ff047e24 */ /* 0x000fe4000f8e00ff */
[----:B------:R-:W-:-:S04]  /*00e0*/  IMAD.U32 R5, RZ, RZ, UR5 ;  /* 0x00000005ff057e24 */ /* 0x000fc8000f8e00ff */
[----:B0-----:R-:W-:-:S05]  /*00f0*/  IMAD.WIDE.U32 R4, R0, 0x10, R4 ;  /* 0x0000001000047825 */ /* 0x001fca00078e0004 */
[----:B------:R-:W2:Y:S04]  /*0100*/  LDG.E.128 R20, [R4.64] ;  /* 0x0000000c04147981 */ /* 0x000ea8000c1e1d00 */
[----:B------:R0:W5:Y:S04]  /*0110*/  LDG.E.128 R16, [R4.64+0x800] ;  /* 0x0008000c04107981 */ /* 0x000168000c1e1d00 */
[----:B------:R0:W5:Y:S04]  /*0120*/  LDG.E.128 R12, [R4.64+0x1000] ;  /* 0x0010000c040c7981 */ /* 0x000168000c1e1d00 */
[----:B------:R0:W5:Y:S01]  /*0130*/  LDG.E.128 R8, [R4.64+0x1800] ;  /* 0x0018000c04087981 */ /* 0x000162000c1e1d00 */
[----:B------:R-:W-:Y:S01]  /*0140*/  ISETP.NE.U32.AND P0, PT, RZ, c[0x0][0x168], PT ;  /* 0x00005a00ff007a0c */ /* 0x000fe20003f05070 */
[----:B------:R-:W-:-:S02]  /*0150*/  IMAD.MOV.U32 R2, RZ, RZ, c[0x0][0x198] ;  /* 0x00006600ff027624 */ /* 0x000fc400078e00ff */
[----:B------:R-:W-:Y:S01]  /*0160*/  IMAD.MOV.U32 R3, RZ, RZ, c[0x0][0x19c] ;  /* 0x00006700ff037624 */ /* 0x000fe200078e00ff */
[----:B------:R-:W-:Y:S02]  /*0170*/  ISETP.NE.AND.EX P0, PT, RZ, c[0x0][0x16c], PT, P0 ;  /* 0x00005b00ff007a0c */ /* 0x000fe40003f05300 */
[C---:B--2---:R-:W-:Y:S01]  /*0180*/  SHF.L.U64.HI R25, R20.reuse, 0x3, R21 ;  /* 0x0000000314197819 */ /* 0x044fe20000010215 */
[----:B------:R-:W-:-:S10]  /*0190*/  IMAD.SHL.U32 R24, R20, 0x8, RZ ;  /* 0x0000000814187824 */ /* 0x000fd400078e00ff */
[----:B------:R-:W-:Y:S05]  /*01a0*/  @!P0 BRA `(.L_x_4953) ;  /* 0x00002f6000008947 */ /* 0x000fea0003800000 */
[----:B0-----:R-:W-:Y:S01]  /*01b0*/  LEA R6, P0, R20, c[0x0][0x168], 0x3 ;  /* 0x00005a0014067a11 */ /* 0x001fe200078018ff */
[----:B------:R-:W-:-:S03]  /*01c0*/  ULDC.64 UR8, c[0x0][0x1a0] ;  /* 0x0000680000087ab9 */ /* 0x000fc60000000a00 */
[----:B------:R-:W-:-:S06]  /*01d0*/  LEA.HI.X R7, R20, c[0x0][0x16c], R21, 0x3, P0 ;  /* 0x00005b0014077a11 */ /* 0x000fcc00000f1c15 */
[----:B------:R-:W5:Y:S01]  /*01e0*/  LDG.E.64 R6, [R6.64] ;  /* 0x0000000c06067981 */ /* 0x000f62000c1e1b00 */
[----:B------:R-:W-:Y:S01]  /*01f0*/  UIMAD.WIDE.U32 UR4, UR11, UR8, URZ ;  /* 0x000000080b0472a5 */ /* 0x000fe2000f8e003f */
[----:B------:R-:W-:Y:S01]  /*0200*/  LEA R4, P1, R20, c[0x0][0x1a8], 0x3 ;  /* 0x00006a0014047a11 */ /* 0x000fe200078218ff */
[----:B------:R-:W-:Y:S01]  /*0210*/  UIMAD UR7, UR11, UR9, URZ ;  /* 0x000000090b0772a4 */ /* 0x000fe2000f8e023f */
[----:B------:R-:W-:Y:S02]  /*0220*/  IMAD.SHL.U32 R27, R22, 0x8, RZ ;  /* 0x00000008161b7824 */ /* 0x000fe400078e00ff */
[----:B------:R-:W-:Y:S01]  /*0230*/  LEA.HI.X R5, R20, c[0x0][0x1ac], R21, 0x3, P1 ;  /* 0x00006b0014057a11 */ /* 0x000fe200008f1c15 */
[----:B------:R-:W-:Y:S01]  /*0240*/  UIADD3 UR5, UR5, UR7, URZ ;  /* 0x0000000705057290 */ /* 0x000fe2000fffe03f */
[----:B------:R-:W-:Y:S02]  /*0250*/  ISETP.LT.U32.AND P0, PT, RZ, UR4, PT ;  /* 0x00000004ff007c0c */ /* 0x000fe4000bf01070 */
[----:B------:R-:W-:Y:S01]  /*0260*/  SHF.L.U64.HI R21, R22, 0x3, R23 ;  /* 0x0000000316157819 */ /* 0x000fe20000010217 */
[----:B------:R-:W-:Y:S01]  /*0270*/  USHF.R.S64 UR4, UR4, 0x3, UR5 ;  /* 0x0000000304047899 */ /* 0x000fe20008001005 */
[----:B------:R-:W-:Y:S01]  /*0280*/  IADD3 R20, P2, R27, c[0x0][0x1a8], RZ ;  /* 0x00006a001b147a10 */ /* 0x000fe20007f5e0ff */
[----:B------:R-:W-:Y:S01]  /*0290*/  IMAD.U32 R26, RZ, RZ, UR5 ;  /* 0x00000005ff1a7e24 */ /* 0x000fe2000f8e00ff */
[----:B------:R-:W-:-:S03]  /*02a0*/  USHF.R.S32.HI UR5, URZ, 0x3, UR5 ;  /* 0x000000033f057899 */ /* 0x000fc60008011405 */
[----:B------:R-:W-:Y:S01]  /*02b0*/  IMAD.U32 R32, RZ, RZ, UR4 ;  /* 0x00000004ff207e24 */ /* 0x000fe2000f8e00ff */
[----:B------:R-:W-:Y:S02]  /*02c0*/  ISETP.GT.AND.EX P0, PT, R26, RZ, PT, P0 ;  /* 0x000000ff1a00720c */ /* 0x000fe40003f04300 */
[----:B------:R-:W-:Y:S01]  /*02d0*/  IADD3 R26, P1, R27, c[0x0][0x1b0], RZ ;  /* 0x00006c001b1a7a10 */ /* 0x000fe20007f3e0ff */
[----:B------:R-:W-:-:S03]  /*02e0*/  IMAD.U32 R33, RZ, RZ, UR5 ;  /* 0x00000005ff217e24 */ /* 0x000fc6000f8e00ff */
[C---:B------:R-:W-:Y:S02]  /*02f0*/  IADD3.X R27, R21.reuse, c[0x0][0x1b4], RZ, P1, !PT ;  /* 0x00006d00151b7a10 */ /* 0x040fe40000ffe4ff */
[----:B------:R-:W-:-:S05]  /*0300*/  IADD3.X R21, R21, c[0x0][0x1ac], RZ, P2, !PT ;  /* 0x00006b0015157a10 */ /* 0x000fca00017fe4ff */
[----:B------:R-:W-:Y:S05]  /*0310*/  @P0 BRA `(.L_x_4954) ;  /* 0x0000037000000947 */ /* 0x000fea0003800000 */
[----:B-----5:R-:W-:Y:S01]  /*0320*/  IMAD.SHL.U32 R6, R16, 0x8, RZ ;  /* 0x0000000810067824 */ /* 0x020fe200078e00ff */
[----:B------:R-:W-:Y:S01]  /*0330*/  IADD3 R24, P0, R24, c[0x0][0x1b0], RZ ;  /* 0x00006c0018187a10 */ /* 0x000fe20007f1e0ff */
[----:B------:R0:W-:Y:S01]  /*0340*/  STG.E.64 [R4.64], RZ ;  /* 0x000000ff04007986 */ /* 0x0001e2000c101b0c */
[----:B------:R-:W-:Y:S01]  /*0350*/  SHF.L.U64.HI R7, R16, 0x3, R17 ;  /* 0x0000000310077819 */ /* 0x000fe20000010211 */
[----:B------:R-:W-:Y:S01]  /*0360*/  IMAD.SHL.U32 R16, R18, 0x8, RZ ;  /* 0x0000000812107824 */ /* 0x000fe200078e00ff */
[----:B------:R-:W-:Y:S01]  /*0370*/  IADD3.X R25, R25, c[0x0][0x1b4], RZ, P0, !PT ;  /* 0x00006d0019197a10 */ /* 0x000fe200007fe4ff */
[----:B------:R-:W-:Y:S01]  /*0380*/  IMAD.SHL.U32 R3, R10, 0x8, RZ ;  /* 0x000000080a037824 */ /* 0x000fe200078e00ff */
[----:B------:R-:W-:Y:S01]  /*0390*/  SHF.L.U64.HI R23, R18, 0x3, R19 ;  /* 0x0000000312177819 */ /* 0x000fe20000010213 */
[----:B------:R-:W-:Y:S01]  /*03a0*/  IMAD.SHL.U32 R18, R8, 0x8, RZ ;  /* 0x0000000808127824 */ /* 0x000fe200078e00ff */
[C---:B------:R-:W-:Y:S01]  /*03b0*/  SHF.L.U64.HI R17, R12.reuse, 0x3, R13 ;  /* 0x000000030c117819 */ /* 0x040fe2000001020d */
[----:B------:R-:W-:Y:S01]  /*03c0*/  IMAD.SHL.U32 R13, R12, 0x8, RZ ;  /* 0x000000080c0d7824 */ /* 0x000fe200078e00ff */
[----:B------:R-:W-:Y:S01]  /*03d0*/  SHF.L.U64.HI R2, R8, 0x3, R9 ;  /* 0x0000000308027819 */ /* 0x000fe20000010209 */
[----:B------:R-:W-:Y:S01]  /*03e0*/  STG.E.64 [R24.64], RZ ;  /* 0x000000ff18007986 */ /* 0x000fe2000c101b0c */
[----:B0-----:R-:W-:-:S02]  /*03f0*/  IADD3 R4, P0, R6, c[0x0][0x1a8], RZ ;  /* 0x00006a0006047a10 */ /* 0x001fc40007f1e0ff */
[----:B------:R-:W-:Y:S01]  /*0400*/  IADD3 R6, P1, R6, c[0x0][0x1b0], RZ ;  /* 0x00006c0006067a10 */ /* 0x000fe20007f3e0ff */
[----:B------:R-:W-:Y:S01]  /*0410*/  STG.E.64 [R20.64], RZ ;  /* 0x000000ff14007986 */ /* 0x000fe2000c101b0c */
[C---:B------:R-:W-:Y:S02]  /*0420*/  IADD3.X R5, R7.reuse, c[0x0][0x1ac], RZ, P0, !PT ;  /* 0x00006b0007057a10 */ /* 0x040fe400007fe4ff */
[----:B------:R-:W-:Y:S01]  /*0430*/  IADD3 R8, P0, R16, c[0x0][0x1a8], RZ ;  /* 0x00006a0010087a10 */ /* 0x000fe20007f1e0ff */
[----:B------:R-:W-:Y:S01]  /*0440*/  STG.E.64 [R26.64], RZ ;  /* 0x000000ff1a007986 */ /* 0x000fe2000c101b0c */
[----:B------:R-:W-:Y:S02]  /*0450*/  SHF.L.U64.HI R28, R10, 0x3, R11 ;  /* 0x000000030a1c7819 */ /* 0x000fe4000001020b */
[----:B------:R-:W-:Y:S01]  /*0460*/  IADD3.X R7, R7, c[0x0][0x1b4], RZ, P1, !PT ;  /* 0x00006d0007077a10 */ /* 0x000fe20000ffe4ff */
[----:B------:R0:W-:Y:S01]  /*0470*/  STG.E.64 [R4.64], RZ ;  /* 0x000000ff04007986 */ /* 0x0001e2000c101b0c */
[----:B------:R-:W-:-:S02]  /*0480*/  IADD3 R10, P1, R16, c[0x0][0x1b0], RZ ;  /* 0x00006c00100a7a10 */ /* 0x000fc40007f3e0ff */
[----:B------:R-:W-:Y:S01]  /*0490*/  IADD3.X R9, R23, c[0x0][0x1ac], RZ, P0, !PT ;  /* 0x00006b0017097a10 */ /* 0x000fe200007fe4ff */
[----:B------:R1:W-:Y:S01]  /*04a0*/  STG.E.64 [R6.64], RZ ;  /* 0x000000ff06007986 */ /* 0x0003e2000c101b0c */
[C---:B------:R-:W-:Y:S02]  /*04b0*/  SHF.L.U32 R19, R14.reuse, 0x3, RZ ;  /* 0x000000030e137819 */ /* 0x040fe400000006ff */
[C---:B------:R-:W-:Y:S01]  /*04c0*/  IADD3 R12, P0, R13.reuse, c[0x0][0x1a8], RZ ;  /* 0x00006a000d0c7a10 */ /* 0x040fe20007f1e0ff */
[----:B------:R2:W-:Y:S01]  /*04d0*/  STG.E.64 [R8.64], RZ ;  /* 0x000000ff08007986 */ /* 0x0005e2000c101b0c */
[----:B------:R-:W-:Y:S02]  /*04e0*/  SHF.L.U64.HI R22, R14, 0x3, R15 ;  /* 0x000000030e167819 */ /* 0x000fe4000001020f */
[----:B------:R-:W-:Y:S02]  /*04f0*/  IADD3 R14, P2, R13, c[0x0][0x1b0], RZ ;  /* 0x00006c000d0e7a10 */ /* 0x000fe40007f5e0ff */
[----:B------:R-:W-:-:S02]  /*0500*/  IADD3.X R11, R23, c[0x0][0x1b4], RZ, P1, !PT ;  /* 0x00006d00170b7a10 */ /* 0x000fc40000ffe4ff */
[----:B------:R-:W-:Y:S02]  /*0510*/  IADD3 R16, P1, R19, c[0x0][0x1a8], RZ ;  /* 0x00006a0013107a10 */ /* 0x000fe40007f3e0ff */
[----:B------:R-:W-:Y:S01]  /*0520*/  IADD3.X R13, R17, c[0x0][0x1ac], RZ, P0, !PT ;  /* 0x00006b00110d7a10 */ /* 0x000fe200007fe4ff */
[----:B------:R3:W-:Y:S01]  /*0530*/  STG.E.64 [R10.64], RZ ;  /* 0x000000ff0a007986 */ /* 0x0007e2000c101b0c */
[----:B0-----:R-:W-:Y:S02]  /*0540*/  IADD3 R4, P0, R19, c[0x0][0x1b0], RZ ;  /* 0x00006c0013047a10 */ /* 0x001fe40007f1e0ff */
[----:B------:R-:W-:Y:S01]  /*0550*/  IADD3.X R15, R17, c[0x0][0x1b4], RZ, P2, !PT ;  /* 0x00006d00110f7a10 */ /* 0x000fe200017fe4ff */
[----:B------:R3:W-:Y:S01]  /*0560*/  STG.E.64 [R12.64], RZ ;  /* 0x000000ff0c007986 */ /* 0x0007e2000c101b0c */
[----:B------:R-:W-:Y:S02]  /*0570*/  IADD3.X R17, R22, c[0x0][0x1ac], RZ, P1, !PT ;  /* 0x00006b0016117a10 */ /* 0x000fe40000ffe4ff */
[----:B-1----:R-:W-:Y:S01]  /*0580*/  IADD3 R6, P1, R18, c[0x0][0x1a8], RZ ;  /* 0x00006a0012067a10 */ /* 0x002fe20007f3e0ff */
[----:B------:R3:W-:Y:S01]  /*0590*/  STG.E.64 [R14.64], RZ ;  /* 0x000000ff0e007986 */ /* 0x0007e2000c101b0c */
[----:B------:R-:W-:-:S02]  /*05a0*/  IADD3.X R5, R22, c[0x0][0x1b4], RZ, P0, !PT ;  /* 0x00006d0016057a10 */ /* 0x000fc400007fe4ff */
[----:B--2---:R-:W-:Y:S01]  /*05b0*/  IADD3 R8, P0, R18, c[0x0][0x1b0], RZ ;  /* 0x00006c0012087a10 */ /* 0x004fe20007f1e0ff */
[----:B------:R3:W-:Y:S01]  /*05c0*/  STG.E.64 [R16.64], RZ ;  /* 0x000000ff10007986 */ /* 0x0007e2000c101b0c */
[C---:B------:R-:W-:Y:S02]  /*05d0*/  IADD3 R18, P2, R3.reuse, c[0x0][0x1a8], RZ ;  /* 0x00006a0003127a10 */ /* 0x040fe40007f5e0ff */
[----:B------:R-:W-:Y:S01]  /*05e0*/  IADD3 R20, P3, R3, c[0x0][0x1b0], RZ ;  /* 0x00006c0003147a10 */ /* 0x000fe20007f7e0ff */
[----:B------:R3:W-:Y:S01]  /*05f0*/  STG.E.64 [R4.64], RZ ;  /* 0x000000ff04007986 */ /* 0x0007e2000c101b0c */
[C---:B------:R-:W-:Y:S02]  /*0600*/  IADD3.X R7, R2.reuse, c[0x0][0x1ac], RZ, P1, !PT ;  /* 0x00006b0002077a10 */ /* 0x040fe40000ffe4ff */
[----:B------:R-:W-:Y:S02]  /*0610*/  IADD3.X R9, R2, c[0x0][0x1b4], RZ, P0, !PT ;  /* 0x00006d0002097a10 */ /* 0x000fe400007fe4ff */
[C---:B------:R-:W-:Y:S01]  /*0620*/  IADD3.X R19, R28.reuse, c[0x0][0x1ac], RZ, P2, !PT ;  /* 0x00006b001c137a10 */ /* 0x040fe200017fe4ff */
[----:B------:R3:W-:Y:S01]  /*0630*/  STG.E.64 [R6.64], RZ ;  /* 0x000000ff06007986 */ /* 0x0007e2000c101b0c */
[----:B------:R-:W-:-:S03]  /*0640*/  IADD3.X R21, R28, c[0x0][0x1b4], RZ, P3, !PT ;  /* 0x00006d001c157a10 */ /* 0x000fc60001ffe4ff */
[----:B------:R3:W-:Y:S04]  /*0650*/  STG.E.64 [R8.64], RZ ;  /* 0x000000ff08007986 */ /* 0x0007e8000c101b0c */
[----:B------:R3:W-:Y:S04]  /*0660*/  STG.E.64 [R18.64], RZ ;  /* 0x000000ff12007986 */ /* 0x0007e8000c101b0c */
[----:B------:R3:W-:Y:S01]  /*0670*/  STG.E.64 [R20.64], RZ ;  /* 0x000000ff14007986 */ /* 0x0007e2000c101b0c */
[----:B------:R-:W-:Y:S05]  /*0680*/  BRA `(.L_x_4955) ;  /* 0x000103a000007947 */ /* 0x000fea0003800000 */
.L_x_4954:
[----:B------:R-:W-:Y:S01]  /*0690*/  BSSY B0, `(.L_x_4956) ;  /* 0x0000021000007945 */ /* 0x000fe20003800000 */
[----:B------:R-:W-:-:S02]  /*06a0*/  IMAD.MOV.U32 R31, RZ, RZ, R32 ;  /* 0x000000ffff1f7224 */ /* 0x000fc400078e0020 */
[----:B------:R-:W-:Y:S02]  /*06b0*/  IMAD.MOV.U32 R30, RZ, RZ, R33 ;  /* 0x000000ffff1e7224 */ /* 0x000fe400078e0021 */
[----:B------:R-:W-:Y:S02]  /*06c0*/  IMAD.MOV.U32 R37, RZ, RZ, c[0x0][0x198] ;  /* 0x00006600ff257624 */ /* 0x000fe400078e00ff */
[----:B------:R-:W-:Y:S02]  /*06d0*/  IMAD.MOV.U32 R36, RZ, RZ, c[0x0][0x19c] ;  /* 0x00006700ff247624 */ /* 0x000fe400078e00ff */
[----:B------:R-:W-:Y:S02]  /*06e0*/  IMAD.MOV.U32 R35, RZ, RZ, c[0x0][0x198] ;  /* 0x00006600ff237624 */ /* 0x000fe400078e00ff */
[----:B------:R-:W-:Y:S02]  /*06f0*/  IMAD.MOV.U32 R34, RZ, RZ, c[0x0][0x19c] ;  /* 0x00006700ff227624 */ /* 0x000fe400078e00ff */
.L_x_4957:
[--C-:B------:R-:W-:Y:S02]  /*0700*/  SHF.R.U64 R38, R31, 0x1, R30.reuse ;  /* 0x000000011f267819 */ /* 0x100fe4000000121e */
[----:B------:R-:W-:-:S02]  /*0710*/  SHF.R.U32.HI R39, RZ, 0x1, R30 ;  /* 0x00000001ff277819 */ /* 0x000fc4000001161e */
[----:B------:R-:W-:Y:S01]  /*0720*/  LOP3.LUT R28, RZ, R38, RZ, 0x33, !PT ;  /* 0x00000026ff1c7212 */ /* 0x000fe200078e33ff */
[C---:B------:R-:W-:Y:S01]  /*0730*/  IMAD.SHL.U32 R40, R38.reuse, 0x8, RZ ;  /* 0x0000000826287824 */ /* 0x040fe200078e00ff */
[----:B------:R-:W-:Y:S02]  /*0740*/  SHF.L.U64.HI R41, R38, 0x3, R39 ;  /* 0x0000000326297819 */ /* 0x000fe40000010227 */
[----:B------:R-:W-:Y:S02]  /*0750*/  IADD3 R43, P1, R31, R28, RZ ;  /* 0x0000001c1f2b7210 */ /* 0x000fe40007f3e0ff */
[----:B------:R-:W-:Y:S02]  /*0760*/  IADD3 R28, P0, R37, R40, RZ ;  /* 0x00000028251c7210 */ /* 0x000fe40007f1e0ff */
[----:B------:R-:W-:-:S03]  /*0770*/  LOP3.LUT R31, RZ, R39, RZ, 0x33, !PT ;  /* 0x00000027ff1f7212 */ /* 0x000fc600078e33ff */
[----:B------:R-:W-:Y:S02]  /*0780*/  IMAD.X R29, R36, 0x1, R41, P0 ;  /* 0x00000001241d7824 */ /* 0x000fe400000e0629 */
[----:B------:R-:W-:-:S03]  /*0790*/  IMAD.X R42, R30, 0x1, R31, P1 ;  /* 0x000000011e2a7824 */ /* 0x000fc600008e061f */
[----:B------:R-:W2:Y:S01]  /*07a0*/  LDG.E.64 R30, [R28.64] ;  /* 0x0000000c1c1e7981 */ /* 0x000ea2000c1e1b00 */
[----:B------:R-:W-:-:S04]  /*07b0*/  IADD3 R40, P3, P4, R35, 0x8, R40 ;  /* 0x0000000823287810 */ /* 0x000fc80007c7e028 */
[----:B------:R-:W-:Y:S02]  /*07c0*/  IADD3.X R41, R34, RZ, R41, P3, P4 ;  /* 0x000000ff22297210 */ /* 0x000fe40001fe8429 */
[----:B--2--5:R-:W-:-:S04]  /*07d0*/  ISETP.GE.U32.AND P0, PT, R30, R6, PT ;  /* 0x000000061e00720c */ /* 0x024fc80003f06070 */
[----:B------:R-:W-:-:S04]  /*07e0*/  ISETP.GE.AND.EX P0, PT, R31, R7, PT, P0 ;  /* 0x000000071f00720c */ /* 0x000fc80003f06300 */
[----:B------:R-:W-:Y:S02]  /*07f0*/  SEL R31, R43, R38, !P0 ;  /* 0x000000262b1f7207 */ /* 0x000fe40004000000 */
[----:B------:R-:W-:Y:S02]  /*0800*/  SEL R30, R42, R39, !P0 ;  /* 0x000000272a1e7207 */ /* 0x000fe40004000000 */
[----:B------:R-:W-:Y:S02]  /*0810*/  ISETP.GT.U32.AND P1, PT, R31, RZ, PT ;  /* 0x000000ff1f00720c */ /* 0x000fe40003f24070 */
[----:B------:R-:W-:Y:S02]  /*0820*/  IADD3 R38, P2, R28, 0x8, RZ ;  /* 0x000000081c267810 */ /* 0x000fe40007f5e0ff */
[----:B------:R-:W-:Y:S02]  /*0830*/  ISETP.GT.AND.EX P1, PT, R30, RZ, PT, P1 ;  /* 0x000000ff1e00720c */ /* 0x000fe40003f24310 */
[----:B------:R-:W-:Y:S01]  /*0840*/  SEL R35, R40, R35, !P0 ;  /* 0x0000002328237207 */ /* 0x000fe20004000000 */
[----:B------:R-:W-:Y:S01]  /*0850*/  IMAD.X R39, RZ, RZ, R29, P2 ;  /* 0x000000ffff277224 */ /* 0x000fe200010e061d */
[----:B------:R-:W-:-:S02]  /*0860*/  SEL R34, R41, R34, !P0 ;  /* 0x0000002229227207 */ /* 0x000fc40004000000 */
[----:B------:R-:W-:Y:S02]  /*0870*/  SEL R37, R38, R37, !P0 ;  /* 0x0000002526257207 */ /* 0x000fe40004000000 */
[----:B------:R-:W-:-:S05]  /*0880*/  SEL R36, R39, R36, !P0 ;  /* 0x0000002427247207 */ /* 0x000fca0004000000 */
[----:B------:R-:W-:Y:S05]  /*0890*/  @P1 BRA `(.L_x_4957) ;  /* 0xfffffe6000001947 */ /* 0x000fea000383ffff */
[----:B------:R-:W-:Y:S05]  /*08a0*/  BSYNC B0 ;  /* 0x0000000000007941 */ /* 0x000fea0003800000 */
.L_x_4956:
[----:B------:R-:W-:Y:S01]  /*08b0*/  BSSY B0, `(.L_x_4958) ;  /* 0x0000021000007945 */ /* 0x000fe20003800000 */
[----:B------:R-:W-:Y:S01]  /*08c0*/  IMAD.MOV.U32 R45, RZ, RZ, R32 ;  /* 0x000000ffff2d7224 */ /* 0x000fe200078e0020 */
[----:B------:R-:W-:Y:S01]  /*08d0*/  MOV R42, R33 ;  /* 0x00000021002a7202 */ /* 0x000fe20000000f00 */
[----:B------:R-:W-:Y:S02]  /*08e0*/  IMAD.MOV.U32 R36, RZ, RZ, c[0x0][0x198] ;  /* 0x00006600ff247624 */ /* 0x000fe400078e00ff */
[----:B------:R-:W-:Y:S02]  /*08f0*/  IMAD.MOV.U32 R37, RZ, RZ, c[0x0][0x19c] ;  /* 0x00006700ff257624 */ /* 0x000fe400078e00ff */
[----:B------:R-:W-:Y:S02]  /*0900*/  IMAD.MOV.U32 R38, RZ, RZ, c[0x0][0x198] ;  /* 0x00006600ff267624 */ /* 0x000fe400078e00ff */
[----:B------:R-:W-:Y:S02]  /*0910*/  IMAD.MOV.U32 R39, RZ, RZ, c[0x0][0x19c] ;  /* 0x00006700ff277624 */ /* 0x000fe400078e00ff */
.L_x_4959:
[--C-:B------:R-:W-:Y:S02]  /*0920*/  SHF.R.U64 R40, R45, 0x1, R42.reuse ;  /* 0x000000012d287819 */ /* 0x100fe4000000122a */
[----:B------:R-:W-:-:S02]  /*0930*/  SHF.R.U32.HI R41, RZ, 0x1, R42 ;  /* 0x00000001ff297819 */ /* 0x000fc4000001162a */
[----:B------:R-:W-:Y:S01]  /*0940*/  LOP3.LUT R28, RZ, R40, RZ, 0x33, !PT ;  /* 0x00000028ff1c7212 */ /* 0x000fe200078e33ff */
[C---:B------:R-:W-:Y:S01]  /*0950*/  IMAD.SHL.U32 R43, R40.reuse, 0x8, RZ ;  /* 0x00000008282b7824 */ /* 0x040fe200078e00ff */
[----:B------:R-:W-:Y:S02]  /*0960*/  LOP3.LUT R29, RZ, R41, RZ, 0x33, !PT ;  /* 0x00000029ff1d7212 */ /* 0x000fe400078e33ff */
[----:B------:R-:W-:Y:S02]  /*0970*/  IADD3 R45, P0, R45, R28, RZ ;  /* 0x0000001c2d2d7210 */ /* 0x000fe40007f1e0ff */
[----:B------:R-:W-:-:S03]  /*0980*/  SHF.L.U64.HI R44, R40, 0x3, R41 ;  /* 0x00000003282c7819 */ /* 0x000fc60000010229 */
[----:B------:R-:W-:Y:S01]  /*0990*/  IMAD.X R42, R42, 0x1, R29, P0 ;  /* 0x000000012a2a7824 */ /* 0x000fe200000e061d */
[----:B------:R-:W-:-:S05]  /*09a0*/  IADD3 R28, P0, R36, R43, RZ ;  /* 0x0000002b241c7210 */ /* 0x000fca0007f1e0ff */
[----:B------:R-:W-:-:S05]  /*09b0*/  IMAD.X R29, R37, 0x1, R44, P0 ;  /* 0x00000001251d7824 */ /* 0x000fca00000e062c */
[----:B------:R-:W2:Y:S01]  /*09c0*/  LDG.E.64 R30, [R28.64] ;  /* 0x0000000c1c1e7981 */ /* 0x000ea2000c1e1b00 */
[----:B------:R-:W-:-:S04]  /*09d0*/  IADD3 R43, P3, P4, R38, 0x8, R43 ;  /* 0x00000008262b7810 */ /* 0x000fc80007c7e02b */
[----:B------:R-:W-:Y:S02]  /*09e0*/  IADD3.X R44, R39, RZ, R44, P3, P4 ;  /* 0x000000ff272c7210 */ /* 0x000fe40001fe842c */
[----:B--2---:R-:W-:-:S04]  /*09f0*/  ISETP.GE.U32.AND P0, PT, R6, R30, PT ;  /* 0x0000001e0600720c */ /* 0x004fc80003f06070 */
[----:B------:R-:W-:Y:S02]  /*0a00*/  ISETP.GE.AND.EX P0, PT, R7, R31, PT, P0 ;  /* 0x0000001f0700720c */ /* 0x000fe40003f06300 */
[----:B------:R-:W-:Y:S02]  /*0a10*/  IADD3 R31, P2, R28, 0x8, RZ ;  /* 0x000000081c1f7810 */ /* 0x000fe40007f5e0ff */
[----:B------:R-:W-:Y:S02]  /*0a20*/  SEL R45, R40, R45, !P0 ;  /* 0x0000002d282d7207 */ /* 0x000fe40004000000 */
[----:B------:R-:W-:Y:S01]  /*0a30*/  SEL R42, R41, R42, !P0 ;  /* 0x0000002a292a7207 */ /* 0x000fe20004000000 */
[----:B------:R-:W-:Y:S01]  /*0a40*/  IMAD.X R28, RZ, RZ, R29, P2 ;  /* 0x000000ffff1c7224 */ /* 0x000fe200010e061d */
[----:B------:R-:W-:Y:S02]  /*0a50*/  ISETP.GT.U32.AND P1, PT, R45, RZ, PT ;  /* 0x000000ff2d00720c */ /* 0x000fe40003f24070 */
[----:B------:R-:W-:-:S02]  /*0a60*/  SEL R38, R38, R43, !P0 ;  /* 0x0000002b26267207 */ /* 0x000fc40004000000 */
[----:B------:R-:W-:Y:S02]  /*0a70*/  ISETP.GT.AND.EX P1, PT, R42, RZ, PT, P1 ;  /* 0x000000ff2a00720c */ /* 0x000fe40003f24310 */
[----:B------:R-:W-:Y:S02]  /*0a80*/  SEL R39, R39, R44, !P0 ;  /* 0x0000002c27277207 */ /* 0x000fe40004000000 */
[----:B------:R-:W-:Y:S02]  /*0a90*/  SEL R36, R36, R31, !P0 ;  /* 0x0000001f24247207 */ /* 0x000fe40004000000 */
[----:B------:R-:W-:-:S07]  /*0aa0*/  SEL R37, R37, R28, !P0 ;  /* 0x0000001c25257207 */ /* 0x000fce0004000000 */
[----:B------:R-:W-:Y:S05]  /*0ab0*/  @P1 BRA `(.L_x_4959) ;  /* 0xfffffe6000001947 */ /* 0x000fea000383ffff */
[----:B------:R-:W-:Y:S05]  /*0ac0*/  BSYNC B0 ;  /* 0x0000000000007941 */ /* 0x000fea0003800000 */
.L_x_4958:
[----:B------:R-:W-:Y:S02]  /*0ad0*/  IADD3 R30, P0, R38, -R35, RZ ;  /* 0x80000023261e7210 */ /* 0x000fe40007f1e0ff */
[----:B------:R-:W-:Y:S02]  /*0ae0*/  IADD3 R35, P1, R35, -c[0x0][0x198], RZ ;  /* 0x8000660023237a10 */ /* 0x000fe40007f3e0ff */
[----:B------:R-:W-:Y:S01]  /*0af0*/  IADD3 R28, P2, R24, c[0x0][0x1b0], RZ ;  /* 0x00006c00181c7a10 */ /* 0x000fe20007f5e0ff */
[----:B------:R-:W-:Y:S01]  /*0b00*/  IMAD.X R39, R39, 0x1, ~R34, P0 ;  /* 0x0000000127277824 */ /* 0x000fe200000e0e22 */
[----:B------:R-:W-:Y:S02]  /*0b10*/  LEA R6, P0, R22, c[0x0][0x168], 0x3 ;  /* 0x00005a0016067a11 */ /* 0x000fe400078018ff */
[----:B------:R-:W-:Y:S02]  /*0b20*/  IADD3.X R34, R34, ~c[0x0][0x19c], RZ, P1, !PT ;  /* 0x8000670022227a10 */ /* 0x000fe40000ffe4ff */
[----:B------:R-:W-:-:S02]  /*0b30*/  SHF.R.S64 R30, R30, 0x3, R39 ;  /* 0x000000031e1e7819 */ /* 0x000fc40000001027 */
[----:B------:R-:W-:Y:S02]  /*0b40*/  SHF.R.S32.HI R31, RZ, 0x3, R39 ;  /* 0x00000003ff1f7819 */ /* 0x000fe40000011427 */
[----:B------:R-:W-:Y:S02]  /*0b50*/  LEA.HI.X R7, R22, c[0x0][0x16c], R23, 0x3, P0 ;  /* 0x00005b0016077a11 */ /* 0x000fe400000f1c17 */
[----:B------:R-:W-:Y:S01]  /*0b60*/  IADD3.X R29, R25, c[0x0][0x1b4], RZ, P2, !PT ;  /* 0x00006d00191d7a10 */ /* 0x000fe200017fe4ff */
[----:B------:R0:W-:Y:S01]  /*0b70*/  STG.E.64 [R4.64], R30 ;  /* 0x0000001e04007986 */ /* 0x0001e2000c101b0c */
[--C-:B------:R-:W-:Y:S02]  /*0b80*/  SHF.R.S64 R22, R35, 0x3, R34.reuse ;  /* 0x0000000323167819 */ /* 0x100fe40000001022 */
[----:B------:R-:W-:-:S05]  /*0b90*/  SHF.R.S32.HI R23, RZ, 0x3, R34 ;  /* 0x00000003ff177819 */ /* 0x000fca0000011422 */
[----:B------:R0:W-:Y:S04]  /*0ba0*/  STG.E.64 [R28.64], R22 ;  /* 0x000000161c007986 */ /* 0x0001e8000c101b0c */
[----:B------:R-:W5:Y:S01]  /*0bb0*/  LDG.E.64 R6, [R6.64] ;  /* 0x0000000c06067981 */ /* 0x000f62000c1e1b00 */
[----:B------:R-:W-:Y:S01]  /*0bc0*/  BSSY B0, `(.L_x_4960) ;  /* 0x0000021000007945 */ /* 0x000fe20003800000 */
[----:B------:R-:W-:Y:S01]  /*0bd0*/  IMAD.MOV.U32 R39, RZ, RZ, R32 ;  /* 0x000000ffff277224 */ /* 0x000fe200078e0020 */
[----:B------:R-:W-:Y:S01]  /*0be0*/  MOV R25, c[0x0][0x198] ;  /* 0x0000660000197a02 */ /* 0x000fe20000000f00 */
[----:B------:R-:W-:Y:S02]  /*0bf0*/  IMAD.MOV.U32 R38, RZ, RZ, R33 ;  /* 0x000000ffff267224 */ /* 0x000fe400078e0021 */
[----:B------:R-:W-:-:S02]  /*0c00*/  IMAD.MOV.U32 R37, RZ, RZ, c[0x0][0x198] ;  /* 0x00006600ff257624 */ /* 0x000fc400078e00ff */
[----:B------:R-:W-:Y:S02]  /*0c10*/  IMAD.MOV.U32 R36, RZ, RZ, c[0x0][0x19c] ;  /* 0x00006700ff247624 */ /* 0x000fe400078e00ff */
[----:B0-----:R-:W-:Y:S02]  /*0c20*/  IMAD.MOV.U32 R24, RZ, RZ, c[0x0][0x19c] ;  /* 0x00006700ff187624 */ /* 0x001fe400078e00ff */
.L_x_4961:
        /* <DEDUP_REMOVED lines=27> */
.L_x_4960:
[----:B------:R-:W-:Y:S01]  /*0de0*/  BSSY B0, `(.L_x_4962) ;  /* 0x0000021000007945 */ /* 0x000fe20003800000 */
[----:B------:R-:W-:Y:S02]  /*0df0*/  IMAD.MOV.U32 R34, RZ, RZ, R32 ;  /* 0x000000ffff227224 */ /* 0x000fe400078e0020 */
[----:B------:R-:W-:Y:S02]  /*0e00*/  IMAD.MOV.U32 R35, RZ, RZ, R33 ;  /* 0x000000ffff237224 */ /* 0x000fe400078e0021 */
[----:B------:R-:W-:Y:S02]  /*0e10*/  IMAD.MOV.U32 R31, RZ, RZ, c[0x0][0x198] ;  /* 0x00006600ff1f7624 */ /* 0x000fe400078e00ff */
[----:B------:R-:W-:Y:S02]  /*0e20*/  IMAD.MOV.U32 R30, RZ, RZ, c[0x0][0x19c] ;  /* 0x00006700ff1e7624 */ /* 0x000fe400078e00ff */
[----:B------:R-:W-:Y:S02]  /*0e30*/  IMAD.MOV.U32 R28, RZ, RZ, c[0x0][0x198] ;  /* 0x00006600ff1c7624 */ /* 0x000fe400078e00ff */
[----:B------:R-:W-:-:S02]  /*0e40*/  IMAD.MOV.U32 R29, RZ, RZ, c[0x0][0x19c] ;  /* 0x00006700ff1d7624 */ /* 0x000fc400078e00ff */
.L_x_4963:
[--C-:B------:R-:W-:Y:S02]  /*0e50*/  SHF.R.U64 R39, R34, 0x1, R35.reuse ;  /* 0x0000000122277819 */ /* 0x100fe40000001223 */
[----:B------:R-:W-:-:S03]  /*0e60*/  SHF.R.U32.HI R40, RZ, 0x1, R35 ;  /* 0x00000001ff287819 */ /* 0x000fc60000011623 */
[C---:B------:R-:W-:Y:S01]  /*0e70*/  IMAD.SHL.U32 R36, R39.reuse, 0x8, RZ ;  /* 0x0000000827247824 */ /* 0x040fe200078e00ff */
[----:B------:R-:W-:-:S04]  /*0e80*/  SHF.L.U64.HI R38, R39, 0x3, R40 ;  /* 0x0000000327267819 */ /* 0x000fc80000010228 */
[----:B------:R-:W-:-:S05]  /*0e90*/  IADD3 R4, P0, R31, R36, RZ ;  /* 0x000000241f047210 */ /* 0x000fca0007f1e0ff */
[----:B------:R-:W-:-:S05]  /*0ea0*/  IMAD.X R5, R30, 0x1, R38, P0 ;  /* 0x000000011e057824 */ /* 0x000fca00000e0626 */
[----:B------:R-:W2:Y:S01]  /*0eb0*/  LDG.E.64 R22, [R4.64] ;  /* 0x0000000c04167981 */ /* 0x000ea2000c1e1b00 */
[----:B------:R-:W-:-:S04]  /*0ec0*/  LOP3.LUT R37, RZ, R39, RZ, 0x33, !PT ;  /* 0x00000027ff257212 */ /* 0x000fc800078e33ff */
[----:B------:R-:W-:Y:S02]  /*0ed0*/  IADD3 R34, P1, R34, R37, RZ ;  /* 0x0000002522227210 */ /* 0x000fe40007f3e0ff */
[----:B--2---:R-:W-:Y:S02]  /*0ee0*/  ISETP.GE.U32.AND P0, PT, R6, R22, PT ;  /* 0x000000160600720c */ /* 0x004fe40003f06070 */
[----:B------:R-:W-:Y:S02]  /*0ef0*/  LOP3.LUT R22, RZ, R40, RZ, 0x33, !PT ;  /* 0x00000028ff167212 */ /* 0x000fe400078e33ff */
[----:B------:R-:W-:Y:S02]  /*0f00*/  ISETP.GE.AND.EX P0, PT, R7, R23, PT, P0 ;  /* 0x000000170700720c */ /* 0x000fe40003f06300 */
[----:B------:R-:W-:Y:S02]  /*0f10*/  IADD3.X R35, R35, R22, RZ, P1, !PT ;  /* 0x0000001623237210 */ /* 0x000fe40000ffe4ff */
[----:B------:R-:W-:-:S02]  /*0f20*/  SEL R34, R39, R34, !P0 ;  /* 0x0000002227227207 */ /* 0x000fc40004000000 */
[----:B------:R-:W-:Y:S02]  /*0f30*/  SEL R35, R40, R35, !P0 ;  /* 0x0000002328237207 */ /* 0x000fe40004000000 */
[----:B------:R-:W-:Y:S02]  /*0f40*/  ISETP.GT.U32.AND P1, PT, R34, RZ, PT ;  /* 0x000000ff2200720c */ /* 0x000fe40003f24070 */
[----:B------:R-:W-:Y:S02]  /*0f50*/  IADD3 R22, P2, R4, 0x8, RZ ;  /* 0x0000000804167810 */ /* 0x000fe40007f5e0ff */
[----:B------:R-:W-:Y:S02]  /*0f60*/  ISETP.GT.AND.EX P1, PT, R35, RZ, PT, P1 ;  /* 0x000000ff2300720c */ /* 0x000fe40003f24310 */
[----:B------:R-:W-:Y:S01]  /*0f70*/  IADD3 R23, P3, P4, R28, 0x8, R36 ;  /* 0x000000081c177810 */ /* 0x000fe20007c7e024 */
[----:B------:R-:W-:Y:S01]  /*0f80*/  IMAD.X R5, RZ, RZ, R5, P2 ;  /* 0x000000ffff057224 */ /* 0x000fe200010e0605 */
[----:B------:R-:W-:-:S02]  /*0f90*/  SEL R31, R31, R22, !P0 ;  /* 0x000000161f1f7207 */ /* 0x000fc40004000000 */
[C---:B------:R-:W-:Y:S02]  /*0fa0*/  IADD3.X R4, R29.reuse, RZ, R38, P3, P4 ;  /* 0x000000ff1d047210 */ /* 0x040fe40001fe8426 */
[----:B------:R-:W-:Y:S02]  /*0fb0*/  SEL R28, R28, R23, !P0 ;  /* 0x000000171c1c7207 */ /* 0x000fe40004000000 */
[----:B------:R-:W-:Y:S02]  /*0fc0*/  SEL R29, R29, R4, !P0 ;  /* 0x000000041d1d7207 */ /* 0x000fe40004000000 */
[----:B------:R-:W-:Y:S01]  /*0fd0*/  SEL R30, R30, R5, !P0 ;  /* 0x000000051e1e7207 */ /* 0x000fe20004000000 */
[----:B------:R-:W-:Y:S05]  /*0fe0*/  @P1 BRA `(.L_x_4963) ;  /* 0xfffffe6000001947 */ /* 0x000fea000383ffff */
[----:B------:R-:W-:Y:S05]  /*0ff0*/  BSYNC B0 ;  /* 0x0000000000007941 */ /* 0x000fea0003800000 */
.L_x_4962:
[----:B------:R-:W-:Y:S01]  /*1000*/  IADD3 R22, P0, R28, -R25, RZ ;  /* 0x800000191c167210 */ /* 0x000fe20007f1e0ff */
[C---:B------:R-:W-:Y:S01]  /*1010*/  IMAD.SHL.U32 R4, R16.reuse, 0x8, RZ ;  /* 0x0000000810047824 */ /* 0x040fe200078e00ff */
[----:B------:R-:W-:Y:S02]  /*1020*/  IADD3 R25, P1, R25, -c[0x0][0x198], RZ ;  /* 0x8000660019197a10 */ /* 0x000fe40007f3e0ff */
[----:B------:R-:W-:Y:S01]  /*1030*/  SHF.L.U64.HI R16, R16, 0x3, R17 ;  /* 0x0000000310107819 */ /* 0x000fe20000010211 */
[----:B------:R-:W-:Y:S01]  /*1040*/  IMAD.X R29, R29, 0x1, ~R24, P0 ;  /* 0x000000011d1d7824 */ /* 0x000fe200000e0e18 */
[----:B------:R-:W-:-:S02]  /*1050*/  IADD3.X R28, R24, ~c[0x0][0x19c], RZ, P1, !PT ;  /* 0x80006700181c7a10 */ /* 0x000fc40000ffe4ff */
[----:B------:R-:W-:Y:S02]  /*1060*/  IADD3 R6, P0, R4, c[0x0][0x168], RZ ;  /* 0x00005a0004067a10 */ /* 0x000fe40007f1e0ff */
[--C-:B------:R-:W-:Y:S02]  /*1070*/  SHF.R.S64 R22, R22, 0x3, R29.reuse ;  /* 0x0000000316167819 */ /* 0x100fe4000000101d */
[----:B------:R-:W-:Y:S02]  /*1080*/  SHF.R.S32.HI R23, RZ, 0x3, R29 ;  /* 0x00000003ff177819 */ /* 0x000fe4000001141d */
[--C-:B------:R-:W-:Y:S02]  /*1090*/  SHF.R.S64 R24, R25, 0x3, R28.reuse ;  /* 0x0000000319187819 */ /* 0x100fe4000000101c */
[----:B------:R-:W-:Y:S01]  /*10a0*/  SHF.R.S32.HI R25, RZ, 0x3, R28 ;  /* 0x00000003ff197819 */ /* 0x000fe2000001141c */
[----:B------:R0:W-:Y:S01]  /*10b0*/  STG.E.64 [R20.64], R22 ;  /* 0x0000001614007986 */ /* 0x0001e2000c101b0c */
[----:B------:R-:W-:-:S03]  /*10c0*/  IADD3.X R7, R16, c[0x0][0x16c], RZ, P0, !PT ;  /* 0x00005b0010077a10 */ /* 0x000fc600007fe4ff */
[----:B------:R0:W-:Y:S04]  /*10d0*/  STG.E.64 [R26.64], R24 ;  /* 0x000000181a007986 */ /* 0x0001e8000c101b0c */
[----:B------:R-:W5:Y:S01]  /*10e0*/  LDG.E.64 R6, [R6.64] ;  /* 0x0000000c06067981 */ /* 0x000f62000c1e1b00 */
[----:B------:R-:W-:Y:S01]  /*10f0*/  BSSY B0, `(.L_x_4964) ;  /* 0x0000021000007945 */ /* 0x000fe20003800000 */
[----:B------:R-:W-:Y:S02]  /*1100*/  IMAD.MOV.U32 R35, RZ, RZ, R32 ;  /* 0x000000ffff237224 */ /* 0x000fe400078e0020 */
[----:B------:R-:W-:Y:S02]  /*1110*/  IMAD.MOV.U32 R34, RZ, RZ, R33 ;  /* 0x000000ffff227224 */ /* 0x000fe400078e0021 */
[----:B------:R-:W-:-:S02]  /*1120*/  IMAD.MOV.U32 R29, RZ, RZ, c[0x0][0x198] ;  /* 0x00006600ff1d7624 */ /* 0x000fc400078e00ff */
[----:B------:R-:W-:Y:S02]  /*1130*/  IMAD.MOV.U32 R31, RZ, RZ, c[0x0][0x19c] ;  /* 0x00006700ff1f7624 */ /* 0x000fe400078e00ff */
[----:B------:R-:W-:Y:S02]  /*1140*/  IMAD.MOV.U32 R17, RZ, RZ, c[0x0][0x198] ;  /* 0x00006600ff117624 */ /* 0x000fe400078e00ff */
[----:B0-----:R-:W-:Y:S02]  /*1150*/  IMAD.MOV.U32 R5, RZ, RZ, c[0x0][0x19c] ;  /* 0x00006700ff057624 */ /* 0x001fe400078e00ff */
.L_x_4965:
        /* <DEDUP_REMOVED lines=27> */
.L_x_4964:
[----:B------:R-:W-:Y:S01]  /*1310*/  BSSY B0, `(.L_x_4966) ;  /* 0x0000021000007945 */ /* 0x000fe20003800000 */
[----:B------:R-:W-:Y:S01]  /*1320*/  MOV R38, R32 ;  /* 0x0000002000267202 */ /* 0x000fe20000000f00 */
[----:B------:R-:W-:Y:S02]  /*1330*/  IMAD.MOV.U32 R35, RZ, RZ, R33 ;  /* 0x000000ffff237224 */ /* 0x000fe400078e0021 */
[----:B------:R-:W-:Y:S02]  /*1340*/  IMAD.MOV.U32 R34, RZ, RZ, c[0x0][0x198] ;  /* 0x00006600ff227624 */ /* 0x000fe400078e00ff */
[----:B------:R-:W-:Y:S02]  /*1350*/  IMAD.MOV.U32 R36, RZ, RZ, c[0x0][0x19c] ;  /* 0x00006700ff247624 */ /* 0x000fe400078e00ff */
[----:B------:R-:W-:Y:S02]  /*1360*/  IMAD.MOV.U32 R30, RZ, RZ, c[0x0][0x198] ;  /* 0x00006600ff1e7624 */ /* 0x000fe400078e00ff */
[----:B------:R-:W-:-:S02]  /*1370*/  IMAD.MOV.U32 R24, RZ, RZ, c[0x0][0x19c] ;  /* 0x00006700ff187624 */ /* 0x000fc400078e00ff */
.L_x_4967:
        /* <DEDUP_REMOVED lines=27> */
.L_x_4966:
[----:B------:R-:W-:Y:S02]  /*1530*/  IADD3 R22, P0, R30, -R17, RZ ;  /* 0x800000111e167210 */ /* 0x000fe40007f1e0ff */
[C---:B------:R-:W-:Y:S01]  /*1540*/  SHF.L.U64.HI R25, R18.reuse, 0x3, R19 ;  /* 0x0000000312197819 */ /* 0x040fe20000010213 */
[----:B------:R-:W-:Y:S01]  /*1550*/  IMAD.SHL.U32 R18, R18, 0x8, RZ ;  /* 0x0000000812127824 */ /* 0x000fe200078e00ff */
[----:B------:R-:W-:Y:S01]  /*1560*/  IADD3 R17, P1, R17, -c[0x0][0x198], RZ ;  /* 0x8000660011117a10 */ /* 0x000fe20007f3e0ff */
[----:B------:R-:W-:Y:S01]  /*1570*/  IMAD.X R19, R24, 0x1, ~R5, P0 ;  /* 0x0000000118137824 */ /* 0x000fe200000e0e05 */
[C---:B------:R-:W-:Y:S02]  /*1580*/  IADD3 R6, P2, R4.reuse, c[0x0][0x1a8], RZ ;  /* 0x00006a0004067a10 */ /* 0x040fe40007f5e0ff */
[----:B------:R-:W-:Y:S02]  /*1590*/  IADD3 R20, P3, R4, c[0x0][0x1b0], RZ ;  /* 0x00006c0004147a10 */ /* 0x000fe40007f7e0ff */
[----:B------:R-:W-:-:S02]  /*15a0*/  IADD3.X R24, R5, ~c[0x0][0x19c], RZ, P1, !PT ;  /* 0x8000670005187a10 */ /* 0x000fc40000ffe4ff */
[----:B------:R-:W-:Y:S02]  /*15b0*/  IADD3 R4, P0, R18, c[0x0][0x168], RZ ;  /* 0x00005a0012047a10 */ /* 0x000fe40007f1e0ff */
[----:B------:R-:W-:Y:S02]  /*15c0*/  IADD3.X R7, R16, c[0x0][0x1ac], RZ, P2, !PT ;  /* 0x00006b0010077a10 */ /* 0x000fe400017fe4ff */
[--C-:B------:R-:W-:Y:S02]  /*15d0*/  SHF.R.S64 R22, R22, 0x3, R19.reuse ;  /* 0x0000000316167819 */ /* 0x100fe40000001013 */
[----:B------:R-:W-:Y:S02]  /*15e0*/  SHF.R.S32.HI R23, RZ, 0x3, R19 ;  /* 0x00000003ff177819 */ /* 0x000fe40000011413 */
[----:B------:R-:W-:Y:S02]  /*15f0*/  IADD3.X R21, R16, c[0x0][0x1b4], RZ, P3, !PT ;  /* 0x00006d0010157a10 */ /* 0x000fe40001ffe4ff */
[--C-:B------:R-:W-:Y:S01]  /*1600*/  SHF.R.S64 R26, R17, 0x3, R24.reuse ;  /* 0x00000003111a7819 */ /* 0x100fe20000001018 */
[----:B------:R0:W-:Y:S01]  /*1610*/  STG.E.64 [R6.64], R22 ;  /* 0x0000001606007986 */ /* 0x0001e2000c101b0c */
[----:B------:R-:W-:-:S02]  /*1620*/  SHF.R.S32.HI R27, RZ, 0x3, R24 ;  /* 0x00000003ff1b7819 */ /* 0x000fc40000011418 */
[----:B------:R-:W-:-:S03]  /*1630*/  IADD3.X R5, R25, c[0x0][0x16c], RZ, P0, !PT ;  /* 0x00005b0019057a10 */ /* 0x000fc600007fe4ff */
        /* <DEDUP_REMOVED lines=9> */
.L_x_4969:
        /* <DEDUP_REMOVED lines=8> */
[----:B------:R-:W-:Y:S02]  /*1750*/  IADD3 R22, P3, P4, R19, 0x8, R22 ;  /* 0x0000000813167810 */ /* 0x000fe40007c7e016 */
        /* <DEDUP_REMOVED lines=8> */
[----:B------:R-:W-:Y:S02]  /*17e0*/  IADD3.X R17, R16, RZ, R23, P3, P4 ;  /* 0x000000ff10117210 */ /* 0x000fe40001fe8417 */
[----:B------:R-:W-:Y:S02]  /*17f0*/  SEL R31, R20, R27, !P0 ;  /* 0x0000001b141f7207 */ /* 0x000fe40004000000 */
[----:B------:R-:W-:Y:S02]  /*1800*/  ISETP.GT.U32.AND P1, PT, R30, RZ, PT ;  /* 0x000000ff1e00720c */ /* 0x000fe40003f24070 */
[----:B------:R-:W-:Y:S02]  /*1810*/  SEL R19, R22, R19, !P0 ;  /* 0x0000001316137207 */ /* 0x000fe40004000000 */
[----:B------:R-:W-:-:S02]  /*1820*/  ISETP.GT.AND.EX P1, PT, R31, RZ, PT, P1 ;  /* 0x000000ff1f00720c */ /* 0x000fc40003f24310 */
[----:B------:R-:W-:Y:S02]  /*1830*/  SEL R16, R17, R16, !P0 ;  /* 0x0000001011107207 */ /* 0x000fe40004000000 */
[----:B------:R-:W-:Y:S02]  /*1840*/  SEL R29, R6, R29, !P0 ;  /* 0x0000001d061d7207 */ /* 0x000fe40004000000 */
[----:B------:R-:W-:-:S07]  /*1850*/  SEL R28, R7, R28, !P0 ;  /* 0x0000001c071c7207 */ /* 0x000fce0004000000 */
[----:B------:R-:W-:Y:S05]  /*1860*/  @P1 BRA `(.L_x_4969) ;  /* 0xfffffe6000001947 */ /* 0x000fea000383ffff */
[----:B------:R-:W-:Y:S05]  /*1870*/  BSYNC B0 ;  /* 0x0000000000007941 */ /* 0x000fea0003800000 */
.L_x_4968:
[----:B------:R-:W-:Y:S01]  /*1880*/  BSSY B0, `(.L_x_4970) ;  /* 0x0000021000007945 */ /* 0x000fe20003800000 */
[----:B------:R-:W-:Y:S02]  /*1890*/  IMAD.MOV.U32 R35, RZ, RZ, R32 ;  /* 0x000000ffff237224 */ /* 0x000fe400078e0020 */
[----:B------:R-:W-:Y:S02]  /*18a0*/  IMAD.MOV.U32 R34, RZ, RZ, R33 ;  /* 0x000000ffff227224 */ /* 0x000fe400078e0021 */
[----:B------:R-:W-:Y:S02]  /*18b0*/  IMAD.MOV.U32 R30, RZ, RZ, c[0x0][0x198] ;  /* 0x00006600ff1e7624 */ /* 0x000fe400078e00ff */
[----:B------:R-:W-:Y:S02]  /*18c0*/  IMAD.MOV.U32 R31, RZ, RZ, c[0x0][0x19c] ;  /* 0x00006700ff1f7624 */ /* 0x000fe400078e00ff */
[----:B------:R-:W-:Y:S02]  /*18d0*/  IMAD.MOV.U32 R29, RZ, RZ, c[0x0][0x198] ;  /* 0x00006600ff1d7624 */ /* 0x000fe400078e00ff */
[----:B------:R-:W-:-:S02]  /*18e0*/  IMAD.MOV.U32 R17, RZ, RZ, c[0x0][0x19c] ;  /* 0x00006700ff117624 */ /* 0x000fc400078e00ff */
.L_x_4971:
[--C-:B------:R-:W-:Y:S02]  /*18f0*/  SHF.R.U64 R27, R35, 0x1, R34.reuse ;  /* 0x00000001231b7819 */ /* 0x100fe40000001222 */
[----:B------:R-:W-:-:S02]  /*1900*/  SHF.R.U32.HI R28, RZ, 0x1, R34 ;  /* 0x00000001ff1c7819 */ /* 0x000fc40000011622 */
[C---:B------:R-:W-:Y:S02]  /*1910*/  SHF.L.U32 R24, R27.reuse, 0x3, RZ ;  /* 0x000000031b187819 */ /* 0x040fe400000006ff */
[----:B------:R-:W-:Y:S02]  /*1920*/  SHF.L.U64.HI R26, R27, 0x3, R28 ;  /* 0x000000031b1a7819 */ /* 0x000fe4000001021c */
        /* <DEDUP_REMOVED lines=23> */
.L_x_4970:
        /* <DEDUP_REMOVED lines=26> */
.L_x_4973:
        /* <DEDUP_REMOVED lines=12> */
[----:B------:R-:W-:-:S02]  /*1d00*/  IADD3.X R17, R30, R20, RZ, P1, !PT ;  /* 0x000000141e117210 */ /* 0x000fc40000ffe4ff */
[----:B------:R-:W-:Y:S02]  /*1d10*/  SEL R29, R16, R21, !P0 ;  /* 0x00000015101d7207 */ /* 0x000fe40004000000 */
[----:B------:R-:W-:Y:S02]  /*1d20*/  SEL R30, R17, R28, !P0 ;  /* 0x0000001c111e7207 */ /* 0x000fe40004000000 */
[----:B------:R-:W-:Y:S02]  /*1d30*/  ISETP.GT.U32.AND P1, PT, R29, RZ, PT ;  /* 0x000000ff1d00720c */ /* 0x000fe40003f24070 */
[----:B------:R-:W-:Y:S02]  /*1d40*/  IADD3 R17, P2, R6, 0x8, RZ ;  /* 0x0000000806117810 */ /* 0x000fe40007f5e0ff */
[----:B------:R-:W-:Y:S02]  /*1d50*/  ISETP.GT.AND.EX P1, PT, R30, RZ, PT, P1 ;  /* 0x000000ff1e00720c */ /* 0x000fe40003f24310 */
[----:B------:R-:W-:Y:S01]  /*1d60*/  IADD3 R16, P3, P4, R19, 0x8, R22 ;  /* 0x0000000813107810 */ /* 0x000fe20007c7e016 */
[----:B------:R-:W-:Y:S01]  /*1d70*/  IMAD.X R7, RZ, RZ, R7, P2 ;  /* 0x000000ffff077224 */ /* 0x000fe200010e0607 */
[----:B------:R-:W-:-:S02]  /*1d80*/  SEL R25, R17, R25, !P0 ;  /* 0x0000001911197207 */ /* 0x000fc40004000000 */
[----:B------:R-:W-:Y:S02]  /*1d90*/  IADD3.X R6, R13, RZ, R26, P3, P4 ;  /* 0x000000ff0d067210 */ /* 0x000fe40001fe841a */
[----:B------:R-:W-:Y:S02]  /*1da0*/  SEL R19, R16, R19, !P0 ;  /* 0x0000001310137207 */ /* 0x000fe40004000000 */
[----:B------:R-:W-:Y:S02]  /*1db0*/  SEL R13, R6, R13, !P0 ;  /* 0x0000000d060d7207 */ /* 0x000fe40004000000 */
[----:B------:R-:W-:Y:S01]  /*1dc0*/  SEL R27, R7, R27, !P0 ;  /* 0x0000001b071b7207 */ /* 0x000fe20004000000 */
[----:B------:R-:W-:Y:S05]  /*1dd0*/  @P1 BRA `(.L_x_4973) ;  /* 0xfffffe6000001947 */ /* 0x000fea000383ffff */
[----:B------:R-:W-:Y:S05]  /*1de0*/  BSYNC B0 ;  /* 0x0000000000007941 */ /* 0x000fea0003800000 */
.L_x_4972:
[----:B------:R-:W-:Y:S01]  /*1df0*/  BSSY B0, `(.L_x_4974) ;  /* 0x0000021000007945 */ /* 0x000fe20003800000 */
[----:B------:R-:W-:Y:S02]  /*1e00*/  IMAD.MOV.U32 R31, RZ, RZ, R32 ;  /* 0x000000ffff1f7224 */ /* 0x000fe400078e0020 */
[----:B------:R-:W-:-:S02]  /*1e10*/  IMAD.MOV.U32 R30, RZ, RZ, R33 ;  /* 0x000000ffff1e7224 */ /* 0x000fc400078e0021 */
[----:B------:R-:W-:Y:S02]  /*1e20*/  IMAD.MOV.U32 R29, RZ, RZ, c[0x0][0x198] ;  /* 0x00006600ff1d7624 */ /* 0x000fe400078e00ff */
[----:B------:R-:W-:Y:S02]  /*1e30*/  IMAD.MOV.U32 R28, RZ, RZ, c[0x0][0x19c] ;  /* 0x00006700ff1c7624 */ /* 0x000fe400078e00ff */
[----:B------:R-:W-:Y:S02]  /*1e40*/  IMAD.MOV.U32 R27, RZ, RZ, c[0x0][0x198] ;  /* 0x00006600ff1b7624 */ /* 0x000fe400078e00ff */
[----:B------:R-:W-:Y:S02]  /*1e50*/  IMAD.MOV.U32 R18, RZ, RZ, c[0x0][0x19c] ;  /* 0x00006700ff127624 */ /* 0x000fe400078e00ff */
.L_x_4975:
        /* <DEDUP_REMOVED lines=27> */
.L_x_4974:
        /* <DEDUP_REMOVED lines=20> */
[----:B------:R-:W-:Y:S01]  /*2150*/  MOV R27, R32 ;  /* 0x00000020001b7202 */ /* 0x000fe20000000f00 */
[----:B------:R-:W-:Y:S02]  /*2160*/  IMAD.MOV.U32 R26, RZ, RZ, R33 ;  /* 0x000000ffff1a7224 */ /* 0x000fe400078e0021 */
[----:B------:R-:W-:Y:S02]  /*2170*/  IMAD.MOV.U32 R25, RZ, RZ, c[0x0][0x198] ;  /* 0x00006600ff197624 */ /* 0x000fe400078e00ff */
[----:B------:R-:W-:-:S02]  /*2180*/  IMAD.MOV.U32 R24, RZ, RZ, c[0x0][0x19c] ;  /* 0x00006700ff187624 */ /* 0x000fc400078e00ff */
[----:B------:R-:W-:Y:S02]  /*2190*/  IMAD.MOV.U32 R13, RZ, RZ, c[0x0][0x198] ;  /* 0x00006600ff0d7624 */ /* 0x000fe400078e00ff */
[----:B0-----:R-:W-:Y:S02]  /*21a0*/  IMAD.MOV.U32 R12, RZ, RZ, c[0x0][0x19c] ;  /* 0x00006700ff0c7624 */ /* 0x001fe400078e00ff */
.L_x_4977:
        /* <DEDUP_REMOVED lines=27> */
.L_x_4976:
[----:B------:R-:W-:Y:S01]  /*2360*/  BSSY B0, `(.L_x_4978) ;  /* 0x0000021000007945 */ /* 0x000fe20003800000 */
[----:B------:R-:W-:Y:S01]  /*2370*/  IMAD.MOV.U32 R29, RZ, RZ, R32 ;  /* 0x000000ffff1d7224 */ /* 0x000fe200078e0020 */
[----:B------:R-:W-:Y:S01]  /*2380*/  MOV R26, c[0x0][0x19c] ;  /* 0x00006700001a7a02 */ /* 0x000fe20000000f00 */
[----:B------:R-:W-:Y:S02]  /*2390*/  IMAD.MOV.U32 R28, RZ, RZ, R33 ;  /* 0x000000ffff1c7224 */ /* 0x000fe400078e0021 */
[----:B------:R-:W-:Y:S02]  /*23a0*/  IMAD.MOV.U32 R24, RZ, RZ, c[0x0][0x198] ;  /* 0x00006600ff187624 */ /* 0x000fe400078e00ff */
[----:B------:R-:W-:Y:S02]  /*23b0*/  IMAD.MOV.U32 R25, RZ, RZ, c[0x0][0x198] ;  /* 0x00006600ff197624 */ /* 0x000fe400078e00ff */
[----:B------:R-:W-:Y:S02]  /*23c0*/  IMAD.MOV.U32 R27, RZ, RZ, c[0x0][0x19c] ;  /* 0x00006700ff1b7624 */ /* 0x000fe400078e00ff */
.L_x_4979:
        /* <DEDUP_REMOVED lines=27> */
.L_x_4978:
        /* <DEDUP_REMOVED lines=12> */
[--C-:B------:R-:W-:Y:S02]  /*2640*/  SHF.R.S64 R12, R13, 0x3, R14.reuse ;  /* 0x000000030d0c7819 */ /* 0x100fe4000000100e */
[----:B------:R-:W-:Y:S01]  /*2650*/  IADD3.X R19, R15, c[0x0][0x1b4], RZ, P3, !PT ;  /* 0x00006d000f137a10 */ /* 0x000fe20001ffe4ff */
        /* <DEDUP_REMOVED lines=12> */
.L_x_4981:
        /* <DEDUP_REMOVED lines=27> */
.L_x_4980:
[----:B------:R-:W-:Y:S01]  /*28d0*/  BSSY B0, `(.L_x_4982) ;  /* 0x0000021000007945 */ /* 0x000fe20003800000 */
[----:B------:R-:W-:Y:S02]  /*28e0*/  IMAD.MOV.U32 R26, RZ, RZ, R32 ;  /* 0x000000ffff1a7224 */ /* 0x000fe400078e0020 */
[----:B------:R-:W-:Y:S02]  /*28f0*/  IMAD.MOV.U32 R27, RZ, RZ, R33 ;  /* 0x000000ffff1b7224 */ /* 0x000fe400078e0021 */
[----:B------:R-:W-:Y:S02]  /*2900*/  IMAD.MOV.U32 R24, RZ, RZ, c[0x0][0x198] ;  /* 0x00006600ff187624 */ /* 0x000fe400078e00ff */
[----:B------:R-:W-:Y:S02]  /*2910*/  IMAD.MOV.U32 R25, RZ, RZ, c[0x0][0x19c] ;  /* 0x00006700ff197624 */ /* 0x000fe400078e00ff */
[----:B------:R-:W-:Y:S02]  /*2920*/  IMAD.MOV.U32 R21, RZ, RZ, c[0x0][0x198] ;  /* 0x00006600ff157624 */ /* 0x000fe400078e00ff */
[----:B------:R-:W-:-:S02]  /*2930*/  IMAD.MOV.U32 R23, RZ, RZ, c[0x0][0x19c] ;  /* 0x00006700ff177624 */ /* 0x000fc400078e00ff */
.L_x_4983:
[--C-:B------:R-:W-:Y:S02]  /*2940*/  SHF.R.U64 R19, R26, 0x1, R27.reuse ;  /* 0x000000011a137819 */ /* 0x100fe4000000121b */
[----:B------:R-:W-:-:S03]  /*2950*/  SHF.R.U32.HI R22, RZ, 0x1, R27 ;  /* 0x00000001ff167819 */ /* 0x000fc6000001161b */
[C---:B------:R-:W-:Y:S01]  /*2960*/  IMAD.SHL.U32 R17, R19.reuse, 0x8, RZ ;  /* 0x0000000813117824 */ /* 0x040fe200078e00ff */
[----:B------:R-:W-:-:S04]  /*2970*/  SHF.L.U64.HI R18, R19, 0x3, R22 ;  /* 0x0000000313127819 */ /* 0x000fc80000010216 */
[----:B------:R-:W-:-:S04]  /*2980*/  IADD3 R6, P0, R24, R17, RZ ;  /* 0x0000001118067210 */ /* 0x000fc80007f1e0ff */
[----:B------:R-:W-:-:S05]  /*2990*/  IADD3.X R7, R25, R18, RZ, P0, !PT ;  /* 0x0000001219077210 */ /* 0x000fca00007fe4ff */
        /* <DEDUP_REMOVED lines=21> */
.L_x_4982:
        /* <DEDUP_REMOVED lines=26> */
.L_x_4985:
        /* <DEDUP_REMOVED lines=14> */
[----:B------:R-:W-:Y:S02]  /*2d70*/  ISETP.GE.AND.EX P0, PT, R13, R5, PT, P0 ;  /* 0x000000050d00720c */ /* 0x000fe40003f06300 */
[----:B------:R-:W-:Y:S02]  /*2d80*/  IADD3.X R12, R21, R12, RZ, P1, !PT ;  /* 0x0000000c150c7210 */ /* 0x000fe40000ffe4ff */
[----:B------:R-:W-:Y:S02]  /*2d90*/  SEL R22, R11, R16, !P0 ;  /* 0x000000100b167207 */ /* 0x000fe40004000000 */
[----:B------:R-:W-:-:S02]  /*2da0*/  SEL R21, R12, R17, !P0 ;  /* 0x000000110c157207 */ /* 0x000fc40004000000 */
[----:B------:R-:W-:Y:S02]  /*2db0*/  ISETP.GT.U32.AND P1, PT, R22, RZ, PT ;  /* 0x000000ff1600720c */ /* 0x000fe40003f24070 */
[----:B------:R-:W-:Y:S02]  /*2dc0*/  IADD3.X R11, R8, RZ, R15, P3, P4 ;  /* 0x000000ff080b7210 */ /* 0x000fe40001fe840f */
[----:B------:R-:W-:Y:S02]  /*2dd0*/  ISETP.GT.AND.EX P1, PT, R21, RZ, PT, P1 ;  /* 0x000000ff1500720c */ /* 0x000fe40003f24310 */
[----:B------:R-:W-:Y:S02]  /*2de0*/  SEL R9, R14, R9, !P0 ;  /* 0x000000090e097207 */ /* 0x000fe40004000000 */
[----:B------:R-:W-:Y:S02]  /*2df0*/  SEL R8, R11, R8, !P0 ;  /* 0x000000080b087207 */ /* 0x000fe40004000000 */
[----:B------:R-:W-:-:S02]  /*2e00*/  SEL R19, R6, R19, !P0 ;  /* 0x0000001306137207 */ /* 0x000fc40004000000 */
[----:B------:R-:W-:-:S05]  /*2e10*/  SEL R20, R7, R20, !P0 ;  /* 0x0000001407147207 */ /* 0x000fca0004000000 */
[----:B------:R-:W-:Y:S05]  /*2e20*/  @P1 BRA `(.L_x_4985) ;  /* 0xfffffe6000001947 */ /* 0x000fea000383ffff */
[----:B------:R-:W-:Y:S05]  /*2e30*/  BSYNC B0 ;  /* 0x0000000000007941 */ /* 0x000fea0003800000 */
.L_x_4984:
[----:B------:R-:W-:Y:S01]  /*2e40*/  BSSY B0, `(.L_x_4986) ;  /* 0x000001d000007945 */ /* 0x000fe20003800000 */
[----:B------:R-:W-:Y:S02]  /*2e50*/  IMAD.MOV.U32 R20, RZ, RZ, c[0x0][0x198] ;  /* 0x00006600ff147624 */ /* 0x000fe400078e00ff */
[----:B------:R-:W-:Y:S02]  /*2e60*/  IMAD.MOV.U32 R19, RZ, RZ, c[0x0][0x19c] ;  /* 0x00006700ff137624 */ /* 0x000fe400078e00ff */
.L_x_4987:
        /* <DEDUP_REMOVED lines=9> */
[----:B------:R-:W-:Y:S02]  /*2f00*/  IADD3 R11, P3, P4, R20, 0x8, R15 ;  /* 0x00000008140b7810 */ /* 0x000fe40007c7e00f */
[----:B--2---:R-:W-:Y:S02]  /*2f10*/  ISETP.GE.U32.AND P0, PT, R4, R12, PT ;  /* 0x0000000c0400720c */ /* 0x004fe40003f06070 */
[----:B------:R-:W-:Y:S02]  /*2f20*/  LOP3.LUT R12, RZ, R16, RZ, 0x33, !PT ;  /* 0x00000010ff0c7212 */ /* 0x000fe400078e33ff */
[----:B------:R-:W-:Y:S02]  /*2f30*/  ISETP.GE.AND.EX P0, PT, R5, R13, PT, P0 ;  /* 0x0000000d0500720c */ /* 0x000fe40003f06300 */
[----:B------:R-:W-:Y:S01]  /*2f40*/  IADD3 R13, P2, R6, 0x8, RZ ;  /* 0x00000008060d7810 */ /* 0x000fe20007f5e0ff */
[----:B------:R-:W-:Y:S01]  /*2f50*/  IMAD.X R33, R33, 0x1, R12, P1 ;  /* 0x0000000121217824 */ /* 0x000fe200008e060c */
[----:B------:R-:W-:-:S02]  /*2f60*/  SEL R32, R17, R32, !P0 ;  /* 0x0000002011207207 */ /* 0x000fc40004000000 */
[----:B------:R-:W-:Y:S01]  /*2f70*/  IADD3.X R6, R19, RZ, R14, P3, P4 ;  /* 0x000000ff13067210 */ /* 0x000fe20001fe840e */
[----:B------:R-:W-:Y:S01]  /*2f80*/  IMAD.X R12, RZ, RZ, R7, P2 ;  /* 0x000000ffff0c7224 */ /* 0x000fe200010e0607 */
[----:B------:R-:W-:Y:S02]  /*2f90*/  SEL R33, R16, R33, !P0 ;  /* 0x0000002110217207 */ /* 0x000fe40004000000 */
[----:B------:R-:W-:Y:S02]  /*2fa0*/  ISETP.GT.U32.AND P1, PT, R32, RZ, PT ;  /* 0x000000ff2000720c */ /* 0x000fe40003f24070 */
[----:B------:R-:W-:Y:S02]  /*2fb0*/  SEL R20, R20, R11, !P0 ;  /* 0x0000000b14147207 */ /* 0x000fe40004000000 */
[----:B------:R-:W-:Y:S02]  /*2fc0*/  ISETP.GT.AND.EX P1, PT, R33, RZ, PT, P1 ;  /* 0x000000ff2100720c */ /* 0x000fe40003f24310 */
[----:B------:R-:W-:-:S02]  /*2fd0*/  SEL R19, R19, R6, !P0 ;  /* 0x0000000613137207 */ /* 0x000fc40004000000 */
[----:B------:R-:W-:Y:S02]  /*2fe0*/  SEL R2, R2, R13, !P0 ;  /* 0x0000000d02027207 */ /* 0x000fe40004000000 */
[----:B------:R-:W-:-:S07]  /*2ff0*/  SEL R3, R3, R12, !P0 ;  /* 0x0000000c03037207 */ /* 0x000fce0004000000 */
[----:B------:R-:W-:Y:S05]  /*3000*/  @P1 BRA `(.L_x_4987) ;  /* 0xfffffe6000001947 */ /* 0x000fea000383ffff */
[----:B------:R-:W-:Y:S05]  /*3010*/  BSYNC B0 ;  /* 0x0000000000007941 */ /* 0x000fea0003800000 */
.L_x_4986:
        /* <DEDUP_REMOVED lines=15> */
.L_x_4953:
        /* <DEDUP_REMOVED lines=10> */
[----:B------:R-:W-:Y:S01]  /*31b0*/  IMAD.MOV.U32 R7, RZ, RZ, 0x1 ;  /* 0x00000001ff077424 */ /* 0x000fe200078e00ff */
[----:B------:R-:W-:Y:S01]  /*31c0*/  LOP3.LUT R40, R4, 0x3, RZ, 0xc0, !PT ;  /* 0x0000000304287812 */ /* 0x000fe200078ec0ff */
[----:B------:R-:W-:Y:S02]  /*31d0*/  CS2R R38, SRZ ;  /* 0x0000000000267805 */ /* 0x000fe4000001ff00 */
[C---:B------:R-:W-:Y:S02]  /*31e0*/  IMAD R27, R7.reuse, c[0x0][0x174], RZ ;  /* 0x00005d00071b7a24 */ /* 0x040fe400078e02ff */
[----:B------:R-:W-:-:S04]  /*31f0*/  IMAD.WIDE.U32 R6, R7, R4, c[0x2][0x0] ;  /* 0x0080000007067625 */ /* 0x000fc800078e0004 */
[----:B------:R-:W-:Y:S01]  /*3200*/  IMAD.IADD R7, R7, 0x1, R27 ;  /* 0x0000000107077824 */ /* 0x000fe200078e021b */
[----:B------:R-:W-:Y:S01]  /*3210*/  ISETP.GE.U32.AND P0, PT, R6, 0x3, PT ;  /* 0x000000030600780c */ /* 0x000fe20003f06070 */
[----:B------:R-:W-:-:S03]  /*3220*/  CS2R R26, SRZ ;  /* 0x00000000001a7805 */ /* 0x000fc6000001ff00 */
[----:B------:R-:W-:-:S13]  /*3230*/  ISETP.GE.U32.AND.EX P0, PT, R7, RZ, PT, P0 ;  /* 0x000000ff0700720c */ /* 0x000fda0003f06100 */
[----:B------:R-:W-:Y:S05]  /*3240*/  @!P0 BRA `(.L_x_4989) ;  /* 0x0000114000008947 */ /* 0x000fea0003800000 */
[----:B------:R-:W-:Y:S01]  /*3250*/  IADD3 R42, P2, -R40, c[0x0][0x170], RZ ;  /* 0x00005c00282a7a10 */ /* 0x000fe20007f5e1ff */
[----:B------:R-:W-:Y:S01]  /*3260*/  IMAD R29, R21, c[0x0][0x180], RZ ;  /* 0x00006000151d7a24 */ /* 0x000fe200078e02ff */
[----:B------:R-:W-:Y:S01]  /*3270*/  ULDC.64 UR8, c[0x0][0x190] ;  /* 0x0000640000087ab9 */ /* 0x000fe20000000a00 */
[----:B------:R-:W-:Y:S01]  /*3280*/  IMAD.WIDE.U32 R6, R20, c[0x0][0x180], RZ ;  /* 0x0000600014067a25 */ /* 0x000fe200078e00ff */
[----:B------:R-:W-:Y:S01]  /*3290*/  ISETP.GT.U32.AND P0, PT, R42, RZ, PT ;  /* 0x000000ff2a00720c */ /* 0x000fe20003f04070 */
[----:B------:R-:W-:Y:S01]  /*32a0*/  UIMAD.WIDE.U32 UR4, UR11, UR8, URZ ;  /* 0x000000080b0472a5 */ /* 0x000fe2000f8e003f */
[----:B------:R-:W-:Y:S01]  /*32b0*/  IADD3.X R41, R5, -0x1, RZ, P2, !PT ;  /* 0xffffffff05297810 */ /* 0x000fe200017fe4ff */
[----:B------:R-:W-:Y:S01]  /*32c0*/  IMAD R29, R20, c[0x0][0x184], R29 ;  /* 0x00006100141d7a24 */ /* 0x000fe200078e021d */
[----:B------:R-:W-:Y:S01]  /*32d0*/  UIMAD UR7, UR11, UR9, URZ ;  /* 0x000000090b0772a4 */ /* 0x000fe2000f8e023f */
[----:B------:R-:W-:Y:S01]  /*32e0*/  LEA R34, P2, R6, c[0x0][0x178], 0x3 ;  /* 0x00005e0006227a11 */ /* 0x000fe200078418ff */
[----:B------:R-:W-:Y:S01]  /*32f0*/  CS2R R38, SRZ ;  /* 0x0000000000267805 */ /* 0x000fe2000001ff00 */
[----:B------:R-:W-:Y:S01]  /*3300*/  ISETP.GT.AND.EX P0, PT, R41, RZ, PT, P0 ;  /* 0x000000ff2900720c */ /* 0x000fe20003f04300 */
[----:B------:R-:W-:Y:S01]  /*3310*/  UIADD3 UR7, UR5, UR7, URZ ;  /* 0x0000000705077290 */ /* 0x000fe2000fffe03f */
[----:B------:R-:W-:-:S04]  /*3320*/  IADD3 R35, R7, R29, RZ ;  /* 0x0000001d07237210 */ /* 0x000fc80007ffe0ff */
[----:B------:R-:W-:-:S07]  /*3330*/  LEA.HI.X R35, R6, c[0x0][0x17c], R35, 0x3, P2 ;  /* 0x00005f0006237a11 */ /* 0x000fce00010f1c23 */
[----:B------:R-:W-:Y:S05]  /*3340*/  @!P0 BRA `(.L_x_4990) ;  /* 0x00000db000008947 */ /* 0x000fea0003800000 */
[----:B------:R-:W-:Y:S02]  /*3350*/  ISETP.GT.U32.AND P2, PT, R42, 0xc, PT ;  /* 0x0000000c2a00780c */ /* 0x000fe40003f44070 */
[----:B------:R-:W-:Y:S02]  /*3360*/  PLOP3.LUT P0, PT, PT, PT, PT, 0x80, 0x0 ;  /* 0x000000000000781c */ /* 0x000fe40003f0f070 */
[----:B------:R-:W-:-:S13]  /*3370*/  ISETP.GT.AND.EX P2, PT, R41, RZ, PT, P2 ;  /* 0x000000ff2900720c */ /* 0x000fda0003f44320 */
[----:B------:R-:W-:Y:S05]  /*3380*/  @!P2 BRA `(.L_x_4991) ;  /* 0x000008a00000a947 */ /* 0x000fea0003800000 */
[----:B------:R-:W-:Y:S02]  /*3390*/  PLOP3.LUT P0, PT, PT, PT, PT, 0x8, 0x0 ;  /* 0x000000000000781c */ /* 0x000fe40003f0e170 */
.L_x_4992:
[C---:B------:R-:W-:Y:S01]  /*33a0*/  LEA R30, P2, R39.reuse, c[0x0][0x188], 0x3 ;  /* 0x00006200271e7a11 */ /* 0x040fe200078418ff */
[----:B------:R0:W2:Y:S03]  /*33b0*/  LDG.E.64 R32, [R34.64] ;  /* 0x0000000c22207981 */ /* 0x0000a6000c1e1b00 */
[----:B------:R-:W-:Y:S02]  /*33c0*/  LEA.HI.X R31, R39, c[0x0][0x18c], R38, 0x3, P2 ;  /* 0x00006300271f7a11 */ /* 0x000fe400010f1c26 */
[----:B------:R-:W-:-:S03]  /*33d0*/  IADD3 R6, P2, R34, UR4, RZ ;  /* 0x0000000422067c10 */ /* 0x000fc6000ff5e0ff */
[----:B------:R-:W2:Y:S01]  /*33e0*/  LDG.E.64 R28, [R30.64] ;  /* 0x0000000c1e1c7981 */ /* 0x000ea2000c1e1b00 */
[----:B------:R-:W-:-:S03]  /*33f0*/  IADD3.X R7, R35, UR7, RZ, P2, !PT ;  /* 0x0000000723077c10 */ /* 0x000fc600097fe4ff */
[----:B0-----:R-:W3:Y:S04]  /*3400*/  LDG.E.64 R34, [R30.64+0x8] ;  /* 0x0000080c1e227981 */ /* 0x001ee8000c1e1b00 */
[----:B------:R0:W3:Y:S01]  /*3410*/  LDG.E.64 R36, [R6.64] ;  /* 0x0000000c06247981 */ /* 0x0000e2000c1e1b00 */
[-C--:B--2---:R-:W-:Y:S02]  /*3420*/  IMAD R33, R33, R28.reuse, RZ ;  /* 0x0000001c21217224 */ /* 0x084fe400078e02ff */
[----:B------:R-:W-:Y:S01]  /*3430*/  IMAD.WIDE.U32 R26, R32, R28, R26 ;  /* 0x0000001c201a7225 */ /* 0x000fe200078e001a */
[----:B------:R-:W-:-:S03]  /*3440*/  IADD3 R28, P2, R6, UR4, RZ ;  /* 0x00000004061c7c10 */ /* 0x000fc6000ff5e0ff */
[----:B------:R-:W-:Y:S01]  /*3450*/  IMAD R33, R32, R29, R33 ;  /* 0x0000001d20217224 */ /* 0x000fe200078e0221 */
[----:B------:R-:W-:Y:S02]  /*3460*/  IADD3.X R29, R7, UR7, RZ, P2, !PT ;  /* 0x00000007071d7c10 */ /* 0x000fe400097fe4ff */
[----:B0-----:R-:W2:Y:S01]  /*3470*/  LDG.E.64 R6, [R30.64+0x10] ;  /* 0x0000100c1e067981 */ /* 0x001ea2000c1e1b00 */
[----:B------:R-:W-:Y:S02]  /*3480*/  IMAD.IADD R27, R27, 0x1, R33 ;  /* 0x000000011b1b7824 */ /* 0x000fe400078e0221 */
[-C--:B---3--:R-:W-:Y:S02]  /*3490*/  IMAD R33, R37, R34.reuse, RZ ;  /* 0x0000002225217224 */ /* 0x088fe400078e02ff */
[----:B------:R-:W-:Y:S01]  /*34a0*/  IMAD.WIDE.U32 R26, R36, R34, R26 ;  /* 0x00000022241a7225 */ /* 0x000fe200078e001a */
[----:B------:R-:W-:-:S03]  /*34b0*/  IADD3 R34, P2, R28, UR4, RZ ;  /* 0x000000041c227c10 */ /* 0x000fc6000ff5e0ff */
[----:B------:R-:W-:Y:S02]  /*34c0*/  IMAD R35, R36, R35, R33 ;  /* 0x0000002324237224 */ /* 0x000fe400078e0221 */
[----:B------:R-:W2:Y:S02]  /*34d0*/  LDG.E.64 R32, [R28.64] ;  /* 0x0000000c1c207981 */ /* 0x000ea4000c1e1b00 */
[----:B------:R-:W-:Y:S01]  /*34e0*/  IMAD.IADD R27, R27, 0x1, R35 ;  /* 0x000000011b1b7824 */ /* 0x000fe200078e0223 */
[----:B------:R-:W-:Y:S01]  /*34f0*/  IADD3.X R35, R29, UR7, RZ, P2, !PT ;  /* 0x000000071d237c10 */ /* 0x000fe200097fe4ff */
[----:B------:R-:W3:Y:S04]  /*3500*/  LDG.E.64 R36, [R30.64+0x18] ;  /* 0x0000180c1e247981 */ /* 0x000ee8000c1e1b00 */
[----:B------:R-:W3:Y:S01]  /*3510*/  LDG.E.64 R44, [R34.64] ;  /* 0x0000000c222c7981 */ /* 0x000ee2000c1e1b00 */
[----:B--2---:R-:W-:-:S04]  /*3520*/  IMAD R33, R33, R6, RZ ;  /* 0x0000000621217224 */ /* 0x004fc800078e02ff */
[C---:B------:R-:W-:Y:S02]  /*3530*/  IMAD R33, R32.reuse, R7, R33 ;  /* 0x0000000720217224 */ /* 0x040fe400078e0221 */
[----:B------:R-:W-:Y:S01]  /*3540*/  IMAD.WIDE.U32 R6, R32, R6, R26 ;  /* 0x0000000620067225 */ /* 0x000fe200078e001a */
[----:B------:R-:W-:-:S03]  /*3550*/  IADD3 R26, P2, R34, UR4, RZ ;  /* 0x00000004221a7c10 */ /* 0x000fc6000ff5e0ff */
[-C--:B---3--:R-:W-:Y:S01]  /*3560*/  IMAD R29, R45, R36.reuse, RZ ;  /* 0x000000242d1d7224 */ /* 0x088fe200078e02ff */
[----:B------:R-:W-:Y:S01]  /*3570*/  IADD3.X R27, R35, UR7, RZ, P2, !PT ;  /* 0x00000007231b7c10 */ /* 0x000fe200097fe4ff */
[----:B------:R-:W-:Y:S01]  /*3580*/  IMAD.IADD R7, R7, 0x1, R33 ;  /* 0x0000000107077824 */ /* 0x000fe200078e0221 */
[----:B------:R-:W-:Y:S01]  /*3590*/  IADD3 R34, P2, R26, UR4, RZ ;  /* 0x000000041a227c10 */ /* 0x000fe2000ff5e0ff */
[C---:B------:R-:W-:Y:S02]  /*35a0*/  IMAD R37, R44.reuse, R37, R29 ;  /* 0x000000252c257224 */ /* 0x040fe400078e021d */
[----:B------:R-:W2:Y:S01]  /*35b0*/  LDG.E.64 R28, [R30.64+0x20] ;  /* 0x0000200c1e1c7981 */ /* 0x000ea2000c1e1b00 */
[----:B------:R-:W-:Y:S01]  /*35c0*/  IMAD.WIDE.U32 R6, R44, R36, R6 ;  /* 0x000000242c067225 */ /* 0x000fe200078e0006 */
[----:B------:R-:W-:Y:S02]  /*35d0*/  IADD3.X R35, R27, UR7, RZ, P2, !PT ;  /* 0x000000071b237c10 */ /* 0x000fe400097fe4ff */
[----:B------:R0:W2:Y:S01]  /*35e0*/  LDG.E.64 R32, [R26.64] ;  /* 0x0000000c1a207981 */ /* 0x0000a2000c1e1b00 */
[----:B------:R-:W-:-:S03]  /*35f0*/  IMAD.IADD R7, R7, 0x1, R37 ;  /* 0x0000000107077824 */ /* 0x000fc600078e0225 */
[----:B------:R1:W3:Y:S04]  /*3600*/  LDG.E.64 R44, [R34.64] ;  /* 0x0000000c222c7981 */ /* 0x0002e8000c1e1b00 */
[----:B------:R-:W3:Y:S01]  /*3610*/  LDG.E.64 R36, [R30.64+0x28] ;  /* 0x0000280c1e247981 */ /* 0x000ee2000c1e1b00 */
[----:B0-----:R-:W-:-:S04]  /*3620*/  IADD3 R26, P2, R34, UR4, RZ ;  /* 0x00000004221a7c10 */ /* 0x001fc8000ff5e0ff */
[----:B------:R-:W-:Y:S02]  /*3630*/  IADD3.X R27, R35, UR7, RZ, P2, !PT ;  /* 0x00000007231b7c10 */ /* 0x000fe400097fe4ff */
[----:B-1----:R-:W-:-:S04]  /*3640*/  IADD3 R34, P2, R26, UR4, RZ ;  /* 0x000000041a227c10 */ /* 0x002fc8000ff5e0ff */
[----:B------:R-:W-:Y:S01]  /*3650*/  IADD3.X R35, R27, UR7, RZ, P2, !PT ;  /* 0x000000071b237c10 */ /* 0x000fe200097fe4ff */
[-C--:B--2---:R-:W-:Y:S02]  /*3660*/  IMAD R33, R33, R28.reuse, RZ ;  /* 0x0000001c21217224 */ /* 0x084fe400078e02ff */
[----:B------:R-:W-:-:S04]  /*3670*/  IMAD.WIDE.U32 R6, R32, R28, R6 ;  /* 0x0000001c20067225 */ /* 0x000fc800078e0006 */
[----:B------:R-:W-:Y:S02]  /*3680*/  IMAD R33, R32, R29, R33 ;  /* 0x0000001d20217224 */ /* 0x000fe400078e0221 */
[-C--:B---3--:R-:W-:Y:S02]  /*3690*/  IMAD R29, R45, R36.reuse, RZ ;  /* 0x000000242d1d7224 */ /* 0x088fe400078e02ff */
[----:B------:R-:W-:Y:S02]  /*36a0*/  IMAD.IADD R7, R7, 0x1, R33 ;  /* 0x0000000107077824 */ /* 0x000fe400078e0221 */
[C---:B------:R-:W-:Y:S01]  /*36b0*/  IMAD R37, R44.reuse, R37, R29 ;  /* 0x000000252c257224 */ /* 0x040fe200078e021d */
[----:B------:R0:W2:Y:S01]  /*36c0*/  LDG.E.64 R32, [R26.64] ;  /* 0x0000000c1a207981 */ /* 0x0000a2000c1e1b00 */
[----:B------:R-:W-:-:S03]  /*36d0*/  IMAD.WIDE.U32 R6, R44, R36, R6 ;  /* 0x000000242c067225 */ /* 0x000fc600078e0006 */
[----:B------:R-:W2:Y:S01]  /*36e0*/  LDG.E.64 R28, [R30.64+0x30] ;  /* 0x0000300c1e1c7981 */ /* 0x000ea2000c1e1b00 */
        /* <DEDUP_REMOVED lines=45> */
[----:B------:R0:W2:Y:S04]  /*39c0*/  LDG.E.64 R32, [R26.64] ;  /* 0x0000000c1a207981 */ /* 0x0000a8000c1e1b00 */
[----:B------:R-:W2:Y:S01]  /*39d0*/  LDG.E.64 R28, [R30.64+0x60] ;  /* 0x0000600c1e1c7981 */ /* 0x000ea2000c1e1b00 */
[----:B------:R-:W-:-:S03]  /*39e0*/  IMAD.WIDE.U32 R6, R44, R36, R6 ;  /* 0x000000242c067225 */ /* 0x000fc600078e0006 */
[----:B------:R1:W3:Y:S01]  /*39f0*/  LDG.E.64 R44, [R34.64] ;  /* 0x0000000c222c7981 */ /* 0x0002e2000c1e1b00 */
[----:B------:R-:W-:-:S03]  /*3a00*/  IMAD.IADD R7, R7, 0x1, R37 ;  /* 0x0000000107077824 */ /* 0x000fc600078e0225 */
[----:B------:R-:W3:Y:S01]  /*3a10*/  LDG.E.64 R36, [R30.64+0x68] ;  /* 0x0000680c1e247981 */ /* 0x000ee2000c1e1b00 */
[----:B0-----:R-:W-:-:S04]  /*3a20*/  IADD3 R26, P2, R34, UR4, RZ ;  /* 0x00000004221a7c10 */ /* 0x001fc8000ff5e0ff */
[----:B------:R-:W-:-:S05]  /*3a30*/  IADD3.X R27, R35, UR7, RZ, P2, !PT ;  /* 0x00000007231b7c10 */ /* 0x000fca00097fe4ff */
[----:B-1----:R0:W4:Y:S01]  /*3a40*/  LDG.E.64 R34, [R26.64] ;  /* 0x0000000c1a227981 */ /* 0x002122000c1e1b00 */
[-C--:B--2---:R-:W-:Y:S02]  /*3a50*/  IMAD R33, R33, R28.reuse, RZ ;  /* 0x0000001c21217224 */ /* 0x084fe400078e02ff */
[----:B------:R-:W-:-:S04]  /*3a60*/  IMAD.WIDE.U32 R6, R32, R28, R6 ;  /* 0x0000001c20067225 */ /* 0x000fc800078e0006 */
[----:B------:R-:W-:Y:S02]  /*3a70*/  IMAD R33, R32, R29, R33 ;  /* 0x0000001d20217224 */ /* 0x000fe400078e0221 */
[----:B------:R-:W4:Y:S03]  /*3a80*/  LDG.E.64 R28, [R30.64+0x70] ;  /* 0x0000700c1e1c7981 */ /* 0x000f26000c1e1b00 */
[----:B------:R-:W-:Y:S01]  /*3a90*/  IADD3 R7, R7, R33, RZ ;  /* 0x0000002107077210 */ /* 0x000fe20007ffe0ff */
[----:B---3--:R-:W-:-:S04]  /*3aa0*/  IMAD R33, R45, R36, RZ ;  /* 0x000000242d217224 */ /* 0x008fc800078e02ff */
[C---:B------:R-:W-:Y:S02]  /*3ab0*/  IMAD R33, R44.reuse, R37, R33 ;  /* 0x000000252c217224 */ /* 0x040fe400078e0221 */
[----:B------:R-:W-:Y:S01]  /*3ac0*/  IMAD.WIDE.U32 R36, R44, R36, R6 ;  /* 0x000000242c247225 */ /* 0x000fe200078e0006 */
[----:B------:R-:W-:Y:S01]  /*3ad0*/  IADD3 R6, P2, R26, UR4, RZ ;  /* 0x000000041a067c10 */ /* 0x000fe2000ff5e0ff */
[----:B------:R-:W2:Y:S03]  /*3ae0*/  LDG.E.64 R44, [R30.64+0x78] ;  /* 0x0000780c1e2c7981 */ /* 0x000ea6000c1e1b00 */
[----:B------:R-:W-:-:S05]  /*3af0*/  IADD3.X R7, R27, UR7, RZ, P2, !PT ;  /* 0x000000071b077c10 */ /* 0x000fca00097fe4ff */
[----:B0-----:R-:W2:Y:S01]  /*3b00*/  LDG.E.64 R26, [R6.64] ;  /* 0x0000000c061a7981 */ /* 0x001ea2000c1e1b00 */
[----:B------:R-:W-:Y:S01]  /*3b10*/  IADD3 R42, P2, R42, -0x10, RZ ;  /* 0xfffffff02a2a7810 */ /* 0x000fe20007f5e0ff */
[----:B------:R-:W-:-:S03]  /*3b20*/  IMAD.IADD R37, R37, 0x1, R33 ;  /* 0x0000000125257824 */ /* 0x000fc600078e0221 */
[----:B------:R-:W-:Y:S02]  /*3b30*/  IADD3.X R41, R41, -0x1, RZ, P2, !PT ;  /* 0xffffffff29297810 */ /* 0x000fe400017fe4ff */
[----:B------:R-:W-:-:S04]  /*3b40*/  ISETP.GT.U32.AND P2, PT, R42, 0xc, PT ;  /* 0x0000000c2a00780c */ /* 0x000fc80003f44070 */
[----:B------:R-:W-:Y:S02]  /*3b50*/  ISETP.GT.AND.EX P2, PT, R41, RZ, PT, P2 ;  /* 0x000000ff2900720c */ /* 0x000fe40003f44320 */
[----:B------:R-:W-:-:S05]  /*3b60*/  IADD3 R39, P4, R39, 0x10, RZ ;  /* 0x0000001027277810 */ /* 0x000fca0007f9e0ff */
[----:B------:R-:W-:Y:S02]  /*3b70*/  IMAD.X R38, RZ, RZ, R38, P4 ;  /* 0x000000ffff267224 */ /* 0x000fe400020e0626 */
[----:B----4-:R-:W-:-:S04]  /*3b80*/  IMAD R33, R35, R28, RZ ;  /* 0x0000001c23217224 */ /* 0x010fc800078e02ff */
[C---:B------:R-:W-:Y:S02]  /*3b90*/  IMAD R33, R34.reuse, R29, R33 ;  /* 0x0000001d22217224 */ /* 0x040fe400078e0221 */
[----:B------:R-:W-:Y:S01]  /*3ba0*/  IMAD.WIDE.U32 R28, R34, R28, R36 ;  /* 0x0000001c221c7225 */ /* 0x000fe200078e0024 */
[----:B------:R-:W-:-:S03]  /*3bb0*/  IADD3 R34, P3, R6, UR4, RZ ;  /* 0x0000000406227c10 */ /* 0x000fc6000ff7e0ff */
[----:B------:R-:W-:Y:S01]  /*3bc0*/  IMAD.IADD R29, R29, 0x1, R33 ;  /* 0x000000011d1d7824 */ /* 0x000fe200078e0221 */
[----:B------:R-:W-:Y:S01]  /*3bd0*/  IADD3.X R35, R7, UR7, RZ, P3, !PT ;  /* 0x0000000707237c10 */ /* 0x000fe20009ffe4ff */
[----:B--2---:R-:W-:-:S04]  /*3be0*/  IMAD R27, R27, R44, RZ ;  /* 0x0000002c1b1b7224 */ /* 0x004fc800078e02ff */
[C---:B------:R-:W-:Y:S02]  /*3bf0*/  IMAD R31, R26.reuse, R45, R27 ;  /* 0x0000002d1a1f7224 */ /* 0x040fe400078e021b */
[----:B------:R-:W-:-:S04]  /*3c00*/  IMAD.WIDE.U32 R26, R26, R44, R28 ;  /* 0x0000002c1a1a7225 */ /* 0x000fc800078e001c */
[----:B------:R-:W-:Y:S01]  /*3c10*/  IMAD.IADD R27, R27, 0x1, R31 ;  /* 0x000000011b1b7824 */ /* 0x000fe200078e021f */
[----:B------:R-:W-:Y:S05]  /*3c20*/  @P2 BRA `(.L_x_4992) ;  /* 0xfffff77000002947 */ /* 0x000fea000383ffff */
.L_x_4991:
[----:B------:R-:W-:-:S04]  /*3c30*/  ISETP.GT.U32.AND P2, PT, R42, 0x4, PT ;  /* 0x000000042a00780c */ /* 0x000fc80003f44070 */
[----:B------:R-:W-:-:S13]  /*3c40*/  ISETP.GT.AND.EX P2, PT, R41, RZ, PT, P2 ;  /* 0x000000ff2900720c */ /* 0x000fda0003f44320 */
[----:B------:R-:W-:Y:S05]  /*3c50*/  @!P2 BRA `(.L_x_4993) ;  /* 0x000004700000a947 */ /* 0x000fea0003800000 */
        /* <DEDUP_REMOVED lines=33> */
[----:B------:R-:W2:Y:S04]  /*3e70*/  LDG.E.64 R28, [R30.64+0x20] ;  /* 0x0000200c1e1c7981 */ /* 0x000ea8000c1e1b00 */
[----:B------:R0:W2:Y:S01]  /*3e80*/  LDG.E.64 R32, [R26.64] ;  /* 0x0000000c1a207981 */ /* 0x0000a2000c1e1b00 */
[----:B------:R-:W-:Y:S01]  /*3e90*/  IMAD.WIDE.U32 R6, R44, R36, R6 ;  /* 0x000000242c067225 */ /* 0x000fe200078e0006 */
[----:B------:R-:W-:-:S03]  /*3ea0*/  IADD3.X R35, R27, UR7, RZ, P0, !PT ;  /* 0x000000071b237c10 */ /* 0x000fc600087fe4ff */
[----:B------:R-:W-:Y:S02]  /*3eb0*/  IMAD.IADD R7, R7, 0x1, R37 ;  /* 0x0000000107077824 */ /* 0x000fe400078e0225 */
[----:B------:R1:W3:Y:S04]  /*3ec0*/  LDG.E.64 R44, [R34.64] ;  /* 0x0000000c222c7981 */ /* 0x0002e8000c1e1b00 */
[----:B------:R-:W3:Y:S01]  /*3ed0*/  LDG.E.64 R36, [R30.64+0x28] ;  /* 0x0000280c1e247981 */ /* 0x000ee2000c1e1b00 */
[----:B0-----:R-:W-:-:S04]  /*3ee0*/  IADD3 R26, P0, R34, UR4, RZ ;  /* 0x00000004221a7c10 */ /* 0x001fc8000ff1e0ff */
[----:B------:R-:W-:-:S05]  /*3ef0*/  IADD3.X R27, R35, UR7, RZ, P0, !PT ;  /* 0x00000007231b7c10 */ /* 0x000fca00087fe4ff */
[----:B-1----:R0:W4:Y:S01]  /*3f00*/  LDG.E.64 R34, [R26.64] ;  /* 0x0000000c1a227981 */ /* 0x002122000c1e1b00 */
[-C--:B--2---:R-:W-:Y:S02]  /*3f10*/  IMAD R33, R33, R28.reuse, RZ ;  /* 0x0000001c21217224 */ /* 0x084fe400078e02ff */
[----:B------:R-:W-:-:S04]  /*3f20*/  IMAD.WIDE.U32 R6, R32, R28, R6 ;  /* 0x0000001c20067225 */ /* 0x000fc800078e0006 */
[----:B------:R-:W-:Y:S02]  /*3f30*/  IMAD R33, R32, R29, R33 ;  /* 0x0000001d20217224 */ /* 0x000fe400078e0221 */
[----:B------:R-:W4:Y:S02]  /*3f40*/  LDG.E.64 R28, [R30.64+0x30] ;  /* 0x0000300c1e1c7981 */ /* 0x000f24000c1e1b00 */
[----:B------:R-:W-:Y:S02]  /*3f50*/  IMAD.IADD R7, R7, 0x1, R33 ;  /* 0x0000000107077824 */ /* 0x000fe400078e0221 */
[----:B---3--:R-:W-:-:S04]  /*3f60*/  IMAD R33, R45, R36, RZ ;  /* 0x000000242d217224 */ /* 0x008fc800078e02ff */
[C---:B------:R-:W-:Y:S02]  /*3f70*/  IMAD R33, R44.reuse, R37, R33 ;  /* 0x000000252c217224 */ /* 0x040fe400078e0221 */
[----:B------:R-:W-:Y:S01]  /*3f80*/  IMAD.WIDE.U32 R36, R44, R36, R6 ;  /* 0x000000242c247225 */ /* 0x000fe200078e0006 */
[----:B------:R-:W-:Y:S01]  /*3f90*/  IADD3 R6, P0, R26, UR4, RZ ;  /* 0x000000041a067c10 */ /* 0x000fe2000ff1e0ff */
[----:B------:R-:W2:Y:S03]  /*3fa0*/  LDG.E.64 R44, [R30.64+0x38] ;  /* 0x0000380c1e2c7981 */ /* 0x000ea6000c1e1b00 */
[----:B------:R-:W-:-:S05]  /*3fb0*/  IADD3.X R7, R27, UR7, RZ, P0, !PT ;  /* 0x000000071b077c10 */ /* 0x000fca00087fe4ff */
[----:B0-----:R-:W2:Y:S01]  /*3fc0*/  LDG.E.64 R26, [R6.64] ;  /* 0x0000000c061a7981 */ /* 0x001ea2000c1e1b00 */
[----:B------:R-:W-:Y:S01]  /*3fd0*/  IMAD.IADD R37, R37, 0x1, R33 ;  /* 0x0000000125257824 */ /* 0x000fe200078e0221 */
[----:B------:R-:W-:Y:S02]  /*3fe0*/  IADD3 R42, P4, R42, -0x8, RZ ;  /* 0xfffffff82a2a7810 */ /* 0x000fe40007f9e0ff */
[----:B------:R-:W-:Y:S02]  /*3ff0*/  IADD3 R39, P3, R39, 0x8, RZ ;  /* 0x0000000827277810 */ /* 0x000fe40007f7e0ff */
[----:B------:R-:W-:Y:S02]  /*4000*/  PLOP3.LUT P0, PT, PT, PT, PT, 0x8, 0x0 ;  /* 0x000000000000781c */ /* 0x000fe40003f0e170 */
[----:B------:R-:W-:Y:S02]  /*4010*/  IADD3.X R41, R41, -0x1, RZ, P4, !PT ;  /* 0xffffffff29297810 */ /* 0x000fe400027fe4ff */
[----:B------:R-:W-:Y:S01]  /*4020*/  IADD3.X R38, RZ, R38, RZ, P3, !PT ;  /* 0x00000026ff267210 */ /* 0x000fe20001ffe4ff */
[----:B----4-:R-:W-:-:S04]  /*4030*/  IMAD R33, R35, R28, RZ ;  /* 0x0000001c23217224 */ /* 0x010fc800078e02ff */
[C---:B------:R-:W-:Y:S02]  /*4040*/  IMAD R33, R34.reuse, R29, R33 ;  /* 0x0000001d22217224 */ /* 0x040fe400078e0221 */
[----:B------:R-:W-:-:S04]  /*4050*/  IMAD.WIDE.U32 R28, R34, R28, R36 ;  /* 0x0000001c221c7225 */ /* 0x000fc800078e0024 */
[----:B------:R-:W-:Y:S01]  /*4060*/  IMAD.IADD R29, R29, 0x1, R33 ;  /* 0x000000011d1d7824 */ /* 0x000fe200078e0221 */
[----:B------:R-:W-:Y:S01]  /*4070*/  IADD3 R34, P2, R6, UR4, RZ ;  /* 0x0000000406227c10 */ /* 0x000fe2000ff5e0ff */
[----:B--2---:R-:W-:-:S04]  /*4080*/  IMAD R35, R27, R44, RZ ;  /* 0x0000002c1b237224 */ /* 0x004fc800078e02ff */
[C---:B------:R-:W-:Y:S02]  /*4090*/  IMAD R35, R26.reuse, R45, R35 ;  /* 0x0000002d1a237224 */ /* 0x040fe400078e0223 */
[----:B------:R-:W-:-:S04]  /*40a0*/  IMAD.WIDE.U32 R26, R26, R44, R28 ;  /* 0x0000002c1a1a7225 */ /* 0x000fc800078e001c */
[----:B------:R-:W-:Y:S01]  /*40b0*/  IMAD.IADD R27, R27, 0x1, R35 ;  /* 0x000000011b1b7824 */ /* 0x000fe200078e0223 */
[----:B------:R-:W-:Y:S02]  /*40c0*/  IADD3.X R35, R7, UR7, RZ, P2, !PT ;  /* 0x0000000707237c10 */ /* 0x000fe400097fe4ff */
.L_x_4993:
[----:B------:R-:W-:-:S04]  /*40d0*/  ISETP.NE.U32.AND P2, PT, R42, RZ, PT ;  /* 0x000000ff2a00720c */ /* 0x000fc80003f45070 */
[----:B------:R-:W-:-:S13]  /*40e0*/  ISETP.NE.OR.EX P0, PT, R41, RZ, P0, P2 ;  /* 0x000000ff2900720c */ /* 0x000fda0000705720 */
[----:B------:R-:W-:Y:S05]  /*40f0*/  @!P0 BRA `(.L_x_4989) ;  /* 0x0000029000008947 */ /* 0x000fea0003800000 */
.L_x_4990:
[C---:B------:R-:W-:Y:S01]  /*4100*/  LEA R6, P0, R39.reuse, c[0x0][0x188], 0x3 ;  /* 0x0000620027067a11 */ /* 0x040fe200078018ff */
[----:B------:R0:W2:Y:S03]  /*4110*/  LDG.E.64 R30, [R34.64] ;  /* 0x0000000c221e7981 */ /* 0x0000a6000c1e1b00 */
[----:B------:R-:W-:Y:S02]  /*4120*/  LEA.HI.X R7, R39, c[0x0][0x18c], R38, 0x3, P0 ;  /* 0x0000630027077a11 */ /* 0x000fe400000f1c26 */
[----:B------:R-:W-:-:S03]  /*4130*/  IADD3 R28, P0, R34, UR4, RZ ;  /* 0x00000004221c7c10 */ /* 0x000fc6000ff1e0ff */
[----:B------:R-:W2:Y:S01]  /*4140*/  LDG.E.64 R32, [R6.64] ;  /* 0x0000000c06207981 */ /* 0x000ea2000c1e1b00 */
[----:B------:R-:W-:-:S03]  /*4150*/  IADD3.X R29, R35, UR7, RZ, P0, !PT ;  /* 0x00000007231d7c10 */ /* 0x000fc600087fe4ff */
[----:B------:R-:W3:Y:S04]  /*4160*/  LDG.E.64 R36, [R6.64+0x8] ;  /* 0x0000080c06247981 */ /* 0x000ee8000c1e1b00 */
[----:B0-----:R-:W3:Y:S04]  /*4170*/  LDG.E.64 R34, [R28.64] ;  /* 0x0000000c1c227981 */ /* 0x001ee8000c1e1b00 */
[----:B------:R-:W4:Y:S01]  /*4180*/  LDG.E.64 R44, [R6.64+0x18] ;  /* 0x0000180c062c7981 */ /* 0x000f22000c1e1b00 */
[-C--:B--2---:R-:W-:Y:S02]  /*4190*/  IMAD R31, R31, R32.reuse, RZ ;  /* 0x000000201f1f7224 */ /* 0x084fe400078e02ff */
[----:B------:R-:W-:-:S04]  /*41a0*/  IMAD.WIDE.U32 R26, R30, R32, R26 ;  /* 0x000000201e1a7225 */ /* 0x000fc800078e001a */
[----:B------:R-:W-:Y:S01]  /*41b0*/  IMAD R31, R30, R33, R31 ;  /* 0x000000211e1f7224 */ /* 0x000fe200078e021f */
[----:B------:R-:W-:Y:S01]  /*41c0*/  IADD3 R30, P0, R28, UR4, RZ ;  /* 0x000000041c1e7c10 */ /* 0x000fe2000ff1e0ff */
[-C--:B---3--:R-:W-:Y:S01]  /*41d0*/  IMAD R35, R35, R36.reuse, RZ ;  /* 0x0000002423237224 */ /* 0x088fe200078e02ff */
[----:B------:R-:W2:Y:S01]  /*41e0*/  LDG.E.64 R32, [R6.64+0x10] ;  /* 0x0000100c06207981 */ /* 0x000ea2000c1e1b00 */
[----:B------:R-:W-:Y:S01]  /*41f0*/  IMAD.IADD R27, R27, 0x1, R31 ;  /* 0x000000011b1b7824 */ /* 0x000fe200078e021f */
[----:B------:R-:W-:Y:S01]  /*4200*/  IADD3.X R31, R29, UR7, RZ, P0, !PT ;  /* 0x000000071d1f7c10 */ /* 0x000fe200087fe4ff */
[----:B------:R-:W-:Y:S01]  /*4210*/  IMAD R35, R34, R37, R35 ;  /* 0x0000002522237224 */ /* 0x000fe200078e0223 */
[----:B------:R-:W-:Y:S01]  /*4220*/  IADD3 R28, P0, R30, UR4, RZ ;  /* 0x000000041e1c7c10 */ /* 0x000fe2000ff1e0ff */
[----:B------:R-:W-:Y:S02]  /*4230*/  IMAD.WIDE.U32 R26, R34, R36, R26 ;  /* 0x00000024221a7225 */ /* 0x000fe400078e001a */
[----:B------:R0:W2:Y:S01]  /*4240*/  LDG.E.64 R36, [R30.64] ;  /* 0x0000000c1e247981 */ /* 0x0000a2000c1e1b00 */
[----:B------:R-:W-:-:S05]  /*4250*/  IADD3.X R29, R31, UR7, RZ, P0, !PT ;  /* 0x000000071f1d7c10 */ /* 0x000fca00087fe4ff */
[----:B0-----:R-:W4:Y:S01]  /*4260*/  LDG.E.64 R30, [R28.64] ;  /* 0x0000000c1c1e7981 */ /* 0x001f22000c1e1b00 */
[----:B------:R-:W-:Y:S01]  /*4270*/  IADD3 R42, P0, R42, -0x4, RZ ;  /* 0xfffffffc2a2a7810 */ /* 0x000fe20007f1e0ff */
[----:B------:R-:W-:-:S03]  /*4280*/  IMAD.IADD R27, R27, 0x1, R35 ;  /* 0x000000011b1b7824 */ /* 0x000fc600078e0223 */
[----:B------:R-:W-:Y:S02]  /*4290*/  IADD3.X R41, R41, -0x1, RZ, P0, !PT ;  /* 0xffffffff29297810 */ /* 0x000fe400007fe4ff */
[----:B------:R-:W-:-:S04]  /*42a0*/  ISETP.NE.U32.AND P0, PT, R42, RZ, PT ;  /* 0x000000ff2a00720c */ /* 0x000fc80003f05070 */
[----:B------:R-:W-:Y:S02]  /*42b0*/  ISETP.NE.AND.EX P0, PT, R41, RZ, PT, P0 ;  /* 0x000000ff2900720c */ /* 0x000fe40003f05300 */
[----:B------:R-:W-:Y:S02]  /*42c0*/  IADD3 R34, P3, R28, UR4, RZ ;  /* 0x000000041c227c10 */ /* 0x000fe4000ff7e0ff */
[----:B------:R-:W-:-:S05]  /*42d0*/  IADD3 R39, P2, R39, 0x4, RZ ;  /* 0x0000000427277810 */ /* 0x000fca0007f5e0ff */
[----:B------:R-:W-:Y:S02]  /*42e0*/  IMAD.X R38, RZ, RZ, R38, P2 ;  /* 0x000000ffff267224 */ /* 0x000fe400010e0626 */
[-C--:B--2---:R-:W-:Y:S02]  /*42f0*/  IMAD R35, R37, R32.reuse, RZ ;  /* 0x0000002025237224 */ /* 0x084fe400078e02ff */
[----:B------:R-:W-:-:S04]  /*4300*/  IMAD.WIDE.U32 R26, R36, R32, R26 ;  /* 0x00000020241a7225 */ /* 0x000fc800078e001a */
[----:B------:R-:W-:-:S04]  /*4310*/  IMAD R35, R36, R33, R35 ;  /* 0x0000002124237224 */ /* 0x000fc800078e0223 */
[----:B------:R-:W-:Y:S02]  /*4320*/  IMAD.IADD R27, R27, 0x1, R35 ;  /* 0x000000011b1b7824 */ /* 0x000fe400078e0223 */
[-C--:B----4-:R-:W-:Y:S01]  /*4330*/  IMAD R31, R31, R44.reuse, RZ ;  /* 0x0000002c1f1f7224 */ /* 0x090fe200078e02ff */
[----:B------:R-:W-:Y:S01]  /*4340*/  IADD3.X R35, R29, UR7, RZ, P3, !PT ;  /* 0x000000071d237c10 */ /* 0x000fe20009ffe4ff */
[----:B------:R-:W-:-:S04]  /*4350*/  IMAD.WIDE.U32 R26, R30, R44, R26 ;  /* 0x0000002c1e1a7225 */ /* 0x000fc800078e001a */
[----:B------:R-:W-:-:S04]  /*4360*/  IMAD R31, R30, R45, R31 ;  /* 0x0000002d1e1f7224 */ /* 0x000fc800078e021f */
[----:B------:R-:W-:Y:S01]  /*4370*/  IMAD.IADD R27, R27, 0x1, R31 ;  /* 0x000000011b1b7824 */ /* 0x000fe200078e021f */
[----:B-----5:R-:W-:Y:S05]  /*4380*/  @P0 BRA `(.L_x_4990) ;  /* 0xfffffd7000000947 */ /* 0x020fea000383ffff */
.L_x_4989:
[----:B------:R-:W-:-:S13]  /*4390*/  LOP3.LUT P0, RZ, R4, 0x3, RZ, 0xc0, !PT ;  /* 0x0000000304ff7812 */ /* 0x000fda000780c0ff */
[----:B------:R-:W-:Y:S05]  /*43a0*/  @!P0 BRA `(.L_x_4988) ;  /* 0x000002c000008947 */ /* 0x000fea0003800000 */
[----:B------:R-:W-:Y:S02]  /*43b0*/  IMAD R21, R21, c[0x0][0x180], RZ ;  /* 0x0000600015157a24 */ /* 0x000fe400078e02ff */
[----:B------:R-:W-:-:S04]  /*43c0*/  IMAD.WIDE.U32 R6, R20, c[0x0][0x180], RZ ;  /* 0x0000600014067a25 */ /* 0x000fc800078e00ff */
[----:B------:R-:W-:Y:S02]  /*43d0*/  IMAD R21, R20, c[0x0][0x184], R21 ;  /* 0x0000610014157a24 */ /* 0x000fe400078e0215 */
[----:B------:R-:W-:Y:S02]  /*43e0*/  IMAD R20, R38, c[0x0][0x190], RZ ;  /* 0x0000640026147a24 */ /* 0x000fe400078e02ff */
[----:B------:R-:W-:Y:S02]  /*43f0*/  IMAD.IADD R7, R7, 0x1, R21 ;  /* 0x0000000107077824 */ /* 0x000fe400078e0215 */
[C---:B------:R-:W-:Y:S02]  /*4400*/  IMAD R21, R39.reuse, c[0x0][0x194], R20 ;  /* 0x0000650027157a24 */ /* 0x040fe400078e0214 */
[C---:B------:R-:W-:Y:S01]  /*4410*/  IMAD.WIDE.U32 R28, R39.reuse, c[0x0][0x190], R6 ;  /* 0x00006400271c7a25 */ /* 0x040fe200078e0006 */
[----:B------:R-:W-:-:S03]  /*4420*/  LEA R6, P0, R39, c[0x0][0x188], 0x3 ;  /* 0x0000620027067a11 */ /* 0x000fc600078018ff */
[----:B------:R-:W-:Y:S01]  /*4430*/  IMAD.IADD R21, R29, 0x1, R21 ;  /* 0x000000011d157824 */ /* 0x000fe200078e0215 */
[C---:B------:R-:W-:Y:S02]  /*4440*/  LEA R20, P2, R28.reuse, c[0x0][0x178], 0x3 ;  /* 0x00005e001c147a11 */ /* 0x040fe400078418ff */
[----:B------:R-:W-:Y:S02]  /*4450*/  LEA.HI.X R7, R39, c[0x0][0x18c], R38, 0x3, P0 ;  /* 0x0000630027077a11 */ /* 0x000fe400000f1c26 */
[----:B------:R-:W-:-:S03]  /*4460*/  LEA.HI.X R21, R28, c[0x0][0x17c], R21, 0x3, P2 ;  /* 0x00005f001c157a11 */ /* 0x000fc600010f1c15 */
        /* <DEDUP_REMOVED lines=9> */
[----:B------:R-:W-:Y:S01]  /*4500*/  ISETP.NE.U32.AND P0, PT, R40, 0x2, PT ;  /* 0x000000022800780c */ /* 0x000fe20003f05070 */
[----:B------:R-:W-:Y:S02]  /*4510*/  ULDC.64 UR4, c[0x0][0x190] ;  /* 0x0000640000047ab9 */ /* 0x000fe40000000a00 */
[----:B------:R-:W-:Y:S01]  /*4520*/  USHF.L.U32 UR8, UR4, 0x3, URZ ;  /* 0x0000000304087899 */ /* 0x000fe2000800063f */
[----:B------:R-:W-:Y:S01]  /*4530*/  ISETP.NE.AND.EX P0, PT, RZ, RZ, PT, P0 ;  /* 0x000000ffff00720c */ /* 0x000fe20003f05300 */
[----:B------:R-:W-:Y:S02]  /*4540*/  UMOV UR7, 0x3 ;  /* 0x0000000300077882 */ /* 0x000fe40000000000 */
[----:B------:R-:W-:Y:S02]  /*4550*/  USHF.L.U64.HI UR4, UR4, UR7, UR5 ;  /* 0x0000000704047299 */ /* 0x000fe40008010205 */
[----:B------:R-:W-:-:S04]  /*4560*/  IADD3 R34, P2, R20, UR8, RZ ;  /* 0x0000000814227c10 */ /* 0x000fc8000ff5e0ff */
[----:B------:R-:W-:Y:S02]  /*4570*/  IADD3.X R35, R21, UR4, RZ, P2, !PT ;  /* 0x0000000415237c10 */ /* 0x000fe400097fe4ff */
[----:B------:R-:W2:Y:S02]  /*4580*/  LDG.E.64 R20, [R6.64+0x8] ;  /* 0x0000080c06147981 */ /* 0x000ea4000c1e1b00 */
[----:B------:R-:W-:Y:S02]  /*4590*/  @P0 IADD3 R32, P2, R34, UR8, RZ ;  /* 0x0000000822200c10 */ /* 0x000fe4000ff5e0ff */
[----:B------:R-:W2:Y:S02]  /*45a0*/  LDG.E.64 R28, [R34.64] ;  /* 0x0000000c221c7981 */ /* 0x000ea4000c1e1b00 */
[----:B------:R-:W-:Y:S02]  /*45b0*/  @P0 IADD3.X R33, R35, UR4, RZ, P2, !PT ;  /* 0x0000000423210c10 */ /* 0x000fe400097fe4ff */
        /* <DEDUP_REMOVED lines=11> */
.L_x_4988:
[----:B------:R-:W-:Y:S01]  /*4670*/  HFMA2.MMA R6, -RZ, RZ, 0, 1.78813934326171875e-07 ;  /* 0x00000003ff067435 */ /* 0x000fe200000001ff */
[----:B------:R-:W-:Y:S02]  /*4680*/  IMAD.MOV.U32 R21, RZ, RZ, c[0x0][0x1a0] ;  /* 0x00006800ff157624 */ /* 0x000fe400078e00ff */
[----:B------:R-:W-:Y:S02]  /*4690*/  IMAD.MOV.U32 R32, RZ, RZ, c[0x0][0x198] ;  /* 0x00006600ff207624 */ /* 0x000fe400078e00ff */
[----:B------:R-:W-:-:S05]  /*46a0*/  IMAD.SHL.U32 R7, R21, 0x8, RZ ;  /* 0x0000000815077824 */ /* 0x000fca00078e00ff */
[----:B------:R-:W-:Y:S01]  /*46b0*/  SHF.L.U64.HI R20, R21, R6, c[0x0][0x1a4] ;  /* 0x0000690015147619 */ /* 0x000fe20000010206 */
[----:B------:R-:W-:Y:S01]  /*46c0*/  IMAD.MOV.U32 R21, RZ, RZ, c[0x0][0x19c] ;  /* 0x00006700ff157624 */ /* 0x000fe200078e00ff */
[C---:B------:R-:W-:Y:S02]  /*46d0*/  ISETP.GE.U32.AND P2, PT, R7.reuse, 0x1, PT ;  /* 0x000000010700780c */ /* 0x040fe40003f46070 */
[--C-:B------:R-:W-:Y:S02]  /*46e0*/  SHF.R.S64 R7, R7, 0x3, R20.reuse ;  /* 0x0000000307077819 */ /* 0x100fe40000001014 */
[----:B------:R-:W-:Y:S02]  /*46f0*/  ISETP.GE.AND.EX P2, PT, R20, RZ, PT, P2 ;  /* 0x000000ff1400720c */ /* 0x000fe40003f46320 */
[----:B------:R-:W-:-:S11]  /*4700*/  SHF.R.S32.HI R20, RZ, 0x3, R20 ;  /* 0x00000003ff147819 */ /* 0x000fd60000011414 */
[----:B------:R-:W-:Y:S05]  /*4710*/  @!P2 BRA `(.L_x_4994) ;  /* 0x000002200000a947 */ /* 0x000fea0003800000 */
[----:B------:R-:W-:Y:S01]  /*4720*/  BSSY B0, `(.L_x_4994) ;  /* 0x0000021000007945 */ /* 0x000fe20003800000 */
[----:B------:R-:W-:Y:S02]  /*4730*/  IMAD.MOV.U32 R36, RZ, RZ, R7 ;  /* 0x000000ffff247224 */ /* 0x000fe400078e0007 */
[----:B------:R-:W-:Y:S02]  /*4740*/  IMAD.MOV.U32 R35, RZ, RZ, R20 ;  /* 0x000000ffff237224 */ /* 0x000fe400078e0014 */
[----:B------:R-:W-:Y:S02]  /*4750*/  IMAD.MOV.U32 R33, RZ, RZ, c[0x0][0x198] ;  /* 0x00006600ff217624 */ /* 0x000fe400078e00ff */
[----:B------:R-:W-:Y:S02]  /*4760*/  IMAD.MOV.U32 R34, RZ, RZ, c[0x0][0x19c] ;  /* 0x00006700ff227624 */ /* 0x000fe400078e00ff */
[----:B------:R-:W-:Y:S02]  /*4770*/  IMAD.MOV.U32 R32, RZ, RZ, c[0x0][0x198] ;  /* 0x00006600ff207624 */ /* 0x000fe400078e00ff */
[----:B------:R-:W-:-:S02]  /*4780*/  IMAD.MOV.U32 R21, RZ, RZ, c[0x0][0x19c] ;  /* 0x00006700ff157624 */ /* 0x000fc400078e00ff */
.L_x_4995:
        /* <DEDUP_REMOVED lines=17> */
[----:B------:R-:W-:-:S02]  /*48a0*/  SEL R35, R35, R40, !P0 ;  /* 0x0000002823237207 */ /* 0x000fc40004000000 */
[----:B------:R-:W-:Y:S02]  /*48b0*/  IADD3.X R28, R21, RZ, R37, P5, P6 ;  /* 0x000000ff151c7210 */ /* 0x000fe40002fec425 */
[----:B------:R-:W-:Y:S02]  /*48c0*/  ISETP.GT.AND.EX P3, PT, R35, RZ, PT, P3 ;  /* 0x000000ff2300720c */ /* 0x000fe40003f64330 */
[----:B------:R-:W-:Y:S02]  /*48d0*/  IADD3.X R29, RZ, R29, RZ, P4, !PT ;  /* 0x0000001dff1d7210 */ /* 0x000fe400027fe4ff */
[----:B------:R-:W-:Y:S02]  /*48e0*/  SEL R32, R31, R32, !P0 ;  /* 0x000000201f207207 */ /* 0x000fe40004000000 */
[----:B------:R-:W-:Y:S02]  /*48f0*/  SEL R21, R28, R21, !P0 ;  /* 0x000000151c157207 */ /* 0x000fe40004000000 */
[----:B------:R-:W-:-:S02]  /*4900*/  SEL R33, R30, R33, !P0 ;  /* 0x000000211e217207 */ /* 0x000fc40004000000 */
[----:B------:R-:W-:-:S03]  /*4910*/  SEL R34, R29, R34, !P0 ;  /* 0x000000221d227207 */ /* 0x000fc60004000000 */
[----:B------:R-:W-:Y:S05]  /*4920*/  @P3 BRA `(.L_x_4995) ;  /* 0xfffffe6000003947 */ /* 0x000fea000383ffff */
[----:B------:R-:W-:Y:S05]  /*4930*/  BSYNC B0 ;  /* 0x0000000000007941 */ /* 0x000fea0003800000 */
.L_x_4994:
[----:B------:R-:W-:Y:S02]  /*4940*/  IMAD.MOV.U32 R36, RZ, RZ, c[0x0][0x198] ;  /* 0x00006600ff247624 */ /* 0x000fe400078e00ff */
[----:B------:R-:W-:Y:S01]  /*4950*/  IMAD.MOV.U32 R34, RZ, RZ, c[0x0][0x19c] ;  /* 0x00006700ff227624 */ /* 0x000fe200078e00ff */
[----:B------:R-:W-:Y:S05]  /*4960*/  @!P2 BRA `(.L_x_4996) ;  /* 0x000002200000a947 */ /* 0x000fea0003800000 */
[----:B------:R-:W-:Y:S01]  /*4970*/  BSSY B0, `(.L_x_4996) ;  /* 0x0000021000007945 */ /* 0x000fe20003800000 */
[----:B------:R-:W-:Y:S02]  /*4980*/  IMAD.MOV.U32 R31, RZ, RZ, R7 ;  /* 0x000000ffff1f7224 */ /* 0x000fe400078e0007 */
[----:B------:R-:W-:Y:S02]  /*4990*/  IMAD.MOV.U32 R30, RZ, RZ, R20 ;  /* 0x000000ffff1e7224 */ /* 0x000fe400078e0014 */
[----:B------:R-:W-:Y:S02]  /*49a0*/  IMAD.MOV.U32 R40, RZ, RZ, c[0x0][0x198] ;  /* 0x00006600ff287624 */ /* 0x000fe400078e00ff */
[----:B------:R-:W-:-:S02]  /*49b0*/  IMAD.MOV.U32 R38, RZ, RZ, c[0x0][0x19c] ;  /* 0x00006700ff267624 */ /* 0x000fc400078e00ff */
[----:B------:R-:W-:Y:S02]  /*49c0*/  IMAD.MOV.U32 R36, RZ, RZ, c[0x0][0x198] ;  /* 0x00006600ff247624 */ /* 0x000fe400078e00ff */
[----:B------:R-:W-:Y:S02]  /*49d0*/  IMAD.MOV.U32 R34, RZ, RZ, c[0x0][0x19c] ;  /* 0x00006700ff227624 */ /* 0x000fe400078e00ff */
.L_x_4997:
[C-C-:B------:R-:W-:Y:S02]  /*49e0*/  SHF.R.U64 R42, R31.reuse, 0x1, R30.reuse ;  /* 0x000000011f2a7819 */ /* 0x140fe4000000121e */
[----:B------:R-:W-:Y:S02]  /*49f0*/  SHF.R.U32.HI R37, RZ, 0x1, R30 ;  /* 0x00000001ff257819 */ /* 0x000fe4000001161e */
[----:B------:R-:W-:Y:S01]  /*4a00*/  LOP3.LUT R44, RZ, R42, RZ, 0x33, !PT ;  /* 0x0000002aff2c7212 */ /* 0x000fe200078e33ff */
[C---:B------:R-:W-:Y:S01]  /*4a10*/  IMAD.SHL.U32 R35, R42.reuse, 0x8, RZ ;  /* 0x000000082a237824 */ /* 0x040fe200078e00ff */
[----:B------:R-:W-:Y:S02]  /*4a20*/  SHF.L.U64.HI R33, R42, 0x3, R37 ;  /* 0x000000032a217819 */ /* 0x000fe40000010225 */
[----:B------:R-:W-:-:S02]  /*4a30*/  IADD3 R39, P3, R31, R44, RZ ;  /* 0x0000002c1f277210 */ /* 0x000fc40007f7e0ff */
[----:B------:R-:W-:Y:S02]  /*4a40*/  IADD3 R28, P0, R40, R35, RZ ;  /* 0x00000023281c7210 */ /* 0x000fe40007f1e0ff */
[----:B------:R-:W-:-:S03]  /*4a50*/  LOP3.LUT R31, RZ, R37, RZ, 0x33, !PT ;  /* 0x00000025ff1f7212 */ /* 0x000fc600078e33ff */
[----:B------:R-:W-:Y:S02]  /*4a60*/  IMAD.X R29, R38, 0x1, R33, P0 ;  /* 0x00000001261d7824 */ /* 0x000fe400000e0621 */
[----:B------:R-:W-:-:S03]  /*4a70*/  IMAD.X R44, R30, 0x1, R31, P3 ;  /* 0x000000011e2c7824 */ /* 0x000fc600018e061f */
[----:B------:R-:W2:Y:S01]  /*4a80*/  LDG.E.64 R30, [R28.64] ;  /* 0x0000000c1c1e7981 */ /* 0x000ea2000c1e1b00 */
[----:B------:R-:W-:-:S04]  /*4a90*/  IADD3 R35, P5, P6, R36, 0x8, R35 ;  /* 0x0000000824237810 */ /* 0x000fc80007ebe023 */
[----:B------:R-:W-:Y:S02]  /*4aa0*/  IADD3.X R33, R34, RZ, R33, P5, P6 ;  /* 0x000000ff22217210 */ /* 0x000fe40002fec421 */
[----:B--2---:R-:W-:-:S04]  /*4ab0*/  ISETP.GE.U32.AND P0, PT, R26, R30, PT ;  /* 0x0000001e1a00720c */ /* 0x004fc80003f06070 */
        /* <DEDUP_REMOVED lines=13> */
.L_x_4996:
[C---:B------:R-:W-:Y:S02]  /*4b90*/  IADD3 R28, P3, -R32.reuse, R36, RZ ;  /* 0x00000024201c7210 */ /* 0x040fe40007f7e1ff */
[----:B------:R-:W-:Y:S01]  /*4ba0*/  IADD3 R30, P4, R32, -c[0x0][0x198], RZ ;  /* 0x80006600201e7a10 */ /* 0x000fe20007f9e0ff */
[----:B------:R-:W-:Y:S01]  /*4bb0*/  CS2R R36, SRZ ;  /* 0x0000000000247805 */ /* 0x000fe2000001ff00 */
[C---:B------:R-:W-:Y:S02]  /*4bc0*/  IADD3 R26, P5, R24.reuse, c[0x0][0x1b0], RZ ;  /* 0x00006c00181a7a10 */ /* 0x040fe40007fbe0ff */
[C---:B------:R-:W-:Y:S02]  /*4bd0*/  IADD3.X R29, ~R21.reuse, R34, RZ, P3, !PT ;  /* 0x00000022151d7210 */ /* 0x040fe40001ffe5ff */
[----:B------:R-:W-:Y:S02]  /*4be0*/  IADD3 R24, P0, R24, c[0x0][0x1a8], RZ ;  /* 0x00006a0018187a10 */ /* 0x000fe40007f1e0ff */
[----:B------:R-:W-:-:S02]  /*4bf0*/  IADD3.X R21, R21, ~c[0x0][0x19c], RZ, P4, !PT ;  /* 0x8000670015157a10 */ /* 0x000fc400027fe4ff */
[C---:B------:R-:W-:Y:S02]  /*4c00*/  IADD3.X R27, R25.reuse, c[0x0][0x1b4], RZ, P5, !PT ;  /* 0x00006d00191b7a10 */ /* 0x040fe40002ffe4ff */
[--C-:B------:R-:W-:Y:S02]  /*4c10*/  SHF.R.S64 R28, R28, 0x3, R29.reuse ;  /* 0x000000031c1c7819 */ /* 0x100fe4000000101d */
[----:B------:R-:W-:Y:S02]  /*4c20*/  IADD3.X R25, R25, c[0x0][0x1ac], RZ, P0, !PT ;  /* 0x00006b0019197a10 */ /* 0x000fe400007fe4ff */
[----:B------:R-:W-:Y:S02]  /*4c30*/  SHF.R.S32.HI R29, RZ, 0x3, R29 ;  /* 0x00000003ff1d7819 */ /* 0x000fe4000001141d */
[--C-:B------:R-:W-:Y:S02]  /*4c40*/  SHF.R.S64 R30, R30, 0x3, R21.reuse ;  /* 0x000000031e1e7819 */ /* 0x100fe40000001015 */
[----:B------:R-:W-:Y:S01]  /*4c50*/  SHF.R.S32.HI R31, RZ, 0x3, R21 ;  /* 0x00000003ff1f7819 */ /* 0x000fe20000011415 */
[----:B------:R0:W-:Y:S04]  /*4c60*/  STG.E.64 [R24.64], R28 ;  /* 0x0000001c18007986 */ /* 0x0001e8000c101b0c */
[----:B------:R0:W-:Y:S01]  /*4c70*/  STG.E.64 [R26.64], R30 ;  /* 0x0000001e1a007986 */ /* 0x0001e2000c101b0c */
        /* <DEDUP_REMOVED lines=10> */
[----:B------:R-:W-:Y:S01]  /*4d20*/  IMAD R21, R23, c[0x0][0x180], RZ ;  /* 0x0000600017157a24 */ /* 0x000fe200078e02ff */
[----:B------:R-:W-:Y:S01]  /*4d30*/  IADD3 R40, P3, -R39, c[0x0][0x170], RZ ;  /* 0x00005c0027287a10 */ /* 0x000fe20007f7e1ff */
[----:B------:R-:W-:Y:S01]  /*4d40*/  ULDC.64 UR8, c[0x0][0x190] ;  /* 0x0000640000087ab9 */ /* 0x000fe20000000a00 */
[----:B0-----:R-:W-:Y:S01]  /*4d50*/  IMAD.WIDE.U32 R24, R22, c[0x0][0x180], RZ ;  /* 0x0000600016187a25 */ /* 0x001fe200078e00ff */
[----:B------:R-:W-:Y:S01]  /*4d60*/  UIMAD.WIDE.U32 UR4, UR11, UR8, URZ ;  /* 0x000000080b0472a5 */ /* 0x000fe2000f8e003f */
[----:B------:R-:W-:Y:S01]  /*4d70*/  ISETP.GT.U32.AND P0, PT, R40, RZ, PT ;  /* 0x000000ff2800720c */ /* 0x000fe20003f04070 */
[----:B------:R-:W-:Y:S01]  /*4d80*/  UIMAD UR7, UR11, UR9, URZ ;  /* 0x000000090b0772a4 */ /* 0x000fe2000f8e023f */
[----:B------:R-:W-:Y:S01]  /*4d90*/  IMAD R31, R22, c[0x0][0x184], R21 ;  /* 0x00006100161f7a24 */ /* 0x000fe200078e0215 */
[----:B------:R-:W-:Y:S01]  /*4da0*/  IADD3.X R21, R5, -0x1, RZ, P3, !PT ;  /* 0xffffffff05157810 */ /* 0x000fe20001ffe4ff */
[----:B------:R-:W-:Y:S01]  /*4db0*/  IMAD.MOV.U32 R38, RZ, RZ, RZ ;  /* 0x000000ffff267224 */ /* 0x000fe200078e00ff */
[----:B------:R-:W-:Y:S01]  /*4dc0*/  LEA R30, P3, R24, c[0x0][0x178], 0x3 ;  /* 0x00005e00181e7a11 */ /* 0x000fe200078618ff */
[----:B------:R-:W-:Y:S01]  /*4dd0*/  IMAD.IADD R31, R25, 0x1, R31 ;  /* 0x00000001191f7824 */ /* 0x000fe200078e021f */
[----:B------:R-:W-:Y:S01]  /*4de0*/  ISETP.GT.AND.EX P0, PT, R21, RZ, PT, P0 ;  /* 0x000000ff1500720c */ /* 0x000fe20003f04300 */
[----:B------:R-:W-:Y:S01]  /*4df0*/  UIADD3 UR7, UR5, UR7, URZ ;  /* 0x0000000705077290 */ /* 0x000fe2000fffe03f */
[----:B------:R-:W-:-:S02]  /*4e00*/  IMAD.MOV.U32 R41, RZ, RZ, RZ ;  /* 0x000000ffff297224 */ /* 0x000fc400078e00ff */
[----:B------:R-:W-:-:S09]  /*4e10*/  LEA.HI.X R31, R24, c[0x0][0x17c], R31, 0x3, P3 ;  /* 0x00005f00181f7a11 */ /* 0x000fd200018f1c1f */
[----:B------:R-:W-:Y:S05]  /*4e20*/  @!P0 BRA `(.L_x_5000) ;  /* 0x00000dd000008947 */ /* 0x000fea0003800000 */
[----:B------:R-:W-:Y:S02]  /*4e30*/  ISETP.GT.U32.AND P3, PT, R40, 0xc, PT ;  /* 0x0000000c2800780c */ /* 0x000fe40003f64070 */
[----:B------:R-:W-:Y:S02]  /*4e40*/  PLOP3.LUT P0, PT, PT, PT, PT, 0x80, 0x0 ;  /* 0x000000000000781c */ /* 0x000fe40003f0f070 */
[----:B------:R-:W-:-:S13]  /*4e50*/  ISETP.GT.AND.EX P3, PT, R21, RZ, PT, P3 ;  /* 0x000000ff1500720c */ /* 0x000fda0003f64330 */
[----:B------:R-:W-:Y:S05]  /*4e60*/  @!P3 BRA `(.L_x_5001) ;  /* 0x000008b00000b947 */ /* 0x000fea0003800000 */
[----:B------:R-:W-:Y:S02]  /*4e70*/  PLOP3.LUT P0, PT, PT, PT, PT, 0x8, 0x0 ;  /* 0x000000000000781c */ /* 0x000fe40003f0e170 */
.L_x_5002:
[C---:B------:R-:W-:Y:S01]  /*4e80*/  LEA R28, P3, R38.reuse, c[0x0][0x188], 0x3 ;  /* 0x00006200261c7a11 */ /* 0x040fe200078618ff */
[----:B------:R0:W2:Y:S03]  /*4e90*/  LDG.E.64 R32, [R30.64] ;  /* 0x0000000c1e207981 */ /* 0x0000a6000c1e1b00 */
[----:B------:R-:W-:Y:S02]  /*4ea0*/  LEA.HI.X R29, R38, c[0x0][0x18c], R41, 0x3, P3 ;  /* 0x00006300261d7a11 */ /* 0x000fe400018f1c29 */
[----:B------:R-:W-:-:S03]  /*4eb0*/  IADD3 R24, P3, R30, UR4, RZ ;  /* 0x000000041e187c10 */ /* 0x000fc6000ff7e0ff */
[----:B------:R-:W2:Y:S01]  /*4ec0*/  LDG.E.64 R26, [R28.64] ;  /* 0x0000000c1c1a7981 */ /* 0x000ea2000c1e1b00 */
[----:B------:R-:W-:-:S03]  /*4ed0*/  IADD3.X R25, R31, UR7, RZ, P3, !PT ;  /* 0x000000071f197c10 */ /* 0x000fc60009ffe4ff */
[----:B0-----:R-:W3:Y:S04]  /*4ee0*/  LDG.E.64 R30, [R28.64+0x8] ;  /* 0x0000080c1c1e7981 */ /* 0x001ee8000c1e1b00 */
[----:B------:R-:W3:Y:S04]  /*4ef0*/  LDG.E.64 R34, [R24.64] ;  /* 0x0000000c18227981 */ /* 0x000ee8000c1e1b00 */
[----:B------:R-:W4:Y:S01]  /*4f00*/  LDG.E.64 R42, [R28.64+0x18] ;  /* 0x0000180c1c2a7981 */ /* 0x000f22000c1e1b00 */
[-C--:B--2---:R-:W-:Y:S02]  /*4f10*/  IMAD R33, R33, R26.reuse, RZ ;  /* 0x0000001a21217224 */ /* 0x084fe400078e02ff */
[----:B------:R-:W-:Y:S01]  /*4f20*/  IMAD.WIDE.U32 R36, R32, R26, R36 ;  /* 0x0000001a20247225 */ /* 0x000fe200078e0024 */
[----:B------:R-:W-:-:S03]  /*4f30*/  IADD3 R26, P3, R24, UR4, RZ ;  /* 0x00000004181a7c10 */ /* 0x000fc6000ff7e0ff */
[----:B------:R-:W-:Y:S01]  /*4f40*/  IMAD R33, R32, R27, R33 ;  /* 0x0000001b20217224 */ /* 0x000fe200078e0221 */
[----:B------:R-:W-:Y:S01]  /*4f50*/  IADD3.X R27, R25, UR7, RZ, P3, !PT ;  /* 0x00000007191b7c10 */ /* 0x000fe20009ffe4ff */
[-C--:B---3--:R-:W-:Y:S02]  /*4f60*/  IMAD R35, R35, R30.reuse, RZ ;  /* 0x0000001e23237224 */ /* 0x088fe400078e02ff */
[----:B------:R-:W-:Y:S01]  /*4f70*/  IMAD.IADD R37, R37, 0x1, R33 ;  /* 0x0000000125257824 */ /* 0x000fe200078e0221 */
[----:B------:R-:W-:Y:S01]  /*4f80*/  IADD3 R24, P3, R26, UR4, RZ ;  /* 0x000000041a187c10 */ /* 0x000fe2000ff7e0ff */
[C---:B------:R-:W-:Y:S01]  /*4f90*/  IMAD R35, R34.reuse, R31, R35 ;  /* 0x0000001f22237224 */ /* 0x040fe200078e0223 */
[----:B------:R-:W2:Y:S01]  /*4fa0*/  LDG.E.64 R32, [R28.64+0x10] ;  /* 0x0000100c1c207981 */ /* 0x000ea2000c1e1b00 */
[----:B------:R-:W-:-:S03]  /*4fb0*/  IMAD.WIDE.U32 R30, R34, R30, R36 ;  /* 0x0000001e221e7225 */ /* 0x000fc600078e0024 */
[----:B------:R-:W2:Y:S01]  /*4fc0*/  LDG.E.64 R36, [R26.64] ;  /* 0x0000000c1a247981 */ /* 0x000ea2000c1e1b00 */
[----:B------:R-:W-:-:S05]  /*4fd0*/  IADD3.X R25, R27, UR7, RZ, P3, !PT ;  /* 0x000000071b197c10 */ /* 0x000fca0009ffe4ff */
[----:B------:R-:W4:Y:S01]  /*4fe0*/  LDG.E.64 R44, [R24.64] ;  /* 0x0000000c182c7981 */ /* 0x000f22000c1e1b00 */
[----:B------:R-:W-:Y:S02]  /*4ff0*/  IMAD.IADD R31, R31, 0x1, R35 ;  /* 0x000000011f1f7824 */ /* 0x000fe400078e0223 */
[-C--:B--2---:R-:W-:Y:S02]  /*5000*/  IMAD R35, R37, R32.reuse, RZ ;  /* 0x0000002025237224 */ /* 0x084fe400078e02ff */
[----:B------:R-:W-:Y:S01]  /*5010*/  IMAD.WIDE.U32 R30, R36, R32, R30 ;  /* 0x00000020241e7225 */ /* 0x000fe200078e001e */
[----:B------:R-:W-:-:S03]  /*5020*/  IADD3 R32, P3, R24, UR4, RZ ;  /* 0x0000000418207c10 */ /* 0x000fc6000ff7e0ff */
[----:B------:R-:W-:Y:S02]  /*5030*/  IMAD R33, R36, R33, R35 ;  /* 0x0000002124217224 */ /* 0x000fe400078e0223 */
[-C--:B----4-:R-:W-:Y:S01]  /*5040*/  IMAD R35, R45, R42.reuse, RZ ;  /* 0x0000002a2d237224 */ /* 0x090fe200078e02ff */
[----:B------:R-:W2:Y:S01]  /*5050*/  LDG.E.64 R36, [R28.64+0x28] ;  /* 0x0000280c1c247981 */ /* 0x000ea2000c1e1b00 */
[----:B------:R-:W-:Y:S01]  /*5060*/  IMAD.IADD R27, R31, 0x1, R33 ;  /* 0x000000011f1b7824 */ /* 0x000fe200078e0221 */
[----:B------:R-:W-:Y:S01]  /*5070*/  IADD3.X R33, R25, UR7, RZ, P3, !PT ;  /* 0x0000000719217c10 */ /* 0x000fe20009ffe4ff */
[----:B------:R-:W-:Y:S02]  /*5080*/  IMAD.MOV.U32 R26, RZ, RZ, R30 ;  /* 0x000000ffff1a7224 */ /* 0x000fe400078e001e */
[----:B------:R-:W-:Y:S01]  /*5090*/  IMAD R31, R44, R43, R35 ;  /* 0x0000002b2c1f7224 */ /* 0x000fe200078e0223 */
[----:B------:R-:W-:Y:S01]  /*50a0*/  IADD3 R24, P3, R32, UR4, RZ ;  /* 0x0000000420187c10 */ /* 0x000fe2000ff7e0ff */
[----:B------:R-:W-:Y:S01]  /*50b0*/  IMAD.WIDE.U32 R42, R44, R42, R26 ;  /* 0x0000002a2c2a7225 */ /* 0x000fe200078e001a */
[----:B------:R-:W3:Y:S04]  /*50c0*/  LDG.E.64 R34, [R32.64] ;  /* 0x0000000c20227981 */ /* 0x000ee8000c1e1b00 */
[----:B------:R-:W3:Y:S01]  /*50d0*/  LDG.E.64 R26, [R28.64+0x20] ;  /* 0x0000200c1c1a7981 */ /* 0x000ee2000c1e1b00 */
[----:B------:R-:W-:-:S05]  /*50e0*/  IADD3.X R25, R33, UR7, RZ, P3, !PT ;  /* 0x0000000721197c10 */ /* 0x000fca0009ffe4ff */
[----:B------:R-:W2:Y:S01]  /*50f0*/  LDG.E.64 R44, [R24.64] ;  /* 0x0000000c182c7981 */ /* 0x000ea2000c1e1b00 */
[----:B------:R-:W-:Y:S01]  /*5100*/  IMAD.IADD R43, R43, 0x1, R31 ;  /* 0x000000012b2b7824 */ /* 0x000fe200078e021f */
[----:B------:R-:W-:Y:S01]  /*5110*/  IADD3 R30, P3, R24, UR4, RZ ;  /* 0x00000004181e7c10 */ /* 0x000fe2000ff7e0ff */
[----:B---3--:R-:W-:-:S04]  /*5120*/  IMAD R31, R35, R26, RZ ;  /* 0x0000001a231f7224 */ /* 0x008fc800078e02ff */
[C---:B------:R-:W-:Y:S02]  /*5130*/  IMAD R31, R34.reuse, R27, R31 ;  /* 0x0000001b221f7224 */ /* 0x040fe400078e021f */
[----:B------:R-:W-:Y:S02]  /*5140*/  IMAD.WIDE.U32 R26, R34, R26, R42 ;  /* 0x0000001a221a7225 */ /* 0x000fe400078e002a */
[----:B------:R-:W3:Y:S02]  /*5150*/  LDG.E.64 R42, [R28.64+0x38] ;  /* 0x0000380c1c2a7981 */ /* 0x000ee4000c1e1b00 */
[----:B--2---:R-:W-:Y:S02]  /*5160*/  IMAD R35, R45, R36, RZ ;  /* 0x000000242d237224 */ /* 0x004fe400078e02ff */
[----:B------:R-:W-:Y:S01]  /*5170*/  IMAD.IADD R27, R27, 0x1, R31 ;  /* 0x000000011b1b7824 */ /* 0x000fe200078e021f */
[----:B------:R-:W-:Y:S01]  /*5180*/  IADD3.X R31, R25, UR7, RZ, P3, !PT ;  /* 0x00000007191f7c10 */ /* 0x000fe20009ffe4ff */
[----:B------:R-:W-:-:S02]  /*5190*/  IMAD R33, R44, R37, R35 ;  /* 0x000000252c217224 */ /* 0x000fc400078e0223 */
[----:B------:R-:W-:Y:S01]  /*51a0*/  IMAD.WIDE.U32 R36, R44, R36, R26 ;  /* 0x000000242c247225 */ /* 0x000fe200078e001a */
[----:B------:R-:W-:Y:S01]  /*51b0*/  IADD3 R24, P3, R30, UR4, RZ ;  /* 0x000000041e187c10 */ /* 0x000fe2000ff7e0ff */
[----:B------:R-:W2:Y:S04]  /*51c0*/  LDG.E.64 R26, [R28.64+0x30] ;  /* 0x0000300c1c1a7981 */ /* 0x000ea8000c1e1b00 */
[----:B------:R-:W2:Y:S01]  /*51d0*/  LDG.E.64 R34, [R30.64] ;  /* 0x0000000c1e227981 */ /* 0x000ea2000c1e1b00 */
[----:B------:R-:W-:-:S05]  /*51e0*/  IADD3.X R25, R31, UR7, RZ, P3, !PT ;  /* 0x000000071f197c10 */ /* 0x000fca0009ffe4ff */
[----:B------:R-:W3:Y:S01]  /*51f0*/  LDG.E.64 R44, [R24.64] ;  /* 0x0000000c182c7981 */ /* 0x000ee2000c1e1b00 */
[----:B------:R-:W-:Y:S01]  /*5200*/  IMAD.IADD R37, R37, 0x1, R33 ;  /* 0x0000000125257824 */ /* 0x000fe200078e0221 */
[----:B------:R-:W-:Y:S01]  /*5210*/  IADD3 R32, P3, R24, UR4, RZ ;  /* 0x0000000418207c10 */ /* 0x000fe2000ff7e0ff */
[----:B--2---:R-:W-:-:S04]  /*5220*/  IMAD R33, R35, R26, RZ ;  /* 0x0000001a23217224 */ /* 0x004fc800078e02ff */
[C---:B------:R-:W-:Y:S02]  /*5230*/  IMAD R33, R34.reuse, R27, R33 ;  /* 0x0000001b22217224 */ /* 0x040fe400078e0221 */
[----:B------:R-:W-:Y:S02]  /*5240*/  IMAD.WIDE.U32 R26, R34, R26, R36 ;  /* 0x0000001a221a7225 */ /* 0x000fe400078e0024 */
[----:B------:R-:W2:Y:S02]  /*5250*/  LDG.E.64 R36, [R28.64+0x48] ;  /* 0x0000480c1c247981 */ /* 0x000ea4000c1e1b00 */
[-C--:B---3--:R-:W-:Y:S01]  /*5260*/  IMAD R35, R45, R42.reuse, RZ ;  /* 0x0000002a2d237224 */ /* 0x088fe200078e02ff */
[----:B------:R-:W-:Y:S02]  /*5270*/  IADD3 R27, R27, R33, RZ ;  /* 0x000000211b1b7210 */ /* 0x000fe40007ffe0ff */
[----:B------:R-:W-:Y:S01]  /*5280*/  IADD3.X R33, R25, UR7, RZ, P3, !PT ;  /* 0x0000000719217c10 */ /* 0x000fe20009ffe4ff */
[----:B------:R-:W-:Y:S01]  /*5290*/  IMAD R31, R44, R43, R35 ;  /* 0x0000002b2c1f7224 */ /* 0x000fe200078e0223 */
[----:B------:R-:W-:Y:S01]  /*52a0*/  IADD3 R24, P3, R32, UR4, RZ ;  /* 0x0000000420187c10 */ /* 0x000fe2000ff7e0ff */
[----:B------:R-:W-:-:S02]  /*52b0*/  IMAD.WIDE.U32 R42, R44, R42, R26 ;  /* 0x0000002a2c2a7225 */ /* 0x000fc400078e001a */
[----:B------:R-:W3:Y:S04]  /*52c0*/  LDG.E.64 R26, [R28.64+0x40] ;  /* 0x0000400c1c1a7981 */ /* 0x000ee8000c1e1b00 */
[----:B------:R-:W3:Y:S01]  /*52d0*/  LDG.E.64 R34, [R32.64] ;  /* 0x0000000c20227981 */ /* 0x000ee2000c1e1b00 */
        /* <DEDUP_REMOVED lines=8> */
[-C--:B--2---:R-:W-:Y:S02]  /*5360*/  IMAD R35, R45, R36.reuse, RZ ;  /* 0x000000242d237224 */ /* 0x084fe400078e02ff */
[----:B------:R-:W-:Y:S01]  /*5370*/  IMAD.IADD R27, R27, 0x1, R31 ;  /* 0x000000011b1b7824 */ /* 0x000fe200078e021f */
[----:B------:R-:W-:Y:S01]  /*5380*/  IADD3.X R31, R25, UR7, RZ, P3, !PT ;  /* 0x00000007191f7c10 */ /* 0x000fe20009ffe4ff */
[----:B------:R-:W-:Y:S01]  /*5390*/  IMAD R33, R44, R37, R35 ;  /* 0x000000252c217224 */ /* 0x000fe200078e0223 */
[----:B------:R-:W-:Y:S01]  /*53a0*/  IADD3 R24, P3, R30, UR4, RZ ;  /* 0x000000041e187c10 */ /* 0x000fe2000ff7e0ff */
[----:B------:R-:W-:-:S02]  /*53b0*/  IMAD.WIDE.U32 R36, R44, R36, R26 ;  /* 0x000000242c247225 */ /* 0x000fc400078e001a */
        /* <DEDUP_REMOVED lines=10> */
[-C--:B---3--:R-:W-:Y:S02]  /*5460*/  IMAD R35, R45, R42.reuse, RZ ;  /* 0x0000002a2d237224 */ /* 0x088fe400078e02ff */
[----:B------:R-:W-:Y:S01]  /*5470*/  IMAD.IADD R27, R27, 0x1, R33 ;  /* 0x000000011b1b7824 */ /* 0x000fe200078e0221 */
        /* <DEDUP_REMOVED lines=19> */
[----:B------:R-:W-:Y:S01]  /*55b0*/  IMAD.WIDE.U32 R26, R44, R36, R26 ;  /* 0x000000242c1a7225 */ /* 0x000fe200078e001a */
[----:B------:R-:W2:Y:S04]  /*55c0*/  LDG.E.64 R34, [R28.64+0x70] ;  /* 0x0000700c1c227981 */ /* 0x000ea8000c1e1b00 */
[----:B------:R0:W2:Y:S01]  /*55d0*/  LDG.E.64 R36, [R30.64] ;  /* 0x0000000c1e247981 */ /* 0x0000a2000c1e1b00 */
[----:B------:R-:W-:-:S05]  /*55e0*/  IADD3.X R25, R31, UR7, RZ, P3, !PT ;  /* 0x000000071f197c10 */ /* 0x000fca0009ffe4ff */
[----:B------:R-:W3:Y:S01]  /*55f0*/  LDG.E.64 R44, [R24.64] ;  /* 0x0000000c182c7981 */ /* 0x000ee2000c1e1b00 */
[----:B------:R-:W-:Y:S01]  /*5600*/  IADD3 R40, P3, R40, -0x10, RZ ;  /* 0xfffffff028287810 */ /* 0x000fe20007f7e0ff */
[----:B------:R-:W-:-:S03]  /*5610*/  IMAD.IADD R27, R27, 0x1, R33 ;  /* 0x000000011b1b7824 */ /* 0x000fc600078e0221 */
[----:B------:R-:W-:Y:S02]  /*5620*/  IADD3.X R21, R21, -0x1, RZ, P3, !PT ;  /* 0xffffffff15157810 */ /* 0x000fe40001ffe4ff */
[----:B------:R-:W-:-:S04]  /*5630*/  ISETP.GT.U32.AND P3, PT, R40, 0xc, PT ;  /* 0x0000000c2800780c */ /* 0x000fc80003f64070 */
[----:B------:R-:W-:Y:S02]  /*5640*/  ISETP.GT.AND.EX P3, PT, R21, RZ, PT, P3 ;  /* 0x000000ff1500720c */ /* 0x000fe40003f64330 */
[----:B0-----:R-:W-:Y:S02]  /*5650*/  IADD3 R30, P4, R24, UR4, RZ ;  /* 0x00000004181e7c10 */ /* 0x001fe4000ff9e0ff */
[----:B------:R-:W-:-:S05]  /*5660*/  IADD3 R38, P5, R38, 0x10, RZ ;  /* 0x0000001026267810 */ /* 0x000fca0007fbe0ff */
[----:B------:R-:W-:Y:S02]  /*5670*/  IMAD.X R41, RZ, RZ, R41, P5 ;  /* 0x000000ffff297224 */ /* 0x000fe400028e0629 */
[-C--:B--2---:R-:W-:Y:S02]  /*5680*/  IMAD R33, R37, R34.reuse, RZ ;  /* 0x0000002225217224 */ /* 0x084fe400078e02ff */
[----:B------:R-:W-:-:S04]  /*5690*/  IMAD.WIDE.U32 R26, R36, R34, R26 ;  /* 0x00000022241a7225 */ /* 0x000fc800078e001a */
[----:B------:R-:W-:Y:S02]  /*56a0*/  IMAD R33, R36, R35, R33 ;  /* 0x0000002324217224 */ /* 0x000fe400078e0221 */
[-C--:B---3--:R-:W-:Y:S02]  /*56b0*/  IMAD R31, R45, R42.reuse, RZ ;  /* 0x0000002a2d1f7224 */ /* 0x088fe400078e02ff */
[----:B------:R-:W-:Y:S02]  /*56c0*/  IMAD.IADD R27, R27, 0x1, R33 ;  /* 0x000000011b1b7824 */ /* 0x000fe400078e0221 */
[C---:B------:R-:W-:Y:S02]  /*56d0*/  IMAD R31, R44.reuse, R43, R31 ;  /* 0x0000002b2c1f7224 */ /* 0x040fe400078e021f */
[----:B------:R-:W-:-:S04]  /*56e0*/  IMAD.WIDE.U32 R36, R44, R42, R26 ;  /* 0x0000002a2c247225 */ /* 0x000fc800078e001a */
[----:B------:R-:W-:Y:S01]  /*56f0*/  IMAD.IADD R37, R37, 0x1, R31 ;  /* 0x0000000125257824 */ /* 0x000fe200078e021f */
[----:B------:R-:W-:Y:S01]  /*5700*/  IADD3.X R31, R25, UR7, RZ, P4, !PT ;  /* 0x00000007191f7c10 */ /* 0x000fe2000a7fe4ff */
[----:B------:R-:W-:Y:S05]  /*5710*/  @P3 BRA `(.L_x_5002) ;  /* 0xfffff76000003947 */ /* 0x000fea000383ffff */
.L_x_5001:
        /* <DEDUP_REMOVED lines=18> */
[----:B------:R-:W-:Y:S02]  /*5840*/  IMAD.IADD R37, R37, 0x1, R33 ;  /* 0x0000000125257824 */ /* 0x000fe400078e0221 */
[----:B------:R-:W-:Y:S01]  /*5850*/  IMAD R35, R34, R31, R35 ;  /* 0x0000001f22237224 */ /* 0x000fe200078e0223 */
[----:B------:R-:W-:Y:S01]  /*5860*/  IADD3 R24, P0, R26, UR4, RZ ;  /* 0x000000041a187c10 */ /* 0x000fe2000ff1e0ff */
[----:B------:R-:W-:Y:S01]  /*5870*/  IMAD.WIDE.U32 R30, R34, R30, R36 ;  /* 0x0000001e221e7225 */ /* 0x000fe200078e0024 */
[----:B------:R-:W2:Y:S04]  /*5880*/  LDG.E.64 R32, [R28.64+0x10] ;  /* 0x0000100c1c207981 */ /* 0x000ea8000c1e1b00 */
        /* <DEDUP_REMOVED lines=10> */
[----:B------:R-:W-:Y:S01]  /*5930*/  IMAD.MOV.U32 R26, RZ, RZ, R30 ;  /* 0x000000ffff1a7224 */ /* 0x000fe200078e001e */
        /* <DEDUP_REMOVED lines=25> */
[----:B------:R-:W-:Y:S01]  /*5ad0*/  IMAD.IADD R27, R27, 0x1, R33 ;  /* 0x000000011b1b7824 */ /* 0x000fe200078e0221 */
[----:B------:R-:W-:Y:S02]  /*5ae0*/  IADD3 R38, P4, R38, 0x8, RZ ;  /* 0x0000000826267810 */ /* 0x000fe40007f9e0ff */
[----:B------:R-:W-:Y:S02]  /*5af0*/  IADD3 R40, P5, R40, -0x8, RZ ;  /* 0xfffffff828287810 */ /* 0x000fe40007fbe0ff */
[----:B0-----:R-:W-:Y:S01]  /*5b00*/  IADD3 R30, P3, R24, UR4, RZ ;  /* 0x00000004181e7c10 */ /* 0x001fe2000ff7e0ff */
[----:B------:R-:W-:Y:S01]  /*5b10*/  IMAD.X R41, RZ, RZ, R41, P4 ;  /* 0x000000ffff297224 */ /* 0x000fe200020e0629 */
[----:B------:R-:W-:Y:S02]  /*5b20*/  PLOP3.LUT P0, PT, PT, PT, PT, 0x8, 0x0 ;  /* 0x000000000000781c */ /* 0x000fe40003f0e170 */
[----:B------:R-:W-:-:S02]  /*5b30*/  IADD3.X R21, R21, -0x1, RZ, P5, !PT ;  /* 0xffffffff15157810 */ /* 0x000fc40002ffe4ff */
[----:B------:R-:W-:Y:S01]  /*5b40*/  IADD3.X R31, R25, UR7, RZ, P3, !PT ;  /* 0x00000007191f7c10 */ /* 0x000fe20009ffe4ff */
        /* <DEDUP_REMOVED lines=8> */
.L_x_5003:
[----:B------:R-:W-:-:S04]  /*5bd0*/  ISETP.NE.U32.AND P3, PT, R40, RZ, PT ;  /* 0x000000ff2800720c */ /* 0x000fc80003f65070 */
[----:B------:R-:W-:-:S13]  /*5be0*/  ISETP.NE.OR.EX P0, PT, R21, RZ, P0, P3 ;  /* 0x000000ff1500720c */ /* 0x000fda0000705730 */
[----:B------:R-:W-:Y:S05]  /*5bf0*/  @!P0 BRA `(.L_x_4999) ;  /* 0x0000029000008947 */ /* 0x000fea0003800000 */
.L_x_5000:
        /* <DEDUP_REMOVED lines=20> */
[----:B------:R-:W2:Y:S01]  /*5d40*/  LDG.E.64 R36, [R32.64] ;  /* 0x0000000c20247981 */ /* 0x000ea2000c1e1b00 */
[----:B------:R-:W-:-:S05]  /*5d50*/  IADD3.X R27, R33, UR7, RZ, P0, !PT ;  /* 0x00000007211b7c10 */ /* 0x000fca00087fe4ff */
[----:B------:R-:W4:Y:S01]  /*5d60*/  LDG.E.64 R44, [R26.64] ;  /* 0x0000000c1a2c7981 */ /* 0x000f22000c1e1b00 */
        /* <DEDUP_REMOVED lines=12> */
[-C--:B----4-:R-:W-:Y:S02]  /*5e30*/  IMAD R31, R45, R42.reuse, RZ ;  /* 0x0000002a2d1f7224 */ /* 0x090fe400078e02ff */
[----:B------:R-:W-:-:S04]  /*5e40*/  IMAD.WIDE.U32 R36, R44, R42, R28 ;  /* 0x0000002a2c247225 */ /* 0x000fc800078e001c */
[----:B------:R-:W-:-:S04]  /*5e50*/  IMAD R31, R44, R43, R31 ;  /* 0x0000002b2c1f7224 */ /* 0x000fc800078e021f */
[----:B------:R-:W-:Y:S01]  /*5e60*/  IMAD.IADD R37, R37, 0x1, R31 ;  /* 0x0000000125257824 */ /* 0x000fe200078e021f */
[----:B------:R-:W-:Y:S01]  /*5e70*/  IADD3.X R31, R27, UR7, RZ, P4, !PT ;  /* 0x000000071b1f7c10 */ /* 0x000fe2000a7fe4ff */
[----:B-----5:R-:W-:Y:S05]  /*5e80*/  @P0 BRA `(.L_x_5000) ;  /* 0xfffffd7000000947 */ /* 0x020fea000383ffff */
.L_x_4999:
[----:B------:R-:W-:-:S13]  /*5e90*/  LOP3.LUT P0, RZ, R4, 0x3, RZ, 0xc0, !PT ;  /* 0x0000000304ff7812 */ /* 0x000fda000780c0ff */
[----:B------:R-:W-:Y:S05]  /*5ea0*/  @!P0 BRA `(.L_x_4998) ;  /* 0x000002b000008947 */ /* 0x000fea0003800000 */
[----:B------:R-:W-:Y:S01]  /*5eb0*/  IMAD R21, R23, c[0x0][0x180], RZ ;  /* 0x0000600017157a24 */ /* 0x000fe200078e02ff */
[----:B0-----:R-:W-:Y:S01]  /*5ec0*/  LEA R26, P0, R38, c[0x0][0x188], 0x3 ;  /* 0x00006200261a7a11 */ /* 0x001fe200078018ff */
[----:B------:R-:W-:-:S03]  /*5ed0*/  IMAD.WIDE.U32 R28, R22, c[0x0][0x180], RZ ;  /* 0x00006000161c7a25 */ /* 0x000fc600078e00ff */
[----:B------:R-:W-:Y:S01]  /*5ee0*/  LEA.HI.X R27, R38, c[0x0][0x18c], R41, 0x3, P0 ;  /* 0x00006300261b7a11 */ /* 0x000fe200000f1c29 */
[----:B------:R-:W-:Y:S02]  /*5ef0*/  IMAD R25, R22, c[0x0][0x184], R21 ;  /* 0x0000610016197a24 */ /* 0x000fe400078e0215 */
[----:B------:R-:W-:Y:S02]  /*5f00*/  IMAD R21, R41, c[0x0][0x190], RZ ;  /* 0x0000640029157a24 */ /* 0x000fe400078e02ff */
[----:B------:R-:W2:Y:S01]  /*5f10*/  LDG.E.64 R30, [R26.64] ;  /* 0x0000000c1a1e7981 */ /* 0x000ea2000c1e1b00 */
[----:B------:R-:W-:Y:S01]  /*5f20*/  IADD3 R29, R29, R25, RZ ;  /* 0x000000191d1d7210 */ /* 0x000fe20007ffe0ff */
[----:B------:R-:W-:-:S04]  /*5f30*/  IMAD R21, R38, c[0x0][0x194], R21 ;  /* 0x0000650026157a24 */ /* 0x000fc800078e0215 */
[----:B------:R-:W-:-:S04]  /*5f40*/  IMAD.WIDE.U32 R28, R38, c[0x0][0x190], R28 ;  /* 0x00006400261c7a25 */ /* 0x000fc800078e001c */
[----:B------:R-:W-:Y:S01]  /*5f50*/  IMAD.IADD R21, R29, 0x1, R21 ;  /* 0x000000011d157824 */ /* 0x000fe200078e0215 */
[----:B------:R-:W-:-:S04]  /*5f60*/  LEA R24, P3, R28, c[0x0][0x178], 0x3 ;  /* 0x00005e001c187a11 */ /* 0x000fc800078618ff */
        /* <DEDUP_REMOVED lines=10> */
[----:B------:R-:W-:Y:S01]  /*6010*/  IMAD.MOV.U32 R21, RZ, RZ, c[0x0][0x190] ;  /* 0x00006400ff157624 */ /* 0x000fe200078e00ff */
[----:B------:R-:W2:Y:S02]  /*6020*/  LDG.E.64 R28, [R26.64+0x8] ;  /* 0x0000080c1a1c7981 */ /* 0x000ea4000c1e1b00 */
[----:B------:R-:W-:Y:S01]  /*6030*/  ISETP.NE.AND.EX P0, PT, RZ, RZ, PT, P0 ;  /* 0x000000ffff00720c */ /* 0x000fe20003f05300 */
[C---:B------:R-:W-:Y:S01]  /*6040*/  IMAD.SHL.U32 R33, R21.reuse, 0x8, RZ ;  /* 0x0000000815217824 */ /* 0x040fe200078e00ff */
[----:B------:R-:W-:-:S04]  /*6050*/  SHF.L.U64.HI R21, R21, R6, c[0x0][0x194] ;  /* 0x0000650015157619 */ /* 0x000fc80000010206 */
[----:B------:R-:W-:-:S05]  /*6060*/  IADD3 R34, P3, R24, R33, RZ ;  /* 0x0000002118227210 */ /* 0x000fca0007f7e0ff */
[--C-:B------:R-:W-:Y:S02]  /*6070*/  IMAD.X R35, R25, 0x1, R21.reuse, P3 ;  /* 0x0000000119237824 */ /* 0x100fe400018e0615 */
[----:B------:R-:W-:Y:S01]  /*6080*/  @P0 IADD3 R32, P3, R34, R33, RZ ;  /* 0x0000002122200210 */ /* 0x000fe20007f7e0ff */
[----:B------:R-:W3:Y:S04]  /*6090*/  @P0 LDG.E.64 R30, [R26.64+0x10] ;  /* 0x0000100c1a1e0981 */ /* 0x000ee8000c1e1b00 */
[----:B------:R-:W2:Y:S01]  /*60a0*/  LDG.E.64 R24, [R34.64] ;  /* 0x0000000c22187981 */ /* 0x000ea2000c1e1b00 */
[----:B------:R-:W-:-:S06]  /*60b0*/  @P0 IMAD.X R33, R35, 0x1, R21, P3 ;  /* 0x0000000123210824 */ /* 0x000fcc00018e0615 */
[----:B------:R-:W3:Y:S01]  /*60c0*/  @P0 LDG.E.64 R32, [R32.64] ;  /* 0x0000000c20200981 */ /* 0x000ee2000c1e1b00 */
[-C--:B--2---:R-:W-:Y:S02]  /*60d0*/  IMAD R21, R25, R28.reuse, RZ ;  /* 0x0000001c19157224 */ /* 0x084fe400078e02ff */
        /* <DEDUP_REMOVED lines=8> */
.L_x_4998:
[C---:B------:R-:W-:Y:S01]  /*6160*/  SHF.L.U64.HI R33, R22.reuse, 0x3, R23 ;  /* 0x0000000316217819 */ /* 0x040fe20000010217 */
[----:B0-----:R-:W-:Y:S01]  /*6170*/  IMAD.SHL.U32 R28, R22, 0x8, RZ ;  /* 0x00000008161c7824 */ /* 0x001fe200078e00ff */
[----:B------:R-:W-:Y:S01]  /*6180*/  MOV R26, c[0x0][0x19c] ;  /* 0x00006700001a7a02 */ /* 0x000fe20000000f00 */
[----:B------:R-:W-:Y:S02]  /*6190*/  IMAD.MOV.U32 R27, RZ, RZ, c[0x0][0x198] ;  /* 0x00006600ff1b7624 */ /* 0x000fe400078e00ff */
[----:B------:R-:W-:Y:S02]  /*61a0*/  IMAD.MOV.U32 R30, RZ, RZ, c[0x0][0x198] ;  /* 0x00006600ff1e7624 */ /* 0x000fe400078e00ff */
[----:B------:R-:W-:Y:S01]  /*61b0*/  IMAD.MOV.U32 R21, RZ, RZ, c[0x0][0x19c] ;  /* 0x00006700ff157624 */ /* 0x000fe200078e00ff */
[----:B------:R-:W-:Y:S05]  /*61c0*/  @!P2 BRA `(.L_x_5004) ;  /* 0x000002200000a947 */ /* 0x000fea0003800000 */
[----:B------:R-:W-:Y:S01]  /*61d0*/  BSSY B0, `(.L_x_5004) ;  /* 0x0000021000007945 */ /* 0x000fe20003800000 */
[----:B------:R-:W-:-:S02]  /*61e0*/  IMAD.MOV.U32 R35, RZ, RZ, R7 ;  /* 0x000000ffff237224 */ /* 0x000fc400078e0007 */
[----:B------:R-:W-:Y:S02]  /*61f0*/  IMAD.MOV.U32 R32, RZ, RZ, R20 ;  /* 0x000000ffff207224 */ /* 0x000fe400078e0014 */
[----:B------:R-:W-:Y:S02]  /*6200*/  IMAD.MOV.U32 R29, RZ, RZ, c[0x0][0x198] ;  /* 0x00006600ff1d7624 */ /* 0x000fe400078e00ff */
[----:B------:R-:W-:Y:S02]  /*6210*/  IMAD.MOV.U32 R31, RZ, RZ, c[0x0][0x19c] ;  /* 0x00006700ff1f7624 */ /* 0x000fe400078e00ff */
[----:B------:R-:W-:Y:S02]  /*6220*/  IMAD.MOV.U32 R27, RZ, RZ, c[0x0][0x198] ;  /* 0x00006600ff1b7624 */ /* 0x000fe400078e00ff */
[----:B------:R-:W-:Y:S02]  /*6230*/  IMAD.MOV.U32 R21, RZ, RZ, c[0x0][0x19c] ;  /* 0x00006700ff157624 */ /* 0x000fe400078e00ff */
.L_x_5005:
[--C-:B------:R-:W-:Y:S02]  /*6240*/  SHF.R.U64 R40, R35, 0x1, R32.reuse ;  /* 0x0000000123287819 */ /* 0x100fe40000001220 */
[----:B------:R-:W-:-:S03]  /*6250*/  SHF.R.U32.HI R39, RZ, 0x1, R32 ;  /* 0x00000001ff277819 */ /* 0x000fc60000011620 */
[C---:B------:R-:W-:Y:S01]  /*6260*/  IMAD.SHL.U32 R38, R40.reuse, 0x8, RZ ;  /* 0x0000000828267824 */ /* 0x040fe200078e00ff */
[----:B------:R-:W-:-:S04]  /*6270*/  SHF.L.U64.HI R34, R40, 0x3, R39 ;  /* 0x0000000328227819 */ /* 0x000fc80000010227 */
[----:B------:R-:W-:-:S05]  /*6280*/  IADD3 R22, P0, R29, R38, RZ ;  /* 0x000000261d167210 */ /* 0x000fca0007f1e0ff */
[----:B------:R-:W-:-:S05]  /*6290*/  IMAD.X R23, R31, 0x1, R34, P0 ;  /* 0x000000011f177824 */ /* 0x000fca00000e0622 */
[----:B------:R0:W2:Y:S02]  /*62a0*/  LDG.E.64 R24, [R22.64] ;  /* 0x0000000c16187981 */ /* 0x0000a4000c1e1b00 */
[----:B0-----:R-:W-:Y:S02]  /*62b0*/  IADD3 R22, P4, R22, 0x8, RZ ;  /* 0x0000000816167810 */ /* 0x001fe40007f9e0ff */
[----:B--2---:R-:W-:Y:S02]  /*62c0*/  ISETP.GE.U32.AND P0, PT, R24, R36, PT ;  /* 0x000000241800720c */ /* 0x004fe40003f06070 */
[----:B------:R-:W-:Y:S02]  /*62d0*/  LOP3.LUT R24, RZ, R40, RZ, 0x33, !PT ;  /* 0x00000028ff187212 */ /* 0x000fe400078e33ff */
[----:B------:R-:W-:Y:S02]  /*62e0*/  ISETP.GE.AND.EX P0, PT, R25, R37, PT, P0 ;  /* 0x000000251900720c */ /* 0x000fe40003f06300 */
[----:B------:R-:W-:-:S02]  /*62f0*/  IADD3 R35, P3, R35, R24, RZ ;  /* 0x0000001823237210 */ /* 0x000fc40007f7e0ff */
[-C--:B------:R-:W-:Y:S02]  /*6300*/  LOP3.LUT R25, RZ, R39.reuse, RZ, 0x33, !PT ;  /* 0x00000027ff197212 */ /* 0x080fe400078e33ff */
[----:B------:R-:W-:Y:S02]  /*6310*/  SEL R35, R35, R40, !P0 ;  /* 0x0000002823237207 */ /* 0x000fe40004000000 */
[----:B------:R-:W-:Y:S01]  /*6320*/  IADD3 R24, P5, P6, R27, 0x8, R38 ;  /* 0x000000081b187810 */ /* 0x000fe20007ebe026 */
[----:B------:R-:W-:Y:S01]  /*6330*/  IMAD.X R32, R32, 0x1, R25, P3 ;  /* 0x0000000120207824 */ /* 0x000fe200018e0619 */
[----:B------:R-:W-:Y:S01]  /*6340*/  ISETP.GT.U32.AND P3, PT, R35, RZ, PT ;  /* 0x000000ff2300720c */ /* 0x000fe20003f64070 */
[----:B------:R-:W-:Y:S01]  /*6350*/  IMAD.X R38, RZ, RZ, R23, P4 ;  /* 0x000000ffff267224 */ /* 0x000fe200020e0617 */
[----:B------:R-:W-:Y:S02]  /*6360*/  IADD3.X R34, R21, RZ, R34, P5, P6 ;  /* 0x000000ff15227210 */ /* 0x000fe40002fec422 */
[----:B------:R-:W-:-:S02]  /*6370*/  SEL R32, R32, R39, !P0 ;  /* 0x0000002720207207 */ /* 0x000fc40004000000 */
[----:B------:R-:W-:Y:S02]  /*6380*/  SEL R27, R24, R27, !P0 ;  /* 0x0000001b181b7207 */ /* 0x000fe40004000000 */
[----:B------:R-:W-:Y:S02]  /*6390*/  ISETP.GT.AND.EX P3, PT, R32, RZ, PT, P3 ;  /* 0x000000ff2000720c */ /* 0x000fe40003f64330 */
[----:B------:R-:W-:Y:S02]  /*63a0*/  SEL R21, R34, R21, !P0 ;  /* 0x0000001522157207 */ /* 0x000fe40004000000 */
[----:B------:R-:W-:Y:S02]  /*63b0*/  SEL R29, R22, R29, !P0 ;  /* 0x0000001d161d7207 */ /* 0x000fe40004000000 */
[----:B------:R-:W-:-:S07]  /*63c0*/  SEL R31, R38, R31, !P0 ;  /* 0x0000001f261f7207 */ /* 0x000fce0004000000 */
[----:B------:R-:W-:Y:S05]  /*63d0*/  @P3 BRA `(.L_x_5005) ;  /* 0xfffffe6000003947 */ /* 0x000fea000383ffff */
[----:B------:R-:W-:Y:S05]  /*63e0*/  BSYNC B0 ;  /* 0x0000000000007941 */ /* 0x000fea0003800000 */
.L_x_5004:
[----:B------:R-:W-:Y:S05]  /*63f0*/  @!P2 BRA `(.L_x_5006) ;  /* 0x000002200000a947 */ /* 0x000fea0003800000 */
[----:B------:R-:W-:Y:S01]  /*6400*/  BSSY B0, `(.L_x_5006) ;  /* 0x0000021000007945 */ /* 0x000fe20003800000 */
[----:B------:R-:W-:Y:S01]  /*6410*/  IMAD.MOV.U32 R35, RZ, RZ, R7 ;  /* 0x000000ffff237224 */ /* 0x000fe200078e0007 */
[----:B------:R-:W-:Y:S01]  /*6420*/  MOV R32, R20 ;  /* 0x0000001400207202 */ /* 0x000fe20000000f00 */
[----:B------:R-:W-:Y:S02]  /*6430*/  IMAD.MOV.U32 R31, RZ, RZ, c[0x0][0x198] ;  /* 0x00006600ff1f7624 */ /* 0x000fe400078e00ff */
[----:B------:R-:W-:Y:S02]  /*6440*/  IMAD.MOV.U32 R29, RZ, RZ, c[0x0][0x19c] ;  /* 0x00006700ff1d7624 */ /* 0x000fe400078e00ff */
[----:B------:R-:W-:Y:S02]  /*6450*/  IMAD.MOV.U32 R30, RZ, RZ, c[0x0][0x198] ;  /* 0x00006600ff1e7624 */ /* 0x000fe400078e00ff */
[----:B------:R-:W-:Y:S02]  /*6460*/  IMAD.MOV.U32 R26, RZ, RZ, c[0x0][0x19c] ;  /* 0x00006700ff1a7624 */ /* 0x000fe400078e00ff */
.L_x_5007:
        /* <DEDUP_REMOVED lines=11> */
[----:B------:R-:W-:Y:S01]  /*6520*/  IADD3 R35, P3, R35, R24, RZ ;  /* 0x0000001823237210 */ /* 0x000fe20007f7e0ff */
[----:B------:R-:W-:Y:S01]  /*6530*/  IMAD.X R24, RZ, RZ, R23, P4 ;  /* 0x000000ffff187224 */ /* 0x000fe200020e0617 */
[----:B------:R-:W-:-:S02]  /*6540*/  LOP3.LUT R25, RZ, R39, RZ, 0x33, !PT ;  /* 0x00000027ff197212 */ /* 0x000fc400078e33ff */
[----:B------:R-:W-:Y:S02]  /*6550*/  SEL R35, R40, R35, !P0 ;  /* 0x0000002328237207 */ /* 0x000fe40004000000 */
[----:B------:R-:W-:Y:S01]  /*6560*/  SEL R31, R31, R22, !P0 ;  /* 0x000000161f1f7207 */ /* 0x000fe20004000000 */
[----:B------:R-:W-:Y:S01]  /*6570*/  IMAD.X R32, R32, 0x1, R25, P3 ;  /* 0x0000000120207824 */ /* 0x000fe200018e0619 */
[----:B------:R-:W-:Y:S02]  /*6580*/  ISETP.GT.U32.AND P3, PT, R35, RZ, PT ;  /* 0x000000ff2300720c */ /* 0x000fe40003f64070 */
[----:B------:R-:W-:Y:S02]  /*6590*/  IADD3 R25, P5, P6, R30, 0x8, R38 ;  /* 0x000000081e197810 */ /* 0x000fe40007ebe026 */
[----:B------:R-:W-:Y:S02]  /*65a0*/  SEL R32, R39, R32, !P0 ;  /* 0x0000002027207207 */ /* 0x000fe40004000000 */
[----:B------:R-:W-:-:S02]  /*65b0*/  IADD3.X R39, R26, RZ, R34, P5, P6 ;  /* 0x000000ff1a277210 */ /* 0x000fc40002fec422 */
[----:B------:R-:W-:Y:S02]  /*65c0*/  ISETP.GT.AND.EX P3, PT, R32, RZ, PT, P3 ;  /* 0x000000ff2000720c */ /* 0x000fe40003f64330 */
[----:B------:R-:W-:Y:S02]  /*65d0*/  SEL R30, R30, R25, !P0 ;  /* 0x000000191e1e7207 */ /* 0x000fe40004000000 */
[----:B------:R-:W-:Y:S02]  /*65e0*/  SEL R26, R26, R39, !P0 ;  /* 0x000000271a1a7207 */ /* 0x000fe40004000000 */
[----:B------:R-:W-:-:S07]  /*65f0*/  SEL R29, R29, R24, !P0 ;  /* 0x000000181d1d7207 */ /* 0x000fce0004000000 */
[----:B------:R-:W-:Y:S05]  /*6600*/  @P3 BRA `(.L_x_5007) ;  /* 0xfffffe6000003947 */ /* 0x000fea000383ffff */
[----:B------:R-:W-:Y:S05]  /*6610*/  BSYNC B0 ;  /* 0x0000000000007941 */ /* 0x000fea0003800000 */
.L_x_5006:
[C---:B------:R-:W-:Y:S02]  /*6620*/  IADD3 R29, P0, -R27.reuse, R30, RZ ;  /* 0x0000001e1b1d7210 */ /* 0x040fe40007f1e1ff */
[----:B------:R-:W-:Y:S02]  /*6630*/  IADD3 R30, P3, R27, -c[0x0][0x198], RZ ;  /* 0x800066001b1e7a10 */ /* 0x000fe40007f7e0ff */
[C---:B------:R-:W-:Y:S02]  /*6640*/  IADD3 R22, P4, R28.reuse, c[0x0][0x1b0], RZ ;  /* 0x00006c001c167a10 */ /* 0x040fe40007f9e0ff */
[----:B------:R-:W-:Y:S01]  /*6650*/  IADD3 R24, P5, R28, c[0x0][0x1a8], RZ ;  /* 0x00006a001c187a10 */ /* 0x000fe20007fbe0ff */
[----:B------:R-:W-:Y:S01]  /*6660*/  IMAD.X R28, R26, 0x1, ~R21, P0 ;  /* 0x000000011a1c7824 */ /* 0x000fe200000e0e15 */
[----:B------:R-:W-:Y:S02]  /*6670*/  IADD3.X R21, R21, ~c[0x0][0x19c], RZ, P3, !PT ;  /* 0x8000670015157a10 */ /* 0x000fe40001ffe4ff */
[----:B------:R-:W-:-:S02]  /*6680*/  IADD3.X R25, R33, c[0x0][0x1ac], RZ, P5, !PT ;  /* 0x00006b0021197a10 */ /* 0x000fc40002ffe4ff */
[--C-:B------:R-:W-:Y:S02]  /*6690*/  SHF.R.S64 R26, R29, 0x3, R28.reuse ;  /* 0x000000031d1a7819 */ /* 0x100fe4000000101c */
[----:B------:R-:W-:Y:S01]  /*66a0*/  SHF.R.S32.HI R27, RZ, 0x3, R28 ;  /* 0x00000003ff1b7819 */ /* 0x000fe2000001141c */
[----:B------:R-:W-:Y:S01]  /*66b0*/  IMAD.MOV.U32 R28, RZ, RZ, RZ ;  /* 0x000000ffff1c7224 */ /* 0x000fe200078e00ff */
[----:B------:R-:W-:Y:S01]  /*66c0*/  IADD3.X R23, R33, c[0x0][0x1b4], RZ, P4, !PT ;  /* 0x00006d0021177a10 */ /* 0x000fe200027fe4ff */
[----:B------:R-:W-:Y:S01]  /*66d0*/  IMAD.MOV.U32 R33, RZ, RZ, RZ ;  /* 0x000000ffff217224 */ /* 0x000fe200078e00ff */
[--C-:B------:R-:W-:Y:S01]  /*66e0*/  SHF.R.S64 R30, R30, 0x3, R21.reuse ;  /* 0x000000031e1e7819 */ /* 0x100fe20000001015 */
[----:B------:R0:W-:Y:S01]  /*66f0*/  STG.E.64 [R24.64], R26 ;  /* 0x0000001a18007986 */ /* 0x0001e2000c101b0c */
[----:B------:R-:W-:-:S05]  /*6700*/  SHF.R.S32.HI R31, RZ, 0x3, R21 ;  /* 0x00000003ff1f7819 */ /* 0x000fca0000011415 */
[----:B------:R0:W-:Y:S01]  /*6710*/  STG.E.64 [R22.64], R30 ;  /* 0x0000001e16007986 */ /* 0x0001e2000c101b0c */
[----:B------:R-:W-:Y:S05]  /*6720*/  @P1 BRA `(.L_x_5008) ;  /* 0x000015b000001947 */ /* 0x000fea0003800000 */
[C---:B------:R-:W-:Y:S01]  /*6730*/  IADD3 R21, P3, R4.reuse, -0x1, RZ ;  /* 0xffffffff04157810 */ /* 0x040fe20007f7e0ff */
[----:B------:R-:W-:Y:S01]  /*6740*/  HFMA2.MMA R43, -RZ, RZ, 0, 0 ;  /* 0x00000000ff2b7435 */ /* 0x000fe200000001ff */
[----:B------:R-:W-:Y:S01]  /*6750*/  LOP3.LUT R41, R4, 0x3, RZ, 0xc0, !PT ;  /* 0x0000000304297812 */ /* 0x000fe200078ec0ff */
[----:B------:R-:W-:Y:S01]  /*6760*/  IMAD.MOV.U32 R40, RZ, RZ, RZ ;  /* 0x000000ffff287224 */ /* 0x000fe200078e00ff */
[----:B------:R-:W-:Y:S01]  /*6770*/  ISETP.GE.U32.AND P0, PT, R21, 0x3, PT ;  /* 0x000000031500780c */ /* 0x000fe20003f06070 */
[----:B------:R-:W-:Y:S01]  /*6780*/  IMAD.MOV.U32 R28, RZ, RZ, RZ ;  /* 0x000000ffff1c7224 */ /* 0x000fe200078e00ff */
[----:B------:R-:W-:Y:S01]  /*6790*/  IADD3.X R21, R5, -0x1, RZ, P3, !PT ;  /* 0xffffffff05157810 */ /* 0x000fe20001ffe4ff */
[----:B------:R-:W-:-:S03]  /*67a0*/  IMAD.MOV.U32 R33, RZ, RZ, RZ ;  /* 0x000000ffff217224 */ /* 0x000fc600078e00ff */
[----:B------:R-:W-:-:S13]  /*67b0*/  ISETP.GE.U32.AND.EX P0, PT, R21, RZ, PT, P0 ;  /* 0x000000ff1500720c */ /* 0x000fda0003f06100 */
[----:B------:R-:W-:Y:S05]  /*67c0*/  @!P0 BRA `(.L_x_5009) ;  /* 0x0000120000008947 */ /* 0x000fea0003800000 */
[----:B-----5:R-:W-:Y:S01]  /*67d0*/  IMAD R21, R17, c[0x0][0x180], RZ ;  /* 0x0000600011157a24 */ /* 0x020fe200078e02ff */
        /* <DEDUP_REMOVED lines=21> */
.L_x_5012:
[C---:B------:R-:W-:Y:S01]  /*6930*/  LEA R30, P3, R40.reuse, c[0x0][0x188], 0x3 ;  /* 0x00006200281e7a11 */ /* 0x040fe200078618ff */
[----:B------:R-:W-:Y:S02]  /*6940*/  IMAD.MOV.U32 R36, RZ, RZ, R38 ;  /* 0x000000ffff247224 */ /* 0x000fe400078e0026 */
[----:B------:R-:W-:Y:S01]  /*6950*/  IMAD.MOV.U32 R37, RZ, RZ, R39 ;  /* 0x000000ffff257224 */ /* 0x000fe200078e0027 */
[----:B------:R-:W-:-:S05]  /*6960*/  LEA.HI.X R31, R40, c[0x0][0x18c], R43, 0x3, P3 ;  /* 0x00006300281f7a11 */ /* 0x000fca00018f1c2b */
[----:B------:R-:W2:Y:S04]  /*6970*/  LDG.E.64 R36, [R36.64] ;  /* 0x0000000c24247981 */ /* 0x000ea8000c1e1b00 */
[----:B------:R-:W2:Y:S01]  /*6980*/  LDG.E.64 R34, [R30.64] ;  /* 0x0000000c1e227981 */ /* 0x000ea2000c1e1b00 */
[----:B------:R-:W-:-:S03]  /*6990*/  IADD3 R38, P3, R38, UR4, RZ ;  /* 0x0000000426267c10 */ /* 0x000fc6000ff7e0ff */
[----:B------:R-:W3:Y:S01]  /*69a0*/  LDG.E.64 R22, [R30.64+0x8] ;  /* 0x0000080c1e167981 */ /* 0x000ee2000c1e1b00 */
[----:B------:R-:W-:-:S05]  /*69b0*/  IADD3.X R39, R39, UR7, RZ, P3, !PT ;  /* 0x0000000727277c10 */ /* 0x000fca0009ffe4ff */
[----:B------:R-:W3:Y:S01]  /*69c0*/  LDG.E.64 R26, [R38.64] ;  /* 0x0000000c261a7981 */ /* 0x000ee2000c1e1b00 */
[----:B------:R-:W-:Y:S01]  /*69d0*/  IADD3 R24, P3, R38, UR4, RZ ;  /* 0x0000000426187c10 */ /* 0x000fe2000ff7e0ff */
[----:B------:R-:W-:Y:S02]  /*69e0*/  IMAD.MOV.U32 R29, RZ, RZ, R33 ;  /* 0x000000ffff1d7224 */ /* 0x000fe400078e0021 */
[----:B------:R-:W4:Y:S01]  /*69f0*/  LDG.E.64 R32, [R30.64+0x10] ;  /* 0x0000100c1e207981 */ /* 0x000f22000c1e1b00 */
[----:B------:R-:W-:Y:S01]  /*6a00*/  IADD3.X R25, R39, UR7, RZ, P3, !PT ;  /* 0x0000000727197c10 */ /* 0x000fe20009ffe4ff */
[-C--:B--2---:R-:W-:Y:S02]  /*6a10*/  IMAD R45, R37, R34.reuse, RZ ;  /* 0x00000022252d7224 */ /* 0x084fe400078e02ff */
[----:B------:R-:W-:-:S04]  /*6a20*/  IMAD.WIDE.U32 R28, R36, R34, R28 ;  /* 0x00000022241c7225 */ /* 0x000fc800078e001c */
[----:B------:R-:W-:Y:S02]  /*6a30*/  IMAD R45, R36, R35, R45 ;  /* 0x00000023242d7224 */ /* 0x000fe400078e022d */
[----:B------:R0:W4:Y:S01]  /*6a40*/  LDG.E.64 R34, [R24.64] ;  /* 0x0000000c18227981 */ /* 0x000122000c1e1b00 */
[----:B------:R-:W-:Y:S01]  /*6a50*/  IADD3 R36, P3, R24, UR4, RZ ;  /* 0x0000000418247c10 */ /* 0x000fe2000ff7e0ff */
[----:B------:R-:W-:Y:S02]  /*6a60*/  IMAD.IADD R29, R29, 0x1, R45 ;  /* 0x000000011d1d7824 */ /* 0x000fe400078e022d */
[----:B---3--:R-:W-:Y:S01]  /*6a70*/  IMAD R39, R27, R22, RZ ;  /* 0x000000161b277224 */ /* 0x008fe200078e02ff */
[----:B------:R-:W-:-:S03]  /*6a80*/  IADD3.X R37, R25, UR7, RZ, P3, !PT ;  /* 0x0000000719257c10 */ /* 0x000fc60009ffe4ff */
[C---:B------:R-:W-:Y:S02]  /*6a90*/  IMAD R39, R26.reuse, R23, R39 ;  /* 0x000000171a277224 */ /* 0x040fe400078e0227 */
[----:B------:R-:W-:Y:S02]  /*6aa0*/  IMAD.WIDE.U32 R22, R26, R22, R28 ;  /* 0x000000161a167225 */ /* 0x000fe400078e001c */
[----:B------:R-:W2:Y:S04]  /*6ab0*/  LDG.E.64 R28, [R36.64] ;  /* 0x0000000c241c7981 */ /* 0x000ea8000c1e1b00 */
[----:B------:R-:W2:Y:S01]  /*6ac0*/  LDG.E.64 R26, [R30.64+0x18] ;  /* 0x0000180c1e1a7981 */ /* 0x000ea2000c1e1b00 */
[----:B0-----:R-:W-:Y:S01]  /*6ad0*/  IADD3 R24, P3, R36, UR4, RZ ;  /* 0x0000000424187c10 */ /* 0x001fe2000ff7e0ff */
[----:B------:R-:W-:-:S03]  /*6ae0*/  IMAD.IADD R23, R23, 0x1, R39 ;  /* 0x0000000117177824 */ /* 0x000fc600078e0227 */
[----:B------:R-:W-:-:S05]  /*6af0*/  IADD3.X R25, R37, UR7, RZ, P3, !PT ;  /* 0x0000000725197c10 */ /* 0x000fca0009ffe4ff */
[----:B------:R0:W3:Y:S01]  /*6b00*/  LDG.E.64 R38, [R24.64] ;  /* 0x0000000c18267981 */ /* 0x0000e2000c1e1b00 */
[-C--:B----4-:R-:W-:Y:S02]  /*6b10*/  IMAD R35, R35, R32.reuse, RZ ;  /* 0x0000002023237224 */ /* 0x090fe400078e02ff */
[----:B------:R-:W-:-:S04]  /*6b20*/  IMAD.WIDE.U32 R22, R34, R32, R22 ;  /* 0x0000002022167225 */ /* 0x000fc800078e0016 */
[----:B------:R-:W-:Y:S02]  /*6b30*/  IMAD R35, R34, R33, R35 ;  /* 0x0000002122237224 */ /* 0x000fe400078e0223 */
[----:B------:R-:W3:Y:S01]  /*6b40*/  LDG.E.64 R32, [R30.64+0x20] ;  /* 0x0000200c1e207981 */ /* 0x000ee2000c1e1b00 */
[----:B------:R-:W-:Y:S01]  /*6b50*/  IADD3 R34, P3, R24, UR4, RZ ;  /* 0x0000000418227c10 */ /* 0x000fe2000ff7e0ff */
[----:B------:R-:W-:-:S03]  /*6b60*/  IMAD.IADD R23, R23, 0x1, R35 ;  /* 0x0000000117177824 */ /* 0x000fc600078e0223 */
[----:B------:R-:W-:Y:S01]  /*6b70*/  IADD3.X R35, R25, UR7, RZ, P3, !PT ;  /* 0x0000000719237c10 */ /* 0x000fe20009ffe4ff */
[-C--:B--2---:R-:W-:Y:S02]  /*6b80*/  IMAD R29, R29, R26.reuse, RZ ;  /* 0x0000001a1d1d7224 */ /* 0x084fe400078e02ff */
[C---:B------:R-:W-:Y:S02]  /*6b90*/  IMAD.WIDE.U32 R22, R28.reuse, R26, R22 ;  /* 0x0000001a1c167225 */ /* 0x040fe400078e0016 */
[----:B------:R-:W2:Y:S02]  /*6ba0*/  LDG.E.64 R36, [R34.64] ;  /* 0x0000000c22247981 */ /* 0x000ea4000c1e1b00 */
[----:B------:R-:W-:Y:S02]  /*6bb0*/  IMAD R29, R28, R27, R29 ;  /* 0x0000001b1c1d7224 */ /* 0x000fe400078e021d */
[----:B------:R-:W2:Y:S01]  /*6bc0*/  LDG.E.64 R26, [R30.64+0x28] ;  /* 0x0000280c1e1a7981 */ /* 0x000ea2000c1e1b00 */
[----:B0-----:R-:W-:Y:S01]  /*6bd0*/  IADD3 R24, P3, R34, UR4, RZ ;  /* 0x0000000422187c10 */ /* 0x001fe2000ff7e0ff */
[----:B------:R-:W-:-:S03]  /*6be0*/  IMAD.IADD R23, R23, 0x1, R29 ;  /* 0x0000000117177824 */ /* 0x000fc600078e021d */
[----:B------:R-:W-:Y:S01]  /*6bf0*/  IADD3.X R25, R35, UR7, RZ, P3, !PT ;  /* 0x0000000723197c10 */ /* 0x000fe20009ffe4ff */
[-C--:B---3--:R-:W-:Y:S02]  /*6c00*/  IMAD R29, R39, R32.reuse, RZ ;  /* 0x00000020271d7224 */ /* 0x088fe400078e02ff */
[----:B------:R-:W-:-:S04]  /*6c10*/  IMAD.WIDE.U32 R22, R38, R32, R22 ;  /* 0x0000002026167225 */ /* 0x000fc800078e0016 */
[----:B------:R-:W-:Y:S02]  /*6c20*/  IMAD R33, R38, R33, R29 ;  /* 0x0000002126217224 */ /* 0x000fe400078e021d */
[----:B------:R0:W3:Y:S04]  /*6c30*/  LDG.E.64 R38, [R24.64] ;  /* 0x0000000c18267981 */ /* 0x0000e8000c1e1b00 */
[----:B------:R-:W3:Y:S01]  /*6c40*/  LDG.E.64 R28, [R30.64+0x30] ;  /* 0x0000300c1e1c7981 */ /* 0x000ee2000c1e1b00 */
[----:B------:R-:W-:Y:S02]  /*6c50*/  IADD3 R32, P3, R24, UR4, RZ ;  /* 0x0000000418207c10 */ /* 0x000fe4000ff7e0ff */
[----:B------:R-:W-:Y:S01]  /*6c60*/  IADD3 R23, R23, R33, RZ ;  /* 0x0000002117177210 */ /* 0x000fe20007ffe0ff */
[----:B--2---:R-:W-:Y:S01]  /*6c70*/  IMAD R35, R37, R26, RZ ;  /* 0x0000001a25237224 */ /* 0x004fe200078e02ff */
[----:B------:R-:W-:-:S03]  /*6c80*/  IADD3.X R33, R25, UR7, RZ, P3, !PT ;  /* 0x0000000719217c10 */ /* 0x000fc60009ffe4ff */
[C---:B------:R-:W-:Y:S02]  /*6c90*/  IMAD R35, R36.reuse, R27, R35 ;  /* 0x0000001b24237224 */ /* 0x040fe400078e0223 */
[----:B------:R-:W-:Y:S02]  /*6ca0*/  IMAD.WIDE.U32 R22, R36, R26, R22 ;  /* 0x0000001a24167225 */ /* 0x000fe400078e0016 */
[----:B------:R1:W2:Y:S04]  /*6cb0*/  LDG.E.64 R36, [R32.64] ;  /* 0x0000000c20247981 */ /* 0x0002a8000c1e1b00 */
        /* <DEDUP_REMOVED lines=9> */
[----:B-1----:R-:W-:Y:S01]  /*6d50*/  IADD3 R32, P3, R24, UR4, RZ ;  /* 0x0000000418207c10 */ /* 0x002fe2000ff7e0ff */
[----:B------:R-:W-:Y:S02]  /*6d60*/  IMAD.IADD R23, R23, 0x1, R35 ;  /* 0x0000000117177824 */ /* 0x000fe400078e0223 */
[-C--:B--2---:R-:W-:Y:S01]  /*6d70*/  IMAD R35, R37, R26.reuse, RZ ;  /* 0x0000001a25237224 */ /* 0x084fe200078e02ff */
[----:B------:R-:W-:Y:S01]  /*6d80*/  IADD3.X R33, R25, UR7, RZ, P3, !PT ;  /* 0x0000000719217c10 */ /* 0x000fe20009ffe4ff */
[----:B------:R-:W-:-:S04]  /*6d90*/  IMAD.WIDE.U32 R22, R36, R26, R22 ;  /* 0x0000001a24167225 */ /* 0x000fc800078e0016 */
[----:B------:R-:W-:Y:S02]  /*6da0*/  IMAD R35, R36, R27, R35 ;  /* 0x0000001b24237224 */ /* 0x000fe400078e0223 */
        /* <DEDUP_REMOVED lines=21> */
[----:B---3--:R-:W-:-:S04]  /*6f00*/  IMAD R35, R39, R28, RZ ;  /* 0x0000001c27237224 */ /* 0x008fc800078e02ff */
[C---:B------:R-:W-:Y:S02]  /*6f10*/  IMAD R34, R38.reuse, R29, R35 ;  /* 0x0000001d26227224 */ /* 0x040fe400078e0223 */
[----:B------:R-:W-:Y:S02]  /*6f20*/  IMAD.WIDE.U32 R38, R38, R28, R22 ;  /* 0x0000001c26267225 */ /* 0x000fe400078e0016 */
[----:B------:R0:W3:Y:S04]  /*6f30*/  LDG.E.64 R28, [R24.64] ;  /* 0x0000000c181c7981 */ /* 0x0000e8000c1e1b00 */
[----:B------:R-:W3:Y:S01]  /*6f40*/  LDG.E.64 R22, [R30.64+0x60] ;  /* 0x0000600c1e167981 */ /* 0x000ee2000c1e1b00 */
[----:B-1----:R-:W-:Y:S01]  /*6f50*/  IADD3 R32, P3, R24, UR4, RZ ;  /* 0x0000000418207c10 */ /* 0x002fe2000ff7e0ff */
[----:B--2---:R-:W-:-:S02]  /*6f60*/  IMAD R33, R37, R26, RZ ;  /* 0x0000001a25217224 */ /* 0x004fc400078e02ff */
[----:B------:R-:W-:Y:S02]  /*6f70*/  IMAD.IADD R35, R39, 0x1, R34 ;  /* 0x0000000127237824 */ /* 0x000fe400078e0222 */
[----:B------:R-:W-:Y:S02]  /*6f80*/  IMAD.MOV.U32 R34, RZ, RZ, R38 ;  /* 0x000000ffff227224 */ /* 0x000fe400078e0026 */
[C---:B------:R-:W-:Y:S01]  /*6f90*/  IMAD R37, R36.reuse, R27, R33 ;  /* 0x0000001b24257224 */ /* 0x040fe200078e0221 */
[----:B------:R-:W-:Y:S01]  /*6fa0*/  IADD3.X R33, R25, UR7, RZ, P3, !PT ;  /* 0x0000000719217c10 */ /* 0x000fe20009ffe4ff */
[----:B------:R-:W-:Y:S01]  /*6fb0*/  IMAD.WIDE.U32 R26, R36, R26, R34 ;  /* 0x0000001a241a7225 */ /* 0x000fe200078e0022 */
[----:B0-----:R-:W2:Y:S01]  /*6fc0*/  LDG.E.64 R24, [R30.64+0x68] ;  /* 0x0000680c1e187981 */ /* 0x001ea2000c1e1b00 */
[----:B------:R-:W-:-:S03]  /*6fd0*/  IADD3 R36, P3, R32, UR4, RZ ;  /* 0x0000000420247c10 */ /* 0x000fc6000ff7e0ff */
[----:B------:R0:W2:Y:S01]  /*6fe0*/  LDG.E.64 R34, [R32.64] ;  /* 0x0000000c20227981 */ /* 0x0000a2000c1e1b00 */
[----:B------:R-:W-:Y:S01]  /*6ff0*/  IMAD.IADD R27, R27, 0x1, R37 ;  /* 0x000000011b1b7824 */ /* 0x000fe200078e0225 */
[----:B------:R-:W-:Y:S02]  /*7000*/  IADD3.X R37, R33, UR7, RZ, P3, !PT ;  /* 0x0000000721257c10 */ /* 0x000fe40009ffe4ff */
[----:B------:R-:W4:Y:S04]  /*7010*/  LDG.E.64 R38, [R30.64+0x70] ;  /* 0x0000700c1e267981 */ /* 0x000f28000c1e1b00 */
[----:B------:R1:W4:Y:S04]  /*7020*/  LDG.E.64 R44, [R36.64] ;  /* 0x0000000c242c7981 */ /* 0x000328000c1e1b00 */
[----:B0-----:R-:W5:Y:S01]  /*7030*/  LDG.E.64 R32, [R30.64+0x78] ;  /* 0x0000780c1e207981 */ /* 0x001f62000c1e1b00 */
[----:B---3--:R-:W-:-:S02]  /*7040*/  IMAD R29, R29, R22, RZ ;  /* 0x000000161d1d7224 */ /* 0x008fc400078e02ff */
[----:B------:R-:W-:Y:S01]  /*7050*/  IMAD.WIDE.U32 R26, R28, R22, R26 ;  /* 0x000000161c1a7225 */ /* 0x000fe200078e001a */
[----:B------:R-:W-:-:S03]  /*7060*/  IADD3 R22, P3, R36, UR4, RZ ;  /* 0x0000000424167c10 */ /* 0x000fc6000ff7e0ff */
[----:B------:R-:W-:Y:S01]  /*7070*/  IMAD R29, R28, R23, R29 ;  /* 0x000000171c1d7224 */ /* 0x000fe200078e021d */
[----:B------:R-:W-:-:S05]  /*7080*/  IADD3.X R23, R37, UR7, RZ, P3, !PT ;  /* 0x0000000725177c10 */ /* 0x000fca0009ffe4ff */
[----:B-1----:R-:W5:Y:S01]  /*7090*/  LDG.E.64 R36, [R22.64] ;  /* 0x0000000c16247981 */ /* 0x002f62000c1e1b00 */
[----:B------:R-:W-:Y:S01]  /*70a0*/  IMAD.IADD R27, R27, 0x1, R29 ;  /* 0x000000011b1b7824 */ /* 0x000fe200078e021d */
[----:B------:R-:W-:Y:S01]  /*70b0*/  IADD3 R42, P3, R42, -0x10, RZ ;  /* 0xfffffff02a2a7810 */ /* 0x000fe20007f7e0ff */
[----:B--2---:R-:W-:-:S03]  /*70c0*/  IMAD R29, R35, R24, RZ ;  /* 0x00000018231d7224 */ /* 0x004fc600078e02ff */
[----:B------:R-:W-:Y:S01]  /*70d0*/  IADD3.X R21, R21, -0x1, RZ, P3, !PT ;  /* 0xffffffff15157810 */ /* 0x000fe20001ffe4ff */
[C---:B------:R-:W-:Y:S02]  /*70e0*/  IMAD R29, R34.reuse, R25, R29 ;  /* 0x00000019221d7224 */ /* 0x040fe400078e021d */
[----:B------:R-:W-:Y:S01]  /*70f0*/  IMAD.WIDE.U32 R24, R34, R24, R26 ;  /* 0x0000001822187225 */ /* 0x000fe200078e001a */
[----:B------:R-:W-:-:S03]  /*7100*/  ISETP.GT.U32.AND P3, PT, R42, 0xc, PT ;  /* 0x0000000c2a00780c */ /* 0x000fc60003f64070 */
[----:B------:R-:W-:Y:S02]  /*7110*/  IMAD.IADD R25, R25, 0x1, R29 ;  /* 0x0000000119197824 */ /* 0x000fe400078e021d */
[-C--:B----4-:R-:W-:Y:S01]  /*7120*/  IMAD R27, R45, R38.reuse, RZ ;  /* 0x000000262d1b7224 */ /* 0x090fe200078e02ff */
[----:B------:R-:W-:Y:S01]  /*7130*/  ISETP.GT.AND.EX P3, PT, R21, RZ, PT, P3 ;  /* 0x000000ff1500720c */ /* 0x000fe20003f64330 */
[----:B------:R-:W-:-:S04]  /*7140*/  IMAD.WIDE.U32 R24, R44, R38, R24 ;  /* 0x000000262c187225 */ /* 0x000fc800078e0018 */
[----:B------:R-:W-:Y:S01]  /*7150*/  IMAD R27, R44, R39, R27 ;  /* 0x000000272c1b7224 */ /* 0x000fe200078e021b */
[----:B------:R-:W-:-:S03]  /*7160*/  IADD3 R38, P4, R22, UR4, RZ ;  /* 0x0000000416267c10 */ /* 0x000fc6000ff9e0ff */
[----:B------:R-:W-:Y:S01]  /*7170*/  IMAD.IADD R25, R25, 0x1, R27 ;  /* 0x0000000119197824 */ /* 0x000fe200078e021b */
[----:B------:R-:W-:Y:S02]  /*7180*/  IADD3 R40, P5, R40, 0x10, RZ ;  /* 0x0000001028287810 */ /* 0x000fe40007fbe0ff */
[----:B------:R-:W-:Y:S02]  /*7190*/  IADD3.X R39, R23, UR7, RZ, P4, !PT ;  /* 0x0000000717277c10 */ /* 0x000fe4000a7fe4ff */
[----:B------:R-:W-:Y:S01]  /*71a0*/  IADD3.X R43, RZ, R43, RZ, P5, !PT ;  /* 0x0000002bff2b7210 */ /* 0x000fe20002ffe4ff */
[-C--:B-----5:R-:W-:Y:S02]  /*71b0*/  IMAD R27, R37, R32.reuse, RZ ;  /* 0x00000020251b7224 */ /* 0x0a0fe400078e02ff */
[----:B------:R-:W-:-:S04]  /*71c0*/  IMAD.WIDE.U32 R28, R36, R32, R24 ;  /* 0x00000020241c7225 */ /* 0x000fc800078e0018 */
[----:B------:R-:W-:-:S04]  /*71d0*/  IMAD R27, R36, R33, R27 ;  /* 0x00000021241b7224 */ /* 0x000fc800078e021b */
[----:B------:R-:W-:Y:S01]  /*71e0*/  IMAD.IADD R33, R29, 0x1, R27 ;  /* 0x000000011d217824 */ /* 0x000fe200078e021b */
[----:B------:R-:W-:Y:S05]  /*71f0*/  @P3 BRA `(.L_x_5012) ;  /* 0xfffff73000003947 */ /* 0x000fea000383ffff */
.L_x_5011:
[----:B------:R-:W-:-:S04]  /*7200*/  ISETP.GT.U32.AND P3, PT, R42, 0x4, PT ;  /* 0x000000042a00780c */ /* 0x000fc80003f64070 */
[----:B------:R-:W-:-:S13]  /*7210*/  ISETP.GT.AND.EX P3, PT, R21, RZ, PT, P3 ;  /* 0x000000ff1500720c */ /* 0x000fda0003f64330 */
[----:B------:R-:W-:Y:S05]  /*7220*/  @!P3 BRA `(.L_x_5013) ;  /* 0x000004b00000b947 */ /* 0x000fea0003800000 */
        /* <DEDUP_REMOVED lines=9> */
[----:B------:R0:W3:Y:S01]  /*72c0*/  LDG.E.64 R24, [R36.64] ;  /* 0x0000000c24187981 */ /* 0x0000e2000c1e1b00 */
[----:B------:R-:W-:Y:S01]  /*72d0*/  IADD3 R38, P0, R36, UR4, RZ ;  /* 0x0000000424267c10 */ /* 0x000fe2000ff1e0ff */
[----:B------:R-:W-:-:S03]  /*72e0*/  IMAD.MOV.U32 R29, RZ, RZ, R33 ;  /* 0x000000ffff1d7224 */ /* 0x000fc600078e0021 */
[----:B------:R-:W-:-:S05]  /*72f0*/  IADD3.X R39, R37, UR7, RZ, P0, !PT ;  /* 0x0000000725277c10 */ /* 0x000fca00087fe4ff */
[----:B------:R-:W4:Y:S01]  /*7300*/  LDG.E.64 R32, [R38.64] ;  /* 0x0000000c26207981 */ /* 0x000f22000c1e1b00 */
[-C--:B--2---:R-:W-:Y:S02]  /*7310*/  IMAD R45, R31, R26.reuse, RZ ;  /* 0x0000001a1f2d7224 */ /* 0x084fe400078e02ff */
[----:B------:R-:W-:-:S04]  /*7320*/  IMAD.WIDE.U32 R28, R30, R26, R28 ;  /* 0x0000001a1e1c7225 */ /* 0x000fc800078e001c */
[----:B------:R-:W-:Y:S02]  /*7330*/  IMAD R45, R30, R27, R45 ;  /* 0x0000001b1e2d7224 */ /* 0x000fe400078e022d */
[----:B------:R-:W4:Y:S01]  /*7340*/  LDG.E.64 R30, [R34.64+0x10] ;  /* 0x0000100c221e7981 */ /* 0x000f22000c1e1b00 */
[----:B0-----:R-:W-:Y:S01]  /*7350*/  IADD3 R36, P0, R38, UR4, RZ ;  /* 0x0000000426247c10 */ /* 0x001fe2000ff1e0ff */
[-C--:B---3--:R-:W-:Y:S02]  /*7360*/  IMAD R25, R25, R22.reuse, RZ ;  /* 0x0000001619197224 */ /* 0x088fe400078e02ff */
[----:B------:R-:W-:Y:S01]  /*7370*/  IMAD.IADD R29, R29, 0x1, R45 ;  /* 0x000000011d1d7824 */ /* 0x000fe200078e022d */
[----:B------:R-:W-:Y:S01]  /*7380*/  IADD3.X R37, R39, UR7, RZ, P0, !PT ;  /* 0x0000000727257c10 */ /* 0x000fe200087fe4ff */
[C---:B------:R-:W-:Y:S02]  /*7390*/  IMAD R23, R24.reuse, R23, R25 ;  /* 0x0000001718177224 */ /* 0x040fe400078e0219 */
[----:B------:R-:W-:-:S02]  /*73a0*/  IMAD.WIDE.U32 R28, R24, R22, R28 ;  /* 0x00000016181c7225 */ /* 0x000fc400078e001c */
[----:B------:R0:W2:Y:S04]  /*73b0*/  LDG.E.64 R26, [R36.64] ;  /* 0x0000000c241a7981 */ /* 0x0000a8000c1e1b00 */
[----:B------:R-:W2:Y:S01]  /*73c0*/  LDG.E.64 R24, [R34.64+0x18] ;  /* 0x0000180c22187981 */ /* 0x000ea2000c1e1b00 */
[----:B------:R-:W-:Y:S01]  /*73d0*/  IADD3 R22, P0, R36, UR4, RZ ;  /* 0x0000000424167c10 */ /* 0x000fe2000ff1e0ff */
[----:B------:R-:W-:-:S03]  /*73e0*/  IMAD.IADD R29, R29, 0x1, R23 ;  /* 0x000000011d1d7824 */ /* 0x000fc600078e0217 */
[----:B------:R-:W-:Y:S01]  /*73f0*/  IADD3.X R23, R37, UR7, RZ, P0, !PT ;  /* 0x0000000725177c10 */ /* 0x000fe200087fe4ff */
[-C--:B----4-:R-:W-:Y:S02]  /*7400*/  IMAD R33, R33, R30.reuse, RZ ;  /* 0x0000001e21217224 */ /* 0x090fe400078e02ff */
[C---:B------:R-:W-:Y:S02]  /*7410*/  IMAD.WIDE.U32 R38, R32.reuse, R30, R28 ;  /* 0x0000001e20267225 */ /* 0x040fe400078e001c */
[----:B------:R1:W3:Y:S02]  /*7420*/  LDG.E.64 R28, [R34.64+0x20] ;  /* 0x0000200c221c7981 */ /* 0x0002e4000c1e1b00 */
[----:B------:R-:W-:Y:S02]  /*7430*/  IMAD R33, R32, R31, R33 ;  /* 0x0000001f20217224 */ /* 0x000fe400078e0221 */
[----:B------:R4:W3:Y:S01]  /*7440*/  LDG.E.64 R30, [R22.64] ;  /* 0x0000000c161e7981 */ /* 0x0008e2000c1e1b00 */
[----:B0-----:R-:W-:Y:S01]  /*7450*/  IADD3 R36, P0, R22, UR4, RZ ;  /* 0x0000000416247c10 */ /* 0x001fe2000ff1e0ff */
[----:B------:R-:W-:-:S02]  /*7460*/  IMAD.IADD R39, R39, 0x1, R33 ;  /* 0x0000000127277824 */ /* 0x000fc400078e0221 */
[----:B------:R1:W5:Y:S01]  /*7470*/  LDG.E.64 R32, [R34.64+0x30] ;  /* 0x0000300c22207981 */ /* 0x000362000c1e1b00 */
[----:B--2---:R-:W-:Y:S01]  /*7480*/  IMAD R27, R27, R24, RZ ;  /* 0x000000181b1b7224 */ /* 0x004fe200078e02ff */
[----:B------:R-:W-:-:S03]  /*7490*/  IADD3.X R37, R23, UR7, RZ, P0, !PT ;  /* 0x0000000717257c10 */ /* 0x000fc600087fe4ff */
[C---:B------:R-:W-:Y:S01]  /*74a0*/  IMAD R25, R26.reuse, R25, R27 ;  /* 0x000000191a197224 */ /* 0x040fe200078e021b */
[----:B----4-:R1:W2:Y:S01]  /*74b0*/  LDG.E.64 R22, [R34.64+0x28] ;  /* 0x0000280c22167981 */ /* 0x0102a2000c1e1b00 */
[----:B------:R-:W-:Y:S01]  /*74c0*/  IMAD.WIDE.U32 R26, R26, R24, R38 ;  /* 0x000000181a1a7225 */ /* 0x000fe200078e0026 */
[----:B------:R-:W-:-:S03]  /*74d0*/  IADD3 R38, P0, R36, UR4, RZ ;  /* 0x0000000424267c10 */ /* 0x000fc6000ff1e0ff */
[----:B------:R-:W-:Y:S02]  /*74e0*/  IMAD.IADD R27, R27, 0x1, R25 ;  /* 0x000000011b1b7824 */ /* 0x000fe400078e0219 */
[----:B------:R0:W2:Y:S01]  /*74f0*/  LDG.E.64 R24, [R36.64] ;  /* 0x0000000c24187981 */ /* 0x0000a2000c1e1b00 */
[----:B------:R-:W-:-:S03]  /*7500*/  IADD3.X R39, R37, UR7, RZ, P0, !PT ;  /* 0x0000000725277c10 */ /* 0x000fc600087fe4ff */
[----:B-1----:R-:W4:Y:S01]  /*7510*/  LDG.E.64 R34, [R34.64+0x38] ;  /* 0x0000380c22227981 */ /* 0x002f22000c1e1b00 */
[-C--:B---3--:R-:W-:Y:S02]  /*7520*/  IMAD R45, R31, R28.reuse, RZ ;  /* 0x0000001c1f2d7224 */ /* 0x088fe400078e02ff */
[----:B------:R-:W-:Y:S01]  /*7530*/  IMAD.WIDE.U32 R26, R30, R28, R26 ;  /* 0x0000001c1e1a7225 */ /* 0x000fe200078e001a */
[----:B------:R-:W-:-:S03]  /*7540*/  IADD3 R28, P0, R38, UR4, RZ ;  /* 0x00000004261c7c10 */ /* 0x000fc6000ff1e0ff */
[----:B------:R-:W-:Y:S02]  /*7550*/  IMAD R45, R30, R29, R45 ;  /* 0x0000001d1e2d7224 */ /* 0x000fe400078e022d */
[----:B------:R1:W5:Y:S01]  /*7560*/  LDG.E.64 R30, [R38.64] ;  /* 0x0000000c261e7981 */ /* 0x000362000c1e1b00 */
[----:B------:R-:W-:-:S05]  /*7570*/  IADD3.X R29, R39, UR7, RZ, P0, !PT ;  /* 0x00000007271d7c10 */ /* 0x000fca00087fe4ff */
[----:B0-----:R-:W4:Y:S01]  /*7580*/  LDG.E.64 R36, [R28.64] ;  /* 0x0000000c1c247981 */ /* 0x001f22000c1e1b00 */
[----:B------:R-:W-:Y:S02]  /*7590*/  IMAD.IADD R27, R27, 0x1, R45 ;  /* 0x000000011b1b7824 */ /* 0x000fe400078e022d */
[----:B--2---:R-:W-:-:S04]  /*75a0*/  IMAD R25, R25, R22, RZ ;  /* 0x0000001619197224 */ /* 0x004fc800078e02ff */
[C---:B------:R-:W-:Y:S02]  /*75b0*/  IMAD R25, R24.reuse, R23, R25 ;  /* 0x0000001718197224 */ /* 0x040fe400078e0219 */
[----:B------:R-:W-:-:S04]  /*75c0*/  IMAD.WIDE.U32 R22, R24, R22, R26 ;  /* 0x0000001618167225 */ /* 0x000fc800078e001a */
[----:B------:R-:W-:Y:S01]  /*75d0*/  IMAD.IADD R23, R23, 0x1, R25 ;  /* 0x0000000117177824 */ /* 0x000fe200078e0219 */
[----:B------:R-:W-:Y:S02]  /*75e0*/  IADD3 R42, P5, R42, -0x8, RZ ;  /* 0xfffffff82a2a7810 */ /* 0x000fe40007fbe0ff */
[----:B------:R-:W-:Y:S02]  /*75f0*/  IADD3 R40, P4, R40, 0x8, RZ ;  /* 0x0000000828287810 */ /* 0x000fe40007f9e0ff */
[----:B-1----:R-:W-:Y:S02]  /*7600*/  IADD3 R38, P3, R28, UR4, RZ ;  /* 0x000000041c267c10 */ /* 0x002fe4000ff7e0ff */
[----:B------:R-:W-:Y:S02]  /*7610*/  PLOP3.LUT P0, PT, PT, PT, PT, 0x8, 0x0 ;  /* 0x000000000000781c */ /* 0x000fe40003f0e170 */
[----:B------:R-:W-:Y:S02]  /*7620*/  IADD3.X R21, R21, -0x1, RZ, P5, !PT ;  /* 0xffffffff15157810 */ /* 0x000fe40002ffe4ff */
[----:B------:R-:W-:-:S02]  /*7630*/  IADD3.X R43, RZ, R43, RZ, P4, !PT ;  /* 0x0000002bff2b7210 */ /* 0x000fc400027fe4ff */
[----:B------:R-:W-:Y:S01]  /*7640*/  IADD3.X R39, R29, UR7, RZ, P3, !PT ;  /* 0x000000071d277c10 */ /* 0x000fe20009ffe4ff */
[-C--:B-----5:R-:W-:Y:S02]  /*7650*/  IMAD R25, R31, R32.reuse, RZ ;  /* 0x000000201f197224 */ /* 0x0a0fe400078e02ff */
[----:B------:R-:W-:-:S04]  /*7660*/  IMAD.WIDE.U32 R22, R30, R32, R22 ;  /* 0x000000201e167225 */ /* 0x000fc800078e0016 */
[----:B------:R-:W-:Y:S02]  /*7670*/  IMAD R25, R30, R33, R25 ;  /* 0x000000211e197224 */ /* 0x000fe400078e0219 */
[-C--:B----4-:R-:W-:Y:S02]  /*7680*/  IMAD R27, R37, R34.reuse, RZ ;  /* 0x00000022251b7224 */ /* 0x090fe400078e02ff */
[----:B------:R-:W-:Y:S02]  /*7690*/  IMAD.IADD R23, R23, 0x1, R25 ;  /* 0x0000000117177824 */ /* 0x000fe400078e0219 */
[C---:B------:R-:W-:Y:S02]  /*76a0*/  IMAD R27, R36.reuse, R35, R27 ;  /* 0x00000023241b7224 */ /* 0x040fe400078e021b */
[----:B------:R-:W-:-:S04]  /*76b0*/  IMAD.WIDE.U32 R22, R36, R34, R22 ;  /* 0x0000002224167225 */ /* 0x000fc800078e0016 */
[----:B------:R-:W-:Y:S02]  /*76c0*/  IMAD.IADD R33, R23, 0x1, R27 ;  /* 0x0000000117217824 */ /* 0x000fe400078e021b */
[----:B------:R-:W-:Y:S02]  /*76d0*/  IMAD.MOV.U32 R28, RZ, RZ, R22 ;  /* 0x000000ffff1c7224 */ /* 0x000fe400078e0016 */
.L_x_5013:
[----:B------:R-:W-:-:S04]  /*76e0*/  ISETP.NE.U32.AND P3, PT, R42, RZ, PT ;  /* 0x000000ff2a00720c */ /* 0x000fc80003f65070 */
[----:B------:R-:W-:-:S13]  /*76f0*/  ISETP.NE.OR.EX P0, PT, R21, RZ, P0, P3 ;  /* 0x000000ff1500720c */ /* 0x000fda0000705730 */
[----:B------:R-:W-:Y:S05]  /*7700*/  @!P0 BRA `(.L_x_5009) ;  /* 0x000002c000008947 */ /* 0x000fea0003800000 */
.L_x_5010:
        /* <DEDUP_REMOVED lines=8> */
[----:B------:R-:W-:Y:S02]  /*7790*/  IADD3.X R39, R39, UR7, RZ, P0, !PT ;  /* 0x0000000727277c10 */ /* 0x000fe400087fe4ff */
[----:B------:R-:W-:-:S03]  /*77a0*/  IADD3 R30, P0, R38, UR4, RZ ;  /* 0x00000004261e7c10 */ /* 0x000fc6000ff1e0ff */
[----:B------:R0:W3:Y:S01]  /*77b0*/  LDG.E.64 R36, [R38.64] ;  /* 0x0000000c26247981 */ /* 0x0000e2000c1e1b00 */
[----:B------:R-:W-:Y:S01]  /*77c0*/  IADD3.X R31, R39, UR7, RZ, P0, !PT ;  /* 0x00000007271f7c10 */ /* 0x000fe200087fe4ff */
[----:B------:R-:W-:-:S04]  /*77d0*/  IMAD.MOV.U32 R29, RZ, RZ, R33 ;  /* 0x000000ffff1d7224 */ /* 0x000fc800078e0021 */
[----:B------:R1:W4:Y:S04]  /*77e0*/  LDG.E.64 R32, [R30.64] ;  /* 0x0000000c1e207981 */ /* 0x000328000c1e1b00 */
[----:B0-----:R0:W5:Y:S01]  /*77f0*/  LDG.E.64 R38, [R22.64+0x18] ;  /* 0x0000180c16267981 */ /* 0x001162000c1e1b00 */
[-C--:B--2---:R-:W-:Y:S02]  /*7800*/  IMAD R45, R27, R24.reuse, RZ ;  /* 0x000000181b2d7224 */ /* 0x084fe400078e02ff */
[----:B------:R-:W-:-:S04]  /*7810*/  IMAD.WIDE.U32 R28, R26, R24, R28 ;  /* 0x000000181a1c7225 */ /* 0x000fc800078e001c */
[----:B------:R-:W-:Y:S02]  /*7820*/  IMAD R45, R26, R25, R45 ;  /* 0x000000191a2d7224 */ /* 0x000fe400078e022d */
[----:B------:R-:W4:Y:S01]  /*7830*/  LDG.E.64 R26, [R22.64+0x10] ;  /* 0x0000100c161a7981 */ /* 0x000f22000c1e1b00 */
[----:B------:R-:W-:-:S04]  /*7840*/  IADD3 R24, P0, R30, UR4, RZ ;  /* 0x000000041e187c10 */ /* 0x000fc8000ff1e0ff */
[----:B------:R-:W-:-:S05]  /*7850*/  IADD3.X R25, R31, UR7, RZ, P0, !PT ;  /* 0x000000071f197c10 */ /* 0x000fca00087fe4ff */
[----:B-1----:R-:W5:Y:S01]  /*7860*/  LDG.E.64 R30, [R24.64] ;  /* 0x0000000c181e7981 */ /* 0x002f62000c1e1b00 */
[----:B------:R-:W-:Y:S02]  /*7870*/  IMAD.IADD R29, R29, 0x1, R45 ;  /* 0x000000011d1d7824 */ /* 0x000fe400078e022d */
[-C--:B---3--:R-:W-:Y:S01]  /*7880*/  IMAD R37, R37, R34.reuse, RZ ;  /* 0x0000002225257224 */ /* 0x088fe200078e02ff */
[----:B------:R-:W-:Y:S01]  /*7890*/  IADD3 R42, P0, R42, -0x4, RZ ;  /* 0xfffffffc2a2a7810 */ /* 0x000fe20007f1e0ff */
[----:B------:R-:W-:-:S04]  /*78a0*/  IMAD.WIDE.U32 R28, R36, R34, R28 ;  /* 0x00000022241c7225 */ /* 0x000fc800078e001c */
[----:B------:R-:W-:Y:S01]  /*78b0*/  IMAD R37, R36, R35, R37 ;  /* 0x0000002324257224 */ /* 0x000fe200078e0225 */
[----:B------:R-:W-:Y:S02]  /*78c0*/  IADD3.X R21, R21, -0x1, RZ, P0, !PT ;  /* 0xffffffff15157810 */ /* 0x000fe400007fe4ff */
[----:B------:R-:W-:Y:S01]  /*78d0*/  ISETP.NE.U32.AND P0, PT, R42, RZ, PT ;  /* 0x000000ff2a00720c */ /* 0x000fe20003f05070 */
[----:B------:R-:W-:-:S03]  /*78e0*/  IMAD.IADD R29, R29, 0x1, R37 ;  /* 0x000000011d1d7824 */ /* 0x000fc600078e0225 */
[----:B------:R-:W-:Y:S02]  /*78f0*/  ISETP.NE.AND.EX P0, PT, R21, RZ, PT, P0 ;  /* 0x000000ff1500720c */ /* 0x000fe40003f05300 */
[----:B------:R-:W-:-:S05]  /*7900*/  IADD3 R40, P3, R40, 0x4, RZ ;  /* 0x0000000428287810 */ /* 0x000fca0007f7e0ff */
[----:B------:R-:W-:Y:S02]  /*7910*/  IMAD.X R43, RZ, RZ, R43, P3 ;  /* 0x000000ffff2b7224 */ /* 0x000fe400018e062b */
[-C--:B----4-:R-:W-:Y:S02]  /*7920*/  IMAD R33, R33, R26.reuse, RZ ;  /* 0x0000001a21217224 */ /* 0x090fe400078e02ff */
[----:B0-----:R-:W-:-:S04]  /*7930*/  IMAD.WIDE.U32 R22, R32, R26, R28 ;  /* 0x0000001a20167225 */ /* 0x001fc800078e001c */
[----:B------:R-:W-:-:S04]  /*7940*/  IMAD R33, R32, R27, R33 ;  /* 0x0000001b20217224 */ /* 0x000fc800078e0221 */
[----:B------:R-:W-:Y:S02]  /*7950*/  IMAD.IADD R23, R23, 0x1, R33 ;  /* 0x0000000117177824 */ /* 0x000fe400078e0221 */
[-C--:B-----5:R-:W-:Y:S02]  /*7960*/  IMAD R27, R31, R38.reuse, RZ ;  /* 0x000000261f1b7224 */ /* 0x0a0fe400078e02ff */
[----:B------:R-:W-:Y:S01]  /*7970*/  IMAD.WIDE.U32 R28, R30, R38, R22 ;  /* 0x000000261e1c7225 */ /* 0x000fe200078e0016 */
[----:B------:R-:W-:-:S03]  /*7980*/  IADD3 R38, P4, R24, UR4, RZ ;  /* 0x0000000418267c10 */ /* 0x000fc6000ff9e0ff */
[----:B------:R-:W-:Y:S01]  /*7990*/  IMAD R27, R30, R39, R27 ;  /* 0x000000271e1b7224 */ /* 0x000fe200078e021b */
[----:B------:R-:W-:-:S03]  /*79a0*/  IADD3.X R39, R25, UR7, RZ, P4, !PT ;  /* 0x0000000719277c10 */ /* 0x000fc6000a7fe4ff */
[----:B------:R-:W-:Y:S01]  /*79b0*/  IMAD.IADD R33, R29, 0x1, R27 ;  /* 0x000000011d217824 */ /* 0x000fe200078e021b */
[----:B------:R-:W-:Y:S05]  /*79c0*/  @P0 BRA `(.L_x_5010) ;  /* 0xfffffd4000000947 */ /* 0x000fea000383ffff */
.L_x_5009:
[----:B------:R-:W-:-:S04]  /*79d0*/  ISETP.NE.U32.AND P0, PT, R41, RZ, PT ;  /* 0x000000ff2900720c */ /* 0x000fc80003f05070 */
[----:B------:R-:W-:-:S13]  /*79e0*/  ISETP.NE.AND.EX P0, PT, RZ, RZ, PT, P0 ;  /* 0x000000ffff00720c */ /* 0x000fda0003f05300 */
[----:B------:R-:W-:Y:S05]  /*79f0*/  @!P0 BRA `(.L_x_5008) ;  /* 0x000002e000008947 */ /* 0x000fea0003800000 */
[----:B-----5:R-:W-:Y:S02]  /*7a00*/  IMAD R21, R17, c[0x0][0x180], RZ ;  /* 0x0000600011157a24 */ /* 0x020fe400078e02ff */
[----:B0-----:R-:W-:-:S04]  /*7a10*/  IMAD.WIDE.U32 R22, R16, c[0x0][0x180], RZ ;  /* 0x0000600010167a25 */ /* 0x001fc800078e00ff */
[----:B------:R-:W-:Y:S02]  /*7a20*/  IMAD R25, R16, c[0x0][0x184], R21 ;  /* 0x0000610010197a24 */ /* 0x000fe400078e0215 */
[----:B------:R-:W-:Y:S02]  /*7a30*/  IMAD R21, R43, c[0x0][0x190], RZ ;  /* 0x000064002b157a24 */ /* 0x000fe400078e02ff */
[----:B------:R-:W-:Y:S02]  /*7a40*/  IMAD.IADD R23, R23, 0x1, R25 ;  /* 0x0000000117177824 */ /* 0x000fe400078e0219 */
[C---:B------:R-:W-:Y:S02]  /*7a50*/  IMAD R21, R40.reuse, c[0x0][0x194], R21 ;  /* 0x0000650028157a24 */ /* 0x040fe400078e0215 */
[C---:B------:R-:W-:Y:S01]  /*7a60*/  IMAD.WIDE.U32 R26, R40.reuse, c[0x0][0x190], R22 ;  /* 0x00006400281a7a25 */ /* 0x040fe200078e0016 */
[----:B------:R-:W-:-:S03]  /*7a70*/  LEA R22, P0, R40, c[0x0][0x188], 0x3 ;  /* 0x0000620028167a11 */ /* 0x000fc600078018ff */
[----:B------:R-:W-:Y:S01]  /*7a80*/  IMAD.IADD R21, R27, 0x1, R21 ;  /* 0x000000011b157824 */ /* 0x000fe200078e0215 */
[----:B------:R-:W-:Y:S02]  /*7a90*/  LEA R24, P3, R26, c[0x0][0x178], 0x3 ;  /* 0x00005e001a187a11 */ /* 0x000fe400078618ff */
[----:B------:R-:W-:Y:S02]  /*7aa0*/  LEA.HI.X R23, R40, c[0x0][0x18c], R43, 0x3, P0 ;  /* 0x0000630028177a11 */ /* 0x000fe400000f1c2b */
[----:B------:R-:W-:-:S03]  /*7ab0*/  LEA.HI.X R25, R26, c[0x0][0x17c], R21, 0x3, P3 ;  /* 0x00005f001a197a11 */ /* 0x000fc600018f1c15 */
[----:B------:R-:W2:Y:S04]  /*7ac0*/  LDG.E.64 R30, [R22.64] ;  /* 0x0000000c161e7981 */ /* 0x000ea8000c1e1b00 */
[----:B------:R-:W2:Y:S01]  /*7ad0*/  LDG.E.64 R26, [R24.64] ;  /* 0x0000000c181a7981 */ /* 0x000ea2000c1e1b00 */
[----:B------:R-:W-:Y:S01]  /*7ae0*/  ISETP.NE.U32.AND P0, PT, R41, 0x1, PT ;  /* 0x000000012900780c */ /* 0x000fe20003f05070 */
[----:B------:R-:W-:-:S03]  /*7af0*/  IMAD.MOV.U32 R29, RZ, RZ, R33 ;  /* 0x000000ffff1d7224 */ /* 0x000fc600078e0021 */
[----:B------:R-:W-:Y:S01]  /*7b00*/  ISETP.NE.AND.EX P0, PT, RZ, RZ, PT, P0 ;  /* 0x000000ffff00720c */ /* 0x000fe20003f05300 */
[-C--:B--2---:R-:W-:Y:S02]  /*7b10*/  IMAD R21, R27, R30.reuse, RZ ;  /* 0x0000001e1b157224 */ /* 0x084fe400078e02ff */
[----:B------:R-:W-:-:S04]  /*7b20*/  IMAD.WIDE.U32 R28, R26, R30, R28 ;  /* 0x0000001e1a1c7225 */ /* 0x000fc800078e001c */
[----:B------:R-:W-:-:S04]  /*7b30*/  IMAD R21, R26, R31, R21 ;  /* 0x0000001f1a157224 */ /* 0x000fc800078e0215 */
[----:B------:R-:W-:Y:S02]  /*7b40*/  IMAD.IADD R33, R29, 0x1, R21 ;  /* 0x000000011d217824 */ /* 0x000fe400078e0215 */
[----:B------:R-:W-:Y:S05]  /*7b50*/  @!P0 BRA `(.L_x_5008) ;  /* 0x0000018000008947 */ /* 0x000fea0003800000 */
[----:B------:R-:W-:Y:S02]  /*7b60*/  MOV R21, c[0x0][0x190] ;  /* 0x0000640000157a02 */ /* 0x000fe40000000f00 */
[----:B------:R-:W-:-:S03]  /*7b70*/  ISETP.NE.U32.AND P0, PT, R41, 0x2, PT ;  /* 0x000000022900780c */ /* 0x000fc60003f05070 */
[C---:B------:R-:W-:Y:S01]  /*7b80*/  IMAD.SHL.U32 R35, R21.reuse, 0x8, RZ ;  /* 0x0000000815237824 */ /* 0x040fe200078e00ff */
[----:B------:R-:W-:Y:S02]  /*7b90*/  ISETP.NE.AND.EX P0, PT, RZ, RZ, PT, P0 ;  /* 0x000000ffff00720c */ /* 0x000fe40003f05300 */
[----:B------:R-:W-:Y:S02]  /*7ba0*/  SHF.L.U64.HI R21, R21, R6, c[0x0][0x194] ;  /* 0x0000650015157619 */ /* 0x000fe40000010206 */
[----:B------:R-:W-:-:S05]  /*7bb0*/  IADD3 R36, P3, R24, R35, RZ ;  /* 0x0000002318247210 */ /* 0x000fca0007f7e0ff */
[--C-:B------:R-:W-:Y:S02]  /*7bc0*/  IMAD.X R37, R25, 0x1, R21.reuse, P3 ;  /* 0x0000000119257824 */ /* 0x100fe400018e0615 */
[----:B------:R-:W2:Y:S02]  /*7bd0*/  LDG.E.64 R24, [R22.64+0x8] ;  /* 0x0000080c16187981 */ /* 0x000ea4000c1e1b00 */
[----:B------:R-:W-:Y:S02]  /*7be0*/  @P0 IADD3 R34, P3, R36, R35, RZ ;  /* 0x0000002324220210 */ /* 0x000fe40007f7e0ff */
[----:B------:R-:W2:Y:S03]  /*7bf0*/  LDG.E.64 R26, [R36.64] ;  /* 0x0000000c241a7981 */ /* 0x000ea6000c1e1b00 */
[----:B------:R-:W-:Y:S01]  /*7c00*/  @P0 IMAD.X R35, R37, 0x1, R21, P3 ;  /* 0x0000000125230824 */ /* 0x000fe200018e0615 */
[----:B------:R-:W3:Y:S05]  /*7c10*/  @P0 LDG.E.64 R30, [R22.64+0x10] ;  /* 0x0000100c161e0981 */ /* 0x000eea000c1e1b00 */
[----:B------:R-:W3:Y:S01]  /*7c20*/  @P0 LDG.E.64 R34, [R34.64] ;  /* 0x0000000c22220981 */ /* 0x000ee2000c1e1b00 */
[----:B------:R-:W-:-:S02]  /*7c30*/  IMAD.MOV.U32 R29, RZ, RZ, R33 ;  /* 0x000000ffff1d7224 */ /* 0x000fc400078e0021 */
[-C--:B--2---:R-:W-:Y:S02]  /*7c40*/  IMAD R21, R27, R24.reuse, RZ ;  /* 0x000000181b157224 */ /* 0x084fe400078e02ff */
[----:B------:R-:W-:-:S04]  /*7c50*/  IMAD.WIDE.U32 R28, R26, R24, R28 ;  /* 0x000000181a1c7225 */ /* 0x000fc800078e001c */
[----:B------:R-:W-:Y:S02]  /*7c60*/  IMAD R21, R26, R25, R21 ;  /* 0x000000191a157224 */ /* 0x000fe400078e0215 */
[----:B---3--:R-:W-:Y:S02]  /*7c70*/  @P0 IMAD R25, R35, R30, RZ ;  /* 0x0000001e23190224 */ /* 0x008fe400078e02ff */
[----:B------:R-:W-:Y:S02]  /*7c80*/  IMAD.IADD R33, R29, 0x1, R21 ;  /* 0x000000011d217824 */ /* 0x000fe400078e0215 */
[----:B------:R-:W-:Y:S02]  /*7c90*/  @P0 IMAD R25, R34, R31, R25 ;  /* 0x0000001f22190224 */ /* 0x000fe400078e0219 */
[----:B------:R-:W-:-:S04]  /*7ca0*/  @P0 IMAD.MOV.U32 R29, RZ, RZ, R33 ;  /* 0x000000ffff1d0224 */ /* 0x000fc800078e0021 */
[----:B------:R-:W-:-:S04]  /*7cb0*/  @P0 IMAD.WIDE.U32 R30, R34, R30, R28 ;  /* 0x0000001e221e0225 */ /* 0x000fc800078e001c */
[----:B------:R-:W-:Y:S02]  /*7cc0*/  @P0 IMAD.IADD R33, R31, 0x1, R25 ;  /* 0x000000011f210824 */ /* 0x000fe400078e0219 */
[----:B------:R-:W-:Y:S02]  /*7cd0*/  @P0 IMAD.MOV.U32 R28, RZ, RZ, R30 ;  /* 0x000000ffff1c0224 */ /* 0x000fe400078e001e */
.L_x_5008:
[C---:B0----5:R-:W-:Y:S01]  /*7ce0*/  SHF.L.U64.HI R31, R16.reuse, 0x3, R17 ;  /* 0x00000003101f7819 */ /* 0x061fe20000010211 */
[----:B------:R-:W-:Y:S01]  /*7cf0*/  IMAD.SHL.U32 R25, R16, 0x8, RZ ;  /* 0x0000000810197824 */ /* 0x000fe200078e00ff */
        /* <DEDUP_REMOVED lines=12> */
.L_x_5015:
        /* <DEDUP_REMOVED lines=27> */
.L_x_5014:
[----:B------:R-:W-:Y:S05]  /*7f70*/  @!P2 BRA `(.L_x_5016) ;  /* 0x000002200000a947 */ /* 0x000fea0003800000 */
[----:B------:R-:W-:Y:S01]  /*7f80*/  BSSY B0, `(.L_x_5016) ;  /* 0x0000021000007945 */ /* 0x000fe20003800000 */
[----:B------:R-:W-:Y:S01]  /*7f90*/  IMAD.MOV.U32 R39, RZ, RZ, R7 ;  /* 0x000000ffff277224 */ /* 0x000fe200078e0007 */
[----:B------:R-:W-:Y:S01]  /*7fa0*/  MOV R29, c[0x0][0x198] ;  /* 0x00006600001d7a02 */ /* 0x000fe20000000f00 */
[----:B------:R-:W-:Y:S02]  /*7fb0*/  IMAD.MOV.U32 R38, RZ, RZ, R20 ;  /* 0x000000ffff267224 */ /* 0x000fe400078e0014 */
[----:B------:R-:W-:Y:S02]  /*7fc0*/  IMAD.MOV.U32 R30, RZ, RZ, c[0x0][0x19c] ;  /* 0x00006700ff1e7624 */ /* 0x000fe400078e00ff */
[----:B------:R-:W-:Y:S02]  /*7fd0*/  IMAD.MOV.U32 R27, RZ, RZ, c[0x0][0x198] ;  /* 0x00006600ff1b7624 */ /* 0x000fe400078e00ff */
[----:B------:R-:W-:Y:S02]  /*7fe0*/  IMAD.MOV.U32 R24, RZ, RZ, c[0x0][0x19c] ;  /* 0x00006700ff187624 */ /* 0x000fe400078e00ff */
.L_x_5017:
        /* <DEDUP_REMOVED lines=8> */
[----:B0-----:R-:W-:-:S05]  /*8070*/  IADD3 R16, P4, R16, 0x8, RZ ;  /* 0x0000000810107810 */ /* 0x001fca0007f9e0ff */
[----:B------:R-:W-:Y:S01]  /*8080*/  IMAD.X R17, RZ, RZ, R17, P4 ;  /* 0x000000ffff117224 */ /* 0x000fe200020e0611 */
        /* <DEDUP_REMOVED lines=17> */
.L_x_5016:
        /* <DEDUP_REMOVED lines=9> */
[----:B------:R-:W-:Y:S01]  /*8230*/  IADD3.X R23, R31, c[0x0][0x1b4], RZ, P5, !PT ;  /* 0x00006d001f177a10 */ /* 0x000fe20002ffe4ff */
[----:B------:R-:W-:Y:S01]  /*8240*/  CS2R R28, SRZ ;  /* 0x00000000001c7805 */ /* 0x000fe2000001ff00 */
[--C-:B------:R-:W-:Y:S01]  /*8250*/  SHF.R.S64 R26, R26, 0x3, R21.reuse ;  /* 0x000000031a1a7819 */ /* 0x100fe20000001015 */
[----:B------:R0:W-:Y:S01]  /*8260*/  STG.E.64 [R16.64], R24 ;  /* 0x0000001810007986 */ /* 0x0001e2000c101b0c */
[----:B------:R-:W-:-:S05]  /*8270*/  SHF.R.S32.HI R27, RZ, 0x3, R21 ;  /* 0x00000003ff1b7819 */ /* 0x000fca0000011415 */
[----:B------:R0:W-:Y:S01]  /*8280*/  STG.E.64 [R22.64], R26 ;  /* 0x0000001a16007986 */ /* 0x0001e2000c101b0c */
[----:B------:R-:W-:Y:S05]  /*8290*/  @P1 BRA `(.L_x_5018) ;  /* 0x000014d000001947 */ /* 0x000fea0003800000 */
[C---:B0-----:R-:W-:Y:S01]  /*82a0*/  IADD3 R16, P3, R4.reuse, -0x1, RZ ;  /* 0xffffffff04107810 */ /* 0x041fe20007f7e0ff */
        /* <DEDUP_REMOVED lines=8> */
[----:B------:R-:W-:Y:S01]  /*8330*/  IADD3 R41, P3, -R39, c[0x0][0x170], RZ ;  /* 0x00005c0027297a10 */ /* 0x000fe20007f7e1ff */
[----:B------:R-:W-:Y:S01]  /*8340*/  IMAD R21, R19, c[0x0][0x180], RZ ;  /* 0x0000600013157a24 */ /* 0x000fe200078e02ff */
[----:B------:R-:W-:Y:S01]  /*8350*/  ULDC.64 UR8, c[0x0][0x190] ;  /* 0x0000640000087ab9 */ /* 0x000fe20000000a00 */
[C---:B------:R-:W-:Y:S01]  /*8360*/  IMAD.WIDE.U32 R16, R18.reuse, c[0x0][0x180], RZ ;  /* 0x0000600012107a25 */ /* 0x040fe200078e00ff */
[----:B------:R-:W-:Y:S01]  /*8370*/  ISETP.GT.U32.AND P0, PT, R41, RZ, PT ;  /* 0x000000ff2900720c */ /* 0x000fe20003f04070 */
[----:B------:R-:W-:Y:S01]  /*8380*/  UIMAD.WIDE.U32 UR4, UR11, UR8, URZ ;  /* 0x000000080b0472a5 */ /* 0x000fe2000f8e003f */
[----:B------:R-:W-:Y:S01]  /*8390*/  IADD3.X R40, R5, -0x1, RZ, P3, !PT ;  /* 0xffffffff05287810 */ /* 0x000fe20001ffe4ff */
[----:B------:R-:W-:Y:S01]  /*83a0*/  IMAD R21, R18, c[0x0][0x184], R21 ;  /* 0x0000610012157a24 */ /* 0x000fe200078e0215 */
[----:B------:R-:W-:Y:S01]  /*83b0*/  UIMAD UR7, UR11, UR9, URZ ;  /* 0x000000090b0772a4 */ /* 0x000fe2000f8e023f */
[----:B------:R-:W-:Y:S01]  /*83c0*/  LEA R24, P3, R16, c[0x0][0x178], 0x3 ;  /* 0x00005e0010187a11 */ /* 0x000fe200078618ff */
[----:B------:R-:W-:Y:S01]  /*83d0*/  IMAD.MOV.U32 R38, RZ, RZ, RZ ;  /* 0x000000ffff267224 */ /* 0x000fe200078e00ff */
[----:B------:R-:W-:Y:S01]  /*83e0*/  ISETP.GT.AND.EX P0, PT, R40, RZ, PT, P0 ;  /* 0x000000ff2800720c */ /* 0x000fe20003f04300 */
[----:B------:R-:W-:Y:S01]  /*83f0*/  IMAD.IADD R25, R17, 0x1, R21 ;  /* 0x0000000111197824 */ /* 0x000fe200078e0215 */
[----:B------:R-:W-:Y:S01]  /*8400*/  UIADD3 UR7, UR5, UR7, URZ ;  /* 0x0000000705077290 */ /* 0x000fe2000fffe03f */
[----:B------:R-:W-:-:S03]  /*8410*/  HFMA2.MMA R21, -RZ, RZ, 0, 0 ;  /* 0x00000000ff157435 */ /* 0x000fc600000001ff */
[----:B------:R-:W-:-:S07]  /*8420*/  LEA.HI.X R25, R16, c[0x0][0x17c], R25, 0x3, P3 ;  /* 0x00005f0010197a11 */ /* 0x000fce00018f1c19 */
[----:B------:R-:W-:Y:S05]  /*8430*/  @!P0 BRA `(.L_x_5020) ;  /* 0x00000dc000008947 */ /* 0x000fea0003800000 */
[----:B------:R-:W-:Y:S02]  /*8440*/  ISETP.GT.U32.AND P3, PT, R41, 0xc, PT ;  /* 0x0000000c2900780c */ /* 0x000fe40003f64070 */
[----:B------:R-:W-:Y:S02]  /*8450*/  PLOP3.LUT P0, PT, PT, PT, PT, 0x80, 0x0 ;  /* 0x000000000000781c */ /* 0x000fe40003f0f070 */
[----:B------:R-:W-:-:S13]  /*8460*/  ISETP.GT.AND.EX P3, PT, R40, RZ, PT, P3 ;  /* 0x000000ff2800720c */ /* 0x000fda0003f64330 */
[----:B------:R-:W-:Y:S05]  /*8470*/  @!P3 BRA `(.L_x_5021) ;  /* 0x000008b00000b947 */ /* 0x000fea0003800000 */
[----:B------:R-:W-:Y:S02]  /*8480*/  PLOP3.LUT P0, PT, PT, PT, PT, 0x8, 0x0 ;  /* 0x000000000000781c */ /* 0x000fe40003f0e170 */
.L_x_5022:
[C---:B------:R-:W-:Y:S01]  /*8490*/  LEA R36, P3, R38.reuse, c[0x0][0x188], 0x3 ;  /* 0x0000620026247a11 */ /* 0x040fe200078618ff */
[----:B------:R-:W2:Y:S03]  /*84a0*/  LDG.E.64 R22, [R24.64] ;  /* 0x0000000c18167981 */ /* 0x000ea6000c1e1b00 */
[----:B------:R-:W-:-:S05]  /*84b0*/  LEA.HI.X R37, R38, c[0x0][0x18c], R21, 0x3, P3 ;  /* 0x0000630026257a11 */ /* 0x000fca00018f1c15 */
[----:B------:R-:W2:Y:S01]  /*84c0*/  LDG.E.64 R16, [R36.64] ;  /* 0x0000000c24107981 */ /* 0x000ea2000c1e1b00 */
[----:B------:R-:W-:-:S03]  /*84d0*/  IADD3 R44, P3, R24, UR4, RZ ;  /* 0x00000004182c7c10 */ /* 0x000fc6000ff7e0ff */
[----:B------:R-:W3:Y:S01]  /*84e0*/  LDG.E.64 R26, [R36.64+0x8] ;  /* 0x0000080c241a7981 */ /* 0x000ee2000c1e1b00 */
[----:B------:R-:W-:Y:S02]  /*84f0*/  IADD3.X R45, R25, UR7, RZ, P3, !PT ;  /* 0x00000007192d7c10 */ /* 0x000fe40009ffe4ff */
[----:B------:R-:W-:-:S03]  /*8500*/  IADD3 R42, P3, R44, UR4, RZ ;  /* 0x000000042c2a7c10 */ /* 0x000fc6000ff7e0ff */
[----:B------:R0:W3:Y:S01]  /*8510*/  LDG.E.64 R34, [R44.64] ;  /* 0x0000000c2c227981 */ /* 0x0000e2000c1e1b00 */
[----:B------:R-:W-:-:S05]  /*8520*/  IADD3.X R43, R45, UR7, RZ, P3, !PT ;  /* 0x000000072d2b7c10 */ /* 0x000fca0009ffe4ff */
[----:B------:R1:W4:Y:S01]  /*8530*/  LDG.E.64 R30, [R42.64] ;  /* 0x0000000c2a1e7981 */ /* 0x000322000c1e1b00 */
[----:B------:R-:W-:-:S04]  /*8540*/  IADD3 R32, P3, R42, UR4, RZ ;  /* 0x000000042a207c10 */ /* 0x000fc8000ff7e0ff */
[----:B------:R-:W-:Y:S01]  /*8550*/  IADD3.X R33, R43, UR7, RZ, P3, !PT ;  /* 0x000000072b217c10 */ /* 0x000fe20009ffe4ff */
[-C--:B--2---:R-:W-:Y:S02]  /*8560*/  IMAD.WIDE.U32 R24, R22, R16.reuse, R28 ;  /* 0x0000001016187225 */ /* 0x084fe400078e001c */
[----:B------:R-:W4:Y:S02]  /*8570*/  LDG.E.64 R28, [R36.64+0x10] ;  /* 0x0000100c241c7981 */ /* 0x000f24000c1e1b00 */
[----:B------:R-:W-:-:S04]  /*8580*/  IMAD R23, R23, R16, RZ ;  /* 0x0000001017177224 */ /* 0x000fc800078e02ff */
[----:B0-----:R-:W-:Y:S02]  /*8590*/  IMAD R45, R22, R17, R23 ;  /* 0x00000011162d7224 */ /* 0x001fe400078e0217 */
[----:B------:R0:W2:Y:S04]  /*85a0*/  LDG.E.64 R22, [R32.64] ;  /* 0x0000000c20167981 */ /* 0x0000a8000c1e1b00 */
[----:B------:R-:W2:Y:S01]  /*85b0*/  LDG.E.64 R16, [R36.64+0x18] ;  /* 0x0000180c24107981 */ /* 0x000ea2000c1e1b00 */
[----:B------:R-:W-:Y:S02]  /*85c0*/  IMAD.IADD R25, R25, 0x1, R45 ;  /* 0x0000000119197824 */ /* 0x000fe400078e022d */
[-C--:B---3--:R-:W-:Y:S02]  /*85d0*/  IMAD R35, R35, R26.reuse, RZ ;  /* 0x0000001a23237224 */ /* 0x088fe400078e02ff */
[----:B------:R-:W-:Y:S01]  /*85e0*/  IMAD.WIDE.U32 R24, R34, R26, R24 ;  /* 0x0000001a22187225 */ /* 0x000fe200078e0018 */
[----:B------:R-:W-:-:S03]  /*85f0*/  IADD3 R26, P3, R32, UR4, RZ ;  /* 0x00000004201a7c10 */ /* 0x000fc6000ff7e0ff */
[----:B------:R-:W-:-:S04]  /*8600*/  IMAD R27, R34, R27, R35 ;  /* 0x0000001b221b7224 */ /* 0x000fc800078e0223 */
[----:B------:R-:W-:Y:S01]  /*8610*/  IMAD.IADD R25, R25, 0x1, R27 ;  /* 0x0000000119197824 */ /* 0x000fe200078e021b */
[----:B------:R-:W-:Y:S02]  /*8620*/  IADD3.X R27, R33, UR7, RZ, P3, !PT ;  /* 0x00000007211b7c10 */ /* 0x000fe40009ffe4ff */
[----:B-1----:R-:W-:-:S03]  /*8630*/  IADD3 R42, P3, R26, UR4, RZ ;  /* 0x000000041a2a7c10 */ /* 0x002fc6000ff7e0ff */
[----:B------:R1:W3:Y:S01]  /*8640*/  LDG.E.64 R34, [R26.64] ;  /* 0x0000000c1a227981 */ /* 0x0002e2000c1e1b00 */
[----:B------:R-:W-:-:S03]  /*8650*/  IADD3.X R43, R27, UR7, RZ, P3, !PT ;  /* 0x000000071b2b7c10 */ /* 0x000fc60009ffe4ff */
[----:B-1----:R-:W5:Y:S01]  /*8660*/  LDG.E.64 R26, [R36.64+0x28] ;  /* 0x0000280c241a7981 */ /* 0x002f62000c1e1b00 */
[----:B0-----:R-:W-:-:S04]  /*8670*/  IADD3 R32, P3, R42, UR4, RZ ;  /* 0x000000042a207c10 */ /* 0x001fc8000ff7e0ff */
[----:B------:R-:W-:Y:S01]  /*8680*/  IADD3.X R33, R43, UR7, RZ, P3, !PT ;  /* 0x000000072b217c10 */ /* 0x000fe20009ffe4ff */
[-C--:B----4-:R-:W-:Y:S02]  /*8690*/  IMAD R31, R31, R28.reuse, RZ ;  /* 0x0000001c1f1f7224 */ /* 0x090fe400078e02ff */
[----:B------:R-:W-:-:S04]  /*86a0*/  IMAD.WIDE.U32 R24, R30, R28, R24 ;  /* 0x0000001c1e187225 */ /* 0x000fc800078e0018 */
[----:B------:R-:W-:Y:S02]  /*86b0*/  IMAD R31, R30, R29, R31 ;  /* 0x0000001d1e1f7224 */ /* 0x000fe400078e021f */
[----:B------:R-:W3:Y:S02]  /*86c0*/  LDG.E.64 R28, [R36.64+0x20] ;  /* 0x0000200c241c7981 */ /* 0x000ee4000c1e1b00 */
[----:B------:R-:W-:Y:S02]  /*86d0*/  IMAD.IADD R25, R25, 0x1, R31 ;  /* 0x0000000119197824 */ /* 0x000fe400078e021f */
[----:B------:R-:W5:Y:S01]  /*86e0*/  LDG.E.64 R30, [R42.64] ;  /* 0x0000000c2a1e7981 */ /* 0x000f62000c1e1b00 */
[-C--:B--2---:R-:W-:Y:S02]  /*86f0*/  IMAD R45, R23, R16.reuse, RZ ;  /* 0x00000010172d7224 */ /* 0x084fe400078e02ff */
[----:B------:R-:W-:-:S04]  /*8700*/  IMAD.WIDE.U32 R24, R22, R16, R24 ;  /* 0x0000001016187225 */ /* 0x000fc800078e0018 */
[----:B------:R-:W-:Y:S02]  /*8710*/  IMAD R45, R22, R17, R45 ;  /* 0x00000011162d7224 */ /* 0x000fe400078e022d */
[----:B------:R0:W2:Y:S04]  /*8720*/  LDG.E.64 R22, [R32.64] ;  /* 0x0000000c20167981 */ /* 0x0000a8000c1e1b00 */
[----:B------:R-:W2:Y:S01]  /*8730*/  LDG.E.64 R16, [R36.64+0x30] ;  /* 0x0000300c24107981 */ /* 0x000ea2000c1e1b00 */
[----:B------:R-:W-:Y:S02]  /*8740*/  IMAD.IADD R25, R25, 0x1, R45 ;  /* 0x0000000119197824 */ /* 0x000fe400078e022d */
[-C--:B---3--:R-:W-:Y:S02]  /*8750*/  IMAD R35, R35, R28.reuse, RZ ;  /* 0x0000001c23237224 */ /* 0x088fe400078e02ff */
[----:B------:R-:W-:Y:S01]  /*8760*/  IMAD.WIDE.U32 R24, R34, R28, R24 ;  /* 0x0000001c22187225 */ /* 0x000fe200078e0018 */
[----:B------:R-:W-:-:S03]  /*8770*/  IADD3 R28, P3, R32, UR4, RZ ;  /* 0x00000004201c7c10 */ /* 0x000fc6000ff7e0ff */
[----:B------:R-:W-:Y:S02]  /*8780*/  IMAD R29, R34, R29, R35 ;  /* 0x0000001d221d7224 */ /* 0x000fe400078e0223 */
[-C--:B-----5:R-:W-:Y:S02]  /*8790*/  IMAD R31, R31, R26.reuse, RZ ;  /* 0x0000001a1f1f7224 */ /* 0x0a0fe400078e02ff */
[----:B------:R-:W-:Y:S01]  /*87a0*/  IMAD.IADD R25, R25, 0x1, R29 ;  /* 0x0000000119197824 */ /* 0x000fe200078e021d */
[----:B------:R-:W-:Y:S01]  /*87b0*/  IADD3.X R29, R33, UR7, RZ, P3, !PT ;  /* 0x00000007211d7c10 */ /* 0x000fe20009ffe4ff */
[C---:B------:R-:W-:Y:S02]  /*87c0*/  IMAD R31, R30.reuse, R27, R31 ;  /* 0x0000001b1e1f7224 */ /* 0x040fe400078e021f */
[----:B------:R-:W-:Y:S01]  /*87d0*/  IMAD.WIDE.U32 R24, R30, R26, R24 ;  /* 0x0000001a1e187225 */ /* 0x000fe200078e0018 */
[----:B------:R-:W-:Y:S01]  /*87e0*/  IADD3 R42, P3, R28, UR4, RZ ;  /* 0x000000041c2a7c10 */ /* 0x000fe2000ff7e0ff */
[----:B------:R-:W3:Y:S04]  /*87f0*/  LDG.E.64 R26, [R36.64+0x38] ;  /* 0x0000380c241a7981 */ /* 0x000ee8000c1e1b00 */
[----:B------:R1:W3:Y:S01]  /*8800*/  LDG.E.64 R34, [R28.64] ;  /* 0x0000000c1c227981 */ /* 0x0002e2000c1e1b00 */
[----:B------:R-:W-:Y:S01]  /*8810*/  IADD3.X R43, R29, UR7, RZ, P3, !PT ;  /* 0x000000071d2b7c10 */ /* 0x000fe20009ffe4ff */
[----:B------:R-:W-:Y:S01]  /*8820*/  IMAD.IADD R25, R25, 0x1, R31 ;  /* 0x0000000119197824 */ /* 0x000fe200078e021f */
[----:B0-----:R-:W-:-:S03]  /*8830*/  IADD3 R32, P3, R42, UR4, RZ ;  /* 0x000000042a207c10 */ /* 0x001fc6000ff7e0ff */
[----:B------:R-:W4:Y:S04]  /*8840*/  LDG.E.64 R30, [R42.64] ;  /* 0x0000000c2a1e7981 */ /* 0x000f28000c1e1b00 */
[----:B-1----:R-:W4:Y:S01]  /*8850*/  LDG.E.64 R28, [R36.64+0x40] ;  /* 0x0000400c241c7981 */ /* 0x002f22000c1e1b00 */
[-C--:B--2---:R-:W-:Y:S01]  /*8860*/  IMAD R45, R23, R16.reuse, RZ ;  /* 0x00000010172d7224 */ /* 0x084fe200078e02ff */
[----:B------:R-:W-:Y:S01]  /*8870*/  IADD3.X R33, R43, UR7, RZ, P3, !PT ;  /* 0x000000072b217c10 */ /* 0x000fe20009ffe4ff */
[----:B------:R-:W-:-:S04]  /*8880*/  IMAD.WIDE.U32 R24, R22, R16, R24 ;  /* 0x0000001016187225 */ /* 0x000fc800078e0018 */
[----:B------:R-:W-:Y:S02]  /*8890*/  IMAD R45, R22, R17, R45 ;  /* 0x00000011162d7224 */ /* 0x000fe400078e022d */
[----:B------:R0:W2:Y:S04]  /*88a0*/  LDG.E.64 R22, [R32.64] ;  /* 0x0000000c20167981 */ /* 0x0000a8000c1e1b00 */
[----:B------:R-:W2:Y:S01]  /*88b0*/  LDG.E.64 R16, [R36.64+0x48] ;  /* 0x0000480c24107981 */ /* 0x000ea2000c1e1b00 */
[----:B------:R-:W-:Y:S02]  /*88c0*/  IMAD.IADD R25, R25, 0x1, R45 ;  /* 0x0000000119197824 */ /* 0x000fe400078e022d */
[----:B---3--:R-:W-:-:S04]  /*88d0*/  IMAD R35, R35, R26, RZ ;  /* 0x0000001a23237224 */ /* 0x008fc800078e02ff */
[C---:B------:R-:W-:Y:S02]  /*88e0*/  IMAD R27, R34.reuse, R27, R35 ;  /* 0x0000001b221b7224 */ /* 0x040fe400078e0223 */
[----:B------:R-:W-:Y:S01]  /*88f0*/  IMAD.WIDE.U32 R34, R34, R26, R24 ;  /* 0x0000001a22227225 */ /* 0x000fe200078e0018 */
[----:B------:R-:W-:-:S03]  /*8900*/  IADD3 R24, P3, R32, UR4, RZ ;  /* 0x0000000420187c10 */ /* 0x000fc6000ff7e0ff */
[----:B------:R-:W-:Y:S01]  /*8910*/  IMAD.IADD R27, R35, 0x1, R27 ;  /* 0x00000001231b7824 */ /* 0x000fe200078e021b */
[----:B------:R-:W-:Y:S01]  /*8920*/  IADD3.X R25, R33, UR7, RZ, P3, !PT ;  /* 0x0000000721197c10 */ /* 0x000fe20009ffe4ff */
[-C--:B----4-:R-:W-:Y:S02]  /*8930*/  IMAD R31, R31, R28.reuse, RZ ;  /* 0x0000001c1f1f7224 */ /* 0x090fe400078e02ff */
[----:B------:R-:W-:Y:S01]  /*8940*/  IMAD.MOV.U32 R26, RZ, RZ, R34 ;  /* 0x000000ffff1a7224 */ /* 0x000fe200078e0022 */
[----:B------:R-:W-:Y:S01]  /*8950*/  IADD3 R42, P3, R24, UR4, RZ ;  /* 0x00000004182a7c10 */ /* 0x000fe2000ff7e0ff */
[C---:B------:R-:W-:Y:S01]  /*8960*/  IMAD R29, R30.reuse, R29, R31 ;  /* 0x0000001d1e1d7224 */ /* 0x040fe200078e021f */
[----:B0-----:R-:W3:Y:S01]  /*8970*/  LDG.E.64 R32, [R36.64+0x50] ;  /* 0x0000500c24207981 */ /* 0x001ee2000c1e1b00 */
[----:B------:R-:W-:-:S03]  /*8980*/  IMAD.WIDE.U32 R26, R30, R28, R26 ;  /* 0x0000001c1e1a7225 */ /* 0x000fc600078e001a */
[----:B------:R0:W3:Y:S01]  /*8990*/  LDG.E.64 R34, [R24.64] ;  /* 0x0000000c18227981 */ /* 0x0000e2000c1e1b00 */
[----:B------:R-:W-:Y:S01]  /*89a0*/  IMAD.IADD R27, R27, 0x1, R29 ;  /* 0x000000011b1b7824 */ /* 0x000fe200078e021d */
[----:B------:R-:W-:Y:S01]  /*89b0*/  IADD3.X R43, R25, UR7, RZ, P3, !PT ;  /* 0x00000007192b7c10 */ /* 0x000fe20009ffe4ff */
[-C--:B--2---:R-:W-:Y:S01]  /*89c0*/  IMAD R45, R23, R16.reuse, RZ ;  /* 0x00000010172d7224 */ /* 0x084fe200078e02ff */
[----:B------:R-:W2:Y:S01]  /*89d0*/  LDG.E.64 R28, [R36.64+0x58] ;  /* 0x0000580c241c7981 */ /* 0x000ea2000c1e1b00 */
[----:B------:R-:W-:Y:S01]  /*89e0*/  IMAD.WIDE.U32 R26, R22, R16, R26 ;  /* 0x00000010161a7225 */ /* 0x000fe200078e001a */
[----:B------:R-:W-:Y:S02]  /*89f0*/  IADD3 R16, P3, R42, UR4, RZ ;  /* 0x000000042a107c10 */ /* 0x000fe4000ff7e0ff */
[----:B------:R-:W2:Y:S01]  /*8a00*/  LDG.E.64 R30, [R42.64] ;  /* 0x0000000c2a1e7981 */ /* 0x000ea2000c1e1b00 */
[----:B------:R-:W-:Y:S01]  /*8a10*/  IMAD R45, R22, R17, R45 ;  /* 0x00000011162d7224 */ /* 0x000fe200078e022d */
[----:B------:R-:W-:-:S02]  /*8a20*/  IADD3.X R17, R43, UR7, RZ, P3, !PT ;  /* 0x000000072b117c10 */ /* 0x000fc40009ffe4ff */
[----:B0-----:R-:W4:Y:S04]  /*8a30*/  LDG.E.64 R24, [R36.64+0x60] ;  /* 0x0000600c24187981 */ /* 0x001f28000c1e1b00 */
[----:B------:R0:W4:Y:S01]  /*8a40*/  LDG.E.64 R22, [R16.64] ;  /* 0x0000000c10167981 */ /* 0x000122000c1e1b00 */
[----:B------:R-:W-:Y:S02]  /*8a50*/  IMAD.IADD R27, R27, 0x1, R45 ;  /* 0x000000011b1b7824 */ /* 0x000fe400078e022d */
[-C--:B---3--:R-:W-:Y:S02]  /*8a60*/  IMAD R35, R35, R32.reuse, RZ ;  /* 0x0000002023237224 */ /* 0x088fe400078e02ff */
[----:B------:R-:W-:Y:S01]  /*8a70*/  IMAD.WIDE.U32 R26, R34, R32, R26 ;  /* 0x00000020221a7225 */ /* 0x000fe200078e001a */
[----:B------:R-:W-:-:S03]  /*8a80*/  IADD3 R32, P3, R16, UR4, RZ ;  /* 0x0000000410207c10 */ /* 0x000fc6000ff7e0ff */
[----:B------:R-:W-:Y:S02]  /*8a90*/  IMAD R33, R34, R33, R35 ;  /* 0x0000002122217224 */ /* 0x000fe400078e0223 */
[-C--:B--2---:R-:W-:Y:S02]  /*8aa0*/  IMAD R31, R31, R28.reuse, RZ ;  /* 0x0000001c1f1f7224 */ /* 0x084fe400078e02ff */
[----:B------:R-:W-:Y:S01]  /*8ab0*/  IMAD.IADD R27, R27, 0x1, R33 ;  /* 0x000000011b1b7824 */ /* 0x000fe200078e0221 */
[----:B------:R-:W-:Y:S01]  /*8ac0*/  IADD3.X R33, R17, UR7, RZ, P3, !PT ;  /* 0x0000000711217c10 */ /* 0x000fe20009ffe4ff */
[C---:B------:R-:W-:Y:S01]  /*8ad0*/  IMAD R31, R30.reuse, R29, R31 ;  /* 0x0000001d1e1f7224 */ /* 0x040fe200078e021f */
[----:B0-----:R-:W2:Y:S01]  /*8ae0*/  LDG.E.64 R16, [R36.64+0x68] ;  /* 0x0000680c24107981 */ /* 0x001ea2000c1e1b00 */
[----:B------:R-:W-:Y:S01]  /*8af0*/  IMAD.WIDE.U32 R26, R30, R28, R26 ;  /* 0x0000001c1e1a7225 */ /* 0x000fe200078e001a */
[----:B------:R-:W-:Y:S02]  /*8b00*/  IADD3 R30, P3, R32, UR4, RZ ;  /* 0x00000004201e7c10 */ /* 0x000fe4000ff7e0ff */
[----:B------:R0:W2:Y:S01]  /*8b10*/  LDG.E.64 R28, [R32.64] ;  /* 0x0000000c201c7981 */ /* 0x0000a2000c1e1b00 */
[----:B----4-:R-:W-:Y:S01]  /*8b20*/  IMAD R35, R23, R24, RZ ;  /* 0x0000001817237224 */ /* 0x010fe200078e02ff */
[----:B------:R-:W-:-:S02]  /*8b30*/  IADD3 R27, R27, R31, RZ ;  /* 0x0000001f1b1b7210 */ /* 0x000fc40007ffe0ff */
[----:B------:R-:W-:Y:S01]  /*8b40*/  IADD3.X R31, R33, UR7, RZ, P3, !PT ;  /* 0x00000007211f7c10 */ /* 0x000fe20009ffe4ff */
[C---:B------:R-:W-:Y:S02]  /*8b50*/  IMAD R35, R22.reuse, R25, R35 ;  /* 0x0000001916237224 */ /* 0x040fe400078e0223 */
[----:B------:R-:W-:Y:S01]  /*8b60*/  IMAD.WIDE.U32 R24, R22, R24, R26 ;  /* 0x0000001816187225 */ /* 0x000fe200078e001a */
[----:B------:R-:W-:Y:S01]  /*8b70*/  IADD3 R22, P3, R30, UR4, RZ ;  /* 0x000000041e167c10 */ /* 0x000fe2000ff7e0ff */
[----:B------:R-:W3:Y:S04]  /*8b80*/  LDG.E.64 R26, [R36.64+0x70] ;  /* 0x0000700c241a7981 */ /* 0x000ee8000c1e1b00 */
[----:B------:R-:W3:Y:S01]  /*8b90*/  LDG.E.64 R42, [R30.64] ;  /* 0x0000000c1e2a7981 */ /* 0x000ee2000c1e1b00 */
[----:B------:R-:W-:-:S03]  /*8ba0*/  IADD3.X R23, R31, UR7, RZ, P3, !PT ;  /* 0x000000071f177c10 */ /* 0x000fc60009ffe4ff */
[----:B0-----:R-:W4:Y:S04]  /*8bb0*/  LDG.E.64 R32, [R36.64+0x78] ;  /* 0x0000780c24207981 */ /* 0x001f28000c1e1b00 */
[----:B------:R-:W4:Y:S01]  /*8bc0*/  LDG.E.64 R44, [R22.64] ;  /* 0x0000000c162c7981 */ /* 0x000f22000c1e1b00 */
[----:B------:R-:W-:Y:S01]  /*8bd0*/  IMAD.IADD R25, R25, 0x1, R35 ;  /* 0x0000000119197824 */ /* 0x000fe200078e0223 */
[----:B------:R-:W-:-:S04]  /*8be0*/  IADD3 R41, P3, R41, -0x10, RZ ;  /* 0xfffffff029297810 */ /* 0x000fc80007f7e0ff */
[----:B------:R-:W-:Y:S02]  /*8bf0*/  IADD3.X R40, R40, -0x1, RZ, P3, !PT ;  /* 0xffffffff28287810 */ /* 0x000fe40001ffe4ff */
[----:B------:R-:W-:-:S04]  /*8c00*/  ISETP.GT.U32.AND P3, PT, R41, 0xc, PT ;  /* 0x0000000c2900780c */ /* 0x000fc80003f64070 */
[----:B------:R-:W-:Y:S02]  /*8c10*/  ISETP.GT.AND.EX P3, PT, R40, RZ, PT, P3 ;  /* 0x000000ff2800720c */ /* 0x000fe40003f64330 */
[----:B------:R-:W-:-:S05]  /*8c20*/  IADD3 R38, P5, R38, 0x10, RZ ;  /* 0x0000001026267810 */ /* 0x000fca0007fbe0ff */
[----:B------:R-:W-:Y:S02]  /*8c30*/  IMAD.X R21, RZ, RZ, R21, P5 ;  /* 0x000000ffff157224 */ /* 0x000fe400028e0615 */
[----:B--2---:R-:W-:-:S04]  /*8c40*/  IMAD R29, R29, R16, RZ ;  /* 0x000000101d1d7224 */ /* 0x004fc800078e02ff */
[C---:B------:R-:W-:Y:S02]  /*8c50*/  IMAD R29, R28.reuse, R17, R29 ;  /* 0x000000111c1d7224 */ /* 0x040fe400078e021d */
[----:B------:R-:W-:-:S04]  /*8c60*/  IMAD.WIDE.U32 R16, R28, R16, R24 ;  /* 0x000000101c107225 */ /* 0x000fc800078e0018 */
[----:B------:R-:W-:Y:S02]  /*8c70*/  IMAD.IADD R17, R17, 0x1, R29 ;  /* 0x0000000111117824 */ /* 0x000fe400078e021d */
[-C--:B---3--:R-:W-:Y:S02]  /*8c80*/  IMAD R25, R43, R26.reuse, RZ ;  /* 0x0000001a2b197224 */ /* 0x088fe400078e02ff */
[----:B------:R-:W-:-:S04]  /*8c90*/  IMAD.WIDE.U32 R16, R42, R26, R16 ;  /* 0x0000001a2a107225 */ /* 0x000fc800078e0010 */
[----:B------:R-:W-:-:S04]  /*8ca0*/  IMAD R25, R42, R27, R25 ;  /* 0x0000001b2a197224 */ /* 0x000fc800078e0219 */
[----:B------:R-:W-:Y:S02]  /*8cb0*/  IMAD.IADD R17, R17, 0x1, R25 ;  /* 0x0000000111117824 */ /* 0x000fe400078e0219 */
[-C--:B----4-:R-:W-:Y:S01]  /*8cc0*/  IMAD R25, R45, R32.reuse, RZ ;  /* 0x000000202d197224 */ /* 0x090fe200078e02ff */
[----:B------:R-:W-:Y:S01]  /*8cd0*/  IADD3 R24, P4, R22, UR4, RZ ;  /* 0x0000000416187c10 */ /* 0x000fe2000ff9e0ff */
[----:B------:R-:W-:-:S04]  /*8ce0*/  IMAD.WIDE.U32 R28, R44, R32, R16 ;  /* 0x000000202c1c7225 */ /* 0x000fc800078e0010 */
[----:B------:R-:W-:-:S04]  /*8cf0*/  IMAD R25, R44, R33, R25 ;  /* 0x000000212c197224 */ /* 0x000fc800078e0219 */
[----:B------:R-:W-:Y:S01]  /*8d00*/  IMAD.IADD R29, R29, 0x1, R25 ;  /* 0x000000011d1d7824 */ /* 0x000fe200078e0219 */
[----:B------:R-:W-:Y:S01]  /*8d10*/  IADD3.X R25, R23, UR7, RZ, P4, !PT ;  /* 0x0000000717197c10 */ /* 0x000fe2000a7fe4ff */
[----:B------:R-:W-:Y:S05]  /*8d20*/  @P3 BRA `(.L_x_5022) ;  /* 0xfffff76000003947 */ /* 0x000fea000383ffff */
.L_x_5021:
        /* <DEDUP_REMOVED lines=9> */
[----:B------:R-:W3:Y:S04]  /*8dc0*/  LDG.E.64 R22, [R16.64+0x8] ;  /* 0x0000080c10167981 */ /* 0x000ee8000c1e1b00 */
[----:B0-----:R-:W3:Y:S01]  /*8dd0*/  LDG.E.64 R24, [R44.64] ;  /* 0x0000000c2c187981 */ /* 0x001ee2000c1e1b00 */
[----:B------:R-:W-:-:S03]  /*8de0*/  IADD3 R26, P0, R44, UR4, RZ ;  /* 0x000000042c1a7c10 */ /* 0x000fc6000ff1e0ff */
[----:B------:R-:W4:Y:S01]  /*8df0*/  LDG.E.64 R34, [R16.64+0x10] ;  /* 0x0000100c10227981 */ /* 0x000f22000c1e1b00 */
[----:B------:R-:W-:Y:S02]  /*8e00*/  IADD3.X R27, R45, UR7, RZ, P0, !PT ;  /* 0x000000072d1b7c10 */ /* 0x000fe400087fe4ff */
[----:B------:R-:W-:-:S04]  /*8e10*/  IADD3 R42, P0, R26, UR4, RZ ;  /* 0x000000041a2a7c10 */ /* 0x000fc8000ff1e0ff */
[----:B------:R-:W-:Y:S01]  /*8e20*/  IADD3.X R43, R27, UR7, RZ, P0, !PT ;  /* 0x000000071b2b7c10 */ /* 0x000fe200087fe4ff */
[-C--:B--2---:R-:W-:Y:S02]  /*8e30*/  IMAD R33, R33, R30.reuse, RZ ;  /* 0x0000001e21217224 */ /* 0x084fe400078e02ff */
[C---:B------:R-:W-:Y:S02]  /*8e40*/  IMAD.WIDE.U32 R36, R32.reuse, R30, R28 ;  /* 0x0000001e20247225 */ /* 0x040fe400078e001c */
[----:B------:R-:W2:Y:S02]  /*8e50*/  LDG.E.64 R28, [R42.64] ;  /* 0x0000000c2a1c7981 */ /* 0x000ea4000c1e1b00 */
[----:B------:R-:W-:Y:S02]  /*8e60*/  IMAD R31, R32, R31, R33 ;  /* 0x0000001f201f7224 */ /* 0x000fe400078e0221 */
[----:B------:R0:W4:Y:S01]  /*8e70*/  LDG.E.64 R32, [R26.64] ;  /* 0x0000000c1a207981 */ /* 0x000122000c1e1b00 */
[----:B---3--:R-:W-:-:S02]  /*8e80*/  IMAD R45, R25, R22, RZ ;  /* 0x00000016192d7224 */ /* 0x008fc400078e02ff */
[----:B------:R-:W-:Y:S02]  /*8e90*/  IMAD.IADD R37, R37, 0x1, R31 ;  /* 0x0000000125257824 */ /* 0x000fe400078e021f */
[C---:B------:R-:W-:Y:S01]  /*8ea0*/  IMAD R45, R24.reuse, R23, R45 ;  /* 0x00000017182d7224 */ /* 0x040fe200078e022d */
[----:B------:R-:W2:Y:S01]  /*8eb0*/  LDG.E.64 R30, [R16.64+0x18] ;  /* 0x0000180c101e7981 */ /* 0x000ea2000c1e1b00 */
[----:B------:R-:W-:Y:S01]  /*8ec0*/  IMAD.WIDE.U32 R36, R24, R22, R36 ;  /* 0x0000001618247225 */ /* 0x000fe200078e0024 */
[----:B------:R-:W-:Y:S02]  /*8ed0*/  IADD3 R24, P0, R42, UR4, RZ ;  /* 0x000000042a187c10 */ /* 0x000fe4000ff1e0ff */
[----:B------:R-:W3:Y:S02]  /*8ee0*/  LDG.E.64 R22, [R16.64+0x20] ;  /* 0x0000200c10167981 */ /* 0x000ee4000c1e1b00 */
[----:B------:R-:W-:-:S05]  /*8ef0*/  IADD3.X R25, R43, UR7, RZ, P0, !PT ;  /* 0x000000072b197c10 */ /* 0x000fca00087fe4ff */
[----:B0-----:R0:W3:Y:S01]  /*8f00*/  LDG.E.64 R26, [R24.64] ;  /* 0x0000000c181a7981 */ /* 0x0010e2000c1e1b00 */
[----:B------:R-:W-:Y:S02]  /*8f10*/  IMAD.IADD R37, R37, 0x1, R45 ;  /* 0x0000000125257824 */ /* 0x000fe400078e022d */
[----:B----4-:R-:W-:-:S04]  /*8f20*/  IMAD R33, R33, R34, RZ ;  /* 0x0000002221217224 */ /* 0x010fc800078e02ff */
[C---:B------:R-:W-:Y:S02]  /*8f30*/  IMAD R33, R32.reuse, R35, R33 ;  /* 0x0000002320217224 */ /* 0x040fe400078e0221 */
[----:B------:R-:W-:Y:S01]  /*8f40*/  IMAD.WIDE.U32 R34, R32, R34, R36 ;  /* 0x0000002220227225 */ /* 0x000fe200078e0024 */
[----:B------:R-:W-:-:S03]  /*8f50*/  IADD3 R32, P0, R24, UR4, RZ ;  /* 0x0000000418207c10 */ /* 0x000fc6000ff1e0ff */
[----:B------:R-:W-:Y:S01]  /*8f60*/  IMAD.IADD R35, R35, 0x1, R33 ;  /* 0x0000000123237824 */ /* 0x000fe200078e0221 */
[----:B------:R-:W-:Y:S01]  /*8f70*/  IADD3.X R33, R25, UR7, RZ, P0, !PT ;  /* 0x0000000719217c10 */ /* 0x000fe200087fe4ff */
[-C--:B--2---:R-:W-:Y:S02]  /*8f80*/  IMAD R29, R29, R30.reuse, RZ ;  /* 0x0000001e1d1d7224 */ /* 0x084fe400078e02ff */
[----:B0-----:R-:W-:Y:S01]  /*8f90*/  IMAD.WIDE.U32 R24, R28, R30, R34 ;  /* 0x0000001e1c187225 */ /* 0x001fe200078e0022 */
[----:B------:R-:W-:-:S03]  /*8fa0*/  IADD3 R34, P0, R32, UR4, RZ ;  /* 0x0000000420227c10 */ /* 0x000fc6000ff1e0ff */
[----:B------:R-:W-:Y:S02]  /*8fb0*/  IMAD R37, R28, R31, R29 ;  /* 0x0000001f1c257224 */ /* 0x000fe400078e021d */
[----:B------:R-:W2:Y:S01]  /*8fc0*/  LDG.E.64 R28, [R16.64+0x28] ;  /* 0x0000280c101c7981 */ /* 0x000ea2000c1e1b00 */
[----:B------:R-:W-:Y:S01]  /*8fd0*/  IADD3.X R35, R33, UR7, RZ, P0, !PT ;  /* 0x0000000721237c10 */ /* 0x000fe200087fe4ff */
[----:B------:R-:W-:Y:S02]  /*8fe0*/  IMAD.IADD R25, R25, 0x1, R37 ;  /* 0x0000000119197824 */ /* 0x000fe400078e0225 */
[----:B------:R0:W2:Y:S01]  /*8ff0*/  LDG.E.64 R30, [R32.64] ;  /* 0x0000000c201e7981 */ /* 0x0000a2000c1e1b00 */
[-C--:B---3--:R-:W-:Y:S02]  /*9000*/  IMAD R37, R27, R22.reuse, RZ ;  /* 0x000000161b257224 */ /* 0x088fe400078e02ff */
[----:B------:R-:W-:Y:S01]  /*9010*/  IMAD.WIDE.U32 R24, R26, R22, R24 ;  /* 0x000000161a187225 */ /* 0x000fe200078e0018 */
[----:B------:R-:W-:Y:S01]  /*9020*/  IADD3 R22, P0, R34, UR4, RZ ;  /* 0x0000000422167c10 */ /* 0x000fe2000ff1e0ff */
[----:B------:R-:W3:Y:S02]  /*9030*/  LDG.E.64 R42, [R34.64] ;  /* 0x0000000c222a7981 */ /* 0x000ee4000c1e1b00 */
[----:B------:R-:W-:-:S02]  /*9040*/  IMAD R37, R26, R23, R37 ;  /* 0x000000171a257224 */ /* 0x000fc400078e0225 */
[----:B------:R-:W3:Y:S01]  /*9050*/  LDG.E.64 R26, [R16.64+0x30] ;  /* 0x0000300c101a7981 */ /* 0x000ee2000c1e1b00 */
[----:B------:R-:W-:-:S03]  /*9060*/  IADD3.X R23, R35, UR7, RZ, P0, !PT ;  /* 0x0000000723177c10 */ /* 0x000fc600087fe4ff */
[----:B0-----:R-:W4:Y:S04]  /*9070*/  LDG.E.64 R32, [R16.64+0x38] ;  /* 0x0000380c10207981 */ /* 0x001f28000c1e1b00 */
[----:B------:R-:W4:Y:S01]  /*9080*/  LDG.E.64 R44, [R22.64] ;  /* 0x0000000c162c7981 */ /* 0x000f22000c1e1b00 */
[----:B------:R-:W-:Y:S01]  /*9090*/  IMAD.IADD R25, R25, 0x1, R37 ;  /* 0x0000000119197824 */ /* 0x000fe200078e0225 */
        /* <DEDUP_REMOVED lines=16> */
[----:B------:R-:W-:-:S04]  /*91a0*/  IADD3 R24, P3, R22, UR4, RZ ;  /* 0x0000000416187c10 */ /* 0x000fc8000ff7e0ff */
[----:B------:R-:W-:Y:S02]  /*91b0*/  IADD3 R29, R29, R17, RZ ;  /* 0x000000111d1d7210 */ /* 0x000fe40007ffe0ff */
[----:B------:R-:W-:Y:S02]  /*91c0*/  IADD3.X R25, R23, UR7, RZ, P3, !PT ;  /* 0x0000000717197c10 */ /* 0x000fe40009ffe4ff */
.L_x_5023:
[----:B------:R-:W-:-:S04]  /*91d0*/  ISETP.NE.U32.AND P3, PT, R41, RZ, PT ;  /* 0x000000ff2900720c */ /* 0x000fc80003f65070 */
[----:B------:R-:W-:-:S13]  /*91e0*/  ISETP.NE.OR.EX P0, PT, R40, RZ, P0, P3 ;  /* 0x000000ff2800720c */ /* 0x000fda0000705730 */
[----:B------:R-:W-:Y:S05]  /*91f0*/  @!P0 BRA `(.L_x_5019) ;  /* 0x0000029000008947 */ /* 0x000fea0003800000 */
.L_x_5020:
[C---:B------:R-:W-:Y:S01]  /*9200*/  LEA R16, P0, R38.reuse, c[0x0][0x188], 0x3 ;  /* 0x0000620026107a11 */ /* 0x040fe200078018ff */
[----:B------:R0:W2:Y:S03]  /*9210*/  LDG.E.64 R26, [R24.64] ;  /* 0x0000000c181a7981 */ /* 0x0000a6000c1e1b00 */
[----:B------:R-:W-:-:S05]  /*9220*/  LEA.HI.X R17, R38, c[0x0][0x18c], R21, 0x3, P0 ;  /* 0x0000630026117a11 */ /* 0x000fca00000f1c15 */
[----:B------:R-:W2:Y:S01]  /*9230*/  LDG.E.64 R22, [R16.64] ;  /* 0x0000000c10167981 */ /* 0x000ea2000c1e1b00 */
[----:B0-----:R-:W-:-:S03]  /*9240*/  IADD3 R24, P0, R24, UR4, RZ ;  /* 0x0000000418187c10 */ /* 0x001fc6000ff1e0ff */
[----:B------:R-:W3:Y:S01]  /*9250*/  LDG.E.64 R32, [R16.64+0x8] ;  /* 0x0000080c10207981 */ /* 0x000ee2000c1e1b00 */
[----:B------:R-:W-:Y:S02]  /*9260*/  IADD3.X R25, R25, UR7, RZ, P0, !PT ;  /* 0x0000000719197c10 */ /* 0x000fe400087fe4ff */
[----:B------:R-:W-:-:S03]  /*9270*/  IADD3 R30, P0, R24, UR4, RZ ;  /* 0x00000004181e7c10 */ /* 0x000fc6000ff1e0ff */
[----:B------:R0:W3:Y:S01]  /*9280*/  LDG.E.64 R34, [R24.64] ;  /* 0x0000000c18227981 */ /* 0x0000e2000c1e1b00 */
[----:B------:R-:W-:-:S05]  /*9290*/  IADD3.X R31, R25, UR7, RZ, P0, !PT ;  /* 0x00000007191f7c10 */ /* 0x000fca00087fe4ff */
[----:B------:R-:W4:Y:S04]  /*92a0*/  LDG.E.64 R36, [R30.64] ;  /* 0x0000000c1e247981 */ /* 0x000f28000c1e1b00 */
[----:B0-----:R-:W5:Y:S01]  /*92b0*/  LDG.E.64 R24, [R16.64+0x18] ;  /* 0x0000180c10187981 */ /* 0x001f62000c1e1b00 */
[-C--:B--2---:R-:W-:Y:S02]  /*92c0*/  IMAD R27, R27, R22.reuse, RZ ;  /* 0x000000161b1b7224 */ /* 0x084fe400078e02ff */
[----:B------:R-:W-:-:S04]  /*92d0*/  IMAD.WIDE.U32 R28, R26, R22, R28 ;  /* 0x000000161a1c7225 */ /* 0x000fc800078e001c */
[----:B------:R-:W-:Y:S02]  /*92e0*/  IMAD R45, R26, R23, R27 ;  /* 0x000000171a2d7224 */ /* 0x000fe400078e021b */
[----:B------:R-:W4:Y:S01]  /*92f0*/  LDG.E.64 R26, [R16.64+0x10] ;  /* 0x0000100c101a7981 */ /* 0x000f22000c1e1b00 */
[----:B------:R-:W-:-:S04]  /*9300*/  IADD3 R22, P0, R30, UR4, RZ ;  /* 0x000000041e167c10 */ /* 0x000fc8000ff1e0ff */
[----:B------:R-:W-:-:S05]  /*9310*/  IADD3.X R23, R31, UR7, RZ, P0, !PT ;  /* 0x000000071f177c10 */ /* 0x000fca00087fe4ff */
[----:B------:R-:W5:Y:S01]  /*9320*/  LDG.E.64 R42, [R22.64] ;  /* 0x0000000c162a7981 */ /* 0x000f62000c1e1b00 */
        /* <DEDUP_REMOVED lines=11> */
[----:B----4-:R-:W-:-:S04]  /*93e0*/  IMAD R31, R37, R26, RZ ;  /* 0x0000001a251f7224 */ /* 0x010fc800078e02ff */
[C---:B------:R-:W-:Y:S02]  /*93f0*/  IMAD R31, R36.reuse, R27, R31 ;  /* 0x0000001b241f7224 */ /* 0x040fe400078e021f */
[----:B------:R-:W-:-:S04]  /*9400*/  IMAD.WIDE.U32 R26, R36, R26, R28 ;  /* 0x0000001a241a7225 */ /* 0x000fc800078e001c */
        /* <DEDUP_REMOVED lines=8> */
.L_x_5019:
[----:B------:R-:W-:-:S04]  /*9490*/  ISETP.NE.U32.AND P0, PT, R39, RZ, PT ;  /* 0x000000ff2700720c */ /* 0x000fc80003f05070 */
[----:B------:R-:W-:-:S13]  /*94a0*/  ISETP.NE.AND.EX P0, PT, RZ, RZ, PT, P0 ;  /* 0x000000ffff00720c */ /* 0x000fda0003f05300 */
        /* <DEDUP_REMOVED lines=23> */
[----:B------:R-:W-:-:S03]  /*9620*/  IMAD.MOV.U32 R21, RZ, RZ, c[0x0][0x190] ;  /* 0x00006400ff157624 */ /* 0x000fc600078e00ff */
[----:B------:R-:W-:Y:S01]  /*9630*/  ISETP.NE.AND.EX P0, PT, RZ, RZ, PT, P0 ;  /* 0x000000ffff00720c */ /* 0x000fe20003f05300 */
[C---:B------:R-:W-:Y:S01]  /*9640*/  IMAD.SHL.U32 R31, R21.reuse, 0x8, RZ ;  /* 0x00000008151f7824 */ /* 0x040fe200078e00ff */
[----:B------:R-:W-:-:S04]  /*9650*/  SHF.L.U64.HI R21, R21, R6, c[0x0][0x194] ;  /* 0x0000650015157619 */ /* 0x000fc80000010206 */
[----:B------:R-:W-:-:S05]  /*9660*/  IADD3 R32, P3, R22, R31, RZ ;  /* 0x0000001f16207210 */ /* 0x000fca0007f7e0ff */
[----:B------:R-:W-:Y:S02]  /*9670*/  IMAD.X R33, R23, 0x1, R21, P3 ;  /* 0x0000000117217824 */ /* 0x000fe400018e0615 */
[----:B------:R-:W-:Y:S01]  /*9680*/  @P0 IADD3 R30, P3, R32, R31, RZ ;  /* 0x0000001f201e0210 */ /* 0x000fe20007f7e0ff */
[----:B------:R-:W2:Y:S03]  /*9690*/  LDG.E.64 R22, [R16.64+0x8] ;  /* 0x0000080c10167981 */ /* 0x000ea6000c1e1b00 */
[----:B------:R-:W-:Y:S01]  /*96a0*/  @P0 IADD3.X R31, R33, R21, RZ, P3, !PT ;  /* 0x00000015211f0210 */ /* 0x000fe20001ffe4ff */
        /* <DEDUP_REMOVED lines=12> */
.L_x_5018:
[C---:B0-----:R-:W-:Y:S01]  /*9770*/  SHF.L.U64.HI R27, R18.reuse, 0x3, R19 ;  /* 0x00000003121b7819 */ /* 0x041fe20000010213 */
[----:B------:R-:W-:Y:S02]  /*9780*/  IMAD.SHL.U32 R23, R18, 0x8, RZ ;  /* 0x0000000812177824 */ /* 0x000fe400078e00ff */
[----:B------:R-:W-:Y:S02]  /*9790*/  IMAD.MOV.U32 R24, RZ, RZ, c[0x0][0x198] ;  /* 0x00006600ff187624 */ /* 0x000fe400078e00ff */
[----:B------:R-:W-:Y:S02]  /*97a0*/  IMAD.MOV.U32 R25, RZ, RZ, c[0x0][0x198] ;  /* 0x00006600ff197624 */ /* 0x000fe400078e00ff */
[----:B------:R-:W-:Y:S02]  /*97b0*/  IMAD.MOV.U32 R22, RZ, RZ, c[0x0][0x19c] ;  /* 0x00006700ff167624 */ /* 0x000fe400078e00ff */
[----:B------:R-:W-:Y:S01]  /*97c0*/  IMAD.MOV.U32 R21, RZ, RZ, c[0x0][0x19c] ;  /* 0x00006700ff157624 */ /* 0x000fe200078e00ff */
[----:B------:R-:W-:Y:S05]  /*97d0*/  @!P2 BRA `(.L_x_5024) ;  /* 0x000002200000a947 */ /* 0x000fea0003800000 */
[----:B------:R-:W-:Y:S01]  /*97e0*/  BSSY B0, `(.L_x_5024) ;  /* 0x0000021000007945 */ /* 0x000fe20003800000 */
[----:B------:R-:W-:Y:S01]  /*97f0*/  IMAD.MOV.U32 R37, RZ, RZ, R7 ;  /* 0x000000ffff257224 */ /* 0x000fe200078e0007 */
[----:B------:R-:W-:Y:S01]  /*9800*/  MOV R24, c[0x0][0x198] ;  /* 0x0000660000187a02 */ /* 0x000fe20000000f00 */
[----:B------:R-:W-:-:S02]  /*9810*/  IMAD.MOV.U32 R38, RZ, RZ, R20 ;  /* 0x000000ffff267224 */ /* 0x000fc400078e0014 */
[----:B------:R-:W-:Y:S02]  /*9820*/  IMAD.MOV.U32 R35, RZ, RZ, c[0x0][0x198] ;  /* 0x00006600ff237624 */ /* 0x000fe400078e00ff */
[----:B------:R-:W-:Y:S02]  /*9830*/  IMAD.MOV.U32 R36, RZ, RZ, c[0x0][0x19c] ;  /* 0x00006700ff247624 */ /* 0x000fe400078e00ff */
[----:B------:R-:W-:Y:S02]  /*9840*/  IMAD.MOV.U32 R21, RZ, RZ, c[0x0][0x19c] ;  /* 0x00006700ff157624 */ /* 0x000fe400078e00ff */
.L_x_5025:
        /* <DEDUP_REMOVED lines=9> */
[----:B------:R-:W-:Y:S02]  /*98e0*/  IADD3 R31, P5, P6, R24, 0x8, R31 ;  /* 0x00000008181f7810 */ /* 0x000fe40007ebe01f */
[----:B--2---:R-:W-:Y:S02]  /*98f0*/  ISETP.GE.U32.AND P0, PT, R18, R28, PT ;  /* 0x0000001c1200720c */ /* 0x004fe40003f06070 */
[----:B------:R-:W-:Y:S02]  /*9900*/  IADD3 R18, P3, R37, R26, RZ ;  /* 0x0000001a25127210 */ /* 0x000fe40007f7e0ff */
        /* <DEDUP_REMOVED lines=15> */
.L_x_5024:
        /* <DEDUP_REMOVED lines=8> */
.L_x_5027:
[--C-:B------:R-:W-:Y:S02]  /*9a80*/  SHF.R.U64 R33, R37, 0x1, R38.reuse ;  /* 0x0000000125217819 */ /* 0x100fe40000001226 */
[----:B------:R-:W-:-:S03]  /*9a90*/  SHF.R.U32.HI R34, RZ, 0x1, R38 ;  /* 0x00000001ff227819 */ /* 0x000fc60000011626 */
[C---:B------:R-:W-:Y:S01]  /*9aa0*/  IMAD.SHL.U32 R32, R33.reuse, 0x8, RZ ;  /* 0x0000000821207824 */ /* 0x040fe200078e00ff */
[----:B------:R-:W-:-:S04]  /*9ab0*/  SHF.L.U64.HI R31, R33, 0x3, R34 ;  /* 0x00000003211f7819 */ /* 0x000fc80000010222 */
[----:B------:R-:W-:-:S04]  /*9ac0*/  IADD3 R16, P0, R35, R32, RZ ;  /* 0x0000002023107210 */ /* 0x000fc80007f1e0ff */
[----:B------:R-:W-:-:S05]  /*9ad0*/  IADD3.X R17, R36, R31, RZ, P0, !PT ;  /* 0x0000001f24117210 */ /* 0x000fca00007fe4ff */
        /* <DEDUP_REMOVED lines=21> */
.L_x_5026:
[C---:B------:R-:W-:Y:S01]  /*9c30*/  IADD3 R25, P0, -R24.reuse, R25, RZ ;  /* 0x0000001918197210 */ /* 0x040fe20007f1e1ff */
[----:B------:R-:W-:Y:S01]  /*9c40*/  CS2R R36, SRZ ;  /* 0x0000000000247805 */ /* 0x000fe2000001ff00 */
        /* <DEDUP_REMOVED lines=12> */
[----:B------:R0:W-:Y:S01]  /*9d10*/  STG.E.64 [R18.64], R24 ;  /* 0x0000001812007986 */ /* 0x0001e2000c101b0c */
[----:B------:R-:W-:Y:S05]  /*9d20*/  @P1 BRA `(.L_x_5028) ;  /* 0x000015f000001947 */ /* 0x000fea0003800000 */
[C---:B0-----:R-:W-:Y:S01]  /*9d30*/  IADD3 R16, P3, R4.reuse, -0x1, RZ ;  /* 0xffffffff04107810 */ /* 0x041fe20007f7e0ff */
[----:B------:R-:W-:Y:S01]  /*9d40*/  UMOV UR4, URZ ;  /* 0x0000003f00047c82 */ /* 0x000fe20008000000 */
[----:B------:R-:W-:Y:S01]  /*9d50*/  LOP3.LUT R21, R4, 0x3, RZ, 0xc0, !PT ;  /* 0x0000000304157812 */ /* 0x000fe200078ec0ff */
[----:B------:R-:W-:Y:S01]  /*9d60*/  UMOV UR5, URZ ;  /* 0x0000003f00057c82 */ /* 0x000fe20008000000 */
[----:B------:R-:W-:Y:S01]  /*9d70*/  ISETP.GE.U32.AND P0, PT, R16, 0x3, PT ;  /* 0x000000031000780c */ /* 0x000fe20003f06070 */
[----:B------:R-:W-:Y:S01]  /*9d80*/  CS2R R36, SRZ ;  /* 0x0000000000247805 */ /* 0x000fe2000001ff00 */
[----:B------:R-:W-:-:S04]  /*9d90*/  IADD3.X R16, R5, -0x1, RZ, P3, !PT ;  /* 0xffffffff05107810 */ /* 0x000fc80001ffe4ff */
[----:B------:R-:W-:-:S13]  /*9da0*/  ISETP.GE.U32.AND.EX P0, PT, R16, RZ, PT, P0 ;  /* 0x000000ff1000720c */ /* 0x000fda0003f06100 */
[----:B------:R-:W-:Y:S05]  /*9db0*/  @!P0 BRA `(.L_x_5029) ;  /* 0x0000123000008947 */ /* 0x000fea0003800000 */
[----:B------:R-:W-:Y:S01]  /*9dc0*/  IADD3 R40, P3, -R21, c[0x0][0x170], RZ ;  /* 0x00005c0015287a10 */ /* 0x000fe20007f7e1ff */
[----:B------:R-:W-:Y:S01]  /*9dd0*/  ULDC.64 UR4, c[0x0][0x190] ;  /* 0x0000640000047ab9 */ /* 0x000fe20000000a00 */
[----:B------:R-:W-:Y:S01]  /*9de0*/  IMAD R19, R13, c[0x0][0x180], RZ ;  /* 0x000060000d137a24 */ /* 0x000fe200078e02ff */
[----:B------:R-:W-:Y:S01]  /*9df0*/  UIMAD.WIDE.U32 UR8, UR11, UR4, URZ ;  /* 0x000000040b0872a5 */ /* 0x000fe2000f8e003f */
[----:B------:R-:W-:Y:S01]  /*9e00*/  ISETP.GT.U32.AND P0, PT, R40, RZ, PT ;  /* 0x000000ff2800720c */ /* 0x000fe20003f04070 */
[----:B------:R-:W-:Y:S01]  /*9e10*/  UIMAD UR4, UR11, UR5, URZ ;  /* 0x000000050b0472a4 */ /* 0x000fe2000f8e023f */
[----:B------:R-:W-:Y:S01]  /*9e20*/  IADD3.X R41, R5, -0x1, RZ, P3, !PT ;  /* 0xffffffff05297810 */ /* 0x000fe20001ffe4ff */
[C---:B------:R-:W-:Y:S01]  /*9e30*/  IMAD.WIDE.U32 R16, R12.reuse, c[0x0][0x180], RZ ;  /* 0x000060000c107a25 */ /* 0x040fe200078e00ff */
[----:B------:R-:W-:Y:S02]  /*9e40*/  UMOV UR5, URZ ;  /* 0x0000003f00057c82 */ /* 0x000fe40008000000 */
[----:B------:R-:W-:Y:S01]  /*9e50*/  ISETP.GT.AND.EX P0, PT, R41, RZ, PT, P0 ;  /* 0x000000ff2900720c */ /* 0x000fe20003f04300 */
[----:B------:R-:W-:Y:S01]  /*9e60*/  IMAD R19, R12, c[0x0][0x184], R19 ;  /* 0x000061000c137a24 */ /* 0x000fe200078e0213 */
[----:B------:R-:W-:Y:S01]  /*9e70*/  LEA R22, P3, R16, c[0x0][0x178], 0x3 ;  /* 0x00005e0010167a11 */ /* 0x000fe200078618ff */
[----:B------:R-:W-:-:S02]  /*9e80*/  UIADD3 UR14, UR9, UR4, URZ ;  /* 0x00000004090e7290 */ /* 0x000fc4000fffe03f */
[----:B------:R-:W-:Y:S01]  /*9e90*/  IMAD.IADD R23, R17, 0x1, R19 ;  /* 0x0000000111177824 */ /* 0x000fe200078e0213 */
[----:B------:R-:W-:-:S04]  /*9ea0*/  UMOV UR4, URZ ;  /* 0x0000003f00047c82 */ /* 0x000fc80008000000 */
[----:B------:R-:W-:-:S03]  /*9eb0*/  LEA.HI.X R23, R16, c[0x0][0x17c], R23, 0x3, P3 ;  /* 0x00005f0010177a11 */ /* 0x000fc600018f1c17 */
[----:B------:R-:W-:Y:S05]  /*9ec0*/  @!P0 BRA `(.L_x_5030) ;  /* 0x00000e6000008947 */ /* 0x000fea0003800000 */
[----:B------:R-:W-:Y:S02]  /*9ed0*/  ISETP.GT.U32.AND P3, PT, R40, 0xc, PT ;  /* 0x0000000c2800780c */ /* 0x000fe40003f64070 */
[----:B------:R-:W-:Y:S02]  /*9ee0*/  PLOP3.LUT P0, PT, PT, PT, PT, 0x80, 0x0 ;  /* 0x000000000000781c */ /* 0x000fe40003f0f070 */
[----:B------:R-:W-:-:S13]  /*9ef0*/  ISETP.GT.AND.EX P3, PT, R41, RZ, PT, P3 ;  /* 0x000000ff2900720c */ /* 0x000fda0003f64330 */
[----:B------:R-:W-:Y:S05]  /*9f00*/  @!P3 BRA `(.L_x_5031) ;  /* 0x000009200000b947 */ /* 0x000fea0003800000 */
[----:B------:R-:W-:Y:S02]  /*9f10*/  PLOP3.LUT P0, PT, PT, PT, PT, 0x8, 0x0 ;  /* 0x000000000000781c */ /* 0x000fe40003f0e170 */
.L_x_5032:
        /* <DEDUP_REMOVED lines=11> */
[----:B------:R-:W3:Y:S01]  /*9fd0*/  LDG.E.64 R28, [R34.64+0x8] ;  /* 0x0000080c221c7981 */ /* 0x000ee2000c1e1b00 */
[----:B------:R-:W-:Y:S02]  /*9fe0*/  IADD3.X R43, R45, UR14, RZ, P3, !PT ;  /* 0x0000000e2d2b7c10 */ /* 0x000fe40009ffe4ff */
[----:B0-----:R-:W-:Y:S01]  /*9ff0*/  IADD3 R22, P3, R42, UR8, RZ ;  /* 0x000000082a167c10 */ /* 0x001fe2000ff7e0ff */
[----:B------:R-:W4:Y:S04]  /*a000*/  LDG.E.64 R18, [R34.64+0x10] ;  /* 0x0000100c22127981 */ /* 0x000f28000c1e1b00 */
[----:B------:R0:W4:Y:S01]  /*a010*/  LDG.E.64 R16, [R42.64] ;  /* 0x0000000c2a107981 */ /* 0x000122000c1e1b00 */
[----:B------:R-:W-:-:S03]  /*a020*/  IADD3.X R23, R43, UR14, RZ, P3, !PT ;  /* 0x0000000e2b177c10 */ /* 0x000fc60009ffe4ff */
[----:B------:R-:W5:Y:S04]  /*a030*/  LDG.E.64 R26, [R34.64+0x18] ;  /* 0x0000180c221a7981 */ /* 0x000f68000c1e1b00 */
[----:B------:R1:W5:Y:S01]  /*a040*/  LDG.E.64 R24, [R22.64] ;  /* 0x0000000c16187981 */ /* 0x000362000c1e1b00 */
[-C--:B--2---:R-:W-:Y:S02]  /*a050*/  IMAD R39, R39, R32.reuse, RZ ;  /* 0x0000002027277224 */ /* 0x084fe400078e02ff */
[----:B------:R-:W-:Y:S01]  /*a060*/  IMAD.WIDE.U32 R36, R38, R32, R36 ;  /* 0x0000002026247225 */ /* 0x000fe200078e0024 */
[----:B------:R-:W-:-:S03]  /*a070*/  IADD3 R32, P3, R22, UR8, RZ ;  /* 0x0000000816207c10 */ /* 0x000fc6000ff7e0ff */
[----:B------:R-:W-:Y:S01]  /*a080*/  IMAD R39, R38, R33, R39 ;  /* 0x0000002126277224 */ /* 0x000fe200078e0227 */
[----:B------:R-:W-:Y:S01]  /*a090*/  IADD3.X R33, R23, UR14, RZ, P3, !PT ;  /* 0x0000000e17217c10 */ /* 0x000fe20009ffe4ff */
[-C--:B---3--:R-:W-:Y:S01]  /*a0a0*/  IMAD R31, R31, R28.reuse, RZ ;  /* 0x0000001c1f1f7224 */ /* 0x088fe200078e02ff */
[----:B-1----:R-:W2:Y:S01]  /*a0b0*/  LDG.E.64 R22, [R34.64+0x20] ;  /* 0x0000200c22167981 */ /* 0x002ea2000c1e1b00 */
[----:B------:R-:W-:Y:S02]  /*a0c0*/  IMAD.IADD R37, R37, 0x1, R39 ;  /* 0x0000000125257824 */ /* 0x000fe400078e0227 */
[C---:B------:R-:W-:Y:S02]  /*a0d0*/  IMAD R31, R30.reuse, R29, R31 ;  /* 0x0000001d1e1f7224 */ /* 0x040fe400078e021f */
[----:B------:R-:W-:Y:S01]  /*a0e0*/  IMAD.WIDE.U32 R36, R30, R28, R36 ;  /* 0x0000001c1e247225 */ /* 0x000fe200078e0024 */
[----:B0-----:R-:W-:Y:S01]  /*a0f0*/  IADD3 R42, P3, R32, UR8, RZ ;  /* 0x00000008202a7c10 */ /* 0x001fe2000ff7e0ff */
[----:B------:R0:W2:Y:S02]  /*a100*/  LDG.E.64 R28, [R32.64] ;  /* 0x0000000c201c7981 */ /* 0x0000a4000c1e1b00 */
[----:B------:R-:W-:Y:S01]  /*a110*/  IMAD.IADD R31, R37, 0x1, R31 ;  /* 0x00000001251f7824 */ /* 0x000fe200078e021f */
[----:B------:R-:W-:Y:S01]  /*a120*/  IADD3.X R43, R33, UR14, RZ, P3, !PT ;  /* 0x0000000e212b7c10 */ /* 0x000fe20009ffe4ff */
[----:B----4-:R-:W-:-:S02]  /*a130*/  IMAD R17, R17, R18, RZ ;  /* 0x0000001211117224 */ /* 0x010fc400078e02ff */
[----:B------:R-:W-:Y:S02]  /*a140*/  IMAD.MOV.U32 R30, RZ, RZ, R36 ;  /* 0x000000ffff1e7224 */ /* 0x000fe400078e0024 */
[C---:B------:R-:W-:Y:S02]  /*a150*/  IMAD R19, R16.reuse, R19, R17 ;  /* 0x0000001310137224 */ /* 0x040fe400078e0211 */
[----:B------:R-:W-:Y:S01]  /*a160*/  IMAD.WIDE.U32 R36, R16, R18, R30 ;  /* 0x0000001210247225 */ /* 0x000fe200078e001e */
[----:B------:R-:W-:Y:S01]  /*a170*/  IADD3 R18, P3, R42, UR8, RZ ;  /* 0x000000082a127c10 */ /* 0x000fe2000ff7e0ff */
[----:B------:R-:W3:Y:S04]  /*a180*/  LDG.E.64 R16, [R34.64+0x28] ;  /* 0x0000280c22107981 */ /* 0x000ee8000c1e1b00 */
[----:B------:R1:W3:Y:S01]  /*a190*/  LDG.E.64 R30, [R42.64] ;  /* 0x0000000c2a1e7981 */ /* 0x0002e2000c1e1b00 */
[----:B0-----:R-:W-:Y:S01]  /*a1a0*/  IMAD.IADD R33, R37, 0x1, R19 ;  /* 0x0000000125217824 */ /* 0x001fe200078e0213 */
[----:B------:R-:W-:Y:S01]  /*a1b0*/  IADD3.X R19, R43, UR14, RZ, P3, !PT ;  /* 0x0000000e2b137c10 */ /* 0x000fe20009ffe4ff */
[----:B-----5:R-:W-:-:S02]  /*a1c0*/  IMAD R39, R25, R26, RZ ;  /* 0x0000001a19277224 */ /* 0x020fc400078e02ff */
[----:B------:R-:W-:Y:S02]  /*a1d0*/  IMAD.MOV.U32 R32, RZ, RZ, R36 ;  /* 0x000000ffff207224 */ /* 0x000fe400078e0024 */
[C---:B------:R-:W-:Y:S02]  /*a1e0*/  IMAD R39, R24.reuse, R27, R39 ;  /* 0x0000001b18277224 */ /* 0x040fe400078e0227 */
[----:B------:R-:W-:Y:S01]  /*a1f0*/  IMAD.WIDE.U32 R24, R24, R26, R32 ;  /* 0x0000001a18187225 */ /* 0x000fe200078e0020 */
[----:B------:R-:W-:Y:S01]  /*a200*/  IADD3 R36, P3, R18, UR8, RZ ;  /* 0x0000000812247c10 */ /* 0x000fe2000ff7e0ff */
[----:B------:R-:W4:Y:S04]  /*a210*/  LDG.E.64 R26, [R34.64+0x30] ;  /* 0x0000300c221a7981 */ /* 0x000f28000c1e1b00 */
[----:B------:R0:W4:Y:S01]  /*a220*/  LDG.E.64 R32, [R18.64] ;  /* 0x0000000c12207981 */ /* 0x000122000c1e1b00 */
[----:B------:R-:W-:-:S03]  /*a230*/  IADD3.X R37, R19, UR14, RZ, P3, !PT ;  /* 0x0000000e13257c10 */ /* 0x000fc60009ffe4ff */
[----:B-1----:R-:W5:Y:S04]  /*a240*/  LDG.E.64 R42, [R34.64+0x38] ;  /* 0x0000380c222a7981 */ /* 0x002f68000c1e1b00 */
[----:B------:R-:W5:Y:S01]  /*a250*/  LDG.E.64 R44, [R36.64] ;  /* 0x0000000c242c7981 */ /* 0x000f62000c1e1b00 */
[----:B------:R-:W-:Y:S02]  /*a260*/  IMAD.IADD R25, R25, 0x1, R39 ;  /* 0x0000000119197824 */ /* 0x000fe400078e0227 */
[-C--:B--2---:R-:W-:Y:S02]  /*a270*/  IMAD R29, R29, R22.reuse, RZ ;  /* 0x000000161d1d7224 */ /* 0x084fe400078e02ff */
[----:B------:R-:W-:-:S04]  /*a280*/  IMAD.WIDE.U32 R24, R28, R22, R24 ;  /* 0x000000161c187225 */ /* 0x000fc800078e0018 */
[----:B------:R-:W-:Y:S01]  /*a290*/  IMAD R23, R28, R23, R29 ;  /* 0x000000171c177224 */ /* 0x000fe200078e021d */
[----:B------:R-:W-:Y:S01]  /*a2a0*/  IADD3 R28, P3, R36, UR8, RZ ;  /* 0x00000008241c7c10 */ /* 0x000fe2000ff7e0ff */
[----:B0-----:R-:W-:-:S03]  /*a2b0*/  IMAD.MOV.U32 R18, RZ, RZ, R24 ;  /* 0x000000ffff127224 */ /* 0x001fc600078e0018 */
[----:B------:R-:W-:Y:S02]  /*a2c0*/  IADD3 R19, R25, R23, RZ ;  /* 0x0000001719137210 */ /* 0x000fe40007ffe0ff */
[----:B------:R-:W-:Y:S01]  /*a2d0*/  IADD3.X R29, R37, UR14, RZ, P3, !PT ;  /* 0x0000000e251d7c10 */ /* 0x000fe20009ffe4ff */
[----:B---3--:R-:W-:Y:S01]  /*a2e0*/  IMAD R23, R31, R16, RZ ;  /* 0x000000101f177224 */ /* 0x008fe200078e02ff */
[----:B------:R-:W-:-:S03]  /*a2f0*/  IADD3 R38, P3, R28, UR8, RZ ;  /* 0x000000081c267c10 */ /* 0x000fc6000ff7e0ff */
[C---:B------:R-:W-:Y:S02]  /*a300*/  IMAD R22, R30.reuse, R17, R23 ;  /* 0x000000111e167224 */ /* 0x040fe400078e0217 */
[----:B------:R-:W-:Y:S02]  /*a310*/  IMAD.WIDE.U32 R30, R30, R16, R18 ;  /* 0x000000101e1e7225 */ /* 0x000fe400078e0012 */
[----:B------:R-:W2:Y:S04]  /*a320*/  LDG.E.64 R16, [R34.64+0x40] ;  /* 0x0000400c22107981 */ /* 0x000ea8000c1e1b00 */
[----:B------:R0:W2:Y:S01]  /*a330*/  LDG.E.64 R18, [R28.64] ;  /* 0x0000000c1c127981 */ /* 0x0000a2000c1e1b00 */
        /* <DEDUP_REMOVED lines=13> */
[C---:B------:R-:W-:Y:S01]  /*a410*/  IMAD R37, R44.reuse, R43, R37 ;  /* 0x0000002b2c257224 */ /* 0x040fe200078e0225 */
[----:B------:R0:W4:Y:S01]  /*a420*/  LDG.E.64 R30, [R24.64] ;  /* 0x0000000c181e7981 */ /* 0x000122000c1e1b00 */
[----:B------:R-:W-:Y:S01]  /*a430*/  IMAD.WIDE.U32 R42, R44, R42, R28 ;  /* 0x0000002a2c2a7225 */ /* 0x000fe200078e001c */
[----:B------:R-:W-:Y:S02]  /*a440*/  IADD3 R32, P3, R24, UR8, RZ ;  /* 0x0000000818207c10 */ /* 0x000fe4000ff7e0ff */
[----:B------:R-:W4:Y:S02]  /*a450*/  LDG.E.64 R28, [R34.64+0x50] ;  /* 0x0000500c221c7981 */ /* 0x000f24000c1e1b00 */
[----:B------:R-:W-:Y:S02]  /*a460*/  IADD3.X R33, R25, UR14, RZ, P3, !PT ;  /* 0x0000000e19217c10 */ /* 0x000fe40009ffe4ff */
[----:B-1----:R-:W5:Y:S04]  /*a470*/  LDG.E.64 R38, [R34.64+0x58] ;  /* 0x0000580c22267981 */ /* 0x002f68000c1e1b00 */
[----:B------:R4:W5:Y:S01]  /*a480*/  LDG.E.64 R44, [R32.64] ;  /* 0x0000000c202c7981 */ /* 0x000962000c1e1b00 */
[----:B------:R-:W-:-:S02]  /*a490*/  IMAD.IADD R43, R43, 0x1, R37 ;  /* 0x000000012b2b7824 */ /* 0x000fc400078e0225 */
[----:B--2---:R-:W-:-:S04]  /*a4a0*/  IMAD R19, R19, R16, RZ ;  /* 0x0000001013137224 */ /* 0x004fc800078e02ff */
[C---:B------:R-:W-:Y:S02]  /*a4b0*/  IMAD R19, R18.reuse, R17, R19 ;  /* 0x0000001112137224 */ /* 0x040fe400078e0213 */
[----:B------:R-:W-:Y:S01]  /*a4c0*/  IMAD.WIDE.U32 R16, R18, R16, R42 ;  /* 0x0000001012107225 */ /* 0x000fe200078e002a */
[----:B------:R-:W-:-:S03]  /*a4d0*/  IADD3 R18, P3, R32, UR8, RZ ;  /* 0x0000000820127c10 */ /* 0x000fc6000ff7e0ff */
[----:B------:R-:W-:Y:S01]  /*a4e0*/  IMAD.IADD R17, R17, 0x1, R19 ;  /* 0x0000000111117824 */ /* 0x000fe200078e0213 */
[----:B------:R-:W-:Y:S01]  /*a4f0*/  IADD3.X R19, R33, UR14, RZ, P3, !PT ;  /* 0x0000000e21137c10 */ /* 0x000fe20009ffe4ff */
[----:B---3--:R-:W-:-:S04]  /*a500*/  IMAD R27, R27, R22, RZ ;  /* 0x000000161b1b7224 */ /* 0x008fc800078e02ff */
[----:B0-----:R0:W2:Y:S01]  /*a510*/  LDG.E.64 R24, [R18.64] ;  /* 0x0000000c12187981 */ /* 0x0010a2000c1e1b00 */
[----:B------:R-:W-:-:S04]  /*a520*/  IMAD.WIDE.U32 R16, R26, R22, R16 ;  /* 0x000000161a107225 */ /* 0x000fc800078e0010 */
[----:B------:R-:W-:Y:S01]  /*a530*/  IMAD R27, R26, R23, R27 ;  /* 0x000000171a1b7224 */ /* 0x000fe200078e021b */
[----:B------:R-:W-:Y:S01]  /*a540*/  IADD3 R26, P3, R18, UR8, RZ ;  /* 0x00000008121a7c10 */ /* 0x000fe2000ff7e0ff */
[----:B------:R-:W2:Y:S02]  /*a550*/  LDG.E.64 R22, [R34.64+0x60] ;  /* 0x0000600c22167981 */ /* 0x000ea4000c1e1b00 */
[----:B------:R-:W-:Y:S01]  /*a560*/  IMAD.IADD R17, R17, 0x1, R27 ;  /* 0x0000000111117824 */ /* 0x000fe200078e021b */
[----:B------:R-:W-:Y:S01]  /*a570*/  IADD3.X R27, R19, UR14, RZ, P3, !PT ;  /* 0x0000000e131b7c10 */ /* 0x000fe20009ffe4ff */
[-C--:B----4-:R-:W-:Y:S01]  /*a580*/  IMAD R33, R31, R28.reuse, RZ ;  /* 0x0000001c1f217224 */ /* 0x090fe200078e02ff */
[----:B------:R-:W-:Y:S01]  /*a590*/  IADD3 R32, P3, R26, UR8, RZ ;  /* 0x000000081a207c10 */ /* 0x000fe2000ff7e0ff */
[C---:B------:R-:W-:Y:S01]  /*a5a0*/  IMAD.WIDE.U32 R16, R30.reuse, R28, R16 ;  /* 0x0000001c1e107225 */ /* 0x040fe200078e0010 */
[----:B0-----:R-:W3:Y:S03]  /*a5b0*/  LDG.E.64 R18, [R34.64+0x70] ;  /* 0x0000700c22127981 */ /* 0x001ee6000c1e1b00 */
[----:B------:R-:W-:-:S02]  /*a5c0*/  IMAD R33, R30, R29, R33 ;  /* 0x0000001d1e217224 */ /* 0x000fc400078e0221 */
[----:B------:R-:W4:Y:S04]  /*a5d0*/  LDG.E.64 R28, [R34.64+0x68] ;  /* 0x0000680c221c7981 */ /* 0x000f28000c1e1b00 */
[----:B------:R0:W4:Y:S01]  /*a5e0*/  LDG.E.64 R30, [R26.64] ;  /* 0x0000000c1a1e7981 */ /* 0x000122000c1e1b00 */
[----:B------:R-:W-:Y:S01]  /*a5f0*/  IMAD.IADD R17, R17, 0x1, R33 ;  /* 0x0000000111117824 */ /* 0x000fe200078e0221 */
[----:B------:R-:W-:Y:S01]  /*a600*/  IADD3.X R33, R27, UR14, RZ, P3, !PT ;  /* 0x0000000e1b217c10 */ /* 0x000fe20009ffe4ff */
[----:B-----5:R-:W-:-:S04]  /*a610*/  IMAD R37, R45, R38, RZ ;  /* 0x000000262d257224 */ /* 0x020fc800078e02ff */
[C---:B------:R-:W-:Y:S01]  /*a620*/  IMAD R37, R44.reuse, R39, R37 ;  /* 0x000000272c257224 */ /* 0x040fe200078e0225 */
[----:B------:R-:W3:Y:S01]  /*a630*/  LDG.E.64 R42, [R32.64] ;  /* 0x0000000c202a7981 */ /* 0x000ee2000c1e1b00 */
[----:B------:R-:W-:Y:S01]  /*a640*/  IMAD.WIDE.U32 R38, R44, R38, R16 ;  /* 0x000000262c267225 */ /* 0x000fe200078e0010 */
[----:B------:R-:W-:Y:S02]  /*a650*/  IADD3 R16, P3, R32, UR8, RZ ;  /* 0x0000000820107c10 */ /* 0x000fe4000ff7e0ff */
[----:B0-----:R-:W5:Y:S02]  /*a660*/  LDG.E.64 R26, [R34.64+0x78] ;  /* 0x0000780c221a7981 */ /* 0x001f64000c1e1b00 */
[----:B------:R-:W-:-:S05]  /*a670*/  IADD3.X R17, R33, UR14, RZ, P3, !PT ;  /* 0x0000000e21117c10 */ /* 0x000fca0009ffe4ff */
[----:B------:R-:W5:Y:S01]  /*a680*/  LDG.E.64 R44, [R16.64] ;  /* 0x0000000c102c7981 */ /* 0x000f62000c1e1b00 */
[----:B------:R-:W-:Y:S01]  /*a690*/  IMAD.IADD R39, R39, 0x1, R37 ;  /* 0x0000000127277824 */ /* 0x000fe200078e0225 */
[----:B------:R-:W-:-:S04]  /*a6a0*/  IADD3 R40, P3, R40, -0x10, RZ ;  /* 0xfffffff028287810 */ /* 0x000fc80007f7e0ff */
[----:B------:R-:W-:Y:S02]  /*a6b0*/  IADD3.X R41, R41, -0x1, RZ, P3, !PT ;  /* 0xffffffff29297810 */ /* 0x000fe40001ffe4ff */
[----:B------:R-:W-:-:S04]  /*a6c0*/  ISETP.GT.U32.AND P3, PT, R40, 0xc, PT ;  /* 0x0000000c2800780c */ /* 0x000fc80003f64070 */
[----:B------:R-:W-:Y:S01]  /*a6d0*/  ISETP.GT.AND.EX P3, PT, R41, RZ, PT, P3 ;  /* 0x000000ff2900720c */ /* 0x000fe20003f64330 */
[----:B------:R-:W-:-:S04]  /*a6e0*/  UIADD3 UR4, UP0, UR4, 0x10, URZ ;  /* 0x0000001004047890 */ /* 0x000fc8000ff1e03f */
[----:B------:R-:W-:Y:S01]  /*a6f0*/  UIADD3.X UR5, URZ, UR5, URZ, UP0, !UPT ;  /* 0x000000053f057290 */ /* 0x000fe200087fe43f */
        /* <DEDUP_REMOVED lines=11> */
[-C--:B-----5:R-:W-:Y:S01]  /*a7b0*/  IMAD R23, R45, R26.reuse, RZ ;  /* 0x0000001a2d177224 */ /* 0x0a0fe200078e02ff */
[----:B------:R-:W-:Y:S02]  /*a7c0*/  IADD3 R19, R19, R25, RZ ;  /* 0x0000001913137210 */ /* 0x000fe40007ffe0ff */
[----:B------:R-:W-:Y:S01]  /*a7d0*/  IADD3 R22, P4, R16, UR8, RZ ;  /* 0x0000000810167c10 */ /* 0x000fe2000ff9e0ff */
[C---:B------:R-:W-:Y:S02]  /*a7e0*/  IMAD R23, R44.reuse, R27, R23 ;  /* 0x0000001b2c177224 */ /* 0x040fe400078e0217 */
[----:B------:R-:W-:-:S04]  /*a7f0*/  IMAD.WIDE.U32 R36, R44, R26, R18 ;  /* 0x0000001a2c247225 */ /* 0x000fc800078e0012 */
[----:B------:R-:W-:Y:S01]  /*a800*/  IMAD.IADD R37, R37, 0x1, R23 ;  /* 0x0000000125257824 */ /* 0x000fe200078e0217 */
[----:B------:R-:W-:Y:S01]  /*a810*/  IADD3.X R23, R17, UR14, RZ, P4, !PT ;  /* 0x0000000e11177c10 */ /* 0x000fe2000a7fe4ff */
[----:B------:R-:W-:Y:S05]  /*a820*/  @P3 BRA `(.L_x_5032) ;  /* 0xfffff6f000003947 */ /* 0x000fea000383ffff */
.L_x_5031:
[----:B------:R-:W-:-:S04]  /*a830*/  ISETP.GT.U32.AND P3, PT, R40, 0x4, PT ;  /* 0x000000042800780c */ /* 0x000fc80003f64070 */
[----:B------:R-:W-:-:S13]  /*a840*/  ISETP.GT.AND.EX P3, PT, R41, RZ, PT, P3 ;  /* 0x000000ff2900720c */ /* 0x000fda0003f64330 */
        /* <DEDUP_REMOVED lines=9> */
[----:B------:R-:W2:Y:S04]  /*a8e0*/  LDG.E.64 R18, [R16.64] ;  /* 0x0000000c10127981 */ /* 0x000ea8000c1e1b00 */
[----:B0-----:R-:W3:Y:S04]  /*a8f0*/  LDG.E.64 R22, [R44.64] ;  /* 0x0000000c2c167981 */ /* 0x001ee8000c1e1b00 */
[----:B------:R-:W3:Y:S01]  /*a900*/  LDG.E.64 R24, [R16.64+0x8] ;  /* 0x0000080c10187981 */ /* 0x000ee2000c1e1b00 */
[----:B------:R-:W-:-:S03]  /*a910*/  IADD3 R42, P0, R44, UR8, RZ ;  /* 0x000000082c2a7c10 */ /* 0x000fc6000ff1e0ff */
[----:B------:R-:W4:Y:S01]  /*a920*/  LDG.E.64 R28, [R16.64+0x10] ;  /* 0x0000100c101c7981 */ /* 0x000f22000c1e1b00 */
[----:B------:R-:W-:Y:S02]  /*a930*/  IADD3.X R43, R45, UR14, RZ, P0, !PT ;  /* 0x0000000e2d2b7c10 */ /* 0x000fe400087fe4ff */
[----:B------:R-:W-:Y:S01]  /*a940*/  IADD3 R30, P0, R42, UR8, RZ ;  /* 0x000000082a1e7c10 */ /* 0x000fe2000ff1e0ff */
[----:B------:R-:W5:Y:S04]  /*a950*/  LDG.E.64 R34, [R16.64+0x18] ;  /* 0x0000180c10227981 */ /* 0x000f68000c1e1b00 */
[----:B------:R-:W4:Y:S01]  /*a960*/  LDG.E.64 R26, [R42.64] ;  /* 0x0000000c2a1a7981 */ /* 0x000f22000c1e1b00 */
[----:B------:R-:W-:-:S05]  /*a970*/  IADD3.X R31, R43, UR14, RZ, P0, !PT ;  /* 0x0000000e2b1f7c10 */ /* 0x000fca00087fe4ff */
[----:B------:R0:W5:Y:S01]  /*a980*/  LDG.E.64 R32, [R30.64] ;  /* 0x0000000c1e207981 */ /* 0x000162000c1e1b00 */
        /* <DEDUP_REMOVED lines=9> */
[----:B0-----:R-:W-:Y:S01]  /*aa20*/  IADD3 R30, P0, R18, UR8, RZ ;  /* 0x00000008121e7c10 */ /* 0x001fe2000ff1e0ff */
[----:B------:R-:W2:Y:S02]  /*aa30*/  LDG.E.64 R22, [R16.64+0x20] ;  /* 0x0000200c10167981 */ /* 0x000ea4000c1e1b00 */
[----:B------:R-:W-:-:S02]  /*aa40*/  IMAD.IADD R37, R37, 0x1, R25 ;  /* 0x0000000125257824 */ /* 0x000fc400078e0219 */
[----:B------:R5:W2:Y:S01]  /*aa50*/  LDG.E.64 R24, [R18.64] ;  /* 0x0000000c12187981 */ /* 0x000aa2000c1e1b00 */
[----:B----4-:R-:W-:Y:S01]  /*aa60*/  IMAD R27, R27, R28, RZ ;  /* 0x0000001c1b1b7224 */ /* 0x010fe200078e02ff */
[----:B------:R-:W-:-:S03]  /*aa70*/  IADD3.X R31, R19, UR14, RZ, P0, !PT ;  /* 0x0000000e131f7c10 */ /* 0x000fc600087fe4ff */
[----:B------:R-:W-:Y:S01]  /*aa80*/  IMAD R39, R26, R29, R27 ;  /* 0x0000001d1a277224 */ /* 0x000fe200078e021b */
[----:B------:R-:W-:Y:S01]  /*aa90*/  IADD3 R38, P0, R30, UR8, RZ ;  /* 0x000000081e267c10 */ /* 0x000fe2000ff1e0ff */
[----:B------:R-:W-:Y:S02]  /*aaa0*/  IMAD.WIDE.U32 R26, R26, R28, R36 ;  /* 0x0000001c1a1a7225 */ /* 0x000fe400078e0024 */
[----:B------:R-:W3:Y:S02]  /*aab0*/  LDG.E.64 R28, [R16.64+0x28] ;  /* 0x0000280c101c7981 */ /* 0x000ee4000c1e1b00 */
[----:B------:R-:W-:Y:S02]  /*aac0*/  IMAD.IADD R27, R27, 0x1, R39 ;  /* 0x000000011b1b7824 */ /* 0x000fe400078e0227 */
[----:B------:R0:W3:Y:S01]  /*aad0*/  LDG.E.64 R36, [R30.64] ;  /* 0x0000000c1e247981 */ /* 0x0000e2000c1e1b00 */
[-C--:B-----5:R-:W-:Y:S01]  /*aae0*/  IMAD R19, R33, R34.reuse, RZ ;  /* 0x0000002221137224 */ /* 0x0a0fe200078e02ff */
[----:B------:R-:W-:Y:S01]  /*aaf0*/  IADD3.X R39, R31, UR14, RZ, P0, !PT ;  /* 0x0000000e1f277c10 */ /* 0x000fe200087fe4ff */
[----:B------:R-:W-:Y:S01]  /*ab00*/  IMAD.WIDE.U32 R26, R32, R34, R26 ;  /* 0x00000022201a7225 */ /* 0x000fe200078e001a */
[----:B------:R-:W-:-:S03]  /*ab10*/  IADD3 R18, P0, R38, UR8, RZ ;  /* 0x0000000826127c10 */ /* 0x000fc6000ff1e0ff */
[----:B------:R-:W-:Y:S01]  /*ab20*/  IMAD R35, R32, R35, R19 ;  /* 0x0000002320237224 */ /* 0x000fe200078e0213 */
[----:B------:R-:W4:Y:S04]  /*ab30*/  LDG.E.64 R42, [R38.64] ;  /* 0x0000000c262a7981 */ /* 0x000f28000c1e1b00 */
[----:B------:R-:W4:Y:S01]  /*ab40*/  LDG.E.64 R32, [R16.64+0x30] ;  /* 0x0000300c10207981 */ /* 0x000f22000c1e1b00 */
[----:B------:R-:W-:-:S03]  /*ab50*/  IADD3.X R19, R39, UR14, RZ, P0, !PT ;  /* 0x0000000e27137c10 */ /* 0x000fc600087fe4ff */
[----:B0-----:R4:W5:Y:S04]  /*ab60*/  LDG.E.64 R30, [R16.64+0x38] ;  /* 0x0000380c101e7981 */ /* 0x001968000c1e1b00 */
[----:B------:R-:W5:Y:S01]  /*ab70*/  LDG.E.64 R44, [R18.64] ;  /* 0x0000000c122c7981 */ /* 0x000f62000c1e1b00 */
[----:B------:R-:W-:Y:S01]  /*ab80*/  IMAD.IADD R27, R27, 0x1, R35 ;  /* 0x000000011b1b7824 */ /* 0x000fe200078e0223 */
[----:B------:R-:W-:Y:S01]  /*ab90*/  IADD3 R40, P4, R40, -0x8, RZ ;  /* 0xfffffff828287810 */ /* 0x000fe20007f9e0ff */
[----:B------:R-:W-:Y:S01]  /*aba0*/  UIADD3 UR4, UP0, UR4, 0x8, URZ ;  /* 0x0000000804047890 */ /* 0x000fe2000ff1e03f */
[----:B------:R-:W-:Y:S02]  /*abb0*/  PLOP3.LUT P0, PT, PT, PT, PT, 0x8, 0x0 ;  /* 0x000000000000781c */ /* 0x000fe40003f0e170 */
[----:B------:R-:W-:Y:S01]  /*abc0*/  IADD3.X R41, R41, -0x1, RZ, P4, !PT ;  /* 0xffffffff29297810 */ /* 0x000fe200027fe4ff */
[----:B------:R-:W-:Y:S01]  /*abd0*/  UIADD3.X UR5, URZ, UR5, URZ, UP0, !UPT ;  /* 0x000000053f057290 */ /* 0x000fe200087fe43f */
        /* <DEDUP_REMOVED lines=8> */
[-C--:B----4-:R-:W-:Y:S02]  /*ac60*/  IMAD R17, R43, R32.reuse, RZ ;  /* 0x000000202b117224 */ /* 0x090fe400078e02ff */
[----:B------:R-:W-:-:S04]  /*ac70*/  IMAD.WIDE.U32 R22, R42, R32, R22 ;  /* 0x000000202a167225 */ /* 0x000fc800078e0016 */
[----:B------:R-:W-:Y:S02]  /*ac80*/  IMAD R17, R42, R33, R17 ;  /* 0x000000212a117224 */ /* 0x000fe400078e0211 */
[-C--:B-----5:R-:W-:Y:S02]  /*ac90*/  IMAD R25, R45, R30.reuse, RZ ;  /* 0x0000001e2d197224 */ /* 0x0a0fe400078e02ff */
[----:B------:R-:W-:Y:S02]  /*aca0*/  IMAD.IADD R23, R23, 0x1, R17 ;  /* 0x0000000117177824 */ /* 0x000fe400078e0211 */
[C---:B------:R-:W-:Y:S02]  /*acb0*/  IMAD R25, R44.reuse, R31, R25 ;  /* 0x0000001f2c197224 */ /* 0x040fe400078e0219 */
[----:B------:R-:W-:Y:S01]  /*acc0*/  IMAD.WIDE.U32 R36, R44, R30, R22 ;  /* 0x0000001e2c247225 */ /* 0x000fe200078e0016 */
[----:B------:R-:W-:-:S03]  /*acd0*/  IADD3 R22, P3, R18, UR8, RZ ;  /* 0x0000000812167c10 */ /* 0x000fc6000ff7e0ff */
[----:B------:R-:W-:Y:S01]  /*ace0*/  IMAD.IADD R37, R37, 0x1, R25 ;  /* 0x0000000125257824 */ /* 0x000fe200078e0219 */
[----:B------:R-:W-:Y:S02]  /*acf0*/  IADD3.X R23, R19, UR14, RZ, P3, !PT ;  /* 0x0000000e13177c10 */ /* 0x000fe40009ffe4ff */
.L_x_5033:
[----:B------:R-:W-:-:S04]  /*ad00*/  ISETP.NE.U32.AND P3, PT, R40, RZ, PT ;  /* 0x000000ff2800720c */ /* 0x000fc80003f65070 */
[----:B------:R-:W-:-:S13]  /*ad10*/  ISETP.NE.OR.EX P0, PT, R41, RZ, P0, P3 ;  /* 0x000000ff2900720c */ /* 0x000fda0000705730 */
[----:B------:R-:W-:Y:S05]  /*ad20*/  @!P0 BRA `(.L_x_5029) ;  /* 0x000002c000008947 */ /* 0x000fea0003800000 */
.L_x_5030:
[----:B------:R-:W-:Y:S01]  /*ad30*/  ULDC.64 UR16, c[0x0][0x188] ;  /* 0x0000620000107ab9 */ /* 0x000fe20000000a00 */
[----:B------:R-:W-:Y:S01]  /*ad40*/  IADD3 R44, P0, R22, UR8, RZ ;  /* 0x00000008162c7c10 */ /* 0x000fe2000ff1e0ff */
[----:B------:R-:W-:Y:S01]  /*ad50*/  ULEA UR7, UP0, UR4, UR16, 0x3 ;  /* 0x0000001004077291 */ /* 0x000fe2000f80183f */
[----:B------:R0:W2:Y:S03]  /*ad60*/  LDG.E.64 R34, [R22.64] ;  /* 0x0000000c16227981 */ /* 0x0000a6000c1e1b00 */
[----:B------:R-:W-:Y:S02]  /*ad70*/  ULEA.HI.X UR10, UR4, UR17, UR5, 0x3, UP0 ;  /* 0x00000011040a7291 */ /* 0x000fe400080f1c05 */
[----:B------:R-:W-:-:S04]  /*ad80*/  IMAD.U32 R38, RZ, RZ, UR7 ;  /* 0x00000007ff267e24 */ /* 0x000fc8000f8e00ff */
[----:B------:R-:W-:Y:S02]  /*ad90*/  MOV R39, UR10 ;  /* 0x0000000a00277c02 */ /* 0x000fe40008000f00 */
[----:B------:R-:W-:-:S03]  /*ada0*/  IADD3.X R45, R23, UR14, RZ, P0, !PT ;  /* 0x0000000e172d7c10 */ /* 0x000fc600087fe4ff */
[----:B------:R-:W2:Y:S01]  /*adb0*/  LDG.E.64 R32, [R38.64] ;  /* 0x0000000c26207981 */ /* 0x000ea2000c1e1b00 */
[----:B------:R-:W-:-:S03]  /*adc0*/  IADD3 R42, P0, R44, UR8, RZ ;  /* 0x000000082c2a7c10 */ /* 0x000fc6000ff1e0ff */
[----:B------:R-:W3:Y:S01]  /*add0*/  LDG.E.64 R30, [R44.64] ;  /* 0x0000000c2c1e7981 */ /* 0x000ee2000c1e1b00 */
[----:B------:R-:W-:-:S03]  /*ade0*/  IADD3.X R43, R45, UR14, RZ, P0, !PT ;  /* 0x0000000e2d2b7c10 */ /* 0x000fc600087fe4ff */
[----:B------:R-:W3:Y:S01]  /*adf0*/  LDG.E.64 R28, [R38.64+0x8] ;  /* 0x0000080c261c7981 */ /* 0x000ee2000c1e1b00 */
[----:B0-----:R-:W-:-:S03]  /*ae00*/  IADD3 R22, P0, R42, UR8, RZ ;  /* 0x000000082a167c10 */ /* 0x001fc6000ff1e0ff */
[----:B------:R-:W4:Y:S04]  /*ae10*/  LDG.E.64 R16, [R42.64] ;  /* 0x0000000c2a107981 */ /* 0x000f28000c1e1b00 */
[----:B------:R-:W4:Y:S01]  /*ae20*/  LDG.E.64 R18, [R38.64+0x10] ;  /* 0x0000100c26127981 */ /* 0x000f22000c1e1b00 */
[----:B------:R-:W-:-:S03]  /*ae30*/  IADD3.X R23, R43, UR14, RZ, P0, !PT ;  /* 0x0000000e2b177c10 */ /* 0x000fc600087fe4ff */
[----:B------:R-:W5:Y:S04]  /*ae40*/  LDG.E.64 R24, [R38.64+0x18] ;  /* 0x0000180c26187981 */ /* 0x000f68000c1e1b00 */
[----:B------:R0:W5:Y:S01]  /*ae50*/  LDG.E.64 R26, [R22.64] ;  /* 0x0000000c161a7981 */ /* 0x000162000c1e1b00 */
[----:B------:R-:W-:-:S04]  /*ae60*/  IADD3 R40, P0, R40, -0x4, RZ ;  /* 0xfffffffc28287810 */ /* 0x000fc80007f1e0ff */
[----:B------:R-:W-:Y:S02]  /*ae70*/  IADD3.X R41, R41, -0x1, RZ, P0, !PT ;  /* 0xffffffff29297810 */ /* 0x000fe400007fe4ff */
[----:B------:R-:W-:-:S04]  /*ae80*/  ISETP.NE.U32.AND P0, PT, R40, RZ, PT ;  /* 0x000000ff2800720c */ /* 0x000fc80003f05070 */
[----:B------:R-:W-:Y:S01]  /*ae90*/  ISETP.NE.AND.EX P0, PT, R41, RZ, PT, P0 ;  /* 0x000000ff2900720c */ /* 0x000fe20003f05300 */
[----:B------:R-:W-:Y:S01]  /*aea0*/  UIADD3 UR4, UP0, UR4, 0x4, URZ ;  /* 0x0000000404047890 */ /* 0x000fe2000ff1e03f */
[----:B0-----:R-:W-:-:S03]  /*aeb0*/  IADD3 R22, P3, R22, UR8, RZ ;  /* 0x0000000816167c10 */ /* 0x001fc6000ff7e0ff */
[----:B------:R-:W-:Y:S01]  /*aec0*/  UIADD3.X UR5, URZ, UR5, URZ, UP0, !UPT ;  /* 0x000000053f057290 */ /* 0x000fe200087fe43f */
        /* <DEDUP_REMOVED lines=13> */
[-C--:B-----5:R-:W-:Y:S02]  /*afa0*/  IMAD R19, R27, R24.reuse, RZ ;  /* 0x000000181b137224 */ /* 0x0a0fe400078e02ff */
[----:B------:R-:W-:-:S04]  /*afb0*/  IMAD.WIDE.U32 R36, R26, R24, R16 ;  /* 0x000000181a247225 */ /* 0x000fc800078e0010 */
[----:B------:R-:W-:-:S04]  /*afc0*/  IMAD R19, R26, R25, R19 ;  /* 0x000000191a137224 */ /* 0x000fc800078e0213 */
[----:B------:R-:W-:Y:S01]  /*afd0*/  IMAD.IADD R37, R37, 0x1, R19 ;  /* 0x0000000125257824 */ /* 0x000fe200078e0213 */
[----:B------:R-:W-:Y:S05]  /*afe0*/  @P0 BRA `(.L_x_5030) ;  /* 0xfffffd4000000947 */ /* 0x000fea000383ffff */
.L_x_5029:
[----:B------:R-:W-:-:S04]  /*aff0*/  ISETP.NE.U32.AND P0, PT, R21, RZ, PT ;  /* 0x000000ff1500720c */ /* 0x000fc80003f05070 */
[----:B------:R-:W-:-:S13]  /*b000*/  ISETP.NE.AND.EX P0, PT, RZ, RZ, PT, P0 ;  /* 0x000000ffff00720c */ /* 0x000fda0003f05300 */
[----:B------:R-:W-:Y:S05]  /*b010*/  @!P0 BRA `(.L_x_5028) ;  /* 0x0000030000008947 */ /* 0x000fea0003800000 */
[----:B------:R-:W-:Y:S01]  /*b020*/  IMAD R17, R13, c[0x0][0x180], RZ ;  /* 0x000060000d117a24 */ /* 0x000fe200078e02ff */
[----:B------:R-:W-:Y:S01]  /*b030*/  ULDC.64 UR8, c[0x0][0x190] ;  /* 0x0000640000087ab9 */ /* 0x000fe20000000a00 */
[C---:B------:R-:W-:Y:S01]  /*b040*/  IMAD.WIDE.U32 R22, R12.reuse, c[0x0][0x180], RZ ;  /* 0x000060000c167a25 */ /* 0x040fe200078e00ff */
[----:B------:R-:W-:Y:S02]  /*b050*/  UIMAD UR8, UR5, UR8, URZ ;  /* 0x00000008050872a4 */ /* 0x000fe4000f8e023f */
[----:B------:R-:W-:Y:S01]  /*b060*/  ULDC.64 UR14, c[0x0][0x188] ;  /* 0x00006200000e7ab9 */ /* 0x000fe20000000a00 */
[----:B------:R-:W-:Y:S01]  /*b070*/  IMAD R17, R12, c[0x0][0x184], R17 ;  /* 0x000061000c117a24 */ /* 0x000fe200078e0211 */
[----:B------:R-:W-:Y:S02]  /*b080*/  ULEA UR7, UP0, UR4, UR14, 0x3 ;  /* 0x0000000e04077291 */ /* 0x000fe4000f80183f */
[----:B------:R-:W-:Y:S01]  /*b090*/  UIMAD UR8, UR4, UR9, UR8 ;  /* 0x00000009040872a4 */ /* 0x000fe2000f8e0208 */
[----:B------:R-:W-:-:S02]  /*b0a0*/  IMAD.IADD R23, R23, 0x1, R17 ;  /* 0x0000000117177824 */ /* 0x000fc400078e0211 */
[----:B------:R-:W-:Y:S01]  /*b0b0*/  IMAD.U32 R17, RZ, RZ, UR4 ;  /* 0x00000004ff117e24 */ /* 0x000fe2000f8e00ff */
[----:B------:R-:W-:Y:S01]  /*b0c0*/  ULEA.HI.X UR4, UR4, UR15, UR5, 0x3, UP0 ;  /* 0x0000000f04047291 */ /* 0x000fe200080f1c05 */
[----:B------:R-:W-:Y:S02]  /*b0d0*/  IMAD.U32 R16, RZ, RZ, UR7 ;  /* 0x00000007ff107e24 */ /* 0x000fe4000f8e00ff */
[----:B------:R-:W-:-:S04]  /*b0e0*/  IMAD.WIDE.U32 R22, R17, c[0x0][0x190], R22 ;  /* 0x0000640011167a25 */ /* 0x000fc800078e0016 */
[----:B------:R-:W-:Y:S01]  /*b0f0*/  IMAD.U32 R17, RZ, RZ, UR4 ;  /* 0x00000004ff117e24 */ /* 0x000fe2000f8e00ff */
[----:B------:R-:W-:Y:S02]  /*b100*/  IADD3 R19, R23, UR8, RZ ;  /* 0x0000000817137c10 */ /* 0x000fe4000fffe0ff */
[C---:B------:R-:W-:Y:S02]  /*b110*/  LEA R18, P0, R22.reuse, c[0x0][0x178], 0x3 ;  /* 0x00005e0016127a11 */ /* 0x040fe400078018ff */
[----:B------:R-:W2:Y:S02]  /*b120*/  LDG.E.64 R24, [R16.64] ;  /* 0x0000000c10187981 */ /* 0x000ea4000c1e1b00 */
        /* <DEDUP_REMOVED lines=16> */
[----:B------:R-:W-:Y:S02]  /*b230*/  IMAD.X R29, R19, 0x1, R21, P3 ;  /* 0x00000001131d7824 */ /* 0x000fe400018e0615 */
[----:B------:R-:W-:Y:S01]  /*b240*/  @P0 IADD3 R26, P3, R28, R27, RZ ;  /* 0x0000001b1c1a0210 */ /* 0x000fe20007f7e0ff */
[----:B------:R-:W3:Y:S03]  /*b250*/  @P0 LDG.E.64 R24, [R16.64+0x10] ;  /* 0x0000100c10180981 */ /* 0x000ee6000c1e1b00 */
[----:B------:R-:W-:Y:S01]  /*b260*/  @P0 IADD3.X R27, R29, R21, RZ, P3, !PT ;  /* 0x000000151d1b0210 */ /* 0x000fe20001ffe4ff */
[----:B------:R-:W2:Y:S05]  /*b270*/  LDG.E.64 R18, [R28.64] ;  /* 0x0000000c1c127981 */ /* 0x000eaa000c1e1b00 */
        /* <DEDUP_REMOVED lines=10> */
.L_x_5028:
[C---:B------:R-:W-:Y:S01]  /*b320*/  SHF.L.U64.HI R26, R12.reuse, 0x3, R13 ;  /* 0x000000030c1a7819 */ /* 0x040fe2000001020d */
[----:B------:R-:W-:Y:S02]  /*b330*/  IMAD.SHL.U32 R21, R12, 0x8, RZ ;  /* 0x000000080c157824 */ /* 0x000fe400078e00ff */
[----:B0-----:R-:W-:Y:S02]  /*b340*/  IMAD.MOV.U32 R22, RZ, RZ, c[0x0][0x198] ;  /* 0x00006600ff167624 */ /* 0x001fe400078e00ff */
        /* <DEDUP_REMOVED lines=11> */
.L_x_5035:
        /* <DEDUP_REMOVED lines=27> */
.L_x_5034:
        /* <DEDUP_REMOVED lines=8> */
.L_x_5037:
        /* <DEDUP_REMOVED lines=27> */
.L_x_5036:
[C---:B------:R-:W-:Y:S02]  /*b7e0*/  IADD3 R16, P0, -R22.reuse, R23, RZ ;  /* 0x0000001716107210 */ /* 0x040fe40007f1e1ff */
        /* <DEDUP_REMOVED lines=11> */
[----:B------:R-:W-:Y:S02]  /*b8a0*/  SHF.R.S32.HI R23, RZ, 0x3, R19 ;  /* 0x00000003ff177819 */ /* 0x000fe40000011413 */
[----:B------:R-:W-:-:S03]  /*b8b0*/  CS2R R18, SRZ ;  /* 0x0000000000127805 */ /* 0x000fc6000001ff00 */
        /* <DEDUP_REMOVED lines=33> */
.L_x_5042:
[----:B------:R-:W-:Y:S01]  /*bad0*/  ULDC.64 UR16, c[0x0][0x188] ;  /* 0x0000620000107ab9 */ /* 0x000fe20000000a00 */
[----:B------:R-:W-:Y:S01]  /*bae0*/  IMAD.MOV.U32 R22, RZ, RZ, R24 ;  /* 0x000000ffff167224 */ /* 0x000fe200078e0018 */
[----:B------:R-:W-:Y:S01]  /*baf0*/  ULEA UR7, UP0, UR4, UR16, 0x3 ;  /* 0x0000001004077291 */ /* 0x000fe2000f80183f */
[----:B------:R-:W-:-:S03]  /*bb00*/  IMAD.MOV.U32 R23, RZ, RZ, R25 ;  /* 0x000000ffff177224 */ /* 0x000fc600078e0019 */
[----:B------:R-:W-:Y:S02]  /*bb10*/  ULEA.HI.X UR10, UR4, UR17, UR5, 0x3, UP0 ;  /* 0x00000011040a7291 */ /* 0x000fe400080f1c05 */
[----:B------:R-:W-:Y:S01]  /*bb20*/  IMAD.U32 R40, RZ, RZ, UR7 ;  /* 0x00000007ff287e24 */ /* 0x000fe2000f8e00ff */
[----:B------:R0:W2:Y:S03]  /*bb30*/  LDG.E.64 R28, [R22.64] ;  /* 0x0000000c161c7981 */ /* 0x0000a6000c1e1b00 */
[----:B------:R-:W-:Y:S01]  /*bb40*/  IMAD.U32 R41, RZ, RZ, UR10 ;  /* 0x0000000aff297e24 */ /* 0x000fe2000f8e00ff */
[----:B------:R-:W-:-:S04]  /*bb50*/  IADD3 R24, P3, R24, UR8, RZ ;  /* 0x0000000818187c10 */ /* 0x000fc8000ff7e0ff */
[----:B------:R-:W2:Y:S01]  /*bb60*/  LDG.E.64 R26, [R40.64] ;  /* 0x0000000c281a7981 */ /* 0x000ea2000c1e1b00 */
[----:B------:R-:W-:-:S03]  /*bb70*/  IADD3.X R25, R25, UR14, RZ, P3, !PT ;  /* 0x0000000e19197c10 */ /* 0x000fc60009ffe4ff */
[----:B------:R-:W3:Y:S04]  /*bb80*/  LDG.E.64 R12, [R40.64+0x8] ;  /* 0x0000080c280c7981 */ /* 0x000ee8000c1e1b00 */
[----:B------:R1:W3:Y:S01]  /*bb90*/  LDG.E.64 R16, [R24.64] ;  /* 0x0000000c18107981 */ /* 0x0002e2000c1e1b00 */
[----:B------:R-:W-:-:S03]  /*bba0*/  IADD3 R44, P3, R24, UR8, RZ ;  /* 0x00000008182c7c10 */ /* 0x000fc6000ff7e0ff */
[----:B------:R-:W4:Y:S01]  /*bbb0*/  LDG.E.64 R32, [R40.64+0x10] ;  /* 0x0000100c28207981 */ /* 0x000f22000c1e1b00 */
[----:B------:R-:W-:-:S03]  /*bbc0*/  IADD3.X R45, R25, UR14, RZ, P3, !PT ;  /* 0x0000000e192d7c10 */ /* 0x000fc60009ffe4ff */
[----:B0-----:R-:W5:Y:S04]  /*bbd0*/  LDG.E.64 R22, [R40.64+0x18] ;  /* 0x0000180c28167981 */ /* 0x001f68000c1e1b00 */
[----:B------:R-:W4:Y:S01]  /*bbe0*/  LDG.E.64 R34, [R44.64] ;  /* 0x0000000c2c227981 */ /* 0x000f22000c1e1b00 */
[----:B------:R-:W-:-:S04]  /*bbf0*/  IADD3 R36, P3, R44, UR8, RZ ;  /* 0x000000082c247c10 */ /* 0x000fc8000ff7e0ff */
[----:B------:R-:W-:-:S05]  /*bc00*/  IADD3.X R37, R45, UR14, RZ, P3, !PT ;  /* 0x0000000e2d257c10 */ /* 0x000fca0009ffe4ff */
[----:B------:R0:W5:Y:S01]  /*bc10*/  LDG.E.64 R30, [R36.64] ;  /* 0x0000000c241e7981 */ /* 0x000162000c1e1b00 */
[----:B------:R-:W-:-:S04]  /*bc20*/  IADD3 R38, P3, R36, UR8, RZ ;  /* 0x0000000824267c10 */ /* 0x000fc8000ff7e0ff */
[----:B------:R-:W-:Y:S02]  /*bc30*/  IADD3.X R39, R37, UR14, RZ, P3, !PT ;  /* 0x0000000e25277c10 */ /* 0x000fe40009ffe4ff */
[----:B0-----:R-:W-:-:S04]  /*bc40*/  IADD3 R36, P3, R38, UR8, RZ ;  /* 0x0000000826247c10 */ /* 0x001fc8000ff7e0ff */
[----:B------:R-:W-:Y:S01]  /*bc50*/  IADD3.X R37, R39, UR14, RZ, P3, !PT ;  /* 0x0000000e27257c10 */ /* 0x000fe20009ffe4ff */
[-C--:B--2---:R-:W-:Y:S02]  /*bc60*/  IMAD R29, R29, R26.reuse, RZ ;  /* 0x0000001a1d1d7224 */ /* 0x084fe400078e02ff */
[C---:B-1----:R-:W-:Y:S02]  /*bc70*/  IMAD.WIDE.U32 R24, R28.reuse, R26, R18 ;  /* 0x0000001a1c187225 */ /* 0x042fe400078e0012 */
[----:B------:R-:W2:Y:S02]  /*bc80*/  LDG.E.64 R18, [R40.64+0x20] ;  /* 0x0000200c28127981 */ /* 0x000ea4000c1e1b00 */
[----:B------:R-:W-:Y:S02]  /*bc90*/  IMAD R29, R28, R27, R29 ;  /* 0x0000001b1c1d7224 */ /* 0x000fe400078e021d */
[----:B------:R0:W2:Y:S02]  /*bca0*/  LDG.E.64 R26, [R38.64] ;  /* 0x0000000c261a7981 */ /* 0x0000a4000c1e1b00 */
[----:B------:R-:W-:-:S02]  /*bcb0*/  IMAD.IADD R25, R25, 0x1, R29 ;  /* 0x0000000119197824 */ /* 0x000fc400078e021d */
[-C--:B---3--:R-:W-:Y:S02]  /*bcc0*/  IMAD R29, R17, R12.reuse, RZ ;  /* 0x0000000c111d7224 */ /* 0x088fe400078e02ff */
[----:B------:R-:W-:-:S04]  /*bcd0*/  IMAD.WIDE.U32 R24, R16, R12, R24 ;  /* 0x0000000c10187225 */ /* 0x000fc800078e0018 */
[----:B------:R-:W-:Y:S02]  /*bce0*/  IMAD R29, R16, R13, R29 ;  /* 0x0000000d101d7224 */ /* 0x000fe400078e021d */
[----:B------:R1:W3:Y:S04]  /*bcf0*/  LDG.E.64 R16, [R36.64] ;  /* 0x0000000c24107981 */ /* 0x0002e8000c1e1b00 */
[----:B------:R-:W3:Y:S01]  /*bd00*/  LDG.E.64 R12, [R40.64+0x28] ;  /* 0x0000280c280c7981 */ /* 0x000ee2000c1e1b00 */
[----:B------:R-:W-:Y:S01]  /*bd10*/  IADD3 R28, P3, R36, UR8, RZ ;  /* 0x00000008241c7c10 */ /* 0x000fe2000ff7e0ff */
[----:B------:R-:W-:Y:S02]  /*bd20*/  IMAD.IADD R25, R25, 0x1, R29 ;  /* 0x0000000119197824 */ /* 0x000fe400078e021d */
[-C--:B----4-:R-:W-:Y:S01]  /*bd30*/  IMAD R35, R35, R32.reuse, RZ ;  /* 0x0000002023237224 */ /* 0x090fe200078e02ff */
[----:B------:R-:W-:Y:S01]  /*bd40*/  IADD3.X R29, R37, UR14, RZ, P3, !PT ;  /* 0x0000000e251d7c10 */ /* 0x000fe20009ffe4ff */
[----:B0-----:R-:W-:-:S02]  /*bd50*/  IMAD.WIDE.U32 R38, R34, R32, R24 ;  /* 0x0000002022267225 */ /* 0x001fc400078e0018 */
[----:B------:R-:W4:Y:S02]  /*bd60*/  LDG.E.64 R24, [R40.64+0x30] ;  /* 0x0000300c28187981 */ /* 0x000f24000c1e1b00 */
[----:B------:R-:W-:Y:S02]  /*bd70*/  IMAD R33, R34, R33, R35 ;  /* 0x0000002122217224 */ /* 0x000fe400078e0223 */
[----:B------:R0:W4:Y:S01]  /*bd80*/  LDG.E.64 R34, [R28.64] ;  /* 0x0000000c1c227981 */ /* 0x000122000c1e1b00 */
[-C--:B-----5:R-:W-:Y:S01]  /*bd90*/  IMAD R31, R31, R22.reuse, RZ ;  /* 0x000000161f1f7224 */ /* 0x0a0fe200078e02ff */
[----:B-1----:R-:W-:Y:S01]  /*bda0*/  IADD3 R36, P3, R28, UR8, RZ ;  /* 0x000000081c247c10 */ /* 0x002fe2000ff7e0ff */
[----:B------:R-:W-:Y:S02]  /*bdb0*/  IMAD.IADD R33, R39, 0x1, R33 ;  /* 0x0000000127217824 */ /* 0x000fe400078e0221 */
[----:B------:R-:W-:Y:S02]  /*bdc0*/  IMAD.MOV.U32 R32, RZ, RZ, R38 ;  /* 0x000000ffff207224 */ /* 0x000fe400078e0026 */
[C---:B------:R-:W-:Y:S01]  /*bdd0*/  IMAD R31, R30.reuse, R23, R31 ;  /* 0x000000171e1f7224 */ /* 0x040fe200078e021f */
[----:B------:R-:W-:Y:S01]  /*bde0*/  IADD3.X R37, R29, UR14, RZ, P3, !PT ;  /* 0x0000000e1d257c10 */ /* 0x000fe20009ffe4ff */
[----:B------:R-:W-:Y:S01]  /*bdf0*/  IMAD.WIDE.U32 R22, R30, R22, R32 ;  /* 0x000000161e167225 */ /* 0x000fe200078e0020 */
[----:B------:R-:W-:-:S03]  /*be00*/  IADD3 R38, P3, R36, UR8, RZ ;  /* 0x0000000824267c10 */ /* 0x000fc6000ff7e0ff */
[----:B------:R1:W5:Y:S01]  /*be10*/  LDG.E.64 R32, [R36.64] ;  /* 0x0000000c24207981 */ /* 0x000362000c1e1b00 */
[----:B------:R-:W-:-:S03]  /*be20*/  IADD3 R23, R23, R31, RZ ;  /* 0x0000001f17177210 */ /* 0x000fc60007ffe0ff */
[----:B------:R-:W5:Y:S01]  /*be30*/  LDG.E.64 R30, [R40.64+0x38] ;  /* 0x0000380c281e7981 */ /* 0x000f62000c1e1b00 */
[----:B------:R-:W-:Y:S02]  /*be40*/  IADD3.X R39, R37, UR14, RZ, P3, !PT ;  /* 0x0000000e25277c10 */ /* 0x000fe40009ffe4ff */
[----:B-1----:R-:W-:-:S04]  /*be50*/  IADD3 R36, P3, R38, UR8, RZ ;  /* 0x0000000826247c10 */ /* 0x002fc8000ff7e0ff */
[----:B------:R-:W-:Y:S02]  /*be60*/  IADD3.X R37, R39, UR14, RZ, P3, !PT ;  /* 0x0000000e27257c10 */ /* 0x000fe40009ffe4ff */
[----:B0-----:R-:W-:Y:S01]  /*be70*/  IADD3 R28, P3, R36, UR8, RZ ;  /* 0x00000008241c7c10 */ /* 0x001fe2000ff7e0ff */
[-C--:B--2---:R-:W-:Y:S02]  /*be80*/  IMAD R29, R27, R18.reuse, RZ ;  /* 0x000000121b1d7224 */ /* 0x084fe400078e02ff */
[----:B------:R-:W-:-:S04]  /*be90*/  IMAD.WIDE.U32 R22, R26, R18, R22 ;  /* 0x000000121a167225 */ /* 0x000fc800078e0016 */
[----:B------:R-:W-:Y:S02]  /*bea0*/  IMAD R29, R26, R19, R29 ;  /* 0x000000131a1d7224 */ /* 0x000fe400078e021d */
[----:B------:R0:W2:Y:S04]  /*beb0*/  LDG.E.64 R18, [R38.64] ;  /* 0x0000000c26127981 */ /* 0x0000a8000c1e1b00 */
[----:B------:R-:W2:Y:S01]  /*bec0*/  LDG.E.64 R26, [R40.64+0x40] ;  /* 0x0000400c281a7981 */ /* 0x000ea2000c1e1b00 */
[----:B------:R-:W-:Y:S02]  /*bed0*/  IMAD.IADD R23, R23, 0x1, R29 ;  /* 0x0000000117177824 */ /* 0x000fe400078e021d */
[-C--:B---3--:R-:W-:Y:S02]  /*bee0*/  IMAD R29, R17, R12.reuse, RZ ;  /* 0x0000000c111d7224 */ /* 0x088fe400078e02ff */
[----:B------:R-:W-:-:S04]  /*bef0*/  IMAD.WIDE.U32 R22, R16, R12, R22 ;  /* 0x0000000c10167225 */ /* 0x000fc800078e0016 */
[----:B------:R-:W-:Y:S02]  /*bf00*/  IMAD R29, R16, R13, R29 ;  /* 0x0000000d101d7224 */ /* 0x000fe400078e021d */
[----:B------:R1:W3:Y:S04]  /*bf10*/  LDG.E.64 R16, [R36.64] ;  /* 0x0000000c24107981 */ /* 0x0002e8000c1e1b00 */
[----:B------:R-:W3:Y:S01]  /*bf20*/  LDG.E.64 R12, [R40.64+0x48] ;  /* 0x0000480c280c7981 */ /* 0x000ee2000c1e1b00 */
[----:B------:R-:W-:Y:S01]  /*bf30*/  IMAD.IADD R23, R23, 0x1, R29 ;  /* 0x0000000117177824 */ /* 0x000fe200078e021d */
[----:B------:R-:W-:Y:S01]  /*bf40*/  IADD3.X R29, R37, UR14, RZ, P3, !PT ;  /* 0x0000000e251d7c10 */ /* 0x000fe20009ffe4ff */
[-C--:B----4-:R-:W-:Y:S02]  /*bf50*/  IMAD R35, R35, R24.reuse, RZ ;  /* 0x0000001823237224 */ /* 0x090fe400078e02ff */
[C---:B0-----:R-:W-:Y:S01]  /*bf60*/  IMAD.WIDE.U32 R38, R34.reuse, R24, R22 ;  /* 0x0000001822267225 */ /* 0x041fe200078e0016 */
[----:B-1----:R-:W4:Y:S03]  /*bf70*/  LDG.E.64 R36, [R40.64+0x58] ;  /* 0x0000580c28247981 */ /* 0x002f26000c1e1b00 */
[----:B------:R-:W-:Y:S01]  /*bf80*/  IMAD R35, R34, R25, R35 ;  /* 0x0000001922237224 */ /* 0x000fe200078e0223 */
[----:B------:R-:W4:Y:S04]  /*bf90*/  LDG.E.64 R22, [R40.64+0x50] ;  /* 0x0000500c28167981 */ /* 0x000f28000c1e1b00 */
[----:B------:R0:W4:Y:S01]  /*bfa0*/  LDG.E.64 R24, [R28.64] ;  /* 0x0000000c1c187981 */ /* 0x000122000c1e1b00 */
[----:B------:R-:W-:-:S02]  /*bfb0*/  IMAD.IADD R39, R39, 0x1, R35 ;  /* 0x0000000127277824 */ /* 0x000fc400078e0223 */
[----:B-----5:R-:W-:Y:S01]  /*bfc0*/  IMAD R33, R33, R30, RZ ;  /* 0x0000001e21217224 */ /* 0x020fe200078e02ff */
[----:B------:R-:W-:-:S03]  /*bfd0*/  IADD3 R44, P3, R28, UR8, RZ ;  /* 0x000000081c2c7c10 */ /* 0x000fc6000ff7e0ff */
[C---:B------:R-:W-:Y:S02]  /*bfe0*/  IMAD R33, R32.reuse, R31, R33 ;  /* 0x0000001f20217224 */ /* 0x040fe400078e0221 */
[----:B------:R-:W-:Y:S01]  /*bff0*/  IMAD.WIDE.U32 R30, R32, R30, R38 ;  /* 0x0000001e201e7225 */ /* 0x000fe200078e0026 */
[----:B------:R-:W-:-:S03]  /*c000*/  IADD3.X R45, R29, UR14, RZ, P3, !PT ;  /* 0x0000000e1d2d7c10 */ /* 0x000fc60009ffe4ff */
[----:B------:R-:W-:Y:S02]  /*c010*/  IMAD.IADD R31, R31, 0x1, R33 ;  /* 0x000000011f1f7824 */ /* 0x000fe400078e0221 */
[----:B------:R4:W5:Y:S04]  /*c020*/  LDG.E.64 R38, [R44.64] ;  /* 0x0000000c2c267981 */ /* 0x000968000c1e1b00 */
[----:B------:R-:W5:Y:S01]  /*c030*/  LDG.E.64 R32, [R40.64+0x60] ;  /* 0x0000600c28207981 */ /* 0x000f62000c1e1b00 */
[----:B--2---:R-:W-:-:S04]  /*c040*/  IMAD R19, R19, R26, RZ ;  /* 0x0000001a13137224 */ /* 0x004fc800078e02ff */
[C---:B------:R-:W-:Y:S02]  /*c050*/  IMAD R27, R18.reuse, R27, R19 ;  /* 0x0000001b121b7224 */ /* 0x040fe400078e0213 */
[----:B------:R-:W-:Y:S01]  /*c060*/  IMAD.WIDE.U32 R18, R18, R26, R30 ;  /* 0x0000001a12127225 */ /* 0x000fe200078e001e */
[----:B------:R-:W-:-:S03]  /*c070*/  IADD3 R26, P3, R44, UR8, RZ ;  /* 0x000000082c1a7c10 */ /* 0x000fc6000ff7e0ff */
[----:B------:R-:W-:Y:S01]  /*c080*/  IMAD.IADD R19, R19, 0x1, R27 ;  /* 0x0000000113137824 */ /* 0x000fe200078e021b */
[----:B------:R-:W-:Y:S02]  /*c090*/  IADD3.X R27, R45, UR14, RZ, P3, !PT ;  /* 0x0000000e2d1b7c10 */ /* 0x000fe40009ffe4ff */
[----:B------:R-:W-:Y:S01]  /*c0a0*/  IADD3 R30, P3, R26, UR8, RZ ;  /* 0x000000081a1e7c10 */ /* 0x000fe2000ff7e0ff */
[-C--:B---3--:R-:W-:Y:S02]  /*c0b0*/  IMAD R17, R17, R12.reuse, RZ ;  /* 0x0000000c11117224 */ /* 0x088fe400078e02ff */
[----:B------:R1:W2:Y:S01]  /*c0c0*/  LDG.E.64 R34, [R26.64] ;  /* 0x0000000c1a227981 */ /* 0x0002a2000c1e1b00 */
[----:B------:R-:W-:Y:S01]  /*c0d0*/  IMAD.WIDE.U32 R18, R16, R12, R18 ;  /* 0x0000000c10127225 */ /* 0x000fe200078e0012 */
[----:B------:R-:W-:-:S03]  /*c0e0*/  IADD3.X R31, R27, UR14, RZ, P3, !PT ;  /* 0x0000000e1b1f7c10 */ /* 0x000fc60009ffe4ff */
[----:B------:R-:W-:Y:S01]  /*c0f0*/  IMAD R17, R16, R13, R17 ;  /* 0x0000000d10117224 */ /* 0x000fe200078e0211 */
[----:B0-----:R-:W-:Y:S01]  /*c100*/  IADD3 R28, P3, R30, UR8, RZ ;  /* 0x000000081e1c7c10 */ /* 0x001fe2000ff7e0ff */
[----:B------:R0:W3:Y:S02]  /*c110*/  LDG.E.64 R12, [R30.64] ;  /* 0x0000000c1e0c7981 */ /* 0x0000e4000c1e1b00 */
[----:B------:R-:W-:Y:S02]  /*c120*/  IMAD.IADD R19, R19, 0x1, R17 ;  /* 0x0000000113137824 */ /* 0x000fe400078e0211 */
[----:B------:R-:W3:Y:S01]  /*c130*/  LDG.E.64 R16, [R40.64+0x68] ;  /* 0x0000680c28107981 */ /* 0x000ee2000c1e1b00 */
[----:B------:R-:W-:Y:S01]  /*c140*/  IADD3.X R29, R31, UR14, RZ, P3, !PT ;  /* 0x0000000e1f1d7c10 */ /* 0x000fe20009ffe4ff */
[-C--:B----4-:R-:W-:Y:S01]  /*c150*/  IMAD R45, R25, R22.reuse, RZ ;  /* 0x00000016192d7224 */ /* 0x090fe200078e02ff */
[----:B-1----:R-:W-:Y:S01]  /*c160*/  IADD3 R26, P3, R28, UR8, RZ ;  /* 0x000000081c1a7c10 */ /* 0x002fe2000ff7e0ff */
[----:B------:R-:W-:-:S04]  /*c170*/  IMAD.WIDE.U32 R18, R24, R22, R18 ;  /* 0x0000001618127225 */ /* 0x000fc800078e0012 */
[----:B------:R-:W-:Y:S02]  /*c180*/  IMAD R45, R24, R23, R45 ;  /* 0x00000017182d7224 */ /* 0x000fe400078e022d */
[----:B------:R1:W4:Y:S04]  /*c190*/  LDG.E.64 R22, [R28.64] ;  /* 0x0000000c1c167981 */ /* 0x000328000c1e1b00 */
[----:B------:R-:W4:Y:S01]  /*c1a0*/  LDG.E.64 R24, [R40.64+0x70] ;  /* 0x0000700c28187981 */ /* 0x000f22000c1e1b00 */
[----:B------:R-:W-:-:S03]  /*c1b0*/  IADD3.X R27, R29, UR14, RZ, P3, !PT ;  /* 0x0000000e1d1b7c10 */ /* 0x000fc60009ffe4ff */
[----:B-1----:R-:W4:Y:S04]  /*c1c0*/  LDG.E.64 R28, [R40.64+0x78] ;  /* 0x0000780c281c7981 */ /* 0x002f28000c1e1b00 */
[----:B0-----:R-:W4:Y:S01]  /*c1d0*/  LDG.E.64 R30, [R26.64] ;  /* 0x0000000c1a1e7981 */ /* 0x001f22000c1e1b00 */
[----:B------:R-:W-:Y:S02]  /*c1e0*/  IMAD.IADD R19, R19, 0x1, R45 ;  /* 0x0000000113137824 */ /* 0x000fe400078e022d */
[-C--:B-----5:R-:W-:Y:S02]  /*c1f0*/  IMAD R39, R39, R36.reuse, RZ ;  /* 0x0000002427277224 */ /* 0x0a0fe400078e02ff */
[----:B------:R-:W-:-:S04]  /*c200*/  IMAD.WIDE.U32 R18, R38, R36, R18 ;  /* 0x0000002426127225 */ /* 0x000fc800078e0012 */
[----:B------:R-:W-:-:S04]  /*c210*/  IMAD R39, R38, R37, R39 ;  /* 0x0000002526277224 */ /* 0x000fc800078e0227 */
[----:B------:R-:W-:Y:S01]  /*c220*/  IMAD.IADD R19, R19, 0x1, R39 ;  /* 0x0000000113137824 */ /* 0x000fe200078e0227 */
[----:B------:R-:W-:-:S04]  /*c230*/  IADD3 R42, P3, R42, -0x10, RZ ;  /* 0xfffffff02a2a7810 */ /* 0x000fc80007f7e0ff */
[----:B------:R-:W-:Y:S02]  /*c240*/  IADD3.X R21, R21, -0x1, RZ, P3, !PT ;  /* 0xffffffff15157810 */ /* 0x000fe40001ffe4ff */
[----:B------:R-:W-:-:S04]  /*c250*/  ISETP.GT.U32.AND P3, PT, R42, 0xc, PT ;  /* 0x0000000c2a00780c */ /* 0x000fc80003f64070 */
[----:B------:R-:W-:Y:S01]  /*c260*/  ISETP.GT.AND.EX P3, PT, R21, RZ, PT, P3 ;  /* 0x000000ff1500720c */ /* 0x000fe20003f64330 */
        /* <DEDUP_REMOVED lines=15> */
[-C--:B------:R-:W-:Y:S01]  /*c360*/  IMAD R13, R31, R28.reuse, RZ ;  /* 0x0000001c1f0d7224 */ /* 0x080fe200078e02ff */
[----:B------:R-:W-:Y:S01]  /*c370*/  IADD3.X R25, R27, UR14, RZ, P4, !PT ;  /* 0x0000000e1b197c10 */ /* 0x000fe2000a7fe4ff */
[----:B------:R-:W-:-:S04]  /*c380*/  IMAD.WIDE.U32 R18, R30, R28, R22 ;  /* 0x0000001c1e127225 */ /* 0x000fc800078e0016 */
[----:B------:R-:W-:-:S04]  /*c390*/  IMAD R13, R30, R29, R13 ;  /* 0x0000001d1e0d7224 */ /* 0x000fc800078e020d */
[----:B------:R-:W-:Y:S01]  /*c3a0*/  IMAD.IADD R19, R19, 0x1, R13 ;  /* 0x0000000113137824 */ /* 0x000fe200078e020d */
[----:B------:R-:W-:Y:S05]  /*c3b0*/  @P3 BRA `(.L_x_5042) ;  /* 0xfffff71000003947 */ /* 0x000fea000383ffff */
.L_x_5041:
[----:B------:R-:W-:-:S04]  /*c3c0*/  ISETP.GT.U32.AND P3, PT, R42, 0x4, PT ;  /* 0x000000042a00780c */ /* 0x000fc80003f64070 */
[----:B------:R-:W-:-:S13]  /*c3d0*/  ISETP.GT.AND.EX P3, PT, R21, RZ, PT, P3 ;  /* 0x000000ff1500720c */ /* 0x000fda0003f64330 */
[----:B------:R-:W-:Y:S05]  /*c3e0*/  @!P3 BRA `(.L_x_5043) ;  /* 0x000004a00000b947 */ /* 0x000fea0003800000 */
        /* <DEDUP_REMOVED lines=8> */
[----:B------:R-:W2:Y:S04]  /*c470*/  LDG.E.64 R12, [R34.64] ;  /* 0x0000000c220c7981 */ /* 0x000ea8000c1e1b00 */
[----:B------:R1:W3:Y:S04]  /*c480*/  LDG.E.64 R22, [R32.64] ;  /* 0x0000000c20167981 */ /* 0x0002e8000c1e1b00 */
[----:B------:R-:W3:Y:S01]  /*c490*/  LDG.E.64 R16, [R34.64+0x8] ;  /* 0x0000080c22107981 */ /* 0x000ee2000c1e1b00 */
[----:B------:R-:W-:-:S03]  /*c4a0*/  IADD3 R36, P0, R32, UR8, RZ ;  /* 0x0000000820247c10 */ /* 0x000fc6000ff1e0ff */
[----:B------:R-:W4:Y:S01]  /*c4b0*/  LDG.E.64 R26, [R34.64+0x10] ;  /* 0x0000100c221a7981 */ /* 0x000f22000c1e1b00 */
[----:B------:R-:W-:-:S05]  /*c4c0*/  IADD3.X R37, R33, UR14, RZ, P0, !PT ;  /* 0x0000000e21257c10 */ /* 0x000fca00087fe4ff */
[----:B------:R5:W4:Y:S01]  /*c4d0*/  LDG.E.64 R28, [R36.64] ;  /* 0x0000000c241c7981 */ /* 0x000b22000c1e1b00 */
[----:B0-----:R-:W-:-:S04]  /*c4e0*/  IADD3 R24, P0, R36, UR8, RZ ;  /* 0x0000000824187c10 */ /* 0x001fc8000ff1e0ff */
[----:B------:R-:W-:Y:S02]  /*c4f0*/  IADD3.X R25, R37, UR14, RZ, P0, !PT ;  /* 0x0000000e25197c10 */ /* 0x000fe400087fe4ff */
[----:B-1----:R-:W-:-:S03]  /*c500*/  IADD3 R32, P0, R24, UR8, RZ ;  /* 0x0000000818207c10 */ /* 0x002fc6000ff1e0ff */
[----:B------:R0:W4:Y:S01]  /*c510*/  LDG.E.64 R38, [R24.64] ;  /* 0x0000000c18267981 */ /* 0x000122000c1e1b00 */
[----:B------:R-:W-:Y:S02]  /*c520*/  IADD3.X R33, R25, UR14, RZ, P0, !PT ;  /* 0x0000000e19217c10 */ /* 0x000fe400087fe4ff */
[----:B-----5:R-:W-:-:S04]  /*c530*/  IADD3 R36, P0, R32, UR8, RZ ;  /* 0x0000000820247c10 */ /* 0x020fc8000ff1e0ff */
[----:B------:R-:W-:Y:S02]  /*c540*/  IADD3.X R37, R33, UR14, RZ, P0, !PT ;  /* 0x0000000e21257c10 */ /* 0x000fe400087fe4ff */
[----:B------:R-:W-:-:S03]  /*c550*/  IADD3 R40, P0, R36, UR8, RZ ;  /* 0x0000000824287c10 */ /* 0x000fc6000ff1e0ff */
[----:B0-----:R0:W5:Y:S01]  /*c560*/  LDG.E.64 R24, [R36.64] ;  /* 0x0000000c24187981 */ /* 0x001162000c1e1b00 */
[----:B------:R-:W-:Y:S01]  /*c570*/  IADD3.X R41, R37, UR14, RZ, P0, !PT ;  /* 0x0000000e25297c10 */ /* 0x000fe200087fe4ff */
[-C--:B--2---:R-:W-:Y:S02]  /*c580*/  IMAD R31, R31, R12.reuse, RZ ;  /* 0x0000000c1f1f7224 */ /* 0x084fe400078e02ff */
[----:B------:R-:W-:-:S04]  /*c590*/  IMAD.WIDE.U32 R18, R30, R12, R18 ;  /* 0x0000000c1e127225 */ /* 0x000fc800078e0012 */
[----:B------:R-:W-:Y:S02]  /*c5a0*/  IMAD R31, R30, R13, R31 ;  /* 0x0000000d1e1f7224 */ /* 0x000fe400078e021f */
[----:B------:R1:W2:Y:S01]  /*c5b0*/  LDG.E.64 R12, [R34.64+0x18] ;  /* 0x0000180c220c7981 */ /* 0x0002a2000c1e1b00 */
[-C--:B---3--:R-:W-:Y:S02]  /*c5c0*/  IMAD R23, R23, R16.reuse, RZ ;  /* 0x0000001017177224 */ /* 0x088fe400078e02ff */
[----:B------:R-:W-:Y:S02]  /*c5d0*/  IMAD.IADD R19, R19, 0x1, R31 ;  /* 0x0000000113137824 */ /* 0x000fe400078e021f */
[C---:B------:R-:W-:Y:S02]  /*c5e0*/  IMAD R23, R22.reuse, R17, R23 ;  /* 0x0000001116177224 */ /* 0x040fe400078e0217 */
[----:B------:R-:W-:Y:S02]  /*c5f0*/  IMAD.WIDE.U32 R30, R22, R16, R18 ;  /* 0x00000010161e7225 */ /* 0x000fe400078e0012 */
[----:B------:R1:W3:Y:S04]  /*c600*/  LDG.E.64 R16, [R34.64+0x20] ;  /* 0x0000200c22107981 */ /* 0x0002e8000c1e1b00 */
[----:B------:R0:W3:Y:S01]  /*c610*/  LDG.E.64 R18, [R32.64] ;  /* 0x0000000c20127981 */ /* 0x0000e2000c1e1b00 */
[----:B------:R-:W-:-:S03]  /*c620*/  IMAD.IADD R31, R31, 0x1, R23 ;  /* 0x000000011f1f7824 */ /* 0x000fc600078e0217 */
[----:B------:R1:W5:Y:S01]  /*c630*/  LDG.E.64 R22, [R34.64+0x28] ;  /* 0x0000280c22167981 */ /* 0x000362000c1e1b00 */
[----:B----4-:R-:W-:-:S04]  /*c640*/  IMAD R45, R29, R26, RZ ;  /* 0x0000001a1d2d7224 */ /* 0x010fc800078e02ff */
[C---:B------:R-:W-:Y:S01]  /*c650*/  IMAD R45, R28.reuse, R27, R45 ;  /* 0x0000001b1c2d7224 */ /* 0x040fe200078e022d */
[----:B0-----:R1:W4:Y:S01]  /*c660*/  LDG.E.64 R32, [R34.64+0x30] ;  /* 0x0000300c22207981 */ /* 0x001322000c1e1b00 */
[----:B------:R-:W-:Y:S01]  /*c670*/  IMAD.WIDE.U32 R26, R28, R26, R30 ;  /* 0x0000001a1c1a7225 */ /* 0x000fe200078e001e */
[----:B------:R-:W-:Y:S02]  /*c680*/  IADD3 R28, P0, R40, UR8, RZ ;  /* 0x00000008281c7c10 */ /* 0x000fe4000ff1e0ff */
[----:B------:R-:W4:Y:S02]  /*c690*/  LDG.E.64 R30, [R40.64] ;  /* 0x0000000c281e7981 */ /* 0x000f24000c1e1b00 */
[----:B------:R-:W-:Y:S02]  /*c6a0*/  IADD3.X R29, R41, UR14, RZ, P0, !PT ;  /* 0x0000000e291d7c10 */ /* 0x000fe400087fe4ff */
[----:B-1----:R-:W4:Y:S04]  /*c6b0*/  LDG.E.64 R34, [R34.64+0x38] ;  /* 0x0000380c22227981 */ /* 0x002f28000c1e1b00 */
[----:B------:R-:W4:Y:S01]  /*c6c0*/  LDG.E.64 R36, [R28.64] ;  /* 0x0000000c1c247981 */ /* 0x000f22000c1e1b00 */
[----:B------:R-:W-:Y:S01]  /*c6d0*/  IMAD.IADD R27, R27, 0x1, R45 ;  /* 0x000000011b1b7824 */ /* 0x000fe200078e022d */
[----:B------:R-:W-:Y:S01]  /*c6e0*/  IADD3 R42, P4, R42, -0x8, RZ ;  /* 0xfffffff82a2a7810 */ /* 0x000fe20007f9e0ff */
[----:B------:R-:W-:Y:S01]  /*c6f0*/  UIADD3 UR4, UP0, UR4, 0x8, URZ ;  /* 0x0000000804047890 */ /* 0x000fe2000ff1e03f */
[----:B------:R-:W-:-:S02]  /*c700*/  PLOP3.LUT P0, PT, PT, PT, PT, 0x8, 0x0 ;  /* 0x000000000000781c */ /* 0x000fc40003f0e170 */
        /* <DEDUP_REMOVED lines=8> */
[----:B------:R-:W-:Y:S02]  /*c790*/  IMAD R19, R18, R17, R19 ;  /* 0x0000001112137224 */ /* 0x000fe400078e0213 */
[-C--:B-----5:R-:W-:Y:S02]  /*c7a0*/  IMAD R17, R25, R22.reuse, RZ ;  /* 0x0000001619117224 */ /* 0x0a0fe400078e02ff */
[----:B------:R-:W-:Y:S02]  /*c7b0*/  IMAD.IADD R13, R13, 0x1, R19 ;  /* 0x000000010d0d7824 */ /* 0x000fe400078e0213 */
[C---:B------:R-:W-:Y:S02]  /*c7c0*/  IMAD R17, R24.reuse, R23, R17 ;  /* 0x0000001718117224 */ /* 0x040fe400078e0211 */
[----:B------:R-:W-:-:S04]  /*c7d0*/  IMAD.WIDE.U32 R12, R24, R22, R12 ;  /* 0x00000016180c7225 */ /* 0x000fc800078e000c */
[----:B------:R-:W-:Y:S02]  /*c7e0*/  IMAD.IADD R13, R13, 0x1, R17 ;  /* 0x000000010d0d7824 */ /* 0x000fe400078e0211 */
[----:B----4-:R-:W-:-:S04]  /*c7f0*/  IMAD R17, R31, R32, RZ ;  /* 0x000000201f117224 */ /* 0x010fc800078e02ff */
[C---:B------:R-:W-:Y:S02]  /*c800*/  IMAD R17, R30.reuse, R33, R17 ;  /* 0x000000211e117224 */ /* 0x040fe400078e0211 */
[----:B------:R-:W-:-:S04]  /*c810*/  IMAD.WIDE.U32 R30, R30, R32, R12 ;  /* 0x000000201e1e7225 */ /* 0x000fc800078e000c */
[-C--:B------:R-:W-:Y:S02]  /*c820*/  IMAD R13, R37, R34.reuse, RZ ;  /* 0x00000022250d7224 */ /* 0x080fe400078e02ff */
[----:B------:R-:W-:Y:S01]  /*c830*/  IMAD.IADD R31, R31, 0x1, R17 ;  /* 0x000000011f1f7824 */ /* 0x000fe200078e0211 */
[----:B------:R-:W-:Y:S01]  /*c840*/  IADD3 R24, P3, R28, UR8, RZ ;  /* 0x000000081c187c10 */ /* 0x000fe2000ff7e0ff */
[C---:B------:R-:W-:Y:S02]  /*c850*/  IMAD R13, R36.reuse, R35, R13 ;  /* 0x00000023240d7224 */ /* 0x040fe400078e020d */
[----:B------:R-:W-:Y:S01]  /*c860*/  IMAD.WIDE.U32 R18, R36, R34, R30 ;  /* 0x0000002224127225 */ /* 0x000fe200078e001e */
[----:B------:R-:W-:-:S03]  /*c870*/  IADD3.X R25, R29, UR14, RZ, P3, !PT ;  /* 0x0000000e1d197c10 */ /* 0x000fc60009ffe4ff */
[----:B------:R-:W-:Y:S02]  /*c880*/  IMAD.IADD R19, R19, 0x1, R13 ;  /* 0x0000000113137824 */ /* 0x000fe400078e020d */
.L_x_5043:
[----:B------:R-:W-:-:S04]  /*c890*/  ISETP.NE.U32.AND P3, PT, R42, RZ, PT ;  /* 0x000000ff2a00720c */ /* 0x000fc80003f65070 */
[----:B------:R-:W-:-:S13]  /*c8a0*/  ISETP.NE.OR.EX P0, PT, R21, RZ, P0, P3 ;  /* 0x000000ff1500720c */ /* 0x000fda0000705730 */
[----:B------:R-:W-:Y:S05]  /*c8b0*/  @!P0 BRA `(.L_x_5039) ;  /* 0x000002c000008947 */ /* 0x000fea0003800000 */
.L_x_5040:
        /* <DEDUP_REMOVED lines=15> */
[----:B------:R-:W4:Y:S01]  /*c9b0*/  LDG.E.64 R16, [R38.64] ;  /* 0x0000000c26107981 */ /* 0x000f22000c1e1b00 */
        /* <DEDUP_REMOVED lines=28> */
.L_x_5039:
        /* <DEDUP_REMOVED lines=49> */
[----:B------:R-:W-:Y:S01]  /*ce90*/  @P0 IMAD.MOV.U32 R18, RZ, RZ, R24 ;  /* 0x000000ffff120224 */ /* 0x000fe200078e0018 */
[----:B------:R-:W-:Y:S02]  /*cea0*/  @P0 IADD3 R19, R25, R21, RZ ;  /* 0x0000001519130210 */ /* 0x000fe40007ffe0ff */
.L_x_5038:
        /* <DEDUP_REMOVED lines=14> */
.L_x_5045:
[--C-:B------:R-:W-:Y:S02]  /*cf90*/  SHF.R.U64 R31, R33, 0x1, R34.reuse ;  /* 0x00000001211f7819 */ /* 0x100fe40000001222 */
[----:B------:R-:W-:-:S02]  /*cfa0*/  SHF.R.U32.HI R28, RZ, 0x1, R34 ;  /* 0x00000001ff1c7819 */ /* 0x000fc40000011622 */
[C---:B------:R-:W-:Y:S02]  /*cfb0*/  SHF.L.U32 R27, R31.reuse, 0x3, RZ ;  /* 0x000000031f1b7819 */ /* 0x040fe400000006ff */
[----:B------:R-:W-:Y:S02]  /*cfc0*/  SHF.L.U64.HI R29, R31, 0x3, R28 ;  /* 0x000000031f1d7819 */ /* 0x000fe4000001021c */
        /* <DEDUP_REMOVED lines=23> */
.L_x_5044:
        /* <DEDUP_REMOVED lines=8> */
.L_x_5047:
        /* <DEDUP_REMOVED lines=19> */
[----:B------:R-:W-:Y:S02]  /*d2f0*/  IADD3.X R12, R17, RZ, R30, P5, P6 ;  /* 0x000000ff110c7210 */ /* 0x000fe40002fec41e */
[----:B------:R-:W-:Y:S02]  /*d300*/  IADD3.X R13, RZ, R13, RZ, P4, !PT ;  /* 0x0000000dff0d7210 */ /* 0x000fe400027fe4ff */
[----:B------:R-:W-:Y:S02]  /*d310*/  SEL R23, R23, R14, !P0 ;  /* 0x0000000e17177207 */ /* 0x000fe40004000000 */
[----:B------:R-:W-:Y:S02]  /*d320*/  SEL R17, R17, R12, !P0 ;  /* 0x0000000c11117207 */ /* 0x000fe40004000000 */
[----:B------:R-:W-:Y:S02]  /*d330*/  SEL R29, R29, R15, !P0 ;  /* 0x0000000f1d1d7207 */ /* 0x000fe40004000000 */
[----:B------:R-:W-:Y:S01]  /*d340*/  SEL R31, R31, R13, !P0 ;  /* 0x0000000d1f1f7207 */ /* 0x000fe20004000000 */
[----:B------:R-:W-:Y:S05]  /*d350*/  @P3 BRA `(.L_x_5047) ;  /* 0xfffffe6000003947 */ /* 0x000fea000383ffff */
[----:B------:R-:W-:Y:S05]  /*d360*/  BSYNC B0 ;  /* 0x0000000000007941 */ /* 0x000fea0003800000 */
.L_x_5046:
[C---:B------:R-:W-:Y:S01]  /*d370*/  IADD3 R14, P0, -R22.reuse, R23, RZ ;  /* 0x00000017160e7210 */ /* 0x040fe20007f1e1ff */
[----:B------:R-:W-:Y:S01]  /*d380*/  CS2R R28, SRZ ;  /* 0x00000000001c7805 */ /* 0x000fe2000001ff00 */
[----:B------:R-:W-:-:S02]  /*d390*/  IADD3 R22, P3, R22, -c[0x0][0x198], RZ ;  /* 0x8000660016167a10 */ /* 0x000fc40007f7e0ff */
[----:B------:R-:W-:Y:S01]  /*d3a0*/  IADD3 R12, P4, R21, c[0x0][0x1a8], RZ ;  /* 0x00006a00150c7a10 */ /* 0x000fe20007f9e0ff */
[----:B------:R-:W-:Y:S01]  /*d3b0*/  IMAD.X R15, R17, 0x1, ~R16, P0 ;  /* 0x00000001110f7824 */ /* 0x000fe200000e0e10 */
[----:B------:R-:W-:Y:S02]  /*d3c0*/  IADD3.X R17, R16, ~c[0x0][0x19c], RZ, P3, !PT ;  /* 0x8000670010117a10 */ /* 0x000fe40001ffe4ff */
[----:B------:R-:W-:Y:S02]  /*d3d0*/  IADD3 R18, P5, R21, c[0x0][0x1b0], RZ ;  /* 0x00006c0015127a10 */ /* 0x000fe40007fbe0ff */
[--C-:B------:R-:W-:Y:S02]  /*d3e0*/  SHF.R.S64 R14, R14, 0x3, R15.reuse ;  /* 0x000000030e0e7819 */ /* 0x100fe4000000100f */
[----:B------:R-:W-:Y:S02]  /*d3f0*/  IADD3.X R13, R26, c[0x0][0x1ac], RZ, P4, !PT ;  /* 0x00006b001a0d7a10 */ /* 0x000fe400027fe4ff */
[----:B------:R-:W-:-:S02]  /*d400*/  SHF.R.S32.HI R15, RZ, 0x3, R15 ;  /* 0x00000003ff0f7819 */ /* 0x000fc4000001140f */
[--C-:B------:R-:W-:Y:S02]  /*d410*/  SHF.R.S64 R16, R22, 0x3, R17.reuse ;  /* 0x0000000316107819 */ /* 0x100fe40000001011 */
[----:B------:R-:W-:Y:S01]  /*d420*/  IADD3.X R19, R26, c[0x0][0x1b4], RZ, P5, !PT ;  /* 0x00006d001a137a10 */ /* 0x000fe20002ffe4ff */
        /* <DEDUP_REMOVED lines=35> */
.L_x_5052:
        /* <DEDUP_REMOVED lines=13> */
[----:B------:R-:W-:Y:S02]  /*d730*/  IADD3.X R31, R33, UR14, RZ, P3, !PT ;  /* 0x0000000e211f7c10 */ /* 0x000fe40009ffe4ff */
[----:B------:R-:W-:Y:S01]  /*d740*/  IADD3 R26, P3, R30, UR8, RZ ;  /* 0x000000081e1a7c10 */ /* 0x000fe2000ff7e0ff */
[----:B------:R-:W5:Y:S04]  /*d750*/  LDG.E.64 R16, [R38.64+0x18] ;  /* 0x0000180c26107981 */ /* 0x000f68000c1e1b00 */
[----:B------:R1:W4:Y:S01]  /*d760*/  LDG.E.64 R14, [R30.64] ;  /* 0x0000000c1e0e7981 */ /* 0x000322000c1e1b00 */
[----:B------:R-:W-:-:S02]  /*d770*/  IADD3.X R27, R31, UR14, RZ, P3, !PT ;  /* 0x0000000e1f1b7c10 */ /* 0x000fc40009ffe4ff */
[----:B------:R-:W-:-:S03]  /*d780*/  IADD3 R44, P3, R26, UR8, RZ ;  /* 0x000000081a2c7c10 */ /* 0x000fc6000ff7e0ff */
[----:B------:R0:W5:Y:S01]  /*d790*/  LDG.E.64 R18, [R26.64] ;  /* 0x0000000c1a127981 */ /* 0x000162000c1e1b00 */
[----:B------:R-:W-:Y:S02]  /*d7a0*/  IADD3.X R45, R27, UR14, RZ, P3, !PT ;  /* 0x0000000e1b2d7c10 */ /* 0x000fe40009ffe4ff */
[----:B-1----:R-:W-:-:S04]  /*d7b0*/  IADD3 R30, P3, R44, UR8, RZ ;  /* 0x000000082c1e7c10 */ /* 0x002fc8000ff7e0ff */
[----:B------:R-:W-:Y:S01]  /*d7c0*/  IADD3.X R31, R45, UR14, RZ, P3, !PT ;  /* 0x0000000e2d1f7c10 */ /* 0x000fe20009ffe4ff */
[----:B0-----:R-:W5:Y:S01]  /*d7d0*/  LDG.E.64 R26, [R38.64+0x28] ;  /* 0x0000280c261a7981 */ /* 0x001f62000c1e1b00 */
[-C--:B--2---:R-:W-:Y:S02]  /*d7e0*/  IMAD R25, R25, R22.reuse, RZ ;  /* 0x0000001619197224 */ /* 0x084fe400078e02ff */
[C---:B------:R-:W-:Y:S02]  /*d7f0*/  IMAD.WIDE.U32 R32, R24.reuse, R22, R28 ;  /* 0x0000001618207225 */ /* 0x040fe400078e001c */
[----:B------:R0:W2:Y:S02]  /*d800*/  LDG.E.64 R28, [R30.64] ;  /* 0x0000000c1e1c7981 */ /* 0x0000a4000c1e1b00 */
[----:B------:R-:W-:Y:S02]  /*d810*/  IMAD R41, R24, R23, R25 ;  /* 0x0000001718297224 */ /* 0x000fe400078e0219 */
[----:B------:R-:W2:Y:S04]  /*d820*/  LDG.E.64 R22, [R38.64+0x20] ;  /* 0x0000200c26167981 */ /* 0x000ea8000c1e1b00 */
[----:B------:R2:W2:Y:S01]  /*d830*/  LDG.E.64 R24, [R44.64] ;  /* 0x0000000c2c187981 */ /* 0x0004a2000c1e1b00 */
[----:B------:R-:W-:-:S02]  /*d840*/  IMAD.IADD R33, R33, 0x1, R41 ;  /* 0x0000000121217824 */ /* 0x000fc400078e0229 */
[-C--:B---3--:R-:W-:Y:S01]  /*d850*/  IMAD R37, R37, R34.reuse, RZ ;  /* 0x0000002225257224 */ /* 0x088fe200078e02ff */
[----:B------:R-:W-:Y:S01]  /*d860*/  IADD3 R40, P3, R30, UR8, RZ ;  /* 0x000000081e287c10 */ /* 0x000fe2000ff7e0ff */
[----:B------:R-:W-:-:S04]  /*d870*/  IMAD.WIDE.U32 R32, R36, R34, R32 ;  /* 0x0000002224207225 */ /* 0x000fc800078e0020 */
[----:B------:R-:W-:Y:S01]  /*d880*/  IMAD R37, R36, R35, R37 ;  /* 0x0000002324257224 */ /* 0x000fe200078e0225 */
[----:B------:R-:W-:Y:S01]  /*d890*/  IADD3.X R41, R31, UR14, RZ, P3, !PT ;  /* 0x0000000e1f297c10 */ /* 0x000fe20009ffe4ff */
[-C--:B----4-:R-:W-:Y:S02]  /*d8a0*/  IMAD R15, R15, R12.reuse, RZ ;  /* 0x0000000c0f0f7224 */ /* 0x090fe400078e02ff */
[----:B------:R-:W-:Y:S02]  /*d8b0*/  IMAD.IADD R37, R33, 0x1, R37 ;  /* 0x0000000121257824 */ /* 0x000fe400078e0225 */
[----:B------:R-:W-:Y:S01]  /*d8c0*/  IMAD.MOV.U32 R36, RZ, RZ, R32 ;  /* 0x000000ffff247224 */ /* 0x000fe200078e0020 */
[----:B------:R-:W-:Y:S01]  /*d8d0*/  IADD3 R34, P3, R40, UR8, RZ ;  /* 0x0000000828227c10 */ /* 0x000fe2000ff7e0ff */
[C---:B0-----:R-:W-:Y:S02]  /*d8e0*/  IMAD R31, R14.reuse, R13, R15 ;  /* 0x0000000d0e1f7224 */ /* 0x041fe400078e020f */
[----:B------:R-:W-:-:S02]  /*d8f0*/  IMAD.WIDE.U32 R36, R14, R12, R36 ;  /* 0x0000000c0e247225 */ /* 0x000fc400078e0024 */
[----:B------:R-:W3:Y:S04]  /*d900*/  LDG.E.64 R12, [R38.64+0x30] ;  /* 0x0000300c260c7981 */ /* 0x000ee8000c1e1b00 */
[----:B------:R0:W3:Y:S01]  /*d910*/  LDG.E.64 R14, [R40.64] ;  /* 0x0000000c280e7981 */ /* 0x0000e2000c1e1b00 */
[----:B------:R-:W-:Y:S01]  /*d920*/  IMAD.IADD R37, R37, 0x1, R31 ;  /* 0x0000000125257824 */ /* 0x000fe200078e021f */
[----:B------:R-:W-:Y:S01]  /*d930*/  IADD3.X R35, R41, UR14, RZ, P3, !PT ;  /* 0x0000000e29237c10 */ /* 0x000fe20009ffe4ff */
[-C--:B-----5:R-:W-:Y:S02]  /*d940*/  IMAD R31, R19, R16.reuse, RZ ;  /* 0x00000010131f7224 */ /* 0x0a0fe400078e02ff */
[----:B------:R-:W-:Y:S01]  /*d950*/  IMAD.WIDE.U32 R36, R18, R16, R36 ;  /* 0x0000001012247225 */ /* 0x000fe200078e0024 */
[----:B------:R-:W-:-:S03]  /*d960*/  IADD3 R32, P3, R34, UR8, RZ ;  /* 0x0000000822207c10 */ /* 0x000fc6000ff7e0ff */
[----:B------:R-:W-:Y:S02]  /*d970*/  IMAD R31, R18, R17, R31 ;  /* 0x00000011121f7224 */ /* 0x000fe400078e021f */
[----:B------:R-:W4:Y:S04]  /*d980*/  LDG.E.64 R16, [R38.64+0x38] ;  /* 0x0000380c26107981 */ /* 0x000f28000c1e1b00 */
[----:B------:R1:W4:Y:S01]  /*d990*/  LDG.E.64 R18, [R34.64] ;  /* 0x0000000c22127981 */ /* 0x000322000c1e1b00 */
[----:B------:R-:W-:Y:S01]  /*d9a0*/  IMAD.IADD R37, R37, 0x1, R31 ;  /* 0x0000000125257824 */ /* 0x000fe200078e021f */
[----:B------:R-:W-:Y:S02]  /*d9b0*/  IADD3.X R33, R35, UR14, RZ, P3, !PT ;  /* 0x0000000e23217c10 */ /* 0x000fe40009ffe4ff */
[----:B0-----:R-:W-:-:S04]  /*d9c0*/  IADD3 R40, P3, R32, UR8, RZ ;  /* 0x0000000820287c10 */ /* 0x001fc8000ff7e0ff */
[----:B------:R-:W-:Y:S02]  /*d9d0*/  IADD3.X R41, R33, UR14, RZ, P3, !PT ;  /* 0x0000000e21297c10 */ /* 0x000fe40009ffe4ff */
[----:B------:R-:W-:Y:S01]  /*d9e0*/  IADD3 R30, P3, R40, UR8, RZ ;  /* 0x00000008281e7c10 */ /* 0x000fe2000ff7e0ff */
[----:B-1----:R-:W5:Y:S01]  /*d9f0*/  LDG.E.64 R34, [R38.64+0x50] ;  /* 0x0000500c26227981 */ /* 0x002f62000c1e1b00 */
[----:B--2---:R-:W-:Y:S02]  /*da00*/  IMAD R45, R29, R26, RZ ;  /* 0x0000001a1d2d7224 */ /* 0x004fe400078e02ff */
[-C--:B------:R-:W-:Y:S02]  /*da10*/  IMAD R31, R25, R22.reuse, RZ ;  /* 0x00000016191f7224 */ /* 0x080fe400078e02ff */
[----:B------:R-:W-:-:S04]  /*da20*/  IMAD.WIDE.U32 R36, R24, R22, R36 ;  /* 0x0000001618247225 */ /* 0x000fc800078e0024 */
[----:B------:R-:W-:Y:S02]  /*da30*/  IMAD R31, R24, R23, R31 ;  /* 0x00000017181f7224 */ /* 0x000fe400078e021f */
[----:B------:R-:W2:Y:S04]  /*da40*/  LDG.E.64 R22, [R38.64+0x40] ;  /* 0x0000400c26167981 */ /* 0x000ea8000c1e1b00 */
[----:B------:R0:W2:Y:S01]  /*da50*/  LDG.E.64 R24, [R32.64] ;  /* 0x0000000c20187981 */ /* 0x0000a2000c1e1b00 */
[----:B------:R-:W-:Y:S02]  /*da60*/  IMAD.IADD R37, R37, 0x1, R31 ;  /* 0x0000000125257824 */ /* 0x000fe400078e021f */
[C---:B------:R-:W-:Y:S02]  /*da70*/  IMAD R45, R28.reuse, R27, R45 ;  /* 0x0000001b1c2d7224 */ /* 0x040fe400078e022d */
[----:B------:R-:W-:-:S02]  /*da80*/  IMAD.WIDE.U32 R36, R28, R26, R36 ;  /* 0x0000001a1c247225 */ /* 0x000fc400078e0024 */
[----:B------:R-:W5:Y:S01]  /*da90*/  LDG.E.64 R26, [R38.64+0x48] ;  /* 0x0000480c261a7981 */ /* 0x000f62000c1e1b00 */
[----:B------:R-:W-:-:S03]  /*daa0*/  IADD3.X R31, R41, UR14, RZ, P3, !PT ;  /* 0x0000000e291f7c10 */ /* 0x000fc60009ffe4ff */
[----:B------:R-:W5:Y:S04]  /*dab0*/  LDG.E.64 R28, [R40.64] ;  /* 0x0000000c281c7981 */ /* 0x000f68000c1e1b00 */
[----:B0-----:R0:W5:Y:S01]  /*dac0*/  LDG.E.64 R32, [R30.64] ;  /* 0x0000000c1e207981 */ /* 0x001162000c1e1b00 */
[-C--:B---3--:R-:W-:Y:S02]  /*dad0*/  IMAD R15, R15, R12.reuse, RZ ;  /* 0x0000000c0f0f7224 */ /* 0x088fe400078e02ff */
[----:B------:R-:W-:Y:S02]  /*dae0*/  IMAD.IADD R37, R37, 0x1, R45 ;  /* 0x0000000125257824 */ /* 0x000fe400078e022d */
[C---:B------:R-:W-:Y:S02]  /*daf0*/  IMAD R15, R14.reuse, R13, R15 ;  /* 0x0000000d0e0f7224 */ /* 0x040fe400078e020f */
[----:B------:R-:W-:Y:S01]  /*db00*/  IMAD.WIDE.U32 R12, R14, R12, R36 ;  /* 0x0000000c0e0c7225 */ /* 0x000fe200078e0024 */
[----:B------:R-:W-:-:S03]  /*db10*/  IADD3 R14, P3, R30, UR8, RZ ;  /* 0x000000081e0e7c10 */ /* 0x000fc6000ff7e0ff */
[----:B------:R-:W-:Y:S01]  /*db20*/  IMAD.IADD R13, R13, 0x1, R15 ;  /* 0x000000010d0d7824 */ /* 0x000fe200078e020f */
[----:B------:R-:W-:Y:S01]  /*db30*/  IADD3.X R15, R31, UR14, RZ, P3, !PT ;  /* 0x0000000e1f0f7c10 */ /* 0x000fe20009ffe4ff */
[-C--:B----4-:R-:W-:Y:S02]  /*db40*/  IMAD R19, R19, R16.reuse, RZ ;  /* 0x0000001013137224 */ /* 0x090fe400078e02ff */
[----:B------:R-:W-:Y:S01]  /*db50*/  IMAD.WIDE.U32 R12, R18, R16, R12 ;  /* 0x00000010120c7225 */ /* 0x000fe200078e000c */
[----:B0-----:R-:W-:-:S03]  /*db60*/  IADD3 R30, P3, R14, UR8, RZ ;  /* 0x000000080e1e7c10 */ /* 0x001fc6000ff7e0ff */
[----:B------:R-:W-:Y:S02]  /*db70*/  IMAD R31, R18, R17, R19 ;  /* 0x00000011121f7224 */ /* 0x000fe400078e0213 */
[----:B------:R-:W3:Y:S04]  /*db80*/  LDG.E.64 R16, [R38.64+0x58] ;  /* 0x0000580c26107981 */ /* 0x000ee8000c1e1b00 */
[----:B------:R0:W3:Y:S01]  /*db90*/  LDG.E.64 R18, [R14.64] ;  /* 0x0000000c0e127981 */ /* 0x0000e2000c1e1b00 */
[----:B------:R-:W-:Y:S02]  /*dba0*/  IADD3 R13, R13, R31, RZ ;  /* 0x0000001f0d0d7210 */ /* 0x000fe40007ffe0ff */
[----:B------:R-:W-:Y:S02]  /*dbb0*/  IADD3.X R31, R15, UR14, RZ, P3, !PT ;  /* 0x0000000e0f1f7c10 */ /* 0x000fe40009ffe4ff */
[----:B------:R-:W-:Y:S01]  /*dbc0*/  IADD3 R36, P3, R30, UR8, RZ ;  /* 0x000000081e247c10 */ /* 0x000fe2000ff7e0ff */
[----:B0-----:R-:W4:Y:S01]  /*dbd0*/  LDG.E.64 R14, [R38.64+0x68] ;  /* 0x0000680c260e7981 */ /* 0x001f22000c1e1b00 */
[----:B--2---:R-:W-:-:S02]  /*dbe0*/  IMAD R37, R25, R22, RZ ;  /* 0x0000001619257224 */ /* 0x004fc400078e02ff */
[----:B------:R-:W-:-:S04]  /*dbf0*/  IMAD.WIDE.U32 R12, R24, R22, R12 ;  /* 0x00000016180c7225 */ /* 0x000fc800078e000c */
[----:B------:R-:W-:Y:S02]  /*dc00*/  IMAD R37, R24, R23, R37 ;  /* 0x0000001718257224 */ /* 0x000fe400078e0225 */
[----:B------:R-:W2:Y:S04]  /*dc10*/  LDG.E.64 R22, [R38.64+0x60] ;  /* 0x0000600c26167981 */ /* 0x000ea8000c1e1b00 */
[----:B------:R0:W2:Y:S01]  /*dc20*/  LDG.E.64 R24, [R30.64] ;  /* 0x0000000c1e187981 */ /* 0x0000a2000c1e1b00 */
[----:B------:R-:W-:Y:S01]  /*dc30*/  IMAD.IADD R13, R13, 0x1, R37 ;  /* 0x000000010d0d7824 */ /* 0x000fe200078e0225 */
[----:B------:R-:W-:Y:S01]  /*dc40*/  IADD3.X R37, R31, UR14, RZ, P3, !PT ;  /* 0x0000000e1f257c10 */ /* 0x000fe20009ffe4ff */
[-C--:B-----5:R-:W-:Y:S02]  /*dc50*/  IMAD R29, R29, R26.reuse, RZ ;  /* 0x0000001a1d1d7224 */ /* 0x0a0fe400078e02ff */
[----:B------:R-:W-:-:S04]  /*dc60*/  IMAD.WIDE.U32 R12, R28, R26, R12 ;  /* 0x0000001a1c0c7225 */ /* 0x000fc800078e000c */
[----:B------:R-:W-:Y:S01]  /*dc70*/  IMAD R29, R28, R27, R29 ;  /* 0x0000001b1c1d7224 */ /* 0x000fe200078e021d */
[----:B------:R-:W-:Y:S01]  /*dc80*/  IADD3 R28, P3, R36, UR8, RZ ;  /* 0x00000008241c7c10 */ /* 0x000fe2000ff7e0ff */
[----:B------:R1:W4:Y:S01]  /*dc90*/  LDG.E.64 R26, [R36.64] ;  /* 0x0000000c241a7981 */ /* 0x000322000c1e1b00 */
[-C--:B0-----:R-:W-:Y:S02]  /*dca0*/  IMAD R31, R33, R34.reuse, RZ ;  /* 0x00000022211f7224 */ /* 0x081fe400078e02ff */
[----:B------:R-:W-:Y:S01]  /*dcb0*/  IMAD.IADD R13, R13, 0x1, R29 ;  /* 0x000000010d0d7824 */ /* 0x000fe200078e021d */
[----:B------:R-:W-:Y:S01]  /*dcc0*/  IADD3.X R29, R37, UR14, RZ, P3, !PT ;  /* 0x0000000e251d7c10 */ /* 0x000fe20009ffe4ff */
[C---:B------:R-:W-:Y:S02]  /*dcd0*/  IMAD R35, R32.reuse, R35, R31 ;  /* 0x0000002320237224 */ /* 0x040fe400078e021f */
[----:B------:R-:W-:Y:S01]  /*dce0*/  IMAD.WIDE.U32 R32, R32, R34, R12 ;  /* 0x0000002220207225 */ /* 0x000fe200078e000c */
[----:B------:R-:W5:Y:S01]  /*dcf0*/  LDG.E.64 R30, [R38.64+0x70] ;  /* 0x0000700c261e7981 */ /* 0x000f62000c1e1b00 */
[----:B------:R-:W-:-:S03]  /*dd00*/  IADD3 R12, P3, R28, UR8, RZ ;  /* 0x000000081c0c7c10 */ /* 0x000fc6000ff7e0ff */
[----:B------:R-:W5:Y:S01]  /*dd10*/  LDG.E.64 R40, [R28.64] ;  /* 0x0000000c1c287981 */ /* 0x000f62000c1e1b00 */
[----:B------:R-:W-:-:S03]  /*dd20*/  IADD3.X R13, R29, UR14, RZ, P3, !PT ;  /* 0x0000000e1d0d7c10 */ /* 0x000fc60009ffe4ff */
[----:B-1----:R-:W5:Y:S04]  /*dd30*/  LDG.E.64 R36, [R38.64+0x78] ;  /* 0x0000780c26247981 */ /* 0x002f68000c1e1b00 */
[----:B------:R0:W5:Y:S01]  /*dd40*/  LDG.E.64 R44, [R12.64] ;  /* 0x0000000c0c2c7981 */ /* 0x000162000c1e1b00 */
[-C--:B---3--:R-:W-:Y:S02]  /*dd50*/  IMAD R19, R19, R16.reuse, RZ ;  /* 0x0000001013137224 */ /* 0x088fe400078e02ff */
[----:B------:R-:W-:Y:S02]  /*dd60*/  IMAD.IADD R33, R33, 0x1, R35 ;  /* 0x0000000121217824 */ /* 0x000fe400078e0223 */
[C---:B------:R-:W-:Y:S02]  /*dd70*/  IMAD R19, R18.reuse, R17, R19 ;  /* 0x0000001112137224 */ /* 0x040fe400078e0213 */
[----:B------:R-:W-:-:S04]  /*dd80*/  IMAD.WIDE.U32 R16, R18, R16, R32 ;  /* 0x0000001012107225 */ /* 0x000fc800078e0020 */
[----:B------:R-:W-:Y:S01]  /*dd90*/  IMAD.IADD R17, R17, 0x1, R19 ;  /* 0x0000000111117824 */ /* 0x000fe200078e0213 */
[----:B------:R-:W-:-:S04]  /*dda0*/  IADD3 R43, P3, R43, -0x10, RZ ;  /* 0xfffffff02b2b7810 */ /* 0x000fc80007f7e0ff */
[----:B------:R-:W-:Y:S02]  /*ddb0*/  IADD3.X R21, R21, -0x1, RZ, P3, !PT ;  /* 0xffffffff15157810 */ /* 0x000fe40001ffe4ff */
[----:B------:R-:W-:-:S04]  /*ddc0*/  ISETP.GT.U32.AND P3, PT, R43, 0xc, PT ;  /* 0x0000000c2b00780c */ /* 0x000fc80003f64070 */
[----:B------:R-:W-:Y:S01]  /*ddd0*/  ISETP.GT.AND.EX P3, PT, R21, RZ, PT, P3 ;  /* 0x000000ff1500720c */ /* 0x000fe20003f64330 */
[----:B------:R-:W-:Y:S01]  /*dde0*/  UIADD3 UR4, UP0, UR4, 0x10, URZ ;  /* 0x0000001004047890 */ /* 0x000fe2000ff1e03f */
[----:B0-----:R-:W-:-:S03]  /*ddf0*/  IADD3 R12, P4, R12, UR8, RZ ;  /* 0x000000080c0c7c10 */ /* 0x001fc6000ff9e0ff */
[----:B------:R-:W-:Y:S01]  /*de00*/  UIADD3.X UR5, URZ, UR5, URZ, UP0, !UPT ;  /* 0x000000053f057290 */ /* 0x000fe200087fe43f */
[----:B------:R-:W-:Y:S01]  /*de10*/  IADD3.X R13, R13, UR14, RZ, P4, !PT ;  /* 0x0000000e0d0d7c10 */ /* 0x000fe2000a7fe4ff */
[-C--:B--2---:R-:W-:Y:S02]  /*de20*/  IMAD R19, R25, R22.reuse, RZ ;  /* 0x0000001619137224 */ /* 0x084fe400078e02ff */
[----:B------:R-:W-:-:S04]  /*de30*/  IMAD.WIDE.U32 R16, R24, R22, R16 ;  /* 0x0000001618107225 */ /* 0x000fc800078e0010 */
[----:B------:R-:W-:-:S04]  /*de40*/  IMAD R19, R24, R23, R19 ;  /* 0x0000001718137224 */ /* 0x000fc800078e0213 */
[----:B------:R-:W-:Y:S02]  /*de50*/  IMAD.IADD R17, R17, 0x1, R19 ;  /* 0x0000000111117824 */ /* 0x000fe400078e0213 */
[----:B----4-:R-:W-:-:S04]  /*de60*/  IMAD R19, R27, R14, RZ ;  /* 0x0000000e1b137224 */ /* 0x010fc800078e02ff */
[C---:B------:R-:W-:Y:S02]  /*de70*/  IMAD R19, R26.reuse, R15, R19 ;  /* 0x0000000f1a137224 */ /* 0x040fe400078e0213 */
[----:B------:R-:W-:-:S04]  /*de80*/  IMAD.WIDE.U32 R14, R26, R14, R16 ;  /* 0x0000000e1a0e7225 */ /* 0x000fc800078e0010 */
[----:B------:R-:W-:Y:S02]  /*de90*/  IMAD.IADD R15, R15, 0x1, R19 ;  /* 0x000000010f0f7824 */ /* 0x000fe400078e0213 */
[----:B-----5:R-:W-:-:S04]  /*dea0*/  IMAD R17, R41, R30, RZ ;  /* 0x0000001e29117224 */ /* 0x020fc800078e02ff */
        /* <DEDUP_REMOVED lines=8> */
.L_x_5051:
[----:B------:R-:W-:-:S04]  /*df30*/  ISETP.GT.U32.AND P3, PT, R43, 0x4, PT ;  /* 0x000000042b00780c */ /* 0x000fc80003f64070 */
[----:B------:R-:W-:-:S13]  /*df40*/  ISETP.GT.AND.EX P3, PT, R21, RZ, PT, P3 ;  /* 0x000000ff1500720c */ /* 0x000fda0003f64330 */
        /* <DEDUP_REMOVED lines=11> */
[----:B0-----:R-:W3:Y:S04]  /*e000*/  LDG.E.64 R12, [R34.64+0x8] ;  /* 0x0000080c220c7981 */ /* 0x001ee8000c1e1b00 */
[----:B------:R-:W3:Y:S01]  /*e010*/  LDG.E.64 R30, [R40.64] ;  /* 0x0000000c281e7981 */ /* 0x000ee2000c1e1b00 */
[----:B------:R-:W-:-:S03]  /*e020*/  IADD3.X R39, R41, UR14, RZ, P0, !PT ;  /* 0x0000000e29277c10 */ /* 0x000fc600087fe4ff */
[----:B------:R-:W4:Y:S04]  /*e030*/  LDG.E.64 R16, [R34.64+0x10] ;  /* 0x0000100c22107981 */ /* 0x000f28000c1e1b00 */
[----:B------:R0:W4:Y:S01]  /*e040*/  LDG.E.64 R14, [R38.64] ;  /* 0x0000000c260e7981 */ /* 0x000122000c1e1b00 */
[----:B------:R-:W-:-:S03]  /*e050*/  IADD3 R18, P0, R38, UR8, RZ ;  /* 0x0000000826127c10 */ /* 0x000fc6000ff1e0ff */
[----:B------:R-:W5:Y:S01]  /*e060*/  LDG.E.64 R26, [R34.64+0x18] ;  /* 0x0000180c221a7981 */ /* 0x000f62000c1e1b00 */
[----:B------:R-:W-:Y:S02]  /*e070*/  IADD3.X R19, R39, UR14, RZ, P0, !PT ;  /* 0x0000000e27137c10 */ /* 0x000fe400087fe4ff */
[----:B------:R-:W-:-:S03]  /*e080*/  IADD3 R22, P0, R18, UR8, RZ ;  /* 0x0000000812167c10 */ /* 0x000fc6000ff1e0ff */
[----:B------:R3:W5:Y:S01]  /*e090*/  LDG.E.64 R24, [R18.64] ;  /* 0x0000000c12187981 */ /* 0x000762000c1e1b00 */
[----:B------:R-:W-:Y:S02]  /*e0a0*/  IADD3.X R23, R19, UR14, RZ, P0, !PT ;  /* 0x0000000e13177c10 */ /* 0x000fe400087fe4ff */
[----:B0-----:R-:W-:-:S04]  /*e0b0*/  IADD3 R38, P0, R22, UR8, RZ ;  /* 0x0000000816267c10 */ /* 0x001fc8000ff1e0ff */
[----:B------:R-:W-:Y:S01]  /*e0c0*/  IADD3.X R39, R23, UR14, RZ, P0, !PT ;  /* 0x0000000e17277c10 */ /* 0x000fe200087fe4ff */
[-C--:B--2---:R-:W-:Y:S02]  /*e0d0*/  IMAD R37, R37, R32.reuse, RZ ;  /* 0x0000002025257224 */ /* 0x084fe400078e02ff */
[----:B------:R-:W-:-:S04]  /*e0e0*/  IMAD.WIDE.U32 R28, R36, R32, R28 ;  /* 0x00000020241c7225 */ /* 0x000fc800078e001c */
[----:B------:R-:W-:Y:S02]  /*e0f0*/  IMAD R37, R36, R33, R37 ;  /* 0x0000002124257224 */ /* 0x000fe400078e0225 */
[----:B------:R-:W2:Y:S02]  /*e100*/  LDG.E.64 R32, [R34.64+0x20] ;  /* 0x0000200c22207981 */ /* 0x000ea4000c1e1b00 */
[----:B------:R-:W-:Y:S02]  /*e110*/  IMAD.IADD R29, R29, 0x1, R37 ;  /* 0x000000011d1d7824 */ /* 0x000fe400078e0225 */
[----:B------:R4:W2:Y:S01]  /*e120*/  LDG.E.64 R36, [R22.64] ;  /* 0x0000000c16247981 */ /* 0x0008a2000c1e1b00 */
[----:B---3--:R-:W-:-:S04]  /*e130*/  IMAD R19, R31, R12, RZ ;  /* 0x0000000c1f137224 */ /* 0x008fc800078e02ff */
[C---:B------:R-:W-:Y:S02]  /*e140*/  IMAD R31, R30.reuse, R13, R19 ;  /* 0x0000000d1e1f7224 */ /* 0x040fe400078e0213 */
[----:B------:R-:W-:Y:S01]  /*e150*/  IMAD.WIDE.U32 R12, R30, R12, R28 ;  /* 0x0000000c1e0c7225 */ /* 0x000fe200078e001c */
[----:B------:R-:W-:Y:S01]  /*e160*/  IADD3 R30, P0, R38, UR8, RZ ;  /* 0x00000008261e7c10 */ /* 0x000fe2000ff1e0ff */
[----:B------:R-:W3:Y:S02]  /*e170*/  LDG.E.64 R18, [R34.64+0x28] ;  /* 0x0000280c22127981 */ /* 0x000ee4000c1e1b00 */
[----:B------:R-:W-:Y:S02]  /*e180*/  IMAD.IADD R13, R13, 0x1, R31 ;  /* 0x000000010d0d7824 */ /* 0x000fe400078e021f */
[----:B------:R0:W3:Y:S01]  /*e190*/  LDG.E.64 R28, [R38.64] ;  /* 0x0000000c261c7981 */ /* 0x0000e2000c1e1b00 */
[----:B----4-:R-:W-:Y:S01]  /*e1a0*/  IMAD R23, R15, R16, RZ ;  /* 0x000000100f177224 */ /* 0x010fe200078e02ff */
[----:B------:R-:W-:-:S03]  /*e1b0*/  IADD3.X R31, R39, UR14, RZ, P0, !PT ;  /* 0x0000000e271f7c10 */ /* 0x000fc600087fe4ff */
[C---:B------:R-:W-:Y:S02]  /*e1c0*/  IMAD R23, R14.reuse, R17, R23 ;  /* 0x000000110e177224 */ /* 0x040fe400078e0217 */
[----:B------:R-:W-:Y:S01]  /*e1d0*/  IMAD.WIDE.U32 R14, R14, R16, R12 ;  /* 0x000000100e0e7225 */ /* 0x000fe200078e000c */
[----:B------:R-:W-:Y:S01]  /*e1e0*/  IADD3 R12, P0, R30, UR8, RZ ;  /* 0x000000081e0c7c10 */ /* 0x000fe2000ff1e0ff */
[----:B------:R-:W4:Y:S04]  /*e1f0*/  LDG.E.64 R16, [R34.64+0x30] ;  /* 0x0000300c22107981 */ /* 0x000f28000c1e1b00 */
[----:B------:R-:W4:Y:S01]  /*e200*/  LDG.E.64 R40, [R30.64] ;  /* 0x0000000c1e287981 */ /* 0x000f22000c1e1b00 */
[----:B------:R-:W-:-:S03]  /*e210*/  IADD3.X R13, R31, UR14, RZ, P0, !PT ;  /* 0x0000000e1f0d7c10 */ /* 0x000fc600087fe4ff */
[----:B0-----:R-:W4:Y:S04]  /*e220*/  LDG.E.64 R38, [R34.64+0x38] ;  /* 0x0000380c22267981 */ /* 0x001f28000c1e1b00 */
[----:B------:R0:W4:Y:S01]  /*e230*/  LDG.E.64 R44, [R12.64] ;  /* 0x0000000c0c2c7981 */ /* 0x000122000c1e1b00 */
[----:B------:R-:W-:Y:S01]  /*e240*/  IADD3 R15, R15, R23, RZ ;  /* 0x000000170f0f7210 */ /* 0x000fe20007ffe0ff */
[----:B-----5:R-:W-:-:S04]  /*e250*/  IMAD R23, R25, R26, RZ ;  /* 0x0000001a19177224 */ /* 0x020fc800078e02ff */
[C---:B------:R-:W-:Y:S02]  /*e260*/  IMAD R23, R24.reuse, R27, R23 ;  /* 0x0000001b18177224 */ /* 0x040fe400078e0217 */
[----:B------:R-:W-:-:S04]  /*e270*/  IMAD.WIDE.U32 R14, R24, R26, R14 ;  /* 0x0000001a180e7225 */ /* 0x000fc800078e000e */
[----:B------:R-:W-:Y:S01]  /*e280*/  IMAD.IADD R15, R15, 0x1, R23 ;  /* 0x000000010f0f7824 */ /* 0x000fe200078e0217 */
[----:B------:R-:W-:Y:S02]  /*e290*/  IADD3 R43, P4, R43, -0x8, RZ ;  /* 0xfffffff82b2b7810 */ /* 0x000fe40007f9e0ff */
[----:B0-----:R-:W-:Y:S01]  /*e2a0*/  IADD3 R12, P3, R12, UR8, RZ ;  /* 0x000000080c0c7c10 */ /* 0x001fe2000ff7e0ff */
[----:B------:R-:W-:Y:S01]  /*e2b0*/  UIADD3 UR4, UP0, UR4, 0x8, URZ ;  /* 0x0000000804047890 */ /* 0x000fe2000ff1e03f */
[----:B------:R-:W-:Y:S02]  /*e2c0*/  PLOP3.LUT P0, PT, PT, PT, PT, 0x8, 0x0 ;  /* 0x000000000000781c */ /* 0x000fe40003f0e170 */
[----:B------:R-:W-:Y:S02]  /*e2d0*/  IADD3.X R21, R21, -0x1, RZ, P4, !PT ;  /* 0xffffffff15157810 */ /* 0x000fe400027fe4ff */
[----:B------:R-:W-:Y:S01]  /*e2e0*/  IADD3.X R13, R13, UR14, RZ, P3, !PT ;  /* 0x0000000e0d0d7c10 */ /* 0x000fe20009ffe4ff */
[----:B------:R-:W-:Y:S01]  /*e2f0*/  UIADD3.X UR5, URZ, UR5, URZ, UP0, !UPT ;  /* 0x000000053f057290 */ /* 0x000fe200087fe43f */
[----:B--2---:R-:W-:-:S02]  /*e300*/  IMAD R23, R37, R32, RZ ;  /* 0x0000002025177224 */ /* 0x004fc400078e02ff */
[----:B------:R-:W-:-:S04]  /*e310*/  IMAD.WIDE.U32 R14, R36, R32, R14 ;  /* 0x00000020240e7225 */ /* 0x000fc800078e000e */
[----:B------:R-:W-:-:S04]  /*e320*/  IMAD R23, R36, R33, R23 ;  /* 0x0000002124177224 */ /* 0x000fc800078e0217 */
[----:B------:R-:W-:Y:S02]  /*e330*/  IMAD.IADD R15, R15, 0x1, R23 ;  /* 0x000000010f0f7824 */ /* 0x000fe400078e0217 */
[-C--:B---3--:R-:W-:Y:S02]  /*e340*/  IMAD R23, R29, R18.reuse, RZ ;  /* 0x000000121d177224 */ /* 0x088fe400078e02ff */
[----:B------:R-:W-:-:S04]  /*e350*/  IMAD.WIDE.U32 R14, R28, R18, R14 ;  /* 0x000000121c0e7225 */ /* 0x000fc800078e000e */
[----:B------:R-:W-:-:S04]  /*e360*/  IMAD R23, R28, R19, R23 ;  /* 0x000000131c177224 */ /* 0x000fc800078e0217 */
[----:B------:R-:W-:Y:S02]  /*e370*/  IMAD.IADD R15, R15, 0x1, R23 ;  /* 0x000000010f0f7824 */ /* 0x000fe400078e0217 */
[----:B----4-:R-:W-:-:S04]  /*e380*/  IMAD R19, R41, R16, RZ ;  /* 0x0000001029137224 */ /* 0x010fc800078e02ff */
[C---:B------:R-:W-:Y:S02]  /*e390*/  IMAD R19, R40.reuse, R17, R19 ;  /* 0x0000001128137224 */ /* 0x040fe400078e0213 */
[----:B------:R-:W-:-:S04]  /*e3a0*/  IMAD.WIDE.U32 R16, R40, R16, R14 ;  /* 0x0000001028107225 */ /* 0x000fc800078e000e */
[-C--:B------:R-:W-:Y:S02]  /*e3b0*/  IMAD R15, R45, R38.reuse, RZ ;  /* 0x000000262d0f7224 */ /* 0x080fe400078e02ff */
[----:B------:R-:W-:Y:S02]  /*e3c0*/  IMAD.IADD R17, R17, 0x1, R19 ;  /* 0x0000000111117824 */ /* 0x000fe400078e0213 */
[C---:B------:R-:W-:Y:S02]  /*e3d0*/  IMAD R15, R44.reuse, R39, R15 ;  /* 0x000000272c0f7224 */ /* 0x040fe400078e020f */
[----:B------:R-:W-:-:S04]  /*e3e0*/  IMAD.WIDE.U32 R28, R44, R38, R16 ;  /* 0x000000262c1c7225 */ /* 0x000fc800078e0010 */
[----:B------:R-:W-:Y:S02]  /*e3f0*/  IMAD.IADD R29, R29, 0x1, R15 ;  /* 0x000000011d1d7824 */ /* 0x000fe400078e020f */
.L_x_5053:
[----:B------:R-:W-:-:S04]  /*e400*/  ISETP.NE.U32.AND P3, PT, R43, RZ, PT ;  /* 0x000000ff2b00720c */ /* 0x000fc80003f65070 */
[----:B------:R-:W-:-:S13]  /*e410*/  ISETP.NE.OR.EX P0, PT, R21, RZ, P0, P3 ;  /* 0x000000ff1500720c */ /* 0x000fda0000705730 */
[----:B------:R-:W-:Y:S05]  /*e420*/  @!P0 BRA `(.L_x_5049) ;  /* 0x000002c000008947 */ /* 0x000fea0003800000 */
.L_x_5050:
        /* <DEDUP_REMOVED lines=10> */
[----:B0-----:R-:W3:Y:S04]  /*e4d0*/  LDG.E.64 R12, [R38.64] ;  /* 0x0000000c260c7981 */ /* 0x001ee8000c1e1b00 */
[----:B------:R-:W3:Y:S01]  /*e4e0*/  LDG.E.64 R14, [R34.64+0x8] ;  /* 0x0000080c220e7981 */ /* 0x000ee2000c1e1b00 */
[----:B------:R-:W-:Y:S02]  /*e4f0*/  IADD3.X R37, R39, UR14, RZ, P0, !PT ;  /* 0x0000000e27257c10 */ /* 0x000fe400087fe4ff */
        /* <DEDUP_REMOVED lines=9> */
[----:B------:R-:W-:Y:S01]  /*e590*/  ISETP.NE.AND.EX P0, PT, R21, RZ, PT, P0 ;  /* 0x000000ff1500720c */ /* 0x000fe20003f05300 */
        /* <DEDUP_REMOVED lines=12> */
[----:B------:R-:W-:-:S04]  /*e660*/  IMAD.WIDE.U32 R16, R16, R18, R12 ;  /* 0x0000001210107225 */ /* 0x000fc800078e000c */
[----:B------:R-:W-:Y:S02]  /*e670*/  IMAD.IADD R17, R17, 0x1, R15 ;  /* 0x0000000111117824 */ /* 0x000fe400078e020f */
[-C--:B-----5:R-:W-:Y:S01]  /*e680*/  IMAD R13, R27, R24.reuse, RZ ;  /* 0x000000181b0d7224 */ /* 0x0a0fe200078e02ff */
[----:B------:R-:W-:Y:S01]  /*e690*/  IADD3 R12, P3, R22, UR8, RZ ;  /* 0x00000008160c7c10 */ /* 0x000fe2000ff7e0ff */
[----:B------:R-:W-:-:S04]  /*e6a0*/  IMAD.WIDE.U32 R28, R26, R24, R16 ;  /* 0x000000181a1c7225 */ /* 0x000fc800078e0010 */
[----:B------:R-:W-:-:S04]  /*e6b0*/  IMAD R13, R26, R25, R13 ;  /* 0x000000191a0d7224 */ /* 0x000fc800078e020d */
[----:B------:R-:W-:Y:S01]  /*e6c0*/  IMAD.IADD R29, R29, 0x1, R13 ;  /* 0x000000011d1d7824 */ /* 0x000fe200078e020d */
[----:B------:R-:W-:Y:S01]  /*e6d0*/  IADD3.X R13, R23, UR14, RZ, P3, !PT ;  /* 0x0000000e170d7c10 */ /* 0x000fe20009ffe4ff */
[----:B------:R-:W-:Y:S05]  /*e6e0*/  @P0 BRA `(.L_x_5050) ;  /* 0xfffffd4000000947 */ /* 0x000fea000383ffff */
.L_x_5049:
        /* <DEDUP_REMOVED lines=11> */
[----:B------:R-:W-:Y:S01]  /*e7a0*/  IMAD.IADD R17, R17, 0x1, R13 ;  /* 0x0000000111117824 */ /* 0x000fe200078e020d */
[----:B------:R-:W-:Y:S01]  /*e7b0*/  MOV R13, UR4 ;  /* 0x00000004000d7c02 */ /* 0x000fe20008000f00 */
[----:B------:R-:W-:Y:S01]  /*e7c0*/  ULEA.HI.X UR4, UR4, UR15, UR5, 0x3, UP0 ;  /* 0x0000000f04047291 */ /* 0x000fe200080f1c05 */
[----:B------:R-:W-:-:S03]  /*e7d0*/  IMAD.U32 R12, RZ, RZ, UR7 ;  /* 0x00000007ff0c7e24 */ /* 0x000fc6000f8e00ff */
        /* <DEDUP_REMOVED lines=36> */
.L_x_5048:
        /* <DEDUP_REMOVED lines=14> */
.L_x_5055:
        /* <DEDUP_REMOVED lines=27> */
.L_x_5054:
[----:B------:R-:W-:Y:S05]  /*ecb0*/  @!P2 BRA `(.L_x_5056) ;  /* 0x000002200000a947 */ /* 0x000fea0003800000 */
[----:B------:R-:W-:Y:S01]  /*ecc0*/  BSSY B0, `(.L_x_5056) ;  /* 0x0000021000007945 */ /* 0x000fe20003800000 */
[----:B------:R-:W-:Y:S01]  /*ecd0*/  MOV R32, R7 ;  /* 0x0000000700207202 */ /* 0x000fe20000000f00 */
[----:B------:R-:W-:Y:S02]  /*ece0*/  IMAD.MOV.U32 R31, RZ, RZ, R20 ;  /* 0x000000ffff1f7224 */ /* 0x000fe400078e0014 */
[----:B------:R-:W-:Y:S02]  /*ecf0*/  IMAD.MOV.U32 R27, RZ, RZ, c[0x0][0x198] ;  /* 0x00006600ff1b7624 */ /* 0x000fe400078e00ff */
[----:B------:R-:W-:Y:S02]  /*ed00*/  IMAD.MOV.U32 R30, RZ, RZ, c[0x0][0x19c] ;  /* 0x00006700ff1e7624 */ /* 0x000fe400078e00ff */
[----:B------:R-:W-:Y:S02]  /*ed10*/  IMAD.MOV.U32 R18, RZ, RZ, c[0x0][0x198] ;  /* 0x00006600ff127624 */ /* 0x000fe400078e00ff */
[----:B------:R-:W-:-:S02]  /*ed20*/  IMAD.MOV.U32 R15, RZ, RZ, c[0x0][0x19c] ;  /* 0x00006700ff0f7624 */ /* 0x000fc400078e00ff */
.L_x_5057:
        /* <DEDUP_REMOVED lines=27> */
.L_x_5056:
[C---:B------:R-:W-:Y:S02]  /*eee0*/  IADD3 R8, P0, -R17.reuse, R18, RZ ;  /* 0x0000001211087210 */ /* 0x040fe40007f1e1ff */
[----:B------:R-:W-:Y:S01]  /*eef0*/  IADD3 R12, P3, R17, -c[0x0][0x198], RZ ;  /* 0x80006600110c7a10 */ /* 0x000fe20007f7e0ff */
[----:B------:R-:W-:Y:S01]  /*ef00*/  CS2R R18, SRZ ;  /* 0x0000000000127805 */ /* 0x000fe2000001ff00 */
        /* <DEDUP_REMOVED lines=25> */
[----:B------:R-:W-:Y:S01]  /*f0a0*/  IMAD.WIDE.U32 R12, R10, c[0x0][0x180], RZ ;  /* 0x000060000a0c7a25 */ /* 0x000fe200078e00ff */
[----:B------:R-:W-:Y:S01]  /*f0b0*/  IADD3.X R5, R5, -0x1, RZ, P0, !PT ;  /* 0xffffffff05057810 */ /* 0x000fe200007fe4ff */
[----:B------:R-:W-:Y:S01]  /*f0c0*/  UIMAD.WIDE.U32 UR4, UR11, UR8, URZ ;  /* 0x000000080b0472a5 */ /* 0x000fe2000f8e003f */
[----:B------:R-:W-:Y:S01]  /*f0d0*/  ISETP.GT.U32.AND P0, PT, R42, RZ, PT ;  /* 0x000000ff2a00720c */ /* 0x000fe20003f04070 */
[----:B------:R-:W-:Y:S01]  /*f0e0*/  IMAD R9, R10, c[0x0][0x184], R9 ;  /* 0x000061000a097a24 */ /* 0x000fe200078e0209 */
[----:B------:R-:W-:Y:S01]  /*f0f0*/  UIMAD UR7, UR11, UR9, URZ ;  /* 0x000000090b0772a4 */ /* 0x000fe2000f8e023f */
[----:B------:R-:W-:Y:S01]  /*f100*/  LEA R8, P1, R12, c[0x0][0x178], 0x3 ;  /* 0x00005e000c087a11 */ /* 0x000fe200078218ff */
[----:B------:R-:W-:Y:S01]  /*f110*/  IMAD.MOV.U32 R4, RZ, RZ, RZ ;  /* 0x000000ffff047224 */ /* 0x000fe200078e00ff */
[----:B------:R-:W-:Y:S01]  /*f120*/  ISETP.GT.AND.EX P0, PT, R5, RZ, PT, P0 ;  /* 0x000000ff0500720c */ /* 0x000fe20003f04300 */
[----:B------:R-:W-:Y:S01]  /*f130*/  UIADD3 UR7, UR5, UR7, URZ ;  /* 0x0000000705077290 */ /* 0x000fe2000fffe03f */
[----:B------:R-:W-:Y:S01]  /*f140*/  IADD3 R27, R13, R9, RZ ;  /* 0x000000090d1b7210 */ /* 0x000fe20007ffe0ff */
[----:B------:R-:W-:-:S03]  /*f150*/  IMAD.MOV.U32 R43, RZ, RZ, RZ ;  /* 0x000000ffff2b7224 */ /* 0x000fc600078e00ff */
[----:B------:R-:W-:-:S07]  /*f160*/  LEA.HI.X R27, R12, c[0x0][0x17c], R27, 0x3, P1 ;  /* 0x00005f000c1b7a11 */ /* 0x000fce00008f1c1b */
[----:B------:R-:W-:Y:S05]  /*f170*/  @!P0 BRA `(.L_x_5060) ;  /* 0x00000dd000008947 */ /* 0x000fea0003800000 */
[----:B------:R-:W-:Y:S02]  /*f180*/  ISETP.GT.U32.AND P1, PT, R42, 0xc, PT ;  /* 0x0000000c2a00780c */ /* 0x000fe40003f24070 */
[----:B------:R-:W-:Y:S02]  /*f190*/  PLOP3.LUT P0, PT, PT, PT, PT, 0x80, 0x0 ;  /* 0x000000000000781c */ /* 0x000fe40003f0f070 */
[----:B------:R-:W-:-:S13]  /*f1a0*/  ISETP.GT.AND.EX P1, PT, R5, RZ, PT, P1 ;  /* 0x000000ff0500720c */ /* 0x000fda0003f24310 */
[----:B------:R-:W-:Y:S05]  /*f1b0*/  @!P1 BRA `(.L_x_5061) ;  /* 0x000008b000009947 */ /* 0x000fea0003800000 */
[----:B------:R-:W-:Y:S02]  /*f1c0*/  PLOP3.LUT P0, PT, PT, PT, PT, 0x8, 0x0 ;  /* 0x000000000000781c */ /* 0x000fe40003f0e170 */
.L_x_5062:
[----:B------:R-:W-:Y:S01]  /*f1d0*/  LEA R40, P1, R4, c[0x0][0x188], 0x3 ;  /* 0x0000620004287a11 */ /* 0x000fe200078218ff */
[----:B------:R-:W-:-:S03]  /*f1e0*/  IMAD.MOV.U32 R9, RZ, RZ, R27 ;  /* 0x000000ffff097224 */ /* 0x000fc600078e001b */
[----:B------:R-:W-:Y:S02]  /*f1f0*/  LEA.HI.X R41, R4, c[0x0][0x18c], R43, 0x3, P1 ;  /* 0x0000630004297a11 */ /* 0x000fe400008f1c2b */
[----:B------:R0:W2:Y:S01]  /*f200*/  LDG.E.64 R32, [R8.64] ;  /* 0x0000000c08207981 */ /* 0x0000a2000c1e1b00 */
[----:B------:R-:W-:-:S03]  /*f210*/  IADD3 R24, P1, R8, UR4, RZ ;  /* 0x0000000408187c10 */ /* 0x000fc6000ff3e0ff */
[----:B------:R-:W2:Y:S01]  /*f220*/  LDG.E.64 R28, [R40.64] ;  /* 0x0000000c281c7981 */ /* 0x000ea2000c1e1b00 */
[----:B------:R-:W-:-:S03]  /*f230*/  IADD3.X R25, R27, UR7, RZ, P1, !PT ;  /* 0x000000071b197c10 */ /* 0x000fc60008ffe4ff */
[----:B------:R-:W3:Y:S01]  /*f240*/  LDG.E.64 R12, [R40.64+0x8] ;  /* 0x0000080c280c7981 */ /* 0x000ee2000c1e1b00 */
[----:B------:R-:W-:-:S03]  /*f250*/  IADD3 R38, P1, R24, UR4, RZ ;  /* 0x0000000418267c10 */ /* 0x000fc6000ff3e0ff */
[----:B------:R1:W3:Y:S01]  /*f260*/  LDG.E.64 R26, [R24.64] ;  /* 0x0000000c181a7981 */ /* 0x0002e2000c1e1b00 */
[----:B------:R-:W-:-:S03]  /*f270*/  IADD3.X R39, R25, UR7, RZ, P1, !PT ;  /* 0x0000000719277c10 */ /* 0x000fc60008ffe4ff */
[----:B------:R-:W4:Y:S01]  /*f280*/  LDG.E.64 R22, [R40.64+0x10] ;  /* 0x0000100c28167981 */ /* 0x000f22000c1e1b00 */
[----:B------:R-:W-:-:S03]  /*f290*/  IADD3 R36, P1, R38, UR4, RZ ;  /* 0x0000000426247c10 */ /* 0x000fc6000ff3e0ff */
[----:B0-----:R0:W4:Y:S01]  /*f2a0*/  LDG.E.64 R8, [R38.64] ;  /* 0x0000000c26087981 */ /* 0x001122000c1e1b00 */
[----:B------:R-:W-:-:S03]  /*f2b0*/  IADD3.X R37, R39, UR7, RZ, P1, !PT ;  /* 0x0000000727257c10 */ /* 0x000fc60008ffe4ff */
[----:B------:R-:W5:Y:S04]  /*f2c0*/  LDG.E.64 R14, [R40.64+0x18] ;  /* 0x0000180c280e7981 */ /* 0x000f68000c1e1b00 */
[----:B------:R0:W5:Y:S01]  /*f2d0*/  LDG.E.64 R16, [R36.64] ;  /* 0x0000000c24107981 */ /* 0x000162000c1e1b00 */
[----:B------:R-:W-:-:S03]  /*f2e0*/  IADD3 R30, P1, R36, UR4, RZ ;  /* 0x00000004241e7c10 */ /* 0x000fc6000ff3e0ff */
[----:B-1----:R-:W5:Y:S01]  /*f2f0*/  LDG.E.64 R24, [R40.64+0x20] ;  /* 0x0000200c28187981 */ /* 0x002f62000c1e1b00 */
[----:B------:R-:W-:-:S05]  /*f300*/  IADD3.X R31, R37, UR7, RZ, P1, !PT ;  /* 0x00000007251f7c10 */ /* 0x000fca0008ffe4ff */
[----:B------:R1:W5:Y:S01]  /*f310*/  LDG.E.64 R34, [R30.64] ;  /* 0x0000000c1e227981 */ /* 0x000362000c1e1b00 */
[-C--:B--2---:R-:W-:Y:S02]  /*f320*/  IMAD R33, R33, R28.reuse, RZ ;  /* 0x0000001c21217224 */ /* 0x084fe400078e02ff */
[----:B------:R-:W-:Y:S01]  /*f330*/  IMAD.WIDE.U32 R18, R32, R28, R18 ;  /* 0x0000001c20127225 */ /* 0x000fe200078e0012 */
[----:B------:R-:W-:-:S03]  /*f340*/  IADD3 R28, P1, R30, UR4, RZ ;  /* 0x000000041e1c7c10 */ /* 0x000fc6000ff3e0ff */
[----:B------:R-:W-:Y:S01]  /*f350*/  IMAD R33, R32, R29, R33 ;  /* 0x0000001d20217224 */ /* 0x000fe200078e0221 */
[----:B------:R-:W-:Y:S02]  /*f360*/  IADD3.X R29, R31, UR7, RZ, P1, !PT ;  /* 0x000000071f1d7c10 */ /* 0x000fe40008ffe4ff */
[----:B-1----:R-:W2:Y:S01]  /*f370*/  LDG.E.64 R30, [R40.64+0x28] ;  /* 0x0000280c281e7981 */ /* 0x002ea2000c1e1b00 */
[----:B------:R-:W-:-:S03]  /*f380*/  IMAD.IADD R19, R19, 0x1, R33 ;  /* 0x0000000113137824 */ /* 0x000fc600078e0221 */
[----:B------:R1:W2:Y:S01]  /*f390*/  LDG.E.64 R32, [R28.64] ;  /* 0x0000000c1c207981 */ /* 0x0002a2000c1e1b00 */
[----:B---3--:R-:W-:Y:S01]  /*f3a0*/  IMAD R27, R27, R12, RZ ;  /* 0x0000000c1b1b7224 */ /* 0x008fe200078e02ff */
[----:B0-----:R-:W-:-:S03]  /*f3b0*/  IADD3 R36, P1, R28, UR4, RZ ;  /* 0x000000041c247c10 */ /* 0x001fc6000ff3e0ff */
[C---:B------:R-:W-:Y:S01]  /*f3c0*/  IMAD R27, R26.reuse, R13, R27 ;  /* 0x0000000d1a1b7224 */ /* 0x040fe200078e021b */
[----:B------:R-:W-:Y:S01]  /*f3d0*/  IADD3.X R37, R29, UR7, RZ, P1, !PT ;  /* 0x000000071d257c10 */ /* 0x000fe20008ffe4ff */
[----:B------:R-:W-:Y:S01]  /*f3e0*/  IMAD.WIDE.U32 R12, R26, R12, R18 ;  /* 0x0000000c1a0c7225 */ /* 0x000fe200078e0012 */
[----:B------:R-:W-:-:S03]  /*f3f0*/  IADD3 R38, P1, R36, UR4, RZ ;  /* 0x0000000424267c10 */ /* 0x000fc6000ff3e0ff */
[----:B------:R-:W-:Y:S01]  /*f400*/  IMAD.IADD R13, R13, 0x1, R27 ;  /* 0x000000010d0d7824 */ /* 0x000fe200078e021b */
[----:B------:R0:W3:Y:S01]  /*f410*/  LDG.E.64 R18, [R36.64] ;  /* 0x0000000c24127981 */ /* 0x0000e2000c1e1b00 */
[----:B----4-:R-:W-:-:S03]  /*f420*/  IMAD R9, R9, R22, RZ ;  /* 0x0000001609097224 */ /* 0x010fc600078e02ff */
[----:B------:R-:W3:Y:S01]  /*f430*/  LDG.E.64 R26, [R40.64+0x30] ;  /* 0x0000300c281a7981 */ /* 0x000ee2000c1e1b00 */
[----:B------:R-:W-:Y:S01]  /*f440*/  IADD3.X R39, R37, UR7, RZ, P1, !PT ;  /* 0x0000000725277c10 */ /* 0x000fe20008ffe4ff */
[C---:B-1----:R-:W-:Y:S02]  /*f450*/  IMAD R29, R8.reuse, R23, R9 ;  /* 0x00000017081d7224 */ /* 0x042fe400078e0209 */
[----:B------:R-:W-:Y:S02]  /*f460*/  IMAD.WIDE.U32 R22, R8, R22, R12 ;  /* 0x0000001608167225 */ /* 0x000fe400078e000c */
[----:B------:R1:W4:Y:S01]  /*f470*/  LDG.E.64 R8, [R38.64] ;  /* 0x0000000c26087981 */ /* 0x000322000c1e1b00 */
[----:B0-----:R-:W-:-:S03]  /*f480*/  IADD3 R36, P1, R38, UR4, RZ ;  /* 0x0000000426247c10 */ /* 0x001fc6000ff3e0ff */
[----:B------:R-:W4:Y:S01]  /*f490*/  LDG.E.64 R12, [R40.64+0x38] ;  /* 0x0000380c280c7981 */ /* 0x000f22000c1e1b00 */
[----:B------:R-:W-:Y:S01]  /*f4a0*/  IMAD.IADD R23, R23, 0x1, R29 ;  /* 0x0000000117177824 */ /* 0x000fe200078e021d */
[----:B------:R-:W-:Y:S01]  /*f4b0*/  IADD3.X R37, R39, UR7, RZ, P1, !PT ;  /* 0x0000000727257c10 */ /* 0x000fe20008ffe4ff */
[-C--:B-----5:R-:W-:Y:S02]  /*f4c0*/  IMAD R29, R17, R14.reuse, RZ ;  /* 0x0000000e111d7224 */ /* 0x0a0fe400078e02ff */
[----:B------:R-:W-:-:S04]  /*f4d0*/  IMAD.WIDE.U32 R22, R16, R14, R22 ;  /* 0x0000000e10167225 */ /* 0x000fc800078e0016 */
[----:B------:R-:W-:Y:S02]  /*f4e0*/  IMAD R29, R16, R15, R29 ;  /* 0x0000000f101d7224 */ /* 0x000fe400078e021d */
[----:B------:R0:W5:Y:S04]  /*f4f0*/  LDG.E.64 R16, [R36.64] ;  /* 0x0000000c24107981 */ /* 0x000168000c1e1b00 */
[----:B------:R-:W5:Y:S01]  /*f500*/  LDG.E.64 R14, [R40.64+0x40] ;  /* 0x0000400c280e7981 */ /* 0x000f62000c1e1b00 */
[----:B------:R-:W-:Y:S01]  /*f510*/  IADD3 R28, P1, R36, UR4, RZ ;  /* 0x00000004241c7c10 */ /* 0x000fe2000ff3e0ff */
[----:B------:R-:W-:Y:S02]  /*f520*/  IMAD.IADD R23, R23, 0x1, R29 ;  /* 0x0000000117177824 */ /* 0x000fe400078e021d */
[-C--:B------:R-:W-:Y:S01]  /*f530*/  IMAD R35, R35, R24.reuse, RZ ;  /* 0x0000001823237224 */ /* 0x080fe200078e02ff */
[----:B------:R-:W-:Y:S01]  /*f540*/  IADD3.X R29, R37, UR7, RZ, P1, !PT ;  /* 0x00000007251d7c10 */ /* 0x000fe20008ffe4ff */
[C---:B-1----:R-:W-:Y:S01]  /*f550*/  IMAD.WIDE.U32 R38, R34.reuse, R24, R22 ;  /* 0x0000001822267225 */ /* 0x042fe200078e0016 */
[----:B0-----:R-:W5:Y:S03]  /*f560*/  LDG.E.64 R36, [R40.64+0x50] ;  /* 0x0000500c28247981 */ /* 0x001f66000c1e1b00 */
[----:B------:R-:W-:Y:S01]  /*f570*/  IMAD R35, R34, R25, R35 ;  /* 0x0000001922237224 */ /* 0x000fe200078e0223 */
[----:B------:R-:W5:Y:S04]  /*f580*/  LDG.E.64 R22, [R40.64+0x48] ;  /* 0x0000480c28167981 */ /* 0x000f68000c1e1b00 */
[----:B------:R0:W5:Y:S01]  /*f590*/  LDG.E.64 R24, [R28.64] ;  /* 0x0000000c1c187981 */ /* 0x000162000c1e1b00 */
[----:B------:R-:W-:-:S02]  /*f5a0*/  IMAD.IADD R39, R39, 0x1, R35 ;  /* 0x0000000127277824 */ /* 0x000fc400078e0223 */
[----:B--2---:R-:W-:-:S04]  /*f5b0*/  IMAD R33, R33, R30, RZ ;  /* 0x0000001e21217224 */ /* 0x004fc800078e02ff */
[C---:B------:R-:W-:Y:S02]  /*f5c0*/  IMAD R31, R32.reuse, R31, R33 ;  /* 0x0000001f201f7224 */ /* 0x040fe400078e0221 */
[----:B------:R-:W-:Y:S01]  /*f5d0*/  IMAD.WIDE.U32 R32, R32, R30, R38 ;  /* 0x0000001e20207225 */ /* 0x000fe200078e0026 */
[----:B------:R-:W-:-:S03]  /*f5e0*/  IADD3 R30, P1, R28, UR4, RZ ;  /* 0x000000041c1e7c10 */ /* 0x000fc6000ff3e0ff */
[----:B------:R-:W-:Y:S01]  /*f5f0*/  IMAD.IADD R33, R33, 0x1, R31 ;  /* 0x0000000121217824 */ /* 0x000fe200078e021f */
[----:B------:R-:W-:Y:S02]  /*f600*/  IADD3.X R31, R29, UR7, RZ, P1, !PT ;  /* 0x000000071d1f7c10 */ /* 0x000fe40008ffe4ff */
[----:B0-----:R-:W-:Y:S01]  /*f610*/  IADD3 R28, P1, R30, UR4, RZ ;  /* 0x000000041e1c7c10 */ /* 0x001fe2000ff3e0ff */
[-C--:B---3--:R-:W-:Y:S02]  /*f620*/  IMAD R19, R19, R26.reuse, RZ ;  /* 0x0000001a13137224 */ /* 0x088fe400078e02ff */
[----:B------:R0:W2:Y:S01]  /*f630*/  LDG.E.64 R38, [R30.64] ;  /* 0x0000000c1e267981 */ /* 0x0000a2000c1e1b00 */
[----:B------:R-:W-:Y:S01]  /*f640*/  IADD3.X R29, R31, UR7, RZ, P1, !PT ;  /* 0x000000071f1d7c10 */ /* 0x000fe20008ffe4ff */
[C---:B------:R-:W-:Y:S02]  /*f650*/  IMAD R27, R18.reuse, R27, R19 ;  /* 0x0000001b121b7224 */ /* 0x040fe400078e0213 */
[----:B------:R-:W-:Y:S01]  /*f660*/  IMAD.WIDE.U32 R18, R18, R26, R32 ;  /* 0x0000001a12127225 */ /* 0x000fe200078e0020 */
[----:B------:R-:W-:Y:S01]  /*f670*/  IADD3 R26, P1, R28, UR4, RZ ;  /* 0x000000041c1a7c10 */ /* 0x000fe2000ff3e0ff */
[----:B------:R-:W3:Y:S02]  /*f680*/  LDG.E.64 R32, [R40.64+0x58] ;  /* 0x0000580c28207981 */ /* 0x000ee4000c1e1b00 */
[----:B----4-:R-:W-:-:S02]  /*f690*/  IMAD R9, R9, R12, RZ ;  /* 0x0000000c09097224 */ /* 0x010fc400078e02ff */
[----:B------:R-:W-:Y:S01]  /*f6a0*/  IMAD.IADD R19, R19, 0x1, R27 ;  /* 0x0000000113137824 */ /* 0x000fe200078e021b */
[----:B------:R1:W3:Y:S01]  /*f6b0*/  LDG.E.64 R34, [R28.64] ;  /* 0x0000000c1c227981 */ /* 0x0002e2000c1e1b00 */
[C---:B------:R-:W-:Y:S01]  /*f6c0*/  IMAD R9, R8.reuse, R13, R9 ;  /* 0x0000000d08097224 */ /* 0x040fe200078e0209 */
[----:B------:R-:W-:Y:S01]  /*f6d0*/  IADD3.X R27, R29, UR7, RZ, P1, !PT ;  /* 0x000000071d1b7c10 */ /* 0x000fe20008ffe4ff */
[----:B------:R-:W-:Y:S01]  /*f6e0*/  IMAD.WIDE.U32 R18, R8, R12, R18 ;  /* 0x0000000c08127225 */ /* 0x000fe200078e0012 */
[----:B0-----:R-:W-:Y:S01]  /*f6f0*/  IADD3 R30, P1, R26, UR4, RZ ;  /* 0x000000041a1e7c10 */ /* 0x001fe2000ff3e0ff */
[----:B------:R-:W4:Y:S02]  /*f700*/  LDG.E.64 R12, [R40.64+0x60] ;  /* 0x0000600c280c7981 */ /* 0x000f24000c1e1b00 */
[----:B------:R-:W-:Y:S02]  /*f710*/  IMAD.IADD R19, R19, 0x1, R9 ;  /* 0x0000000113137824 */ /* 0x000fe400078e0209 */
[----:B------:R0:W4:Y:S01]  /*f720*/  LDG.E.64 R8, [R26.64] ;  /* 0x0000000c1a087981 */ /* 0x000122000c1e1b00 */
[-C--:B-----5:R-:W-:Y:S01]  /*f730*/  IMAD R17, R17, R14.reuse, RZ ;  /* 0x0000000e11117224 */ /* 0x0a0fe200078e02ff */
[----:B------:R-:W-:Y:S01]  /*f740*/  IADD3.X R31, R27, UR7, RZ, P1, !PT ;  /* 0x000000071b1f7c10 */ /* 0x000fe20008ffe4ff */
[----:B------:R-:W-:-:S04]  /*f750*/  IMAD.WIDE.U32 R18, R16, R14, R18 ;  /* 0x0000000e10127225 */ /* 0x000fc800078e0012 */
[----:B------:R-:W-:Y:S01]  /*f760*/  IMAD R17, R16, R15, R17 ;  /* 0x0000000f10117224 */ /* 0x000fe200078e0211 */
[----:B-1----:R-:W-:Y:S01]  /*f770*/  IADD3 R28, P1, R30, UR4, RZ ;  /* 0x000000041e1c7c10 */ /* 0x002fe2000ff3e0ff */
[----:B------:R1:W5:Y:S02]  /*f780*/  LDG.E.64 R14, [R30.64] ;  /* 0x0000000c1e0e7981 */ /* 0x000364000c1e1b00 */
[----:B------:R-:W-:Y:S02]  /*f790*/  IMAD.IADD R19, R19, 0x1, R17 ;  /* 0x0000000113137824 */ /* 0x000fe400078e0211 */
[----:B------:R-:W5:Y:S01]  /*f7a0*/  LDG.E.64 R16, [R40.64+0x68] ;  /* 0x0000680c28107981 */ /* 0x000f62000c1e1b00 */
[----:B------:R-:W-:Y:S01]  /*f7b0*/  IADD3.X R29, R31, UR7, RZ, P1, !PT ;  /* 0x000000071f1d7c10 */ /* 0x000fe20008ffe4ff */
[-C--:B------:R-:W-:Y:S02]  /*f7c0*/  IMAD R45, R25, R22.reuse, RZ ;  /* 0x00000016192d7224 */ /* 0x080fe400078e02ff */
[----:B------:R-:W-:Y:S01]  /*f7d0*/  IMAD.WIDE.U32 R18, R24, R22, R18 ;  /* 0x0000001618127225 */ /* 0x000fe200078e0012 */
[----:B0-----:R-:W-:-:S03]  /*f7e0*/  IADD3 R26, P1, R28, UR4, RZ ;  /* 0x000000041c1a7c10 */ /* 0x001fc6000ff3e0ff */
[----:B------:R-:W-:Y:S02]  /*f7f0*/  IMAD R45, R24, R23, R45 ;  /* 0x00000017182d7224 */ /* 0x000fe400078e022d */
[----:B------:R0:W5:Y:S04]  /*f800*/  LDG.E.64 R22, [R28.64] ;  /* 0x0000000c1c167981 */ /* 0x000168000c1e1b00 */
[----:B------:R-:W5:Y:S01]  /*f810*/  LDG.E.64 R24, [R40.64+0x70] ;  /* 0x0000700c28187981 */ /* 0x000f62000c1e1b00 */
[----:B------:R-:W-:-:S03]  /*f820*/  IADD3.X R27, R29, UR7, RZ, P1, !PT ;  /* 0x000000071d1b7c10 */ /* 0x000fc60008ffe4ff */
[----:B0-----:R-:W5:Y:S04]  /*f830*/  LDG.E.64 R28, [R40.64+0x78] ;  /* 0x0000780c281c7981 */ /* 0x001f68000c1e1b00 */
[----:B-1----:R-:W5:Y:S01]  /*f840*/  LDG.E.64 R30, [R26.64] ;  /* 0x0000000c1a1e7981 */ /* 0x002f62000c1e1b00 */
[----:B------:R-:W-:Y:S02]  /*f850*/  IADD3 R19, R19, R45, RZ ;  /* 0x0000002d13137210 */ /* 0x000fe40007ffe0ff */
        /* <DEDUP_REMOVED lines=12> */
[----:B------:R-:W-:Y:S02]  /*f920*/  IMAD R35, R34, R33, R35 ;  /* 0x0000002122237224 */ /* 0x000fe400078e0223 */
[-C--:B----4-:R-:W-:Y:S02]  /*f930*/  IMAD R9, R9, R12.reuse, RZ ;  /* 0x0000000c09097224 */ /* 0x090fe400078e02ff */
[----:B------:R-:W-:Y:S02]  /*f940*/  IMAD.IADD R19, R19, 0x1, R35 ;  /* 0x0000000113137824 */ /* 0x000fe400078e0223 */
        /* <DEDUP_REMOVED lines=18> */
.L_x_5061:
[----:B------:R-:W-:-:S04]  /*fa70*/  ISETP.GT.U32.AND P1, PT, R42, 0x4, PT ;  /* 0x000000042a00780c */ /* 0x000fc80003f24070 */
[----:B------:R-:W-:-:S13]  /*fa80*/  ISETP.GT.AND.EX P1, PT, R5, RZ, PT, P1 ;  /* 0x000000ff0500720c */ /* 0x000fda0003f24310 */
[----:B------:R-:W-:Y:S05]  /*fa90*/  @!P1 BRA `(.L_x_5063) ;  /* 0x0000048000009947 */ /* 0x000fea0003800000 */
[----:B------:R-:W-:Y:S01]  /*faa0*/  LEA R36, P0, R4, c[0x0][0x188], 0x3 ;  /* 0x0000620004247a11 */ /* 0x000fe200078018ff */
[----:B------:R-:W-:-:S03]  /*fab0*/  IMAD.MOV.U32 R9, RZ, RZ, R27 ;  /* 0x000000ffff097224 */ /* 0x000fc600078e001b */
[----:B------:R-:W-:Y:S02]  /*fac0*/  LEA.HI.X R37, R4, c[0x0][0x18c], R43, 0x3, P0 ;  /* 0x0000630004257a11 */ /* 0x000fe400000f1c2b */
[----:B------:R0:W2:Y:S04]  /*fad0*/  LDG.E.64 R24, [R8.64] ;  /* 0x0000000c08187981 */ /* 0x0000a8000c1e1b00 */
[----:B------:R-:W2:Y:S01]  /*fae0*/  LDG.E.64 R22, [R36.64] ;  /* 0x0000000c24167981 */ /* 0x000ea2000c1e1b00 */
[----:B------:R-:W-:-:S03]  /*faf0*/  IADD3 R28, P0, R8, UR4, RZ ;  /* 0x00000004081c7c10 */ /* 0x000fc6000ff1e0ff */
[----:B------:R-:W3:Y:S01]  /*fb00*/  LDG.E.64 R30, [R36.64+0x8] ;  /* 0x0000080c241e7981 */ /* 0x000ee2000c1e1b00 */
[----:B------:R-:W-:-:S03]  /*fb10*/  IADD3.X R29, R27, UR7, RZ, P0, !PT ;  /* 0x000000071b1d7c10 */ /* 0x000fc600087fe4ff */
[----:B0-----:R0:W4:Y:S04]  /*fb20*/  LDG.E.64 R8, [R36.64+0x10] ;  /* 0x0000100c24087981 */ /* 0x001128000c1e1b00 */
[----:B------:R1:W3:Y:S01]  /*fb30*/  LDG.E.64 R32, [R28.64] ;  /* 0x0000000c1c207981 */ /* 0x0002e2000c1e1b00 */
[----:B------:R-:W-:-:S03]  /*fb40*/  IADD3 R38, P0, R28, UR4, RZ ;  /* 0x000000041c267c10 */ /* 0x000fc6000ff1e0ff */
[----:B------:R0:W5:Y:S01]  /*fb50*/  LDG.E.64 R14, [R36.64+0x18] ;  /* 0x0000180c240e7981 */ /* 0x000162000c1e1b00 */
[----:B------:R-:W-:Y:S02]  /*fb60*/  IADD3.X R39, R29, UR7, RZ, P0, !PT ;  /* 0x000000071d277c10 */ /* 0x000fe400087fe4ff */
[----:B------:R-:W-:-:S03]  /*fb70*/  IADD3 R26, P0, R38, UR4, RZ ;  /* 0x00000004261a7c10 */ /* 0x000fc6000ff1e0ff */
[----:B------:R0:W4:Y:S01]  /*fb80*/  LDG.E.64 R12, [R38.64] ;  /* 0x0000000c260c7981 */ /* 0x000122000c1e1b00 */
[----:B------:R-:W-:Y:S02]  /*fb90*/  IADD3.X R27, R39, UR7, RZ, P0, !PT ;  /* 0x00000007271b7c10 */ /* 0x000fe400087fe4ff */
[----:B------:R-:W-:-:S03]  /*fba0*/  IADD3 R34, P0, R26, UR4, RZ ;  /* 0x000000041a227c10 */ /* 0x000fc6000ff1e0ff */
[----:B------:R1:W5:Y:S01]  /*fbb0*/  LDG.E.64 R16, [R26.64] ;  /* 0x0000000c1a107981 */ /* 0x000362000c1e1b00 */
[----:B------:R-:W-:Y:S02]  /*fbc0*/  IADD3.X R35, R27, UR7, RZ, P0, !PT ;  /* 0x000000071b237c10 */ /* 0x000fe400087fe4ff */
[----:B0-----:R-:W-:-:S04]  /*fbd0*/  IADD3 R38, P0, R34, UR4, RZ ;  /* 0x0000000422267c10 */ /* 0x001fc8000ff1e0ff */
[----:B------:R-:W-:Y:S02]  /*fbe0*/  IADD3.X R39, R35, UR7, RZ, P0, !PT ;  /* 0x0000000723277c10 */ /* 0x000fe400087fe4ff */
[----:B------:R-:W-:-:S03]  /*fbf0*/  IADD3 R40, P0, R38, UR4, RZ ;  /* 0x0000000426287c10 */ /* 0x000fc6000ff1e0ff */
[----:B-1----:R0:W5:Y:S01]  /*fc00*/  LDG.E.64 R26, [R38.64] ;  /* 0x0000000c261a7981 */ /* 0x002162000c1e1b00 */
[----:B------:R-:W-:Y:S01]  /*fc10*/  IADD3.X R41, R39, UR7, RZ, P0, !PT ;  /* 0x0000000727297c10 */ /* 0x000fe200087fe4ff */
[-C--:B--2---:R-:W-:Y:S02]  /*fc20*/  IMAD R25, R25, R22.reuse, RZ ;  /* 0x0000001619197224 */ /* 0x084fe400078e02ff */
[C---:B------:R-:W-:Y:S02]  /*fc30*/  IMAD.WIDE.U32 R28, R24.reuse, R22, R18 ;  /* 0x00000016181c7225 */ /* 0x040fe400078e0012 */
[----:B------:R1:W2:Y:S02]  /*fc40*/  LDG.E.64 R18, [R36.64+0x20] ;  /* 0x0000200c24127981 */ /* 0x0002a4000c1e1b00 */
[----:B------:R-:W-:Y:S02]  /*fc50*/  IMAD R25, R24, R23, R25 ;  /* 0x0000001718197224 */ /* 0x000fe400078e0219 */
[----:B------:R0:W2:Y:S02]  /*fc60*/  LDG.E.64 R22, [R34.64] ;  /* 0x0000000c22167981 */ /* 0x0000a4000c1e1b00 */
[----:B------:R-:W-:-:S02]  /*fc70*/  IMAD.IADD R29, R29, 0x1, R25 ;  /* 0x000000011d1d7824 */ /* 0x000fc400078e0219 */
[----:B------:R1:W2:Y:S01]  /*fc80*/  LDG.E.64 R24, [R36.64+0x28] ;  /* 0x0000280c24187981 */ /* 0x0002a2000c1e1b00 */
[-C--:B---3--:R-:W-:Y:S02]  /*fc90*/  IMAD R45, R33, R30.reuse, RZ ;  /* 0x0000001e212d7224 */ /* 0x088fe400078e02ff */
[----:B------:R-:W-:Y:S01]  /*fca0*/  IMAD.WIDE.U32 R28, R32, R30, R28 ;  /* 0x0000001e201c7225 */ /* 0x000fe200078e001c */
[----:B------:R-:W-:Y:S01]  /*fcb0*/  IADD3 R30, P0, R40, UR4, RZ ;  /* 0x00000004281e7c10 */ /* 0x000fe2000ff1e0ff */
[----:B0-----:R1:W3:Y:S02]  /*fcc0*/  LDG.E.64 R34, [R36.64+0x30] ;  /* 0x0000300c24227981 */ /* 0x0012e4000c1e1b00 */
[----:B------:R-:W-:Y:S02]  /*fcd0*/  IMAD R45, R32, R31, R45 ;  /* 0x0000001f202d7224 */ /* 0x000fe400078e022d */
[----:B------:R-:W3:Y:S01]  /*fce0*/  LDG.E.64 R32, [R40.64] ;  /* 0x0000000c28207981 */ /* 0x000ee2000c1e1b00 */
[----:B------:R-:W-:-:S03]  /*fcf0*/  IADD3.X R31, R41, UR7, RZ, P0, !PT ;  /* 0x00000007291f7c10 */ /* 0x000fc600087fe4ff */
[----:B-1----:R-:W3:Y:S04]  /*fd00*/  LDG.E.64 R36, [R36.64+0x38] ;  /* 0x0000380c24247981 */ /* 0x002ee8000c1e1b00 */
[----:B------:R-:W3:Y:S01]  /*fd10*/  LDG.E.64 R38, [R30.64] ;  /* 0x0000000c1e267981 */ /* 0x000ee2000c1e1b00 */
        /* <DEDUP_REMOVED lines=9> */
[----:B------:R-:W-:Y:S02]  /*fdb0*/  IADD3 R4, P3, R4, 0x8, RZ ;  /* 0x0000000804047810 */ /* 0x000fe40007f7e0ff */
[----:B------:R-:W-:Y:S02]  /*fdc0*/  IADD3 R42, P4, R42, -0x8, RZ ;  /* 0xfffffff82a2a7810 */ /* 0x000fe40007f9e0ff */
[----:B------:R-:W-:Y:S01]  /*fdd0*/  PLOP3.LUT P0, PT, PT, PT, PT, 0x8, 0x0 ;  /* 0x000000000000781c */ /* 0x000fe20003f0e170 */
[----:B------:R-:W-:Y:S01]  /*fde0*/  IMAD.X R43, RZ, RZ, R43, P3 ;  /* 0x000000ffff2b7224 */ /* 0x000fe200018e062b */
[----:B------:R-:W-:Y:S01]  /*fdf0*/  IADD3.X R5, R5, -0x1, RZ, P4, !PT ;  /* 0xffffffff05057810 */ /* 0x000fe200027fe4ff */
[-C--:B--2---:R-:W-:Y:S02]  /*fe00*/  IMAD R13, R23, R18.reuse, RZ ;  /* 0x00000012170d7224 */ /* 0x084fe400078e02ff */
[----:B------:R-:W-:-:S04]  /*fe10*/  IMAD.WIDE.U32 R8, R22, R18, R8 ;  /* 0x0000001216087225 */ /* 0x000fc800078e0008 */
[----:B------:R-:W-:-:S05]  /*fe20*/  IMAD R13, R22, R19, R13 ;  /* 0x00000013160d7224 */ /* 0x000fca00078e020d */
[----:B------:R-:W-:Y:S01]  /*fe30*/  IADD3 R9, R9, R13, RZ ;  /* 0x0000000d09097210 */ /* 0x000fe20007ffe0ff */
[----:B------:R-:W-:-:S04]  /*fe40*/  IMAD R13, R27, R24, RZ ;  /* 0x000000181b0d7224 */ /* 0x000fc800078e02ff */
[C---:B------:R-:W-:Y:S02]  /*fe50*/  IMAD R13, R26.reuse, R25, R13 ;  /* 0x000000191a0d7224 */ /* 0x040fe400078e020d */
[----:B------:R-:W-:-:S04]  /*fe60*/  IMAD.WIDE.U32 R24, R26, R24, R8 ;  /* 0x000000181a187225 */ /* 0x000fc800078e0008 */
[-C--:B---3--:R-:W-:Y:S02]  /*fe70*/  IMAD R9, R33, R34.reuse, RZ ;  /* 0x0000002221097224 */ /* 0x088fe400078e02ff */
[----:B------:R-:W-:Y:S02]  /*fe80*/  IMAD.IADD R25, R25, 0x1, R13 ;  /* 0x0000000119197824 */ /* 0x000fe400078e020d */
        /* <DEDUP_REMOVED lines=9> */
.L_x_5063:
[----:B------:R-:W-:-:S04]  /*ff20*/  ISETP.NE.U32.AND P1, PT, R42, RZ, PT ;  /* 0x000000ff2a00720c */ /* 0x000fc80003f25070 */
[----:B------:R-:W-:-:S13]  /*ff30*/  ISETP.NE.OR.EX P0, PT, R5, RZ, P0, P1 ;  /* 0x000000ff0500720c */ /* 0x000fda0000705710 */
[----:B------:R-:W-:Y:S05]  /*ff40*/  @!P0 BRA `(.L_x_5059) ;  /* 0x000002a000008947 */ /* 0x000fea0003800000 */
.L_x_5060:
        /* <DEDUP_REMOVED lines=15> */
[----:B0-----:R-:W5:Y:S04]  /*10040*/  LDG.E.64 R26, [R32.64+0x18] ;  /* 0x0000180c201a7981 */ /* 0x001f68000c1e1b00 */
        /* <DEDUP_REMOVED lines=20> */
[-C--:B-----5:R-:W-:Y:S02]  /*10190*/  IMAD R9, R29, R26.reuse, RZ ;  /* 0x0000001a1d097224 */ /* 0x0a0fe400078e02ff */
[----:B------:R-:W-:-:S04]  /*101a0*/  IMAD.WIDE.U32 R18, R28, R26, R16 ;  /* 0x0000001a1c127225 */ /* 0x000fc800078e0010 */
[----:B------:R-:W-:Y:S01]  /*101b0*/  IMAD R9, R28, R27, R9 ;  /* 0x0000001b1c097224 */ /* 0x000fe200078e0209 */
[----:B------:R-:W-:-:S03]  /*101c0*/  IADD3.X R27, R25, UR7, RZ, P3, !PT ;  /* 0x00000007191b7c10 */ /* 0x000fc60009ffe4ff */
[----:B------:R-:W-:Y:S01]  /*101d0*/  IMAD.IADD R19, R19, 0x1, R9 ;  /* 0x0000000113137824 */ /* 0x000fe200078e0209 */
[----:B------:R-:W-:Y:S05]  /*101e0*/  @P0 BRA `(.L_x_5060) ;  /* 0xfffffd6000000947 */ /* 0x000fea000383ffff */
.L_x_5059:
[----:B------:R-:W-:-:S04]  /*101f0*/  ISETP.NE.U32.AND P0, PT, R21, RZ, PT ;  /* 0x000000ff1500720c */ /* 0x000fc80003f05070 */
[----:B------:R-:W-:-:S13]  /*10200*/  ISETP.NE.AND.EX P0, PT, RZ, RZ, PT, P0 ;  /* 0x000000ffff00720c */ /* 0x000fda0003f05300 */
[----:B------:R-:W-:Y:S05]  /*10210*/  @!P0 BRA `(.L_x_5058) ;  /* 0x000002b000008947 */ /* 0x000fea0003800000 */
[----:B------:R-:W-:Y:S01]  /*10220*/  IMAD R5, R11, c[0x0][0x180], RZ ;  /* 0x000060000b057a24 */ /* 0x000fe200078e02ff */
[----:B------:R-:W-:Y:S01]  /*10230*/  LEA R8, P0, R4, c[0x0][0x188], 0x3 ;  /* 0x0000620004087a11 */ /* 0x000fe200078018ff */
[----:B------:R-:W-:-:S04]  /*10240*/  IMAD.WIDE.U32 R14, R10, c[0x0][0x180], RZ ;  /* 0x000060000a0e7a25 */ /* 0x000fc800078e00ff */
[----:B------:R-:W-:Y:S02]  /*10250*/  IMAD R9, R10, c[0x0][0x184], R5 ;  /* 0x000061000a097a24 */ /* 0x000fe400078e0205 */
[----:B------:R-:W-:Y:S02]  /*10260*/  IMAD R5, R43, c[0x0][0x190], RZ ;  /* 0x000064002b057a24 */ /* 0x000fe400078e02ff */
[----:B------:R-:W-:Y:S01]  /*10270*/  IMAD.IADD R15, R15, 0x1, R9 ;  /* 0x000000010f0f7824 */ /* 0x000fe200078e0209 */
[C---:B------:R-:W-:Y:S01]  /*10280*/  LEA.HI.X R9, R4.reuse, c[0x0][0x18c], R43, 0x3, P0 ;  /* 0x0000630004097a11 */ /* 0x040fe200000f1c2b */
[C---:B------:R-:W-:Y:S02]  /*10290*/  IMAD R5, R4.reuse, c[0x0][0x194], R5 ;  /* 0x0000650004057a24 */ /* 0x040fe400078e0205 */
        /* <DEDUP_REMOVED lines=13> */
[----:B------:R-:W-:Y:S01]  /*10370*/  ISETP.NE.U32.AND P0, PT, R21, 0x2, PT ;  /* 0x000000021500780c */ /* 0x000fe20003f05070 */
[----:B------:R-:W-:-:S03]  /*10380*/  IMAD.MOV.U32 R5, RZ, RZ, c[0x0][0x190] ;  /* 0x00006400ff057624 */ /* 0x000fc600078e00ff */
[----:B------:R-:W-:Y:S01]  /*10390*/  ISETP.NE.AND.EX P0, PT, RZ, RZ, PT, P0 ;  /* 0x000000ffff00720c */ /* 0x000fe20003f05300 */
[C---:B------:R-:W-:Y:S01]  /*103a0*/  IMAD.SHL.U32 R17, R5.reuse, 0x8, RZ ;  /* 0x0000000805117824 */ /* 0x040fe200078e00ff */
[----:B------:R-:W-:-:S04]  /*103b0*/  SHF.L.U64.HI R15, R5, R6, c[0x0][0x194] ;  /* 0x00006500050f7619 */ /* 0x000fc80000010206 */
[----:B------:R-:W-:-:S05]  /*103c0*/  IADD3 R22, P1, R12, R17, RZ ;  /* 0x000000110c167210 */ /* 0x000fca0007f3e0ff */
[--C-:B------:R-:W-:Y:S02]  /*103d0*/  IMAD.X R23, R13, 0x1, R15.reuse, P1 ;  /* 0x000000010d177824 */ /* 0x100fe400008e060f */
[----:B------:R-:W-:Y:S01]  /*103e0*/  @P0 IADD3 R14, P1, R22, R17, RZ ;  /* 0x00000011160e0210 */ /* 0x000fe20007f3e0ff */
[----:B------:R-:W2:Y:S04]  /*103f0*/  LDG.E.64 R12, [R8.64+0x8] ;  /* 0x0000080c080c7981 */ /* 0x000ea8000c1e1b00 */
[----:B------:R-:W2:Y:S01]  /*10400*/  LDG.E.64 R4, [R22.64] ;  /* 0x0000000c16047981 */ /* 0x000ea2000c1e1b00 */
[----:B------:R-:W-:-:S03]  /*10410*/  @P0 IMAD.X R15, R23, 0x1, R15, P1 ;  /* 0x00000001170f0824 */ /* 0x000fc600008e060f */
[----:B------:R-:W3:Y:S04]  /*10420*/  @P0 LDG.E.64 R16, [R8.64+0x10] ;  /* 0x0000100c08100981 */ /* 0x000ee8000c1e1b00 */
        /* <DEDUP_REMOVED lines=10> */
.L_x_5058:
        /* <DEDUP_REMOVED lines=8> */
[----:B------:R-:W-:Y:S01]  /*10550*/  MOV R27, R7 ;  /* 0x00000007001b7202 */ /* 0x000fe20000000f00 */
[----:B------:R-:W-:-:S02]  /*10560*/  IMAD.MOV.U32 R26, RZ, RZ, R20 ;  /* 0x000000ffff1a7224 */ /* 0x000fc400078e0014 */
[----:B------:R-:W-:Y:S02]  /*10570*/  IMAD.MOV.U32 R22, RZ, RZ, c[0x0][0x198] ;  /* 0x00006600ff167624 */ /* 0x000fe400078e00ff */
[----:B------:R-:W-:Y:S02]  /*10580*/  IMAD.MOV.U32 R24, RZ, RZ, c[0x0][0x19c] ;  /* 0x00006700ff187624 */ /* 0x000fe400078e00ff */
[----:B------:R-:W-:Y:S02]  /*10590*/  IMAD.MOV.U32 R8, RZ, RZ, c[0x0][0x198] ;  /* 0x00006600ff087624 */ /* 0x000fe400078e00ff */
[----:B------:R-:W-:Y:S02]  /*105a0*/  IMAD.MOV.U32 R6, RZ, RZ, c[0x0][0x19c] ;  /* 0x00006700ff067624 */ /* 0x000fe400078e00ff */
.L_x_5065:
        /* <DEDUP_REMOVED lines=27> */
.L_x_5064:
[----:B------:R-:W-:Y:S05]  /*10760*/  @!P2 BRA `(.L_x_5066) ;  /* 0x000001e00000a947 */ /* 0x000fea0003800000 */
[----:B------:R-:W-:Y:S01]  /*10770*/  BSSY B0, `(.L_x_5066) ;  /* 0x000001d000007945 */ /* 0x000fe20003800000 */
[----:B------:R-:W-:Y:S02]  /*10780*/  IMAD.MOV.U32 R11, RZ, RZ, c[0x0][0x198] ;  /* 0x00006600ff0b7624 */ /* 0x000fe400078e00ff */
[----:B------:R-:W-:Y:S02]  /*10790*/  IMAD.MOV.U32 R9, RZ, RZ, c[0x0][0x19c] ;  /* 0x00006700ff097624 */ /* 0x000fe400078e00ff */
.L_x_5067:
        /* <DEDUP_REMOVED lines=27> */
.L_x_5066:
        /* <DEDUP_REMOVED lines=14> */
.L_x_4955:
[----:B------:R-:W-:Y:S02]  /*10a30*/  ULDC.64 UR4, c[0x0][0x1c0] ;  /* 0x0000700000047ab9 */ /* 0x000fe40000000a00 */
[----:B------:R-:W-:-:S06]  /*10a40*/  UIMAD.WIDE.U32 UR4, UR6, UR11, UR4 ;  /* 0x0000000b060472a5 */ /* 0x000fcc000f8e0004 */
[----:B0-----:R-:W-:Y:S02]  /*10a50*/  IMAD.U32 R2, RZ, RZ, UR4 ;  /* 0x00000004ff027e24 */ /* 0x001fe4000f8e00ff */
[----:B------:R-:W-:-:S04]  /*10a60*/  IMAD.U32 R3, RZ, RZ, UR5 ;  /* 0x00000005ff037e24 */ /* 0x000fc8000f8e00ff */
[----:B------:R-:W-:-:S05]  /*10a70*/  IMAD.WIDE R2, R0, 0x10, R2 ;  /* 0x0000001000027825 */ /* 0x000fca00078e0202 */
[----:B------:R-:W-:Y:S04]  /*10a80*/  STG.E.128 [R2.64], RZ ;  /* 0x000000ff02007986 */ /* 0x000fe8000c101d0c */
[----:B------:R-:W-:Y:S04]  /*10a90*/  STG.E.128 [R2.64+0x800], RZ ;  /* 0x000800ff02007986 */ /* 0x000fe8000c101d0c */
[----:B------:R-:W-:Y:S04]  /*10aa0*/  STG.E.128 [R2.64+0x1000], RZ ;  /* 0x001000ff02007986 */ /* 0x000fe8000c101d0c */
[----:B------:R-:W-:Y:S01]  /*10ab0*/  STG.E.128 [R2.64+0x1800], RZ ;  /* 0x001800ff02007986 */ /* 0x000fe2000c101d0c */
[----:B------:R-:W-:Y:S05]  /*10ac0*/  EXIT ;  /* 0x000000000000794d */ /* 0x000fea0003800000 */
.L_x_4952:
[----:B------:R-:W0:Y:S01]  /*10ad0*/  S2R R3, SR_TID.X ;  /* 0x0000000000037919 */ /* 0x000e220000002100 */
[----:B------:R-:W-:Y:S01]  /*10ae0*/  IMAD.MOV.U32 R2, RZ, RZ, 0x8 ;  /* 0x00000008ff027424 */ /* 0x000fe200078e00ff */
[----:B------:R-:W-:Y:S01]  /*10af0*/  CS2R R18, SRZ ;  /* 0x0000000000127805 */ /* 0x000fe2000001ff00 */
[----:B0-----:R-:W-:Y:S01]  /*10b00*/  ISETP.GE.AND P1, PT, R3, UR7, PT ;  /* 0x0000000703007c0c */ /* 0x001fe2000bf26270 */
[----:B------:R-:W-:-:S12]  /*10b10*/  IMAD.MOV.U32 R0, RZ, RZ, R3 ;  /* 0x000000ffff007224 */ /* 0x000fd800078e0003 */
[C---:B------:R-:W-:Y:S02]  /*10b20*/  @!P1 IADD3 R0, R3.reuse, 0x80, RZ ;  /* 0x0000008003009810 */ /* 0x040fe40007ffe0ff */
[----:B------:R-:W-:Y:S02]  /*10b30*/  @!P1 IADD3 R17, R3, UR6, RZ ;  /* 0x0000000603119c10 */ /* 0x000fe4000fffe0ff */
[----:B------:R-:W-:-:S13]  /*10b40*/  ISETP.GE.AND P6, PT, R0, UR7, PT ;  /* 0x0000000700007c0c */ /* 0x000fda000bfc6270 */
[C---:B------:R-:W-:Y:S02]  /*10b50*/  @!P6 IADD3 R9, R0.reuse, UR6, RZ ;  /* 0x000000060009ec10 */ /* 0x040fe4000fffe0ff */
[----:B------:R-:W-:-:S03]  /*10b60*/  @!P6 IADD3 R0, R0, 0x80, RZ ;  /* 0x000000800000e810 */ /* 0x000fc60007ffe0ff */
[----:B------:R-:W-:Y:S01]  /*10b70*/  @!P6 IMAD.WIDE.U32 R8, R9, R2, c[0x0][0x1c8] ;  /* 0x000072000908e625 */ /* 0x000fe200078e0002 */
[----:B------:R-:W-:-:S04]  /*10b80*/  ISETP.GE.AND P5, PT, R0, UR7, PT ;  /* 0x0000000700007c0c */ /* 0x000fc8000bfa6270 */
[----:B------:R0:W5:Y:S09]  /*10b90*/  @!P6 LDG.E.64 R18, [R8.64] ;  /* 0x0000000c0812e981 */ /* 0x000172000c1e1b00 */
[C---:B------:R-:W-:Y:S02]  /*10ba0*/  @!P5 IADD3 R23, R0.reuse, UR6, RZ ;  /* 0x000000060017dc10 */ /* 0x040fe4000fffe0ff */
[----:B------:R-:W-:-:S04]  /*10bb0*/  @!P5 IADD3 R0, R0, 0x80, RZ ;  /* 0x000000800000d810 */ /* 0x000fc80007ffe0ff */
[----:B------:R-:W-:-:S13]  /*10bc0*/  ISETP.GE.AND P4, PT, R0, UR7, PT ;  /* 0x0000000700007c0c */ /* 0x000fda000bf86270 */
        /* <DEDUP_REMOVED lines=11> */
[----:B------:R-:W-:Y:S01]  /*10c80*/  ISETP.GE.AND P6, PT, R0, UR7, PT ;  /* 0x0000000700007c0c */ /* 0x000fe2000bfc6270 */
[----:B------:R-:W-:Y:S01]  /*10c90*/  CS2R R20, SRZ ;  /* 0x0000000000147805 */ /* 0x000fe2000001ff00 */
[----:B------:R-:W-:Y:S01]  /*10ca0*/  @!P1 IMAD.WIDE.U32 R16, R17, R2, c[0x0][0x1c8] ;  /* 0x0000720011109625 */ /* 0x000fe200078e0002 */
[----:B------:R-:W-:Y:S01]  /*10cb0*/  CS2R R14, SRZ ;  /* 0x00000000000e7805 */ /* 0x000fe2000001ff00 */
[----:B------:R-:W-:Y:S01]  /*10cc0*/  CS2R R4, SRZ ;  /* 0x0000000000047805 */ /* 0x000fe2000001ff00 */
[----:B------:R-:W-:Y:S01]  /*10cd0*/  CS2R R6, SRZ ;  /* 0x0000000000067805 */ /* 0x000fe2000001ff00 */
[----:B------:R-:W-:Y:S01]  /*10ce0*/  CS2R R12, SRZ ;  /* 0x00000000000c7805 */ /* 0x000fe2000001ff00 */
[----:B------:R1:W5:Y:S01]  /*10cf0*/  @!P1 LDG.E.64 R20, [R16.64] ;  /* 0x0000000c10149981 */ /* 0x000362000c1e1b00 */
[----:B------:R-:W-:-:S05]  /*10d00*/  CS2R R10, SRZ ;  /* 0x00000000000a7805 */ /* 0x000fca000001ff00 */
[----:B------:R-:W-:Y:S01]  /*10d10*/  @!P6 IADD3 R33, R0, UR6, RZ ;  /* 0x000000060021ec10 */ /* 0x000fe2000fffe0ff */
[----:B------:R-:W-:-:S04]  /*10d20*/  @!P5 IMAD.WIDE.U32 R22, R23, R2, c[0x0][0x1c8] ;  /* 0x000072001716d625 */ /* 0x000fc800078e0002 */
[-C--:B------:R-:W-:Y:S01]  /*10d30*/  @!P4 IMAD.WIDE.U32 R24, R25, R2.reuse, c[0x0][0x1c8] ;  /* 0x000072001918c625 */ /* 0x080fe200078e0002 */
[----:B------:R2:W5:Y:S03]  /*10d40*/  @!P5 LDG.E.64 R14, [R22.64] ;  /* 0x0000000c160ed981 */ /* 0x000566000c1e1b00 */
[-C--:B------:R-:W-:Y:S01]  /*10d50*/  @!P3 IMAD.WIDE.U32 R26, R27, R2.reuse, c[0x0][0x1c8] ;  /* 0x000072001b1ab625 */ /* 0x080fe200078e0002 */
[----:B------:R2:W5:Y:S03]  /*10d60*/  @!P4 LDG.E.64 R4, [R24.64] ;  /* 0x0000000c1804c981 */ /* 0x000566000c1e1b00 */
[-C--:B------:R-:W-:Y:S01]  /*10d70*/  @!P2 IMAD.WIDE.U32 R28, R29, R2.reuse, c[0x0][0x1c8] ;  /* 0x000072001d1ca625 */ /* 0x080fe200078e0002 */
[----:B------:R2:W5:Y:S03]  /*10d80*/  @!P3 LDG.E.64 R6, [R26.64] ;  /* 0x0000000c1a06b981 */ /* 0x000566000c1e1b00 */
[-C--:B-1----:R-:W-:Y:S01]  /*10d90*/  @!P6 IMAD.WIDE.U32 R16, R33, R2.reuse, c[0x0][0x1c8] ;  /* 0x000072002110e625 */ /* 0x082fe200078e0002 */
[----:B------:R2:W5:Y:S04]  /*10da0*/  @!P2 LDG.E.64 R12, [R28.64] ;  /* 0x0000000c1c0ca981 */ /* 0x000568000c1e1b00 */
[----:B------:R2:W5:Y:S01]  /*10db0*/  @!P6 LDG.E.64 R10, [R16.64] ;  /* 0x0000000c100ae981 */ /* 0x000562000c1e1b00 */
[----:B0-----:R-:W-:Y:S01]  /*10dc0*/  CS2R R8, SRZ ;  /* 0x0000000000087805 */ /* 0x001fe2000001ff00 */
[----:B------:R-:W-:-:S05]  /*10dd0*/  @!P0 IMAD.WIDE.U32 R30, R31, R2, c[0x0][0x1c8] ;  /* 0x000072001f1e8625 */ /* 0x000fca00078e0002 */
[----:B------:R2:W5:Y:S01]  /*10de0*/  @!P0 LDG.E.64 R8, [R30.64] ;  /* 0x0000000c1e088981 */ /* 0x000562000c1e1b00 */
[----:B------:R-:W-:-:S04]  /*10df0*/  ISETP.NE.U32.AND P0, PT, RZ, c[0x0][0x168], PT ;  /* 0x00005a00ff007a0c */ /* 0x000fc80003f05070 */
[----:B------:R-:W-:Y:S01]  /*10e00*/  ISETP.NE.AND.EX P0, PT, RZ, c[0x0][0x16c], PT, P0 ;  /* 0x00005b00ff007a0c */ /* 0x000fe20003f05300 */
[----:B------:R-:W-:-:S12]  /*10e10*/  BSSY B0, `(.L_x_5068) ;  /* 0x00011a2000007945 */ /* 0x000fd80003800000 */
[----:B------:R-:W-:Y:S05]  /*10e20*/  @!P0 BRA `(.L_x_5069) ;  /* 0x0000320000008947 */ /* 0x000fea0003800000 */
[C---:B--2---:R-:W-:Y:S01]  /*10e30*/  IMAD R25, R2.reuse, c[0x0][0x1a4], RZ ;  /* 0x0000690002197a24 */ /* 0x044fe200078e02ff */
[----:B------:R-:W-:Y:S01]  /*10e40*/  BSSY B1, `(.L_x_5070) ;  /* 0x0000065000017945 */ /* 0x000fe20003800000 */
[----:B------:R-:W-:-:S04]  /*10e50*/  IMAD.WIDE.U32 R16, R2, c[0x0][0x1a0], RZ ;  /* 0x0000680002107a25 */ /* 0x000fc800078e00ff */
[----:B------:R-:W-:Y:S02]  /*10e60*/  IMAD.MOV.U32 R22, RZ, RZ, c[0x0][0x198] ;  /* 0x00006600ff167624 */ /* 0x000fe400078e00ff */
[----:B------:R-:W-:Y:S02]  /*10e70*/  IMAD.MOV.U32 R23, RZ, RZ, c[0x0][0x19c] ;  /* 0x00006700ff177624 */ /* 0x000fe400078e00ff */
[----:B------:R-:W-:Y:S01]  /*10e80*/  IMAD.IADD R25, R17, 0x1, R25 ;  /* 0x0000000111197824 */ /* 0x000fe200078e0219 */
[----:B------:R-:W-:Y:S05]  /*10e90*/  @P1 BRA `(.L_x_5071) ;  /* 0x000005f000001947 */ /* 0x000fea0003800000 */
[C---:B-----5:R-:W-:Y:S01]  /*10ea0*/  IMAD.SHL.U32 R0, R20.reuse, 0x8, RZ ;  /* 0x0000000814007824 */ /* 0x060fe200078e00ff */
[----:B------:R-:W-:-:S04]  /*10eb0*/  SHF.L.U64.HI R24, R20, 0x3, R21 ;  /* 0x0000000314187819 */ /* 0x000fc80000010215 */
[----:B------:R-:W-:-:S04]  /*10ec0*/  IADD3 R20, P0, R0, c[0x0][0x168], RZ ;  /* 0x00005a0000147a10 */ /* 0x000fc80007f1e0ff */
[----:B------:R-:W-:-:S06]  /*10ed0*/  IADD3.X R21, R24, c[0x0][0x16c], RZ, P0, !PT ;  /* 0x00005b0018157a10 */ /* 0x000fcc00007fe4ff */
[----:B------:R-:W5:Y:S01]  /*10ee0*/  LDG.E.64 R20, [R20.64] ;  /* 0x0000000c14147981 */ /* 0x000f62000c1e1b00 */
[C---:B------:R-:W-:Y:S01]  /*10ef0*/  ISETP.GE.U32.AND P0, PT, R16.reuse, 0x1, PT ;  /* 0x000000011000780c */ /* 0x040fe20003f06070 */
[----:B------:R-:W-:Y:S01]  /*10f00*/  IMAD.MOV.U32 R31, RZ, RZ, c[0x0][0x198] ;  /* 0x00006600ff1f7624 */ /* 0x000fe200078e00ff */
[--C-:B------:R-:W-:Y:S02]  /*10f10*/  SHF.R.S64 R33, R16, 0x3, R25.reuse ;  /* 0x0000000310217819 */ /* 0x100fe40000001019 */
[----:B------:R-:W-:Y:S02]  /*10f20*/  ISETP.GE.AND.EX P0, PT, R25, RZ, PT, P0 ;  /* 0x000000ff1900720c */ /* 0x000fe40003f06300 */
[----:B------:R-:W-:Y:S02]  /*10f30*/  SHF.R.S32.HI R32, RZ, 0x3, R25 ;  /* 0x00000003ff207819 */ /* 0x000fe40000011419 */
[----:B------:R-:W-:-:S09]  /*10f40*/  MOV R30, c[0x0][0x19c] ;  /* 0x00006700001e7a02 */ /* 0x000fd20000000f00 */
        /* <DEDUP_REMOVED lines=8> */
.L_x_5073:
[--C-:B------:R-:W-:Y:S02]  /*10fd0*/  SHF.R.U64 R42, R37, 0x1, R36.reuse ;  /* 0x00000001252a7819 */ /* 0x100fe40000001224 */
[----:B------:R-:W-:-:S03]  /*10fe0*/  SHF.R.U32.HI R39, RZ, 0x1, R36 ;  /* 0x00000001ff277819 */ /* 0x000fc60000011624 */
[C---:B------:R-:W-:Y:S01]  /*10ff0*/  IMAD.SHL.U32 R40, R42.reuse, 0x8, RZ ;  /* 0x000000082a287824 */ /* 0x040fe200078e00ff */
[----:B------:R-:W-:-:S04]  /*11000*/  SHF.L.U64.HI R38, R42, 0x3, R39 ;  /* 0x000000032a267819 */ /* 0x000fc80000010227 */
[----:B------:R-:W-:-:S05]  /*11010*/  IADD3 R26, P2, R34, R40, RZ ;  /* 0x00000028221a7210 */ /* 0x000fca0007f5e0ff */
[----:B------:R-:W-:-:S05]  /*11020*/  IMAD.X R27, R35, 0x1, R38, P2 ;  /* 0x00000001231b7824 */ /* 0x000fca00010e0626 */
[----:B------:R-:W2:Y:S02]  /*11030*/  LDG.E.64 R28, [R26.64] ;  /* 0x0000000c1a1c7981 */ /* 0x000ea4000c1e1b00 */
[----:B--2--5:R-:W-:Y:S02]  /*11040*/  ISETP.GE.U32.AND P2, PT, R28, R20, PT ;  /* 0x000000141c00720c */ /* 0x024fe40003f46070 */
[----:B------:R-:W-:Y:S02]  /*11050*/  LOP3.LUT R28, RZ, R42, RZ, 0x33, !PT ;  /* 0x0000002aff1c7212 */ /* 0x000fe400078e33ff */
[----:B------:R-:W-:Y:S02]  /*11060*/  ISETP.GE.AND.EX P2, PT, R29, R21, PT, P2 ;  /* 0x000000151d00720c */ /* 0x000fe40003f46320 */
[----:B------:R-:W-:Y:S02]  /*11070*/  IADD3 R37, P3, R37, R28, RZ ;  /* 0x0000001c25257210 */ /* 0x000fe40007f7e0ff */
[----:B------:R-:W-:-:S02]  /*11080*/  LOP3.LUT R29, RZ, R39, RZ, 0x33, !PT ;  /* 0x00000027ff1d7212 */ /* 0x000fc400078e33ff */
[----:B------:R-:W-:Y:S02]  /*11090*/  SEL R37, R37, R42, !P2 ;  /* 0x0000002a25257207 */ /* 0x000fe40005000000 */
[----:B------:R-:W-:Y:S01]  /*110a0*/  IADD3 R28, P5, P6, R31, 0x8, R40 ;  /* 0x000000081f1c7810 */ /* 0x000fe20007ebe028 */
[----:B------:R-:W-:Y:S01]  /*110b0*/  IMAD.X R36, R36, 0x1, R29, P3 ;  /* 0x0000000124247824 */ /* 0x000fe200018e061d */
[----:B------:R-:W-:Y:S02]  /*110c0*/  ISETP.GT.U32.AND P3, PT, R37, RZ, PT ;  /* 0x000000ff2500720c */ /* 0x000fe40003f64070 */
[----:B------:R-:W-:Y:S02]  /*110d0*/  IADD3.X R29, R30, RZ, R38, P5, P6 ;  /* 0x000000ff1e1d7210 */ /* 0x000fe40002fec426 */
[----:B------:R-:W-:Y:S02]  /*110e0*/  SEL R36, R36, R39, !P2 ;  /* 0x0000002724247207 */ /* 0x000fe40005000000 */
[----:B------:R-:W-:-:S02]  /*110f0*/  IADD3 R39, P4, R26, 0x8, RZ ;  /* 0x000000081a277810 */ /* 0x000fc40007f9e0ff */
[----:B------:R-:W-:Y:S02]  /*11100*/  ISETP.GT.AND.EX P3, PT, R36, RZ, PT, P3 ;  /* 0x000000ff2400720c */ /* 0x000fe40003f64330 */
[----:B------:R-:W-:Y:S01]  /*11110*/  SEL R31, R28, R31, !P2 ;  /* 0x0000001f1c1f7207 */ /* 0x000fe20005000000 */
[----:B------:R-:W-:Y:S01]  /*11120*/  IMAD.X R26, RZ, RZ, R27, P4 ;  /* 0x000000ffff1a7224 */ /* 0x000fe200020e061b */
[----:B------:R-:W-:Y:S02]  /*11130*/  SEL R30, R29, R30, !P2 ;  /* 0x0000001e1d1e7207 */ /* 0x000fe40005000000 */
[----:B------:R-:W-:Y:S02]  /*11140*/  SEL R34, R39, R34, !P2 ;  /* 0x0000002227227207 */ /* 0x000fe40005000000 */
[----:B------:R-:W-:-:S05]  /*11150*/  SEL R35, R26, R35, !P2 ;  /* 0x000000231a237207 */ /* 0x000fca0005000000 */
[----:B------:R-:W-:Y:S05]  /*11160*/  @P3 BRA `(.L_x_5073) ;  /* 0xfffffe6000003947 */ /* 0x000fea000383ffff */
[----:B------:R-:W-:Y:S05]  /*11170*/  BSYNC B2 ;  /* 0x0000000000027941 */ /* 0x000fea0003800000 */
.L_x_5072:
[----:B------:R-:W-:Y:S02]  /*11180*/  IMAD.MOV.U32 R34, RZ, RZ, c[0x0][0x198] ;  /* 0x00006600ff227624 */ /* 0x000fe400078e00ff */
[----:B------:R-:W-:Y:S01]  /*11190*/  IMAD.MOV.U32 R35, RZ, RZ, c[0x0][0x19c] ;  /* 0x00006700ff237624 */ /* 0x000fe200078e00ff */
[----:B------:R-:W-:Y:S05]  /*111a0*/  @!P0 BRA `(.L_x_5074) ;  /* 0x0000020000008947 */ /* 0x000fea0003800000 */
[----:B------:R-:W-:Y:S01]  /*111b0*/  BSSY B2, `(.L_x_5074) ;  /* 0x000001f000027945 */ /* 0x000fe20003800000 */
[----:B------:R-:W-:Y:S01]  /*111c0*/  MOV R37, c[0x0][0x198] ;  /* 0x0000660000257a02 */ /* 0x000fe20000000f00 */
[----:B------:R-:W-:Y:S02]  /*111d0*/  IMAD.MOV.U32 R36, RZ, RZ, c[0x0][0x19c] ;  /* 0x00006700ff247624 */ /* 0x000fe400078e00ff */
[----:B------:R-:W-:Y:S02]  /*111e0*/  IMAD.MOV.U32 R34, RZ, RZ, c[0x0][0x198] ;  /* 0x00006600ff227624 */ /* 0x000fe400078e00ff */
[----:B------:R-:W-:Y:S02]  /*111f0*/  IMAD.MOV.U32 R35, RZ, RZ, c[0x0][0x19c] ;  /* 0x00006700ff237624 */ /* 0x000fe400078e00ff */
.L_x_5075:
[--C-:B------:R-:W-:Y:S02]  /*11200*/  SHF.R.U64 R42, R33, 0x1, R32.reuse ;  /* 0x00000001212a7819 */ /* 0x100fe40000001220 */
[----:B------:R-:W-:-:S03]  /*11210*/  SHF.R.U32.HI R39, RZ, 0x1, R32 ;  /* 0x00000001ff277819 */ /* 0x000fc60000011620 */
[C---:B------:R-:W-:Y:S01]  /*11220*/  IMAD.SHL.U32 R40, R42.reuse, 0x8, RZ ;  /* 0x000000082a287824 */ /* 0x040fe200078e00ff */
[----:B------:R-:W-:-:S04]  /*11230*/  SHF.L.U64.HI R38, R42, 0x3, R39 ;  /* 0x000000032a267819 */ /* 0x000fc80000010227 */
[----:B------:R-:W-:-:S05]  /*11240*/  IADD3 R26, P0, R37, R40, RZ ;  /* 0x00000028251a7210 */ /* 0x000fca0007f1e0ff */
[----:B------:R-:W-:-:S05]  /*11250*/  IMAD.X R27, R36, 0x1, R38, P0 ;  /* 0x00000001241b7824 */ /* 0x000fca00000e0626 */
[----:B------:R0:W2:Y:S02]  /*11260*/  LDG.E.64 R28, [R26.64] ;  /* 0x0000000c1a1c7981 */ /* 0x0000a4000c1e1b00 */
[----:B0-----:R-:W-:-:S05]  /*11270*/  IADD3 R26, P3, R26, 0x8, RZ ;  /* 0x000000081a1a7810 */ /* 0x001fca0007f7e0ff */
[----:B------:R-:W-:Y:S01]  /*11280*/  IMAD.X R27, RZ, RZ, R27, P3 ;  /* 0x000000ffff1b7224 */ /* 0x000fe200018e061b */
[----:B--2--5:R-:W-:Y:S02]  /*11290*/  ISETP.GE.U32.AND P0, PT, R20, R28, PT ;  /* 0x0000001c1400720c */ /* 0x024fe40003f06070 */
[----:B------:R-:W-:Y:S02]  /*112a0*/  LOP3.LUT R28, RZ, R42, RZ, 0x33, !PT ;  /* 0x0000002aff1c7212 */ /* 0x000fe400078e33ff */
[----:B------:R-:W-:Y:S02]  /*112b0*/  ISETP.GE.AND.EX P0, PT, R21, R29, PT, P0 ;  /* 0x0000001d1500720c */ /* 0x000fe40003f06300 */
[----:B------:R-:W-:Y:S02]  /*112c0*/  IADD3 R33, P2, R33, R28, RZ ;  /* 0x0000001c21217210 */ /* 0x000fe40007f5e0ff */
[----:B------:R-:W-:Y:S02]  /*112d0*/  LOP3.LUT R29, RZ, R39, RZ, 0x33, !PT ;  /* 0x00000027ff1d7212 */ /* 0x000fe400078e33ff */
[----:B------:R-:W-:-:S02]  /*112e0*/  SEL R33, R42, R33, !P0 ;  /* 0x000000212a217207 */ /* 0x000fc40004000000 */
[----:B------:R-:W-:Y:S01]  /*112f0*/  SEL R37, R37, R26, !P0 ;  /* 0x0000001a25257207 */ /* 0x000fe20004000000 */
[----:B------:R-:W-:Y:S01]  /*11300*/  IMAD.X R32, R32, 0x1, R29, P2 ;  /* 0x0000000120207824 */ /* 0x000fe200010e061d */
[----:B------:R-:W-:Y:S02]  /*11310*/  ISETP.GT.U32.AND P2, PT, R33, RZ, PT ;  /* 0x000000ff2100720c */ /* 0x000fe40003f44070 */
[----:B------:R-:W-:Y:S02]  /*11320*/  IADD3 R29, P4, P5, R34, 0x8, R40 ;  /* 0x00000008221d7810 */ /* 0x000fe40007d9e028 */
[----:B------:R-:W-:Y:S02]  /*11330*/  SEL R32, R39, R32, !P0 ;  /* 0x0000002027207207 */ /* 0x000fe40004000000 */
[----:B------:R-:W-:Y:S02]  /*11340*/  IADD3.X R38, R35, RZ, R38, P4, P5 ;  /* 0x000000ff23267210 */ /* 0x000fe400027ea426 */
[----:B------:R-:W-:-:S02]  /*11350*/  ISETP.GT.AND.EX P2, PT, R32, RZ, PT, P2 ;  /* 0x000000ff2000720c */ /* 0x000fc40003f44320 */
[----:B------:R-:W-:Y:S02]  /*11360*/  SEL R34, R34, R29, !P0 ;  /* 0x0000001d22227207 */ /* 0x000fe40004000000 */
[----:B------:R-:W-:Y:S02]  /*11370*/  SEL R35, R35, R38, !P0 ;  /* 0x0000002623237207 */ /* 0x000fe40004000000 */
[----:B------:R-:W-:-:S07]  /*11380*/  SEL R36, R36, R27, !P0 ;  /* 0x0000001b24247207 */ /* 0x000fce0004000000 */
[----:B------:R-:W-:Y:S05]  /*11390*/  @P2 BRA `(.L_x_5075) ;  /* 0xfffffe6000002947 */ /* 0x000fea000383ffff */
[----:B------:R-:W-:Y:S05]  /*113a0*/  BSYNC B2 ;  /* 0x0000000000027941 */ /* 0x000fea0003800000 */
.L_x_5074:
[C---:B------:R-:W-:Y:S02]  /*113b0*/  IADD3 R28, P0, -R31.reuse, R34, RZ ;  /* 0x000000221f1c7210 */ /* 0x040fe40007f1e1ff */
[----:B------:R-:W-:Y:S02]  /*113c0*/  IADD3 R31, P3, R31, -c[0x0][0x198], RZ ;  /* 0x800066001f1f7a10 */ /* 0x000fe40007f7e0ff */
[C---:B-----5:R-:W-:Y:S01]  /*113d0*/  IADD3 R20, P2, R0.reuse, c[0x0][0x1a8], RZ ;  /* 0x00006a0000147a10 */ /* 0x060fe20007f5e0ff */
[----:B------:R-:W-:Y:S01]  /*113e0*/  IMAD.X R35, R35, 0x1, ~R30, P0 ;  /* 0x0000000123237824 */ /* 0x000fe200000e0e1e */
[----:B------:R-:W-:Y:S02]  /*113f0*/  IADD3 R26, P4, R0, c[0x0][0x1b0], RZ ;  /* 0x00006c00001a7a10 */ /* 0x000fe40007f9e0ff */
[----:B------:R-:W-:Y:S02]  /*11400*/  IADD3.X R0, R30, ~c[0x0][0x19c], RZ, P3, !PT ;  /* 0x800067001e007a10 */ /* 0x000fe40001ffe4ff */
        /* <DEDUP_REMOVED lines=8> */
.L_x_5071:
[----:B------:R-:W-:Y:S05]  /*11490*/  BSYNC B1 ;  /* 0x0000000000017941 */ /* 0x000fea0003800000 */
.L_x_5070:
        /* <DEDUP_REMOVED lines=9> */
[C---:B------:R-:W-:Y:S01]  /*11530*/  ISETP.GE.U32.AND P0, PT, R16.reuse, 0x1, PT ;  /* 0x000000011000780c */ /* 0x040fe20003f06070 */
[----:B------:R-:W-:Y:S01]  /*11540*/  IMAD.MOV.U32 R30, RZ, RZ, c[0x0][0x198] ;  /* 0x00006600ff1e7624 */ /* 0x000fe200078e00ff */
[--C-:B------:R-:W-:Y:S01]  /*11550*/  SHF.R.S64 R31, R16, 0x3, R25.reuse ;  /* 0x00000003101f7819 */ /* 0x100fe20000001019 */
[----:B------:R-:W-:Y:S01]  /*11560*/  IMAD.MOV.U32 R24, RZ, RZ, c[0x0][0x19c] ;  /* 0x00006700ff187624 */ /* 0x000fe200078e00ff */
[----:B------:R-:W-:Y:S02]  /*11570*/  ISETP.GE.AND.EX P0, PT, R25, RZ, PT, P0 ;  /* 0x000000ff1900720c */ /* 0x000fe40003f06300 */
[----:B------:R-:W-:-:S11]  /*11580*/  SHF.R.S32.HI R32, RZ, 0x3, R25 ;  /* 0x00000003ff207819 */ /* 0x000fd60000011419 */
        /* <DEDUP_REMOVED lines=8> */
.L_x_5079:
        /* <DEDUP_REMOVED lines=12> */
[----:B------:R-:W-:Y:S02]  /*116d0*/  LOP3.LUT R27, RZ, R39, RZ, 0x33, !PT ;  /* 0x00000027ff1b7212 */ /* 0x000fe400078e33ff */
[----:B------:R-:W-:Y:S02]  /*116e0*/  SEL R33, R20, R33, !P2 ;  /* 0x0000002114217207 */ /* 0x000fe40005000000 */
[----:B------:R-:W-:-:S02]  /*116f0*/  IADD3 R36, P3, R36, R27, RZ ;  /* 0x0000001b24247210 */ /* 0x000fc40007f7e0ff */
[----:B------:R-:W-:Y:S02]  /*11700*/  IADD3 R27, P5, P6, R30, 0x8, R38 ;  /* 0x000000081e1b7810 */ /* 0x000fe40007ebe026 */
[----:B------:R-:W-:Y:S01]  /*11710*/  SEL R36, R36, R39, !P2 ;  /* 0x0000002724247207 */ /* 0x000fe20005000000 */
[----:B------:R-:W-:Y:S01]  /*11720*/  IMAD.X R35, R35, 0x1, R26, P3 ;  /* 0x0000000123237824 */ /* 0x000fe200018e061a */
[----:B------:R-:W-:Y:S02]  /*11730*/  IADD3.X R37, R24, RZ, R37, P5, P6 ;  /* 0x000000ff18257210 */ /* 0x000fe40002fec425 */
[----:B------:R-:W-:Y:S02]  /*11740*/  ISETP.GT.U32.AND P3, PT, R36, RZ, PT ;  /* 0x000000ff2400720c */ /* 0x000fe40003f64070 */
[----:B------:R-:W-:Y:S02]  /*11750*/  SEL R35, R35, R40, !P2 ;  /* 0x0000002823237207 */ /* 0x000fe40005000000 */
[----:B------:R-:W-:-:S02]  /*11760*/  SEL R30, R27, R30, !P2 ;  /* 0x0000001e1b1e7207 */ /* 0x000fc40005000000 */
[----:B------:R-:W-:Y:S02]  /*11770*/  ISETP.GT.AND.EX P3, PT, R35, RZ, PT, P3 ;  /* 0x000000ff2300720c */ /* 0x000fe40003f64330 */
[----:B------:R-:W-:Y:S02]  /*11780*/  SEL R24, R37, R24, !P2 ;  /* 0x0000001825187207 */ /* 0x000fe40005000000 */
[----:B------:R-:W-:-:S09]  /*11790*/  SEL R34, R21, R34, !P2 ;  /* 0x0000002215227207 */ /* 0x000fd20005000000 */
[----:B------:R-:W-:Y:S05]  /*117a0*/  @P3 BRA `(.L_x_5079) ;  /* 0xfffffe6000003947 */ /* 0x000fea000383ffff */
[----:B------:R-:W-:Y:S05]  /*117b0*/  BSYNC B2 ;  /* 0x0000000000027941 */ /* 0x000fea0003800000 */
.L_x_5078:
[----:B------:R-:W-:Y:S02]  /*117c0*/  IMAD.MOV.U32 R35, RZ, RZ, c[0x0][0x198] ;  /* 0x00006600ff237624 */ /* 0x000fe400078e00ff */
[----:B------:R-:W-:Y:S01]  /*117d0*/  IMAD.MOV.U32 R33, RZ, RZ, c[0x0][0x19c] ;  /* 0x00006700ff217624 */ /* 0x000fe200078e00ff */
[----:B------:R-:W-:Y:S05]  /*117e0*/  @!P0 BRA `(.L_x_5080) ;  /* 0x0000020000008947 */ /* 0x000fea0003800000 */
[----:B------:R-:W-:Y:S01]  /*117f0*/  BSSY B2, `(.L_x_5080) ;  /* 0x000001f000027945 */ /* 0x000fe20003800000 */
[----:B------:R-:W-:Y:S01]  /*11800*/  IMAD.MOV.U32 R36, RZ, RZ, c[0x0][0x198] ;  /* 0x00006600ff247624 */ /* 0x000fe200078e00ff */
[----:B------:R-:W-:Y:S01]  /*11810*/  MOV R35, c[0x0][0x198] ;  /* 0x0000660000237a02 */ /* 0x000fe20000000f00 */
[----:B------:R-:W-:Y:S02]  /*11820*/  IMAD.MOV.U32 R34, RZ, RZ, c[0x0][0x19c] ;  /* 0x00006700ff227624 */ /* 0x000fe400078e00ff */
[----:B------:R-:W-:Y:S02]  /*11830*/  IMAD.MOV.U32 R33, RZ, RZ, c[0x0][0x19c] ;  /* 0x00006700ff217624 */ /* 0x000fe400078e00ff */
.L_x_5081:
        /* <DEDUP_REMOVED lines=16> */
[----:B------:R-:W-:Y:S02]  /*11940*/  IADD3 R27, P3, R20, 0x8, RZ ;  /* 0x00000008141b7810 */ /* 0x000fe40007f7e0ff */
[----:B------:R-:W-:Y:S02]  /*11950*/  SEL R32, R39, R32, !P0 ;  /* 0x0000002027207207 */ /* 0x000fe40004000000 */
[----:B------:R-:W-:Y:S01]  /*11960*/  IADD3.X R20, R33, RZ, R37, P4, P5 ;  /* 0x000000ff21147210 */ /* 0x000fe200027ea425 */
[----:B------:R-:W-:Y:S01]  /*11970*/  IMAD.X R21, RZ, RZ, R21, P3 ;  /* 0x000000ffff157224 */ /* 0x000fe200018e0615 */
[----:B------:R-:W-:-:S02]  /*11980*/  ISETP.GT.AND.EX P2, PT, R32, RZ, PT, P2 ;  /* 0x000000ff2000720c */ /* 0x000fc40003f44320 */
[----:B------:R-:W-:Y:S02]  /*11990*/  SEL R35, R35, R26, !P0 ;  /* 0x0000001a23237207 */ /* 0x000fe40004000000 */
[----:B------:R-:W-:Y:S02]  /*119a0*/  SEL R33, R33, R20, !P0 ;  /* 0x0000001421217207 */ /* 0x000fe40004000000 */
[----:B------:R-:W-:Y:S02]  /*119b0*/  SEL R36, R36, R27, !P0 ;  /* 0x0000001b24247207 */ /* 0x000fe40004000000 */
[----:B------:R-:W-:-:S05]  /*119c0*/  SEL R34, R34, R21, !P0 ;  /* 0x0000001522227207 */ /* 0x000fca0004000000 */
[----:B------:R-:W-:Y:S05]  /*119d0*/  @P2 BRA `(.L_x_5081) ;  /* 0xfffffe6000002947 */ /* 0x000fea000383ffff */
[----:B------:R-:W-:Y:S05]  /*119e0*/  BSYNC B2 ;  /* 0x0000000000027941 */ /* 0x000fea0003800000 */
.L_x_5080:
[C---:B------:R-:W-:Y:S02]  /*119f0*/  IADD3 R26, P0, -R30.reuse, R35, RZ ;  /* 0x000000231e1a7210 */ /* 0x040fe40007f1e1ff */
[----:B------:R-:W-:Y:S02]  /*11a00*/  IADD3 R30, P3, R30, -c[0x0][0x198], RZ ;  /* 0x800066001e1e7a10 */ /* 0x000fe40007f7e0ff */
[----:B-----5:R-:W-:Y:S01]  /*11a10*/  IADD3 R18, P2, R29, c[0x0][0x1a8], RZ ;  /* 0x00006a001d127a10 */ /* 0x020fe20007f5e0ff */
        /* <DEDUP_REMOVED lines=11> */
.L_x_5077:
[----:B------:R-:W-:Y:S05]  /*11ad0*/  BSYNC B1 ;  /* 0x0000000000017941 */ /* 0x000fea0003800000 */
.L_x_5076:
        /* <DEDUP_REMOVED lines=13> */
[----:B------:R-:W-:Y:S01]  /*11bb0*/  ISETP.GE.AND.EX P0, PT, R25, RZ, PT, P0 ;  /* 0x000000ff1900720c */ /* 0x000fe20003f06300 */
[----:B------:R-:W-:Y:S01]  /*11bc0*/  IMAD.MOV.U32 R27, RZ, RZ, c[0x0][0x19c] ;  /* 0x00006700ff1b7624 */ /* 0x000fe200078e00ff */
[----:B------:R-:W-:Y:S01]  /*11bd0*/  SHF.R.S32.HI R31, RZ, 0x3, R25 ;  /* 0x00000003ff1f7819 */ /* 0x000fe20000011419 */
[----:B------:R-:W-:-:S10]  /*11be0*/  IMAD.MOV.U32 R24, RZ, RZ, c[0x0][0x19c] ;  /* 0x00006700ff187624 */ /* 0x000fd400078e00ff */
        /* <DEDUP_REMOVED lines=8> */
.L_x_5085:
        /* <DEDUP_REMOVED lines=15> */
[----:B------:R-:W-:Y:S02]  /*11d60*/  SEL R34, R19, R34, !P2 ;  /* 0x0000002213227207 */ /* 0x000fe40005000000 */
[----:B------:R-:W-:Y:S01]  /*11d70*/  SEL R36, R36, R39, !P2 ;  /* 0x0000002724247207 */ /* 0x000fe20005000000 */
[----:B------:R-:W-:Y:S01]  /*11d80*/  IMAD.X R35, R35, 0x1, R20, P3 ;  /* 0x0000000123237824 */ /* 0x000fe200018e0614 */
[----:B------:R-:W-:Y:S02]  /*11d90*/  IADD3 R20, P5, P6, R29, 0x8, R38 ;  /* 0x000000081d147810 */ /* 0x000fe40007ebe026 */
[----:B------:R-:W-:Y:S02]  /*11da0*/  ISETP.GT.U32.AND P3, PT, R36, RZ, PT ;  /* 0x000000ff2400720c */ /* 0x000fe40003f64070 */
[----:B------:R-:W-:Y:S02]  /*11db0*/  SEL R35, R35, R40, !P2 ;  /* 0x0000002823237207 */ /* 0x000fe40005000000 */
[----:B------:R-:W-:-:S02]  /*11dc0*/  IADD3.X R37, R24, RZ, R37, P5, P6 ;  /* 0x000000ff18257210 */ /* 0x000fc40002fec425 */
[----:B------:R-:W-:Y:S02]  /*11dd0*/  ISETP.GT.AND.EX P3, PT, R35, RZ, PT, P3 ;  /* 0x000000ff2300720c */ /* 0x000fe40003f64330 */
[----:B------:R-:W-:Y:S02]  /*11de0*/  SEL R29, R20, R29, !P2 ;  /* 0x0000001d141d7207 */ /* 0x000fe40005000000 */
[----:B------:R-:W-:-:S09]  /*11df0*/  SEL R24, R37, R24, !P2 ;  /* 0x0000001825187207 */ /* 0x000fd20005000000 */
[----:B------:R-:W-:Y:S05]  /*11e00*/  @P3 BRA `(.L_x_5085) ;  /* 0xfffffe6000003947 */ /* 0x000fea000383ffff */
[----:B------:R-:W-:Y:S05]  /*11e10*/  BSYNC B2 ;  /* 0x0000000000027941 */ /* 0x000fea0003800000 */
.L_x_5084:
[----:B------:R-:W-:Y:S05]  /*11e20*/  @!P0 BRA `(.L_x_5086) ;  /* 0x0000020000008947 */ /* 0x000fea0003800000 */
[----:B------:R-:W-:Y:S01]  /*11e30*/  BSSY B2, `(.L_x_5086) ;  /* 0x000001f000027945 */ /* 0x000fe20003800000 */
[----:B------:R-:W-:Y:S02]  /*11e40*/  IMAD.MOV.U32 R34, RZ, RZ, c[0x0][0x198] ;  /* 0x00006600ff227624 */ /* 0x000fe400078e00ff */
[----:B------:R-:W-:Y:S02]  /*11e50*/  IMAD.MOV.U32 R33, RZ, RZ, c[0x0][0x19c] ;  /* 0x00006700ff217624 */ /* 0x000fe400078e00ff */
[----:B------:R-:W-:Y:S02]  /*11e60*/  IMAD.MOV.U32 R30, RZ, RZ, c[0x0][0x198] ;  /* 0x00006600ff1e7624 */ /* 0x000fe400078e00ff */
[----:B------:R-:W-:Y:S02]  /*11e70*/  IMAD.MOV.U32 R27, RZ, RZ, c[0x0][0x19c] ;  /* 0x00006700ff1b7624 */ /* 0x000fe400078e00ff */
.L_x_5087:
[--C-:B------:R-:W-:Y:S02]  /*11e80*/  SHF.R.U64 R39, R32, 0x1, R31.reuse ;  /* 0x0000000120277819 */ /* 0x100fe4000000121f */
[----:B------:R-:W-:Y:S02]  /*11e90*/  SHF.R.U32.HI R38, RZ, 0x1, R31 ;  /* 0x00000001ff267819 */ /* 0x000fe4000001161f */
[----:B------:R-:W-:-:S02]  /*11ea0*/  SHF.L.U32 R37, R39, 0x3, RZ ;  /* 0x0000000327257819 */ /* 0x000fc400000006ff */
[----:B------:R-:W-:Y:S02]  /*11eb0*/  SHF.L.U64.HI R36, R39, 0x3, R38 ;  /* 0x0000000327247819 */ /* 0x000fe40000010226 */
[----:B------:R-:W-:-:S05]  /*11ec0*/  IADD3 R18, P0, R34, R37, RZ ;  /* 0x0000002522127210 */ /* 0x000fca0007f1e0ff */
[----:B------:R-:W-:-:S05]  /*11ed0*/  IMAD.X R19, R33, 0x1, R36, P0 ;  /* 0x0000000121137824 */ /* 0x000fca00000e0624 */
[----:B------:R-:W2:Y:S01]  /*11ee0*/  LDG.E.64 R20, [R18.64] ;  /* 0x0000000c12147981 */ /* 0x000ea2000c1e1b00 */
[----:B------:R-:W-:-:S04]  /*11ef0*/  LOP3.LUT R35, RZ, R39, RZ, 0x33, !PT ;  /* 0x00000027ff237212 */ /* 0x000fc800078e33ff */
[----:B------:R-:W-:Y:S02]  /*11f00*/  IADD3 R32, P2, R32, R35, RZ ;  /* 0x0000002320207210 */ /* 0x000fe40007f5e0ff */
[----:B------:R-:W-:Y:S02]  /*11f10*/  IADD3 R35, P3, R18, 0x8, RZ ;  /* 0x0000000812237810 */ /* 0x000fe40007f7e0ff */
[----:B--2--5:R-:W-:Y:S02]  /*11f20*/  ISETP.GE.U32.AND P0, PT, R14, R20, PT ;  /* 0x000000140e00720c */ /* 0x024fe40003f06070 */
        /* <DEDUP_REMOVED lines=16> */
.L_x_5086:
[C---:B------:R-:W-:Y:S02]  /*12030*/  IADD3 R18, P0, -R29.reuse, R30, RZ ;  /* 0x0000001e1d127210 */ /* 0x040fe40007f1e1ff */
[----:B------:R-:W-:Y:S02]  /*12040*/  IADD3 R20, P3, R29, -c[0x0][0x198], RZ ;  /* 0x800066001d147a10 */ /* 0x000fe40007f7e0ff */
[----:B-----5:R-:W-:Y:S01]  /*12050*/  IADD3 R14, P2, R28, c[0x0][0x1a8], RZ ;  /* 0x00006a001c0e7a10 */ /* 0x020fe20007f5e0ff */
        /* <DEDUP_REMOVED lines=11> */
.L_x_5083:
[----:B------:R-:W-:Y:S05]  /*12110*/  BSYNC B1 ;  /* 0x0000000000017941 */ /* 0x000fea0003800000 */
.L_x_5082:
[----:B0-----:R-:W-:Y:S01]  /*12120*/  IADD3 R14, R3, 0x180, RZ ;  /* 0x00000180030e7810 */ /* 0x001fe20007ffe0ff */
        /* <DEDUP_REMOVED lines=24> */
.L_x_5091:
        /* <DEDUP_REMOVED lines=8> */
[----:B--2--5:R-:W-:Y:S02]  /*12330*/  ISETP.GE.U32.AND P2, PT, R18, R4, PT ;  /* 0x000000041200720c */ /* 0x024fe40003f46070 */
        /* <DEDUP_REMOVED lines=18> */
.L_x_5090:
[----:B------:R-:W-:Y:S05]  /*12460*/  @!P0 BRA `(.L_x_5092) ;  /* 0x0000020000008947 */ /* 0x000fea0003800000 */
[----:B------:R-:W-:Y:S01]  /*12470*/  BSSY B2, `(.L_x_5092) ;  /* 0x000001f000027945 */ /* 0x000fe20003800000 */
[----:B------:R-:W-:Y:S02]  /*12480*/  IMAD.MOV.U32 R37, RZ, RZ, c[0x0][0x198] ;  /* 0x00006600ff257624 */ /* 0x000fe400078e00ff */
[----:B------:R-:W-:Y:S02]  /*12490*/  IMAD.MOV.U32 R38, RZ, RZ, c[0x0][0x19c] ;  /* 0x00006700ff267624 */ /* 0x000fe400078e00ff */
[----:B------:R-:W-:Y:S02]  /*124a0*/  IMAD.MOV.U32 R29, RZ, RZ, c[0x0][0x198] ;  /* 0x00006600ff1d7624 */ /* 0x000fe400078e00ff */
[----:B------:R-:W-:Y:S02]  /*124b0*/  IMAD.MOV.U32 R27, RZ, RZ, c[0x0][0x19c] ;  /* 0x00006700ff1b7624 */ /* 0x000fe400078e00ff */
.L_x_5093:
        /* <DEDUP_REMOVED lines=9> */
[----:B------:R-:W-:-:S04]  /*12550*/  IADD3 R31, P2, R31, R30, RZ ;  /* 0x0000001e1f1f7210 */ /* 0x000fc80007f5e0ff */
[----:B------:R-:W-:Y:S02]  /*12560*/  IADD3.X R28, R28, R33, RZ, P2, !PT ;  /* 0x000000211c1c7210 */ /* 0x000fe400017fe4ff */
[----:B--2--5:R-:W-:Y:S02]  /*12570*/  ISETP.GE.U32.AND P0, PT, R4, R18, PT ;  /* 0x000000120400720c */ /* 0x024fe40003f06070 */
[----:B------:R-:W-:Y:S02]  /*12580*/  IADD3 R18, P4, P5, R29, 0x8, R32 ;  /* 0x000000081d127810 */ /* 0x000fe40007d9e020 */
[----:B------:R-:W-:Y:S02]  /*12590*/  ISETP.GE.AND.EX P0, PT, R5, R19, PT, P0 ;  /* 0x000000130500720c */ /* 0x000fe40003f06300 */
[----:B------:R-:W-:Y:S02]  /*125a0*/  IADD3 R19, P3, R14, 0x8, RZ ;  /* 0x000000080e137810 */ /* 0x000fe40007f7e0ff */
[----:B------:R-:W-:-:S02]  /*125b0*/  SEL R31, R36, R31, !P0 ;  /* 0x0000001f241f7207 */ /* 0x000fc40004000000 */
[----:B------:R-:W-:Y:S01]  /*125c0*/  SEL R28, R35, R28, !P0 ;  /* 0x0000001c231c7207 */ /* 0x000fe20004000000 */
[----:B------:R-:W-:Y:S01]  /*125d0*/  IMAD.X R15, RZ, RZ, R15, P3 ;  /* 0x000000ffff0f7224 */ /* 0x000fe200018e060f */
[----:B------:R-:W-:Y:S02]  /*125e0*/  ISETP.GT.U32.AND P2, PT, R31, RZ, PT ;  /* 0x000000ff1f00720c */ /* 0x000fe40003f44070 */
[----:B------:R-:W-:Y:S02]  /*125f0*/  IADD3.X R14, R27, RZ, R34, P4, P5 ;  /* 0x000000ff1b0e7210 */ /* 0x000fe400027ea422 */
[----:B------:R-:W-:Y:S02]  /*12600*/  ISETP.GT.AND.EX P2, PT, R28, RZ, PT, P2 ;  /* 0x000000ff1c00720c */ /* 0x000fe40003f44320 */
[----:B------:R-:W-:Y:S02]  /*12610*/  SEL R29, R29, R18, !P0 ;  /* 0x000000121d1d7207 */ /* 0x000fe40004000000 */
[----:B------:R-:W-:-:S02]  /*12620*/  SEL R27, R27, R14, !P0 ;  /* 0x0000000e1b1b7207 */ /* 0x000fc40004000000 */
[----:B------:R-:W-:Y:S02]  /*12630*/  SEL R37, R37, R19, !P0 ;  /* 0x0000001325257207 */ /* 0x000fe40004000000 */
[----:B------:R-:W-:-:S05]  /*12640*/  SEL R38, R38, R15, !P0 ;  /* 0x0000000f26267207 */ /* 0x000fca0004000000 */
[----:B------:R-:W-:Y:S05]  /*12650*/  @P2 BRA `(.L_x_5093) ;  /* 0xfffffe6000002947 */ /* 0x000fea000383ffff */
[----:B------:R-:W-:Y:S05]  /*12660*/  BSYNC B2 ;  /* 0x0000000000027941 */ /* 0x000fea0003800000 */
.L_x_5092:
[C---:B------:R-:W-:Y:S02]  /*12670*/  IADD3 R14, P0, -R26.reuse, R29, RZ ;  /* 0x0000001d1a0e7210 */ /* 0x040fe40007f1e1ff */
[----:B------:R-:W-:Y:S02]  /*12680*/  IADD3 R18, P3, R26, -c[0x0][0x198], RZ ;  /* 0x800066001a127a10 */ /* 0x000fe40007f7e0ff */
[----:B-----5:R-:W-:Y:S01]  /*12690*/  IADD3 R4, P2, R21, c[0x0][0x1a8], RZ ;  /* 0x00006a0015047a10 */ /* 0x020fe20007f5e0ff */
        /* <DEDUP_REMOVED lines=11> */
.L_x_5089:
[----:B------:R-:W-:Y:S05]  /*12750*/  BSYNC B1 ;  /* 0x0000000000017941 */ /* 0x000fea0003800000 */
.L_x_5088:
        /* <DEDUP_REMOVED lines=25> */
.L_x_5097:
        /* <DEDUP_REMOVED lines=12> */
[----:B--2--5:R-:W-:Y:S02]  /*129b0*/  ISETP.GE.U32.AND P2, PT, R14, R4, PT ;  /* 0x000000040e00720c */ /* 0x024fe40003f46070 */
        /* <DEDUP_REMOVED lines=14> */
.L_x_5096:
[----:B------:R-:W-:Y:S05]  /*12aa0*/  @!P0 BRA `(.L_x_5098) ;  /* 0x0000020000008947 */ /* 0x000fea0003800000 */
[----:B------:R-:W-:Y:S01]  /*12ab0*/  BSSY B2, `(.L_x_5098) ;  /* 0x000001f000027945 */ /* 0x000fe20003800000 */
[----:B------:R-:W-:Y:S02]  /*12ac0*/  IMAD.MOV.U32 R34, RZ, RZ, c[0x0][0x198] ;  /* 0x00006600ff227624 */ /* 0x000fe400078e00ff */
[----:B------:R-:W-:Y:S02]  /*12ad0*/  IMAD.MOV.U32 R35, RZ, RZ, c[0x0][0x19c] ;  /* 0x00006700ff237624 */ /* 0x000fe400078e00ff */
[----:B------:R-:W-:Y:S02]  /*12ae0*/  IMAD.MOV.U32 R27, RZ, RZ, c[0x0][0x198] ;  /* 0x00006600ff1b7624 */ /* 0x000fe400078e00ff */
[----:B------:R-:W-:Y:S02]  /*12af0*/  IMAD.MOV.U32 R21, RZ, RZ, c[0x0][0x19c] ;  /* 0x00006700ff157624 */ /* 0x000fe400078e00ff */
.L_x_5099:
        /* <DEDUP_REMOVED lines=9> */
[----:B--2--5:R-:W-:Y:S02]  /*12b90*/  ISETP.GE.U32.AND P0, PT, R4, R14, PT ;  /* 0x0000000e0400720c */ /* 0x024fe40003f06070 */
[----:B------:R-:W-:Y:S02]  /*12ba0*/  LOP3.LUT R14, RZ, R32, RZ, 0x33, !PT ;  /* 0x00000020ff0e7212 */ /* 0x000fe400078e33ff */
[----:B------:R-:W-:Y:S02]  /*12bb0*/  ISETP.GE.AND.EX P0, PT, R5, R15, PT, P0 ;  /* 0x0000000f0500720c */ /* 0x000fe40003f06300 */
[----:B------:R-:W-:Y:S01]  /*12bc0*/  IADD3 R15, P3, R6, 0x8, RZ ;  /* 0x00000008060f7810 */ /* 0x000fe20007f7e0ff */
[----:B------:R-:W-:Y:S01]  /*12bd0*/  IMAD.X R29, R29, 0x1, R14, P2 ;  /* 0x000000011d1d7824 */ /* 0x000fe200010e060e */
[----:B------:R-:W-:-:S02]  /*12be0*/  SEL R26, R33, R26, !P0 ;  /* 0x0000001a211a7207 */ /* 0x000fc40004000000 */
[----:B------:R-:W-:Y:S01]  /*12bf0*/  IADD3 R14, P4, P5, R27, 0x8, R28 ;  /* 0x000000081b0e7810 */ /* 0x000fe20007d9e01c */
[----:B------:R-:W-:Y:S01]  /*12c00*/  IMAD.X R7, RZ, RZ, R7, P3 ;  /* 0x000000ffff077224 */ /* 0x000fe200018e0607 */
[----:B------:R-:W-:Y:S02]  /*12c10*/  SEL R29, R32, R29, !P0 ;  /* 0x0000001d201d7207 */ /* 0x000fe40004000000 */
[----:B------:R-:W-:Y:S02]  /*12c20*/  ISETP.GT.U32.AND P2, PT, R26, RZ, PT ;  /* 0x000000ff1a00720c */ /* 0x000fe40003f44070 */
        /* <DEDUP_REMOVED lines=8> */
.L_x_5098:
[C---:B------:R-:W-:Y:S02]  /*12cb0*/  IADD3 R6, P0, -R24.reuse, R27, RZ ;  /* 0x0000001b18067210 */ /* 0x040fe40007f1e1ff */
[----:B------:R-:W-:Y:S02]  /*12cc0*/  IADD3 R14, P3, R24, -c[0x0][0x198], RZ ;  /* 0x80006600180e7a10 */ /* 0x000fe40007f7e0ff */
[C---:B-----5:R-:W-:Y:S02]  /*12cd0*/  IADD3 R4, P2, R19.reuse, c[0x0][0x1a8], RZ ;  /* 0x00006a0013047a10 */ /* 0x060fe40007f5e0ff */
[C---:B------:R-:W-:Y:S02]  /*12ce0*/  IADD3.X R21, ~R20.reuse, R21, RZ, P0, !PT ;  /* 0x0000001514157210 */ /* 0x040fe400007fe5ff */
[----:B------:R-:W-:Y:S02]  /*12cf0*/  IADD3.X R15, R20, ~c[0x0][0x19c], RZ, P3, !PT ;  /* 0x80006700140f7a10 */ /* 0x000fe40001ffe4ff */
[----:B------:R-:W-:-:S02]  /*12d00*/  IADD3 R26, P4, R19, c[0x0][0x1b0], RZ ;  /* 0x00006c00131a7a10 */ /* 0x000fc40007f9e0ff */
[----:B------:R-:W-:Y:S02]  /*12d10*/  IADD3.X R5, R18, c[0x0][0x1ac], RZ, P2, !PT ;  /* 0x00006b0012057a10 */ /* 0x000fe400017fe4ff */
[--C-:B------:R-:W-:Y:S02]  /*12d20*/  SHF.R.S64 R6, R6, 0x3, R21.reuse ;  /* 0x0000000306067819 */ /* 0x100fe40000001015 */
[----:B------:R-:W-:Y:S02]  /*12d30*/  SHF.R.S32.HI R7, RZ, 0x3, R21 ;  /* 0x00000003ff077819 */ /* 0x000fe40000011415 */
[--C-:B------:R-:W-:Y:S02]  /*12d40*/  SHF.R.S64 R14, R14, 0x3, R15.reuse ;  /* 0x000000030e0e7819 */ /* 0x100fe4000000100f */
[----:B------:R-:W-:Y:S01]  /*12d50*/  IADD3.X R27, R18, c[0x0][0x1b4], RZ, P4, !PT ;  /* 0x00006d00121b7a10 */ /* 0x000fe200027fe4ff */
[----:B------:R0:W-:Y:S01]  /*12d60*/  STG.E.64 [R4.64], R6 ;  /* 0x0000000604007986 */ /* 0x0001e2000c101b0c */
[----:B------:R-:W-:-:S05]  /*12d70*/  SHF.R.S32.HI R15, RZ, 0x3, R15 ;  /* 0x00000003ff0f7819 */ /* 0x000fca000001140f */
[----:B------:R0:W-:Y:S02]  /*12d80*/  STG.E.64 [R26.64], R14 ;  /* 0x0000000e1a007986 */ /* 0x0001e4000c101b0c */
.L_x_5095:
[----:B------:R-:W-:Y:S05]  /*12d90*/  BSYNC B1 ;  /* 0x0000000000017941 */ /* 0x000fea0003800000 */
.L_x_5094:
        /* <DEDUP_REMOVED lines=25> */
.L_x_5103:
        /* <DEDUP_REMOVED lines=27> */
.L_x_5102:
[----:B------:R-:W-:Y:S05]  /*130e0*/  @!P0 BRA `(.L_x_5104) ;  /* 0x0000020000008947 */ /* 0x000fea0003800000 */
[----:B------:R-:W-:Y:S01]  /*130f0*/  BSSY B2, `(.L_x_5104) ;  /* 0x000001f000027945 */ /* 0x000fe20003800000 */
[----:B------:R-:W-:Y:S02]  /*13100*/  IMAD.MOV.U32 R32, RZ, RZ, c[0x0][0x198] ;  /* 0x00006600ff207624 */ /* 0x000fe400078e00ff */
[----:B------:R-:W-:Y:S02]  /*13110*/  IMAD.MOV.U32 R33, RZ, RZ, c[0x0][0x19c] ;  /* 0x00006700ff217624 */ /* 0x000fe400078e00ff */
[----:B------:R-:W-:Y:S02]  /*13120*/  IMAD.MOV.U32 R21, RZ, RZ, c[0x0][0x198] ;  /* 0x00006600ff157624 */ /* 0x000fe400078e00ff */
[----:B------:R-:W-:Y:S02]  /*13130*/  IMAD.MOV.U32 R19, RZ, RZ, c[0x0][0x19c] ;  /* 0x00006700ff137624 */ /* 0x000fe400078e00ff */
.L_x_5105:
        /* <DEDUP_REMOVED lines=27> */
.L_x_5104:
[C---:B-----5:R-:W-:Y:S02]  /*132f0*/  IADD3 R4, P0, -R20.reuse, R21, RZ ;  /* 0x0000001514047210 */ /* 0x060fe40007f1e1ff */
        /* <DEDUP_REMOVED lines=13> */
.L_x_5101:
[----:B------:R-:W-:Y:S05]  /*133d0*/  BSYNC B1 ;  /* 0x0000000000017941 */ /* 0x000fea0003800000 */
.L_x_5100:
        /* <DEDUP_REMOVED lines=25> */
.L_x_5109:
        /* <DEDUP_REMOVED lines=27> */
.L_x_5108:
[----:B------:R-:W-:Y:S05]  /*13720*/  @!P0 BRA `(.L_x_5110) ;  /* 0x0000020000008947 */ /* 0x000fea0003800000 */
[----:B------:R-:W-:Y:S01]  /*13730*/  BSSY B2, `(.L_x_5110) ;  /* 0x000001f000027945 */ /* 0x000fe20003800000 */
[----:B------:R-:W-:-:S02]  /*13740*/  IMAD.MOV.U32 R30, RZ, RZ, c[0x0][0x198] ;  /* 0x00006600ff1e7624 */ /* 0x000fc400078e00ff */
[----:B------:R-:W-:Y:S02]  /*13750*/  IMAD.MOV.U32 R32, RZ, RZ, c[0x0][0x19c] ;  /* 0x00006700ff207624 */ /* 0x000fe400078e00ff */
[----:B------:R-:W-:Y:S02]  /*13760*/  IMAD.MOV.U32 R20, RZ, RZ, c[0x0][0x198] ;  /* 0x00006600ff147624 */ /* 0x000fe400078e00ff */
[----:B------:R-:W-:Y:S02]  /*13770*/  IMAD.MOV.U32 R18, RZ, RZ, c[0x0][0x19c] ;  /* 0x00006700ff127624 */ /* 0x000fe400078e00ff */
.L_x_5111:
        /* <DEDUP_REMOVED lines=9> */
[----:B------:R-:W-:-:S05]  /*13810*/  IADD3 R19, P2, R19, R26, RZ ;  /* 0x0000001a13137210 */ /* 0x000fca0007f5e0ff */
[----:B------:R-:W-:Y:S01]  /*13820*/  IMAD.X R24, R24, 0x1, R21, P2 ;  /* 0x0000000118187824 */ /* 0x000fe200010e0615 */
[----:B0-----:R-:W-:-:S05]  /*13830*/  IADD3 R6, P3, R6, 0x8, RZ ;  /* 0x0000000806067810 */ /* 0x001fca0007f7e0ff */
[----:B------:R-:W-:Y:S01]  /*13840*/  IMAD.X R7, RZ, RZ, R7, P3 ;  /* 0x000000ffff077224 */ /* 0x000fe200018e0607 */
[----:B--2--5:R-:W-:-:S04]  /*13850*/  ISETP.GE.U32.AND P0, PT, R4, R12, PT ;  /* 0x0000000c0400720c */ /* 0x024fc80003f06070 */
[----:B------:R-:W-:Y:S02]  /*13860*/  ISETP.GE.AND.EX P0, PT, R5, R13, PT, P0 ;  /* 0x0000000d0500720c */ /* 0x000fe40003f06300 */
[----:B------:R-:W-:Y:S02]  /*13870*/  IADD3 R13, P4, P5, R20, 0x8, R27 ;  /* 0x00000008140d7810 */ /* 0x000fe40007d9e01b */
[----:B------:R-:W-:Y:S02]  /*13880*/  SEL R19, R28, R19, !P0 ;  /* 0x000000131c137207 */ /* 0x000fe40004000000 */
[----:B------:R-:W-:Y:S02]  /*13890*/  SEL R24, R31, R24, !P0 ;  /* 0x000000181f187207 */ /* 0x000fe40004000000 */
[----:B------:R-:W-:Y:S02]  /*138a0*/  ISETP.GT.U32.AND P2, PT, R19, RZ, PT ;  /* 0x000000ff1300720c */ /* 0x000fe40003f44070 */
        /* <DEDUP_REMOVED lines=8> */
.L_x_5110:
[C---:B-----5:R-:W-:Y:S02]  /*13930*/  IADD3 R4, P0, -R15.reuse, R20, RZ ;  /* 0x000000140f047210 */ /* 0x060fe40007f1e1ff */
        /* <DEDUP_REMOVED lines=13> */
.L_x_5107:
[----:B------:R-:W-:Y:S05]  /*13a10*/  BSYNC B1 ;  /* 0x0000000000017941 */ /* 0x000fea0003800000 */
.L_x_5106:
        /* <DEDUP_REMOVED lines=24> */
.L_x_5114:
        /* <DEDUP_REMOVED lines=27> */
.L_x_5113:
[----:B------:R-:W-:Y:S05]  /*13d50*/  @!P0 BRA `(.L_x_5115) ;  /* 0x000001e000008947 */ /* 0x000fea0003800000 */
[----:B------:R-:W-:Y:S01]  /*13d60*/  BSSY B1, `(.L_x_5115) ;  /* 0x000001d000017945 */ /* 0x000fe20003800000 */
[----:B------:R-:W-:Y:S01]  /*13d70*/  IMAD.MOV.U32 R18, RZ, RZ, c[0x0][0x198] ;  /* 0x00006600ff127624 */ /* 0x000fe200078e00ff */
[----:B------:R-:W-:Y:S02]  /*13d80*/  MOV R14, c[0x0][0x19c] ;  /* 0x00006700000e7a02 */ /* 0x000fe40000000f00 */
.L_x_5116:
        /* <DEDUP_REMOVED lines=27> */
.L_x_5115:
[C---:B-----5:R-:W-:Y:S02]  /*13f40*/  IADD3 R4, P0, -R11.reuse, R18, RZ ;  /* 0x000000120b047210 */ /* 0x060fe40007f1e1ff */
        /* <DEDUP_REMOVED lines=14> */
.L_x_5069:
[----:B--2---:R-:W-:Y:S01]  /*14030*/  UMOV UR8, 0x3 ;  /* 0x0000000300087882 */ /* 0x004fe20000000000 */
[----:B------:R-:W-:Y:S01]  /*14040*/  BSSY B1, `(.L_x_5117) ;  /* 0x00001dc000017945 */ /* 0x000fe20003800000 */
[----:B------:R-:W-:Y:S02]  /*14050*/  ULDC.64 UR4, c[0x0][0x1a0] ;  /* 0x0000680000047ab9 */ /* 0x000fe40000000a00 */
[----:B------:R-:W-:Y:S02]  /*14060*/  USHF.L.U64.HI UR8, UR4, UR8, UR5 ;  /* 0x0000000804087299 */ /* 0x000fe40008010205 */
[----:B------:R-:W-:Y:S01]  /*14070*/  USHF.L.U32 UR9, UR4, 0x3, URZ ;  /* 0x0000000304097899 */ /* 0x000fe2000800063f */
[----:B------:R-:W-:Y:S06]  /*14080*/  @P1 BRA `(.L_x_5118) ;  /* 0x00001d7000001947 */ /* 0x000fec0003800000 */
[----:B------:R-:W-:Y:S01]  /*14090*/  ULDC.64 UR10, c[0x0][0x170] ;  /* 0x00005c00000a7ab9 */ /* 0x000fe20000000a00 */
[----:B------:R-:W-:Y:S01]  /*140a0*/  IMAD.MOV.U32 R16, RZ, RZ, RZ ;  /* 0x000000ffff107224 */ /* 0x000fe200078e00ff */
[----:B------:R-:W-:Y:S01]  /*140b0*/  UISETP.NE.U32.AND UP1, UPT, URZ, UR10, UPT ;  /* 0x0000000a3f00728c */ /* 0x000fe2000bf25070 */
[----:B------:R-:W-:Y:S01]  /*140c0*/  IMAD.MOV.U32 R35, RZ, RZ, RZ ;  /* 0x000000ffff237224 */ /* 0x000fe200078e00ff */
[----:B------:R-:W-:-:S02]  /*140d0*/  UISETP.GE.U32.AND UP0, UPT, UR10, 0x1, UPT ;  /* 0x000000010a00788c */ /* 0x000fc4000bf06070 */
[----:B------:R-:W-:Y:S02]  /*140e0*/  UISETP.NE.AND.EX UP1, UPT, URZ, UR11, UPT, UP1 ;  /* 0x0000000b3f00728c */ /* 0x000fe4000bf25310 */
[----:B------:R-:W-:-:S04]  /*140f0*/  UISETP.GE.AND.EX UP0, UPT, UR11, URZ, UPT, UP0 ;  /* 0x0000003f0b00728c */ /* 0x000fc8000bf06300 */
[----:B------:R-:W-:-:S06]  /*14100*/  UPLOP3.LUT UP0, UPT, UP1, UPT, UP0, 0x5d, 0x0 ;  /* 0x000000000000789c */ /* 0x000fcc0000f0eb05 */
[----:B------:R-:W-:-:S13]  /*14110*/  PLOP3.LUT P0, PT, PT, PT, UP0, 0x80, 0x0 ;  /* 0x000000000000781c */ /* 0x000fda0003f0f008 */
[----:B------:R-:W-:Y:S05]  /*14120*/  @P0 BRA `(.L_x_5119) ;  /* 0x000016a000000947 */ /* 0x000fea0003800000 */
[----:B------:R-:W-:Y:S01]  /*14130*/  UIADD3 UR4, UP0, UR10, -0x1, URZ ;  /* 0xffffffff0a047890 */ /* 0x000fe2000ff1e03f */
[----:B------:R-:W-:Y:S01]  /*14140*/  CS2R R16, SRZ ;  /* 0x0000000000107805 */ /* 0x000fe2000001ff00 */
[----:B------:R-:W-:Y:S02]  /*14150*/  IMAD.MOV.U32 R0, RZ, RZ, RZ ;  /* 0x000000ffff007224 */ /* 0x000fe400078e00ff */
[----:B------:R-:W-:Y:S01]  /*14160*/  UIADD3.X UR5, UR11, -0x1, URZ, UP0, !UPT ;  /* 0xffffffff0b057890 */ /* 0x000fe200087fe43f */
[----:B------:R-:W-:Y:S01]  /*14170*/  IMAD.MOV.U32 R35, RZ, RZ, RZ ;  /* 0x000000ffff237224 */ /* 0x000fe200078e00ff */
[----:B------:R-:W-:-:S04]  /*14180*/  UISETP.GE.U32.AND UP0, UPT, UR4, 0x3, UPT ;  /* 0x000000030400788c */ /* 0x000fc8000bf06070 */
[----:B------:R-:W-:-:S06]  /*14190*/  UISETP.GE.U32.AND.EX UP0, UPT, UR5, URZ, UPT, UP0 ;  /* 0x0000003f0500728c */ /* 0x000fcc000bf06100 */
[----:B------:R-:W-:-:S13]  /*141a0*/  PLOP3.LUT P0, PT, PT, PT, UP0, 0x80, 0x0 ;  /* 0x000000000000781c */ /* 0x000fda0003f0f008 */
[----:B------:R-:W-:Y:S05]  /*141b0*/  @!P0 BRA `(.L_x_5120) ;  /* 0x0000129000008947 */ /* 0x000fea0003800000 */
[----:B------:R-:W-:Y:S01]  /*141c0*/  ULOP3.LUT UR4, UR10, 0x3, URZ, 0xc0, !UPT ;  /* 0x000000030a047892 */ /* 0x000fe2000f8ec03f */
[----:B-----5:R-:W-:Y:S01]  /*141d0*/  IMAD R17, R21, c[0x0][0x180], RZ ;  /* 0x0000600015117a24 */ /* 0x020fe200078e02ff */
[----:B------:R-:W-:Y:S01]  /*141e0*/  ULDC UR5, c[0x0][0x170] ;  /* 0x00005c0000057ab9 */ /* 0x000fe20000000800 */
[----:B------:R-:W-:Y:S01]  /*141f0*/  IMAD.WIDE.U32 R22, R20, c[0x0][0x180], RZ ;  /* 0x0000600014167a25 */ /* 0x000fe200078e00ff */
[----:B------:R-:W-:-:S03]  /*14200*/  UIADD3 UR4, UP0, -UR4, UR5, URZ ;  /* 0x0000000504047290 */ /* 0x000fc6000ff1e13f */
[----:B------:R-:W-:Y:S01]  /*14210*/  IMAD R17, R20, c[0x0][0x184], R17 ;  /* 0x0000610014117a24 */ /* 0x000fe200078e0211 */
[----:B------:R-:W-:Y:S01]  /*14220*/  UIADD3.X UR5, UR11, -0x1, URZ, UP0, !UPT ;  /* 0xffffffff0b057890 */ /* 0x000fe200087fe43f */
[----:B------:R-:W-:Y:S01]  /*14230*/  LEA R44, P2, R22, c[0x0][0x178], 0x3 ;  /* 0x00005e00162c7a11 */ /* 0x000fe200078418ff */
[C---:B------:R-:W-:Y:S01]  /*14240*/  IMAD R43, R2.reuse, c[0x0][0x194], RZ ;  /* 0x00006500022b7a24 */ /* 0x040fe200078e02ff */
[----:B------:R-:W-:Y:S01]  /*14250*/  ISETP.LT.U32.AND P0, PT, RZ, UR4, PT ;  /* 0x00000004ff007c0c */ /* 0x000fe2000bf01070 */
[----:B------:R-:W-:Y:S02]  /*14260*/  IMAD.IADD R45, R23, 0x1, R17 ;  /* 0x00000001172d7824 */ /* 0x000fe400078e0211 */
[----:B------:R-:W-:Y:S02]  /*14270*/  IMAD.U32 R0, RZ, RZ, UR5 ;  /* 0x00000005ff007e24 */ /* 0x000fe4000f8e00ff */
[----:B------:R-:W-:Y:S01]  /*14280*/  IMAD.WIDE.U32 R26, R2, c[0x0][0x190], RZ ;  /* 0x00006400021a7a25 */ /* 0x000fe200078e00ff */
[----:B------:R-:W-:-:S02]  /*14290*/  LEA.HI.X R45, R22, c[0x0][0x17c], R45, 0x3, P2 ;  /* 0x00005f00162d7a11 */ /* 0x000fc400010f1c2d */
[----:B------:R-:W-:Y:S01]  /*142a0*/  ISETP.GT.AND.EX P0, PT, R0, RZ, PT, P0 ;  /* 0x000000ff0000720c */ /* 0x000fe20003f04300 */
[----:B------:R-:W-:Y:S01]  /*142b0*/  HFMA2.MMA R0, -RZ, RZ, 0, 0 ;  /* 0x00000000ff007435 */ /* 0x000fe200000001ff */
[----:B------:R-:W-:Y:S02]  /*142c0*/  IMAD.MOV.U32 R17, RZ, RZ, RZ ;  /* 0x000000ffff117224 */ /* 0x000fe400078e00ff */
[----:B------:R-:W-:-:S09]  /*142d0*/  IMAD.IADD R43, R27, 0x1, R43 ;  /* 0x000000011b2b7824 */ /* 0x000fd200078e022b */
[----:B------:R-:W-:Y:S05]  /*142e0*/  @!P0 BRA `(.L_x_5121) ;  /* 0x00000e9000008947 */ /* 0x000fea0003800000 */
[----:B------:R-:W-:Y:S01]  /*142f0*/  UISETP.GT.U32.AND UP0, UPT, UR4, 0xc, UPT ;  /* 0x0000000c0400788c */ /* 0x000fe2000bf04070 */
[----:B------:R-:W-:-:S03]  /*14300*/  PLOP3.LUT P0, PT, PT, PT, PT, 0x80, 0x0 ;  /* 0x000000000000781c */ /* 0x000fc60003f0f070 */
[----:B------:R-:W-:-:S06]  /*14310*/  UISETP.GT.AND.EX UP0, UPT, UR5, URZ, UPT, UP0 ;  /* 0x0000003f0500728c */ /* 0x000fcc000bf04300 */
[----:B------:R-:W-:-:S13]  /*14320*/  PLOP3.LUT P2, PT, PT, PT, UP0, 0x80, 0x0 ;  /* 0x000000000000781c */ /* 0x000fda0003f4f008 */
[----:B------:R-:W-:Y:S05]  /*14330*/  @!P2 BRA `(.L_x_5122) ;  /* 0x000009200000a947 */ /* 0x000fea0003800000 */
[----:B------:R-:W-:Y:S02]  /*14340*/  PLOP3.LUT P0, PT, PT, PT, PT, 0x8, 0x0 ;  /* 0x000000000000781c */ /* 0x000fe40003f0e170 */
.L_x_5123:
[C---:B------:R-:W-:Y:S01]  /*14350*/  LEA R40, P2, R17.reuse, c[0x0][0x188], 0x3 ;  /* 0x0000620011287a11 */ /* 0x040fe200078418ff */
[----:B------:R-:W-:Y:S02]  /*14360*/  IMAD.MOV.U32 R22, RZ, RZ, R44 ;  /* 0x000000ffff167224 */ /* 0x000fe400078e002c */
[----:B------:R-:W-:Y:S01]  /*14370*/  IMAD.MOV.U32 R23, RZ, RZ, R45 ;  /* 0x000000ffff177224 */ /* 0x000fe200078e002d */
[----:B------:R-:W-:-:S05]  /*14380*/  LEA.HI.X R41, R17, c[0x0][0x18c], R0, 0x3, P2 ;  /* 0x0000630011297a11 */ /* 0x000fca00010f1c00 */
[----:B------:R-:W2:Y:S04]  /*14390*/  LDG.E.64 R22, [R22.64] ;  /* 0x0000000c16167981 */ /* 0x000ea8000c1e1b00 */
[----:B------:R-:W2:Y:S01]  /*143a0*/  LDG.E.64 R24, [R40.64] ;  /* 0x0000000c28187981 */ /* 0x000ea2000c1e1b00 */
[----:B------:R-:W-:-:S03]  /*143b0*/  IADD3 R36, P2, R44, R26, RZ ;  /* 0x0000001a2c247210 */ /* 0x000fc60007f5e0ff */
[----:B------:R-:W3:Y:S02]  /*143c0*/  LDG.E.64 R30, [R40.64+0x8] ;  /* 0x0000080c281e7981 */ /* 0x000ee4000c1e1b00 */
[----:B------:R-:W-:Y:S01]  /*143d0*/  IMAD.X R37, R45, 0x1, R43, P2 ;  /* 0x000000012d257824 */ /* 0x000fe200010e062b */
[----:B------:R-:W-:-:S04]  /*143e0*/  IADD3 R44, P2, R36, R26, RZ ;  /* 0x0000001a242c7210 */ /* 0x000fc80007f5e0ff */
[----:B------:R0:W3:Y:S01]  /*143f0*/  LDG.E.64 R38, [R36.64] ;  /* 0x0000000c24267981 */ /* 0x0000e2000c1e1b00 */
[----:B------:R-:W-:Y:S02]  /*14400*/  IMAD.X R45, R37, 0x1, R43, P2 ;  /* 0x00000001252d7824 */ /* 0x000fe400010e062b */
[----:B------:R-:W-:Y:S01]  /*14410*/  IMAD.MOV.U32 R34, RZ, RZ, R16 ;  /* 0x000000ffff227224 */ /* 0x000fe200078e0010 */
[----:B------:R-:W-:-:S05]  /*14420*/  IADD3 R32, P2, R44, R26, RZ ;  /* 0x0000001a2c207210 */ /* 0x000fca0007f5e0ff */
[----:B------:R-:W-:Y:S01]  /*14430*/  IMAD.X R33, R45, 0x1, R43, P2 ;  /* 0x000000012d217824 */ /* 0x000fe200010e062b */
[----:B0-----:R-:W4:Y:S01]  /*14440*/  LDG.E.64 R36, [R40.64+0x18] ;  /* 0x0000180c28247981 */ /* 0x001f22000c1e1b00 */
[-C--:B--2---:R-:W-:Y:S02]  /*14450*/  IMAD R29, R23, R24.reuse, RZ ;  /* 0x00000018171d7224 */ /* 0x084fe400078e02ff */
[----:B------:R-:W-:-:S04]  /*14460*/  IMAD.WIDE.U32 R34, R22, R24, R34 ;  /* 0x0000001816227225 */ /* 0x000fc800078e0022 */
[----:B------:R-:W-:Y:S02]  /*14470*/  IMAD R16, R22, R25, R29 ;  /* 0x0000001916107224 */ /* 0x000fe400078e021d */
[----:B------:R-:W2:Y:S04]  /*14480*/  LDG.E.64 R22, [R40.64+0x10] ;  /* 0x0000100c28167981 */ /* 0x000ea8000c1e1b00 */
[----:B------:R-:W2:Y:S04]  /*14490*/  LDG.E.64 R28, [R44.64] ;  /* 0x0000000c2c1c7981 */ /* 0x000ea8000c1e1b00 */
[----:B------:R0:W4:Y:S01]  /*144a0*/  LDG.E.64 R24, [R32.64] ;  /* 0x0000000c20187981 */ /* 0x000122000c1e1b00 */
[----:B---3--:R-:W-:-:S02]  /*144b0*/  IMAD R39, R39, R30, RZ ;  /* 0x0000001e27277224 */ /* 0x008fc400078e02ff */
[----:B------:R-:W-:Y:S02]  /*144c0*/  IMAD.IADD R35, R35, 0x1, R16 ;  /* 0x0000000123237824 */ /* 0x000fe400078e0210 */
[C---:B------:R-:W-:Y:S02]  /*144d0*/  IMAD R31, R38.reuse, R31, R39 ;  /* 0x0000001f261f7224 */ /* 0x040fe400078e0227 */
[----:B------:R-:W-:Y:S01]  /*144e0*/  IMAD.WIDE.U32 R38, R38, R30, R34 ;  /* 0x0000001e26267225 */ /* 0x000fe200078e0022 */
[----:B------:R-:W-:-:S03]  /*144f0*/  IADD3 R34, P2, R32, R26, RZ ;  /* 0x0000001a20227210 */ /* 0x000fc60007f5e0ff */
[----:B------:R-:W-:Y:S02]  /*14500*/  IMAD.IADD R31, R39, 0x1, R31 ;  /* 0x00000001271f7824 */ /* 0x000fe400078e021f */
[----:B------:R-:W-:Y:S02]  /*14510*/  IMAD.X R35, R33, 0x1, R43, P2 ;  /* 0x0000000121237824 */ /* 0x000fe400010e062b */
[----:B------:R-:W-:Y:S01]  /*14520*/  IMAD.MOV.U32 R30, RZ, RZ, R38 ;  /* 0x000000ffff1e7224 */ /* 0x000fe200078e0026 */
[----:B0-----:R-:W3:Y:S04]  /*14530*/  LDG.E.64 R32, [R40.64+0x20] ;  /* 0x0000200c28207981 */ /* 0x001ee8000c1e1b00 */
[----:B------:R0:W3:Y:S01]  /*14540*/  LDG.E.64 R38, [R34.64] ;  /* 0x0000000c22267981 */ /* 0x0000e2000c1e1b00 */
[----:B--2---:R-:W-:-:S04]  /*14550*/  IMAD R29, R29, R22, RZ ;  /* 0x000000161d1d7224 */ /* 0x004fc800078e02ff */
[C---:B------:R-:W-:Y:S02]  /*14560*/  IMAD R23, R28.reuse, R23, R29 ;  /* 0x000000171c177224 */ /* 0x040fe400078e021d */
[----:B------:R-:W-:Y:S01]  /*14570*/  IMAD.WIDE.U32 R28, R28, R22, R30 ;  /* 0x000000161c1c7225 */ /* 0x000fe200078e001e */
[----:B------:R-:W-:-:S03]  /*14580*/  IADD3 R22, P2, R34, R26, RZ ;  /* 0x0000001a22167210 */ /* 0x000fc60007f5e0ff */
[-C--:B----4-:R-:W-:Y:S02]  /*14590*/  IMAD R45, R25, R36.reuse, RZ ;  /* 0x00000024192d7224 */ /* 0x090fe400078e02ff */
[----:B------:R-:W-:Y:S01]  /*145a0*/  IMAD.IADD R29, R29, 0x1, R23 ;  /* 0x000000011d1d7824 */ /* 0x000fe200078e0217 */
[----:B------:R-:W-:Y:S01]  /*145b0*/  IADD3.X R23, R35, R43, RZ, P2, !PT ;  /* 0x0000002b23177210 */ /* 0x000fe200017fe4ff */
[C---:B------:R-:W-:Y:S01]  /*145c0*/  IMAD R45, R24.reuse, R37, R45 ;  /* 0x00000025182d7224 */ /* 0x040fe200078e022d */
[----:B0-----:R-:W2:Y:S01]  /*145d0*/  LDG.E.64 R34, [R40.64+0x30] ;  /* 0x0000300c28227981 */ /* 0x001ea2000c1e1b00 */
[----:B------:R-:W-:Y:S01]  /*145e0*/  IMAD.WIDE.U32 R36, R24, R36, R28 ;  /* 0x0000002418247225 */ /* 0x000fe200078e001c */
[----:B------:R-:W-:Y:S02]  /*145f0*/  IADD3 R28, P2, R22, R26, RZ ;  /* 0x0000001a161c7210 */ /* 0x000fe40007f5e0ff */
[----:B------:R-:W4:Y:S04]  /*14600*/  LDG.E.64 R24, [R40.64+0x28] ;  /* 0x0000280c28187981 */ /* 0x000f28000c1e1b00 */
[----:B------:R0:W4:Y:S01]  /*14610*/  LDG.E.64 R30, [R22.64] ;  /* 0x0000000c161e7981 */ /* 0x000122000c1e1b00 */
[----:B------:R-:W-:-:S05]  /*14620*/  IMAD.X R29, R23, 0x1, R43, P2 ;  /* 0x00000001171d7824 */ /* 0x000fca00010e062b */
[----:B0-----:R0:W2:Y:S01]  /*14630*/  LDG.E.64 R22, [R28.64] ;  /* 0x0000000c1c167981 */ /* 0x0010a2000c1e1b00 */
[----:B------:R-:W-:Y:S02]  /*14640*/  IMAD.IADD R37, R37, 0x1, R45 ;  /* 0x0000000125257824 */ /* 0x000fe400078e022d */
[-C--:B---3--:R-:W-:Y:S02]  /*14650*/  IMAD R39, R39, R32.reuse, RZ ;  /* 0x0000002027277224 */ /* 0x088fe400078e02ff */
[----:B------:R-:W-:-:S04]  /*14660*/  IMAD.WIDE.U32 R36, R38, R32, R36 ;  /* 0x0000002026247225 */ /* 0x000fc800078e0024 */
[----:B------:R-:W-:Y:S01]  /*14670*/  IMAD R33, R38, R33, R39 ;  /* 0x0000002126217224 */ /* 0x000fe200078e0227 */
[-C--:B------:R-:W-:Y:S01]  /*14680*/  IADD3 R38, P2, R28, R26.reuse, RZ ;  /* 0x0000001a1c267210 */ /* 0x080fe20007f5e0ff */
[----:B------:R-:W-:Y:S02]  /*14690*/  IMAD.MOV.U32 R32, RZ, RZ, R36 ;  /* 0x000000ffff207224 */ /* 0x000fe400078e0024 */
[----:B------:R-:W-:Y:S02]  /*146a0*/  IMAD.IADD R33, R37, 0x1, R33 ;  /* 0x0000000125217824 */ /* 0x000fe400078e0221 */
[----:B------:R-:W-:Y:S01]  /*146b0*/  IMAD.X R39, R29, 0x1, R43, P2 ;  /* 0x000000011d277824 */ /* 0x000fe200010e062b */
[----:B0-----:R-:W-:-:S04]  /*146c0*/  IADD3 R28, P2, R38, R26, RZ ;  /* 0x0000001a261c7210 */ /* 0x001fc80007f5e0ff */
[----:B------:R0:W3:Y:S01]  /*146d0*/  LDG.E.64 R36, [R38.64] ;  /* 0x0000000c26247981 */ /* 0x0000e2000c1e1b00 */
[----:B----4-:R-:W-:-:S04]  /*146e0*/  IMAD R31, R31, R24, RZ ;  /* 0x000000181f1f7224 */ /* 0x010fc800078e02ff */
[C---:B------:R-:W-:Y:S02]  /*146f0*/  IMAD R29, R30.reuse, R25, R31 ;  /* 0x000000191e1d7224 */ /* 0x040fe400078e021f */
[----:B------:R-:W-:Y:S02]  /*14700*/  IMAD.WIDE.U32 R30, R30, R24, R32 ;  /* 0x000000181e1e7225 */ /* 0x000fe400078e0020 */
[----:B------:R-:W3:Y:S02]  /*14710*/  LDG.E.64 R24, [R40.64+0x38] ;  /* 0x0000380c28187981 */ /* 0x000ee4000c1e1b00 */
[----:B------:R-:W-:Y:S02]  /*14720*/  IMAD.IADD R31, R31, 0x1, R29 ;  /* 0x000000011f1f7824 */ /* 0x000fe400078e021d */
[----:B--2---:R-:W-:Y:S02]  /*14730*/  IMAD R45, R23, R34, RZ ;  /* 0x00000022172d7224 */ /* 0x004fe400078e02ff */
[----:B------:R-:W-:-:S02]  /*14740*/  IMAD.X R29, R39, 0x1, R43, P2 ;  /* 0x00000001271d7824 */ /* 0x000fc400010e062b */
[----:B------:R-:W-:Y:S01]  /*14750*/  IMAD R45, R22, R35, R45 ;  /* 0x00000023162d7224 */ /* 0x000fe200078e022d */
[----:B------:R-:W-:Y:S01]  /*14760*/  IADD3 R32, P2, R28, R26, RZ ;  /* 0x0000001a1c207210 */ /* 0x000fe20007f5e0ff */
[----:B------:R-:W-:Y:S01]  /*14770*/  IMAD.WIDE.U32 R34, R22, R34, R30 ;  /* 0x0000002216227225 */ /* 0x000fe200078e001e */
[----:B0-----:R-:W2:Y:S04]  /*14780*/  LDG.E.64 R38, [R40.64+0x48] ;  /* 0x0000480c28267981 */ /* 0x001ea8000c1e1b00 */
        /* <DEDUP_REMOVED lines=12> */
[----:B------:R-:W-:Y:S01]  /*14850*/  IADD3 R34, P2, R36, R26, RZ ;  /* 0x0000001a24227210 */ /* 0x000fe20007f5e0ff */
[----:B----4-:R-:W-:-:S04]  /*14860*/  IMAD R31, R31, R22, RZ ;  /* 0x000000161f1f7224 */ /* 0x010fc800078e02ff */
[C---:B0-----:R-:W-:Y:S02]  /*14870*/  IMAD R33, R30.reuse, R23, R31 ;  /* 0x000000171e217224 */ /* 0x041fe400078e021f */
[----:B------:R-:W-:Y:S02]  /*14880*/  IMAD.WIDE.U32 R30, R30, R22, R24 ;  /* 0x000000161e1e7225 */ /* 0x000fe400078e0018 */
[----:B------:R-:W3:Y:S04]  /*14890*/  LDG.E.64 R22, [R40.64+0x50] ;  /* 0x0000500c28167981 */ /* 0x000ee8000c1e1b00 */
[----:B------:R0:W3:Y:S01]  /*148a0*/  LDG.E.64 R24, [R36.64] ;  /* 0x0000000c24187981 */ /* 0x0000e2000c1e1b00 */
[----:B------:R-:W-:Y:S01]  /*148b0*/  IADD3 R31, R31, R33, RZ ;  /* 0x000000211f1f7210 */ /* 0x000fe20007ffe0ff */
[----:B--2---:R-:W-:-:S02]  /*148c0*/  IMAD R45, R29, R38, RZ ;  /* 0x000000261d2d7224 */ /* 0x004fc400078e02ff */
[----:B------:R-:W-:Y:S01]  /*148d0*/  IMAD.X R35, R37, 0x1, R43, P2 ;  /* 0x0000000125237824 */ /* 0x000fe200010e062b */
[----:B------:R-:W-:Y:S01]  /*148e0*/  IADD3 R32, P2, R34, R26, RZ ;  /* 0x0000001a22207210 */ /* 0x000fe20007f5e0ff */
[C---:B------:R-:W-:Y:S02]  /*148f0*/  IMAD R45, R28.reuse, R39, R45 ;  /* 0x000000271c2d7224 */ /* 0x040fe400078e022d */
[----:B------:R-:W-:Y:S02]  /*14900*/  IMAD.WIDE.U32 R38, R28, R38, R30 ;  /* 0x000000261c267225 */ /* 0x000fe400078e001e */
[----:B------:R-:W2:Y:S04]  /*14910*/  LDG.E.64 R28, [R40.64+0x58] ;  /* 0x0000580c281c7981 */ /* 0x000ea8000c1e1b00 */
[----:B------:R1:W2:Y:S01]  /*14920*/  LDG.E.64 R30, [R34.64] ;  /* 0x0000000c221e7981 */ /* 0x0002a2000c1e1b00 */
[----:B------:R-:W-:-:S03]  /*14930*/  IMAD.X R33, R35, 0x1, R43, P2 ;  /* 0x0000000123217824 */ /* 0x000fc600010e062b */
[----:B0-----:R-:W4:Y:S04]  /*14940*/  LDG.E.64 R36, [R40.64+0x60] ;  /* 0x0000600c28247981 */ /* 0x001f28000c1e1b00 */
[----:B-1----:R0:W4:Y:S01]  /*14950*/  LDG.E.64 R34, [R32.64] ;  /* 0x0000000c20227981 */ /* 0x002122000c1e1b00 */
[----:B------:R-:W-:Y:S02]  /*14960*/  IMAD.IADD R39, R39, 0x1, R45 ;  /* 0x0000000127277824 */ /* 0x000fe400078e022d */
[----:B---3--:R-:W-:-:S04]  /*14970*/  IMAD R25, R25, R22, RZ ;  /* 0x0000001619197224 */ /* 0x008fc800078e02ff */
[C---:B------:R-:W-:Y:S02]  /*14980*/  IMAD R23, R24.reuse, R23, R25 ;  /* 0x0000001718177224 */ /* 0x040fe400078e0219 */
[----:B------:R-:W-:Y:S01]  /*14990*/  IMAD.WIDE.U32 R24, R24, R22, R38 ;  /* 0x0000001618187225 */ /* 0x000fe200078e0026 */
[----:B------:R-:W-:-:S03]  /*149a0*/  IADD3 R22, P2, R32, R26, RZ ;  /* 0x0000001a20167210 */ /* 0x000fc60007f5e0ff */
[----:B------:R-:W-:Y:S02]  /*149b0*/  IMAD.IADD R25, R25, 0x1, R23 ;  /* 0x0000000119197824 */ /* 0x000fe400078e0217 */
[----:B------:R-:W-:Y:S02]  /*149c0*/  IMAD.X R23, R33, 0x1, R43, P2 ;  /* 0x0000000121177824 */ /* 0x000fe400010e062b */
[----:B--2---:R-:W-:Y:S01]  /*149d0*/  IMAD R31, R31, R28, RZ ;  /* 0x0000001c1f1f7224 */ /* 0x004fe200078e02ff */
[----:B0-----:R-:W-:-:S03]  /*149e0*/  IADD3 R32, P2, R22, R26, RZ ;  /* 0x0000001a16207210 */ /* 0x001fc60007f5e0ff */
[C---:B------:R-:W-:Y:S02]  /*149f0*/  IMAD R33, R30.reuse, R29, R31 ;  /* 0x0000001d1e217224 */ /* 0x040fe400078e021f */
[----:B------:R-:W-:Y:S02]  /*14a00*/  IMAD.WIDE.U32 R28, R30, R28, R24 ;  /* 0x0000001c1e1c7225 */ /* 0x000fe400078e0018 */
[----:B------:R-:W2:Y:S02]  /*14a10*/  LDG.E.64 R24, [R40.64+0x68] ;  /* 0x0000680c28187981 */ /* 0x000ea4000c1e1b00 */
[----:B----4-:R-:W-:Y:S02]  /*14a20*/  IMAD R35, R35, R36, RZ ;  /* 0x0000002423237224 */ /* 0x010fe400078e02ff */
[----:B------:R0:W2:Y:S01]  /*14a30*/  LDG.E.64 R30, [R22.64] ;  /* 0x0000000c161e7981 */ /* 0x0000a2000c1e1b00 */
[----:B------:R-:W-:Y:S02]  /*14a40*/  IMAD.IADD R29, R29, 0x1, R33 ;  /* 0x000000011d1d7824 */ /* 0x000fe400078e0221 */
[----:B------:R-:W-:-:S02]  /*14a50*/  IMAD.X R33, R23, 0x1, R43, P2 ;  /* 0x0000000117217824 */ /* 0x000fc400010e062b */
[C---:B------:R-:W-:Y:S02]  /*14a60*/  IMAD R16, R34.reuse, R37, R35 ;  /* 0x0000002522107224 */ /* 0x040fe400078e0223 */
[----:B------:R-:W-:Y:S01]  /*14a70*/  IMAD.WIDE.U32 R34, R34, R36, R28 ;  /* 0x0000002422227225 */ /* 0x000fe200078e001c */
[----:B------:R-:W-:Y:S01]  /*14a80*/  IADD3 R28, P2, R32, R26, RZ ;  /* 0x0000001a201c7210 */ /* 0x000fe20007f5e0ff */
[----:B------:R-:W3:Y:S04]  /*14a90*/  LDG.E.64 R36, [R40.64+0x70] ;  /* 0x0000700c28247981 */ /* 0x000ee8000c1e1b00 */
[----:B------:R-:W3:Y:S01]  /*14aa0*/  LDG.E.64 R38, [R32.64] ;  /* 0x0000000c20267981 */ /* 0x000ee2000c1e1b00 */
[----:B------:R-:W-:-:S03]  /*14ab0*/  IMAD.X R29, R33, 0x1, R43, P2 ;  /* 0x00000001211d7824 */ /* 0x000fc600010e062b */
[----:B0-----:R-:W4:Y:S04]  /*14ac0*/  LDG.E.64 R22, [R40.64+0x78] ;  /* 0x0000780c28167981 */ /* 0x001f28000c1e1b00 */
[----:B------:R-:W4:Y:S01]  /*14ad0*/  LDG.E.64 R44, [R28.64] ;  /* 0x0000000c1c2c7981 */ /* 0x000f22000c1e1b00 */
[----:B------:R-:W-:Y:S01]  /*14ae0*/  UIADD3 UR4, UP0, UR4, -0x10, URZ ;  /* 0xfffffff004047890 */ /* 0x000fe2000ff1e03f */
[----:B------:R-:W-:-:S03]  /*14af0*/  IMAD.IADD R35, R35, 0x1, R16 ;  /* 0x0000000123237824 */ /* 0x000fc600078e0210 */
[----:B------:R-:W-:Y:S02]  /*14b00*/  UIADD3.X UR5, UR5, -0x1, URZ, UP0, !UPT ;  /* 0xffffffff05057890 */ /* 0x000fe400087fe43f */
[----:B------:R-:W-:-:S04]  /*14b10*/  UISETP.GT.U32.AND UP0, UPT, UR4, 0xc, UPT ;  /* 0x0000000c0400788c */ /* 0x000fc8000bf04070 */
[----:B------:R-:W-:-:S06]  /*14b20*/  UISETP.GT.AND.EX UP0, UPT, UR5, URZ, UPT, UP0 ;  /* 0x0000003f0500728c */ /* 0x000fcc000bf04300 */
[----:B------:R-:W-:Y:S02]  /*14b30*/  PLOP3.LUT P4, PT, PT, PT, UP0, 0x80, 0x0 ;  /* 0x000000000000781c */ /* 0x000fe40003f8f008 */
[----:B------:R-:W-:-:S05]  /*14b40*/  IADD3 R17, P3, R17, 0x10, RZ ;  /* 0x0000001011117810 */ /* 0x000fca0007f7e0ff */
[----:B------:R-:W-:Y:S02]  /*14b50*/  IMAD.X R0, RZ, RZ, R0, P3 ;  /* 0x000000ffff007224 */ /* 0x000fe400018e0600 */
        /* <DEDUP_REMOVED lines=11> */
[----:B------:R-:W-:-:S03]  /*14c10*/  IADD3 R44, P2, R28, R26, RZ ;  /* 0x0000001a1c2c7210 */ /* 0x000fc60007f5e0ff */
[----:B------:R-:W-:Y:S01]  /*14c20*/  IMAD.IADD R35, R23, 0x1, R25 ;  /* 0x0000000117237824 */ /* 0x000fe200078e0219 */
[----:B------:R-:W-:Y:S01]  /*14c30*/  MOV R16, R22 ;  /* 0x0000001600107202 */ /* 0x000fe20000000f00 */
[----:B------:R-:W-:Y:S01]  /*14c40*/  IMAD.X R45, R29, 0x1, R43, P2 ;  /* 0x000000011d2d7824 */ /* 0x000fe200010e062b */
[----:B------:R-:W-:Y:S05]  /*14c50*/  @P4 BRA `(.L_x_5123) ;  /* 0xfffff6f000004947 */ /* 0x000fea000383ffff */
.L_x_5122:
[----:B------:R-:W-:-:S04]  /*14c60*/  UISETP.GT.U32.AND UP0, UPT, UR4, 0x4, UPT ;  /* 0x000000040400788c */ /* 0x000fc8000bf04070 */
[----:B------:R-:W-:-:S06]  /*14c70*/  UISETP.GT.AND.EX UP0, UPT, UR5, URZ, UPT, UP0 ;  /* 0x0000003f0500728c */ /* 0x000fcc000bf04300 */
[----:B------:R-:W-:-:S13]  /*14c80*/  PLOP3.LUT P2, PT, PT, PT, UP0, 0x80, 0x0 ;  /* 0x000000000000781c */ /* 0x000fda0003f4f008 */
[----:B------:R-:W-:Y:S05]  /*14c90*/  @!P2 BRA `(.L_x_5124) ;  /* 0x000004b00000a947 */ /* 0x000fea0003800000 */
[C---:B------:R-:W-:Y:S01]  /*14ca0*/  LEA R22, P0, R17.reuse, c[0x0][0x188], 0x3 ;  /* 0x0000620011167a11 */ /* 0x040fe200078018ff */
[----:B------:R-:W-:Y:S02]  /*14cb0*/  IMAD.MOV.U32 R36, RZ, RZ, R44 ;  /* 0x000000ffff247224 */ /* 0x000fe400078e002c */
[----:B------:R-:W-:Y:S01]  /*14cc0*/  IMAD.MOV.U32 R37, RZ, RZ, R45 ;  /* 0x000000ffff257224 */ /* 0x000fe200078e002d */
[----:B------:R-:W-:Y:S02]  /*14cd0*/  LEA.HI.X R23, R17, c[0x0][0x18c], R0, 0x3, P0 ;  /* 0x0000630011177a11 */ /* 0x000fe400000f1c00 */
[----:B------:R-:W-:-:S03]  /*14ce0*/  IADD3 R44, P0, R44, R26, RZ ;  /* 0x0000001a2c2c7210 */ /* 0x000fc60007f1e0ff */
[----:B------:R-:W2:Y:S02]  /*14cf0*/  LDG.E.64 R36, [R36.64] ;  /* 0x0000000c24247981 */ /* 0x000ea4000c1e1b00 */
[----:B------:R-:W-:Y:S02]  /*14d00*/  IMAD.X R45, R43, 0x1, R45, P0 ;  /* 0x000000012b2d7824 */ /* 0x000fe400000e062d */
[----:B------:R-:W2:Y:S04]  /*14d10*/  LDG.E.64 R24, [R22.64] ;  /* 0x0000000c16187981 */ /* 0x000ea8000c1e1b00 */
[----:B------:R-:W3:Y:S04]  /*14d20*/  LDG.E.64 R40, [R44.64] ;  /* 0x0000000c2c287981 */ /* 0x000ee8000c1e1b00 */
[----:B------:R-:W3:Y:S01]  /*14d30*/  LDG.E.64 R28, [R22.64+0x8] ;  /* 0x0000080c161c7981 */ /* 0x000ee2000c1e1b00 */
[----:B------:R-:W-:Y:S01]  /*14d40*/  IADD3 R32, P0, R44, R26, RZ ;  /* 0x0000001a2c207210 */ /* 0x000fe20007f1e0ff */
[----:B------:R-:W-:-:S04]  /*14d50*/  IMAD.MOV.U32 R34, RZ, RZ, R16 ;  /* 0x000000ffff227224 */ /* 0x000fc800078e0010 */
[----:B------:R-:W-:Y:S02]  /*14d60*/  IMAD.X R33, R45, 0x1, R43, P0 ;  /* 0x000000012d217824 */ /* 0x000fe400000e062b */
[-C--:B--2---:R-:W-:Y:S02]  /*14d70*/  IMAD R39, R37, R24.reuse, RZ ;  /* 0x0000001825277224 */ /* 0x084fe400078e02ff */
[----:B------:R-:W-:Y:S01]  /*14d80*/  IMAD.WIDE.U32 R30, R36, R24, R34 ;  /* 0x00000018241e7225 */ /* 0x000fe200078e0022 */
[----:B------:R-:W-:Y:S01]  /*14d90*/  IADD3 R24, P0, R32, R26, RZ ;  /* 0x0000001a20187210 */ /* 0x000fe20007f1e0ff */
[----:B------:R-:W2:Y:S02]  /*14da0*/  LDG.E.64 R34, [R22.64+0x18] ;  /* 0x0000180c16227981 */ /* 0x000ea4000c1e1b00 */
[----:B------:R-:W-:Y:S02]  /*14db0*/  IMAD R25, R36, R25, R39 ;  /* 0x0000001924197224 */ /* 0x000fe400078e0227 */
[----:B------:R-:W4:Y:S01]  /*14dc0*/  LDG.E.64 R38, [R22.64+0x10] ;  /* 0x0000100c16267981 */ /* 0x000f22000c1e1b00 */
[----:B---3--:R-:W-:-:S02]  /*14dd0*/  IMAD R45, R41, R28, RZ ;  /* 0x0000001c292d7224 */ /* 0x008fc400078e02ff */
[----:B------:R-:W-:Y:S01]  /*14de0*/  IMAD.IADD R31, R31, 0x1, R25 ;  /* 0x000000011f1f7824 */ /* 0x000fe200078e0219 */
[----:B------:R0:W4:Y:S01]  /*14df0*/  LDG.E.64 R36, [R32.64] ;  /* 0x0000000c20247981 */ /* 0x000122000c1e1b00 */
[----:B------:R-:W-:Y:S02]  /*14e00*/  IMAD.X R25, R33, 0x1, R43, P0 ;  /* 0x0000000121197824 */ /* 0x000fe400000e062b */
[C---:B------:R-:W-:Y:S02]  /*14e10*/  IMAD R45, R40.reuse, R29, R45 ;  /* 0x0000001d282d7224 */ /* 0x040fe400078e022d */
[----:B------:R-:W-:Y:S01]  /*14e20*/  IMAD.WIDE.U32 R40, R40, R28, R30 ;  /* 0x0000001c28287225 */ /* 0x000fe200078e001e */
[----:B------:R-:W-:Y:S01]  /*14e30*/  IADD3 R28, P0, R24, R26, RZ ;  /* 0x0000001a181c7210 */ /* 0x000fe20007f1e0ff */
[----:B0-----:R0:W2:Y:S04]  /*14e40*/  LDG.E.64 R32, [R24.64] ;  /* 0x0000000c18207981 */ /* 0x0010a8000c1e1b00 */
[----:B------:R-:W-:-:S05]  /*14e50*/  IMAD.X R29, R25, 0x1, R43, P0 ;  /* 0x00000001191d7824 */ /* 0x000fca00000e062b */
[----:B------:R1:W3:Y:S04]  /*14e60*/  LDG.E.64 R30, [R28.64] ;  /* 0x0000000c1c1e7981 */ /* 0x0002e8000c1e1b00 */
[----:B0-----:R-:W3:Y:S01]  /*14e70*/  LDG.E.64 R24, [R22.64+0x20] ;  /* 0x0000200c16187981 */ /* 0x001ee2000c1e1b00 */
[----:B------:R-:W-:Y:S02]  /*14e80*/  IMAD.IADD R41, R41, 0x1, R45 ;  /* 0x0000000129297824 */ /* 0x000fe400078e022d */
[----:B----4-:R-:W-:-:S04]  /*14e90*/  IMAD R37, R37, R38, RZ ;  /* 0x0000002625257224 */ /* 0x010fc800078e02ff */
[C---:B------:R-:W-:Y:S02]  /*14ea0*/  IMAD R37, R36.reuse, R39, R37 ;  /* 0x0000002724257224 */ /* 0x040fe400078e0225 */
[----:B------:R-:W-:Y:S01]  /*14eb0*/  IMAD.WIDE.U32 R38, R36, R38, R40 ;  /* 0x0000002624267225 */ /* 0x000fe200078e0028 */
[----:B------:R-:W-:-:S03]  /*14ec0*/  IADD3 R36, P0, R28, R26, RZ ;  /* 0x0000001a1c247210 */ /* 0x000fc60007f1e0ff */
[-C--:B--2---:R-:W-:Y:S02]  /*14ed0*/  IMAD R33, R33, R34.reuse, RZ ;  /* 0x0000002221217224 */ /* 0x084fe400078e02ff */
[----:B------:R-:W-:Y:S01]  /*14ee0*/  IMAD.IADD R39, R39, 0x1, R37 ;  /* 0x0000000127277824 */ /* 0x000fe200078e0225 */
[----:B------:R-:W-:Y:S01]  /*14ef0*/  IADD3.X R37, R29, R43, RZ, P0, !PT ;  /* 0x0000002b1d257210 */ /* 0x000fe200007fe4ff */
[C---:B------:R-:W-:Y:S01]  /*14f00*/  IMAD R41, R32.reuse, R35, R33 ;  /* 0x0000002320297224 */ /* 0x040fe200078e0221 */
[----:B-1----:R-:W2:Y:S01]  /*14f10*/  LDG.E.64 R28, [R22.64+0x28] ;  /* 0x0000280c161c7981 */ /* 0x002ea2000c1e1b00 */
[----:B------:R-:W-:Y:S01]  /*14f20*/  IMAD.WIDE.U32 R32, R32, R34, R38 ;  /* 0x0000002220207225 */ /* 0x000fe200078e0026 */
[----:B------:R-:W-:Y:S02]  /*14f30*/  IADD3 R38, P0, R36, R26, RZ ;  /* 0x0000001a24267210 */ /* 0x000fe40007f1e0ff */
[----:B------:R0:W2:Y:S01]  /*14f40*/  LDG.E.64 R34, [R36.64] ;  /* 0x0000000c24227981 */ /* 0x0000a2000c1e1b00 */
[----:B---3--:R-:W-:-:S02]  /*14f50*/  IMAD R31, R31, R24, RZ ;  /* 0x000000181f1f7224 */ /* 0x008fc400078e02ff */
[----:B------:R-:W-:Y:S02]  /*14f60*/  IMAD.IADD R33, R33, 0x1, R41 ;  /* 0x0000000121217824 */ /* 0x000fe400078e0229 */
[----:B------:R-:W-:Y:S02]  /*14f70*/  IMAD.X R39, R37, 0x1, R43, P0 ;  /* 0x0000000125277824 */ /* 0x000fe400000e062b */
        /* <DEDUP_REMOVED lines=8> */
[----:B------:R-:W-:Y:S01]  /*15000*/  IMAD.IADD R31, R31, 0x1, R16 ;  /* 0x000000011f1f7824 */ /* 0x000fe200078e0210 */
[----:B------:R-:W-:Y:S01]  /*15010*/  IADD3 R17, P3, R17, 0x8, RZ ;  /* 0x0000000811117810 */ /* 0x000fe20007f7e0ff */
[----:B------:R-:W-:Y:S01]  /*15020*/  UIADD3 UR4, UP0, UR4, -0x8, URZ ;  /* 0xfffffff804047890 */ /* 0x000fe2000ff1e03f */
[----:B------:R-:W-:-:S03]  /*15030*/  PLOP3.LUT P0, PT, PT, PT, PT, 0x8, 0x0 ;  /* 0x000000000000781c */ /* 0x000fc60003f0e170 */
[----:B------:R-:W-:Y:S01]  /*15040*/  IMAD.X R0, RZ, RZ, R0, P3 ;  /* 0x000000ffff007224 */ /* 0x000fe200018e0600 */
[----:B------:R-:W-:Y:S01]  /*15050*/  UIADD3.X UR5, UR5, -0x1, URZ, UP0, !UPT ;  /* 0xffffffff05057890 */ /* 0x000fe200087fe43f */
        /* <DEDUP_REMOVED lines=12> */
[----:B------:R-:W-:Y:S02]  /*15120*/  IMAD.IADD R35, R37, 0x1, R23 ;  /* 0x0000000125237824 */ /* 0x000fe400078e0217 */
[----:B------:R-:W-:Y:S02]  /*15130*/  IMAD.MOV.U32 R16, RZ, RZ, R36 ;  /* 0x000000ffff107224 */ /* 0x000fe400078e0024 */
[----:B------:R-:W-:Y:S02]  /*15140*/  IMAD.X R45, R25, 0x1, R43, P2 ;  /* 0x00000001192d7824 */ /* 0x000fe400010e062b */
.L_x_5124:
[----:B------:R-:W-:-:S04]  /*15150*/  ISETP.NE.U32.AND P2, PT, RZ, UR4, PT ;  /* 0x00000004ff007c0c */ /* 0x000fc8000bf45070 */
[----:B------:R-:W-:-:S13]  /*15160*/  ISETP.NE.OR.EX P0, PT, RZ, UR5, P0, P2 ;  /* 0x00000005ff007c0c */ /* 0x000fda0008705720 */
[----:B------:R-:W-:Y:S05]  /*15170*/  @!P0 BRA `(.L_x_5120) ;  /* 0x000002d000008947 */ /* 0x000fea0003800000 */
.L_x_5121:
[C---:B------:R-:W-:Y:S01]  /*15180*/  LEA R28, P0, R17.reuse, c[0x0][0x188], 0x3 ;  /* 0x00006200111c7a11 */ /* 0x040fe200078018ff */
[----:B------:R-:W-:Y:S02]  /*15190*/  IMAD.MOV.U32 R30, RZ, RZ, R44 ;  /* 0x000000ffff1e7224 */ /* 0x000fe400078e002c */
[----:B------:R-:W-:Y:S01]  /*151a0*/  IMAD.MOV.U32 R31, RZ, RZ, R45 ;  /* 0x000000ffff1f7224 */ /* 0x000fe200078e002d */
[----:B------:R-:W-:-:S05]  /*151b0*/  LEA.HI.X R29, R17, c[0x0][0x18c], R0, 0x3, P0 ;  /* 0x00006300111d7a11 */ /* 0x000fca00000f1c00 */
[----:B------:R-:W2:Y:S04]  /*151c0*/  LDG.E.64 R30, [R30.64] ;  /* 0x0000000c1e1e7981 */ /* 0x000ea8000c1e1b00 */
[----:B------:R-:W2:Y:S01]  /*151d0*/  LDG.E.64 R24, [R28.64] ;  /* 0x0000000c1c187981 */ /* 0x000ea2000c1e1b00 */
[----:B------:R-:W-:-:S03]  /*151e0*/  IADD3 R44, P0, R44, R26, RZ ;  /* 0x0000001a2c2c7210 */ /* 0x000fc60007f1e0ff */
[----:B------:R-:W3:Y:S01]  /*151f0*/  LDG.E.64 R32, [R28.64+0x8] ;  /* 0x0000080c1c207981 */ /* 0x000ee2000c1e1b00 */
[----:B------:R-:W-:Y:S02]  /*15200*/  IADD3.X R45, R45, R43, RZ, P0, !PT ;  /* 0x0000002b2d2d7210 */ /* 0x000fe400007fe4ff */
[----:B------:R-:W-:-:S03]  /*15210*/  IADD3 R22, P0, R44, R26, RZ ;  /* 0x0000001a2c167210 */ /* 0x000fc60007f1e0ff */
[----:B------:R0:W3:Y:S01]  /*15220*/  LDG.E.64 R36, [R44.64] ;  /* 0x0000000c2c247981 */ /* 0x0000e2000c1e1b00 */
[----:B------:R-:W-:Y:S02]  /*15230*/  IMAD.MOV.U32 R34, RZ, RZ, R16 ;  /* 0x000000ffff227224 */ /* 0x000fe400078e0010 */
[----:B------:R-:W-:Y:S02]  /*15240*/  IMAD.X R23, R45, 0x1, R43, P0 ;  /* 0x000000012d177824 */ /* 0x000fe400000e062b */
[----:B0-----:R-:W4:Y:S01]  /*15250*/  LDG.E.64 R44, [R28.64+0x18] ;  /* 0x0000180c1c2c7981 */ /* 0x001f22000c1e1b00 */
[-C--:B--2---:R-:W-:Y:S02]  /*15260*/  IMAD R39, R31, R24.reuse, RZ ;  /* 0x000000181f277224 */ /* 0x084fe400078e02ff */
[----:B------:R-:W-:Y:S01]  /*15270*/  IMAD.WIDE.U32 R34, R30, R24, R34 ;  /* 0x000000181e227225 */ /* 0x000fe200078e0022 */
[----:B------:R-:W-:-:S03]  /*15280*/  IADD3 R24, P0, R22, R26, RZ ;  /* 0x0000001a16187210 */ /* 0x000fc60007f1e0ff */
[----:B------:R-:W-:Y:S02]  /*15290*/  IMAD R16, R30, R25, R39 ;  /* 0x000000191e107224 */ /* 0x000fe400078e0227 */
[----:B------:R-:W2:Y:S04]  /*152a0*/  LDG.E.64 R38, [R28.64+0x10] ;  /* 0x0000100c1c267981 */ /* 0x000ea8000c1e1b00 */
[----:B------:R-:W2:Y:S01]  /*152b0*/  LDG.E.64 R30, [R22.64] ;  /* 0x0000000c161e7981 */ /* 0x000ea2000c1e1b00 */
[----:B------:R-:W-:-:S05]  /*152c0*/  IMAD.X R25, R23, 0x1, R43, P0 ;  /* 0x0000000117197824 */ /* 0x000fca00000e062b */
[----:B------:R-:W4:Y:S01]  /*152d0*/  LDG.E.64 R40, [R24.64] ;  /* 0x0000000c18287981 */ /* 0x000f22000c1e1b00 */
[-C--:B---3--:R-:W-:Y:S02]  /*152e0*/  IMAD R37, R37, R32.reuse, RZ ;  /* 0x0000002025257224 */ /* 0x088fe400078e02ff */
[----:B------:R-:W-:Y:S01]  /*152f0*/  IMAD.IADD R35, R35, 0x1, R16 ;  /* 0x0000000123237824 */ /* 0x000fe200078e0210 */
[----:B------:R-:W-:Y:S01]  /*15300*/  UIADD3 UR4, UP0, UR4, -0x4, URZ ;  /* 0xfffffffc04047890 */ /* 0x000fe2000ff1e03f */
[C---:B------:R-:W-:Y:S02]  /*15310*/  IMAD R37, R36.reuse, R33, R37 ;  /* 0x0000002124257224 */ /* 0x040fe400078e0225 */
[----:B------:R-:W-:Y:S01]  /*15320*/  IMAD.WIDE.U32 R32, R36, R32, R34 ;  /* 0x0000002024207225 */ /* 0x000fe200078e0022 */
[----:B------:R-:W-:Y:S02]  /*15330*/  UIADD3.X UR5, UR5, -0x1, URZ, UP0, !UPT ;  /* 0xffffffff05057890 */ /* 0x000fe400087fe43f */
[----:B------:R-:W-:Y:S01]  /*15340*/  ISETP.NE.U32.AND P0, PT, RZ, UR4, PT ;  /* 0x00000004ff007c0c */ /* 0x000fe2000bf05070 */
[----:B------:R-:W-:-:S03]  /*15350*/  IMAD.IADD R33, R33, 0x1, R37 ;  /* 0x0000000121217824 */ /* 0x000fc600078e0225 */
[----:B------:R-:W-:Y:S02]  /*15360*/  ISETP.NE.AND.EX P0, PT, RZ, UR5, PT, P0 ;  /* 0x00000005ff007c0c */ /* 0x000fe4000bf05300 */
[----:B------:R-:W-:-:S05]  /*15370*/  IADD3 R17, P2, R17, 0x4, RZ ;  /* 0x0000000411117810 */ /* 0x000fca0007f5e0ff */
[----:B------:R-:W-:Y:S02]  /*15380*/  IMAD.X R0, RZ, RZ, R0, P2 ;  /* 0x000000ffff007224 */ /* 0x000fe400010e0600 */
[----:B--2---:R-:W-:-:S04]  /*15390*/  IMAD R23, R31, R38, RZ ;  /* 0x000000261f177224 */ /* 0x004fc800078e02ff */
[C---:B------:R-:W-:Y:S02]  /*153a0*/  IMAD R23, R30.reuse, R39, R23 ;  /* 0x000000271e177224 */ /* 0x040fe400078e0217 */
[----:B------:R-:W-:-:S04]  /*153b0*/  IMAD.WIDE.U32 R30, R30, R38, R32 ;  /* 0x000000261e1e7225 */ /* 0x000fc800078e0020 */
[----:B------:R-:W-:Y:S02]  /*153c0*/  IMAD.IADD R31, R31, 0x1, R23 ;  /* 0x000000011f1f7824 */ /* 0x000fe400078e0217 */
[----:B----4-:R-:W-:-:S04]  /*153d0*/  IMAD R23, R41, R44, RZ ;  /* 0x0000002c29177224 */ /* 0x010fc800078e02ff */
[C---:B------:R-:W-:Y:S02]  /*153e0*/  IMAD R23, R40.reuse, R45, R23 ;  /* 0x0000002d28177224 */ /* 0x040fe400078e0217 */
[----:B------:R-:W-:Y:S01]  /*153f0*/  IMAD.WIDE.U32 R40, R40, R44, R30 ;  /* 0x0000002c28287225 */ /* 0x000fe200078e001e */
[----:B------:R-:W-:-:S03]  /*15400*/  IADD3 R44, P3, R24, R26, RZ ;  /* 0x0000001a182c7210 */ /* 0x000fc60007f7e0ff */
[----:B------:R-:W-:Y:S02]  /*15410*/  IMAD.IADD R35, R41, 0x1, R23 ;  /* 0x0000000129237824 */ /* 0x000fe400078e0217 */
[----:B------:R-:W-:Y:S02]  /*15420*/  IMAD.MOV.U32 R16, RZ, RZ, R40 ;  /* 0x000000ffff107224 */ /* 0x000fe400078e0028 */
[----:B------:R-:W-:Y:S01]  /*15430*/  IMAD.X R45, R25, 0x1, R43, P3 ;  /* 0x00000001192d7824 */ /* 0x000fe200018e062b */
[----:B------:R-:W-:Y:S05]  /*15440*/  @P0 BRA `(.L_x_5121) ;  /* 0xfffffd3000000947 */ /* 0x000fea000383ffff */
.L_x_5120:
[----:B------:R-:W-:-:S06]  /*15450*/  ULOP3.LUT UR4, UR10, 0x3, URZ, 0xc0, !UPT ;  /* 0x000000030a047892 */ /* 0x000fcc000f8ec03f */
[----:B------:R-:W-:-:S04]  /*15460*/  ISETP.NE.U32.AND P0, PT, RZ, UR4, PT ;  /* 0x00000004ff007c0c */ /* 0x000fc8000bf05070 */
[----:B------:R-:W-:-:S13]  /*15470*/  ISETP.NE.AND.EX P0, PT, RZ, RZ, PT, P0 ;  /* 0x000000ffff00720c */ /* 0x000fda0003f05300 */
[----:B------:R-:W-:Y:S05]  /*15480*/  @!P0 BRA `(.L_x_5119) ;  /* 0x0000034000008947 */ /* 0x000fea0003800000 */
[----:B-----5:R-:W-:Y:S02]  /*15490*/  IMAD R23, R21, c[0x0][0x180], RZ ;  /* 0x0000600015177a24 */ /* 0x020fe400078e02ff */
[----:B------:R-:W-:-:S04]  /*154a0*/  IMAD.WIDE.U32 R24, R20, c[0x0][0x180], RZ ;  /* 0x0000600014187a25 */ /* 0x000fc800078e00ff */
[----:B------:R-:W-:Y:S02]  /*154b0*/  IMAD R23, R20, c[0x0][0x184], R23 ;  /* 0x0000610014177a24 */ /* 0x000fe400078e0217 */
[----:B------:R-:W-:Y:S02]  /*154c0*/  IMAD R22, R0, c[0x0][0x190], RZ ;  /* 0x0000640000167a24 */ /* 0x000fe400078e02ff */
[----:B------:R-:W-:Y:S02]  /*154d0*/  IMAD.IADD R27, R23, 0x1, R25 ;  /* 0x00000001171b7824 */ /* 0x000fe400078e0219 */
[----:B------:R-:W-:Y:S02]  /*154e0*/  IMAD.MOV.U32 R26, RZ, RZ, R24 ;  /* 0x000000ffff1a7224 */ /* 0x000fe400078e0018 */
[C---:B------:R-:W-:Y:S01]  /*154f0*/  IMAD R29, R17.reuse, c[0x0][0x194], R22 ;  /* 0x00006500111d7a24 */ /* 0x040fe200078e0216 */
[C---:B------:R-:W-:Y:S01]  /*15500*/  LEA R22, P0, R17.reuse, c[0x0][0x188], 0x3 ;  /* 0x0000620011167a11 */ /* 0x040fe200078018ff */
[----:B------:R-:W-:-:S03]  /*15510*/  IMAD.WIDE.U32 R30, R17, c[0x0][0x190], R26 ;  /* 0x00006400111e7a25 */ /* 0x000fc600078e001a */
[----:B------:R-:W-:Y:S02]  /*15520*/  LEA.HI.X R23, R17, c[0x0][0x18c], R0, 0x3, P0 ;  /* 0x0000630011177a11 */ /* 0x000fe400000f1c00 */
[----:B------:R-:W-:Y:S02]  /*15530*/  IADD3 R31, R31, R29, RZ ;  /* 0x0000001d1f1f7210 */ /* 0x000fe40007ffe0ff */
[----:B------:R-:W-:-:S04]  /*15540*/  LEA R32, P2, R30, c[0x0][0x178], 0x3 ;  /* 0x00005e001e207a11 */ /* 0x000fc800078418ff */
[----:B------:R-:W-:Y:S02]  /*15550*/  LEA.HI.X R33, R30, c[0x0][0x17c], R31, 0x3, P2 ;  /* 0x00005f001e217a11 */ /* 0x000fe400010f1c1f */
[----:B------:R-:W2:Y:S04]  /*15560*/  LDG.E.64 R30, [R22.64] ;  /* 0x0000000c161e7981 */ /* 0x000ea8000c1e1b00 */
[----:B------:R-:W2:Y:S01]  /*15570*/  LDG.E.64 R32, [R32.64] ;  /* 0x0000000c20207981 */ /* 0x000ea2000c1e1b00 */
[----:B------:R-:W-:Y:S01]  /*15580*/  UISETP.NE.U32.AND UP0, UPT, UR4, 0x1, UPT ;  /* 0x000000010400788c */ /* 0x000fe2000bf05070 */
[----:B------:R-:W-:-:S03]  /*15590*/  IMAD.MOV.U32 R34, RZ, RZ, R16 ;  /* 0x000000ffff227224 */ /* 0x000fc600078e0010 */
[----:B------:R-:W-:-:S06]  /*155a0*/  UISETP.NE.AND.EX UP0, UPT, URZ, URZ, UPT, UP0 ;  /* 0x0000003f3f00728c */ /* 0x000fcc000bf05300 */
[----:B------:R-:W-:Y:S01]  /*155b0*/  PLOP3.LUT P0, PT, PT, PT, UP0, 0x80, 0x0 ;  /* 0x000000000000781c */ /* 0x000fe20003f0f008 */
[-C--:B--2---:R-:W-:Y:S02]  /*155c0*/  IMAD R37, R33, R30.reuse, RZ ;  /* 0x0000001e21257224 */ /* 0x084fe400078e02ff */
[----:B------:R-:W-:-:S04]  /*155d0*/  IMAD.WIDE.U32 R34, R32, R30, R34 ;  /* 0x0000001e20227225 */ /* 0x000fc800078e0022 */
[----:B------:R-:W-:Y:S02]  /*155e0*/  IMAD R37, R32, R31, R37 ;  /* 0x0000001f20257224 */ /* 0x000fe400078e0225 */
[----:B------:R-:W-:Y:S02]  /*155f0*/  IMAD.MOV.U32 R16, RZ, RZ, R34 ;  /* 0x000000ffff107224 */ /* 0x000fe400078e0022 */
[----:B------:R-:W-:Y:S02]  /*15600*/  IMAD.IADD R35, R35, 0x1, R37 ;  /* 0x0000000123237824 */ /* 0x000fe400078e0225 */
[----:B------:R-:W-:Y:S05]  /*15610*/  @!P0 BRA `(.L_x_5119) ;  /* 0x000001b000008947 */ /* 0x000fea0003800000 */
[----:B------:R-:W-:Y:S01]  /*15620*/  IMAD.MOV.U32 R25, RZ, RZ, c[0x0][0x190] ;  /* 0x00006400ff197624 */ /* 0x000fe200078e00ff */
[----:B------:R-:W-:Y:S01]  /*15630*/  UISETP.NE.U32.AND UP0, UPT, UR4, 0x2, UPT ;  /* 0x000000020400788c */ /* 0x000fe2000bf05070 */
[----:B------:R-:W-:Y:S02]  /*15640*/  IMAD.MOV.U32 R0, RZ, RZ, c[0x0][0x194] ;  /* 0x00006500ff007624 */ /* 0x000fe400078e00ff */
[----:B------:R-:W-:Y:S01]  /*15650*/  IMAD.WIDE.U32 R30, R17, R25, c[0x0][0x190] ;  /* 0x00006400111e7625 */ /* 0x000fe200078e0019 */
[----:B------:R-:W-:-:S04]  /*15660*/  UISETP.NE.AND.EX UP0, UPT, URZ, URZ, UPT, UP0 ;  /* 0x0000003f3f00728c */ /* 0x000fc8000bf05300 */
[----:B------:R-:W-:Y:S02]  /*15670*/  IADD3 R24, P0, R24, R30, RZ ;  /* 0x0000001e18187210 */ /* 0x000fe40007f1e0ff */
[----:B------:R-:W-:Y:S02]  /*15680*/  PLOP3.LUT P2, PT, PT, PT, UP0, 0x80, 0x0 ;  /* 0x000000000000781c */ /* 0x000fe40003f4f008 */
[----:B------:R-:W-:Y:S02]  /*15690*/  IADD3.X R27, R27, R29, R31, P0, !PT ;  /* 0x0000001d1b1b7210 */ /* 0x000fe400007fe41f */
[C---:B------:R-:W-:Y:S01]  /*156a0*/  LEA R32, P0, R24.reuse, c[0x0][0x178], 0x3 ;  /* 0x00005e0018207a11 */ /* 0x040fe200078018ff */
[----:B------:R-:W2:Y:S03]  /*156b0*/  LDG.E.64 R28, [R22.64+0x8] ;  /* 0x0000080c161c7981 */ /* 0x000ea6000c1e1b00 */
[----:B------:R-:W-:-:S05]  /*156c0*/  LEA.HI.X R33, R24, c[0x0][0x17c], R27, 0x3, P0 ;  /* 0x00005f0018217a11 */ /* 0x000fca00000f1c1b */
[----:B------:R-:W2:Y:S01]  /*156d0*/  LDG.E.64 R30, [R32.64] ;  /* 0x0000000c201e7981 */ /* 0x000ea2000c1e1b00 */
[----:B------:R-:W-:-:S04]  /*156e0*/  @P2 LEA R26, P0, R25, R32, 0x3 ;  /* 0x00000020191a2211 */ /* 0x000fc800078018ff */
[----:B------:R-:W-:Y:S02]  /*156f0*/  @P2 LEA.HI.X R27, R25, R33, R0, 0x3, P0 ;  /* 0x00000021191b2211 */ /* 0x000fe400000f1c00 */
[----:B------:R-:W3:Y:S04]  /*15700*/  @P2 LDG.E.64 R24, [R22.64+0x10] ;  /* 0x0000100c16182981 */ /* 0x000ee8000c1e1b00 */
[----:B------:R-:W3:Y:S01]  /*15710*/  @P2 LDG.E.64 R26, [R26.64] ;  /* 0x0000000c1a1a2981 */ /* 0x000ee2000c1e1b00 */
[----:B------:R-:W-:Y:S02]  /*15720*/  IMAD.MOV.U32 R17, RZ, RZ, R35 ;  /* 0x000000ffff117224 */ /* 0x000fe400078e0023 */
[-C--:B--2---:R-:W-:Y:S02]  /*15730*/  IMAD R31, R31, R28.reuse, RZ ;  /* 0x0000001c1f1f7224 */ /* 0x084fe400078e02ff */
[----:B------:R-:W-:-:S04]  /*15740*/  IMAD.WIDE.U32 R16, R30, R28, R16 ;  /* 0x0000001c1e107225 */ /* 0x000fc800078e0010 */
[----:B------:R-:W-:-:S04]  /*15750*/  IMAD R31, R30, R29, R31 ;  /* 0x0000001d1e1f7224 */ /* 0x000fc800078e021f */
[----:B------:R-:W-:Y:S02]  /*15760*/  IMAD.IADD R35, R17, 0x1, R31 ;  /* 0x0000000111237824 */ /* 0x000fe400078e021f */
[-C--:B---3--:R-:W-:Y:S02]  /*15770*/  @P2 IMAD R29, R27, R24.reuse, RZ ;  /* 0x000000181b1d2224 */ /* 0x088fe400078e02ff */
[----:B------:R-:W-:Y:S02]  /*15780*/  @P2 IMAD.MOV.U32 R17, RZ, RZ, R35 ;  /* 0x000000ffff112224 */ /* 0x000fe400078e0023 */
[C---:B------:R-:W-:Y:S02]  /*15790*/  @P2 IMAD R29, R26.reuse, R25, R29 ;  /* 0x000000191a1d2224 */ /* 0x040fe400078e021d */
[----:B------:R-:W-:-:S04]  /*157a0*/  @P2 IMAD.WIDE.U32 R24, R26, R24, R16 ;  /* 0x000000181a182225 */ /* 0x000fc800078e0010 */
[----:B------:R-:W-:Y:S02]  /*157b0*/  @P2 IMAD.IADD R35, R25, 0x1, R29 ;  /* 0x0000000119232824 */ /* 0x000fe400078e021d */
[----:B------:R-:W-:Y:S02]  /*157c0*/  @P2 IMAD.MOV.U32 R16, RZ, RZ, R24 ;  /* 0x000000ffff102224 */ /* 0x000fe400078e0018 */
.L_x_5119:
[----:B------:R-:W-:Y:S01]  /*157d0*/  UISETP.GE.U32.AND UP0, UPT, UR9, 0x1, UPT ;  /* 0x000000010900788c */ /* 0x000fe2000bf06070 */
[----:B------:R-:W-:Y:S01]  /*157e0*/  IMAD.U32 R0, RZ, RZ, UR8 ;  /* 0x00000008ff007e24 */ /* 0x000fe2000f8e00ff */
[----:B------:R-:W-:Y:S01]  /*157f0*/  MOV R17, UR8 ;  /* 0x0000000800117c02 */ /* 0x000fe20008000f00 */
[----:B------:R-:W-:Y:S01]  /*15800*/  IMAD.U32 R28, RZ, RZ, UR9 ;  /* 0x00000009ff1c7e24 */ /* 0x000fe2000f8e00ff */
[C---:B-----5:R-:W-:Y:S01]  /*15810*/  SHF.L.U64.HI R31, R20.reuse, 0x3, R21 ;  /* 0x00000003141f7819 */ /* 0x060fe20000010215 */
[----:B------:R-:W-:Y:S01]  /*15820*/  IMAD.U32 R27, RZ, RZ, UR8 ;  /* 0x00000008ff1b7e24 */ /* 0x000fe2000f8e00ff */
[----:B------:R-:W-:Y:S01]  /*15830*/  PLOP3.LUT P0, PT, PT, PT, UP0, 0x80, 0x0 ;  /* 0x000000000000781c */ /* 0x000fe20003f0f008 */
[----:B------:R-:W-:Y:S01]  /*15840*/  IMAD.SHL.U32 R24, R20, 0x8, RZ ;  /* 0x0000000814187824 */ /* 0x000fe200078e00ff */
[----:B------:R-:W-:Y:S01]  /*15850*/  SHF.R.S64 R28, R28, 0x3, R17 ;  /* 0x000000031c1c7819 */ /* 0x000fe20000001011 */
[----:B------:R-:W-:Y:S01]  /*15860*/  IMAD.MOV.U32 R25, RZ, RZ, c[0x0][0x198] ;  /* 0x00006600ff197624 */ /* 0x000fe200078e00ff */
[----:B------:R-:W-:Y:S01]  /*15870*/  ISETP.GE.AND.EX P0, PT, R0, RZ, PT, P0 ;  /* 0x000000ff0000720c */ /* 0x000fe20003f06300 */
[----:B------:R-:W-:Y:S01]  /*15880*/  IMAD.MOV.U32 R0, RZ, RZ, c[0x0][0x19c] ;  /* 0x00006700ff007624 */ /* 0x000fe200078e00ff */
[----:B------:R-:W-:Y:S01]  /*15890*/  SHF.R.S32.HI R27, RZ, 0x3, R27 ;  /* 0x00000003ff1b7819 */ /* 0x000fe2000001141b */
[----:B------:R-:W-:-:S02]  /*158a0*/  IMAD.MOV.U32 R26, RZ, RZ, c[0x0][0x198] ;  /* 0x00006600ff1a7624 */ /* 0x000fc400078e00ff */
[----:B------:R-:W-:-:S08]  /*158b0*/  IMAD.MOV.U32 R17, RZ, RZ, c[0x0][0x19c] ;  /* 0x00006700ff117624 */ /* 0x000fd000078e00ff */
        /* <DEDUP_REMOVED lines=8> */
.L_x_5126:
        /* <DEDUP_REMOVED lines=27> */
.L_x_5125:
        /* <DEDUP_REMOVED lines=8> */
.L_x_5128:
        /* <DEDUP_REMOVED lines=17> */
[----:B------:R-:W-:Y:S02]  /*15c80*/  ISETP.GT.U32.AND P2, PT, R38, RZ, PT ;  /* 0x000000ff2600720c */ /* 0x000fe40003f44070 */
[----:B------:R-:W-:Y:S02]  /*15c90*/  IADD3.X R20, R17, RZ, R30, P4, P5 ;  /* 0x000000ff11147210 */ /* 0x000fe400027ea41e */
[----:B------:R-:W-:Y:S02]  /*15ca0*/  ISETP.GT.AND.EX P2, PT, R37, RZ, PT, P2 ;  /* 0x000000ff2500720c */ /* 0x000fe40003f44320 */
[----:B------:R-:W-:-:S02]  /*15cb0*/  IADD3.X R21, RZ, R21, RZ, P3, !PT ;  /* 0x00000015ff157210 */ /* 0x000fc40001ffe4ff */
[----:B------:R-:W-:Y:S02]  /*15cc0*/  SEL R26, R26, R27, !P0 ;  /* 0x0000001b1a1a7207 */ /* 0x000fe40004000000 */
[----:B------:R-:W-:Y:S02]  /*15cd0*/  SEL R17, R17, R20, !P0 ;  /* 0x0000001411117207 */ /* 0x000fe40004000000 */
[----:B------:R-:W-:Y:S02]  /*15ce0*/  SEL R34, R34, R22, !P0 ;  /* 0x0000001622227207 */ /* 0x000fe40004000000 */
[----:B------:R-:W-:-:S03]  /*15cf0*/  SEL R36, R36, R21, !P0 ;  /* 0x0000001524247207 */ /* 0x000fc60004000000 */
[----:B------:R-:W-:Y:S05]  /*15d00*/  @P2 BRA `(.L_x_5128) ;  /* 0xfffffe6000002947 */ /* 0x000fea000383ffff */
[----:B------:R-:W-:Y:S05]  /*15d10*/  BSYNC B2 ;  /* 0x0000000000027941 */ /* 0x000fea0003800000 */
.L_x_5127:
        /* <DEDUP_REMOVED lines=14> */
.L_x_5118:
[----:B------:R-:W-:Y:S05]  /*15e00*/  BSYNC B1 ;  /* 0x0000000000017941 */ /* 0x000fea0003800000 */
.L_x_5117:
[----:B------:R-:W-:Y:S01]  /*15e10*/  IADD3 R0, R3, 0x80, RZ ;  /* 0x0000008003007810 */ /* 0x000fe20007ffe0ff */
[----:B------:R-:W-:Y:S03]  /*15e20*/  BSSY B1, `(.L_x_5129) ;  /* 0x00001e4000017945 */ /* 0x000fe60003800000 */
[----:B------:R-:W-:-:S13]  /*15e30*/  ISETP.GE.AND P0, PT, R0, UR7, PT ;  /* 0x0000000700007c0c */ /* 0x000fda000bf06270 */
[----:B------:R-:W-:Y:S05]  /*15e40*/  @P0 BRA `(.L_x_5130) ;  /* 0x00001e1000000947 */ /* 0x000fea0003800000 */
[----:B------:R-:W-:Y:S01]  /*15e50*/  ULDC.64 UR16, c[0x0][0x170] ;  /* 0x00005c0000107ab9 */ /* 0x000fe20000000a00 */
[----:B0----5:R-:W-:Y:S01]  /*15e60*/  IMAD.MOV.U32 R20, RZ, RZ, RZ ;  /* 0x000000ffff147224 */ /* 0x021fe200078e00ff */
[----:B------:R-:W-:Y:S01]  /*15e70*/  UISETP.NE.U32.AND UP1, UPT, URZ, UR16, UPT ;  /* 0x000000103f00728c */ /* 0x000fe2000bf25070 */
[----:B------:R-:W-:Y:S01]  /*15e80*/  IMAD.MOV.U32 R17, RZ, RZ, RZ ;  /* 0x000000ffff117224 */ /* 0x000fe200078e00ff */
[----:B------:R-:W-:Y:S02]  /*15e90*/  UISETP.GE.U32.AND UP0, UPT, UR16, 0x1, UPT ;  /* 0x000000011000788c */ /* 0x000fe4000bf06070 */
[----:B------:R-:W-:Y:S02]  /*15ea0*/  UISETP.NE.AND.EX UP1, UPT, URZ, UR17, UPT, UP1 ;  /* 0x000000113f00728c */ /* 0x000fe4000bf25310 */
[----:B------:R-:W-:-:S04]  /*15eb0*/  UISETP.GE.AND.EX UP0, UPT, UR17, URZ, UPT, UP0 ;  /* 0x0000003f1100728c */ /* 0x000fc8000bf06300 */
[----:B------:R-:W-:-:S06]  /*15ec0*/  UPLOP3.LUT UP0, UPT, UP1, UPT, UP0, 0x5d, 0x0 ;  /* 0x000000000000789c */ /* 0x000fcc0000f0eb05 */
[----:B------:R-:W-:-:S13]  /*15ed0*/  PLOP3.LUT P0, PT, PT, PT, UP0, 0x80, 0x0 ;  /* 0x000000000000781c */ /* 0x000fda0003f0f008 */
[----:B------:R-:W-:Y:S05]  /*15ee0*/  @P0 BRA `(.L_x_5131) ;  /* 0x0000174000000947 */ /* 0x000fea0003800000 */
[----:B------:R-:W-:Y:S01]  /*15ef0*/  UIADD3 UR4, UP0, UR16, -0x1, URZ ;  /* 0xffffffff10047890 */ /* 0x000fe2000ff1e03f */
[----:B------:R-:W-:Y:S01]  /*15f00*/  IMAD.MOV.U32 R20, RZ, RZ, RZ ;  /* 0x000000ffff147224 */ /* 0x000fe200078e00ff */
[----:B------:R-:W-:Y:S01]  /*15f10*/  ULOP3.LUT UR18, UR16, 0x3, URZ, 0xc0, !UPT ;  /* 0x0000000310127892 */ /* 0x000fe2000f8ec03f */
[----:B------:R-:W-:Y:S01]  /*15f20*/  IMAD.MOV.U32 R17, RZ, RZ, RZ ;  /* 0x000000ffff117224 */ /* 0x000fe200078e00ff */
[----:B------:R-:W-:Y:S02]  /*15f30*/  UIADD3.X UR5, UR17, -0x1, URZ, UP0, !UPT ;  /* 0xffffffff11057890 */ /* 0x000fe400087fe43f */
[----:B------:R-:W-:-:S03]  /*15f40*/  UISETP.GE.U32.AND UP0, UPT, UR4, 0x3, UPT ;  /* 0x000000030400788c */ /* 0x000fc6000bf06070 */
[----:B------:R-:W-:Y:S02]  /*15f50*/  UMOV UR4, URZ ;  /* 0x0000003f00047c82 */ /* 0x000fe40008000000 */
[----:B------:R-:W-:-:S03]  /*15f60*/  UISETP.GE.U32.AND.EX UP0, UPT, UR5, URZ, UPT, UP0 ;  /* 0x0000003f0500728c */ /* 0x000fc6000bf06100 */
[----:B------:R-:W-:-:S03]  /*15f70*/  UMOV UR5, URZ ;  /* 0x0000003f00057c82 */ /* 0x000fc60008000000 */
[----:B------:R-:W-:-:S13]  /*15f80*/  PLOP3.LUT P0, PT, PT, PT, UP0, 0x80, 0x0 ;  /* 0x000000000000781c */ /* 0x000fda0003f0f008 */
[----:B------:R-:W-:Y:S05]  /*15f90*/  @!P0 BRA `(.L_x_5132) ;  /* 0x0000129000008947 */ /* 0x000fea0003800000 */
[----:B------:R-:W-:Y:S01]  /*15fa0*/  ULDC UR10, c[0x0][0x170] ;  /* 0x00005c00000a7ab9 */ /* 0x000fe20000000800 */
[----:B------:R-:W-:Y:S01]  /*15fb0*/  IMAD R21, R19, c[0x0][0x180], RZ ;  /* 0x0000600013157a24 */ /* 0x000fe200078e02ff */
[----:B------:R-:W-:Y:S01]  /*15fc0*/  UIADD3 UR10, UP0, -UR18, UR10, URZ ;  /* 0x0000000a120a7290 */ /* 0x000fe2000ff1e13f */
[C---:B------:R-:W-:Y:S01]  /*15fd0*/  IMAD.WIDE.U32 R26, R18.reuse, c[0x0][0x180], RZ ;  /* 0x00006000121a7a25 */ /* 0x040fe200078e00ff */
[----:B------:R-:W-:Y:S02]  /*15fe0*/  UMOV UR4, URZ ;  /* 0x0000003f00047c82 */ /* 0x000fe40008000000 */
[----:B------:R-:W-:Y:S01]  /*15ff0*/  UIADD3.X UR11, UR17, -0x1, URZ, UP0, !UPT ;  /* 0xffffffff110b7890 */ /* 0x000fe200087fe43f */
[----:B------:R-:W-:Y:S01]  /*16000*/  IMAD R21, R18, c[0x0][0x184], R21 ;  /* 0x0000610012157a24 */ /* 0x000fe200078e0215 */
[----:B------:R-:W-:Y:S01]  /*16010*/  ISETP.LT.U32.AND P0, PT, RZ, UR10, PT ;  /* 0x0000000aff007c0c */ /* 0x000fe2000bf01070 */
[----:B------:R-:W-:Y:S01]  /*16020*/  IMAD R25, R2, c[0x0][0x194], RZ ;  /* 0x0000650002197a24 */ /* 0x000fe200078e02ff */
[----:B------:R-:W-:Y:S01]  /*16030*/  LEA R24, P2, R26, c[0x0][0x178], 0x3 ;  /* 0x00005e001a187a11 */ /* 0x000fe200078418ff */
[----:B------:R-:W-:Y:S01]  /*16040*/  IMAD.IADD R21, R27, 0x1, R21 ;  /* 0x000000011b157824 */ /* 0x000fe200078e0215 */
[----:B------:R-:W-:Y:S01]  /*16050*/  UMOV UR5, URZ ;  /* 0x0000003f00057c82 */ /* 0x000fe20008000000 */
[----:B------:R-:W-:-:S02]  /*16060*/  IMAD.U32 R16, RZ, RZ, UR11 ;  /* 0x0000000bff107e24 */ /* 0x000fc4000f8e00ff */
[----:B------:R-:W-:Y:S01]  /*16070*/  IMAD.WIDE.U32 R22, R2, c[0x0][0x190], RZ ;  /* 0x0000640002167a25 */ /* 0x000fe200078e00ff */
[----:B------:R-:W-:Y:S02]  /*16080*/  LEA.HI.X R21, R26, c[0x0][0x17c], R21, 0x3, P2 ;  /* 0x00005f001a157a11 */ /* 0x000fe400010f1c15 */
[----:B------:R-:W-:Y:S01]  /*16090*/  ISETP.GT.AND.EX P0, PT, R16, RZ, PT, P0 ;  /* 0x000000ff1000720c */ /* 0x000fe20003f04300 */
[----:B------:R-:W-:-:S12]  /*160a0*/  IMAD.IADD R16, R23, 0x1, R25 ;  /* 0x0000000117107824 */ /* 0x000fd800078e0219 */
[----:B------:R-:W-:Y:S05]  /*160b0*/  @!P0 BRA `(.L_x_5133) ;  /* 0x00000e9000008947 */ /* 0x000fea0003800000 */
[----:B------:R-:W-:Y:S01]  /*160c0*/  UISETP.GT.U32.AND UP0, UPT, UR10, 0xc, UPT ;  /* 0x0000000c0a00788c */ /* 0x000fe2000bf04070 */
[----:B------:R-:W-:-:S03]  /*160d0*/  PLOP3.LUT P0, PT, PT, PT, PT, 0x80, 0x0 ;  /* 0x000000000000781c */ /* 0x000fc60003f0f070 */
[----:B------:R-:W-:-:S06]  /*160e0*/  UISETP.GT.AND.EX UP0, UPT, UR11, URZ, UPT, UP0 ;  /* 0x0000003f0b00728c */ /* 0x000fcc000bf04300 */
[----:B------:R-:W-:-:S13]  /*160f0*/  PLOP3.LUT P2, PT, PT, PT, UP0, 0x80, 0x0 ;  /* 0x000000000000781c */ /* 0x000fda0003f4f008 */
[----:B------:R-:W-:Y:S05]  /*16100*/  @!P2 BRA `(.L_x_5134) ;  /* 0x000009000000a947 */ /* 0x000fea0003800000 */
[----:B------:R-:W-:Y:S02]  /*16110*/  PLOP3.LUT P0, PT, PT, PT, PT, 0x8, 0x0 ;  /* 0x000000000000781c */ /* 0x000fe40003f0e170 */
.L_x_5135:
[----:B------:R-:W-:Y:S01]  /*16120*/  ULDC.64 UR14, c[0x0][0x188] ;  /* 0x00006200000e7ab9 */ /* 0x000fe20000000a00 */
[----:B------:R-:W-:Y:S01]  /*16130*/  IMAD.MOV.U32 R25, RZ, RZ, R21 ;  /* 0x000000ffff197224 */ /* 0x000fe200078e0015 */
[----:B------:R-:W-:-:S04]  /*16140*/  ULEA UR14, UP0, UR4, UR14, 0x3 ;  /* 0x0000000e040e7291 */ /* 0x000fc8000f80183f */
[----:B------:R-:W-:Y:S01]  /*16150*/  ULEA.HI.X UR15, UR4, UR15, UR5, 0x3, UP0 ;  /* 0x0000000f040f7291 */ /* 0x000fe200080f1c05 */
[----:B------:R0:W2:Y:S01]  /*16160*/  LDG.E.64 R34, [R24.64] ;  /* 0x0000000c18227981 */ /* 0x0000a2000c1e1b00 */
[----:B------:R-:W-:-:S04]  /*16170*/  IMAD.U32 R42, RZ, RZ, UR14 ;  /* 0x0000000eff2a7e24 */ /* 0x000fc8000f8e00ff */
[----:B------:R-:W-:Y:S01]  /*16180*/  IMAD.U32 R43, RZ, RZ, UR15 ;  /* 0x0000000fff2b7e24 */ /* 0x000fe2000f8e00ff */
[----:B------:R-:W-:-:S04]  /*16190*/  IADD3 R38, P2, R24, R22, RZ ;  /* 0x0000001618267210 */ /* 0x000fc80007f5e0ff */
[----:B------:R-:W2:Y:S01]  /*161a0*/  LDG.E.64 R32, [R42.64] ;  /* 0x0000000c2a207981 */ /* 0x000ea2000c1e1b00 */
[----:B------:R-:W-:Y:S01]  /*161b0*/  IMAD.X R39, R21, 0x1, R16, P2 ;  /* 0x0000000115277824 */ /* 0x000fe200010e0610 */
[----:B------:R-:W-:Y:S02]  /*161c0*/  IADD3 R40, P2, R38, R22, RZ ;  /* 0x0000001626287210 */ /* 0x000fe40007f5e0ff */
[----:B0-----:R-:W3:Y:S04]  /*161d0*/  LDG.E.64 R24, [R42.64+0x8] ;  /* 0x0000080c2a187981 */ /* 0x001ee8000c1e1b00 */
[----:B------:R0:W3:Y:S01]  /*161e0*/  LDG.E.64 R26, [R38.64] ;  /* 0x0000000c261a7981 */ /* 0x0000e2000c1e1b00 */
[----:B------:R-:W-:-:S03]  /*161f0*/  IADD3.X R41, R39, R16, RZ, P2, !PT ;  /* 0x0000001027297210 */ /* 0x000fc600017fe4ff */
[----:B------:R-:W4:Y:S04]  /*16200*/  LDG.E.64 R30, [R42.64+0x10] ;  /* 0x0000100c2a1e7981 */ /* 0x000f28000c1e1b00 */
[----:B------:R-:W4:Y:S01]  /*16210*/  LDG.E.64 R28, [R40.64] ;  /* 0x0000000c281c7981 */ /* 0x000f22000c1e1b00 */
[----:B------:R-:W-:Y:S01]  /*16220*/  IADD3 R36, P2, R40, R22, RZ ;  /* 0x0000001628247210 */ /* 0x000fe20007f5e0ff */
[----:B------:R-:W-:-:S04]  /*16230*/  IMAD.MOV.U32 R21, RZ, RZ, R17 ;  /* 0x000000ffff157224 */ /* 0x000fc800078e0011 */
[----:B------:R-:W-:Y:S01]  /*16240*/  IMAD.X R37, R41, 0x1, R16, P2 ;  /* 0x0000000129257824 */ /* 0x000fe200010e0610 */
[----:B0-----:R-:W-:-:S05]  /*16250*/  IADD3 R38, P2, R36, R22, RZ ;  /* 0x0000001624267210 */ /* 0x001fca0007f5e0ff */
[----:B------:R-:W-:Y:S02]  /*16260*/  IMAD.X R39, R37, 0x1, R16, P2 ;  /* 0x0000000125277824 */ /* 0x000fe400010e0610 */
        /* <DEDUP_REMOVED lines=8> */
[----:B0-----:R-:W-:-:S03]  /*162f0*/  IADD3 R36, P2, R38, R22, RZ ;  /* 0x0000001626247210 */ /* 0x001fc60007f5e0ff */
[----:B------:R-:W-:Y:S02]  /*16300*/  IMAD R17, R26, R25, R17 ;  /* 0x000000191a117224 */ /* 0x000fe400078e0211 */
[----:B------:R-:W3:Y:S02]  /*16310*/  LDG.E.64 R24, [R42.64+0x20] ;  /* 0x0000200c2a187981 */ /* 0x000ee4000c1e1b00 */
[----:B------:R-:W-:Y:S02]  /*16320*/  IMAD.IADD R21, R21, 0x1, R17 ;  /* 0x0000000115157824 */ /* 0x000fe400078e0211 */
[----:B------:R0:W3:Y:S01]  /*16330*/  LDG.E.64 R26, [R38.64] ;  /* 0x0000000c261a7981 */ /* 0x0000e2000c1e1b00 */
[----:B----4-:R-:W-:Y:S02]  /*16340*/  IMAD R17, R29, R30, RZ ;  /* 0x0000001e1d117224 */ /* 0x010fe400078e02ff */
[----:B------:R-:W-:Y:S02]  /*16350*/  IMAD.X R37, R39, 0x1, R16, P2 ;  /* 0x0000000127257824 */ /* 0x000fe400010e0610 */
[----:B------:R-:W-:-:S02]  /*16360*/  IMAD R17, R28, R31, R17 ;  /* 0x0000001f1c117224 */ /* 0x000fc400078e0211 */
[----:B------:R-:W-:Y:S02]  /*16370*/  IMAD.WIDE.U32 R28, R28, R30, R20 ;  /* 0x0000001e1c1c7225 */ /* 0x000fe400078e0014 */
[----:B------:R-:W4:Y:S04]  /*16380*/  LDG.E.64 R20, [R42.64+0x28] ;  /* 0x0000280c2a147981 */ /* 0x000f28000c1e1b00 */
[----:B------:R1:W4:Y:S01]  /*16390*/  LDG.E.64 R30, [R36.64] ;  /* 0x0000000c241e7981 */ /* 0x000322000c1e1b00 */
[----:B0-----:R-:W-:Y:S01]  /*163a0*/  IADD3 R38, P2, R36, R22, RZ ;  /* 0x0000001624267210 */ /* 0x001fe20007f5e0ff */
[----:B------:R-:W-:-:S04]  /*163b0*/  IMAD.IADD R29, R29, 0x1, R17 ;  /* 0x000000011d1d7824 */ /* 0x000fc800078e0211 */
[----:B------:R-:W-:Y:S02]  /*163c0*/  IMAD.X R39, R37, 0x1, R16, P2 ;  /* 0x0000000125277824 */ /* 0x000fe400010e0610 */
[-C--:B--2---:R-:W-:Y:S02]  /*163d0*/  IMAD R17, R33, R34.reuse, RZ ;  /* 0x0000002221117224 */ /* 0x084fe400078e02ff */
[----:B------:R-:W-:Y:S01]  /*163e0*/  IMAD.WIDE.U32 R40, R32, R34, R28 ;  /* 0x0000002220287225 */ /* 0x000fe200078e001c */
[----:B------:R-:W-:Y:S01]  /*163f0*/  IADD3 R34, P2, R38, R22, RZ ;  /* 0x0000001626227210 */ /* 0x000fe20007f5e0ff */
[----:B------:R-:W2:Y:S02]  /*16400*/  LDG.E.64 R28, [R42.64+0x30] ;  /* 0x0000300c2a1c7981 */ /* 0x000ea4000c1e1b00 */
[----:B------:R-:W-:Y:S02]  /*16410*/  IMAD R17, R32, R35, R17 ;  /* 0x0000002320117224 */ /* 0x000fe400078e0211 */
[----:B------:R0:W2:Y:S01]  /*16420*/  LDG.E.64 R32, [R38.64] ;  /* 0x0000000c26207981 */ /* 0x0000a2000c1e1b00 */
[----:B------:R-:W-:-:S02]  /*16430*/  IMAD.X R35, R39, 0x1, R16, P2 ;  /* 0x0000000127237824 */ /* 0x000fc400010e0610 */
[----:B------:R-:W-:Y:S02]  /*16440*/  IMAD.IADD R41, R41, 0x1, R17 ;  /* 0x0000000129297824 */ /* 0x000fe400078e0211 */
[----:B---3--:R-:W-:Y:S01]  /*16450*/  IMAD R17, R27, R24, RZ ;  /* 0x000000181b117224 */ /* 0x008fe200078e02ff */
[----:B-1----:R-:W-:Y:S01]  /*16460*/  IADD3 R36, P2, R34, R22, RZ ;  /* 0x0000001622247210 */ /* 0x002fe20007f5e0ff */
[----:B------:R-:W-:-:S04]  /*16470*/  IMAD.WIDE.U32 R40, R26, R24, R40 ;  /* 0x000000181a287225 */ /* 0x000fc800078e0028 */
[----:B------:R-:W-:Y:S02]  /*16480*/  IMAD R17, R26, R25, R17 ;  /* 0x000000191a117224 */ /* 0x000fe400078e0211 */
[----:B------:R-:W3:Y:S04]  /*16490*/  LDG.E.64 R24, [R42.64+0x38] ;  /* 0x0000380c2a187981 */ /* 0x000ee8000c1e1b00 */
[----:B------:R1:W3:Y:S01]  /*164a0*/  LDG.E.64 R26, [R34.64] ;  /* 0x0000000c221a7981 */ /* 0x0002e2000c1e1b00 */
[----:B------:R-:W-:Y:S02]  /*164b0*/  IMAD.IADD R41, R41, 0x1, R17 ;  /* 0x0000000129297824 */ /* 0x000fe400078e0211 */
[----:B----4-:R-:W-:Y:S02]  /*164c0*/  IMAD R17, R31, R20, RZ ;  /* 0x000000141f117224 */ /* 0x010fe400078e02ff */
[----:B------:R-:W-:-:S02]  /*164d0*/  IMAD.X R37, R35, 0x1, R16, P2 ;  /* 0x0000000123257824 */ /* 0x000fc400010e0610 */
[C---:B------:R-:W-:Y:S02]  /*164e0*/  IMAD R17, R30.reuse, R21, R17 ;  /* 0x000000151e117224 */ /* 0x040fe400078e0211 */
[----:B0-----:R-:W-:Y:S01]  /*164f0*/  IMAD.WIDE.U32 R38, R30, R20, R40 ;  /* 0x000000141e267225 */ /* 0x001fe200078e0028 */
[----:B-1----:R-:W4:Y:S04]  /*16500*/  LDG.E.64 R34, [R42.64+0x48] ;  /* 0x0000480c2a227981 */ /* 0x002f28000c1e1b00 */
[----:B------:R-:W5:Y:S04]  /*16510*/  LDG.E.64 R20, [R42.64+0x40] ;  /* 0x0000400c2a147981 */ /* 0x000f68000c1e1b00 */
[----:B------:R0:W5:Y:S01]  /*16520*/  LDG.E.64 R30, [R36.64] ;  /* 0x0000000c241e7981 */ /* 0x000162000c1e1b00 */
[----:B------:R-:W-:-:S02]  /*16530*/  IADD3 R40, P2, R36, R22, RZ ;  /* 0x0000001624287210 */ /* 0x000fc40007f5e0ff */
[----:B------:R-:W-:-:S03]  /*16540*/  IADD3 R39, R39, R17, RZ ;  /* 0x0000001127277210 */ /* 0x000fc60007ffe0ff */
[----:B------:R-:W-:Y:S01]  /*16550*/  IMAD.X R41, R37, 0x1, R16, P2 ;  /* 0x0000000125297824 */ /* 0x000fe200010e0610 */
[----:B0-----:R-:W-:-:S05]  /*16560*/  IADD3 R36, P2, R40, R22, RZ ;  /* 0x0000001628247210 */ /* 0x001fca0007f5e0ff */
[----:B------:R-:W-:Y:S02]  /*16570*/  IMAD.X R37, R41, 0x1, R16, P2 ;  /* 0x0000000129257824 */ /* 0x000fe400010e0610 */
[----:B--2---:R-:W-:-:S04]  /*16580*/  IMAD R17, R33, R28, RZ ;  /* 0x0000001c21117224 */ /* 0x004fc800078e02ff */
[C---:B------:R-:W-:Y:S02]  /*16590*/  IMAD R17, R32.reuse, R29, R17 ;  /* 0x0000001d20117224 */ /* 0x040fe400078e0211 */
[----:B------:R-:W-:Y:S02]  /*165a0*/  IMAD.WIDE.U32 R28, R32, R28, R38 ;  /* 0x0000001c201c7225 */ /* 0x000fe400078e0026 */
[----:B------:R-:W4:Y:S02]  /*165b0*/  LDG.E.64 R38, [R40.64] ;  /* 0x0000000c28267981 */ /* 0x000f24000c1e1b00 */
[----:B------:R-:W-:Y:S02]  /*165c0*/  IMAD.IADD R29, R29, 0x1, R17 ;  /* 0x000000011d1d7824 */ /* 0x000fe400078e0211 */
[-C--:B---3--:R-:W-:Y:S02]  /*165d0*/  IMAD R17, R27, R24.reuse, RZ ;  /* 0x000000181b117224 */ /* 0x088fe400078e02ff */
[----:B------:R-:W-:-:S02]  /*165e0*/  IMAD.WIDE.U32 R32, R26, R24, R28 ;  /* 0x000000181a207225 */ /* 0x000fc400078e001c */
[----:B------:R0:W2:Y:S02]  /*165f0*/  LDG.E.64 R28, [R36.64] ;  /* 0x0000000c241c7981 */ /* 0x0000a4000c1e1b00 */
[----:B------:R-:W-:Y:S01]  /*16600*/  IMAD R17, R26, R25, R17 ;  /* 0x000000191a117224 */ /* 0x000fe200078e0211 */
[----:B------:R-:W-:Y:S01]  /*16610*/  IADD3 R26, P2, R36, R22, RZ ;  /* 0x00000016241a7210 */ /* 0x000fe20007f5e0ff */
[----:B------:R-:W2:Y:S02]  /*16620*/  LDG.E.64 R24, [R42.64+0x50] ;  /* 0x0000500c2a187981 */ /* 0x000ea4000c1e1b00 */
[----:B------:R-:W-:Y:S02]  /*16630*/  IMAD.IADD R33, R33, 0x1, R17 ;  /* 0x0000000121217824 */ /* 0x000fe400078e0211 */
[----:B------:R-:W-:Y:S02]  /*16640*/  IMAD.X R27, R37, 0x1, R16, P2 ;  /* 0x00000001251b7824 */ /* 0x000fe400010e0610 */
[----:B-----5:R-:W-:-:S04]  /*16650*/  IMAD R17, R31, R20, RZ ;  /* 0x000000141f117224 */ /* 0x020fc800078e02ff */
[C---:B------:R-:W-:Y:S02]  /*16660*/  IMAD R17, R30.reuse, R21, R17 ;  /* 0x000000151e117224 */ /* 0x040fe400078e0211 */
[----:B------:R-:W-:Y:S02]  /*16670*/  IMAD.WIDE.U32 R20, R30, R20, R32 ;  /* 0x000000141e147225 */ /* 0x000fe400078e0020 */
[----:B------:R-:W3:Y:S04]  /*16680*/  LDG.E.64 R30, [R42.64+0x58] ;  /* 0x0000580c2a1e7981 */ /* 0x000ee8000c1e1b00 */
[----:B------:R1:W3:Y:S01]  /*16690*/  LDG.E.64 R32, [R26.64] ;  /* 0x0000000c1a207981 */ /* 0x0002e2000c1e1b00 */
[----:B0-----:R-:W-:Y:S01]  /*166a0*/  IADD3 R36, P2, R26, R22, RZ ;  /* 0x000000161a247210 */ /* 0x001fe20007f5e0ff */
[----:B------:R-:W-:-:S04]  /*166b0*/  IMAD.IADD R21, R21, 0x1, R17 ;  /* 0x0000000115157824 */ /* 0x000fc800078e0211 */
[----:B------:R-:W-:-:S05]  /*166c0*/  IMAD.X R37, R27, 0x1, R16, P2 ;  /* 0x000000011b257824 */ /* 0x000fca00010e0610 */
[----:B-1----:R0:W5:Y:S01]  /*166d0*/  LDG.E.64 R26, [R36.64] ;  /* 0x0000000c241a7981 */ /* 0x002162000c1e1b00 */
[----:B----4-:R-:W-:-:S04]  /*166e0*/  IMAD R17, R39, R34, RZ ;  /* 0x0000002227117224 */ /* 0x010fc800078e02ff */
[C---:B------:R-:W-:Y:S02]  /*166f0*/  IMAD R17, R38.reuse, R35, R17 ;  /* 0x0000002326117224 */ /* 0x040fe400078e0211 */
[----:B------:R-:W-:Y:S01]  /*16700*/  IMAD.WIDE.U32 R34, R38, R34, R20 ;  /* 0x0000002226227225 */ /* 0x000fe200078e0014 */
[-C--:B------:R-:W-:Y:S01]  /*16710*/  IADD3 R38, P2, R36, R22.reuse, RZ ;  /* 0x0000001624267210 */ /* 0x080fe20007f5e0ff */
[----:B------:R-:W5:Y:S02]  /*16720*/  LDG.E.64 R20, [R42.64+0x60] ;  /* 0x0000600c2a147981 */ /* 0x000f64000c1e1b00 */
[----:B------:R-:W-:Y:S02]  /*16730*/  IMAD.IADD R35, R35, 0x1, R17 ;  /* 0x0000000123237824 */ /* 0x000fe400078e0211 */
[----:B------:R-:W-:Y:S01]  /*16740*/  IMAD.X R39, R37, 0x1, R16, P2 ;  /* 0x0000000125277824 */ /* 0x000fe200010e0610 */
[----:B------:R-:W-:Y:S01]  /*16750*/  IADD3 R44, P2, R38, R22, RZ ;  /* 0x00000016262c7210 */ /* 0x000fe20007f5e0ff */
[----:B--2---:R-:W-:-:S02]  /*16760*/  IMAD R17, R29, R24, RZ ;  /* 0x000000181d117224 */ /* 0x004fc400078e02ff */
[----:B------:R-:W-:-:S04]  /*16770*/  IMAD.WIDE.U32 R34, R28, R24, R34 ;  /* 0x000000181c227225 */ /* 0x000fc800078e0022 */
[----:B------:R-:W-:Y:S02]  /*16780*/  IMAD R17, R28, R25, R17 ;  /* 0x000000191c117224 */ /* 0x000fe400078e0211 */
[----:B------:R-:W2:Y:S04]  /*16790*/  LDG.E.64 R24, [R42.64+0x68] ;  /* 0x0000680c2a187981 */ /* 0x000ea8000c1e1b00 */
[----:B------:R1:W2:Y:S01]  /*167a0*/  LDG.E.64 R28, [R38.64] ;  /* 0x0000000c261c7981 */ /* 0x0002a2000c1e1b00 */
[----:B------:R-:W-:Y:S02]  /*167b0*/  IMAD.IADD R35, R35, 0x1, R17 ;  /* 0x0000000123237824 */ /* 0x000fe400078e0211 */
[----:B------:R-:W-:Y:S01]  /*167c0*/  IMAD.X R45, R39, 0x1, R16, P2 ;  /* 0x00000001272d7824 */ /* 0x000fe200010e0610 */
[----:B0-----:R-:W-:Y:S01]  /*167d0*/  IADD3 R36, P2, R44, R22, RZ ;  /* 0x000000162c247210 */ /* 0x001fe20007f5e0ff */
[----:B---3--:R-:W-:Y:S01]  /*167e0*/  IMAD R17, R33, R30, RZ ;  /* 0x0000001e21117224 */ /* 0x008fe200078e02ff */
[----:B-1----:R-:W3:Y:S03]  /*167f0*/  LDG.E.64 R38, [R42.64+0x78] ;  /* 0x0000780c2a267981 */ /* 0x002ee6000c1e1b00 */
[----:B------:R-:W-:-:S02]  /*16800*/  IMAD R17, R32, R31, R17 ;  /* 0x0000001f20117224 */ /* 0x000fc400078e0211 */
[----:B------:R-:W-:Y:S02]  /*16810*/  IMAD.WIDE.U32 R30, R32, R30, R34 ;  /* 0x0000001e201e7225 */ /* 0x000fe400078e0022 */
[----:B------:R-:W4:Y:S04]  /*16820*/  LDG.E.64 R32, [R42.64+0x70] ;  /* 0x0000700c2a207981 */ /* 0x000f28000c1e1b00 */
[----:B------:R-:W4:Y:S01]  /*16830*/  LDG.E.64 R34, [R44.64] ;  /* 0x0000000c2c227981 */ /* 0x000f22000c1e1b00 */
[----:B------:R-:W-:-:S05]  /*16840*/  IMAD.X R37, R45, 0x1, R16, P2 ;  /* 0x000000012d257824 */ /* 0x000fca00010e0610 */
[----:B------:R-:W3:Y:S01]  /*16850*/  LDG.E.64 R40, [R36.64] ;  /* 0x0000000c24287981 */ /* 0x000ee2000c1e1b00 */
[----:B------:R-:W-:Y:S01]  /*16860*/  IADD3 R31, R31, R17, RZ ;  /* 0x000000111f1f7210 */ /* 0x000fe20007ffe0ff */
[----:B------:R-:W-:-:S04]  /*16870*/  UIADD3 UR10, UP0, UR10, -0x10, URZ ;  /* 0xfffffff00a0a7890 */ /* 0x000fc8000ff1e03f */
[----:B------:R-:W-:Y:S02]  /*16880*/  UIADD3.X UR11, UR11, -0x1, URZ, UP0, !UPT ;  /* 0xffffffff0b0b7890 */ /* 0x000fe400087fe43f */
[----:B------:R-:W-:-:S04]  /*16890*/  UISETP.GT.U32.AND UP0, UPT, UR10, 0xc, UPT ;  /* 0x0000000c0a00788c */ /* 0x000fc8000bf04070 */
[----:B------:R-:W-:-:S06]  /*168a0*/  UISETP.GT.AND.EX UP0, UPT, UR11, URZ, UPT, UP0 ;  /* 0x0000003f0b00728c */ /* 0x000fcc000bf04300 */
[----:B------:R-:W-:Y:S01]  /*168b0*/  PLOP3.LUT P3, PT, PT, PT, UP0, 0x80, 0x0 ;  /* 0x000000000000781c */ /* 0x000fe20003f6f008 */
[----:B------:R-:W-:-:S04]  /*168c0*/  UIADD3 UR4, UP1, UR4, 0x10, URZ ;  /* 0x0000001004047890 */ /* 0x000fc8000ff3e03f */
[----:B------:R-:W-:Y:S01]  /*168d0*/  UIADD3.X UR5, URZ, UR5, URZ, UP1, !UPT ;  /* 0x000000053f057290 */ /* 0x000fe20008ffe43f */
[----:B-----5:R-:W-:-:S04]  /*168e0*/  IMAD R17, R27, R20, RZ ;  /* 0x000000141b117224 */ /* 0x020fc800078e02ff */
[C---:B------:R-:W-:Y:S02]  /*168f0*/  IMAD R17, R26.reuse, R21, R17 ;  /* 0x000000151a117224 */ /* 0x040fe400078e0211 */
[----:B------:R-:W-:-:S04]  /*16900*/  IMAD.WIDE.U32 R20, R26, R20, R30 ;  /* 0x000000141a147225 */ /* 0x000fc800078e001e */
[----:B------:R-:W-:Y:S02]  /*16910*/  IMAD.IADD R21, R21, 0x1, R17 ;  /* 0x0000000115157824 */ /* 0x000fe400078e0211 */
[----:B--2---:R-:W-:-:S04]  /*16920*/  IMAD R17, R29, R24, RZ ;  /* 0x000000181d117224 */ /* 0x004fc800078e02ff */
[C---:B------:R-:W-:Y:S02]  /*16930*/  IMAD R17, R28.reuse, R25, R17 ;  /* 0x000000191c117224 */ /* 0x040fe400078e0211 */
[----:B------:R-:W-:-:S04]  /*16940*/  IMAD.WIDE.U32 R24, R28, R24, R20 ;  /* 0x000000181c187225 */ /* 0x000fc800078e0014 */
[----:B------:R-:W-:Y:S02]  /*16950*/  IMAD.IADD R25, R25, 0x1, R17 ;  /* 0x0000000119197824 */ /* 0x000fe400078e0211 */
[----:B----4-:R-:W-:-:S04]  /*16960*/  IMAD R17, R35, R32, RZ ;  /* 0x0000002023117224 */ /* 0x010fc800078e02ff */
[C---:B------:R-:W-:Y:S02]  /*16970*/  IMAD R17, R34.reuse, R33, R17 ;  /* 0x0000002122117224 */ /* 0x040fe400078e0211 */
[----:B------:R-:W-:-:S04]  /*16980*/  IMAD.WIDE.U32 R32, R34, R32, R24 ;  /* 0x0000002022207225 */ /* 0x000fc800078e0018 */
[----:B------:R-:W-:Y:S02]  /*16990*/  IMAD.IADD R33, R33, 0x1, R17 ;  /* 0x0000000121217824 */ /* 0x000fe400078e0211 */
[----:B---3--:R-:W-:Y:S01]  /*169a0*/  IMAD R17, R41, R38, RZ ;  /* 0x0000002629117224 */ /* 0x008fe200078e02ff */
[----:B------:R-:W-:Y:S01]  /*169b0*/  IADD3 R24, P2, R36, R22, RZ ;  /* 0x0000001624187210 */ /* 0x000fe20007f5e0ff */
[----:B------:R-:W-:-:S04]  /*169c0*/  IMAD.WIDE.U32 R20, R40, R38, R32 ;  /* 0x0000002628147225 */ /* 0x000fc800078e0020 */
[----:B------:R-:W-:-:S04]  /*169d0*/  IMAD R17, R40, R39, R17 ;  /* 0x0000002728117224 */ /* 0x000fc800078e0211 */
[----:B------:R-:W-:Y:S02]  /*169e0*/  IMAD.IADD R17, R21, 0x1, R17 ;  /* 0x0000000115117824 */ /* 0x000fe400078e0211 */
[----:B------:R-:W-:Y:S01]  /*169f0*/  IMAD.X R21, R37, 0x1, R16, P2 ;  /* 0x0000000125157824 */ /* 0x000fe200010e0610 */
[----:B------:R-:W-:Y:S05]  /*16a00*/  @P3 BRA `(.L_x_5135) ;  /* 0xfffff71000003947 */ /* 0x000fea000383ffff */
.L_x_5134:
[----:B------:R-:W-:-:S04]  /*16a10*/  UISETP.GT.U32.AND UP0, UPT, UR10, 0x4, UPT ;  /* 0x000000040a00788c */ /* 0x000fc8000bf04070 */
[----:B------:R-:W-:-:S06]  /*16a20*/  UISETP.GT.AND.EX UP0, UPT, UR11, URZ, UPT, UP0 ;  /* 0x0000003f0b00728c */ /* 0x000fcc000bf04300 */
[----:B------:R-:W-:-:S13]  /*16a30*/  PLOP3.LUT P2, PT, PT, PT, UP0, 0x80, 0x0 ;  /* 0x000000000000781c */ /* 0x000fda0003f4f008 */
[----:B------:R-:W-:Y:S05]  /*16a40*/  @!P2 BRA `(.L_x_5136) ;  /* 0x000004d00000a947 */ /* 0x000fea0003800000 */
[----:B------:R-:W-:Y:S01]  /*16a50*/  ULDC.64 UR14, c[0x0][0x188] ;  /* 0x00006200000e7ab9 */ /* 0x000fe20000000a00 */
[----:B------:R-:W-:Y:S01]  /*16a60*/  IMAD.MOV.U32 R25, RZ, RZ, R21 ;  /* 0x000000ffff197224 */ /* 0x000fe200078e0015 */
[----:B------:R-:W-:-:S04]  /*16a70*/  ULEA UR14, UP0, UR4, UR14, 0x3 ;  /* 0x0000000e040e7291 */ /* 0x000fc8000f80183f */
[----:B------:R-:W-:Y:S01]  /*16a80*/  ULEA.HI.X UR15, UR4, UR15, UR5, 0x3, UP0 ;  /* 0x0000000f040f7291 */ /* 0x000fe200080f1c05 */
[----:B------:R0:W2:Y:S01]  /*16a90*/  LDG.E.64 R36, [R24.64] ;  /* 0x0000000c18247981 */ /* 0x0000a2000c1e1b00 */
[----:B------:R-:W-:-:S04]  /*16aa0*/  IMAD.U32 R38, RZ, RZ, UR14 ;  /* 0x0000000eff267e24 */ /* 0x000fc8000f8e00ff */
[----:B------:R-:W-:-:S05]  /*16ab0*/  IMAD.U32 R39, RZ, RZ, UR15 ;  /* 0x0000000fff277e24 */ /* 0x000fca000f8e00ff */
[----:B------:R-:W2:Y:S01]  /*16ac0*/  LDG.E.64 R40, [R38.64] ;  /* 0x0000000c26287981 */ /* 0x000ea2000c1e1b00 */
[----:B------:R-:W-:-:S03]  /*16ad0*/  IADD3 R42, P0, R24, R22, RZ ;  /* 0x00000016182a7210 */ /* 0x000fc60007f1e0ff */
[----:B------:R-:W3:Y:S02]  /*16ae0*/  LDG.E.64 R30, [R38.64+0x8] ;  /* 0x0000080c261e7981 */ /* 0x000ee4000c1e1b00 */
[----:B------:R-:W-:Y:S01]  /*16af0*/  IMAD.X R43, R16, 0x1, R21, P0 ;  /* 0x00000001102b7824 */ /* 0x000fe200000e0615 */
[-C--:B------:R-:W-:Y:S01]  /*16b00*/  IADD3 R44, P0, R42, R22.reuse, RZ ;  /* 0x000000162a2c7210 */ /* 0x080fe20007f1e0ff */
[----:B------:R-:W4:Y:S04]  /*16b10*/  LDG.E.64 R28, [R38.64+0x10] ;  /* 0x0000100c261c7981 */ /* 0x000f28000c1e1b00 */
[----:B0-----:R-:W3:Y:S01]  /*16b20*/  LDG.E.64 R24, [R42.64] ;  /* 0x0000000c2a187981 */ /* 0x001ee2000c1e1b00 */
[----:B------:R-:W-:Y:S01]  /*16b30*/  IMAD.X R45, R43, 0x1, R16, P0 ;  /* 0x000000012b2d7824 */ /* 0x000fe200000e0610 */
[----:B------:R-:W-:-:S04]  /*16b40*/  IADD3 R32, P0, R44, R22, RZ ;  /* 0x000000162c207210 */ /* 0x000fc80007f1e0ff */
[----:B------:R0:W4:Y:S01]  /*16b50*/  LDG.E.64 R26, [R44.64] ;  /* 0x0000000c2c1a7981 */ /* 0x000122000c1e1b00 */
[----:B------:R-:W-:Y:S02]  /*16b60*/  IMAD.MOV.U32 R21, RZ, RZ, R17 ;  /* 0x000000ffff157224 */ /* 0x000fe400078e0011 */
[----:B------:R-:W-:Y:S02]  /*16b70*/  IMAD.X R33, R45, 0x1, R16, P0 ;  /* 0x000000012d217824 */ /* 0x000fe400000e0610 */
[-C--:B--2---:R-:W-:Y:S02]  /*16b80*/  IMAD R37, R37, R40.reuse, RZ ;  /* 0x0000002825257224 */ /* 0x084fe400078e02ff */
[C---:B------:R-:W-:Y:S02]  /*16b90*/  IMAD.WIDE.U32 R34, R36.reuse, R40, R20 ;  /* 0x0000002824227225 */ /* 0x040fe400078e0014 */
[----:B------:R1:W2:Y:S02]  /*16ba0*/  LDG.E.64 R20, [R32.64] ;  /* 0x0000000c20147981 */ /* 0x0002a4000c1e1b00 */
[----:B------:R-:W-:-:S02]  /*16bb0*/  IMAD R41, R36, R41, R37 ;  /* 0x0000002924297224 */ /* 0x000fc400078e0225 */
[----:B------:R-:W2:Y:S01]  /*16bc0*/  LDG.E.64 R36, [R38.64+0x18] ;  /* 0x0000180c26247981 */ /* 0x000ea2000c1e1b00 */
[----:B0-----:R-:W-:Y:S02]  /*16bd0*/  IADD3 R44, P0, R32, R22, RZ ;  /* 0x00000016202c7210 */ /* 0x001fe40007f1e0ff */
[----:B------:R-:W-:Y:S01]  /*16be0*/  IADD3 R35, R35, R41, RZ ;  /* 0x0000002923237210 */ /* 0x000fe20007ffe0ff */
[-C--:B---3--:R-:W-:Y:S02]  /*16bf0*/  IMAD R17, R25, R30.reuse, RZ ;  /* 0x0000001e19117224 */ /* 0x088fe400078e02ff */
[----:B------:R-:W-:Y:S02]  /*16c00*/  IMAD.X R45, R33, 0x1, R16, P0 ;  /* 0x00000001212d7824 */ /* 0x000fe400000e0610 */
[C---:B------:R-:W-:Y:S01]  /*16c10*/  IMAD R17, R24.reuse, R31, R17 ;  /* 0x0000001f18117224 */ /* 0x040fe200078e0211 */
[----:B-1----:R-:W3:Y:S01]  /*16c20*/  LDG.E.64 R32, [R38.64+0x28] ;  /* 0x0000280c26207981 */ /* 0x002ee2000c1e1b00 */
[----:B------:R-:W-:Y:S01]  /*16c30*/  IMAD.WIDE.U32 R30, R24, R30, R34 ;  /* 0x0000001e181e7225 */ /* 0x000fe200078e0022 */
[----:B------:R-:W-:-:S02]  /*16c40*/  IADD3 R42, P0, R44, R22, RZ ;  /* 0x000000162c2a7210 */ /* 0x000fc40007f1e0ff */
[----:B------:R-:W5:Y:S01]  /*16c50*/  LDG.E.64 R24, [R38.64+0x20] ;  /* 0x0000200c26187981 */ /* 0x000f62000c1e1b00 */
[----:B------:R-:W-:-:S03]  /*16c60*/  IMAD.IADD R31, R31, 0x1, R17 ;  /* 0x000000011f1f7824 */ /* 0x000fc600078e0211 */
[----:B------:R0:W5:Y:S01]  /*16c70*/  LDG.E.64 R34, [R44.64] ;  /* 0x0000000c2c227981 */ /* 0x000162000c1e1b00 */
[-C--:B----4-:R-:W-:Y:S02]  /*16c80*/  IMAD R17, R27, R28.reuse, RZ ;  /* 0x0000001c1b117224 */ /* 0x090fe400078e02ff */
[----:B------:R-:W-:Y:S02]  /*16c90*/  IMAD.X R43, R45, 0x1, R16, P0 ;  /* 0x000000012d2b7824 */ /* 0x000fe400000e0610 */
[C---:B------:R-:W-:Y:S02]  /*16ca0*/  IMAD R17, R26.reuse, R29, R17 ;  /* 0x0000001d1a117224 */ /* 0x040fe400078e0211 */
[----:B------:R-:W-:Y:S01]  /*16cb0*/  IMAD.WIDE.U32 R26, R26, R28, R30 ;  /* 0x0000001c1a1a7225 */ /* 0x000fe200078e001e */
[----:B------:R-:W-:Y:S01]  /*16cc0*/  IADD3 R40, P0, R42, R22, RZ ;  /* 0x000000162a287210 */ /* 0x000fe20007f1e0ff */
[----:B------:R1:W3:Y:S02]  /*16cd0*/  LDG.E.64 R30, [R42.64] ;  /* 0x0000000c2a1e7981 */ /* 0x0002e4000c1e1b00 */
[----:B------:R-:W-:-:S02]  /*16ce0*/  IMAD.IADD R27, R27, 0x1, R17 ;  /* 0x000000011b1b7824 */ /* 0x000fc400078e0211 */
[----:B------:R-:W-:Y:S01]  /*16cf0*/  IMAD.X R41, R43, 0x1, R16, P0 ;  /* 0x000000012b297824 */ /* 0x000fe200000e0610 */
[----:B------:R-:W4:Y:S04]  /*16d00*/  LDG.E.64 R28, [R38.64+0x30] ;  /* 0x0000300c261c7981 */ /* 0x000f28000c1e1b00 */
[----:B-1----:R-:W4:Y:S01]  /*16d10*/  LDG.E.64 R42, [R38.64+0x38] ;  /* 0x0000380c262a7981 */ /* 0x002f22000c1e1b00 */
[----:B--2---:R-:W-:-:S04]  /*16d20*/  IMAD R17, R21, R36, RZ ;  /* 0x0000002415117224 */ /* 0x004fc800078e02ff */
[C---:B------:R-:W-:Y:S02]  /*16d30*/  IMAD R17, R20.reuse, R37, R17 ;  /* 0x0000002514117224 */ /* 0x040fe400078e0211 */
[----:B------:R-:W-:Y:S01]  /*16d40*/  IMAD.WIDE.U32 R36, R20, R36, R26 ;  /* 0x0000002414247225 */ /* 0x000fe200078e001a */
[----:B------:R-:W-:Y:S01]  /*16d50*/  IADD3 R20, P0, R40, R22, RZ ;  /* 0x0000001628147210 */ /* 0x000fe20007f1e0ff */
[----:B------:R-:W4:Y:S04]  /*16d60*/  LDG.E.64 R26, [R40.64] ;  /* 0x0000000c281a7981 */ /* 0x000f28000c1e1b00 */
[----:B------:R-:W-:-:S05]  /*16d70*/  IMAD.X R21, R41, 0x1, R16, P0 ;  /* 0x0000000129157824 */ /* 0x000fca00000e0610 */
[----:B0-----:R0:W2:Y:S01]  /*16d80*/  LDG.E.64 R44, [R20.64] ;  /* 0x0000000c142c7981 */ /* 0x0010a2000c1e1b00 */
[----:B------:R-:W-:Y:S02]  /*16d90*/  IMAD.IADD R37, R37, 0x1, R17 ;  /* 0x0000000125257824 */ /* 0x000fe400078e0211 */
[----:B-----5:R-:W-:-:S04]  /*16da0*/  IMAD R17, R35, R24, RZ ;  /* 0x0000001823117224 */ /* 0x020fc800078e02ff */
[C---:B------:R-:W-:Y:S02]  /*16db0*/  IMAD R17, R34.reuse, R25, R17 ;  /* 0x0000001922117224 */ /* 0x040fe400078e0211 */
[----:B------:R-:W-:-:S04]  /*16dc0*/  IMAD.WIDE.U32 R24, R34, R24, R36 ;  /* 0x0000001822187225 */ /* 0x000fc800078e0024 */
[----:B------:R-:W-:Y:S02]  /*16dd0*/  IMAD.IADD R25, R25, 0x1, R17 ;  /* 0x0000000119197824 */ /* 0x000fe400078e0211 */
[----:B---3--:R-:W-:-:S04]  /*16de0*/  IMAD R17, R31, R32, RZ ;  /* 0x000000201f117224 */ /* 0x008fc800078e02ff */
[C---:B------:R-:W-:Y:S02]  /*16df0*/  IMAD R17, R30.reuse, R33, R17 ;  /* 0x000000211e117224 */ /* 0x040fe400078e0211 */
[----:B------:R-:W-:-:S04]  /*16e00*/  IMAD.WIDE.U32 R30, R30, R32, R24 ;  /* 0x000000201e1e7225 */ /* 0x000fc800078e0018 */
[----:B------:R-:W-:Y:S01]  /*16e10*/  IMAD.IADD R31, R31, 0x1, R17 ;  /* 0x000000011f1f7824 */ /* 0x000fe200078e0211 */
[----:B------:R-:W-:Y:S01]  /*16e20*/  IADD3 R24, P2, R20, R22, RZ ;  /* 0x0000001614187210 */ /* 0x000fe20007f5e0ff */
[----:B------:R-:W-:Y:S01]  /*16e30*/  UIADD3 UR10, UP1, UR10, -0x8, URZ ;  /* 0xfffffff80a0a7890 */ /* 0x000fe2000ff3e03f */
[----:B------:R-:W-:Y:S01]  /*16e40*/  PLOP3.LUT P0, PT, PT, PT, PT, 0x8, 0x0 ;  /* 0x000000000000781c */ /* 0x000fe20003f0e170 */
[----:B------:R-:W-:Y:S01]  /*16e50*/  UIADD3 UR4, UP0, UR4, 0x8, URZ ;  /* 0x0000000804047890 */ /* 0x000fe2000ff1e03f */
[----:B0-----:R-:W-:Y:S01]  /*16e60*/  IADD3.X R21, R21, R16, RZ, P2, !PT ;  /* 0x0000001015157210 */ /* 0x001fe200017fe4ff */
[----:B------:R-:W-:Y:S02]  /*16e70*/  UIADD3.X UR11, UR11, -0x1, URZ, UP1, !UPT ;  /* 0xffffffff0b0b7890 */ /* 0x000fe40008ffe43f */
[----:B------:R-:W-:Y:S01]  /*16e80*/  UIADD3.X UR5, URZ, UR5, URZ, UP0, !UPT ;  /* 0x000000053f057290 */ /* 0x000fe200087fe43f */
[----:B----4-:R-:W-:-:S04]  /*16e90*/  IMAD R17, R27, R28, RZ ;  /* 0x0000001c1b117224 */ /* 0x010fc800078e02ff */
[C---:B------:R-:W-:Y:S02]  /*16ea0*/  IMAD R17, R26.reuse, R29, R17 ;  /* 0x0000001d1a117224 */ /* 0x040fe400078e0211 */
[----:B------:R-:W-:-:S04]  /*16eb0*/  IMAD.WIDE.U32 R26, R26, R28, R30 ;  /* 0x0000001c1a1a7225 */ /* 0x000fc800078e001e */
[-C--:B--2---:R-:W-:Y:S02]  /*16ec0*/  IMAD R25, R45, R42.reuse, RZ ;  /* 0x0000002a2d197224 */ /* 0x084fe400078e02ff */
[----:B------:R-:W-:Y:S02]  /*16ed0*/  IMAD.IADD R27, R27, 0x1, R17 ;  /* 0x000000011b1b7824 */ /* 0x000fe400078e0211 */
[C---:B------:R-:W-:Y:S02]  /*16ee0*/  IMAD R25, R44.reuse, R43, R25 ;  /* 0x0000002b2c197224 */ /* 0x040fe400078e0219 */
[----:B------:R-:W-:-:S04]  /*16ef0*/  IMAD.WIDE.U32 R42, R44, R42, R26 ;  /* 0x0000002a2c2a7225 */ /* 0x000fc800078e001a */
[----:B------:R-:W-:Y:S02]  /*16f00*/  IMAD.IADD R17, R43, 0x1, R25 ;  /* 0x000000012b117824 */ /* 0x000fe400078e0219 */
[----:B------:R-:W-:Y:S02]  /*16f10*/  IMAD.MOV.U32 R20, RZ, RZ, R42 ;  /* 0x000000ffff147224 */ /* 0x000fe400078e002a */
.L_x_5136:
[----:B------:R-:W-:-:S04]  /*16f20*/  ISETP.NE.U32.AND P2, PT, RZ, UR10, PT ;  /* 0x0000000aff007c0c */ /* 0x000fc8000bf45070 */
[----:B------:R-:W-:-:S13]  /*16f30*/  ISETP.NE.OR.EX P0, PT, RZ, UR11, P0, P2 ;  /* 0x0000000bff007c0c */ /* 0x000fda0008705720 */
[----:B------:R-:W-:Y:S05]  /*16f40*/  @!P0 BRA `(.L_x_5132) ;  /* 0x000002e000008947 */ /* 0x000fea0003800000 */
.L_x_5133:
[----:B------:R-:W-:Y:S01]  /*16f50*/  ULDC.64 UR14, c[0x0][0x188] ;  /* 0x00006200000e7ab9 */ /* 0x000fe20000000a00 */
[----:B------:R-:W-:Y:S01]  /*16f60*/  IMAD.MOV.U32 R25, RZ, RZ, R21 ;  /* 0x000000ffff197224 */ /* 0x000fe200078e0015 */
[----:B------:R-:W-:Y:S01]  /*16f70*/  ULEA UR14, UP0, UR4, UR14, 0x3 ;  /* 0x0000000e040e7291 */ /* 0x000fe2000f80183f */
[----:B------:R-:W-:-:S03]  /*16f80*/  IADD3 R44, P0, R24, R22, RZ ;  /* 0x00000016182c7210 */ /* 0x000fc60007f1e0ff */
[----:B------:R-:W-:Y:S01]  /*16f90*/  ULEA.HI.X UR15, UR4, UR15, UR5, 0x3, UP0 ;  /* 0x0000000f040f7291 */ /* 0x000fe200080f1c05 */
[----:B------:R0:W2:Y:S01]  /*16fa0*/  LDG.E.64 R40, [R24.64] ;  /* 0x0000000c18287981 */ /* 0x0000a2000c1e1b00 */
[----:B------:R-:W-:-:S04]  /*16fb0*/  IMAD.U32 R42, RZ, RZ, UR14 ;  /* 0x0000000eff2a7e24 */ /* 0x000fc8000f8e00ff */
[----:B------:R-:W-:Y:S02]  /*16fc0*/  IMAD.U32 R43, RZ, RZ, UR15 ;  /* 0x0000000fff2b7e24 */ /* 0x000fe4000f8e00ff */
[----:B------:R-:W-:-:S03]  /*16fd0*/  IMAD.X R45, R21, 0x1, R16, P0 ;  /* 0x00000001152d7824 */ /* 0x000fc600000e0610 */
[----:B0-----:R-:W2:Y:S01]  /*16fe0*/  LDG.E.64 R24, [R42.64] ;  /* 0x0000000c2a187981 */ /* 0x001ea2000c1e1b00 */
[----:B------:R-:W-:-:S03]  /*16ff0*/  IADD3 R36, P0, R44, R22, RZ ;  /* 0x000000162c247210 */ /* 0x000fc60007f1e0ff */
[----:B------:R-:W3:Y:S04]  /*17000*/  LDG.E.64 R26, [R44.64] ;  /* 0x0000000c2c1a7981 */ /* 0x000ee8000c1e1b00 */
[----:B------:R-:W3:Y:S01]  /*17010*/  LDG.E.64 R28, [R42.64+0x8] ;  /* 0x0000080c2a1c7981 */ /* 0x000ee2000c1e1b00 */
[--C-:B------:R-:W-:Y:S01]  /*17020*/  IMAD.X R37, R45, 0x1, R16.reuse, P0 ;  /* 0x000000012d257824 */ /* 0x100fe200000e0610 */
[----:B------:R-:W-:Y:S02]  /*17030*/  IADD3 R34, P0, R36, R22, RZ ;  /* 0x0000001624227210 */ /* 0x000fe40007f1e0ff */
[----:B------:R-:W4:Y:S04]  /*17040*/  LDG.E.64 R32, [R42.64+0x10] ;  /* 0x0000100c2a207981 */ /* 0x000f28000c1e1b00 */
[----:B------:R0:W4:Y:S01]  /*17050*/  LDG.E.64 R30, [R36.64] ;  /* 0x0000000c241e7981 */ /* 0x000122000c1e1b00 */
[----:B------:R-:W-:-:S05]  /*17060*/  IMAD.X R35, R37, 0x1, R16, P0 ;  /* 0x0000000125237824 */ /* 0x000fca00000e0610 */
[----:B------:R-:W5:Y:S04]  /*17070*/  LDG.E.64 R38, [R34.64] ;  /* 0x0000000c22267981 */ /* 0x000f68000c1e1b00 */
[----:B0-----:R-:W5:Y:S01]  /*17080*/  LDG.E.64 R36, [R42.64+0x18] ;  /* 0x0000180c2a247981 */ /* 0x001f62000c1e1b00 */
[----:B------:R-:W-:Y:S01]  /*17090*/  IMAD.MOV.U32 R21, RZ, RZ, R17 ;  /* 0x000000ffff157224 */ /* 0x000fe200078e0011 */
        /* <DEDUP_REMOVED lines=18> */
[----:B-----5:R-:W-:Y:S01]  /*171c0*/  IMAD R17, R39, R36, RZ ;  /* 0x0000002427117224 */ /* 0x020fe200078e02ff */
[----:B------:R-:W-:Y:S01]  /*171d0*/  IADD3 R24, P2, R34, R22, RZ ;  /* 0x0000001622187210 */ /* 0x000fe20007f5e0ff */
[----:B------:R-:W-:-:S04]  /*171e0*/  IMAD.WIDE.U32 R20, R38, R36, R30 ;  /* 0x0000002426147225 */ /* 0x000fc800078e001e */
[----:B------:R-:W-:-:S04]  /*171f0*/  IMAD R17, R38, R37, R17 ;  /* 0x0000002526117224 */ /* 0x000fc800078e0211 */
[----:B------:R-:W-:Y:S02]  /*17200*/  IMAD.IADD R17, R21, 0x1, R17 ;  /* 0x0000000115117824 */ /* 0x000fe400078e0211 */
[----:B------:R-:W-:Y:S01]  /*17210*/  IMAD.X R21, R35, 0x1, R16, P2 ;  /* 0x0000000123157824 */ /* 0x000fe200010e0610 */
[----:B------:R-:W-:Y:S05]  /*17220*/  @P0 BRA `(.L_x_5133) ;  /* 0xfffffd2000000947 */ /* 0x000fea000383ffff */
.L_x_5132:
[----:B------:R-:W-:-:S06]  /*17230*/  ULOP3.LUT UP0, URZ, UR16, 0x3, URZ, 0xc0, !UPT ;  /* 0x00000003103f7892 */ /* 0x000fcc000f80c03f */
[----:B------:R-:W-:-:S13]  /*17240*/  PLOP3.LUT P0, PT, PT, PT, UP0, 0x80, 0x0 ;  /* 0x000000000000781c */ /* 0x000fda0003f0f008 */
[----:B------:R-:W-:Y:S05]  /*17250*/  @!P0 BRA `(.L_x_5131) ;  /* 0x000003d000008947 */ /* 0x000fea0003800000 */
[----:B------:R-:W-:Y:S01]  /*17260*/  ULDC.64 UR16, c[0x0][0x190] ;  /* 0x0000640000107ab9 */ /* 0x000fe20000000a00 */
[----:B------:R-:W-:Y:S01]  /*17270*/  IMAD R21, R19, c[0x0][0x180], RZ ;  /* 0x0000600013157a24 */ /* 0x000fe200078e02ff */
[----:B------:R-:W-:Y:S02]  /*17280*/  UIMAD UR14, UR5, UR16, URZ ;  /* 0x00000010050e72a4 */ /* 0x000fe4000f8e023f */
[----:B------:R-:W-:Y:S01]  /*17290*/  UIMAD.WIDE.U32 UR10, UR4, UR16, URZ ;  /* 0x00000010040a72a5 */ /* 0x000fe2000f8e003f */
[----:B------:R-:W-:Y:S01]  /*172a0*/  IMAD R31, R18, c[0x0][0x184], R21 ;  /* 0x00006100121f7a24 */ /* 0x000fe200078e0215 */
[----:B------:R-:W-:-:S03]  /*172b0*/  UIMAD UR14, UR4, UR17, UR14 ;  /* 0x00000011040e72a4 */ /* 0x000fc6000f8e020e */
[----:B------:R-:W-:Y:S01]  /*172c0*/  ULDC.64 UR16, c[0x0][0x188] ;  /* 0x0000620000107ab9 */ /* 0x000fe20000000a00 */
[----:B------:R-:W-:Y:S01]  /*172d0*/  MOV R24, UR10 ;  /* 0x0000000a00187c02 */ /* 0x000fe20008000f00 */
[----:B------:R-:W-:Y:S01]  /*172e0*/  UIADD3 UR15, UR11, UR14, URZ ;  /* 0x0000000e0b0f7290 */ /* 0x000fe2000fffe03f */
[----:B------:R-:W-:Y:S01]  /*172f0*/  IMAD.U32 R25, RZ, RZ, UR11 ;  /* 0x0000000bff197e24 */ /* 0x000fe2000f8e00ff */
[----:B------:R-:W-:-:S04]  /*17300*/  ULEA UR14, UP0, UR4, UR16, 0x3 ;  /* 0x00000010040e7291 */ /* 0x000fc8000f80183f */
[----:B------:R-:W-:Y:S01]  /*17310*/  IMAD.U32 R25, RZ, RZ, UR15 ;  /* 0x0000000fff197e24 */ /* 0x000fe2000f8e00ff */
[----:B------:R-:W-:Y:S01]  /*17320*/  ULEA.HI.X UR4, UR4, UR17, UR5, 0x3, UP0 ;  /* 0x0000001104047291 */ /* 0x000fe200080f1c05 */
[----:B------:R-:W-:Y:S02]  /*17330*/  IMAD.U32 R22, RZ, RZ, UR14 ;  /* 0x0000000eff167e24 */ /* 0x000fe4000f8e00ff */
[----:B------:R-:W-:-:S04]  /*17340*/  IMAD.WIDE.U32 R24, R18, c[0x0][0x180], R24 ;  /* 0x0000600012187a25 */ /* 0x000fc800078e0018 */
[----:B------:R-:W-:Y:S01]  /*17350*/  IMAD.IADD R21, R31, 0x1, R25 ;  /* 0x000000011f157824 */ /* 0x000fe200078e0219 */
[----:B------:R-:W-:Y:S01]  /*17360*/  LEA R28, P0, R24, c[0x0][0x178], 0x3 ;  /* 0x00005e00181c7a11 */ /* 0x000fe200078018ff */
[----:B------:R-:W-:-:S03]  /*17370*/  IMAD.U32 R23, RZ, RZ, UR4 ;  /* 0x00000004ff177e24 */ /* 0x000fc6000f8e00ff */
        /* <DEDUP_REMOVED lines=9> */
[----:B------:R-:W-:-:S04]  /*17410*/  IMAD R25, R24, R27, R25 ;  /* 0x0000001b18197224 */ /* 0x000fc800078e0219 */
[----:B------:R-:W-:Y:S02]  /*17420*/  IMAD.IADD R17, R21, 0x1, R25 ;  /* 0x0000000115117824 */ /* 0x000fe400078e0219 */
[----:B------:R-:W-:Y:S05]  /*17430*/  @!P0 BRA `(.L_x_5131) ;  /* 0x000001f000008947 */ /* 0x000fea0003800000 */
[----:B------:R-:W-:Y:S01]  /*17440*/  ULDC.64 UR16, c[0x0][0x190] ;  /* 0x0000640000107ab9 */ /* 0x000fe20000000a00 */
[----:B------:R-:W2:Y:S01]  /*17450*/  LDG.E.64 R28, [R22.64+0x8] ;  /* 0x0000080c161c7981 */ /* 0x000ea2000c1e1b00 */
[----:B------:R-:W-:Y:S01]  /*17460*/  UIADD3 UR10, UP0, UR10, UR16, URZ ;  /* 0x000000100a0a7290 */ /* 0x000fe2000ff1e03f */
[----:B------:R-:W-:-:S03]  /*17470*/  IMAD.U32 R16, RZ, RZ, UR17 ;  /* 0x00000011ff107e24 */ /* 0x000fc6000f8e00ff */
[----:B------:R-:W-:Y:S02]  /*17480*/  UIADD3.X UR4, UR15, UR17, URZ, UP0, !UPT ;  /* 0x000000110f047290 */ /* 0x000fe400087fe43f */
[----:B------:R-:W-:Y:S01]  /*17490*/  UISETP.NE.U32.AND UP0, UPT, UR18, 0x2, UPT ;  /* 0x000000021200788c */ /* 0x000fe2000bf05070 */
[----:B------:R-:W-:-:S03]  /*174a0*/  IMAD.U32 R24, RZ, RZ, UR10 ;  /* 0x0000000aff187e24 */ /* 0x000fc6000f8e00ff */
[----:B------:R-:W-:Y:S01]  /*174b0*/  UISETP.NE.AND.EX UP0, UPT, URZ, URZ, UPT, UP0 ;  /* 0x0000003f3f00728c */ /* 0x000fe2000bf05300 */
[----:B------:R-:W-:-:S04]  /*174c0*/  IMAD.U32 R25, RZ, RZ, UR4 ;  /* 0x00000004ff197e24 */ /* 0x000fc8000f8e00ff */
[----:B------:R-:W-:Y:S01]  /*174d0*/  IMAD.WIDE.U32 R24, R18, c[0x0][0x180], R24 ;  /* 0x0000600012187a25 */ /* 0x000fe200078e0018 */
[----:B------:R-:W-:-:S03]  /*174e0*/  PLOP3.LUT P2, PT, PT, PT, UP0, 0x80, 0x0 ;  /* 0x000000000000781c */ /* 0x000fc60003f4f008 */
[----:B------:R-:W-:Y:S01]  /*174f0*/  IMAD.IADD R21, R31, 0x1, R25 ;  /* 0x000000011f157824 */ /* 0x000fe200078e0219 */
[----:B------:R-:W-:Y:S01]  /*17500*/  LEA R32, P0, R24, c[0x0][0x178], 0x3 ;  /* 0x00005e0018207a11 */ /* 0x000fe200078018ff */
[----:B------:R-:W-:-:S03]  /*17510*/  IMAD.U32 R25, RZ, RZ, UR16 ;  /* 0x00000010ff197e24 */ /* 0x000fc6000f8e00ff */
[----:B------:R-:W-:-:S05]  /*17520*/  LEA.HI.X R33, R24, c[0x0][0x17c], R21, 0x3, P0 ;  /* 0x00005f0018217a11 */ /* 0x000fca00000f1c15 */
[C---:B------:R-:W-:Y:S01]  /*17530*/  @P2 LEA R26, P0, R25.reuse, R32, 0x3 ;  /* 0x00000020191a2211 */ /* 0x040fe200078018ff */
[----:B------:R-:W2:Y:S03]  /*17540*/  LDG.E.64 R30, [R32.64] ;  /* 0x0000000c201e7981 */ /* 0x000ea6000c1e1b00 */
[----:B------:R-:W-:Y:S02]  /*17550*/  @P2 LEA.HI.X R27, R25, R33, R16, 0x3, P0 ;  /* 0x00000021191b2211 */ /* 0x000fe400000f1c10 */
[----:B------:R-:W3:Y:S04]  /*17560*/  @P2 LDG.E.64 R24, [R22.64+0x10] ;  /* 0x0000100c16182981 */ /* 0x000ee8000c1e1b00 */
[----:B------:R-:W3:Y:S01]  /*17570*/  @P2 LDG.E.64 R26, [R26.64] ;  /* 0x0000000c1a1a2981 */ /* 0x000ee2000c1e1b00 */
[----:B------:R-:W-:Y:S01]  /*17580*/  MOV R21, R17 ;  /* 0x0000001100157202 */ /* 0x000fe20000000f00 */
[----:B--2---:R-:W-:-:S04]  /*17590*/  IMAD R31, R31, R28, RZ ;  /* 0x0000001c1f1f7224 */ /* 0x004fc800078e02ff */
[----:B------:R-:W-:-:S04]  /*175a0*/  IMAD.WIDE.U32 R20, R30, R28, R20 ;  /* 0x0000001c1e147225 */ /* 0x000fc800078e0014 */
[----:B------:R-:W-:Y:S02]  /*175b0*/  IMAD R31, R30, R29, R31 ;  /* 0x0000001d1e1f7224 */ /* 0x000fe400078e021f */
[----:B------:R-:W-:Y:S02]  /*175c0*/  @P2 IMAD.MOV.U32 R16, RZ, RZ, R20 ;  /* 0x000000ffff102224 */ /* 0x000fe400078e0014 */
[-C--:B---3--:R-:W-:Y:S02]  /*175d0*/  @P2 IMAD R29, R27, R24.reuse, RZ ;  /* 0x000000181b1d2224 */ /* 0x088fe400078e02ff */
[----:B------:R-:W-:Y:S02]  /*175e0*/  IMAD.IADD R17, R21, 0x1, R31 ;  /* 0x0000000115117824 */ /* 0x000fe400078e021f */
[C---:B------:R-:W-:Y:S02]  /*175f0*/  @P2 IMAD R29, R26.reuse, R25, R29 ;  /* 0x000000191a1d2224 */ /* 0x040fe400078e021d */
[----:B------:R-:W-:-:S04]  /*17600*/  @P2 IMAD.WIDE.U32 R24, R26, R24, R16 ;  /* 0x000000181a182225 */ /* 0x000fc800078e0010 */
[----:B------:R-:W-:Y:S02]  /*17610*/  @P2 IMAD.IADD R17, R25, 0x1, R29 ;  /* 0x0000000119112824 */ /* 0x000fe400078e021d */
[----:B------:R-:W-:Y:S02]  /*17620*/  @P2 IMAD.MOV.U32 R20, RZ, RZ, R24 ;  /* 0x000000ffff142224 */ /* 0x000fe400078e0018 */
.L_x_5131:
[----:B------:R-:W-:Y:S01]  /*17630*/  UISETP.GE.U32.AND UP0, UPT, UR9, 0x1, UPT ;  /* 0x000000010900788c */ /* 0x000fe2000bf06070 */
[----:B------:R-:W-:Y:S01]  /*17640*/  IMAD.U32 R16, RZ, RZ, UR8 ;  /* 0x00000008ff107e24 */ /* 0x000fe2000f8e00ff */
[C---:B------:R-:W-:Y:S01]  /*17650*/  SHF.L.U64.HI R29, R18.reuse, 0x3, R19 ;  /* 0x00000003121d7819 */ /* 0x040fe20000010213 */
[----:B------:R-:W-:Y:S02]  /*17660*/  IMAD.U32 R28, RZ, RZ, UR9 ;  /* 0x00000009ff1c7e24 */ /* 0x000fe4000f8e00ff */
[----:B------:R-:W-:Y:S01]  /*17670*/  IMAD.U32 R21, RZ, RZ, UR8 ;  /* 0x00000008ff157e24 */ /* 0x000fe2000f8e00ff */
[----:B------:R-:W-:Y:S01]  /*17680*/  PLOP3.LUT P0, PT, PT, PT, UP0, 0x80, 0x0 ;  /* 0x000000000000781c */ /* 0x000fe20003f0f008 */
[----:B------:R-:W-:Y:S02]  /*17690*/  IMAD.U32 R27, RZ, RZ, UR8 ;  /* 0x00000008ff1b7e24 */ /* 0x000fe4000f8e00ff */
[----:B------:R-:W-:Y:S01]  /*176a0*/  IMAD.SHL.U32 R22, R18, 0x8, RZ ;  /* 0x0000000812167824 */ /* 0x000fe200078e00ff */
[----:B------:R-:W-:Y:S01]  /*176b0*/  ISETP.GE.AND.EX P0, PT, R16, RZ, PT, P0 ;  /* 0x000000ff1000720c */ /* 0x000fe20003f06300 */
[----:B------:R-:W-:Y:S01]  /*176c0*/  IMAD.MOV.U32 R23, RZ, RZ, c[0x0][0x198] ;  /* 0x00006600ff177624 */ /* 0x000fe200078e00ff */
[----:B------:R-:W-:Y:S01]  /*176d0*/  SHF.R.S64 R28, R28, 0x3, R21 ;  /* 0x000000031c1c7819 */ /* 0x000fe20000001015 */
[----:B------:R-:W-:Y:S01]  /*176e0*/  IMAD.MOV.U32 R16, RZ, RZ, c[0x0][0x19c] ;  /* 0x00006700ff107624 */ /* 0x000fe200078e00ff */
[----:B------:R-:W-:Y:S01]  /*176f0*/  MOV R21, c[0x0][0x19c] ;  /* 0x0000670000157a02 */ /* 0x000fe20000000f00 */
[----:B------:R-:W-:Y:S01]  /*17700*/  IMAD.MOV.U32 R26, RZ, RZ, c[0x0][0x198] ;  /* 0x00006600ff1a7624 */ /* 0x000fe200078e00ff */
[----:B------:R-:W-:-:S07]  /*17710*/  SHF.R.S32.HI R27, RZ, 0x3, R27 ;  /* 0x00000003ff1b7819 */ /* 0x000fce000001141b */
        /* <DEDUP_REMOVED lines=8> */
.L_x_5138:
        /* <DEDUP_REMOVED lines=27> */
.L_x_5137:
        /* <DEDUP_REMOVED lines=8> */
.L_x_5140:
        /* <DEDUP_REMOVED lines=27> */
.L_x_5139:
        /* <DEDUP_REMOVED lines=14> */
.L_x_5130:
[----:B------:R-:W-:Y:S05]  /*17c60*/  BSYNC B1 ;  /* 0x0000000000017941 */ /* 0x000fea0003800000 */
.L_x_5129:
[----:B0-----:R-:W-:Y:S01]  /*17c70*/  IADD3 R16, R3, 0x100, RZ ;  /* 0x0000010003107810 */ /* 0x001fe20007ffe0ff */
        /* <DEDUP_REMOVED lines=13> */
[----:B-----5:R-:W-:Y:S01]  /*17d50*/  IMAD R17, R15, c[0x0][0x180], RZ ;  /* 0x000060000f117a24 */ /* 0x020fe200078e02ff */
        /* <DEDUP_REMOVED lines=15> */
[----:B------:R-:W-:Y:S01]  /*17e50*/  IMAD R43, R2, c[0x0][0x194], RZ ;  /* 0x00006500022b7a24 */ /* 0x000fe200078e02ff */
[----:B------:R-:W-:Y:S01]  /*17e60*/  LEA R28, P2, R18, c[0x0][0x178], 0x3 ;  /* 0x00005e00121c7a11 */ /* 0x000fe200078418ff */
[----:B------:R-:W-:Y:S01]  /*17e70*/  IMAD.WIDE.U32 R22, R2, c[0x0][0x190], RZ ;  /* 0x0000640002167a25 */ /* 0x000fe200078e00ff */
[----:B------:R-:W-:Y:S02]  /*17e80*/  UIADD3.X UR11, UR17, -0x1, URZ, UP0, !UPT ;  /* 0xffffffff110b7890 */ /* 0x000fe400087fe43f */
[----:B------:R-:W-:Y:S01]  /*17e90*/  ISETP.LT.U32.AND P0, PT, RZ, UR10, PT ;  /* 0x0000000aff007c0c */ /* 0x000fe2000bf01070 */
[----:B------:R-:W-:Y:S01]  /*17ea0*/  UMOV UR4, URZ ;  /* 0x0000003f00047c82 */ /* 0x000fe20008000000 */
[----:B------:R-:W-:Y:S01]  /*17eb0*/  IMAD.IADD R43, R23, 0x1, R43 ;  /* 0x00000001172b7824 */ /* 0x000fe200078e022b */
[----:B------:R-:W-:Y:S01]  /*17ec0*/  UMOV UR5, URZ ;  /* 0x0000003f00057c82 */ /* 0x000fe20008000000 */
[----:B------:R-:W-:Y:S01]  /*17ed0*/  IMAD.U32 R16, RZ, RZ, UR11 ;  /* 0x0000000bff107e24 */ /* 0x000fe2000f8e00ff */
[----:B------:R-:W-:-:S04]  /*17ee0*/  LEA.HI.X R29, R18, c[0x0][0x17c], R29, 0x3, P2 ;  /* 0x00005f00121d7a11 */ /* 0x000fc800010f1c1d */
        /* <DEDUP_REMOVED lines=8> */
.L_x_5147:
[----:B------:R-:W-:Y:S01]  /*17f70*/  ULDC.64 UR14, c[0x0][0x188] ;  /* 0x00006200000e7ab9 */ /* 0x000fe20000000a00 */
[----:B------:R0:W2:Y:S01]  /*17f80*/  LDG.E.64 R38, [R28.64] ;  /* 0x0000000c1c267981 */ /* 0x0000a2000c1e1b00 */
[----:B------:R-:W-:-:S04]  /*17f90*/  ULEA UR14, UP0, UR4, UR14, 0x3 ;  /* 0x0000000e040e7291 */ /* 0x000fc8000f80183f */
[----:B------:R-:W-:Y:S02]  /*17fa0*/  ULEA.HI.X UR15, UR4, UR15, UR5, 0x3, UP0 ;  /* 0x0000000f040f7291 */ /* 0x000fe400080f1c05 */
[----:B------:R-:W-:-:S04]  /*17fb0*/  MOV R26, UR14 ;  /* 0x0000000e001a7c02 */ /* 0x000fc80008000f00 */
[----:B------:R-:W-:Y:S01]  /*17fc0*/  IMAD.U32 R27, RZ, RZ, UR15 ;  /* 0x0000000fff1b7e24 */ /* 0x000fe2000f8e00ff */
[----:B------:R-:W-:-:S04]  /*17fd0*/  IADD3 R16, P2, R28, R22, RZ ;  /* 0x000000161c107210 */ /* 0x000fc80007f5e0ff */
[----:B------:R-:W2:Y:S01]  /*17fe0*/  LDG.E.64 R36, [R26.64] ;  /* 0x0000000c1a247981 */ /* 0x000ea2000c1e1b00 */
[--C-:B------:R-:W-:Y:S01]  /*17ff0*/  IMAD.X R17, R29, 0x1, R43.reuse, P2 ;  /* 0x000000011d117824 */ /* 0x100fe200010e062b */
[----:B------:R-:W-:Y:S02]  /*18000*/  IADD3 R44, P2, R16, R22, RZ ;  /* 0x00000016102c7210 */ /* 0x000fe40007f5e0ff */
[----:B------:R-:W3:Y:S04]  /*18010*/  LDG.E.64 R32, [R26.64+0x8] ;  /* 0x0000080c1a207981 */ /* 0x000ee8000c1e1b00 */
[----:B------:R1:W3:Y:S01]  /*18020*/  LDG.E.64 R30, [R16.64] ;  /* 0x0000000c101e7981 */ /* 0x0002e2000c1e1b00 */
[----:B------:R-:W-:-:S05]  /*18030*/  IMAD.X R45, R17, 0x1, R43, P2 ;  /* 0x00000001112d7824 */ /* 0x000fca00010e062b */
[----:B0-----:R0:W4:Y:S04]  /*18040*/  LDG.E.64 R28, [R44.64] ;  /* 0x0000000c2c1c7981 */ /* 0x001128000c1e1b00 */
[----:B-1----:R-:W4:Y:S01]  /*18050*/  LDG.E.64 R16, [R26.64+0x10] ;  /* 0x0000100c1a107981 */ /* 0x002f22000c1e1b00 */
[----:B------:R-:W-:-:S05]  /*18060*/  IADD3 R24, P2, R44, R22, RZ ;  /* 0x000000162c187210 */ /* 0x000fca0007f5e0ff */
[----:B------:R-:W-:Y:S02]  /*18070*/  IMAD.X R25, R45, 0x1, R43, P2 ;  /* 0x000000012d197824 */ /* 0x000fe400010e062b */
[-C--:B--2---:R-:W-:Y:S02]  /*18080*/  IMAD R39, R39, R36.reuse, RZ ;  /* 0x0000002427277224 */ /* 0x084fe400078e02ff */
[----:B------:R-:W-:-:S04]  /*18090*/  IMAD.WIDE.U32 R34, R38, R36, R40 ;  /* 0x0000002426227225 */ /* 0x000fc800078e0028 */
[----:B------:R-:W-:Y:S02]  /*180a0*/  IMAD R41, R38, R37, R39 ;  /* 0x0000002526297224 */ /* 0x000fe400078e0227 */
[----:B------:R1:W2:Y:S01]  /*180b0*/  LDG.E.64 R36, [R24.64] ;  /* 0x0000000c18247981 */ /* 0x0002a2000c1e1b00 */
[----:B------:R-:W-:-:S03]  /*180c0*/  IADD3 R40, P2, R24, R22, RZ ;  /* 0x0000001618287210 */ /* 0x000fc60007f5e0ff */
[----:B------:R-:W2:Y:S01]  /*180d0*/  LDG.E.64 R38, [R26.64+0x18] ;  /* 0x0000180c1a267981 */ /* 0x000ea2000c1e1b00 */
[----:B------:R-:W-:Y:S02]  /*180e0*/  IMAD.IADD R35, R35, 0x1, R41 ;  /* 0x0000000123237824 */ /* 0x000fe400078e0229 */
[----:B---3--:R-:W-:Y:S02]  /*180f0*/  IMAD R31, R31, R32, RZ ;  /* 0x000000201f1f7224 */ /* 0x008fe400078e02ff */
[----:B------:R-:W-:Y:S01]  /*18100*/  IMAD.X R41, R25, 0x1, R43, P2 ;  /* 0x0000000119297824 */ /* 0x000fe200010e062b */
[----:B-1----:R-:W-:Y:S01]  /*18110*/  IADD3 R24, P2, R40, R22, RZ ;  /* 0x0000001628187210 */ /* 0x002fe20007f5e0ff */
[C---:B------:R-:W-:Y:S02]  /*18120*/  IMAD R31, R30.reuse, R33, R31 ;  /* 0x000000211e1f7224 */ /* 0x040fe400078e021f */
[----:B------:R-:W-:Y:S01]  /*18130*/  IMAD.WIDE.U32 R32, R30, R32, R34 ;  /* 0x000000201e207225 */ /* 0x000fe200078e0022 */
[----:B0-----:R0:W3:Y:S04]  /*18140*/  LDG.E.64 R44, [R40.64] ;  /* 0x0000000c282c7981 */ /* 0x0010e8000c1e1b00 */
[----:B------:R-:W3:Y:S01]  /*18150*/  LDG.E.64 R34, [R26.64+0x20] ;  /* 0x0000200c1a227981 */ /* 0x000ee2000c1e1b00 */
[----:B------:R-:W-:-:S02]  /*18160*/  IMAD.IADD R33, R33, 0x1, R31 ;  /* 0x0000000121217824 */ /* 0x000fc400078e021f */
[-C--:B----4-:R-:W-:Y:S01]  /*18170*/  IMAD R29, R29, R16.reuse, RZ ;  /* 0x000000101d1d7224 */ /* 0x090fe200078e02ff */
[----:B------:R-:W4:Y:S01]  /*18180*/  LDG.E.64 R30, [R26.64+0x28] ;  /* 0x0000280c1a1e7981 */ /* 0x000f22000c1e1b00 */
[----:B------:R-:W-:Y:S02]  /*18190*/  IMAD.X R25, R41, 0x1, R43, P2 ;  /* 0x0000000129197824 */ /* 0x000fe400010e062b */
[C---:B------:R-:W-:Y:S02]  /*181a0*/  IMAD R17, R28.reuse, R17, R29 ;  /* 0x000000111c117224 */ /* 0x040fe400078e021d */
[----:B------:R-:W-:Y:S02]  /*181b0*/  IMAD.WIDE.U32 R28, R28, R16, R32 ;  /* 0x000000101c1c7225 */ /* 0x000fe400078e0020 */
[----:B------:R1:W4:Y:S01]  /*181c0*/  LDG.E.64 R32, [R24.64] ;  /* 0x0000000c18207981 */ /* 0x000322000c1e1b00 */
[----:B------:R-:W-:Y:S01]  /*181d0*/  IADD3 R16, P2, R24, R22, RZ ;  /* 0x0000001618107210 */ /* 0x000fe20007f5e0ff */
[----:B------:R-:W-:-:S04]  /*181e0*/  IMAD.IADD R29, R29, 0x1, R17 ;  /* 0x000000011d1d7824 */ /* 0x000fc800078e0211 */
[----:B------:R-:W-:-:S05]  /*181f0*/  IMAD.X R17, R25, 0x1, R43, P2 ;  /* 0x0000000119117824 */ /* 0x000fca00010e062b */
[----:B0-----:R0:W5:Y:S01]  /*18200*/  LDG.E.64 R40, [R16.64] ;  /* 0x0000000c10287981 */ /* 0x001162000c1e1b00 */
[----:B-1----:R-:W-:-:S05]  /*18210*/  IADD3 R24, P2, R16, R22, RZ ;  /* 0x0000001610187210 */ /* 0x002fca0007f5e0ff */
[----:B------:R-:W-:Y:S01]  /*18220*/  IMAD.X R25, R17, 0x1, R43, P2 ;  /* 0x0000000111197824 */ /* 0x000fe200010e062b */
[----:B0-----:R-:W-:-:S05]  /*18230*/  IADD3 R16, P2, R24, R22, RZ ;  /* 0x0000001618107210 */ /* 0x001fca0007f5e0ff */
[----:B------:R-:W-:Y:S02]  /*18240*/  IMAD.X R17, R25, 0x1, R43, P2 ;  /* 0x0000000119117824 */ /* 0x000fe400010e062b */
        /* <DEDUP_REMOVED lines=10> */
[----:B------:R-:W-:Y:S01]  /*182f0*/  IADD3 R29, R29, R35, RZ ;  /* 0x000000231d1d7210 */ /* 0x000fe20007ffe0ff */
[----:B----4-:R-:W-:Y:S02]  /*18300*/  IMAD R33, R33, R30, RZ ;  /* 0x0000001e21217224 */ /* 0x010fe400078e02ff */
[----:B------:R1:W3:Y:S02]  /*18310*/  LDG.E.64 R34, [R16.64] ;  /* 0x0000000c10227981 */ /* 0x0002e4000c1e1b00 */
[----:B------:R-:W-:-:S02]  /*18320*/  IMAD R31, R32, R31, R33 ;  /* 0x0000001f201f7224 */ /* 0x000fc400078e0221 */
[----:B------:R-:W-:Y:S02]  /*18330*/  IMAD.WIDE.U32 R28, R32, R30, R28 ;  /* 0x0000001e201c7225 */ /* 0x000fe400078e001c */
[----:B------:R-:W3:Y:S01]  /*18340*/  LDG.E.64 R32, [R26.64+0x40] ;  /* 0x0000400c1a207981 */ /* 0x000ee2000c1e1b00 */
[----:B0-----:R-:W-:Y:S01]  /*18350*/  IADD3 R24, P2, R16, R22, RZ ;  /* 0x0000001610187210 */ /* 0x001fe20007f5e0ff */
[----:B------:R-:W-:-:S04]  /*18360*/  IMAD.IADD R29, R29, 0x1, R31 ;  /* 0x000000011d1d7824 */ /* 0x000fc800078e021f */
[----:B------:R-:W-:Y:S01]  /*18370*/  IMAD.X R25, R17, 0x1, R43, P2 ;  /* 0x0000000111197824 */ /* 0x000fe200010e062b */
[----:B-1----:R-:W-:-:S05]  /*18380*/  IADD3 R16, P2, R24, R22, RZ ;  /* 0x0000001618107210 */ /* 0x002fca0007f5e0ff */
[----:B------:R-:W-:Y:S02]  /*18390*/  IMAD.X R17, R25, 0x1, R43, P2 ;  /* 0x0000000119117824 */ /* 0x000fe400010e062b */
[-C--:B-----5:R-:W-:Y:S02]  /*183a0*/  IMAD R31, R41, R38.reuse, RZ ;  /* 0x00000026291f7224 */ /* 0x0a0fe400078e02ff */
[----:B------:R-:W-:-:S04]  /*183b0*/  IMAD.WIDE.U32 R28, R40, R38, R28 ;  /* 0x00000026281c7225 */ /* 0x000fc800078e001c */
[----:B------:R-:W-:Y:S02]  /*183c0*/  IMAD R30, R40, R39, R31 ;  /* 0x00000027281e7224 */ /* 0x000fe400078e021f */
[----:B------:R0:W4:Y:S04]  /*183d0*/  LDG.E.64 R40, [R24.64] ;  /* 0x0000000c18287981 */ /* 0x000128000c1e1b00 */
[----:B------:R-:W4:Y:S01]  /*183e0*/  LDG.E.64 R38, [R26.64+0x48] ;  /* 0x0000480c1a267981 */ /* 0x000f22000c1e1b00 */
[----:B------:R-:W-:Y:S02]  /*183f0*/  IMAD.IADD R29, R29, 0x1, R30 ;  /* 0x000000011d1d7824 */ /* 0x000fe400078e021e */
[----:B--2---:R-:W-:Y:S01]  /*18400*/  IMAD R31, R45, R36, RZ ;  /* 0x000000242d1f7224 */ /* 0x004fe200078e02ff */
[----:B0-----:R-:W-:Y:S01]  /*18410*/  IADD3 R24, P2, R16, R22, RZ ;  /* 0x0000001610187210 */ /* 0x001fe20007f5e0ff */
[----:B------:R-:W-:-:S04]  /*18420*/  IMAD.WIDE.U32 R28, R44, R36, R28 ;  /* 0x000000242c1c7225 */ /* 0x000fc800078e001c */
[----:B------:R-:W-:Y:S02]  /*18430*/  IMAD R30, R44, R37, R31 ;  /* 0x000000252c1e7224 */ /* 0x000fe400078e021f */
[----:B------:R4:W2:Y:S01]  /*18440*/  LDG.E.64 R44, [R16.64] ;  /* 0x0000000c102c7981 */ /* 0x0008a2000c1e1b00 */
[----:B------:R-:W-:-:S03]  /*18450*/  IMAD.X R25, R17, 0x1, R43, P2 ;  /* 0x0000000111197824 */ /* 0x000fc600010e062b */
[----:B------:R-:W2:Y:S01]  /*18460*/  LDG.E.64 R36, [R26.64+0x50] ;  /* 0x0000500c1a247981 */ /* 0x000ea2000c1e1b00 */
[----:B------:R-:W-:Y:S02]  /*18470*/  IMAD.IADD R29, R29, 0x1, R30 ;  /* 0x000000011d1d7824 */ /* 0x000fe400078e021e */
[----:B---3--:R-:W-:-:S04]  /*18480*/  IMAD R31, R35, R32, RZ ;  /* 0x00000020231f7224 */ /* 0x008fc800078e02ff */
[C---:B------:R-:W-:Y:S02]  /*18490*/  IMAD R33, R34.reuse, R33, R31 ;  /* 0x0000002122217224 */ /* 0x040fe400078e021f */
[----:B------:R-:W-:Y:S01]  /*184a0*/  IMAD.WIDE.U32 R34, R34, R32, R28 ;  /* 0x0000002022227225 */ /* 0x000fe200078e001c */
[----:B------:R0:W3:Y:S04]  /*184b0*/  LDG.E.64 R30, [R24.64] ;  /* 0x0000000c181e7981 */ /* 0x0000e8000c1e1b00 */
[----:B------:R-:W3:Y:S01]  /*184c0*/  LDG.E.64 R28, [R26.64+0x58] ;  /* 0x0000580c1a1c7981 */ /* 0x000ee2000c1e1b00 */
[----:B------:R-:W-:Y:S02]  /*184d0*/  IMAD.IADD R35, R35, 0x1, R33 ;  /* 0x0000000123237824 */ /* 0x000fe400078e0221 */
[----:B----4-:R-:W-:-:S02]  /*184e0*/  IMAD R17, R41, R38, RZ ;  /* 0x0000002629117224 */ /* 0x010fc400078e02ff */
[----:B------:R-:W-:Y:S01]  /*184f0*/  IMAD.WIDE.U32 R34, R40, R38, R34 ;  /* 0x0000002628227225 */ /* 0x000fe200078e0022 */
[----:B------:R-:W-:-:S03]  /*18500*/  IADD3 R38, P2, R24, R22, RZ ;  /* 0x0000001618267210 */ /* 0x000fc60007f5e0ff */
[----:B------:R-:W-:Y:S02]  /*18510*/  IMAD R17, R40, R39, R17 ;  /* 0x0000002728117224 */ /* 0x000fe400078e0211 */
[----:B------:R-:W-:Y:S01]  /*18520*/  IMAD.X R39, R25, 0x1, R43, P2 ;  /* 0x0000000119277824 */ /* 0x000fe200010e062b */
[----:B0-----:R-:W-:Y:S01]  /*18530*/  IADD3 R24, P2, R38, R22, RZ ;  /* 0x0000001626187210 */ /* 0x001fe20007f5e0ff */
[----:B------:R-:W-:Y:S02]  /*18540*/  IMAD.IADD R35, R35, 0x1, R17 ;  /* 0x0000000123237824 */ /* 0x000fe400078e0211 */
[----:B------:R0:W4:Y:S04]  /*18550*/  LDG.E.64 R16, [R26.64+0x60] ;  /* 0x0000600c1a107981 */ /* 0x000128000c1e1b00 */
[----:B------:R1:W4:Y:S01]  /*18560*/  LDG.E.64 R32, [R38.64] ;  /* 0x0000000c26207981 */ /* 0x000322000c1e1b00 */
[----:B------:R-:W-:-:S02]  /*18570*/  IMAD.X R25, R39, 0x1, R43, P2 ;  /* 0x0000000127197824 */ /* 0x000fc400010e062b */
[----:B--2---:R-:W-:Y:S01]  /*18580*/  IMAD R41, R45, R36, RZ ;  /* 0x000000242d297224 */ /* 0x004fe200078e02ff */
[----:B------:R-:W-:Y:S01]  /*18590*/  IADD3 R40, P2, R24, R22, RZ ;  /* 0x0000001618287210 */ /* 0x000fe20007f5e0ff */
[----:B------:R-:W-:-:S04]  /*185a0*/  IMAD.WIDE.U32 R34, R44, R36, R34 ;  /* 0x000000242c227225 */ /* 0x000fc800078e0022 */
[----:B------:R-:W-:Y:S01]  /*185b0*/  IMAD R41, R44, R37, R41 ;  /* 0x000000252c297224 */ /* 0x000fe200078e0229 */
[----:B-1----:R1:W2:Y:S04]  /*185c0*/  LDG.E.64 R38, [R24.64] ;  /* 0x0000000c18267981 */ /* 0x0022a8000c1e1b00 */
[----:B------:R0:W2:Y:S01]  /*185d0*/  LDG.E.64 R36, [R26.64+0x68] ;  /* 0x0000680c1a247981 */ /* 0x0000a2000c1e1b00 */
[----:B------:R-:W-:Y:S01]  /*185e0*/  IMAD.IADD R35, R35, 0x1, R41 ;  /* 0x0000000123237824 */ /* 0x000fe200078e0229 */
[----:B------:R-:W-:Y:S01]  /*185f0*/  IADD3.X R41, R25, R43, RZ, P2, !PT ;  /* 0x0000002b19297210 */ /* 0x000fe200017fe4ff */
[----:B---3--:R-:W-:Y:S01]  /*18600*/  IMAD R31, R31, R28, RZ ;  /* 0x0000001c1f1f7224 */ /* 0x008fe200078e02ff */
[----:B-1----:R-:W-:-:S03]  /*18610*/  IADD3 R24, P2, R40, R22, RZ ;  /* 0x0000001628187210 */ /* 0x002fc60007f5e0ff */
[C---:B------:R-:W-:Y:S01]  /*18620*/  IMAD R29, R30.reuse, R29, R31 ;  /* 0x0000001d1e1d7224 */ /* 0x040fe200078e021f */
[----:B------:R1:W3:Y:S01]  /*18630*/  LDG.E.64 R44, [R40.64] ;  /* 0x0000000c282c7981 */ /* 0x0002e2000c1e1b00 */
[----:B------:R-:W-:-:S03]  /*18640*/  IMAD.WIDE.U32 R30, R30, R28, R34 ;  /* 0x0000001c1e1e7225 */ /* 0x000fc600078e0022 */
[----:B------:R0:W3:Y:S01]  /*18650*/  LDG.E.64 R34, [R26.64+0x70] ;  /* 0x0000700c1a227981 */ /* 0x0000e2000c1e1b00 */
[----:B------:R-:W-:-:S05]  /*18660*/  IMAD.X R25, R41, 0x1, R43, P2 ;  /* 0x0000000129197824 */ /* 0x000fca00010e062b */
        /* <DEDUP_REMOVED lines=8> */
[----:B------:R-:W-:Y:S01]  /*186f0*/  UIADD3 UR4, UP1, UR4, 0x10, URZ ;  /* 0x0000001004047890 */ /* 0x000fe2000ff3e03f */
[----:B------:R-:W-:-:S03]  /*18700*/  IADD3 R28, P2, R24, R22, RZ ;  /* 0x00000016181c7210 */ /* 0x000fc60007f5e0ff */
        /* <DEDUP_REMOVED lines=17> */
[----:B------:R-:W-:Y:S01]  /*18820*/  IMAD.X R29, R25, 0x1, R43, P2 ;  /* 0x00000001191d7824 */ /* 0x000fe200010e062b */
[----:B------:R-:W-:Y:S05]  /*18830*/  @P3 BRA `(.L_x_5147) ;  /* 0xfffff73000003947 */ /* 0x000fea000383ffff */
.L_x_5146:
        /* <DEDUP_REMOVED lines=11> */
[----:B------:R-:W-:-:S03]  /*188f0*/  IADD3 R30, P0, R28, R22, RZ ;  /* 0x000000161c1e7210 */ /* 0x000fc60007f1e0ff */
[----:B------:R-:W3:Y:S02]  /*18900*/  LDG.E.64 R26, [R24.64+0x8] ;  /* 0x0000080c181a7981 */ /* 0x000ee4000c1e1b00 */
[----:B------:R-:W-:-:S05]  /*18910*/  IMAD.X R31, R43, 0x1, R29, P0 ;  /* 0x000000012b1f7824 */ /* 0x000fca00000e061d */
[----:B------:R1:W3:Y:S01]  /*18920*/  LDG.E.64 R36, [R30.64] ;  /* 0x0000000c1e247981 */ /* 0x0002e2000c1e1b00 */
[----:B------:R-:W-:-:S05]  /*18930*/  IADD3 R44, P0, R30, R22, RZ ;  /* 0x000000161e2c7210 */ /* 0x000fca0007f1e0ff */
[--C-:B------:R-:W-:Y:S01]  /*18940*/  IMAD.X R45, R31, 0x1, R43.reuse, P0 ;  /* 0x000000011f2d7824 */ /* 0x100fe200000e062b */
[----:B------:R-:W-:Y:S01]  /*18950*/  IADD3 R32, P0, R44, R22, RZ ;  /* 0x000000162c207210 */ /* 0x000fe20007f1e0ff */
[----:B-1----:R-:W4:Y:S04]  /*18960*/  LDG.E.64 R30, [R24.64+0x10] ;  /* 0x0000100c181e7981 */ /* 0x002f28000c1e1b00 */
[----:B0-----:R0:W4:Y:S01]  /*18970*/  LDG.E.64 R28, [R44.64] ;  /* 0x0000000c2c1c7981 */ /* 0x001122000c1e1b00 */
[----:B------:R-:W-:Y:S02]  /*18980*/  IMAD.X R33, R45, 0x1, R43, P0 ;  /* 0x000000012d217824 */ /* 0x000fe400000e062b */
[-C--:B--2---:R-:W-:Y:S02]  /*18990*/  IMAD R35, R35, R16.reuse, RZ ;  /* 0x0000001023237224 */ /* 0x084fe400078e02ff */
[----:B------:R-:W-:-:S04]  /*189a0*/  IMAD.WIDE.U32 R38, R34, R16, R40 ;  /* 0x0000001022267225 */ /* 0x000fc800078e0028 */
[----:B------:R-:W-:Y:S02]  /*189b0*/  IMAD R41, R34, R17, R35 ;  /* 0x0000001122297224 */ /* 0x000fe400078e0223 */
[----:B------:R1:W2:Y:S04]  /*189c0*/  LDG.E.64 R34, [R32.64] ;  /* 0x0000000c20227981 */ /* 0x0002a8000c1e1b00 */
[----:B------:R-:W2:Y:S01]  /*189d0*/  LDG.E.64 R16, [R24.64+0x18] ;  /* 0x0000180c18107981 */ /* 0x000ea2000c1e1b00 */
[----:B------:R-:W-:Y:S01]  /*189e0*/  IADD3 R39, R39, R41, RZ ;  /* 0x0000002927277210 */ /* 0x000fe20007ffe0ff */
[----:B---3--:R-:W-:-:S04]  /*189f0*/  IMAD R37, R37, R26, RZ ;  /* 0x0000001a25257224 */ /* 0x008fc800078e02ff */
[C---:B------:R-:W-:Y:S02]  /*18a00*/  IMAD R37, R36.reuse, R27, R37 ;  /* 0x0000001b24257224 */ /* 0x040fe400078e0225 */
[----:B------:R-:W-:Y:S01]  /*18a10*/  IMAD.WIDE.U32 R26, R36, R26, R38 ;  /* 0x0000001a241a7225 */ /* 0x000fe200078e0026 */
[----:B------:R-:W-:-:S03]  /*18a20*/  IADD3 R38, P0, R32, R22, RZ ;  /* 0x0000001620267210 */ /* 0x000fc60007f1e0ff */
[----:B------:R-:W-:Y:S02]  /*18a30*/  IMAD.IADD R27, R27, 0x1, R37 ;  /* 0x000000011b1b7824 */ /* 0x000fe400078e0225 */
[----:B------:R-:W-:Y:S01]  /*18a40*/  IMAD.X R39, R33, 0x1, R43, P0 ;  /* 0x0000000121277824 */ /* 0x000fe200000e062b */
[----:B0-----:R-:W-:Y:S01]  /*18a50*/  IADD3 R44, P0, R38, R22, RZ ;  /* 0x00000016262c7210 */ /* 0x001fe20007f1e0ff */
[-C--:B----4-:R-:W-:Y:S02]  /*18a60*/  IMAD R29, R29, R30.reuse, RZ ;  /* 0x0000001e1d1d7224 */ /* 0x090fe400078e02ff */
[C---:B------:R-:W-:Y:S01]  /*18a70*/  IMAD.WIDE.U32 R36, R28.reuse, R30, R26 ;  /* 0x0000001e1c247225 */ /* 0x040fe200078e001a */
[----:B------:R0:W3:Y:S04]  /*18a80*/  LDG.E.64 R40, [R38.64] ;  /* 0x0000000c26287981 */ /* 0x0000e8000c1e1b00 */
[----:B------:R-:W3:Y:S01]  /*18a90*/  LDG.E.64 R26, [R24.64+0x20] ;  /* 0x0000200c181a7981 */ /* 0x000ee2000c1e1b00 */
[----:B------:R-:W-:-:S02]  /*18aa0*/  IMAD R29, R28, R31, R29 ;  /* 0x0000001f1c1d7224 */ /* 0x000fc400078e021d */
[----:B------:R-:W-:Y:S01]  /*18ab0*/  IMAD.X R45, R39, 0x1, R43, P0 ;  /* 0x00000001272d7824 */ /* 0x000fe200000e062b */
[----:B-1----:R-:W-:Y:S01]  /*18ac0*/  IADD3 R32, P0, R44, R22, RZ ;  /* 0x000000162c207210 */ /* 0x002fe20007f1e0ff */
[----:B------:R-:W-:Y:S01]  /*18ad0*/  IMAD.IADD R37, R37, 0x1, R29 ;  /* 0x0000000125257824 */ /* 0x000fe200078e021d */
[----:B0-----:R-:W4:Y:S04]  /*18ae0*/  LDG.E.64 R38, [R24.64+0x30] ;  /* 0x0000300c18267981 */ /* 0x001f28000c1e1b00 */
[----:B------:R-:W5:Y:S01]  /*18af0*/  LDG.E.64 R28, [R24.64+0x28] ;  /* 0x0000280c181c7981 */ /* 0x000f62000c1e1b00 */
[----:B------:R-:W-:-:S03]  /*18b00*/  IMAD.X R33, R45, 0x1, R43, P0 ;  /* 0x000000012d217824 */ /* 0x000fc600000e062b */
[----:B------:R0:W5:Y:S04]  /*18b10*/  LDG.E.64 R30, [R44.64] ;  /* 0x0000000c2c1e7981 */ /* 0x000168000c1e1b00 */
[----:B0-----:R4:W4:Y:S01]  /*18b20*/  LDG.E.64 R44, [R24.64+0x38] ;  /* 0x0000380c182c7981 */ /* 0x001922000c1e1b00 */
[----:B--2---:R-:W-:-:S04]  /*18b30*/  IMAD R35, R35, R16, RZ ;  /* 0x0000001023237224 */ /* 0x004fc800078e02ff */
[C---:B------:R-:W-:Y:S02]  /*18b40*/  IMAD R42, R34.reuse, R17, R35 ;  /* 0x00000011222a7224 */ /* 0x040fe400078e0223 */
[----:B------:R-:W-:Y:S01]  /*18b50*/  IMAD.WIDE.U32 R34, R34, R16, R36 ;  /* 0x0000001022227225 */ /* 0x000fe200078e0024 */
[----:B------:R-:W-:Y:S01]  /*18b60*/  IADD3 R16, P0, R32, R22, RZ ;  /* 0x0000001620107210 */ /* 0x000fe20007f1e0ff */
[----:B------:R0:W4:Y:S04]  /*18b70*/  LDG.E.64 R36, [R32.64] ;  /* 0x0000000c20247981 */ /* 0x000128000c1e1b00 */
[----:B------:R-:W-:-:S05]  /*18b80*/  IMAD.X R17, R33, 0x1, R43, P0 ;  /* 0x0000000121117824 */ /* 0x000fca00000e062b */
[----:B0-----:R-:W2:Y:S01]  /*18b90*/  LDG.E.64 R32, [R16.64] ;  /* 0x0000000c10207981 */ /* 0x001ea2000c1e1b00 */
[----:B------:R-:W-:Y:S02]  /*18ba0*/  IMAD.IADD R35, R35, 0x1, R42 ;  /* 0x0000000123237824 */ /* 0x000fe400078e022a */
[----:B---3--:R-:W-:-:S04]  /*18bb0*/  IMAD R41, R41, R26, RZ ;  /* 0x0000001a29297224 */ /* 0x008fc800078e02ff */
[C---:B------:R-:W-:Y:S02]  /*18bc0*/  IMAD R41, R40.reuse, R27, R41 ;  /* 0x0000001b28297224 */ /* 0x040fe400078e0229 */
[----:B------:R-:W-:-:S04]  /*18bd0*/  IMAD.WIDE.U32 R26, R40, R26, R34 ;  /* 0x0000001a281a7225 */ /* 0x000fc800078e0022 */
[----:B------:R-:W-:Y:S02]  /*18be0*/  IMAD.IADD R27, R27, 0x1, R41 ;  /* 0x000000011b1b7824 */ /* 0x000fe400078e0229 */
[-C--:B-----5:R-:W-:Y:S02]  /*18bf0*/  IMAD R31, R31, R28.reuse, RZ ;  /* 0x0000001c1f1f7224 */ /* 0x0a0fe400078e02ff */
[----:B------:R-:W-:-:S04]  /*18c00*/  IMAD.WIDE.U32 R26, R30, R28, R26 ;  /* 0x0000001c1e1a7225 */ /* 0x000fc800078e001a */
[----:B------:R-:W-:-:S04]  /*18c10*/  IMAD R31, R30, R29, R31 ;  /* 0x0000001d1e1f7224 */ /* 0x000fc800078e021f */
[----:B------:R-:W-:Y:S01]  /*18c20*/  IMAD.IADD R27, R27, 0x1, R31 ;  /* 0x000000011b1b7824 */ /* 0x000fe200078e021f */
[----:B------:R-:W-:Y:S01]  /*18c30*/  IADD3 R28, P2, R16, R22, RZ ;  /* 0x00000016101c7210 */ /* 0x000fe20007f5e0ff */
[----:B------:R-:W-:Y:S01]  /*18c40*/  UIADD3 UR10, UP1, UR10, -0x8, URZ ;  /* 0xfffffff80a0a7890 */ /* 0x000fe2000ff3e03f */
[----:B------:R-:W-:Y:S01]  /*18c50*/  PLOP3.LUT P0, PT, PT, PT, PT, 0x8, 0x0 ;  /* 0x000000000000781c */ /* 0x000fe20003f0e170 */
[----:B------:R-:W-:Y:S02]  /*18c60*/  UIADD3 UR4, UP0, UR4, 0x8, URZ ;  /* 0x0000000804047890 */ /* 0x000fe4000ff1e03f */
[----:B------:R-:W-:Y:S01]  /*18c70*/  IMAD.X R29, R17, 0x1, R43, P2 ;  /* 0x00000001111d7824 */ /* 0x000fe200010e062b */
        /* <DEDUP_REMOVED lines=10> */
.L_x_5148:
[----:B------:R-:W-:-:S04]  /*18d20*/  ISETP.NE.U32.AND P2, PT, RZ, UR10, PT ;  /* 0x0000000aff007c0c */ /* 0x000fc8000bf45070 */
[----:B------:R-:W-:-:S13]  /*18d30*/  ISETP.NE.OR.EX P0, PT, RZ, UR11, P0, P2 ;  /* 0x0000000bff007c0c */ /* 0x000fda0008705720 */
[----:B------:R-:W-:Y:S05]  /*18d40*/  @!P0 BRA `(.L_x_5144) ;  /* 0x000002c000008947 */ /* 0x000fea0003800000 */
.L_x_5145:
[----:B------:R-:W-:Y:S01]  /*18d50*/  ULDC.64 UR14, c[0x0][0x188] ;  /* 0x00006200000e7ab9 */ /* 0x000fe20000000a00 */
[----:B------:R-:W-:Y:S01]  /*18d60*/  IADD3 R26, P0, R28, R22, RZ ;  /* 0x000000161c1a7210 */ /* 0x000fe20007f1e0ff */
[----:B------:R-:W-:Y:S01]  /*18d70*/  ULEA UR14, UP0, UR4, UR14, 0x3 ;  /* 0x0000000e040e7291 */ /* 0x000fe2000f80183f */
[----:B------:R0:W2:Y:S03]  /*18d80*/  LDG.E.64 R36, [R28.64] ;  /* 0x0000000c1c247981 */ /* 0x0000a6000c1e1b00 */
[----:B------:R-:W-:Y:S02]  /*18d90*/  ULEA.HI.X UR15, UR4, UR15, UR5, 0x3, UP0 ;  /* 0x0000000f040f7291 */ /* 0x000fe400080f1c05 */
[----:B------:R-:W-:-:S04]  /*18da0*/  MOV R44, UR14 ;  /* 0x0000000e002c7c02 */ /* 0x000fc80008000f00 */
[----:B------:R-:W-:Y:S02]  /*18db0*/  IMAD.U32 R45, RZ, RZ, UR15 ;  /* 0x0000000fff2d7e24 */ /* 0x000fe4000f8e00ff */
[----:B------:R-:W-:-:S03]  /*18dc0*/  IMAD.X R27, R29, 0x1, R43, P0 ;  /* 0x000000011d1b7824 */ /* 0x000fc600000e062b */
[----:B------:R-:W2:Y:S01]  /*18dd0*/  LDG.E.64 R38, [R44.64] ;  /* 0x0000000c2c267981 */ /* 0x000ea2000c1e1b00 */
[----:B------:R-:W-:-:S03]  /*18de0*/  IADD3 R24, P0, R26, R22, RZ ;  /* 0x000000161a187210 */ /* 0x000fc60007f1e0ff */
[----:B------:R1:W3:Y:S04]  /*18df0*/  LDG.E.64 R32, [R26.64] ;  /* 0x0000000c1a207981 */ /* 0x0002e8000c1e1b00 */
[----:B------:R-:W3:Y:S01]  /*18e00*/  LDG.E.64 R34, [R44.64+0x8] ;  /* 0x0000080c2c227981 */ /* 0x000ee2000c1e1b00 */
[--C-:B------:R-:W-:Y:S01]  /*18e10*/  IMAD.X R25, R27, 0x1, R43.reuse, P0 ;  /* 0x000000011b197824 */ /* 0x100fe200000e062b */
[----:B------:R-:W-:Y:S02]  /*18e20*/  IADD3 R16, P0, R24, R22, RZ ;  /* 0x0000001618107210 */ /* 0x000fe40007f1e0ff */
[----:B------:R-:W4:Y:S04]  /*18e30*/  LDG.E.64 R30, [R44.64+0x10] ;  /* 0x0000100c2c1e7981 */ /* 0x000f28000c1e1b00 */
[----:B0-----:R0:W4:Y:S01]  /*18e40*/  LDG.E.64 R28, [R24.64] ;  /* 0x0000000c181c7981 */ /* 0x001122000c1e1b00 */
[----:B------:R-:W-:-:S03]  /*18e50*/  IMAD.X R17, R25, 0x1, R43, P0 ;  /* 0x0000000119117824 */ /* 0x000fc600000e062b */
[----:B-1----:R-:W5:Y:S04]  /*18e60*/  LDG.E.64 R26, [R44.64+0x18] ;  /* 0x0000180c2c1a7981 */ /* 0x002f68000c1e1b00 */
        /* <DEDUP_REMOVED lines=20> */
[----:B------:R-:W-:Y:S01]  /*18fb0*/  IMAD.WIDE.U32 R40, R24, R26, R28 ;  /* 0x0000001a18287225 */ /* 0x000fe200078e001c */
[----:B------:R-:W-:-:S03]  /*18fc0*/  IADD3 R28, P2, R16, R22, RZ ;  /* 0x00000016101c7210 */ /* 0x000fc60007f5e0ff */
[----:B------:R-:W-:Y:S02]  /*18fd0*/  IMAD R25, R24, R27, R25 ;  /* 0x0000001b18197224 */ /* 0x000fe400078e0219 */
[----:B------:R-:W-:Y:S02]  /*18fe0*/  IMAD.X R29, R17, 0x1, R43, P2 ;  /* 0x00000001111d7824 */ /* 0x000fe400010e062b */
[----:B------:R-:W-:Y:S01]  /*18ff0*/  IMAD.IADD R41, R41, 0x1, R25 ;  /* 0x0000000129297824 */ /* 0x000fe200078e0219 */
[----:B------:R-:W-:Y:S05]  /*19000*/  @P0 BRA `(.L_x_5145) ;  /* 0xfffffd4000000947 */ /* 0x000fea000383ffff */
.L_x_5144:
[----:B------:R-:W-:-:S06]  /*19010*/  ULOP3.LUT UP0, URZ, UR16, 0x3, URZ, 0xc0, !UPT ;  /* 0x00000003103f7892 */ /* 0x000fcc000f80c03f */
[----:B------:R-:W-:-:S13]  /*19020*/  PLOP3.LUT P0, PT, PT, PT, UP0, 0x80, 0x0 ;  /* 0x000000000000781c */ /* 0x000fda0003f0f008 */
        /* <DEDUP_REMOVED lines=13> */
[----:B------:R-:W-:Y:S02]  /*19100*/  MOV R17, UR5 ;  /* 0x0000000500117c02 */ /* 0x000fe40008000f00 */
        /* <DEDUP_REMOVED lines=13> */
[----:B------:R-:W-:Y:S02]  /*191e0*/  ULDC UR5, c[0x0][0x190] ;  /* 0x0000640000057ab9 */ /* 0x000fe40000000800 */
[----:B------:R-:W-:Y:S02]  /*191f0*/  ULDC.64 UR10, c[0x0][0x190] ;  /* 0x00006400000a7ab9 */ /* 0x000fe40000000a00 */
[----:B------:R-:W-:Y:S01]  /*19200*/  UIMAD.WIDE.U32 UR4, UR4, UR5, UR10 ;  /* 0x00000005040472a5 */ /* 0x000fe2000f8e000a */
[----:B------:R-:W-:-:S04]  /*19210*/  PLOP3.LUT P0, PT, PT, PT, UP0, 0x80, 0x0 ;  /* 0x000000000000781c */ /* 0x000fc80003f0f008 */
[----:B------:R-:W-:Y:S01]  /*19220*/  ISETP.NE.AND.EX P0, PT, RZ, RZ, PT, P0 ;  /* 0x000000ffff00720c */ /* 0x000fe20003f05300 */
[----:B------:R-:W-:Y:S01]  /*19230*/  IMAD.U32 R19, RZ, RZ, UR5 ;  /* 0x00000005ff137e24 */ /* 0x000fe2000f8e00ff */
[----:B------:R-:W-:Y:S01]  /*19240*/  IADD3 R20, P2, R18, UR4, RZ ;  /* 0x0000000412147c10 */ /* 0x000fe2000ff5e0ff */
[----:B------:R-:W-:-:S03]  /*19250*/  IMAD.U32 R18, RZ, RZ, UR4 ;  /* 0x00000004ff127e24 */ /* 0x000fc6000f8e00ff */
[----:B------:R-:W-:Y:S02]  /*19260*/  IADD3.X R19, R21, UR14, R19, P2, !PT ;  /* 0x0000000e15137c10 */ /* 0x000fe400097fe413 */
[----:B------:R-:W-:-:S04]  /*19270*/  LEA R26, P2, R20, c[0x0][0x178], 0x3 ;  /* 0x00005e00141a7a11 */ /* 0x000fc800078418ff */
[----:B------:R-:W-:Y:S01]  /*19280*/  LEA.HI.X R27, R20, c[0x0][0x17c], R19, 0x3, P2 ;  /* 0x00005f00141b7a11 */ /* 0x000fe200010f1c13 */
[----:B------:R-:W-:Y:S01]  /*19290*/  @P0 IMAD.MOV.U32 R19, RZ, RZ, c[0x0][0x194] ;  /* 0x00006500ff130624 */ /* 0x000fe200078e00ff */
        /* <DEDUP_REMOVED lines=15> */
.L_x_5143:
        /* <DEDUP_REMOVED lines=8> */
[----:B------:R-:W-:Y:S01]  /*19410*/  SHF.R.S32.HI R35, RZ, 0x3, R35 ;  /* 0x00000003ff237819 */ /* 0x000fe20000011423 */
[----:B------:R-:W-:Y:S01]  /*19420*/  IMAD.MOV.U32 R21, RZ, RZ, c[0x0][0x198] ;  /* 0x00006600ff157624 */ /* 0x000fe200078e00ff */
[----:B------:R-:W-:Y:S01]  /*19430*/  ISETP.GE.AND.EX P0, PT, R16, RZ, PT, P0 ;  /* 0x000000ff1000720c */ /* 0x000fe20003f06300 */
[----:B------:R-:W-:Y:S01]  /*19440*/  IMAD.MOV.U32 R16, RZ, RZ, c[0x0][0x19c] ;  /* 0x00006700ff107624 */ /* 0x000fe200078e00ff */
[----:B------:R-:W-:Y:S01]  /*19450*/  SHF.R.S64 R34, R34, 0x3, R17 ;  /* 0x0000000322227819 */ /* 0x000fe20000001011 */
        /* <DEDUP_REMOVED lines=10> */
.L_x_5150:
        /* <DEDUP_REMOVED lines=14> */
[----:B------:R-:W-:Y:S02]  /*195e0*/  IADD3.X R19, R33, R24, RZ, P3, !PT ;  /* 0x0000001821137210 */ /* 0x000fe40001ffe4ff */
[----:B------:R-:W-:Y:S02]  /*195f0*/  SEL R32, R18, R29, !P2 ;  /* 0x0000001d12207207 */ /* 0x000fe40005000000 */
[----:B------:R-:W-:-:S02]  /*19600*/  SEL R33, R19, R28, !P2 ;  /* 0x0000001c13217207 */ /* 0x000fc40005000000 */
[----:B------:R-:W-:Y:S02]  /*19610*/  ISETP.GT.U32.AND P3, PT, R32, RZ, PT ;  /* 0x000000ff2000720c */ /* 0x000fe40003f64070 */
[----:B------:R-:W-:Y:S02]  /*19620*/  IADD3 R18, P5, P6, R21, 0x8, R26 ;  /* 0x0000000815127810 */ /* 0x000fe40007ebe01a */
[----:B------:R-:W-:Y:S02]  /*19630*/  ISETP.GT.AND.EX P3, PT, R33, RZ, PT, P3 ;  /* 0x000000ff2100720c */ /* 0x000fe40003f64330 */
[----:B------:R-:W-:Y:S02]  /*19640*/  IADD3.X R19, R16, RZ, R27, P5, P6 ;  /* 0x000000ff10137210 */ /* 0x000fe40002fec41b */
[----:B------:R-:W-:Y:S02]  /*19650*/  SEL R21, R18, R21, !P2 ;  /* 0x0000001512157207 */ /* 0x000fe40005000000 */
[----:B------:R-:W-:-:S02]  /*19660*/  SEL R16, R19, R16, !P2 ;  /* 0x0000001013107207 */ /* 0x000fc40005000000 */
[----:B------:R-:W-:Y:S02]  /*19670*/  SEL R31, R14, R31, !P2 ;  /* 0x0000001f0e1f7207 */ /* 0x000fe40005000000 */
[----:B------:R-:W-:-:S03]  /*19680*/  SEL R30, R15, R30, !P2 ;  /* 0x0000001e0f1e7207 */ /* 0x000fc60005000000 */
[----:B------:R-:W-:Y:S05]  /*19690*/  @P3 BRA `(.L_x_5150) ;  /* 0xfffffe6000003947 */ /* 0x000fea000383ffff */
[----:B------:R-:W-:Y:S05]  /*196a0*/  BSYNC B2 ;  /* 0x0000000000027941 */ /* 0x000fea0003800000 */
.L_x_5149:
        /* <DEDUP_REMOVED lines=8> */
.L_x_5152:
        /* <DEDUP_REMOVED lines=27> */
.L_x_5151:
        /* <DEDUP_REMOVED lines=14> */
.L_x_5142:
[----:B------:R-:W-:Y:S05]  /*199c0*/  BSYNC B1 ;  /* 0x0000000000017941 */ /* 0x000fea0003800000 */
.L_x_5141:
        /* <DEDUP_REMOVED lines=23> */
[----:B------:R-:W-:-:S02]  /*19b40*/  IADD3 R19, R17, R15, RZ ;  /* 0x0000000f11137210 */ /* 0x000fc40007ffe0ff */
        /* <DEDUP_REMOVED lines=24> */
.L_x_5159:
[----:B------:R-:W-:Y:S01]  /*19cd0*/  ULDC.64 UR14, c[0x0][0x188] ;  /* 0x00006200000e7ab9 */ /* 0x000fe20000000a00 */
[----:B------:R-:W-:Y:S01]  /*19ce0*/  IMAD.MOV.U32 R32, RZ, RZ, R21 ;  /* 0x000000ffff207224 */ /* 0x000fe200078e0015 */
[----:B------:R-:W-:Y:S01]  /*19cf0*/  ULEA UR14, UP0, UR4, UR14, 0x3 ;  /* 0x0000000e040e7291 */ /* 0x000fe2000f80183f */
[----:B------:R-:W-:Y:S01]  /*19d00*/  IMAD.MOV.U32 R33, RZ, RZ, R24 ;  /* 0x000000ffff217224 */ /* 0x000fe200078e0018 */
[----:B------:R-:W-:Y:S02]  /*19d10*/  IADD3 R44, P2, R21, R22, RZ ;  /* 0x00000016152c7210 */ /* 0x000fe40007f5e0ff */
[----:B------:R-:W-:Y:S02]  /*19d20*/  ULEA.HI.X UR15, UR4, UR15, UR5, 0x3, UP0 ;  /* 0x0000000f040f7291 */ /* 0x000fe400080f1c05 */
[----:B------:R-:W-:Y:S01]  /*19d30*/  IMAD.U32 R36, RZ, RZ, UR14 ;  /* 0x0000000eff247e24 */ /* 0x000fe2000f8e00ff */
[----:B------:R0:W2:Y:S03]  /*19d40*/  LDG.E.64 R38, [R32.64] ;  /* 0x0000000c20267981 */ /* 0x0000a6000c1e1b00 */
[----:B------:R-:W-:-:S02]  /*19d50*/  IMAD.U32 R37, RZ, RZ, UR15 ;  /* 0x0000000fff257e24 */ /* 0x000fc4000f8e00ff */
[----:B------:R-:W-:-:S03]  /*19d60*/  IMAD.X R45, R24, 0x1, R43, P2 ;  /* 0x00000001182d7824 */ /* 0x000fc600010e062b */
[----:B------:R-:W2:Y:S01]  /*19d70*/  LDG.E.64 R14, [R36.64] ;  /* 0x0000000c240e7981 */ /* 0x000ea2000c1e1b00 */
        /* <DEDUP_REMOVED lines=8> */
[----:B0-----:R0:W5:Y:S04]  /*19e00*/  LDG.E.64 R32, [R30.64] ;  /* 0x0000000c1e207981 */ /* 0x001168000c1e1b00 */
[----:B-1----:R-:W5:Y:S01]  /*19e10*/  LDG.E.64 R34, [R36.64+0x18] ;  /* 0x0000180c24227981 */ /* 0x002f62000c1e1b00 */
[-C--:B--2---:R-:W-:Y:S02]  /*19e20*/  IMAD R39, R39, R14.reuse, RZ ;  /* 0x0000000e27277224 */ /* 0x084fe400078e02ff */
[----:B------:R-:W-:Y:S01]  /*19e30*/  IMAD.WIDE.U32 R40, R38, R14, R40 ;  /* 0x0000000e26287225 */ /* 0x000fe200078e0028 */
[----:B------:R-:W-:-:S03]  /*19e40*/  IADD3 R14, P2, R30, R22, RZ ;  /* 0x000000161e0e7210 */ /* 0x000fc60007f5e0ff */
[----:B------:R-:W-:Y:S02]  /*19e50*/  IMAD R39, R38, R15, R39 ;  /* 0x0000000f26277224 */ /* 0x000fe400078e0227 */
[-C--:B---3--:R-:W-:Y:S02]  /*19e60*/  IMAD R21, R21, R24.reuse, RZ ;  /* 0x0000001815157224 */ /* 0x088fe400078e02ff */
[----:B------:R-:W-:Y:S02]  /*19e70*/  IMAD.IADD R41, R41, 0x1, R39 ;  /* 0x0000000129297824 */ /* 0x000fe400078e0227 */
[----:B------:R-:W-:Y:S02]  /*19e80*/  IMAD.X R15, R31, 0x1, R43, P2 ;  /* 0x000000011f0f7824 */ /* 0x000fe400010e062b */
[C---:B0-----:R-:W-:Y:S02]  /*19e90*/  IMAD R30, R20.reuse, R25, R21 ;  /* 0x00000019141e7224 */ /* 0x041fe400078e0215 */
[----:B------:R-:W-:Y:S01]  /*19ea0*/  IMAD.WIDE.U32 R40, R20, R24, R40 ;  /* 0x0000001814287225 */ /* 0x000fe200078e0028 */
[----:B------:R-:W-:Y:S01]  /*19eb0*/  IADD3 R44, P2, R14, R22, RZ ;  /* 0x000000160e2c7210 */ /* 0x000fe20007f5e0ff */
[----:B------:R-:W2:Y:S04]  /*19ec0*/  LDG.E.64 R20, [R36.64+0x20] ;  /* 0x0000200c24147981 */ /* 0x000ea8000c1e1b00 */
[----:B------:R5:W2:Y:S01]  /*19ed0*/  LDG.E.64 R24, [R14.64] ;  /* 0x0000000c0e187981 */ /* 0x000aa2000c1e1b00 */
[----:B------:R-:W-:Y:S01]  /*19ee0*/  IADD3 R31, R41, R30, RZ ;  /* 0x0000001e291f7210 */ /* 0x000fe20007ffe0ff */
[----:B------:R-:W-:-:S02]  /*19ef0*/  IMAD.MOV.U32 R30, RZ, RZ, R40 ;  /* 0x000000ffff1e7224 */ /* 0x000fc400078e0028 */
[-C--:B----4-:R-:W-:Y:S02]  /*19f00*/  IMAD R27, R27, R28.reuse, RZ ;  /* 0x0000001c1b1b7224 */ /* 0x090fe400078e02ff */
[----:B------:R-:W-:Y:S02]  /*19f10*/  IMAD.X R45, R15, 0x1, R43, P2 ;  /* 0x000000010f2d7824 */ /* 0x000fe400010e062b */
[C---:B------:R-:W-:Y:S02]  /*19f20*/  IMAD R38, R26.reuse, R29, R27 ;  /* 0x0000001d1a267224 */ /* 0x040fe400078e021b */
[----:B------:R-:W-:Y:S01]  /*19f30*/  IMAD.WIDE.U32 R40, R26, R28, R30 ;  /* 0x0000001c1a287225 */ /* 0x000fe200078e001e */
[----:B------:R-:W-:Y:S01]  /*19f40*/  IADD3 R26, P2, R44, R22, RZ ;  /* 0x000000162c1a7210 */ /* 0x000fe20007f5e0ff */
[----:B------:R-:W3:Y:S04]  /*19f50*/  LDG.E.64 R30, [R36.64+0x28] ;  /* 0x0000280c241e7981 */ /* 0x000ee8000c1e1b00 */
[----:B------:R0:W3:Y:S01]  /*19f60*/  LDG.E.64 R28, [R44.64] ;  /* 0x0000000c2c1c7981 */ /* 0x0000e2000c1e1b00 */
[----:B------:R-:W-:-:S02]  /*19f70*/  IMAD.IADD R39, R41, 0x1, R38 ;  /* 0x0000000129277824 */ /* 0x000fc400078e0226 */
[----:B-----5:R-:W-:Y:S02]  /*19f80*/  IMAD R15, R33, R34, RZ ;  /* 0x00000022210f7224 */ /* 0x020fe400078e02ff */
[----:B------:R-:W-:Y:S02]  /*19f90*/  IMAD.X R27, R45, 0x1, R43, P2 ;  /* 0x000000012d1b7824 */ /* 0x000fe400010e062b */
[----:B------:R-:W-:Y:S01]  /*19fa0*/  IMAD.MOV.U32 R38, RZ, RZ, R40 ;  /* 0x000000ffff267224 */ /* 0x000fe200078e0028 */
[----:B------:R-:W-:Y:S01]  /*19fb0*/  IADD3 R40, P2, R26, R22, RZ ;  /* 0x000000161a287210 */ /* 0x000fe20007f5e0ff */
[C---:B------:R-:W-:Y:S01]  /*19fc0*/  IMAD R14, R32.reuse, R35, R15 ;  /* 0x00000023200e7224 */ /* 0x040fe200078e020f */
[----:B0-----:R-:W4:Y:S01]  /*19fd0*/  LDG.E.64 R44, [R36.64+0x38] ;  /* 0x0000380c242c7981 */ /* 0x001f22000c1e1b00 */
[----:B------:R-:W-:-:S03]  /*19fe0*/  IMAD.WIDE.U32 R38, R32, R34, R38 ;  /* 0x0000002220267225 */ /* 0x000fc600078e0026 */
[----:B------:R-:W5:Y:S04]  /*19ff0*/  LDG.E.64 R32, [R36.64+0x30] ;  /* 0x0000300c24207981 */ /* 0x000f68000c1e1b00 */
[----:B------:R0:W5:Y:S01]  /*1a000*/  LDG.E.64 R34, [R26.64] ;  /* 0x0000000c1a227981 */ /* 0x000162000c1e1b00 */
[----:B------:R-:W-:-:S05]  /*1a010*/  IMAD.X R41, R27, 0x1, R43, P2 ;  /* 0x000000011b297824 */ /* 0x000fca00010e062b */
[----:B0-----:R0:W4:Y:S01]  /*1a020*/  LDG.E.64 R26, [R40.64] ;  /* 0x0000000c281a7981 */ /* 0x001122000c1e1b00 */
[----:B------:R-:W-:Y:S01]  /*1a030*/  IMAD.IADD R39, R39, 0x1, R14 ;  /* 0x0000000127277824 */ /* 0x000fe200078e020e */
[----:B------:R-:W-:Y:S01]  /*1a040*/  IADD3 R14, P2, R40, R22, RZ ;  /* 0x00000016280e7210 */ /* 0x000fe20007f5e0ff */
[----:B--2---:R-:W-:-:S04]  /*1a050*/  IMAD R15, R25, R20, RZ ;  /* 0x00000014190f7224 */ /* 0x004fc800078e02ff */
[C---:B------:R-:W-:Y:S02]  /*1a060*/  IMAD R21, R24.reuse, R21, R15 ;  /* 0x0000001518157224 */ /* 0x040fe400078e020f */
[----:B------:R-:W-:-:S04]  /*1a070*/  IMAD.WIDE.U32 R24, R24, R20, R38 ;  /* 0x0000001418187225 */ /* 0x000fc800078e0026 */
[----:B------:R-:W-:Y:S02]  /*1a080*/  IMAD.IADD R21, R25, 0x1, R21 ;  /* 0x0000000119157824 */ /* 0x000fe400078e0215 */
[----:B------:R-:W-:Y:S02]  /*1a090*/  IMAD.MOV.U32 R20, RZ, RZ, R24 ;  /* 0x000000ffff147224 */ /* 0x000fe400078e0018 */
[----:B------:R-:W-:Y:S02]  /*1a0a0*/  IMAD.X R15, R41, 0x1, R43, P2 ;  /* 0x00000001290f7824 */ /* 0x000fe400010e062b */
[----:B---3--:R-:W-:Y:S01]  /*1a0b0*/  IMAD R29, R29, R30, RZ ;  /* 0x0000001e1d1d7224 */ /* 0x008fe200078e02ff */
[----:B0-----:R-:W-:Y:S02]  /*1a0c0*/  IADD3 R40, P2, R14, R22, RZ ;  /* 0x000000160e287210 */ /* 0x001fe40007f5e0ff */
[----:B------:R4:W2:Y:S01]  /*1a0d0*/  LDG.E.64 R24, [R14.64] ;  /* 0x0000000c0e187981 */ /* 0x0008a2000c1e1b00 */
[----:B------:R-:W-:-:S02]  /*1a0e0*/  IMAD R29, R28, R31, R29 ;  /* 0x0000001f1c1d7224 */ /* 0x000fc400078e021d */
[----:B------:R-:W-:Y:S02]  /*1a0f0*/  IMAD.WIDE.U32 R30, R28, R30, R20 ;  /* 0x0000001e1c1e7225 */ /* 0x000fe400078e0014 */
[----:B------:R-:W2:Y:S02]  /*1a100*/  LDG.E.64 R20, [R36.64+0x40] ;  /* 0x0000400c24147981 */ /* 0x000ea4000c1e1b00 */
[----:B------:R-:W-:Y:S01]  /*1a110*/  IMAD.IADD R29, R31, 0x1, R29 ;  /* 0x000000011f1d7824 */ /* 0x000fe200078e021d */
[----:B------:R-:W-:Y:S01]  /*1a120*/  MOV R28, R30 ;  /* 0x0000001e001c7202 */ /* 0x000fe20000000f00 */
[----:B------:R-:W-:-:S05]  /*1a130*/  IMAD.X R41, R15, 0x1, R43, P2 ;  /* 0x000000010f297824 */ /* 0x000fca00010e062b */
[----:B------:R0:W3:Y:S01]  /*1a140*/  LDG.E.64 R30, [R40.64] ;  /* 0x0000000c281e7981 */ /* 0x0000e2000c1e1b00 */
[-C--:B-----5:R-:W-:Y:S02]  /*1a150*/  IMAD R35, R35, R32.reuse, RZ ;  /* 0x0000002023237224 */ /* 0x0a0fe400078e02ff */
[----:B------:R-:W-:Y:S01]  /*1a160*/  IMAD.WIDE.U32 R38, R34, R32, R28 ;  /* 0x0000002022267225 */ /* 0x000fe200078e001c */
[----:B------:R-:W-:-:S03]  /*1a170*/  IADD3 R28, P2, R40, R22, RZ ;  /* 0x00000016281c7210 */ /* 0x000fc60007f5e0ff */
[----:B------:R-:W-:Y:S02]  /*1a180*/  IMAD R35, R34, R33, R35 ;  /* 0x0000002122237224 */ /* 0x000fe400078e0223 */
[----:B------:R-:W3:Y:S01]  /*1a190*/  LDG.E.64 R32, [R36.64+0x48] ;  /* 0x0000480c24207981 */ /* 0x000ee2000c1e1b00 */
[----:B------:R-:W-:Y:S02]  /*1a1a0*/  IMAD.MOV.U32 R34, RZ, RZ, R38 ;  /* 0x000000ffff227224 */ /* 0x000fe400078e0026 */
[----:B------:R-:W-:Y:S02]  /*1a1b0*/  IMAD.IADD R35, R39, 0x1, R35 ;  /* 0x0000000127237824 */ /* 0x000fe400078e0223 */
[----:B----4-:R-:W-:Y:S02]  /*1a1c0*/  IMAD R15, R27, R44, RZ ;  /* 0x0000002c1b0f7224 */ /* 0x010fe400078e02ff */
[----:B------:R-:W-:Y:S02]  /*1a1d0*/  IMAD.X R29, R41, 0x1, R43, P2 ;  /* 0x00000001291d7824 */ /* 0x000fe400010e062b */
[----:B------:R-:W-:Y:S01]  /*1a1e0*/  IMAD R14, R26, R45, R15 ;  /* 0x0000002d1a0e7224 */ /* 0x000fe200078e020f */
[----:B------:R-:W-:Y:S01]  /*1a1f0*/  IADD3 R38, P2, R28, R22, RZ ;  /* 0x000000161c267210 */ /* 0x000fe20007f5e0ff */
[----:B------:R-:W-:Y:S01]  /*1a200*/  IMAD.WIDE.U32 R44, R26, R44, R34 ;  /* 0x0000002c1a2c7225 */ /* 0x000fe200078e0022 */
[----:B0-----:R-:W4:Y:S04]  /*1a210*/  LDG.E.64 R40, [R36.64+0x58] ;  /* 0x0000580c24287981 */ /* 0x001f28000c1e1b00 */
[----:B------:R-:W5:Y:S04]  /*1a220*/  LDG.E.64 R26, [R36.64+0x50] ;  /* 0x0000500c241a7981 */ /* 0x000f68000c1e1b00 */
[----:B------:R0:W5:Y:S01]  /*1a230*/  LDG.E.64 R34, [R28.64] ;  /* 0x0000000c1c227981 */ /* 0x000162000c1e1b00 */
[----:B------:R-:W-:-:S05]  /*1a240*/  IMAD.X R39, R29, 0x1, R43, P2 ;  /* 0x000000011d277824 */ /* 0x000fca00010e062b */
[----:B0-----:R0:W4:Y:S01]  /*1a250*/  LDG.E.64 R28, [R38.64] ;  /* 0x0000000c261c7981 */ /* 0x001122000c1e1b00 */
[----:B------:R-:W-:Y:S02]  /*1a260*/  IMAD.IADD R45, R45, 0x1, R14 ;  /* 0x000000012d2d7824 */ /* 0x000fe400078e020e */
[----:B--2---:R-:W-:-:S04]  /*1a270*/  IMAD R15, R25, R20, RZ ;  /* 0x00000014190f7224 */ /* 0x004fc800078e02ff */
[C---:B------:R-:W-:Y:S02]  /*1a280*/  IMAD R14, R24.reuse, R21, R15 ;  /* 0x00000015180e7224 */ /* 0x040fe400078e020f */
[----:B------:R-:W-:Y:S01]  /*1a290*/  IMAD.WIDE.U32 R20, R24, R20, R44 ;  /* 0x0000001418147225 */ /* 0x000fe200078e002c */
[----:B------:R-:W-:-:S03]  /*1a2a0*/  IADD3 R24, P2, R38, R22, RZ ;  /* 0x0000001626187210 */ /* 0x000fc60007f5e0ff */
[----:B------:R-:W-:Y:S02]  /*1a2b0*/  IMAD.IADD R21, R21, 0x1, R14 ;  /* 0x0000000115157824 */ /* 0x000fe400078e020e */
[----:B------:R-:W-:Y:S02]  /*1a2c0*/  IMAD.X R25, R39, 0x1, R43, P2 ;  /* 0x0000000127197824 */ /* 0x000fe400010e062b */
[----:B---3--:R-:W-:Y:S01]  /*1a2d0*/  IMAD R15, R31, R32, RZ ;  /* 0x000000201f0f7224 */ /* 0x008fe200078e02ff */
[----:B0-----:R-:W-:-:S03]  /*1a2e0*/  IADD3 R38, P2, R24, R22, RZ ;  /* 0x0000001618267210 */ /* 0x001fc60007f5e0ff */
[C---:B------:R-:W-:Y:S02]  /*1a2f0*/  IMAD R14, R30.reuse, R33, R15 ;  /* 0x000000211e0e7224 */ /* 0x040fe400078e020f */
[----:B------:R-:W-:Y:S02]  /*1a300*/  IMAD.WIDE.U32 R32, R30, R32, R20 ;  /* 0x000000201e207225 */ /* 0x000fe400078e0014 */
[----:B------:R-:W2:Y:S04]  /*1a310*/  LDG.E.64 R20, [R36.64+0x60] ;  /* 0x0000600c24147981 */ /* 0x000ea8000c1e1b00 */
[----:B------:R0:W2:Y:S01]  /*1a320*/  LDG.E.64 R30, [R24.64] ;  /* 0x0000000c181e7981 */ /* 0x0000a2000c1e1b00 */
[----:B------:R-:W-:Y:S02]  /*1a330*/  IMAD.IADD R33, R33, 0x1, R14 ;  /* 0x0000000121217824 */ /* 0x000fe400078e020e */
[----:B------:R-:W-:-:S02]  /*1a340*/  IMAD.X R39, R25, 0x1, R43, P2 ;  /* 0x0000000119277824 */ /* 0x000fc400010e062b */
[----:B-----5:R-:W-:Y:S01]  /*1a350*/  IMAD R15, R35, R26, RZ ;  /* 0x0000001a230f7224 */ /* 0x020fe200078e02ff */
[----:B------:R-:W-:-:S03]  /*1a360*/  IADD3 R44, P2, R38, R22, RZ ;  /* 0x00000016262c7210 */ /* 0x000fc60007f5e0ff */
[C---:B------:R-:W-:Y:S02]  /*1a370*/  IMAD R14, R34.reuse, R27, R15 ;  /* 0x0000001b220e7224 */ /* 0x040fe400078e020f */
[----:B------:R-:W-:Y:S02]  /*1a380*/  IMAD.WIDE.U32 R34, R34, R26, R32 ;  /* 0x0000001a22227225 */ /* 0x000fe400078e0020 */
[----:B------:R-:W3:Y:S04]  /*1a390*/  LDG.E.64 R26, [R36.64+0x68] ;  /* 0x0000680c241a7981 */ /* 0x000ee8000c1e1b00 */
[----:B------:R1:W3:Y:S01]  /*1a3a0*/  LDG.E.64 R32, [R38.64] ;  /* 0x0000000c26207981 */ /* 0x0002e2000c1e1b00 */
[----:B------:R-:W-:Y:S02]  /*1a3b0*/  IMAD.IADD R35, R35, 0x1, R14 ;  /* 0x0000000123237824 */ /* 0x000fe400078e020e */
[----:B----4-:R-:W-:-:S02]  /*1a3c0*/  IMAD R15, R29, R40, RZ ;  /* 0x000000281d0f7224 */ /* 0x010fc400078e02ff */
[----:B------:R-:W-:Y:S02]  /*1a3d0*/  IMAD.X R45, R39, 0x1, R43, P2 ;  /* 0x00000001272d7824 */ /* 0x000fe400010e062b */
[----:B------:R-:W-:Y:S01]  /*1a3e0*/  IMAD R14, R28, R41, R15 ;  /* 0x000000291c0e7224 */ /* 0x000fe200078e020f */
[----:B0-----:R-:W-:Y:S01]  /*1a3f0*/  IADD3 R24, P2, R44, R22, RZ ;  /* 0x000000162c187210 */ /* 0x001fe20007f5e0ff */
[----:B------:R-:W-:Y:S01]  /*1a400*/  IMAD.WIDE.U32 R28, R28, R40, R34 ;  /* 0x000000281c1c7225 */ /* 0x000fe200078e0022 */
[----:B-1----:R-:W4:Y:S04]  /*1a410*/  LDG.E.64 R38, [R36.64+0x78] ;  /* 0x0000780c24267981 */ /* 0x002f28000c1e1b00 */
[----:B------:R-:W5:Y:S04]  /*1a420*/  LDG.E.64 R34, [R36.64+0x70] ;  /* 0x0000700c24227981 */ /* 0x000f68000c1e1b00 */
[----:B------:R0:W5:Y:S01]  /*1a430*/  LDG.E.64 R40, [R44.64] ;  /* 0x0000000c2c287981 */ /* 0x000162000c1e1b00 */
[----:B------:R-:W-:-:S05]  /*1a440*/  IMAD.X R25, R45, 0x1, R43, P2 ;  /* 0x000000012d197824 */ /* 0x000fca00010e062b */
[----:B0-----:R-:W4:Y:S01]  /*1a450*/  LDG.E.64 R44, [R24.64] ;  /* 0x0000000c182c7981 */ /* 0x001f22000c1e1b00 */
        /* <DEDUP_REMOVED lines=20> */
[----:B----4-:R-:W-:Y:S01]  /*1a5a0*/  IMAD R15, R45, R38, RZ ;  /* 0x000000262d0f7224 */ /* 0x010fe200078e02ff */
[----:B------:R-:W-:Y:S01]  /*1a5b0*/  IADD3 R21, P2, R24, R22, RZ ;  /* 0x0000001618157210 */ /* 0x000fe20007f5e0ff */
[----:B------:R-:W-:-:S04]  /*1a5c0*/  IMAD.WIDE.U32 R40, R44, R38, R34 ;  /* 0x000000262c287225 */ /* 0x000fc800078e0022 */
[----:B------:R-:W-:Y:S02]  /*1a5d0*/  IMAD R15, R44, R39, R15 ;  /* 0x000000272c0f7224 */ /* 0x000fe400078e020f */
[----:B------:R-:W-:Y:S02]  /*1a5e0*/  IMAD.X R24, R25, 0x1, R43, P2 ;  /* 0x0000000119187824 */ /* 0x000fe400010e062b */
[----:B------:R-:W-:Y:S01]  /*1a5f0*/  IMAD.IADD R41, R41, 0x1, R15 ;  /* 0x0000000129297824 */ /* 0x000fe200078e020f */
[----:B------:R-:W-:Y:S05]  /*1a600*/  @P3 BRA `(.L_x_5159) ;  /* 0xfffff6c000003947 */ /* 0x000fea000383ffff */
.L_x_5158:
[----:B------:R-:W-:-:S04]  /*1a610*/  UISETP.GT.U32.AND UP0, UPT, UR10, 0x4, UPT ;  /* 0x000000040a00788c */ /* 0x000fc8000bf04070 */
[----:B------:R-:W-:-:S06]  /*1a620*/  UISETP.GT.AND.EX UP0, UPT, UR11, URZ, UPT, UP0 ;  /* 0x0000003f0b00728c */ /* 0x000fcc000bf04300 */
[----:B------:R-:W-:-:S13]  /*1a630*/  PLOP3.LUT P2, PT, PT, PT, UP0, 0x80, 0x0 ;  /* 0x000000000000781c */ /* 0x000fda0003f4f008 */
[----:B------:R-:W-:Y:S05]  /*1a640*/  @!P2 BRA `(.L_x_5160) ;  /* 0x000004c00000a947 */ /* 0x000fea0003800000 */
        /* <DEDUP_REMOVED lines=8> */
[----:B------:R-:W-:-:S04]  /*1a6d0*/  IADD3 R44, P0, R21, R22, RZ ;  /* 0x00000016152c7210 */ /* 0x000fc80007f1e0ff */
[----:B------:R-:W2:Y:S01]  /*1a6e0*/  LDG.E.64 R38, [R14.64] ;  /* 0x0000000c0e267981 */ /* 0x000ea2000c1e1b00 */
[----:B------:R-:W-:Y:S01]  /*1a6f0*/  IMAD.X R45, R43, 0x1, R24, P0 ;  /* 0x000000012b2d7824 */ /* 0x000fe200000e0618 */
[-C--:B------:R-:W-:Y:S02]  /*1a700*/  IADD3 R28, P0, R44, R22.reuse, RZ ;  /* 0x000000162c1c7210 */ /* 0x080fe40007f1e0ff */
[----:B------:R-:W3:Y:S04]  /*1a710*/  LDG.E.64 R34, [R14.64+0x8] ;  /* 0x0000080c0e227981 */ /* 0x000ee8000c1e1b00 */
[----:B------:R-:W3:Y:S01]  /*1a720*/  LDG.E.64 R32, [R44.64] ;  /* 0x0000000c2c207981 */ /* 0x000ee2000c1e1b00 */
[----:B------:R-:W-:Y:S01]  /*1a730*/  IMAD.X R29, R45, 0x1, R43, P0 ;  /* 0x000000012d1d7824 */ /* 0x000fe200000e062b */
[----:B------:R-:W-:-:S02]  /*1a740*/  IADD3 R20, P0, R28, R22, RZ ;  /* 0x000000161c147210 */ /* 0x000fc40007f1e0ff */
[----:B------:R-:W4:Y:S04]  /*1a750*/  LDG.E.64 R30, [R14.64+0x10] ;  /* 0x0000100c0e1e7981 */ /* 0x000f28000c1e1b00 */
[----:B------:R1:W4:Y:S01]  /*1a760*/  LDG.E.64 R24, [R28.64] ;  /* 0x0000000c1c187981 */ /* 0x000322000c1e1b00 */
[----:B------:R-:W-:-:S03]  /*1a770*/  IMAD.X R21, R29, 0x1, R43, P0 ;  /* 0x000000011d157824 */ /* 0x000fc600000e062b */
[----:B0-----:R-:W5:Y:S04]  /*1a780*/  LDG.E.64 R26, [R14.64+0x18] ;  /* 0x0000180c0e1a7981 */ /* 0x001f68000c1e1b00 */
[----:B-1----:R0:W5:Y:S01]  /*1a790*/  LDG.E.64 R28, [R20.64] ;  /* 0x0000000c141c7981 */ /* 0x002162000c1e1b00 */
[-C--:B--2---:R-:W-:Y:S02]  /*1a7a0*/  IMAD R37, R37, R38.reuse, RZ ;  /* 0x0000002625257224 */ /* 0x084fe400078e02ff */
[----:B------:R-:W-:-:S04]  /*1a7b0*/  IMAD.WIDE.U32 R40, R36, R38, R40 ;  /* 0x0000002624287225 */ /* 0x000fc800078e0028 */
[----:B------:R-:W-:Y:S01]  /*1a7c0*/  IMAD R37, R36, R39, R37 ;  /* 0x0000002724257224 */ /* 0x000fe200078e0225 */
[----:B------:R-:W-:Y:S01]  /*1a7d0*/  IADD3 R36, P0, R20, R22, RZ ;  /* 0x0000001614247210 */ /* 0x000fe20007f1e0ff */
[----:B---3--:R-:W-:-:S03]  /*1a7e0*/  IMAD R33, R33, R34, RZ ;  /* 0x0000002221217224 */ /* 0x008fc600078e02ff */
[----:B------:R-:W-:Y:S01]  /*1a7f0*/  IADD3 R41, R41, R37, RZ ;  /* 0x0000002529297210 */ /* 0x000fe20007ffe0ff */
[----:B------:R-:W-:Y:S02]  /*1a800*/  IMAD.X R37, R21, 0x1, R43, P0 ;  /* 0x0000000115257824 */ /* 0x000fe400000e062b */
[C---:B0-----:R-:W-:Y:S02]  /*1a810*/  IMAD R21, R32.reuse, R35, R33 ;  /* 0x0000002320157224 */ /* 0x041fe400078e0221 */
[----:B------:R-:W-:Y:S01]  /*1a820*/  IMAD.WIDE.U32 R40, R32, R34, R40 ;  /* 0x0000002220287225 */ /* 0x000fe200078e0028 */
[----:B------:R-:W-:Y:S01]  /*1a830*/  IADD3 R38, P0, R36, R22, RZ ;  /* 0x0000001624267210 */ /* 0x000fe20007f1e0ff */
[----:B------:R-:W2:Y:S02]  /*1a840*/  LDG.E.64 R32, [R14.64+0x20] ;  /* 0x0000200c0e207981 */ /* 0x000ea4000c1e1b00 */
[----:B------:R-:W-:Y:S02]  /*1a850*/  IMAD.IADD R41, R41, 0x1, R21 ;  /* 0x0000000129297824 */ /* 0x000fe400078e0215 */
[----:B----4-:R-:W-:Y:S01]  /*1a860*/  IMAD R21, R25, R30, RZ ;  /* 0x0000001e19157224 */ /* 0x010fe200078e02ff */
[----:B------:R0:W2:Y:S01]  /*1a870*/  LDG.E.64 R34, [R36.64] ;  /* 0x0000000c24227981 */ /* 0x0000a2000c1e1b00 */
[----:B------:R-:W-:-:S02]  /*1a880*/  IMAD.X R39, R37, 0x1, R43, P0 ;  /* 0x0000000125277824 */ /* 0x000fc400000e062b */
[C---:B------:R-:W-:Y:S02]  /*1a890*/  IMAD R21, R24.reuse, R31, R21 ;  /* 0x0000001f18157224 */ /* 0x040fe400078e0215 */
[----:B------:R-:W-:Y:S01]  /*1a8a0*/  IMAD.WIDE.U32 R24, R24, R30, R40 ;  /* 0x0000001e18187225 */ /* 0x000fe200078e0028 */
[----:B------:R-:W-:Y:S01]  /*1a8b0*/  IADD3 R44, P0, R38, R22, RZ ;  /* 0x00000016262c7210 */ /* 0x000fe20007f1e0ff */
[----:B------:R-:W3:Y:S02]  /*1a8c0*/  LDG.E.64 R30, [R14.64+0x28] ;  /* 0x0000280c0e1e7981 */ /* 0x000ee4000c1e1b00 */
[----:B------:R-:W-:Y:S02]  /*1a8d0*/  IMAD.IADD R25, R25, 0x1, R21 ;  /* 0x0000000119197824 */ /* 0x000fe400078e0215 */
[----:B-----5:R-:W-:Y:S01]  /*1a8e0*/  IMAD R21, R29, R26, RZ ;  /* 0x0000001a1d157224 */ /* 0x020fe200078e02ff */
[----:B------:R1:W3:Y:S01]  /*1a8f0*/  LDG.E.64 R40, [R38.64] ;  /* 0x0000000c26287981 */ /* 0x0002e2000c1e1b00 */
[----:B------:R-:W-:-:S02]  /*1a900*/  IMAD.X R45, R39, 0x1, R43, P0 ;  /* 0x00000001272d7824 */ /* 0x000fc400000e062b */
[C---:B------:R-:W-:Y:S02]  /*1a910*/  IMAD R20, R28.reuse, R27, R21 ;  /* 0x0000001b1c147224 */ /* 0x040fe400078e0215 */
[----:B------:R-:W-:Y:S01]  /*1a920*/  IMAD.WIDE.U32 R26, R28, R26, R24 ;  /* 0x0000001a1c1a7225 */ /* 0x000fe200078e0018 */
[----:B------:R-:W-:Y:S01]  /*1a930*/  IADD3 R24, P0, R44, R22, RZ ;  /* 0x000000162c187210 */ /* 0x000fe20007f1e0ff */
[----:B------:R-:W4:Y:S04]  /*1a940*/  LDG.E.64 R28, [R14.64+0x30] ;  /* 0x0000300c0e1c7981 */ /* 0x000f28000c1e1b00 */
[----:B0-----:R0:W4:Y:S01]  /*1a950*/  LDG.E.64 R36, [R44.64] ;  /* 0x0000000c2c247981 */ /* 0x001122000c1e1b00 */
[----:B------:R-:W-:-:S03]  /*1a960*/  IMAD.X R25, R45, 0x1, R43, P0 ;  /* 0x000000012d197824 */ /* 0x000fc600000e062b */
[----:B-1----:R4:W5:Y:S04]  /*1a970*/  LDG.E.64 R38, [R14.64+0x38] ;  /* 0x0000380c0e267981 */ /* 0x002968000c1e1b00 */
[----:B0-----:R-:W5:Y:S01]  /*1a980*/  LDG.E.64 R44, [R24.64] ;  /* 0x0000000c182c7981 */ /* 0x001f62000c1e1b00 */
[----:B------:R-:W-:Y:S01]  /*1a990*/  IMAD.IADD R27, R27, 0x1, R20 ;  /* 0x000000011b1b7824 */ /* 0x000fe200078e0214 */
[----:B------:R-:W-:Y:S01]  /*1a9a0*/  UIADD3 UR10, UP1, UR10, -0x8, URZ ;  /* 0xfffffff80a0a7890 */ /* 0x000fe2000ff3e03f */
[----:B------:R-:W-:Y:S01]  /*1a9b0*/  PLOP3.LUT P0, PT, PT, PT, PT, 0x8, 0x0 ;  /* 0x000000000000781c */ /* 0x000fe20003f0e170 */
[----:B------:R-:W-:Y:S02]  /*1a9c0*/  UIADD3 UR4, UP0, UR4, 0x8, URZ ;  /* 0x0000000804047890 */ /* 0x000fe4000ff1e03f */
[----:B------:R-:W-:-:S02]  /*1a9d0*/  UIADD3.X UR11, UR11, -0x1, URZ, UP1, !UPT ;  /* 0xffffffff0b0b7890 */ /* 0x000fc40008ffe43f */
        /* <DEDUP_REMOVED lines=12> */
[----:B-----5:R-:W-:Y:S02]  /*1aaa0*/  IMAD R21, R45, R38, RZ ;  /* 0x000000262d157224 */ /* 0x020fe400078e02ff */
[----:B------:R-:W-:Y:S02]  /*1aab0*/  IMAD.IADD R29, R29, 0x1, R15 ;  /* 0x000000011d1d7824 */ /* 0x000fe400078e020f */
[----:B------:R-:W-:Y:S01]  /*1aac0*/  IMAD R15, R44, R39, R21 ;  /* 0x000000272c0f7224 */ /* 0x000fe200078e0215 */
[----:B------:R-:W-:Y:S01]  /*1aad0*/  IADD3 R21, P2, R24, R22, RZ ;  /* 0x0000001618157210 */ /* 0x000fe20007f5e0ff */
[----:B------:R-:W-:-:S04]  /*1aae0*/  IMAD.WIDE.U32 R40, R44, R38, R28 ;  /* 0x000000262c287225 */ /* 0x000fc800078e001c */
[----:B------:R-:W-:Y:S02]  /*1aaf0*/  IMAD.IADD R41, R41, 0x1, R15 ;  /* 0x0000000129297824 */ /* 0x000fe400078e020f */
[----:B------:R-:W-:Y:S02]  /*1ab00*/  IMAD.X R24, R25, 0x1, R43, P2 ;  /* 0x0000000119187824 */ /* 0x000fe400010e062b */
.L_x_5160:
[----:B------:R-:W-:-:S04]  /*1ab10*/  ISETP.NE.U32.AND P2, PT, RZ, UR10, PT ;  /* 0x0000000aff007c0c */ /* 0x000fc8000bf45070 */
[----:B------:R-:W-:-:S13]  /*1ab20*/  ISETP.NE.OR.EX P0, PT, RZ, UR11, P0, P2 ;  /* 0x0000000bff007c0c */ /* 0x000fda0008705720 */
[----:B------:R-:W-:Y:S05]  /*1ab30*/  @!P0 BRA `(.L_x_5156) ;  /* 0x000002e000008947 */ /* 0x000fea0003800000 */
.L_x_5157:
[----:B------:R-:W-:Y:S01]  /*1ab40*/  ULDC.64 UR14, c[0x0][0x188] ;  /* 0x00006200000e7ab9 */ /* 0x000fe20000000a00 */
[----:B------:R-:W-:Y:S01]  /*1ab50*/  IMAD.MOV.U32 R32, RZ, RZ, R21 ;  /* 0x000000ffff207224 */ /* 0x000fe200078e0015 */
[----:B------:R-:W-:Y:S01]  /*1ab60*/  ULEA UR14, UP0, UR4, UR14, 0x3 ;  /* 0x0000000e040e7291 */ /* 0x000fe2000f80183f */
[----:B------:R-:W-:Y:S01]  /*1ab70*/  IMAD.MOV.U32 R33, RZ, RZ, R24 ;  /* 0x000000ffff217224 */ /* 0x000fe200078e0018 */
[----:B------:R-:W-:Y:S02]  /*1ab80*/  IADD3 R44, P0, R21, R22, RZ ;  /* 0x00000016152c7210 */ /* 0x000fe40007f1e0ff */
[----:B------:R-:W-:Y:S02]  /*1ab90*/  ULEA.HI.X UR15, UR4, UR15, UR5, 0x3, UP0 ;  /* 0x0000000f040f7291 */ /* 0x000fe400080f1c05 */
[----:B------:R-:W-:Y:S01]  /*1aba0*/  MOV R38, UR14 ;  /* 0x0000000e00267c02 */ /* 0x000fe20008000f00 */
        /* <DEDUP_REMOVED lines=11> */
[----:B------:R-:W-:-:S03]  /*1ac60*/  IMAD.X R31, R35, 0x1, R43, P0 ;  /* 0x00000001231f7824 */ /* 0x000fc600000e062b */
[----:B0-----:R-:W5:Y:S04]  /*1ac70*/  LDG.E.64 R32, [R38.64+0x18] ;  /* 0x0000180c26207981 */ /* 0x001f68000c1e1b00 */
[----:B-1----:R-:W5:Y:S01]  /*1ac80*/  LDG.E.64 R34, [R30.64] ;  /* 0x0000000c1e227981 */ /* 0x002f62000c1e1b00 */
        /* <DEDUP_REMOVED lines=21> */
[----:B------:R-:W-:Y:S02]  /*1ade0*/  IMAD R15, R34, R33, R15 ;  /* 0x00000021220f7224 */ /* 0x000fe400078e020f */
[----:B------:R-:W-:Y:S02]  /*1adf0*/  IMAD.X R24, R31, 0x1, R43, P2 ;  /* 0x000000011f187824 */ /* 0x000fe400010e062b */
[----:B------:R-:W-:Y:S01]  /*1ae00*/  IMAD.IADD R41, R41, 0x1, R15 ;  /* 0x0000000129297824 */ /* 0x000fe200078e020f */
[----:B------:R-:W-:Y:S05]  /*1ae10*/  @P0 BRA `(.L_x_5157) ;  /* 0xfffffd2000000947 */ /* 0x000fea000383ffff */
.L_x_5156:
[----:B------:R-:W-:-:S06]  /*1ae20*/  ULOP3.LUT UP0, URZ, UR16, 0x3, URZ, 0xc0, !UPT ;  /* 0x00000003103f7892 */ /* 0x000fcc000f80c03f */
[----:B------:R-:W-:-:S13]  /*1ae30*/  PLOP3.LUT P0, PT, PT, PT, UP0, 0x80, 0x0 ;  /* 0x000000000000781c */ /* 0x000fda0003f0f008 */
[----:B------:R-:W-:Y:S05]  /*1ae40*/  @!P0 BRA `(.L_x_5155) ;  /* 0x0000035000008947 */ /* 0x000fea0003800000 */
[----:B------:R-:W-:Y:S01]  /*1ae50*/  ULDC.64 UR16, c[0x0][0x190] ;  /* 0x0000640000107ab9 */ /* 0x000fe20000000a00 */
[----:B------:R-:W-:Y:S01]  /*1ae60*/  MOV R18, R16 ;  /* 0x0000001000127202 */ /* 0x000fe20000000f00 */
[----:B------:R-:W-:Y:S01]  /*1ae70*/  UIMAD UR11, UR5, UR16, URZ ;  /* 0x00000010050b72a4 */ /* 0x000fe2000f8e023f */
[----:B------:R-:W-:Y:S01]  /*1ae80*/  IMAD.U32 R21, RZ, RZ, UR4 ;  /* 0x00000004ff157e24 */ /* 0x000fe2000f8e00ff */
        /* <DEDUP_REMOVED lines=49> */
.L_x_5155:
[----:B------:R-:W-:Y:S01]  /*1b1a0*/  UISETP.GE.U32.AND UP0, UPT, UR9, 0x1, UPT ;  /* 0x000000010900788c */ /* 0x000fe2000bf06070 */
[----:B------:R-:W-:Y:S01]  /*1b1b0*/  IMAD.U32 R14, RZ, RZ, UR8 ;  /* 0x00000008ff0e7e24 */ /* 0x000fe2000f8e00ff */
[----:B------:R-:W-:Y:S01]  /*1b1c0*/  USHF.R.S64 UR4, UR9, 0x3, UR8 ;  /* 0x0000000309047899 */ /* 0x000fe20008001008 */
[C---:B------:R-:W-:Y:S01]  /*1b1d0*/  SHF.L.U64.HI R25, R4.reuse, 0x3, R5 ;  /* 0x0000000304197819 */ /* 0x040fe20000010205 */
[----:B------:R-:W-:Y:S01]  /*1b1e0*/  USHF.R.S32.HI UR5, URZ, 0x3, UR8 ;  /* 0x000000033f057899 */ /* 0x000fe20008011408 */
[----:B------:R-:W-:Y:S01]  /*1b1f0*/  IMAD.SHL.U32 R18, R4, 0x8, RZ ;  /* 0x0000000804127824 */ /* 0x000fe200078e00ff */
[----:B------:R-:W-:Y:S01]  /*1b200*/  PLOP3.LUT P0, PT, PT, PT, UP0, 0x80, 0x0 ;  /* 0x000000000000781c */ /* 0x000fe20003f0f008 */
[----:B------:R-:W-:Y:S01]  /*1b210*/  IMAD.MOV.U32 R16, RZ, RZ, c[0x0][0x19c] ;  /* 0x00006700ff107624 */ /* 0x000fe200078e00ff */
[----:B------:R-:W-:Y:S01]  /*1b220*/  MOV R19, c[0x0][0x198] ;  /* 0x0000660000137a02 */ /* 0x000fe20000000f00 */
[----:B------:R-:W-:Y:S01]  /*1b230*/  IMAD.U32 R21, RZ, RZ, UR4 ;  /* 0x00000004ff157e24 */ /* 0x000fe2000f8e00ff */
[----:B------:R-:W-:Y:S01]  /*1b240*/  ISETP.GE.AND.EX P0, PT, R14, RZ, PT, P0 ;  /* 0x000000ff0e00720c */ /* 0x000fe20003f06300 */
[----:B------:R-:W-:-:S02]  /*1b250*/  IMAD.U32 R22, RZ, RZ, UR5 ;  /* 0x00000005ff167e24 */ /* 0x000fc4000f8e00ff */
        /* <DEDUP_REMOVED lines=10> */
.L_x_5162:
        /* <DEDUP_REMOVED lines=27> */
.L_x_5161:
[----:B------:R-:W-:Y:S05]  /*1b4b0*/  @!P0 BRA `(.L_x_5163) ;  /* 0x0000020000008947 */ /* 0x000fea0003800000 */
[----:B------:R-:W-:Y:S01]  /*1b4c0*/  BSSY B2, `(.L_x_5163) ;  /* 0x000001f000027945 */ /* 0x000fe20003800000 */
[----:B------:R-:W-:Y:S02]  /*1b4d0*/  IMAD.MOV.U32 R30, RZ, RZ, c[0x0][0x198] ;  /* 0x00006600ff1e7624 */ /* 0x000fe400078e00ff */
[----:B------:R-:W-:Y:S02]  /*1b4e0*/  IMAD.MOV.U32 R31, RZ, RZ, c[0x0][0x19c] ;  /* 0x00006700ff1f7624 */ /* 0x000fe400078e00ff */
[----:B------:R-:W-:Y:S02]  /*1b4f0*/  IMAD.MOV.U32 R20, RZ, RZ, c[0x0][0x198] ;  /* 0x00006600ff147624 */ /* 0x000fe400078e00ff */
[----:B------:R-:W-:Y:S02]  /*1b500*/  IMAD.MOV.U32 R17, RZ, RZ, c[0x0][0x19c] ;  /* 0x00006700ff117624 */ /* 0x000fe400078e00ff */
.L_x_5164:
        /* <DEDUP_REMOVED lines=27> */
.L_x_5163:
        /* <DEDUP_REMOVED lines=14> */
.L_x_5154:
[----:B------:R-:W-:Y:S05]  /*1b7a0*/  BSYNC B1 ;  /* 0x0000000000017941 */ /* 0x000fea0003800000 */
.L_x_5153:
        /* <DEDUP_REMOVED lines=15> */
[----:B------:R-:W-:Y:S01]  /*1b8a0*/  CS2R R40, SRZ ;  /* 0x0000000000287805 */ /* 0x000fe2000001ff00 */
[C---:B------:R-:W-:Y:S01]  /*1b8b0*/  IMAD.WIDE.U32 R14, R6.reuse, c[0x0][0x180], RZ ;  /* 0x00006000060e7a25 */ /* 0x040fe200078e00ff */
[----:B------:R-:W-:Y:S02]  /*1b8c0*/  UIADD3.X UR11, UR5, -0x1, URZ, UP0, !UPT ;  /* 0xffffffff050b7890 */ /* 0x000fe400087fe43f */
[----:B------:R-:W-:Y:S01]  /*1b8d0*/  UISETP.GE.U32.AND UP0, UPT, UR10, 0x3, UPT ;  /* 0x000000030a00788c */ /* 0x000fe2000bf06070 */
[----:B------:R-:W-:Y:S01]  /*1b8e0*/  IMAD R17, R6, c[0x0][0x184], R5 ;  /* 0x0000610006117a24 */ /* 0x000fe200078e0205 */
[----:B------:R-:W-:Y:S01]  /*1b8f0*/  ULOP3.LUT UR10, UR4, 0x3, URZ, 0xc0, !UPT ;  /* 0x00000003040a7892 */ /* 0x000fe2000f8ec03f */
[----:B------:R-:W-:Y:S01]  /*1b900*/  CS2R R4, SRZ ;  /* 0x0000000000047805 */ /* 0x000fe2000001ff00 */
[----:B------:R-:W-:Y:S01]  /*1b910*/  UISETP.GE.U32.AND.EX UP0, UPT, UR11, URZ, UPT, UP0 ;  /* 0x0000003f0b00728c */ /* 0x000fe2000bf06100 */
[----:B------:R-:W-:-:S05]  /*1b920*/  IMAD.IADD R19, R15, 0x1, R17 ;  /* 0x000000010f137824 */ /* 0x000fca00078e0211 */
        /* <DEDUP_REMOVED lines=10> */
[----:B------:R-:W-:Y:S01]  /*1b9d0*/  IMAD.IADD R43, R23, 0x1, R43 ;  /* 0x00000001172b7824 */ /* 0x000fe200078e022b */
[----:B------:R-:W-:-:S02]  /*1b9e0*/  LEA.HI.X R24, R14, c[0x0][0x17c], R17, 0x3, P2 ;  /* 0x00005f000e187a11 */ /* 0x000fc400010f1c11 */
[----:B------:R-:W-:-:S04]  /*1b9f0*/  MOV R4, UR5 ;  /* 0x0000000500047c02 */ /* 0x000fc80008000f00 */
[----:B------:R-:W-:Y:S02]  /*1ba00*/  ISETP.GT.AND.EX P0, PT, R4, RZ, PT, P0 ;  /* 0x000000ff0400720c */ /* 0x000fe40003f04300 */
[----:B------:R-:W-:-:S11]  /*1ba10*/  CS2R R4, SRZ ;  /* 0x0000000000047805 */ /* 0x000fd6000001ff00 */
[----:B------:R-:W-:Y:S05]  /*1ba20*/  @!P0 BRA `(.L_x_5169) ;  /* 0x00000e7000008947 */ /* 0x000fea0003800000 */
[----:B------:R-:W-:Y:S01]  /*1ba30*/  UISETP.GT.U32.AND UP0, UPT, UR4, 0xc, UPT ;  /* 0x0000000c0400788c */ /* 0x000fe2000bf04070 */
[----:B------:R-:W-:-:S03]  /*1ba40*/  PLOP3.LUT P0, PT, PT, PT, PT, 0x80, 0x0 ;  /* 0x000000000000781c */ /* 0x000fc60003f0f070 */
[----:B------:R-:W-:-:S06]  /*1ba50*/  UISETP.GT.AND.EX UP0, UPT, UR5, URZ, UPT, UP0 ;  /* 0x0000003f0500728c */ /* 0x000fcc000bf04300 */
[----:B------:R-:W-:-:S13]  /*1ba60*/  PLOP3.LUT P2, PT, PT, PT, UP0, 0x80, 0x0 ;  /* 0x000000000000781c */ /* 0x000fda0003f4f008 */
[----:B------:R-:W-:Y:S05]  /*1ba70*/  @!P2 BRA `(.L_x_5170) ;  /* 0x000009200000a947 */ /* 0x000fea0003800000 */
[----:B------:R-:W-:Y:S02]  /*1ba80*/  PLOP3.LUT P0, PT, PT, PT, PT, 0x8, 0x0 ;  /* 0x000000000000781c */ /* 0x000fe40003f0e170 */
.L_x_5171:
[C---:B------:R-:W-:Y:S01]  /*1ba90*/  LEA R36, P2, R4.reuse, c[0x0][0x188], 0x3 ;  /* 0x0000620004247a11 */ /* 0x040fe200078418ff */
[----:B------:R-:W-:Y:S02]  /*1baa0*/  IMAD.MOV.U32 R30, RZ, RZ, R21 ;  /* 0x000000ffff1e7224 */ /* 0x000fe400078e0015 */
[----:B------:R-:W-:Y:S01]  /*1bab0*/  IMAD.MOV.U32 R31, RZ, RZ, R24 ;  /* 0x000000ffff1f7224 */ /* 0x000fe200078e0018 */
[----:B------:R-:W-:Y:S02]  /*1bac0*/  LEA.HI.X R37, R4, c[0x0][0x18c], R5, 0x3, P2 ;  /* 0x0000630004257a11 */ /* 0x000fe400010f1c05 */
[-C--:B------:R-:W-:Y:S02]  /*1bad0*/  IADD3 R26, P2, R21, R22.reuse, RZ ;  /* 0x00000016151a7210 */ /* 0x080fe40007f5e0ff */
[----:B------:R0:W2:Y:S04]  /*1bae0*/  LDG.E.64 R38, [R30.64] ;  /* 0x0000000c1e267981 */ /* 0x0000a8000c1e1b00 */
[----:B------:R-:W2:Y:S01]  /*1baf0*/  LDG.E.64 R34, [R36.64] ;  /* 0x0000000c24227981 */ /* 0x000ea2000c1e1b00 */
[----:B------:R-:W-:Y:S01]  /*1bb00*/  IMAD.X R27, R24, 0x1, R43, P2 ;  /* 0x00000001181b7824 */ /* 0x000fe200010e062b */
[----:B------:R-:W-:-:S02]  /*1bb10*/  IADD3 R44, P2, R26, R22, RZ ;  /* 0x000000161a2c7210 */ /* 0x000fc40007f5e0ff */
[----:B------:R-:W3:Y:S04]  /*1bb20*/  LDG.E.64 R20, [R36.64+0x8] ;  /* 0x0000080c24147981 */ /* 0x000ee8000c1e1b00 */
[----:B------:R1:W3:Y:S01]  /*1bb30*/  LDG.E.64 R16, [R26.64] ;  /* 0x0000000c1a107981 */ /* 0x0002e2000c1e1b00 */
[--C-:B------:R-:W-:Y:S01]  /*1bb40*/  IMAD.X R45, R27, 0x1, R43.reuse, P2 ;  /* 0x000000011b2d7824 */ /* 0x100fe200010e062b */
[----:B------:R-:W-:Y:S02]  /*1bb50*/  IADD3 R28, P2, R44, R22, RZ ;  /* 0x000000162c1c7210 */ /* 0x000fe40007f5e0ff */
[----:B------:R-:W4:Y:S04]  /*1bb60*/  LDG.E.64 R24, [R36.64+0x10] ;  /* 0x0000100c24187981 */ /* 0x000f28000c1e1b00 */
[----:B------:R-:W5:Y:S04]  /*1bb70*/  LDG.E.64 R32, [R36.64+0x18] ;  /* 0x0000180c24207981 */ /* 0x000f68000c1e1b00 */
[----:B-1----:R1:W4:Y:S01]  /*1bb80*/  LDG.E.64 R26, [R44.64] ;  /* 0x0000000c2c1a7981 */ /* 0x002322000c1e1b00 */
[----:B------:R-:W-:-:S05]  /*1bb90*/  IMAD.X R29, R45, 0x1, R43, P2 ;  /* 0x000000012d1d7824 */ /* 0x000fca00010e062b */
[----:B0-----:R0:W5:Y:S01]  /*1bba0*/  LDG.E.64 R30, [R28.64] ;  /* 0x0000000c1c1e7981 */ /* 0x001162000c1e1b00 */
[-C--:B--2---:R-:W-:Y:S02]  /*1bbb0*/  IMAD R39, R39, R34.reuse, RZ ;  /* 0x0000002227277224 */ /* 0x084fe400078e02ff */
[----:B------:R-:W-:Y:S01]  /*1bbc0*/  IMAD.WIDE.U32 R40, R38, R34, R40 ;  /* 0x0000002226287225 */ /* 0x000fe200078e0028 */
[----:B------:R-:W-:-:S03]  /*1bbd0*/  IADD3 R34, P2, R28, R22, RZ ;  /* 0x000000161c227210 */ /* 0x000fc60007f5e0ff */
[----:B------:R-:W-:Y:S02]  /*1bbe0*/  IMAD R39, R38, R35, R39 ;  /* 0x0000002326277224 */ /* 0x000fe400078e0227 */
[----:B---3--:R-:W-:Y:S02]  /*1bbf0*/  IMAD R17, R17, R20, RZ ;  /* 0x0000001411117224 */ /* 0x008fe400078e02ff */
[----:B------:R-:W-:Y:S02]  /*1bc00*/  IMAD.IADD R41, R41, 0x1, R39 ;  /* 0x0000000129297824 */ /* 0x000fe400078e0227 */
[----:B------:R-:W-:Y:S01]  /*1bc10*/  IMAD.X R35, R29, 0x1, R43, P2 ;  /* 0x000000011d237824 */ /* 0x000fe200010e062b */
[----:B-1----:R-:W-:Y:S01]  /*1bc20*/  IADD3 R44, P2, R34, R22, RZ ;  /* 0x00000016222c7210 */ /* 0x002fe20007f5e0ff */
[C---:B0-----:R-:W-:Y:S02]  /*1bc30*/  IMAD R28, R16.reuse, R21, R17 ;  /* 0x00000015101c7224 */ /* 0x041fe400078e0211 */
[----:B------:R-:W-:-:S02]  /*1bc40*/  IMAD.WIDE.U32 R40, R16, R20, R40 ;  /* 0x0000001410287225 */ /* 0x000fc400078e0028 */
[----:B------:R-:W2:Y:S04]  /*1bc50*/  LDG.E.64 R20, [R36.64+0x20] ;  /* 0x0000200c24147981 */ /* 0x000ea8000c1e1b00 */
[----:B------:R0:W2:Y:S01]  /*1bc60*/  LDG.E.64 R16, [R34.64] ;  /* 0x0000000c22107981 */ /* 0x0000a2000c1e1b00 */
[----:B------:R-:W-:Y:S02]  /*1bc70*/  IMAD.IADD R29, R41, 0x1, R28 ;  /* 0x00000001291d7824 */ /* 0x000fe400078e021c */
[----:B----4-:R-:W-:Y:S02]  /*1bc80*/  IMAD R27, R27, R24, RZ ;  /* 0x000000181b1b7224 */ /* 0x010fe400078e02ff */
[----:B------:R-:W-:Y:S02]  /*1bc90*/  IMAD.MOV.U32 R28, RZ, RZ, R40 ;  /* 0x000000ffff1c7224 */ /* 0x000fe400078e0028 */
[----:B------:R-:W-:-:S02]  /*1bca0*/  IMAD.X R45, R35, 0x1, R43, P2 ;  /* 0x00000001232d7824 */ /* 0x000fc400010e062b */
[C---:B------:R-:W-:Y:S02]  /*1bcb0*/  IMAD R25, R26.reuse, R25, R27 ;  /* 0x000000191a197224 */ /* 0x040fe400078e021b */
[----:B------:R-:W-:Y:S01]  /*1bcc0*/  IMAD.WIDE.U32 R38, R26, R24, R28 ;  /* 0x000000181a267225 */ /* 0x000fe200078e001c */
[----:B------:R-:W-:Y:S01]  /*1bcd0*/  IADD3 R24, P2, R44, R22, RZ ;  /* 0x000000162c187210 */ /* 0x000fe20007f5e0ff */
[----:B------:R-:W3:Y:S04]  /*1bce0*/  LDG.E.64 R26, [R36.64+0x28] ;  /* 0x0000280c241a7981 */ /* 0x000ee8000c1e1b00 */
[----:B------:R1:W3:Y:S01]  /*1bcf0*/  LDG.E.64 R28, [R44.64] ;  /* 0x0000000c2c1c7981 */ /* 0x0002e2000c1e1b00 */
[----:B0-----:R-:W-:Y:S01]  /*1bd00*/  IADD3 R35, R39, R25, RZ ;  /* 0x0000001927237210 */ /* 0x001fe20007ffe0ff */
[----:B-----5:R-:W-:-:S02]  /*1bd10*/  IMAD R41, R31, R32, RZ ;  /* 0x000000201f297224 */ /* 0x020fc400078e02ff */
[----:B------:R-:W-:Y:S02]  /*1bd20*/  IMAD.MOV.U32 R34, RZ, RZ, R38 ;  /* 0x000000ffff227224 */ /* 0x000fe400078e0026 */
[----:B------:R-:W-:Y:S01]  /*1bd30*/  IMAD.X R25, R45, 0x1, R43, P2 ;  /* 0x000000012d197824 */ /* 0x000fe200010e062b */
[----:B------:R-:W-:Y:S01]  /*1bd40*/  IADD3 R38, P2, R24, R22, RZ ;  /* 0x0000001618267210 */ /* 0x000fe20007f5e0ff */
[C---:B------:R-:W-:Y:S02]  /*1bd50*/  IMAD R41, R30.reuse, R33, R41 ;  /* 0x000000211e297224 */ /* 0x040fe400078e0229 */
[----:B------:R-:W-:Y:S01]  /*1bd60*/  IMAD.WIDE.U32 R32, R30, R32, R34 ;  /* 0x000000201e207225 */ /* 0x000fe200078e0022 */
[----:B-1----:R-:W4:Y:S04]  /*1bd70*/  LDG.E.64 R44, [R36.64+0x38] ;  /* 0x0000380c242c7981 */ /* 0x002f28000c1e1b00 */
        /* <DEDUP_REMOVED lines=10> */
[----:B------:R-:W-:Y:S02]  /*1be20*/  IMAD.MOV.U32 R16, RZ, RZ, R20 ;  /* 0x000000ffff107224 */ /* 0x000fe400078e0014 */
[----:B------:R-:W-:Y:S02]  /*1be30*/  IMAD.X R33, R39, 0x1, R43, P2 ;  /* 0x0000000127217824 */ /* 0x000fe400010e062b */
[----:B---3--:R-:W-:Y:S01]  /*1be40*/  IMAD R21, R29, R26, RZ ;  /* 0x0000001a1d157224 */ /* 0x008fe200078e02ff */
[----:B------:R-:W-:-:S03]  /*1be50*/  IADD3 R40, P2, R32, R22, RZ ;  /* 0x0000001620287210 */ /* 0x000fc60007f5e0ff */
[C---:B------:R-:W-:Y:S02]  /*1be60*/  IMAD R27, R28.reuse, R27, R21 ;  /* 0x0000001b1c1b7224 */ /* 0x040fe400078e0215 */
[----:B------:R-:W-:Y:S01]  /*1be70*/  IMAD.WIDE.U32 R28, R28, R26, R16 ;  /* 0x0000001a1c1c7225 */ /* 0x000fe200078e0010 */
[----:B------:R-:W2:Y:S04]  /*1be80*/  LDG.E.64 R20, [R36.64+0x40] ;  /* 0x0000400c24147981 */ /* 0x000ea8000c1e1b00 */
[----:B------:R1:W2:Y:S01]  /*1be90*/  LDG.E.64 R16, [R32.64] ;  /* 0x0000000c20107981 */ /* 0x0002a2000c1e1b00 */
[----:B------:R-:W-:Y:S02]  /*1bea0*/  IMAD.IADD R27, R29, 0x1, R27 ;  /* 0x000000011d1b7824 */ /* 0x000fe400078e021b */
[----:B------:R-:W-:-:S02]  /*1beb0*/  IMAD.MOV.U32 R26, RZ, RZ, R28 ;  /* 0x000000ffff1a7224 */ /* 0x000fc400078e001c */
[----:B------:R-:W-:Y:S02]  /*1bec0*/  IMAD.X R41, R33, 0x1, R43, P2 ;  /* 0x0000000121297824 */ /* 0x000fe400010e062b */
[-C--:B-----5:R-:W-:Y:S02]  /*1bed0*/  IMAD R29, R31, R34.reuse, RZ ;  /* 0x000000221f1d7224 */ /* 0x0a0fe400078e02ff */
[----:B0-----:R-:W-:Y:S01]  /*1bee0*/  IMAD.WIDE.U32 R38, R30, R34, R26 ;  /* 0x000000221e267225 */ /* 0x001fe200078e001a */
[----:B------:R-:W-:-:S03]  /*1bef0*/  IADD3 R26, P2, R40, R22, RZ ;  /* 0x00000016281a7210 */ /* 0x000fc60007f5e0ff */
[----:B------:R-:W-:Y:S02]  /*1bf00*/  IMAD R35, R30, R35, R29 ;  /* 0x000000231e237224 */ /* 0x000fe400078e021d */
[----:B------:R-:W3:Y:S01]  /*1bf10*/  LDG.E.64 R30, [R36.64+0x48] ;  /* 0x0000480c241e7981 */ /* 0x000ee2000c1e1b00 */
[----:B-1----:R-:W-:Y:S01]  /*1bf20*/  MOV R32, R38 ;  /* 0x0000002600207202 */ /* 0x002fe20000000f00 */
[----:B------:R-:W-:Y:S02]  /*1bf30*/  IMAD.IADD R33, R39, 0x1, R35 ;  /* 0x0000000127217824 */ /* 0x000fe400078e0223 */
[----:B------:R0:W3:Y:S01]  /*1bf40*/  LDG.E.64 R28, [R40.64] ;  /* 0x0000000c281c7981 */ /* 0x0000e2000c1e1b00 */
[----:B----4-:R-:W-:Y:S02]  /*1bf50*/  IMAD R39, R25, R44, RZ ;  /* 0x0000002c19277224 */ /* 0x010fe400078e02ff */
[----:B------:R-:W-:Y:S01]  /*1bf60*/  IMAD.X R27, R41, 0x1, R43, P2 ;  /* 0x00000001291b7824 */ /* 0x000fe200010e062b */
[----:B------:R-:W-:Y:S01]  /*1bf70*/  IADD3 R34, P2, R26, R22, RZ ;  /* 0x000000161a227210 */ /* 0x000fe20007f5e0ff */
[----:B------:R-:W-:-:S02]  /*1bf80*/  IMAD R39, R24, R45, R39 ;  /* 0x0000002d18277224 */ /* 0x000fc400078e0227 */
[----:B------:R-:W-:Y:S02]  /*1bf90*/  IMAD.WIDE.U32 R44, R24, R44, R32 ;  /* 0x0000002c182c7225 */ /* 0x000fe400078e0020 */
[----:B------:R-:W4:Y:S04]  /*1bfa0*/  LDG.E.64 R24, [R36.64+0x50] ;  /* 0x0000500c24187981 */ /* 0x000f28000c1e1b00 */
[----:B------:R1:W4:Y:S01]  /*1bfb0*/  LDG.E.64 R32, [R26.64] ;  /* 0x0000000c1a207981 */ /* 0x000322000c1e1b00 */
[----:B------:R-:W-:-:S03]  /*1bfc0*/  IMAD.X R35, R27, 0x1, R43, P2 ;  /* 0x000000011b237824 */ /* 0x000fc600010e062b */
[----:B0-----:R-:W5:Y:S04]  /*1bfd0*/  LDG.E.64 R40, [R36.64+0x58] ;  /* 0x0000580c24287981 */ /* 0x001f68000c1e1b00 */
[----:B-1----:R0:W5:Y:S01]  /*1bfe0*/  LDG.E.64 R26, [R34.64] ;  /* 0x0000000c221a7981 */ /* 0x002162000c1e1b00 */
[----:B------:R-:W-:Y:S01]  /*1bff0*/  IMAD.IADD R45, R45, 0x1, R39 ;  /* 0x000000012d2d7824 */ /* 0x000fe200078e0227 */
[----:B------:R-:W-:-:S05]  /*1c000*/  IADD3 R38, P2, R34, R22, RZ ;  /* 0x0000001622267210 */ /* 0x000fca0007f5e0ff */
[----:B------:R-:W-:Y:S02]  /*1c010*/  IMAD.X R39, R35, 0x1, R43, P2 ;  /* 0x0000000123277824 */ /* 0x000fe400010e062b */
[----:B--2---:R-:W-:-:S04]  /*1c020*/  IMAD R17, R17, R20, RZ ;  /* 0x0000001411117224 */ /* 0x004fc800078e02ff */
[C---:B------:R-:W-:Y:S02]  /*1c030*/  IMAD R21, R16.reuse, R21, R17 ;  /* 0x0000001510157224 */ /* 0x040fe400078e0211 */
[----:B------:R-:W-:-:S04]  /*1c040*/  IMAD.WIDE.U32 R16, R16, R20, R44 ;  /* 0x0000001410107225 */ /* 0x000fc800078e002c */
[----:B------:R-:W-:Y:S01]  /*1c050*/  IMAD.IADD R17, R17, 0x1, R21 ;  /* 0x0000000111117824 */ /* 0x000fe200078e0215 */
[----:B------:R-:W-:Y:S01]  /*1c060*/  IADD3 R20, P2, R38, R22, RZ ;  /* 0x0000001626147210 */ /* 0x000fe20007f5e0ff */
[----:B---3--:R-:W-:-:S04]  /*1c070*/  IMAD R21, R29, R30, RZ ;  /* 0x0000001e1d157224 */ /* 0x008fc800078e02ff */
[C---:B------:R-:W-:Y:S02]  /*1c080*/  IMAD R21, R28.reuse, R31, R21 ;  /* 0x0000001f1c157224 */ /* 0x040fe400078e0215 */
[----:B------:R-:W-:Y:S02]  /*1c090*/  IMAD.WIDE.U32 R30, R28, R30, R16 ;  /* 0x0000001e1c1e7225 */ /* 0x000fe400078e0010 */
[----:B------:R-:W2:Y:S04]  /*1c0a0*/  LDG.E.64 R16, [R36.64+0x60] ;  /* 0x0000600c24107981 */ /* 0x000ea8000c1e1b00 */
[----:B------:R1:W2:Y:S01]  /*1c0b0*/  LDG.E.64 R28, [R38.64] ;  /* 0x0000000c261c7981 */ /* 0x0002a2000c1e1b00 */
[----:B------:R-:W-:Y:S02]  /*1c0c0*/  IMAD.IADD R31, R31, 0x1, R21 ;  /* 0x000000011f1f7824 */ /* 0x000fe400078e0215 */
[----:B----4-:R-:W-:-:S02]  /*1c0d0*/  IMAD R33, R33, R24, RZ ;  /* 0x0000001821217224 */ /* 0x010fc400078e02ff */
[----:B------:R-:W-:Y:S01]  /*1c0e0*/  IMAD.X R21, R39, 0x1, R43, P2 ;  /* 0x0000000127157824 */ /* 0x000fe200010e062b */
[----:B0-----:R-:W-:Y:S01]  /*1c0f0*/  IADD3 R34, P2, R20, R22, RZ ;  /* 0x0000001614227210 */ /* 0x001fe20007f5e0ff */
[C---:B------:R-:W-:Y:S02]  /*1c100*/  IMAD R35, R32.reuse, R25, R33 ;  /* 0x0000001920237224 */ /* 0x040fe400078e0221 */
[----:B------:R-:W-:Y:S01]  /*1c110*/  IMAD.WIDE.U32 R24, R32, R24, R30 ;  /* 0x0000001820187225 */ /* 0x000fe200078e001e */
[----:B-1----:R-:W3:Y:S04]  /*1c120*/  LDG.E.64 R38, [R36.64+0x70] ;  /* 0x0000700c24267981 */ /* 0x002ee8000c1e1b00 */
[----:B------:R-:W4:Y:S01]  /*1c130*/  LDG.E.64 R30, [R36.64+0x68] ;  /* 0x0000680c241e7981 */ /* 0x000f22000c1e1b00 */
[----:B-----5:R-:W-:-:S03]  /*1c140*/  IMAD R27, R27, R40, RZ ;  /* 0x000000281b1b7224 */ /* 0x020fc600078e02ff */
[----:B------:R0:W4:Y:S01]  /*1c150*/  LDG.E.64 R32, [R20.64] ;  /* 0x0000000c14207981 */ /* 0x000122000c1e1b00 */
[----:B------:R-:W-:Y:S02]  /*1c160*/  IMAD.IADD R25, R25, 0x1, R35 ;  /* 0x0000000119197824 */ /* 0x000fe400078e0223 */
[----:B------:R-:W-:Y:S02]  /*1c170*/  IMAD.X R35, R21, 0x1, R43, P2 ;  /* 0x0000000115237824 */ /* 0x000fe400010e062b */
[C---:B------:R-:W-:Y:S02]  /*1c180*/  IMAD R41, R26.reuse, R41, R27 ;  /* 0x000000291a297224 */ /* 0x040fe400078e021b */
[----:B------:R-:W-:Y:S01]  /*1c190*/  IMAD.WIDE.U32 R26, R26, R40, R24 ;  /* 0x000000281a1a7225 */ /* 0x000fe200078e0018 */
[----:B------:R-:W-:Y:S01]  /*1c1a0*/  IADD3 R24, P2, R34, R22, RZ ;  /* 0x0000001622187210 */ /* 0x000fe20007f5e0ff */
[----:B------:R1:W3:Y:S04]  /*1c1b0*/  LDG.E.64 R44, [R34.64] ;  /* 0x0000000c222c7981 */ /* 0x0002e8000c1e1b00 */
[----:B------:R-:W-:Y:S01]  /*1c1c0*/  IMAD.X R25, R35, 0x1, R43, P2 ;  /* 0x0000000123197824 */ /* 0x000fe200010e062b */
[----:B0-----:R-:W5:Y:S04]  /*1c1d0*/  LDG.E.64 R20, [R36.64+0x78] ;  /* 0x0000780c24147981 */ /* 0x001f68000c1e1b00 */
[----:B-1----:R-:W5:Y:S01]  /*1c1e0*/  LDG.E.64 R34, [R24.64] ;  /* 0x0000000c18227981 */ /* 0x002f62000c1e1b00 */
[----:B------:R-:W-:Y:S01]  /*1c1f0*/  IMAD.IADD R27, R27, 0x1, R41 ;  /* 0x000000011b1b7824 */ /* 0x000fe200078e0229 */
[----:B------:R-:W-:-:S04]  /*1c200*/  UIADD3 UR4, UP0, UR4, -0x10, URZ ;  /* 0xfffffff004047890 */ /* 0x000fc8000ff1e03f */
        /* <DEDUP_REMOVED lines=17> */
[----:B-----5:R-:W-:Y:S01]  /*1c320*/  IMAD R17, R35, R20, RZ ;  /* 0x0000001423117224 */ /* 0x020fe200078e02ff */
[----:B------:R-:W-:-:S03]  /*1c330*/  IADD3 R39, R39, R27, RZ ;  /* 0x0000001b27277210 */ /* 0x000fc60007ffe0ff */
[----:B------:R-:W-:Y:S01]  /*1c340*/  IMAD R17, R34, R21, R17 ;  /* 0x0000001522117224 */ /* 0x000fe200078e0211 */
[----:B------:R-:W-:Y:S01]  /*1c350*/  IADD3 R21, P2, R24, R22, RZ ;  /* 0x0000001618157210 */ /* 0x000fe20007f5e0ff */
[----:B------:R-:W-:-:S04]  /*1c360*/  IMAD.WIDE.U32 R40, R34, R20, R38 ;  /* 0x0000001422287225 */ /* 0x000fc800078e0026 */
[----:B------:R-:W-:Y:S02]  /*1c370*/  IMAD.IADD R41, R41, 0x1, R17 ;  /* 0x0000000129297824 */ /* 0x000fe400078e0211 */
[----:B------:R-:W-:Y:S01]  /*1c380*/  IMAD.X R24, R25, 0x1, R43, P2 ;  /* 0x0000000119187824 */ /* 0x000fe200010e062b */
[----:B------:R-:W-:Y:S05]  /*1c390*/  @P4 BRA `(.L_x_5171) ;  /* 0xfffff6f000004947 */ /* 0x000fea000383ffff */
.L_x_5170:
[----:B------:R-:W-:-:S04]  /*1c3a0*/  UISETP.GT.U32.AND UP0, UPT, UR4, 0x4, UPT ;  /* 0x000000040400788c */ /* 0x000fc8000bf04070 */
[----:B------:R-:W-:-:S06]  /*1c3b0*/  UISETP.GT.AND.EX UP0, UPT, UR5, URZ, UPT, UP0 ;  /* 0x0000003f0500728c */ /* 0x000fcc000bf04300 */
[----:B------:R-:W-:-:S13]  /*1c3c0*/  PLOP3.LUT P2, PT, PT, PT, UP0, 0x80, 0x0 ;  /* 0x000000000000781c */ /* 0x000fda0003f4f008 */
[----:B------:R-:W-:Y:S05]  /*1c3d0*/  @!P2 BRA `(.L_x_5172) ;  /* 0x000004900000a947 */ /* 0x000fea0003800000 */
[C---:B------:R-:W-:Y:S01]  /*1c3e0*/  LEA R16, P0, R4.reuse, c[0x0][0x188], 0x3 ;  /* 0x0000620004107a11 */ /* 0x040fe200078018ff */
[----:B------:R-:W-:Y:S02]  /*1c3f0*/  IMAD.MOV.U32 R26, RZ, RZ, R21 ;  /* 0x000000ffff1a7224 */ /* 0x000fe400078e0015 */
[--C-:B------:R-:W-:Y:S01]  /*1c400*/  IMAD.MOV.U32 R27, RZ, RZ, R24.reuse ;  /* 0x000000ffff1b7224 */ /* 0x100fe200078e0018 */
        /* <DEDUP_REMOVED lines=11> */
[----:B------:R-:W4:Y:S01]  /*1c4c0*/  LDG.E.64 R24, [R44.64] ;  /* 0x0000000c2c187981 */ /* 0x000f22000c1e1b00 */
[----:B------:R-:W-:-:S03]  /*1c4d0*/  IMAD.X R21, R45, 0x1, R43, P0 ;  /* 0x000000012d157824 */ /* 0x000fc600000e062b */
[----:B0-----:R-:W5:Y:S04]  /*1c4e0*/  LDG.E.64 R26, [R16.64+0x18] ;  /* 0x0000180c101a7981 */ /* 0x001f68000c1e1b00 */
[----:B-1----:R0:W5:Y:S01]  /*1c4f0*/  LDG.E.64 R28, [R20.64] ;  /* 0x0000000c141c7981 */ /* 0x002162000c1e1b00 */
[-C--:B--2---:R-:W-:Y:S02]  /*1c500*/  IMAD R37, R37, R38.reuse, RZ ;  /* 0x0000002625257224 */ /* 0x084fe400078e02ff */
[----:B------:R-:W-:-:S04]  /*1c510*/  IMAD.WIDE.U32 R40, R36, R38, R40 ;  /* 0x0000002624287225 */ /* 0x000fc800078e0028 */
[----:B------:R-:W-:Y:S01]  /*1c520*/  IMAD R37, R36, R39, R37 ;  /* 0x0000002724257224 */ /* 0x000fe200078e0225 */
[----:B------:R-:W-:Y:S01]  /*1c530*/  IADD3 R36, P0, R20, R22, RZ ;  /* 0x0000001614247210 */ /* 0x000fe20007f1e0ff */
[-C--:B---3--:R-:W-:Y:S02]  /*1c540*/  IMAD R33, R33, R34.reuse, RZ ;  /* 0x0000002221217224 */ /* 0x088fe400078e02ff */
[----:B------:R-:W-:Y:S02]  /*1c550*/  IMAD.IADD R41, R41, 0x1, R37 ;  /* 0x0000000129297824 */ /* 0x000fe400078e0225 */
[C---:B------:R-:W-:Y:S02]  /*1c560*/  IMAD R33, R32.reuse, R35, R33 ;  /* 0x0000002320217224 */ /* 0x040fe400078e0221 */
[----:B------:R-:W-:-:S04]  /*1c570*/  IMAD.WIDE.U32 R38, R32, R34, R40 ;  /* 0x0000002220267225 */ /* 0x000fc800078e0028 */
[----:B------:R-:W-:Y:S02]  /*1c580*/  IMAD.X R37, R21, 0x1, R43, P0 ;  /* 0x0000000115257824 */ /* 0x000fe400000e062b */
[----:B----4-:R-:W-:Y:S01]  /*1c590*/  IMAD R25, R25, R30, RZ ;  /* 0x0000001e19197224 */ /* 0x010fe200078e02ff */
[----:B------:R-:W-:Y:S01]  /*1c5a0*/  IADD3 R34, P0, R36, R22, RZ ;  /* 0x0000001624227210 */ /* 0x000fe20007f1e0ff */
[----:B------:R-:W-:Y:S01]  /*1c5b0*/  IMAD.IADD R39, R39, 0x1, R33 ;  /* 0x0000000127277824 */ /* 0x000fe200078e0221 */
[----:B0-----:R-:W2:Y:S01]  /*1c5c0*/  LDG.E.64 R20, [R16.64+0x20] ;  /* 0x0000200c10147981 */ /* 0x001ea2000c1e1b00 */
[----:B------:R-:W-:-:S03]  /*1c5d0*/  IMAD R41, R24, R31, R25 ;  /* 0x0000001f18297224 */ /* 0x000fc600078e0219 */
[----:B------:R5:W2:Y:S01]  /*1c5e0*/  LDG.E.64 R32, [R36.64] ;  /* 0x0000000c24207981 */ /* 0x000aa2000c1e1b00 */
[----:B------:R-:W-:-:S03]  /*1c5f0*/  IMAD.WIDE.U32 R24, R24, R30, R38 ;  /* 0x0000001e18187225 */ /* 0x000fc600078e0026 */
[----:B------:R-:W3:Y:S01]  /*1c600*/  LDG.E.64 R30, [R16.64+0x28] ;  /* 0x0000280c101e7981 */ /* 0x000ee2000c1e1b00 */
[--C-:B------:R-:W-:Y:S01]  /*1c610*/  IMAD.X R35, R37, 0x1, R43.reuse, P0 ;  /* 0x0000000125237824 */ /* 0x100fe200000e062b */
[----:B------:R-:W-:Y:S02]  /*1c620*/  IADD3 R40, P0, R34, R22, RZ ;  /* 0x0000001622287210 */ /* 0x000fe40007f1e0ff */
[----:B------:R-:W-:Y:S01]  /*1c630*/  IADD3 R25, R25, R41, RZ ;  /* 0x0000002919197210 */ /* 0x000fe20007ffe0ff */
[-C--:B-----5:R-:W-:Y:S01]  /*1c640*/  IMAD R37, R29, R26.reuse, RZ ;  /* 0x0000001a1d257224 */ /* 0x0a0fe200078e02ff */
[----:B------:R0:W3:Y:S01]  /*1c650*/  LDG.E.64 R38, [R34.64] ;  /* 0x0000000c22267981 */ /* 0x0000e2000c1e1b00 */
[----:B------:R-:W-:Y:S02]  /*1c660*/  IMAD.X R41, R35, 0x1, R43, P0 ;  /* 0x0000000123297824 */ /* 0x000fe400000e062b */
[C---:B------:R-:W-:Y:S02]  /*1c670*/  IMAD R37, R28.reuse, R27, R37 ;  /* 0x0000001b1c257224 */ /* 0x040fe400078e0225 */
[----:B------:R-:W-:Y:S01]  /*1c680*/  IMAD.WIDE.U32 R26, R28, R26, R24 ;  /* 0x0000001a1c1a7225 */ /* 0x000fe200078e0018 */
[----:B------:R-:W-:Y:S01]  /*1c690*/  IADD3 R24, P0, R40, R22, RZ ;  /* 0x0000001628187210 */ /* 0x000fe20007f1e0ff */
[----:B------:R-:W4:Y:S04]  /*1c6a0*/  LDG.E.64 R28, [R16.64+0x30] ;  /* 0x0000300c101c7981 */ /* 0x000f28000c1e1b00 */
[----:B------:R1:W4:Y:S01]  /*1c6b0*/  LDG.E.64 R44, [R40.64] ;  /* 0x0000000c282c7981 */ /* 0x000322000c1e1b00 */
[----:B------:R-:W-:-:S03]  /*1c6c0*/  IMAD.X R25, R41, 0x1, R43, P0 ;  /* 0x0000000129197824 */ /* 0x000fc600000e062b */
[----:B0-----:R4:W5:Y:S04]  /*1c6d0*/  LDG.E.64 R34, [R16.64+0x38] ;  /* 0x0000380c10227981 */ /* 0x001968000c1e1b00 */
[----:B-1----:R-:W5:Y:S01]  /*1c6e0*/  LDG.E.64 R40, [R24.64] ;  /* 0x0000000c18287981 */ /* 0x002f62000c1e1b00 */
        /* <DEDUP_REMOVED lines=24> */
.L_x_5172:
[----:B------:R-:W-:-:S04]  /*1c870*/  ISETP.NE.U32.AND P2, PT, RZ, UR4, PT ;  /* 0x00000004ff007c0c */ /* 0x000fc8000bf45070 */
[----:B------:R-:W-:-:S13]  /*1c880*/  ISETP.NE.OR.EX P0, PT, RZ, UR5, P0, P2 ;  /* 0x00000005ff007c0c */ /* 0x000fda0008705720 */
[----:B------:R-:W-:Y:S05]  /*1c890*/  @!P0 BRA `(.L_x_5168) ;  /* 0x000002b000008947 */ /* 0x000fea0003800000 */
.L_x_5169:
        /* <DEDUP_REMOVED lines=11> */
[----:B------:R-:W-:Y:S02]  /*1c950*/  IADD3.X R45, R27, R43, RZ, P0, !PT ;  /* 0x0000002b1b2d7210 */ /* 0x000fe400007fe4ff */
[----:B------:R-:W-:Y:S01]  /*1c960*/  IADD3 R28, P0, R44, R22, RZ ;  /* 0x000000162c1c7210 */ /* 0x000fe20007f1e0ff */
[----:B------:R-:W4:Y:S04]  /*1c970*/  LDG.E.64 R24, [R38.64+0x10] ;  /* 0x0000100c26187981 */ /* 0x000f28000c1e1b00 */
[----:B0-----:R-:W5:Y:S04]  /*1c980*/  LDG.E.64 R30, [R38.64+0x18] ;  /* 0x0000180c261e7981 */ /* 0x001f68000c1e1b00 */
[----:B-1----:R-:W4:Y:S01]  /*1c990*/  LDG.E.64 R26, [R44.64] ;  /* 0x0000000c2c1a7981 */ /* 0x002f22000c1e1b00 */
[----:B------:R-:W-:-:S05]  /*1c9a0*/  IMAD.X R29, R45, 0x1, R43, P0 ;  /* 0x000000012d1d7824 */ /* 0x000fca00000e062b */
[----:B------:R-:W5:Y:S01]  /*1c9b0*/  LDG.E.64 R32, [R28.64] ;  /* 0x0000000c1c207981 */ /* 0x000f62000c1e1b00 */
[----:B------:R-:W-:-:S04]  /*1c9c0*/  UIADD3 UR4, UP0, UR4, -0x4, URZ ;  /* 0xfffffffc04047890 */ /* 0x000fc8000ff1e03f */
[----:B------:R-:W-:Y:S02]  /*1c9d0*/  UIADD3.X UR5, UR5, -0x1, URZ, UP0, !UPT ;  /* 0xffffffff05057890 */ /* 0x000fe400087fe43f */
[----:B------:R-:W-:-:S04]  /*1c9e0*/  ISETP.NE.U32.AND P0, PT, RZ, UR4, PT ;  /* 0x00000004ff007c0c */ /* 0x000fc8000bf05070 */
[----:B------:R-:W-:Y:S02]  /*1c9f0*/  ISETP.NE.AND.EX P0, PT, RZ, UR5, PT, P0 ;  /* 0x00000005ff007c0c */ /* 0x000fe4000bf05300 */
        /* <DEDUP_REMOVED lines=21> */
.L_x_5168:
[----:B------:R-:W-:-:S04]  /*1cb50*/  ISETP.NE.U32.AND P0, PT, RZ, UR10, PT ;  /* 0x0000000aff007c0c */ /* 0x000fc8000bf05070 */
[----:B------:R-:W-:-:S13]  /*1cb60*/  ISETP.NE.AND.EX P0, PT, RZ, RZ, PT, P0 ;  /* 0x000000ffff00720c */ /* 0x000fda0003f05300 */
[----:B------:R-:W-:Y:S05]  /*1cb70*/  @!P0 BRA `(.L_x_5167) ;  /* 0x000002c000008947 */ /* 0x000fea0003800000 */
[----:B------:R-:W-:Y:S01]  /*1cb80*/  IMAD R17, R5, c[0x0][0x190], RZ ;  /* 0x0000640005117a24 */ /* 0x000fe200078e02ff */
[C---:B------:R-:W-:Y:S01]  /*1cb90*/  LEA R16, P0, R4.reuse, c[0x0][0x188], 0x3 ;  /* 0x0000620004107a11 */ /* 0x040fe200078018ff */
[----:B------:R-:W-:Y:S02]  /*1cba0*/  IMAD.MOV.U32 R18, RZ, RZ, R14 ;  /* 0x000000ffff127224 */ /* 0x000fe400078e000e */
[C---:B------:R-:W-:Y:S01]  /*1cbb0*/  IMAD R27, R4.reuse, c[0x0][0x194], R17 ;  /* 0x00006500041b7a24 */ /* 0x040fe200078e0211 */
[C---:B------:R-:W-:Y:S01]  /*1cbc0*/  LEA.HI.X R17, R4.reuse, c[0x0][0x18c], R5, 0x3, P0 ;  /* 0x0000630004117a11 */ /* 0x040fe200000f1c05 */
[----:B------:R-:W-:-:S04]  /*1cbd0*/  IMAD.WIDE.U32 R20, R4, c[0x0][0x190], R18 ;  /* 0x0000640004147a25 */ /* 0x000fc800078e0012 */
[----:B------:R-:W-:Y:S01]  /*1cbe0*/  IMAD.IADD R21, R21, 0x1, R27 ;  /* 0x0000000115157824 */ /* 0x000fe200078e021b */
[C---:B------:R-:W-:Y:S01]  /*1cbf0*/  LEA R24, P2, R20.reuse, c[0x0][0x178], 0x3 ;  /* 0x00005e0014187a11 */ /* 0x040fe200078418ff */
[----:B------:R-:W2:Y:S03]  /*1cc00*/  LDG.E.64 R22, [R16.64] ;  /* 0x0000000c10167981 */ /* 0x000ea6000c1e1b00 */
[----:B------:R-:W-:-:S05]  /*1cc10*/  LEA.HI.X R25, R20, c[0x0][0x17c], R21, 0x3, P2 ;  /* 0x00005f0014197a11 */ /* 0x000fca00010f1c15 */
        /* <DEDUP_REMOVED lines=10> */
[----:B------:R-:W-:-:S04]  /*1ccc0*/  IMAD.MOV.U32 R21, RZ, RZ, c[0x0][0x190] ;  /* 0x00006400ff157624 */ /* 0x000fc800078e00ff */
[----:B------:R-:W-:Y:S01]  /*1ccd0*/  IMAD.WIDE.U32 R4, R4, R21, c[0x0][0x190] ;  /* 0x0000640004047625 */ /* 0x000fe200078e0015 */
[----:B------:R-:W-:-:S04]  /*1cce0*/  PLOP3.LUT P0, PT, PT, PT, UP0, 0x80, 0x0 ;  /* 0x000000000000781c */ /* 0x000fc80003f0f008 */
[----:B------:R-:W-:Y:S02]  /*1ccf0*/  ISETP.NE.AND.EX P0, PT, RZ, RZ, PT, P0 ;  /* 0x000000ffff00720c */ /* 0x000fe40003f05300 */
[----:B------:R-:W-:-:S04]  /*1cd00*/  IADD3 R14, P2, R14, R4, RZ ;  /* 0x000000040e0e7210 */ /* 0x000fc80007f5e0ff */
[----:B------:R-:W-:Y:S02]  /*1cd10*/  IADD3.X R5, R19, R27, R5, P2, !PT ;  /* 0x0000001b13057210 */ /* 0x000fe400017fe405 */
[----:B------:R-:W-:-:S04]  /*1cd20*/  LEA R22, P2, R14, c[0x0][0x178], 0x3 ;  /* 0x00005e000e167a11 */ /* 0x000fc800078418ff */
[----:B------:R-:W-:Y:S01]  /*1cd30*/  LEA.HI.X R23, R14, c[0x0][0x17c], R5, 0x3, P2 ;  /* 0x00005f000e177a11 */ /* 0x000fe200010f1c05 */
[----:B------:R-:W-:Y:S01]  /*1cd40*/  @P0 IMAD.MOV.U32 R19, RZ, RZ, c[0x0][0x194] ;  /* 0x00006500ff130624 */ /* 0x000fe200078e00ff */
[C---:B------:R-:W-:Y:S01]  /*1cd50*/  @P0 LEA R18, P2, R21.reuse, R22, 0x3 ;  /* 0x0000001615120211 */ /* 0x040fe200078418ff */
[----:B------:R-:W2:Y:S04]  /*1cd60*/  LDG.E.64 R14, [R16.64+0x8] ;  /* 0x0000080c100e7981 */ /* 0x000ea8000c1e1b00 */
[----:B------:R-:W2:Y:S01]  /*1cd70*/  LDG.E.64 R4, [R22.64] ;  /* 0x0000000c16047981 */ /* 0x000ea2000c1e1b00 */
[----:B------:R-:W-:-:S03]  /*1cd80*/  @P0 LEA.HI.X R19, R21, R23, R19, 0x3, P2 ;  /* 0x0000001715130211 */ /* 0x000fc600010f1c13 */
[----:B------:R-:W3:Y:S04]  /*1cd90*/  @P0 LDG.E.64 R20, [R16.64+0x10] ;  /* 0x0000100c10140981 */ /* 0x000ee8000c1e1b00 */
[----:B------:R-:W3:Y:S01]  /*1cda0*/  @P0 LDG.E.64 R18, [R18.64] ;  /* 0x0000000c12120981 */ /* 0x000ee2000c1e1b00 */
[-C--:B--2---:R-:W-:Y:S02]  /*1cdb0*/  IMAD R5, R5, R14.reuse, RZ ;  /* 0x0000000e05057224 */ /* 0x084fe400078e02ff */
[----:B------:R-:W-:-:S04]  /*1cdc0*/  IMAD.WIDE.U32 R40, R4, R14, R40 ;  /* 0x0000000e04287225 */ /* 0x000fc800078e0028 */
[----:B------:R-:W-:Y:S02]  /*1cdd0*/  IMAD R5, R4, R15, R5 ;  /* 0x0000000f04057224 */ /* 0x000fe400078e0205 */
[----:B---3--:R-:W-:-:S03]  /*1cde0*/  @P0 IMAD R15, R19, R20, RZ ;  /* 0x00000014130f0224 */ /* 0x008fc600078e02ff */
[----:B------:R-:W-:Y:S01]  /*1cdf0*/  IADD3 R41, R41, R5, RZ ;  /* 0x0000000529297210 */ /* 0x000fe20007ffe0ff */
[----:B------:R-:W-:-:S04]  /*1ce00*/  @P0 IMAD R15, R18, R21, R15 ;  /* 0x00000015120f0224 */ /* 0x000fc800078e020f */
[----:B------:R-:W-:-:S04]  /*1ce10*/  @P0 IMAD.WIDE.U32 R20, R18, R20, R40 ;  /* 0x0000001412140225 */ /* 0x000fc800078e0028 */
[----:B------:R-:W-:Y:S02]  /*1ce20*/  @P0 IMAD.IADD R41, R21, 0x1, R15 ;  /* 0x0000000115290824 */ /* 0x000fe400078e020f */
[----:B------:R-:W-:Y:S02]  /*1ce30*/  @P0 IMAD.MOV.U32 R40, RZ, RZ, R20 ;  /* 0x000000ffff280224 */ /* 0x000fe400078e0014 */
.L_x_5167:
[----:B------:R-:W-:Y:S01]  /*1ce40*/  UISETP.GE.U32.AND UP0, UPT, UR9, 0x1, UPT ;  /* 0x000000010900788c */ /* 0x000fe2000bf06070 */
[----:B------:R-:W-:Y:S01]  /*1ce50*/  IMAD.U32 R4, RZ, RZ, UR8 ;  /* 0x00000008ff047e24 */ /* 0x000fe2000f8e00ff */
[----:B------:R-:W-:Y:S01]  /*1ce60*/  USHF.R.S64 UR4, UR9, 0x3, UR8 ;  /* 0x0000000309047899 */ /* 0x000fe20008001008 */
[C---:B------:R-:W-:Y:S01]  /*1ce70*/  SHF.L.U64.HI R23, R6.reuse, 0x3, R7 ;  /* 0x0000000306177819 */ /* 0x040fe20000010207 */
[----:B------:R-:W-:Y:S01]  /*1ce80*/  USHF.R.S32.HI UR5, URZ, 0x3, UR8 ;  /* 0x000000033f057899 */ /* 0x000fe20008011408 */
[----:B------:R-:W-:Y:S01]  /*1ce90*/  IMAD.SHL.U32 R16, R6, 0x8, RZ ;  /* 0x0000000806107824 */ /* 0x000fe200078e00ff */
[----:B------:R-:W-:Y:S01]  /*1cea0*/  PLOP3.LUT P0, PT, PT, PT, UP0, 0x80, 0x0 ;  /* 0x000000000000781c */ /* 0x000fe20003f0f008 */
[----:B------:R-:W-:Y:S02]  /*1ceb0*/  IMAD.MOV.U32 R17, RZ, RZ, c[0x0][0x198] ;  /* 0x00006600ff117624 */ /* 0x000fe400078e00ff */
[----:B------:R-:W-:Y:S01]  /*1cec0*/  IMAD.U32 R19, RZ, RZ, UR4 ;  /* 0x00000004ff137e24 */ /* 0x000fe2000f8e00ff */
[----:B------:R-:W-:Y:S01]  /*1ced0*/  ISETP.GE.AND.EX P0, PT, R4, RZ, PT, P0 ;  /* 0x000000ff0400720c */ /* 0x000fe20003f06300 */
[----:B------:R-:W-:-:S02]  /*1cee0*/  IMAD.U32 R20, RZ, RZ, UR5 ;  /* 0x00000005ff147e24 */ /* 0x000fc4000f8e00ff */
[----:B------:R-:W-:Y:S02]  /*1cef0*/  IMAD.MOV.U32 R14, RZ, RZ, c[0x0][0x19c] ;  /* 0x00006700ff0e7624 */ /* 0x000fe400078e00ff */
[----:B------:R-:W-:Y:S02]  /*1cf00*/  IMAD.MOV.U32 R18, RZ, RZ, c[0x0][0x198] ;  /* 0x00006600ff127624 */ /* 0x000fe400078e00ff */
[----:B------:R-:W-:-:S06]  /*1cf10*/  IMAD.MOV.U32 R15, RZ, RZ, c[0x0][0x19c] ;  /* 0x00006700ff0f7624 */ /* 0x000fcc00078e00ff */
[----:B------:R-:W-:Y:S05]  /*1cf20*/  @!P0 BRA `(.L_x_5173) ;  /* 0x0000022000008947 */ /* 0x000fea0003800000 */
[----:B------:R-:W-:Y:S01]  /*1cf30*/  BSSY B2, `(.L_x_5173) ;  /* 0x0000021000027945 */ /* 0x000fe20003800000 */
[----:B------:R-:W-:Y:S01]  /*1cf40*/  IMAD.MOV.U32 R31, RZ, RZ, c[0x0][0x198] ;  /* 0x00006600ff1f7624 */ /* 0x000fe200078e00ff */
[----:B------:R-:W-:Y:S01]  /*1cf50*/  MOV R28, R19 ;  /* 0x00000013001c7202 */ /* 0x000fe20000000f00 */
[----:B------:R-:W-:Y:S02]  /*1cf60*/  IMAD.MOV.U32 R30, RZ, RZ, c[0x0][0x19c] ;  /* 0x00006700ff1e7624 */ /* 0x000fe400078e00ff */
[----:B------:R-:W-:Y:S02]  /*1cf70*/  IMAD.MOV.U32 R29, RZ, RZ, R20 ;  /* 0x000000ffff1d7224 */ /* 0x000fe400078e0014 */
[----:B------:R-:W-:Y:S02]  /*1cf80*/  IMAD.MOV.U32 R17, RZ, RZ, c[0x0][0x198] ;  /* 0x00006600ff117624 */ /* 0x000fe400078e00ff */
[----:B------:R-:W-:Y:S02]  /*1cf90*/  IMAD.MOV.U32 R14, RZ, RZ, c[0x0][0x19c] ;  /* 0x00006700ff0e7624 */ /* 0x000fe400078e00ff */
.L_x_5174:
        /* <DEDUP_REMOVED lines=27> */
.L_x_5173:
[----:B------:R-:W-:Y:S05]  /*1d150*/  @!P0 BRA `(.L_x_5175) ;  /* 0x0000020000008947 */ /* 0x000fea0003800000 */
[----:B------:R-:W-:Y:S01]  /*1d160*/  BSSY B2, `(.L_x_5175) ;  /* 0x000001f000027945 */ /* 0x000fe20003800000 */
[----:B------:R-:W-:Y:S02]  /*1d170*/  IMAD.MOV.U32 R28, RZ, RZ, c[0x0][0x198] ;  /* 0x00006600ff1c7624 */ /* 0x000fe400078e00ff */
[----:B------:R-:W-:Y:S02]  /*1d180*/  IMAD.MOV.U32 R29, RZ, RZ, c[0x0][0x19c] ;  /* 0x00006700ff1d7624 */ /* 0x000fe400078e00ff */
[----:B------:R-:W-:Y:S02]  /*1d190*/  IMAD.MOV.U32 R18, RZ, RZ, c[0x0][0x198] ;  /* 0x00006600ff127624 */ /* 0x000fe400078e00ff */
[----:B------:R-:W-:Y:S02]  /*1d1a0*/  IMAD.MOV.U32 R15, RZ, RZ, c[0x0][0x19c] ;  /* 0x00006700ff0f7624 */ /* 0x000fe400078e00ff */
.L_x_5176:
        /* <DEDUP_REMOVED lines=27> */
.L_x_5175:
        /* <DEDUP_REMOVED lines=14> */
.L_x_5166:
[----:B------:R-:W-:Y:S05]  /*1d440*/  BSYNC B1 ;  /* 0x0000000000017941 */ /* 0x000fea0003800000 */
.L_x_5165:
        /* <DEDUP_REMOVED lines=36> */
[----:B------:R-:W-:-:S05]  /*1d690*/  IMAD.U32 R4, RZ, RZ, UR5 ;  /* 0x00000005ff047e24 */ /* 0x000fca000f8e00ff */
        /* <DEDUP_REMOVED lines=9> */
.L_x_5183:
[C---:B------:R-:W-:Y:S01]  /*1d730*/  LEA R38, P2, R5.reuse, c[0x0][0x188], 0x3 ;  /* 0x0000620005267a11 */ /* 0x040fe200078418ff */
[----:B------:R-:W-:Y:S02]  /*1d740*/  IMAD.MOV.U32 R28, RZ, RZ, R21 ;  /* 0x000000ffff1c7224 */ /* 0x000fe400078e0015 */
[----:B------:R-:W-:Y:S01]  /*1d750*/  IMAD.MOV.U32 R29, RZ, RZ, R22 ;  /* 0x000000ffff1d7224 */ /* 0x000fe200078e0016 */
[----:B------:R-:W-:-:S04]  /*1d760*/  LEA.HI.X R39, R5, c[0x0][0x18c], R4, 0x3, P2 ;  /* 0x0000630005277a11 */ /* 0x000fc800010f1c04 */
[----:B------:R0:W2:Y:S04]  /*1d770*/  LDG.E.64 R32, [R28.64] ;  /* 0x0000000c1c207981 */ /* 0x0000a8000c1e1b00 */
[----:B------:R-:W2:Y:S01]  /*1d780*/  LDG.E.64 R26, [R38.64] ;  /* 0x0000000c261a7981 */ /* 0x000ea2000c1e1b00 */
[----:B------:R-:W-:-:S03]  /*1d790*/  IADD3 R40, P2, R21, R16, RZ ;  /* 0x0000001015287210 */ /* 0x000fc60007f5e0ff */
[----:B------:R-:W3:Y:S02]  /*1d7a0*/  LDG.E.64 R24, [R38.64+0x8] ;  /* 0x0000080c26187981 */ /* 0x000ee4000c1e1b00 */
[--C-:B------:R-:W-:Y:S01]  /*1d7b0*/  IMAD.X R41, R22, 0x1, R45.reuse, P2 ;  /* 0x0000000116297824 */ /* 0x100fe200010e062d */
[----:B------:R-:W-:Y:S01]  /*1d7c0*/  IADD3 R30, P2, R40, R16, RZ ;  /* 0x00000010281e7210 */ /* 0x000fe20007f5e0ff */
[----:B------:R-:W4:Y:S04]  /*1d7d0*/  LDG.E.64 R22, [R38.64+0x10] ;  /* 0x0000100c26167981 */ /* 0x000f28000c1e1b00 */
[----:B------:R1:W3:Y:S01]  /*1d7e0*/  LDG.E.64 R20, [R40.64] ;  /* 0x0000000c28147981 */ /* 0x0002e2000c1e1b00 */
[----:B------:R-:W-:-:S03]  /*1d7f0*/  IMAD.X R31, R41, 0x1, R45, P2 ;  /* 0x00000001291f7824 */ /* 0x000fc600010e062d */
[----:B0-----:R-:W5:Y:S04]  /*1d800*/  LDG.E.64 R28, [R38.64+0x18] ;  /* 0x0000180c261c7981 */ /* 0x001f68000c1e1b00 */
[----:B------:R0:W4:Y:S01]  /*1d810*/  LDG.E.64 R36, [R30.64] ;  /* 0x0000000c1e247981 */ /* 0x000122000c1e1b00 */
[----:B------:R-:W-:-:S05]  /*1d820*/  IADD3 R34, P2, R30, R16, RZ ;  /* 0x000000101e227210 */ /* 0x000fca0007f5e0ff */
[----:B------:R-:W-:-:S05]  /*1d830*/  IMAD.X R35, R31, 0x1, R45, P2 ;  /* 0x000000011f237824 */ /* 0x000fca00010e062d */
[----:B0-----:R0:W5:Y:S01]  /*1d840*/  LDG.E.64 R30, [R34.64] ;  /* 0x0000000c221e7981 */ /* 0x001162000c1e1b00 */
[----:B------:R-:W-:-:S04]  /*1d850*/  IADD3 R42, P2, R34, R16, RZ ;  /* 0x00000010222a7210 */ /* 0x000fc80007f5e0ff */
[----:B------:R-:W-:-:S05]  /*1d860*/  IADD3.X R43, R35, R45, RZ, P2, !PT ;  /* 0x0000002d232b7210 */ /* 0x000fca00017fe4ff */
[----:B0-----:R0:W5:Y:S01]  /*1d870*/  LDG.E.64 R34, [R42.64] ;  /* 0x0000000c2a227981 */ /* 0x001162000c1e1b00 */
[----:B-1----:R-:W-:-:S05]  /*1d880*/  IADD3 R40, P2, R42, R16, RZ ;  /* 0x000000102a287210 */ /* 0x002fca0007f5e0ff */
[----:B------:R-:W-:Y:S02]  /*1d890*/  IMAD.X R41, R43, 0x1, R45, P2 ;  /* 0x000000012b297824 */ /* 0x000fe400010e062d */
[-C--:B--2---:R-:W-:Y:S02]  /*1d8a0*/  IMAD R33, R33, R26.reuse, RZ ;  /* 0x0000001a21217224 */ /* 0x084fe400078e02ff */
[----:B------:R-:W-:-:S04]  /*1d8b0*/  IMAD.WIDE.U32 R18, R32, R26, R18 ;  /* 0x0000001a20127225 */ /* 0x000fc800078e0012 */
[----:B------:R-:W-:Y:S02]  /*1d8c0*/  IMAD R27, R32, R27, R33 ;  /* 0x0000001b201b7224 */ /* 0x000fe400078e0221 */
[----:B------:R-:W2:Y:S02]  /*1d8d0*/  LDG.E.64 R32, [R38.64+0x20] ;  /* 0x0000200c26207981 */ /* 0x000ea4000c1e1b00 */
[----:B------:R-:W-:Y:S02]  /*1d8e0*/  IMAD.IADD R19, R19, 0x1, R27 ;  /* 0x0000000113137824 */ /* 0x000fe400078e021b */
[----:B---3--:R-:W-:-:S04]  /*1d8f0*/  IMAD R27, R21, R24, RZ ;  /* 0x00000018151b7224 */ /* 0x008fc800078e02ff */
[C---:B------:R-:W-:Y:S02]  /*1d900*/  IMAD R27, R20.reuse, R25, R27 ;  /* 0x00000019141b7224 */ /* 0x040fe400078e021b */
[----:B------:R-:W-:Y:S02]  /*1d910*/  IMAD.WIDE.U32 R24, R20, R24, R18 ;  /* 0x0000001814187225 */ /* 0x000fe400078e0012 */
[----:B------:R1:W3:Y:S01]  /*1d920*/  LDG.E.64 R18, [R40.64] ;  /* 0x0000000c28127981 */ /* 0x0002e2000c1e1b00 */
[----:B------:R-:W-:-:S03]  /*1d930*/  IADD3 R26, P2, R40, R16, RZ ;  /* 0x00000010281a7210 */ /* 0x000fc60007f5e0ff */
[----:B------:R-:W3:Y:S01]  /*1d940*/  LDG.E.64 R20, [R38.64+0x28] ;  /* 0x0000280c26147981 */ /* 0x000ee2000c1e1b00 */
[----:B------:R-:W-:Y:S02]  /*1d950*/  IMAD.IADD R25, R25, 0x1, R27 ;  /* 0x0000000119197824 */ /* 0x000fe400078e021b */
[-C--:B----4-:R-:W-:Y:S02]  /*1d960*/  IMAD R37, R37, R22.reuse, RZ ;  /* 0x0000001625257224 */ /* 0x090fe400078e02ff */
[----:B------:R-:W-:Y:S02]  /*1d970*/  IMAD.X R27, R41, 0x1, R45, P2 ;  /* 0x00000001291b7824 */ /* 0x000fe400010e062d */
[C---:B------:R-:W-:Y:S02]  /*1d980*/  IMAD R37, R36.reuse, R23, R37 ;  /* 0x0000001724257224 */ /* 0x040fe400078e0225 */
[----:B0-----:R-:W-:Y:S02]  /*1d990*/  IMAD.WIDE.U32 R42, R36, R22, R24 ;  /* 0x00000016242a7225 */ /* 0x001fe400078e0018 */
[----:B------:R0:W4:Y:S04]  /*1d9a0*/  LDG.E.64 R22, [R26.64] ;  /* 0x0000000c1a167981 */ /* 0x000128000c1e1b00 */
[----:B------:R-:W4:Y:S01]  /*1d9b0*/  LDG.E.64 R24, [R38.64+0x30] ;  /* 0x0000300c26187981 */ /* 0x000f22000c1e1b00 */
[----:B-----5:R-:W-:-:S02]  /*1d9c0*/  IMAD R31, R31, R28, RZ ;  /* 0x0000001c1f1f7224 */ /* 0x020fc400078e02ff */
[----:B------:R-:W-:Y:S02]  /*1d9d0*/  IMAD.IADD R43, R43, 0x1, R37 ;  /* 0x000000012b2b7824 */ /* 0x000fe400078e0225 */
[C---:B------:R-:W-:Y:S02]  /*1d9e0*/  IMAD R29, R30.reuse, R29, R31 ;  /* 0x0000001d1e1d7224 */ /* 0x040fe400078e021f */
[----:B------:R-:W-:Y:S01]  /*1d9f0*/  IMAD.WIDE.U32 R30, R30, R28, R42 ;  /* 0x0000001c1e1e7225 */ /* 0x000fe200078e002a */
[----:B------:R-:W-:-:S05]  /*1da00*/  IADD3 R42, P2, R26, R16, RZ ;  /* 0x000000101a2a7210 */ /* 0x000fca0007f5e0ff */
[----:B------:R-:W-:Y:S01]  /*1da10*/  IMAD.X R43, R27, 0x1, R45, P2 ;  /* 0x000000011b2b7824 */ /* 0x000fe200010e062d */
[-C--:B-1----:R-:W-:Y:S01]  /*1da20*/  IADD3 R40, P2, R42, R16.reuse, RZ ;  /* 0x000000102a287210 */ /* 0x082fe20007f5e0ff */
[----:B------:R-:W-:Y:S02]  /*1da30*/  IMAD.IADD R31, R31, 0x1, R29 ;  /* 0x000000011f1f7824 */ /* 0x000fe400078e021d */
[----:B------:R-:W5:Y:S04]  /*1da40*/  LDG.E.64 R28, [R38.64+0x38] ;  /* 0x0000380c261c7981 */ /* 0x000f68000c1e1b00 */
[----:B0-----:R0:W5:Y:S01]  /*1da50*/  LDG.E.64 R26, [R42.64] ;  /* 0x0000000c2a1a7981 */ /* 0x001162000c1e1b00 */
[----:B------:R-:W-:Y:S01]  /*1da60*/  IMAD.X R41, R43, 0x1, R45, P2 ;  /* 0x000000012b297824 */ /* 0x000fe200010e062d */
[----:B------:R-:W-:-:S05]  /*1da70*/  IADD3 R36, P2, R40, R16, RZ ;  /* 0x0000001028247210 */ /* 0x000fca0007f5e0ff */
[----:B------:R-:W-:Y:S02]  /*1da80*/  IMAD.X R37, R41, 0x1, R45, P2 ;  /* 0x0000000129257824 */ /* 0x000fe400010e062d */
[-C--:B--2---:R-:W-:Y:S02]  /*1da90*/  IMAD R35, R35, R32.reuse, RZ ;  /* 0x0000002023237224 */ /* 0x084fe400078e02ff */
[----:B------:R-:W-:-:S04]  /*1daa0*/  IMAD.WIDE.U32 R30, R34, R32, R30 ;  /* 0x00000020221e7225 */ /* 0x000fc800078e001e */
[----:B------:R-:W-:Y:S02]  /*1dab0*/  IMAD R35, R34, R33, R35 ;  /* 0x0000002122237224 */ /* 0x000fe400078e0223 */
[----:B------:R1:W2:Y:S02]  /*1dac0*/  LDG.E.64 R32, [R40.64] ;  /* 0x0000000c28207981 */ /* 0x0002a4000c1e1b00 */
[----:B------:R-:W-:Y:S02]  /*1dad0*/  IMAD.IADD R31, R31, 0x1, R35 ;  /* 0x000000011f1f7824 */ /* 0x000fe400078e0223 */
[----:B------:R-:W2:Y:S01]  /*1dae0*/  LDG.E.64 R34, [R38.64+0x40] ;  /* 0x0000400c26227981 */ /* 0x000ea2000c1e1b00 */
[----:B---3--:R-:W-:-:S04]  /*1daf0*/  IMAD R19, R19, R20, RZ ;  /* 0x0000001413137224 */ /* 0x008fc800078e02ff */
[C---:B0-----:R-:W-:Y:S02]  /*1db00*/  IMAD R43, R18.reuse, R21, R19 ;  /* 0x00000015122b7224 */ /* 0x041fe400078e0213 */
[----:B------:R-:W-:Y:S02]  /*1db10*/  IMAD.WIDE.U32 R18, R18, R20, R30 ;  /* 0x0000001412127225 */ /* 0x000fe400078e001e */
[----:B------:R-:W3:Y:S01]  /*1db20*/  LDG.E.64 R30, [R36.64] ;  /* 0x0000000c241e7981 */ /* 0x000ee2000c1e1b00 */
[----:B-1----:R-:W-:-:S03]  /*1db30*/  IADD3 R40, P2, R36, R16, RZ ;  /* 0x0000001024287210 */ /* 0x002fc60007f5e0ff */
[----:B------:R-:W3:Y:S01]  /*1db40*/  LDG.E.64 R20, [R38.64+0x48] ;  /* 0x0000480c26147981 */ /* 0x000ee2000c1e1b00 */
[----:B------:R-:W-:Y:S02]  /*1db50*/  IMAD.IADD R19, R19, 0x1, R43 ;  /* 0x0000000113137824 */ /* 0x000fe400078e022b */
[-C--:B----4-:R-:W-:Y:S02]  /*1db60*/  IMAD R23, R23, R24.reuse, RZ ;  /* 0x0000001817177224 */ /* 0x090fe400078e02ff */
[----:B------:R-:W-:Y:S02]  /*1db70*/  IMAD.X R41, R37, 0x1, R45, P2 ;  /* 0x0000000125297824 */ /* 0x000fe400010e062d */
[C---:B------:R-:W-:Y:S02]  /*1db80*/  IMAD R25, R22.reuse, R25, R23 ;  /* 0x0000001916197224 */ /* 0x040fe400078e0217 */
[----:B------:R-:W-:Y:S02]  /*1db90*/  IMAD.WIDE.U32 R42, R22, R24, R18 ;  /* 0x00000018162a7225 */ /* 0x000fe400078e0012 */
[----:B------:R0:W4:Y:S04]  /*1dba0*/  LDG.E.64 R18, [R40.64] ;  /* 0x0000000c28127981 */ /* 0x000128000c1e1b00 */
[----:B------:R-:W4:Y:S01]  /*1dbb0*/  LDG.E.64 R22, [R38.64+0x50] ;  /* 0x0000500c26167981 */ /* 0x000f22000c1e1b00 */
[----:B------:R-:W-:Y:S01]  /*1dbc0*/  IADD3 R43, R43, R25, RZ ;  /* 0x000000192b2b7210 */ /* 0x000fe20007ffe0ff */
[----:B-----5:R-:W-:-:S04]  /*1dbd0*/  IMAD R25, R27, R28, RZ ;  /* 0x0000001c1b197224 */ /* 0x020fc800078e02ff */
[C---:B------:R-:W-:Y:S02]  /*1dbe0*/  IMAD R25, R26.reuse, R29, R25 ;  /* 0x0000001d1a197224 */ /* 0x040fe400078e0219 */
[----:B------:R-:W-:Y:S01]  /*1dbf0*/  IMAD.WIDE.U32 R26, R26, R28, R42 ;  /* 0x0000001c1a1a7225 */ /* 0x000fe200078e002a */
[----:B------:R-:W-:-:S03]  /*1dc00*/  IADD3 R28, P2, R40, R16, RZ ;  /* 0x00000010281c7210 */ /* 0x000fc60007f5e0ff */
[----:B------:R-:W-:Y:S02]  /*1dc10*/  IMAD.IADD R27, R27, 0x1, R25 ;  /* 0x000000011b1b7824 */ /* 0x000fe400078e0219 */
[----:B------:R-:W-:Y:S01]  /*1dc20*/  IMAD.X R29, R41, 0x1, R45, P2 ;  /* 0x00000001291d7824 */ /* 0x000fe200010e062d */
[----:B------:R-:W-:-:S05]  /*1dc30*/  IADD3 R42, P2, R28, R16, RZ ;  /* 0x000000101c2a7210 */ /* 0x000fca0007f5e0ff */
[----:B------:R-:W-:Y:S01]  /*1dc40*/  IMAD.X R43, R29, 0x1, R45, P2 ;  /* 0x000000011d2b7824 */ /* 0x000fe200010e062d */
[----:B0-----:R-:W-:-:S05]  /*1dc50*/  IADD3 R40, P2, R42, R16, RZ ;  /* 0x000000102a287210 */ /* 0x001fca0007f5e0ff */
[----:B------:R-:W-:Y:S02]  /*1dc60*/  IMAD.X R41, R43, 0x1, R45, P2 ;  /* 0x000000012b297824 */ /* 0x000fe400010e062d */
[----:B--2---:R-:W-:-:S04]  /*1dc70*/  IMAD R25, R33, R34, RZ ;  /* 0x0000002221197224 */ /* 0x004fc800078e02ff */
[C---:B------:R-:W-:Y:S02]  /*1dc80*/  IMAD R35, R32.reuse, R35, R25 ;  /* 0x0000002320237224 */ /* 0x040fe400078e0219 */
[----:B------:R-:W-:Y:S01]  /*1dc90*/  IMAD.WIDE.U32 R32, R32, R34, R26 ;  /* 0x0000002220207225 */ /* 0x000fe200078e001a */
[----:B------:R0:W2:Y:S04]  /*1dca0*/  LDG.E.64 R24, [R28.64] ;  /* 0x0000000c1c187981 */ /* 0x0000a8000c1e1b00 */
[----:B------:R1:W2:Y:S01]  /*1dcb0*/  LDG.E.64 R26, [R38.64+0x58] ;  /* 0x0000580c261a7981 */ /* 0x0002a2000c1e1b00 */
[----:B------:R-:W-:-:S03]  /*1dcc0*/  IMAD.IADD R33, R33, 0x1, R35 ;  /* 0x0000000121217824 */ /* 0x000fc600078e0223 */
[----:B------:R5:W2:Y:S01]  /*1dcd0*/  LDG.E.64 R34, [R42.64] ;  /* 0x0000000c2a227981 */ /* 0x000aa2000c1e1b00 */
[-C--:B---3--:R-:W-:Y:S02]  /*1dce0*/  IMAD R31, R31, R20.reuse, RZ ;  /* 0x000000141f1f7224 */ /* 0x088fe400078e02ff */
[C---:B------:R-:W-:Y:S01]  /*1dcf0*/  IMAD.WIDE.U32 R36, R30.reuse, R20, R32 ;  /* 0x000000141e247225 */ /* 0x040fe200078e0020 */
[----:B0-----:R1:W3:Y:S03]  /*1dd00*/  LDG.E.64 R28, [R38.64+0x68] ;  /* 0x0000680c261c7981 */ /* 0x0012e6000c1e1b00 */
[----:B------:R-:W-:Y:S02]  /*1dd10*/  IMAD R31, R30, R21, R31 ;  /* 0x000000151e1f7224 */ /* 0x000fe400078e021f */
[----:B------:R1:W3:Y:S01]  /*1dd20*/  LDG.E.64 R20, [R38.64+0x60] ;  /* 0x0000600c26147981 */ /* 0x0002e2000c1e1b00 */
[----:B------:R-:W-:Y:S01]  /*1dd30*/  IADD3 R32, P2, R40, R16, RZ ;  /* 0x0000001028207210 */ /* 0x000fe20007f5e0ff */
[----:B------:R-:W-:-:S02]  /*1dd40*/  IMAD.IADD R37, R37, 0x1, R31 ;  /* 0x0000000125257824 */ /* 0x000fc400078e021f */
[----:B------:R0:W3:Y:S01]  /*1dd50*/  LDG.E.64 R30, [R40.64] ;  /* 0x0000000c281e7981 */ /* 0x0000e2000c1e1b00 */
[----:B----4-:R-:W-:Y:S02]  /*1dd60*/  IMAD R19, R19, R22, RZ ;  /* 0x0000001613137224 */ /* 0x010fe400078e02ff */
[----:B------:R-:W-:Y:S02]  /*1dd70*/  IMAD.X R33, R41, 0x1, R45, P2 ;  /* 0x0000000129217824 */ /* 0x000fe400010e062d */
[----:B0-----:R-:W-:-:S03]  /*1dd80*/  IMAD R41, R18, R23, R19 ;  /* 0x0000001712297224 */ /* 0x001fc600078e0213 */
[----:B-----5:R0:W4:Y:S01]  /*1dd90*/  LDG.E.64 R42, [R32.64] ;  /* 0x0000000c202a7981 */ /* 0x020122000c1e1b00 */
[----:B------:R-:W-:Y:S01]  /*1dda0*/  IMAD.WIDE.U32 R18, R18, R22, R36 ;  /* 0x0000001612127225 */ /* 0x000fe200078e0024 */
[----:B------:R-:W-:Y:S02]  /*1ddb0*/  IADD3 R22, P2, R32, R16, RZ ;  /* 0x0000001020167210 */ /* 0x000fe40007f5e0ff */
[----:B------:R1:W4:Y:S03]  /*1ddc0*/  LDG.E.64 R36, [R38.64+0x70] ;  /* 0x0000700c26247981 */ /* 0x000326000c1e1b00 */
[----:B------:R-:W-:-:S05]  /*1ddd0*/  IMAD.X R23, R33, 0x1, R45, P2 ;  /* 0x0000000121177824 */ /* 0x000fca00010e062d */
[----:B0-----:R-:W5:Y:S04]  /*1dde0*/  LDG.E.64 R32, [R22.64] ;  /* 0x0000000c16207981 */ /* 0x001f68000c1e1b00 */
[----:B-1----:R-:W5:Y:S01]  /*1ddf0*/  LDG.E.64 R38, [R38.64+0x78] ;  /* 0x0000780c26267981 */ /* 0x002f62000c1e1b00 */
        /* <DEDUP_REMOVED lines=15> */
[-C--:B------:R-:W-:Y:S02]  /*1def0*/  IMAD R21, R31, R28.reuse, RZ ;  /* 0x0000001c1f157224 */ /* 0x080fe400078e02ff */
[----:B------:R-:W-:Y:S02]  /*1df00*/  IMAD.IADD R19, R19, 0x1, R25 ;  /* 0x0000000113137824 */ /* 0x000fe400078e0219 */
[C---:B------:R-:W-:Y:S02]  /*1df10*/  IMAD R21, R30.reuse, R29, R21 ;  /* 0x0000001d1e157224 */ /* 0x040fe400078e0215 */
[----:B------:R-:W-:-:S04]  /*1df20*/  IMAD.WIDE.U32 R28, R30, R28, R18 ;  /* 0x0000001c1e1c7225 */ /* 0x000fc800078e0012 */
[----:B------:R-:W-:Y:S02]  /*1df30*/  IMAD.IADD R29, R29, 0x1, R21 ;  /* 0x000000011d1d7824 */ /* 0x000fe400078e0215 */
[----:B----4-:R-:W-:-:S04]  /*1df40*/  IMAD R19, R43, R36, RZ ;  /* 0x000000242b137224 */ /* 0x010fc800078e02ff */
        /* <DEDUP_REMOVED lines=10> */
.L_x_5182:
        /* <DEDUP_REMOVED lines=8> */
[----:B------:R-:W-:Y:S02]  /*1e070*/  IADD3 R36, P0, R21, R16, RZ ;  /* 0x0000001015247210 */ /* 0x000fe40007f1e0ff */
[----:B------:R-:W2:Y:S04]  /*1e080*/  LDG.E.64 R34, [R28.64] ;  /* 0x0000000c1c227981 */ /* 0x000ea8000c1e1b00 */
[----:B------:R-:W2:Y:S01]  /*1e090*/  LDG.E.64 R20, [R38.64] ;  /* 0x0000000c26147981 */ /* 0x000ea2000c1e1b00 */
[----:B------:R-:W-:-:S03]  /*1e0a0*/  IMAD.X R37, R45, 0x1, R22, P0 ;  /* 0x000000012d257824 */ /* 0x000fc600000e0616 */
[----:B------:R-:W3:Y:S04]  /*1e0b0*/  LDG.E.64 R22, [R38.64+0x8] ;  /* 0x0000080c26167981 */ /* 0x000ee8000c1e1b00 */
[----:B------:R0:W3:Y:S01]  /*1e0c0*/  LDG.E.64 R24, [R36.64] ;  /* 0x0000000c24187981 */ /* 0x0000e2000c1e1b00 */
[----:B------:R-:W-:-:S03]  /*1e0d0*/  IADD3 R40, P0, R36, R16, RZ ;  /* 0x0000001024287210 */ /* 0x000fc60007f1e0ff */
[----:B------:R-:W4:Y:S02]  /*1e0e0*/  LDG.E.64 R30, [R38.64+0x10] ;  /* 0x0000100c261e7981 */ /* 0x000f24000c1e1b00 */
[----:B------:R-:W-:-:S05]  /*1e0f0*/  IMAD.X R41, R37, 0x1, R45, P0 ;  /* 0x0000000125297824 */ /* 0x000fca00000e062d */
[----:B------:R1:W4:Y:S01]  /*1e100*/  LDG.E.64 R32, [R40.64] ;  /* 0x0000000c28207981 */ /* 0x000322000c1e1b00 */
[----:B------:R-:W-:-:S05]  /*1e110*/  IADD3 R26, P0, R40, R16, RZ ;  /* 0x00000010281a7210 */ /* 0x000fca0007f1e0ff */
[----:B------:R-:W-:Y:S01]  /*1e120*/  IMAD.X R27, R41, 0x1, R45, P0 ;  /* 0x00000001291b7824 */ /* 0x000fe200000e062d */
[----:B0-----:R-:W-:-:S05]  /*1e130*/  IADD3 R36, P0, R26, R16, RZ ;  /* 0x000000101a247210 */ /* 0x001fca0007f1e0ff */
[----:B------:R-:W-:Y:S01]  /*1e140*/  IMAD.X R37, R27, 0x1, R45, P0 ;  /* 0x000000011b257824 */ /* 0x000fe200000e062d */
[----:B-1----:R-:W-:Y:S01]  /*1e150*/  IADD3 R40, P0, R36, R16, RZ ;  /* 0x0000001024287210 */ /* 0x002fe20007f1e0ff */
[-C--:B--2---:R-:W-:Y:S02]  /*1e160*/  IMAD R35, R35, R20.reuse, RZ ;  /* 0x0000001423237224 */ /* 0x084fe400078e02ff */
[C---:B------:R-:W-:Y:S02]  /*1e170*/  IMAD.WIDE.U32 R28, R34.reuse, R20, R18 ;  /* 0x00000014221c7225 */ /* 0x040fe400078e0012 */
[----:B------:R0:W2:Y:S02]  /*1e180*/  LDG.E.64 R18, [R38.64+0x18] ;  /* 0x0000180c26127981 */ /* 0x0000a4000c1e1b00 */
[----:B------:R-:W-:Y:S02]  /*1e190*/  IMAD R35, R34, R21, R35 ;  /* 0x0000001522237224 */ /* 0x000fe400078e0223 */
[----:B------:R1:W2:Y:S01]  /*1e1a0*/  LDG.E.64 R20, [R26.64] ;  /* 0x0000000c1a147981 */ /* 0x0002a2000c1e1b00 */
[----:B---3--:R-:W-:-:S02]  /*1e1b0*/  IMAD R25, R25, R22, RZ ;  /* 0x0000001619197224 */ /* 0x008fc400078e02ff */
[----:B------:R-:W-:Y:S02]  /*1e1c0*/  IMAD.IADD R29, R29, 0x1, R35 ;  /* 0x000000011d1d7824 */ /* 0x000fe400078e0223 */
[C---:B------:R-:W-:Y:S02]  /*1e1d0*/  IMAD R41, R24.reuse, R23, R25 ;  /* 0x0000001718297224 */ /* 0x040fe400078e0219 */
[----:B------:R-:W-:Y:S02]  /*1e1e0*/  IMAD.WIDE.U32 R34, R24, R22, R28 ;  /* 0x0000001618227225 */ /* 0x000fe400078e001c */
[----:B------:R0:W3:Y:S04]  /*1e1f0*/  LDG.E.64 R22, [R38.64+0x20] ;  /* 0x0000200c26167981 */ /* 0x0000e8000c1e1b00 */
[----:B------:R5:W3:Y:S01]  /*1e200*/  LDG.E.64 R24, [R36.64] ;  /* 0x0000000c24187981 */ /* 0x000ae2000c1e1b00 */
[----:B------:R-:W-:-:S02]  /*1e210*/  IMAD.IADD R35, R35, 0x1, R41 ;  /* 0x0000000123237824 */ /* 0x000fc400078e0229 */
[----:B------:R-:W-:Y:S01]  /*1e220*/  IMAD.X R41, R37, 0x1, R45, P0 ;  /* 0x0000000125297824 */ /* 0x000fe200000e062d */
[----:B------:R-:W-:Y:S01]  /*1e230*/  IADD3 R42, P0, R40, R16, RZ ;  /* 0x00000010282a7210 */ /* 0x000fe20007f1e0ff */
[-C--:B----4-:R-:W-:Y:S01]  /*1e240*/  IMAD R33, R33, R30.reuse, RZ ;  /* 0x0000001e21217224 */ /* 0x090fe200078e02ff */
[----:B-1----:R0:W4:Y:S04]  /*1e250*/  LDG.E.64 R26, [R38.64+0x28] ;  /* 0x0000280c261a7981 */ /* 0x002128000c1e1b00 */
[----:B------:R1:W4:Y:S01]  /*1e260*/  LDG.E.64 R28, [R40.64] ;  /* 0x0000000c281c7981 */ /* 0x000322000c1e1b00 */
[----:B------:R-:W-:Y:S01]  /*1e270*/  IADD3.X R43, R41, R45, RZ, P0, !PT ;  /* 0x0000002d292b7210 */ /* 0x000fe200007fe4ff */
[C---:B------:R-:W-:Y:S02]  /*1e280*/  IMAD R44, R32.reuse, R31, R33 ;  /* 0x0000001f202c7224 */ /* 0x040fe400078e0221 */
[----:B------:R-:W-:Y:S01]  /*1e290*/  IMAD.WIDE.U32 R30, R32, R30, R34 ;  /* 0x0000001e201e7225 */ /* 0x000fe200078e0022 */
[----:B------:R-:W-:Y:S01]  /*1e2a0*/  IADD3 R32, P0, R42, R16, RZ ;  /* 0x000000102a207210 */ /* 0x000fe20007f1e0ff */
[----:B------:R-:W4:Y:S04]  /*1e2b0*/  LDG.E.64 R34, [R42.64] ;  /* 0x0000000c2a227981 */ /* 0x000f28000c1e1b00 */
[----:B-----5:R0:W5:Y:S01]  /*1e2c0*/  LDG.E.64 R36, [R38.64+0x30] ;  /* 0x0000300c26247981 */ /* 0x020162000c1e1b00 */
[----:B------:R-:W-:-:S05]  /*1e2d0*/  IMAD.X R33, R43, 0x1, R45, P0 ;  /* 0x000000012b217824 */ /* 0x000fca00000e062d */
[----:B-1----:R-:W5:Y:S04]  /*1e2e0*/  LDG.E.64 R40, [R32.64] ;  /* 0x0000000c20287981 */ /* 0x002f68000c1e1b00 */
[----:B0-----:R-:W5:Y:S01]  /*1e2f0*/  LDG.E.64 R38, [R38.64+0x38] ;  /* 0x0000380c26267981 */ /* 0x001f62000c1e1b00 */
        /* <DEDUP_REMOVED lines=21> */
[----:B------:R-:W-:Y:S02]  /*1e450*/  IMAD R21, R41, R38, RZ ;  /* 0x0000002629157224 */ /* 0x000fe400078e02ff */
[----:B------:R-:W-:Y:S02]  /*1e460*/  IMAD.IADD R35, R35, 0x1, R19 ;  /* 0x0000000123237824 */ /* 0x000fe400078e0213 */
[----:B------:R-:W-:Y:S01]  /*1e470*/  IMAD R23, R40, R39, R21 ;  /* 0x0000002728177224 */ /* 0x000fe200078e0215 */
[----:B------:R-:W-:Y:S01]  /*1e480*/  IADD3 R21, P2, R32, R16, RZ ;  /* 0x0000001020157210 */ /* 0x000fe20007f5e0ff */
[----:B------:R-:W-:-:S04]  /*1e490*/  IMAD.WIDE.U32 R18, R40, R38, R34 ;  /* 0x0000002628127225 */ /* 0x000fc800078e0022 */
[----:B------:R-:W-:Y:S02]  /*1e4a0*/  IMAD.IADD R19, R19, 0x1, R23 ;  /* 0x0000000113137824 */ /* 0x000fe400078e0217 */
[----:B------:R-:W-:Y:S02]  /*1e4b0*/  IMAD.X R22, R33, 0x1, R45, P2 ;  /* 0x0000000121167824 */ /* 0x000fe400010e062d */
.L_x_5184:
[----:B------:R-:W-:-:S04]  /*1e4c0*/  ISETP.NE.U32.AND P2, PT, RZ, UR4, PT ;  /* 0x00000004ff007c0c */ /* 0x000fc8000bf45070 */
[----:B------:R-:W-:-:S13]  /*1e4d0*/  ISETP.NE.OR.EX P0, PT, RZ, UR5, P0, P2 ;  /* 0x00000005ff007c0c */ /* 0x000fda0008705720 */
[----:B------:R-:W-:Y:S05]  /*1e4e0*/  @!P0 BRA `(.L_x_5180) ;  /* 0x000002b000008947 */ /* 0x000fea0003800000 */
.L_x_5181:
        /* <DEDUP_REMOVED lines=16> */
[----:B0-----:R-:W5:Y:S04]  /*1e5f0*/  LDG.E.64 R32, [R38.64+0x18] ;  /* 0x0000180c26207981 */ /* 0x001f68000c1e1b00 */
        /* <DEDUP_REMOVED lines=23> */
[----:B------:R-:W-:Y:S02]  /*1e770*/  IMAD.IADD R19, R19, 0x1, R23 ;  /* 0x0000000113137824 */ /* 0x000fe400078e0217 */
[----:B------:R-:W-:Y:S01]  /*1e780*/  IMAD.X R22, R31, 0x1, R45, P3 ;  /* 0x000000011f167824 */ /* 0x000fe200018e062d */
[----:B------:R-:W-:Y:S05]  /*1e790*/  @P0 BRA `(.L_x_5181) ;  /* 0xfffffd5000000947 */ /* 0x000fea000383ffff */
.L_x_5180:
[----:B------:R-:W-:-:S04]  /*1e7a0*/  ISETP.NE.U32.AND P0, PT, RZ, UR10, PT ;  /* 0x0000000aff007c0c */ /* 0x000fc8000bf05070 */
[----:B------:R-:W-:-:S13]  /*1e7b0*/  ISETP.NE.AND.EX P0, PT, RZ, RZ, PT, P0 ;  /* 0x000000ffff00720c */ /* 0x000fda0003f05300 */
[----:B------:R-:W-:Y:S05]  /*1e7c0*/  @!P0 BRA `(.L_x_5179) ;  /* 0x000002c000008947 */ /* 0x000fea0003800000 */
[----:B------:R-:W-:Y:S02]  /*1e7d0*/  IMAD R16, R4, c[0x0][0x190], RZ ;  /* 0x0000640004107a24 */ /* 0x000fe400078e02ff */
[----:B------:R-:W-:Y:S02]  /*1e7e0*/  IMAD.MOV.U32 R14, RZ, RZ, R6 ;  /* 0x000000ffff0e7224 */ /* 0x000fe400078e0006 */
[C---:B------:R-:W-:Y:S01]  /*1e7f0*/  IMAD R27, R5.reuse, c[0x0][0x194], R16 ;  /* 0x00006500051b7a24 */ /* 0x040fe200078e0210 */
[C---:B------:R-:W-:Y:S01]  /*1e800*/  LEA R16, P0, R5.reuse, c[0x0][0x188], 0x3 ;  /* 0x0000620005107a11 */ /* 0x040fe200078018ff */
[----:B------:R-:W-:-:S03]  /*1e810*/  IMAD.WIDE.U32 R20, R5, c[0x0][0x190], R14 ;  /* 0x0000640005147a25 */ /* 0x000fc600078e000e */
[----:B------:R-:W-:Y:S01]  /*1e820*/  LEA.HI.X R17, R5, c[0x0][0x18c], R4, 0x3, P0 ;  /* 0x0000630005117a11 */ /* 0x000fe200000f1c04 */
[----:B------:R-:W-:Y:S01]  /*1e830*/  IMAD.IADD R21, R21, 0x1, R27 ;  /* 0x0000000115157824 */ /* 0x000fe200078e021b */
[----:B------:R-:W-:-:S03]  /*1e840*/  LEA R24, P2, R20, c[0x0][0x178], 0x3 ;  /* 0x00005e0014187a11 */ /* 0x000fc600078418ff */
[----:B------:R-:W2:Y:S01]  /*1e850*/  LDG.E.64 R22, [R16.64] ;  /* 0x0000000c10167981 */ /* 0x000ea2000c1e1b00 */
        /* <DEDUP_REMOVED lines=35> */
.L_x_5179:
        /* <DEDUP_REMOVED lines=22> */
.L_x_5186:
        /* <DEDUP_REMOVED lines=27> */
.L_x_5185:
[----:B------:R-:W-:Y:S05]  /*1eda0*/  @!P0 BRA `(.L_x_5187) ;  /* 0x0000020000008947 */ /* 0x000fea0003800000 */
[----:B------:R-:W-:Y:S01]  /*1edb0*/  BSSY B2, `(.L_x_5187) ;  /* 0x000001f000027945 */ /* 0x000fe20003800000 */
[----:B------:R-:W-:Y:S02]  /*1edc0*/  IMAD.MOV.U32 R28, RZ, RZ, c[0x0][0x198] ;  /* 0x00006600ff1c7624 */ /* 0x000fe400078e00ff */
[----:B------:R-:W-:Y:S02]  /*1edd0*/  IMAD.MOV.U32 R29, RZ, RZ, c[0x0][0x19c] ;  /* 0x00006700ff1d7624 */ /* 0x000fe400078e00ff */
[----:B------:R-:W-:Y:S02]  /*1ede0*/  IMAD.MOV.U32 R16, RZ, RZ, c[0x0][0x198] ;  /* 0x00006600ff107624 */ /* 0x000fe400078e00ff */
[----:B------:R-:W-:Y:S02]  /*1edf0*/  IMAD.MOV.U32 R13, RZ, RZ, c[0x0][0x19c] ;  /* 0x00006700ff0d7624 */ /* 0x000fe400078e00ff */
.L_x_5188:
        /* <DEDUP_REMOVED lines=27> */
.L_x_5187:
        /* <DEDUP_REMOVED lines=14> */
.L_x_5178:
[----:B------:R-:W-:Y:S05]  /*1f090*/  BSYNC B1 ;  /* 0x0000000000017941 */ /* 0x000fea0003800000 */
.L_x_5177:
        /* <DEDUP_REMOVED lines=13> */
[----:B------:R-:W-:Y:S01]  /*1f170*/  IADD3 R5, P2, R4, -0x1, RZ ;  /* 0xffffffff04057810 */ /* 0x000fe20007f5e0ff */
[----:B------:R-:W-:Y:S01]  /*1f180*/  IMAD.WIDE.U32 R12, R8, c[0x0][0x180], RZ ;  /* 0x00006000080c7a25 */ /* 0x000fe200078e00ff */
[----:B------:R-:W-:Y:S01]  /*1f190*/  LOP3.LUT R4, R4, 0x3, RZ, 0xc0, !PT ;  /* 0x0000000304047812 */ /* 0x000fe200078ec0ff */
[----:B------:R-:W-:Y:S01]  /*1f1a0*/  CS2R R38, SRZ ;  /* 0x0000000000267805 */ /* 0x000fe2000001ff00 */
[----:B------:R-:W-:Y:S01]  /*1f1b0*/  ISETP.GE.U32.AND P0, PT, R5, 0x3, PT ;  /* 0x000000030500780c */ /* 0x000fe20003f06070 */
[----:B------:R-:W-:Y:S01]  /*1f1c0*/  IMAD R5, R9, c[0x0][0x180], RZ ;  /* 0x0000600009057a24 */ /* 0x000fe200078e02ff */
[----:B------:R-:W-:-:S03]  /*1f1d0*/  IADD3.X R6, R40, -0x1, RZ, P2, !PT ;  /* 0xffffffff28067810 */ /* 0x000fc600017fe4ff */
[----:B------:R-:W-:Y:S01]  /*1f1e0*/  IMAD R15, R8, c[0x0][0x184], R5 ;  /* 0x00006100080f7a24 */ /* 0x000fe200078e0205 */
[----:B------:R-:W-:Y:S01]  /*1f1f0*/  ISETP.GE.U32.AND.EX P0, PT, R6, RZ, PT, P0 ;  /* 0x000000ff0600720c */ /* 0x000fe20003f06100 */
[----:B------:R-:W-:Y:S02]  /*1f200*/  IMAD.MOV.U32 R5, RZ, RZ, RZ ;  /* 0x000000ffff057224 */ /* 0x000fe400078e00ff */
[----:B------:R-:W-:Y:S02]  /*1f210*/  IMAD.MOV.U32 R6, RZ, RZ, RZ ;  /* 0x000000ffff067224 */ /* 0x000fe400078e00ff */
[----:B------:R-:W-:-:S08]  /*1f220*/  IMAD.IADD R17, R13, 0x1, R15 ;  /* 0x000000010d117824 */ /* 0x000fd000078e020f */
[----:B------:R-:W-:Y:S05]  /*1f230*/  @!P0 BRA `(.L_x_5192) ;  /* 0x000011a000008947 */ /* 0x000fea0003800000 */
[----:B------:R-:W-:Y:S01]  /*1f240*/  IADD3 R7, P0, -R4, c[0x0][0x170], RZ ;  /* 0x00005c0004077a10 */ /* 0x000fe20007f1e1ff */
[----:B------:R-:W-:Y:S01]  /*1f250*/  IMAD.IADD R15, R15, 0x1, R13 ;  /* 0x000000010f0f7824 */ /* 0x000fe200078e020d */
[----:B------:R-:W-:Y:S01]  /*1f260*/  LEA R45, P2, R12, c[0x0][0x178], 0x3 ;  /* 0x00005e000c2d7a11 */ /* 0x000fe200078418ff */
[----:B------:R-:W-:Y:S01]  /*1f270*/  IMAD R41, R2, c[0x0][0x194], RZ ;  /* 0x0000650002297a24 */ /* 0x000fe200078e02ff */
[----:B------:R-:W-:Y:S01]  /*1f280*/  IADD3.X R40, R40, -0x1, RZ, P0, !PT ;  /* 0xffffffff28287810 */ /* 0x000fe200007fe4ff */
[----:B------:R-:W-:Y:S01]  /*1f290*/  IMAD.WIDE.U32 R20, R2, c[0x0][0x190], RZ ;  /* 0x0000640002147a25 */ /* 0x000fe200078e00ff */
[----:B------:R-:W-:Y:S02]  /*1f2a0*/  ISETP.GT.U32.AND P0, PT, R7, RZ, PT ;  /* 0x000000ff0700720c */ /* 0x000fe40003f04070 */
[----:B------:R-:W-:Y:S01]  /*1f2b0*/  LEA.HI.X R22, R12, c[0x0][0x17c], R15, 0x3, P2 ;  /* 0x00005f000c167a11 */ /* 0x000fe200010f1c0f */
[----:B------:R-:W-:Y:S01]  /*1f2c0*/  IMAD.MOV.U32 R5, RZ, RZ, RZ ;  /* 0x000000ffff057224 */ /* 0x000fe200078e00ff */
[----:B------:R-:W-:Y:S01]  /*1f2d0*/  ISETP.GT.AND.EX P0, PT, R40, RZ, PT, P0 ;  /* 0x000000ff2800720c */ /* 0x000fe20003f04300 */
[----:B------:R-:W-:-:S02]  /*1f2e0*/  IMAD.MOV.U32 R6, RZ, RZ, RZ ;  /* 0x000000ffff067224 */ /* 0x000fc400078e00ff */
[----:B------:R-:W-:-:S10]  /*1f2f0*/  IMAD.IADD R41, R21, 0x1, R41 ;  /* 0x0000000115297824 */ /* 0x000fd400078e0229 */
[----:B------:R-:W-:Y:S05]  /*1f300*/  @!P0 BRA `(.L_x_5193) ;  /* 0x00000e2000008947 */ /* 0x000fea0003800000 */
[----:B------:R-:W-:Y:S02]  /*1f310*/  ISETP.GT.U32.AND P2, PT, R7, 0xc, PT ;  /* 0x0000000c0700780c */ /* 0x000fe40003f44070 */
[----:B------:R-:W-:Y:S02]  /*1f320*/  PLOP3.LUT P0, PT, PT, PT, PT, 0x80, 0x0 ;  /* 0x000000000000781c */ /* 0x000fe40003f0f070 */
[----:B------:R-:W-:-:S13]  /*1f330*/  ISETP.GT.AND.EX P2, PT, R40, RZ, PT, P2 ;  /* 0x000000ff2800720c */ /* 0x000fda0003f44320 */
[----:B------:R-:W-:Y:S05]  /*1f340*/  @!P2 BRA `(.L_x_5194) ;  /* 0x000008f00000a947 */ /* 0x000fea0003800000 */
[----:B------:R-:W-:Y:S02]  /*1f350*/  PLOP3.LUT P0, PT, PT, PT, PT, 0x8, 0x0 ;  /* 0x000000000000781c */ /* 0x000fe40003f0e170 */
.L_x_5195:
[C---:B------:R-:W-:Y:S01]  /*1f360*/  LEA R18, P2, R5.reuse, c[0x0][0x188], 0x3 ;  /* 0x0000620005127a11 */ /* 0x040fe200078418ff */
[----:B------:R-:W-:Y:S01]  /*1f370*/  IMAD.MOV.U32 R15, RZ, RZ, R22 ;  /* 0x000000ffff0f7224 */ /* 0x000fe200078e0016 */
[----:B------:R-:W-:Y:S02]  /*1f380*/  MOV R14, R45 ;  /* 0x0000002d000e7202 */ /* 0x000fe40000000f00 */
[----:B------:R-:W-:Y:S02]  /*1f390*/  LEA.HI.X R19, R5, c[0x0][0x18c], R6, 0x3, P2 ;  /* 0x0000630005137a11 */ /* 0x000fe400010f1c06 */
[----:B------:R-:W-:Y:S01]  /*1f3a0*/  IADD3 R44, P2, R45, R20, RZ ;  /* 0x000000142d2c7210 */ /* 0x000fe20007f5e0ff */
[----:B------:R0:W2:Y:S04]  /*1f3b0*/  LDG.E.64 R36, [R14.64] ;  /* 0x0000000c0e247981 */ /* 0x0000a8000c1e1b00 */
[----:B------:R-:W2:Y:S01]  /*1f3c0*/  LDG.E.64 R34, [R18.64] ;  /* 0x0000000c12227981 */ /* 0x000ea2000c1e1b00 */
[----:B------:R-:W-:-:S03]  /*1f3d0*/  IMAD.X R45, R22, 0x1, R41, P2 ;  /* 0x00000001162d7824 */ /* 0x000fc600010e0629 */
[----:B------:R-:W3:Y:S04]  /*1f3e0*/  LDG.E.64 R30, [R18.64+0x8] ;  /* 0x0000080c121e7981 */ /* 0x000ee8000c1e1b00 */
[----:B------:R1:W3:Y:S01]  /*1f3f0*/  LDG.E.64 R32, [R44.64] ;  /* 0x0000000c2c207981 */ /* 0x0002e2000c1e1b00 */
[----:B------:R-:W-:-:S03]  /*1f400*/  IADD3 R42, P2, R44, R20, RZ ;  /* 0x000000142c2a7210 */ /* 0x000fc60007f5e0ff */
[----:B------:R-:W4:Y:S02]  /*1f410*/  LDG.E.64 R26, [R18.64+0x10] ;  /* 0x0000100c121a7981 */ /* 0x000f24000c1e1b00 */
[----:B------:R-:W-:Y:S02]  /*1f420*/  IMAD.X R43, R45, 0x1, R41, P2 ;  /* 0x000000012d2b7824 */ /* 0x000fe400010e0629 */
[----:B------:R-:W5:Y:S04]  /*1f430*/  LDG.E.64 R24, [R18.64+0x18] ;  /* 0x0000180c12187981 */ /* 0x000f68000c1e1b00 */
[----:B------:R0:W4:Y:S01]  /*1f440*/  LDG.E.64 R22, [R42.64] ;  /* 0x0000000c2a167981 */ /* 0x000122000c1e1b00 */
[----:B------:R-:W-:-:S05]  /*1f450*/  IADD3 R28, P2, R42, R20, RZ ;  /* 0x000000142a1c7210 */ /* 0x000fca0007f5e0ff */
[----:B------:R-:W-:-:S05]  /*1f460*/  IMAD.X R29, R43, 0x1, R41, P2 ;  /* 0x000000012b1d7824 */ /* 0x000fca00010e0629 */
[----:B0-----:R0:W5:Y:S01]  /*1f470*/  LDG.E.64 R14, [R28.64] ;  /* 0x0000000c1c0e7981 */ /* 0x001162000c1e1b00 */
[----:B-1----:R-:W-:-:S05]  /*1f480*/  IADD3 R44, P2, R28, R20, RZ ;  /* 0x000000141c2c7210 */ /* 0x002fca0007f5e0ff */
[----:B------:R-:W-:-:S05]  /*1f490*/  IMAD.X R45, R29, 0x1, R41, P2 ;  /* 0x000000011d2d7824 */ /* 0x000fca00010e0629 */
[----:B------:R1:W5:Y:S01]  /*1f4a0*/  LDG.E.64 R42, [R44.64] ;  /* 0x0000000c2c2a7981 */ /* 0x000362000c1e1b00 */
[-C--:B--2---:R-:W-:Y:S02]  /*1f4b0*/  IMAD R37, R37, R34.reuse, RZ ;  /* 0x0000002225257224 */ /* 0x084fe400078e02ff */
[----:B------:R-:W-:-:S04]  /*1f4c0*/  IMAD.WIDE.U32 R38, R36, R34, R38 ;  /* 0x0000002224267225 */ /* 0x000fc800078e0026 */
[----:B------:R-:W-:Y:S02]  /*1f4d0*/  IMAD R37, R36, R35, R37 ;  /* 0x0000002324257224 */ /* 0x000fe400078e0225 */
[-C--:B---3--:R-:W-:Y:S01]  /*1f4e0*/  IMAD R33, R33, R30.reuse, RZ ;  /* 0x0000001e21217224 */ /* 0x088fe200078e02ff */
[----:B------:R-:W2:Y:S01]  /*1f4f0*/  LDG.E.64 R34, [R18.64+0x28] ;  /* 0x0000280c12227981 */ /* 0x000ea2000c1e1b00 */
[----:B------:R-:W-:Y:S02]  /*1f500*/  IMAD.IADD R39, R39, 0x1, R37 ;  /* 0x0000000127277824 */ /* 0x000fe400078e0225 */
[C---:B------:R-:W-:Y:S02]  /*1f510*/  IMAD R31, R32.reuse, R31, R33 ;  /* 0x0000001f201f7224 */ /* 0x040fe400078e0221 */
[----:B0-----:R-:W-:Y:S01]  /*1f520*/  IMAD.WIDE.U32 R28, R32, R30, R38 ;  /* 0x0000001e201c7225 */ /* 0x001fe200078e0026 */
[----:B------:R-:W-:Y:S01]  /*1f530*/  IADD3 R32, P2, R44, R20, RZ ;  /* 0x000000142c207210 */ /* 0x000fe20007f5e0ff */
[----:B------:R-:W3:Y:S04]  /*1f540*/  LDG.E.64 R38, [R18.64+0x20] ;  /* 0x0000200c12267981 */ /* 0x000ee8000c1e1b00 */
[----:B------:R-:W-:-:S02]  /*1f550*/  IMAD.X R33, R45, 0x1, R41, P2 ;  /* 0x000000012d217824 */ /* 0x000fc400010e0629 */
[----:B------:R-:W-:Y:S01]  /*1f560*/  IMAD.MOV.U32 R30, RZ, RZ, R28 ;  /* 0x000000ffff1e7224 */ /* 0x000fe200078e001c */
[----:B------:R-:W-:Y:S02]  /*1f570*/  IADD3 R28, P2, R32, R20, RZ ;  /* 0x00000014201c7210 */ /* 0x000fe40007f5e0ff */
[----:B------:R0:W2:Y:S01]  /*1f580*/  LDG.E.64 R36, [R32.64] ;  /* 0x0000000c20247981 */ /* 0x0000a2000c1e1b00 */
[----:B------:R-:W-:Y:S02]  /*1f590*/  IMAD.IADD R31, R29, 0x1, R31 ;  /* 0x000000011d1f7824 */ /* 0x000fe400078e021f */
[----:B----4-:R-:W-:Y:S02]  /*1f5a0*/  IMAD R23, R23, R26, RZ ;  /* 0x0000001a17177224 */ /* 0x010fe400078e02ff */
[----:B------:R-:W-:Y:S02]  /*1f5b0*/  IMAD.X R29, R33, 0x1, R41, P2 ;  /* 0x00000001211d7824 */ /* 0x000fe400010e0629 */
[----:B------:R-:W-:-:S02]  /*1f5c0*/  IMAD R27, R22, R27, R23 ;  /* 0x0000001b161b7224 */ /* 0x000fc400078e0217 */
[----:B------:R-:W-:Y:S01]  /*1f5d0*/  IMAD.WIDE.U32 R22, R22, R26, R30 ;  /* 0x0000001a16167225 */ /* 0x000fe200078e001e */
[----:B-1----:R1:W4:Y:S04]  /*1f5e0*/  LDG.E.64 R44, [R28.64] ;  /* 0x0000000c1c2c7981 */ /* 0x002328000c1e1b00 */
[----:B------:R-:W4:Y:S01]  /*1f5f0*/  LDG.E.64 R30, [R18.64+0x30] ;  /* 0x0000300c121e7981 */ /* 0x000f22000c1e1b00 */
[----:B------:R-:W-:Y:S01]  /*1f600*/  IADD3 R26, P2, R28, R20, RZ ;  /* 0x000000141c1a7210 */ /* 0x000fe20007f5e0ff */
[----:B------:R-:W-:Y:S02]  /*1f610*/  IMAD.IADD R23, R23, 0x1, R27 ;  /* 0x0000000117177824 */ /* 0x000fe400078e021b */
[----:B-----5:R-:W-:Y:S02]  /*1f620*/  IMAD R15, R15, R24, RZ ;  /* 0x000000180f0f7224 */ /* 0x020fe400078e02ff */
[----:B------:R-:W-:-:S02]  /*1f630*/  IMAD.X R27, R29, 0x1, R41, P2 ;  /* 0x000000011d1b7824 */ /* 0x000fc400010e0629 */
[C---:B------:R-:W-:Y:S02]  /*1f640*/  IMAD R25, R14.reuse, R25, R15 ;  /* 0x000000190e197224 */ /* 0x040fe400078e020f */
[----:B------:R-:W-:Y:S01]  /*1f650*/  IMAD.WIDE.U32 R14, R14, R24, R22 ;  /* 0x000000180e0e7225 */ /* 0x000fe200078e0016 */
[----:B0-----:R0:W5:Y:S04]  /*1f660*/  LDG.E.64 R32, [R26.64] ;  /* 0x0000000c1a207981 */ /* 0x001168000c1e1b00 */
[----:B------:R-:W5:Y:S01]  /*1f670*/  LDG.E.64 R22, [R18.64+0x38] ;  /* 0x0000380c12167981 */ /* 0x000f62000c1e1b00 */
[----:B------:R-:W-:Y:S02]  /*1f680*/  IADD3 R15, R15, R25, RZ ;  /* 0x000000190f0f7210 */ /* 0x000fe40007ffe0ff */
[----:B-1----:R-:W-:-:S05]  /*1f690*/  IADD3 R28, P2, R26, R20, RZ ;  /* 0x000000141a1c7210 */ /* 0x002fca0007f5e0ff */
[----:B------:R-:W-:Y:S02]  /*1f6a0*/  IMAD.X R29, R27, 0x1, R41, P2 ;  /* 0x000000011b1d7824 */ /* 0x000fe400010e0629 */
[-C--:B---3--:R-:W-:Y:S02]  /*1f6b0*/  IMAD R25, R43, R38.reuse, RZ ;  /* 0x000000262b197224 */ /* 0x088fe400078e02ff */
[----:B------:R-:W-:-:S04]  /*1f6c0*/  IMAD.WIDE.U32 R14, R42, R38, R14 ;  /* 0x000000262a0e7225 */ /* 0x000fc800078e000e */
[----:B------:R-:W-:Y:S02]  /*1f6d0*/  IMAD R24, R42, R39, R25 ;  /* 0x000000272a187224 */ /* 0x000fe400078e0219 */
[----:B------:R-:W3:Y:S01]  /*1f6e0*/  LDG.E.64 R38, [R18.64+0x48] ;  /* 0x0000480c12267981 */ /* 0x000ee2000c1e1b00 */
[-C--:B--2---:R-:W-:Y:S02]  /*1f6f0*/  IMAD R25, R37, R34.reuse, RZ ;  /* 0x0000002225197224 */ /* 0x084fe400078e02ff */
[----:B------:R-:W-:Y:S02]  /*1f700*/  IMAD.IADD R15, R15, 0x1, R24 ;  /* 0x000000010f0f7824 */ /* 0x000fe400078e0218 */
[C---:B0-----:R-:W-:Y:S02]  /*1f710*/  IMAD R26, R36.reuse, R35, R25 ;  /* 0x00000023241a7224 */ /* 0x041fe400078e0219 */
[----:B------:R-:W-:Y:S01]  /*1f720*/  IMAD.WIDE.U32 R36, R36, R34, R14 ;  /* 0x0000002224247225 */ /* 0x000fe200078e000e */
[----:B------:R0:W2:Y:S01]  /*1f730*/  LDG.E.64 R24, [R28.64] ;  /* 0x0000000c1c187981 */ /* 0x0000a2000c1e1b00 */
[----:B------:R-:W-:-:S03]  /*1f740*/  IADD3 R34, P2, R28, R20, RZ ;  /* 0x000000141c227210 */ /* 0x000fc60007f5e0ff */
[----:B------:R-:W2:Y:S01]  /*1f750*/  LDG.E.64 R14, [R18.64+0x40] ;  /* 0x0000400c120e7981 */ /* 0x000ea2000c1e1b00 */
[----:B------:R-:W-:Y:S02]  /*1f760*/  IMAD.IADD R27, R37, 0x1, R26 ;  /* 0x00000001251b7824 */ /* 0x000fe400078e021a */
[----:B------:R-:W-:Y:S02]  /*1f770*/  IMAD.X R35, R29, 0x1, R41, P2 ;  /* 0x000000011d237824 */ /* 0x000fe400010e0629 */
[----:B------:R-:W-:Y:S02]  /*1f780*/  IMAD.MOV.U32 R26, RZ, RZ, R36 ;  /* 0x000000ffff1a7224 */ /* 0x000fe400078e0024 */
[-C--:B----4-:R-:W-:Y:S01]  /*1f790*/  IMAD R37, R45, R30.reuse, RZ ;  /* 0x0000001e2d257224 */ /* 0x090fe200078e02ff */
[----:B------:R1:W3:Y:S01]  /*1f7a0*/  LDG.E.64 R42, [R34.64] ;  /* 0x0000000c222a7981 */ /* 0x0002e2000c1e1b00 */
[----:B------:R-:W-:Y:S01]  /*1f7b0*/  IMAD.WIDE.U32 R26, R44, R30, R26 ;  /* 0x0000001e2c1a7225 */ /* 0x000fe200078e001a */
[----:B------:R-:W-:-:S03]  /*1f7c0*/  IADD3 R30, P2, R34, R20, RZ ;  /* 0x00000014221e7210 */ /* 0x000fc60007f5e0ff */
[----:B------:R-:W-:-:S04]  /*1f7d0*/  IMAD R31, R44, R31, R37 ;  /* 0x0000001f2c1f7224 */ /* 0x000fc800078e0225 */
[----:B0-----:R-:W-:Y:S02]  /*1f7e0*/  IMAD.IADD R29, R27, 0x1, R31 ;  /* 0x000000011b1d7824 */ /* 0x001fe400078e021f */
[----:B------:R-:W-:Y:S02]  /*1f7f0*/  IMAD.X R31, R35, 0x1, R41, P2 ;  /* 0x00000001231f7824 */ /* 0x000fe400010e0629 */
[----:B------:R-:W-:Y:S01]  /*1f800*/  IMAD.MOV.U32 R28, RZ, RZ, R26 ;  /* 0x000000ffff1c7224 */ /* 0x000fe200078e001a */
[----:B------:R-:W-:Y:S01]  /*1f810*/  IADD3 R26, P2, R30, R20, RZ ;  /* 0x000000141e1a7210 */ /* 0x000fe20007f5e0ff */
[----:B-1----:R-:W4:Y:S04]  /*1f820*/  LDG.E.64 R34, [R18.64+0x50] ;  /* 0x0000500c12227981 */ /* 0x002f28000c1e1b00 */
[----:B------:R0:W4:Y:S01]  /*1f830*/  LDG.E.64 R36, [R30.64] ;  /* 0x0000000c1e247981 */ /* 0x000122000c1e1b00 */
[----:B-----5:R-:W-:-:S02]  /*1f840*/  IMAD R33, R33, R22, RZ ;  /* 0x0000001621217224 */ /* 0x020fc400078e02ff */
[----:B------:R-:W-:Y:S02]  /*1f850*/  IMAD.X R27, R31, 0x1, R41, P2 ;  /* 0x000000011f1b7824 */ /* 0x000fe400010e0629 */
[C---:B------:R-:W-:Y:S02]  /*1f860*/  IMAD R33, R32.reuse, R23, R33 ;  /* 0x0000001720217224 */ /* 0x040fe400078e0221 */
[----:B------:R-:W-:Y:S01]  /*1f870*/  IMAD.WIDE.U32 R22, R32, R22, R28 ;  /* 0x0000001620167225 */ /* 0x000fe200078e001c */
[----:B------:R1:W5:Y:S04]  /*1f880*/  LDG.E.64 R44, [R26.64] ;  /* 0x0000000c1a2c7981 */ /* 0x000368000c1e1b00 */
[----:B------:R-:W5:Y:S01]  /*1f890*/  LDG.E.64 R28, [R18.64+0x58] ;  /* 0x0000580c121c7981 */ /* 0x000f62000c1e1b00 */
[----:B------:R-:W-:-:S03]  /*1f8a0*/  IMAD.IADD R23, R23, 0x1, R33 ;  /* 0x0000000117177824 */ /* 0x000fc600078e0221 */
[----:B0-----:R-:W5:Y:S01]  /*1f8b0*/  LDG.E.64 R30, [R18.64+0x68] ;  /* 0x0000680c121e7981 */ /* 0x001f62000c1e1b00 */
[----:B--2---:R-:W-:-:S04]  /*1f8c0*/  IMAD R25, R25, R14, RZ ;  /* 0x0000000e19197224 */ /* 0x004fc800078e02ff */
[C---:B------:R-:W-:Y:S02]  /*1f8d0*/  IMAD R25, R24.reuse, R15, R25 ;  /* 0x0000000f18197224 */ /* 0x040fe400078e0219 */
[----:B------:R-:W-:Y:S01]  /*1f8e0*/  IMAD.WIDE.U32 R14, R24, R14, R22 ;  /* 0x0000000e180e7225 */ /* 0x000fe200078e0016 */
[----:B------:R-:W-:-:S03]  /*1f8f0*/  IADD3 R22, P2, R26, R20, RZ ;  /* 0x000000141a167210 */ /* 0x000fc60007f5e0ff */
[----:B------:R-:W-:Y:S02]  /*1f900*/  IMAD.IADD R15, R15, 0x1, R25 ;  /* 0x000000010f0f7824 */ /* 0x000fe400078e0219 */
[-C--:B---3--:R-:W-:Y:S02]  /*1f910*/  IMAD R25, R43, R38.reuse, RZ ;  /* 0x000000262b197224 */ /* 0x088fe400078e02ff */
[----:B------:R-:W-:Y:S02]  /*1f920*/  IMAD.X R23, R27, 0x1, R41, P2 ;  /* 0x000000011b177824 */ /* 0x000fe400010e0629 */
[C---:B-1----:R-:W-:Y:S02]  /*1f930*/  IMAD R27, R42.reuse, R39, R25 ;  /* 0x000000272a1b7224 */ /* 0x042fe400078e0219 */
[----:B------:R-:W-:Y:S01]  /*1f940*/  IMAD.WIDE.U32 R38, R42, R38, R14 ;  /* 0x000000262a267225 */ /* 0x000fe200078e000e */
[----:B------:R0:W2:Y:S01]  /*1f950*/  LDG.E.64 R24, [R22.64] ;  /* 0x0000000c16187981 */ /* 0x0000a2000c1e1b00 */
[----:B------:R-:W-:-:S03]  /*1f960*/  IADD3 R26, P2, R22, R20, RZ ;  /* 0x00000014161a7210 */ /* 0x000fc60007f5e0ff */
[----:B------:R-:W2:Y:S01]  /*1f970*/  LDG.E.64 R14, [R18.64+0x60] ;  /* 0x0000600c120e7981 */ /* 0x000ea2000c1e1b00 */
[----:B------:R-:W-:Y:S01]  /*1f980*/  IADD3 R39, R39, R27, RZ ;  /* 0x0000001b27277210 */ /* 0x000fe20007ffe0ff */
[-C--:B----4-:R-:W-:Y:S02]  /*1f990*/  IMAD R37, R37, R34.reuse, RZ ;  /* 0x0000002225257224 */ /* 0x090fe400078e02ff */
[----:B------:R-:W-:Y:S02]  /*1f9a0*/  IMAD.X R27, R23, 0x1, R41, P2 ;  /* 0x00000001171b7824 */ /* 0x000fe400010e0629 */
[C---:B------:R-:W-:Y:S02]  /*1f9b0*/  IMAD R37, R36.reuse, R35, R37 ;  /* 0x0000002324257224 */ /* 0x040fe400078e0225 */
[----:B------:R-:W-:Y:S01]  /*1f9c0*/  IMAD.WIDE.U32 R34, R36, R34, R38 ;  /* 0x0000002224227225 */ /* 0x000fe200078e0026 */
[----:B------:R-:W-:Y:S01]  /*1f9d0*/  IADD3 R36, P2, R26, R20, RZ ;  /* 0x000000141a247210 */ /* 0x000fe20007f5e0ff */
[----:B------:R1:W3:Y:S02]  /*1f9e0*/  LDG.E.64 R32, [R26.64] ;  /* 0x0000000c1a207981 */ /* 0x0002e4000c1e1b00 */
[----:B------:R-:W-:-:S02]  /*1f9f0*/  IMAD.IADD R35, R35, 0x1, R37 ;  /* 0x0000000123237824 */ /* 0x000fc400078e0225 */
[----:B-----5:R-:W-:Y:S02]  /*1fa00*/  IMAD R39, R45, R28, RZ ;  /* 0x0000001c2d277224 */ /* 0x020fe400078e02ff */
[----:B------:R-:W-:Y:S01]  /*1fa10*/  IMAD.X R37, R27, 0x1, R41, P2 ;  /* 0x000000011b257824 */ /* 0x000fe200010e0629 */
[----:B0-----:R-:W-:Y:S01]  /*1fa20*/  IADD3 R22, P2, R36, R20, RZ ;  /* 0x0000001424167210 */ /* 0x001fe20007f5e0ff */
[C---:B------:R-:W-:Y:S02]  /*1fa30*/  IMAD R39, R44.reuse, R29, R39 ;  /* 0x0000001d2c277224 */ /* 0x040fe400078e0227 */
[----:B------:R-:W-:Y:S01]  /*1fa40*/  IMAD.WIDE.U32 R28, R44, R28, R34 ;  /* 0x0000001c2c1c7225 */ /* 0x000fe200078e0022 */
[----:B------:R-:W4:Y:S04]  /*1fa50*/  LDG.E.64 R42, [R36.64] ;  /* 0x0000000c242a7981 */ /* 0x000f28000c1e1b00 */
[----:B------:R-:W4:Y:S01]  /*1fa60*/  LDG.E.64 R34, [R18.64+0x70] ;  /* 0x0000700c12227981 */ /* 0x000f22000c1e1b00 */
[----:B------:R-:W-:-:S03]  /*1fa70*/  IMAD.X R23, R37, 0x1, R41, P2 ;  /* 0x0000000125177824 */ /* 0x000fc600010e0629 */
[----:B-1----:R4:W5:Y:S04]  /*1fa80*/  LDG.E.64 R26, [R18.64+0x78] ;  /* 0x0000780c121a7981 */ /* 0x002968000c1e1b00 */
[----:B------:R-:W5:Y:S01]  /*1fa90*/  LDG.E.64 R44, [R22.64] ;  /* 0x0000000c162c7981 */ /* 0x000f62000c1e1b00 */
        /* <DEDUP_REMOVED lines=26> */
.L_x_5194:
[----:B------:R-:W-:-:S04]  /*1fc40*/  ISETP.GT.U32.AND P2, PT, R7, 0x4, PT ;  /* 0x000000040700780c */ /* 0x000fc80003f44070 */
[----:B------:R-:W-:-:S13]  /*1fc50*/  ISETP.GT.AND.EX P2, PT, R40, RZ, PT, P2 ;  /* 0x000000ff2800720c */ /* 0x000fda0003f44320 */
[----:B------:R-:W-:Y:S05]  /*1fc60*/  @!P2 BRA `(.L_x_5196) ;  /* 0x000004900000a947 */ /* 0x000fea0003800000 */
[C---:B------:R-:W-:Y:S01]  /*1fc70*/  LEA R14, P0, R5.reuse, c[0x0][0x188], 0x3 ;  /* 0x00006200050e7a11 */ /* 0x040fe200078018ff */
[----:B------:R-:W-:Y:S01]  /*1fc80*/  IMAD.MOV.U32 R18, RZ, RZ, R45 ;  /* 0x000000ffff127224 */ /* 0x000fe200078e002d */
        /* <DEDUP_REMOVED lines=14> */
[----:B0-----:R-:W5:Y:S04]  /*1fd70*/  LDG.E.64 R18, [R14.64+0x18] ;  /* 0x0000180c0e127981 */ /* 0x001f68000c1e1b00 */
[----:B------:R0:W5:Y:S01]  /*1fd80*/  LDG.E.64 R26, [R24.64] ;  /* 0x0000000c181a7981 */ /* 0x000162000c1e1b00 */
[-C--:B--2---:R-:W-:Y:S02]  /*1fd90*/  IMAD R35, R35, R36.reuse, RZ ;  /* 0x0000002423237224 */ /* 0x084fe400078e02ff */
[----:B------:R-:W-:-:S04]  /*1fda0*/  IMAD.WIDE.U32 R38, R34, R36, R38 ;  /* 0x0000002422267225 */ /* 0x000fc800078e0026 */
[----:B------:R-:W-:Y:S01]  /*1fdb0*/  IMAD R35, R34, R37, R35 ;  /* 0x0000002522237224 */ /* 0x000fe200078e0223 */
[----:B------:R-:W-:Y:S01]  /*1fdc0*/  IADD3 R34, P0, R24, R20, RZ ;  /* 0x0000001418227210 */ /* 0x000fe20007f1e0ff */
[-C--:B---3--:R-:W-:Y:S02]  /*1fdd0*/  IMAD R31, R31, R32.reuse, RZ ;  /* 0x000000201f1f7224 */ /* 0x088fe400078e02ff */
[----:B------:R-:W-:Y:S02]  /*1fde0*/  IMAD.IADD R39, R39, 0x1, R35 ;  /* 0x0000000127277824 */ /* 0x000fe400078e0223 */
[C---:B------:R-:W-:Y:S02]  /*1fdf0*/  IMAD R31, R30.reuse, R33, R31 ;  /* 0x000000211e1f7224 */ /* 0x040fe400078e021f */
[----:B------:R-:W-:Y:S02]  /*1fe00*/  IMAD.X R35, R25, 0x1, R41, P0 ;  /* 0x0000000119237824 */ /* 0x000fe400000e0629 */
[----:B------:R-:W-:Y:S01]  /*1fe10*/  IMAD.WIDE.U32 R36, R30, R32, R38 ;  /* 0x000000201e247225 */ /* 0x000fe200078e0026 */
[----:B------:R-:W-:Y:S01]  /*1fe20*/  IADD3 R32, P0, R34, R20, RZ ;  /* 0x0000001422207210 */ /* 0x000fe20007f1e0ff */
[----:B0-----:R-:W2:Y:S02]  /*1fe30*/  LDG.E.64 R24, [R14.64+0x20] ;  /* 0x0000200c0e187981 */ /* 0x001ea4000c1e1b00 */
[----:B------:R-:W-:-:S02]  /*1fe40*/  IMAD.IADD R37, R37, 0x1, R31 ;  /* 0x0000000125257824 */ /* 0x000fc400078e021f */
[----:B------:R5:W2:Y:S01]  /*1fe50*/  LDG.E.64 R30, [R34.64] ;  /* 0x0000000c221e7981 */ /* 0x000aa2000c1e1b00 */
[----:B----4-:R-:W-:Y:S02]  /*1fe60*/  IMAD R23, R23, R28, RZ ;  /* 0x0000001c17177224 */ /* 0x010fe400078e02ff */
[----:B------:R-:W-:Y:S02]  /*1fe70*/  IMAD.X R33, R35, 0x1, R41, P0 ;  /* 0x0000000123217824 */ /* 0x000fe400000e0629 */
[----:B------:R-:W-:Y:S01]  /*1fe80*/  IMAD R39, R22, R29, R23 ;  /* 0x0000001d16277224 */ /* 0x000fe200078e0217 */
[----:B------:R-:W-:Y:S01]  /*1fe90*/  IADD3 R38, P0, R32, R20, RZ ;  /* 0x0000001420267210 */ /* 0x000fe20007f1e0ff */
[----:B------:R-:W-:Y:S02]  /*1fea0*/  IMAD.WIDE.U32 R28, R22, R28, R36 ;  /* 0x0000001c161c7225 */ /* 0x000fe400078e0024 */
[----:B------:R-:W3:Y:S04]  /*1feb0*/  LDG.E.64 R22, [R14.64+0x28] ;  /* 0x0000280c0e167981 */ /* 0x000ee8000c1e1b00 */
[----:B------:R0:W3:Y:S01]  /*1fec0*/  LDG.E.64 R36, [R32.64] ;  /* 0x0000000c20247981 */ /* 0x0000e2000c1e1b00 */
[----:B-----5:R-:W-:-:S02]  /*1fed0*/  IMAD R35, R27, R18, RZ ;  /* 0x000000121b237224 */ /* 0x020fc400078e02ff */
[----:B------:R-:W-:Y:S02]  /*1fee0*/  IMAD.IADD R29, R29, 0x1, R39 ;  /* 0x000000011d1d7824 */ /* 0x000fe400078e0227 */
[----:B------:R-:W-:Y:S02]  /*1fef0*/  IMAD.X R39, R33, 0x1, R41, P0 ;  /* 0x0000000121277824 */ /* 0x000fe400000e0629 */
[C---:B------:R-:W-:Y:S02]  /*1ff00*/  IMAD R35, R26.reuse, R19, R35 ;  /* 0x000000131a237224 */ /* 0x040fe400078e0223 */
[----:B------:R-:W-:Y:S01]  /*1ff10*/  IMAD.WIDE.U32 R26, R26, R18, R28 ;  /* 0x000000121a1a7225 */ /* 0x000fe200078e001c */
[----:B------:R-:W-:Y:S01]  /*1ff20*/  IADD3 R18, P0, R38, R20, RZ ;  /* 0x0000001426127210 */ /* 0x000fe20007f1e0ff */
[----:B------:R-:W4:Y:S04]  /*1ff30*/  LDG.E.64 R28, [R14.64+0x30] ;  /* 0x0000300c0e1c7981 */ /* 0x000f28000c1e1b00 */
[----:B------:R-:W4:Y:S01]  /*1ff40*/  LDG.E.64 R42, [R38.64] ;  /* 0x0000000c262a7981 */ /* 0x000f22000c1e1b00 */
[----:B------:R-:W-:-:S03]  /*1ff50*/  IMAD.X R19, R39, 0x1, R41, P0 ;  /* 0x0000000127137824 */ /* 0x000fc600000e0629 */
[----:B0-----:R4:W5:Y:S04]  /*1ff60*/  LDG.E.64 R32, [R14.64+0x38] ;  /* 0x0000380c0e207981 */ /* 0x001968000c1e1b00 */
[----:B------:R-:W5:Y:S01]  /*1ff70*/  LDG.E.64 R44, [R18.64] ;  /* 0x0000000c122c7981 */ /* 0x000f62000c1e1b00 */
[----:B------:R-:W-:Y:S01]  /*1ff80*/  IMAD.IADD R27, R27, 0x1, R35 ;  /* 0x000000011b1b7824 */ /* 0x000fe200078e0223 */
[----:B------:R-:W-:Y:S02]  /*1ff90*/  IADD3 R5, P3, R5, 0x8, RZ ;  /* 0x0000000805057810 */ /* 0x000fe40007f7e0ff */
[----:B------:R-:W-:Y:S02]  /*1ffa0*/  IADD3 R7, P4, R7, -0x8, RZ ;  /* 0xfffffff807077810 */ /* 0x000fe40007f9e0ff */
[----:B------:R-:W-:Y:S01]  /*1ffb0*/  PLOP3.LUT P0, PT, PT, PT, PT, 0x8, 0x0 ;  /* 0x000000000000781c */ /* 0x000fe20003f0e170 */
[----:B------:R-:W-:Y:S01]  /*1ffc0*/  IMAD.X R6, RZ, RZ, R6, P3 ;  /* 0x000000ffff067224 */ /* 0x000fe200018e0606 */
[----:B------:R-:W-:Y:S01]  /*1ffd0*/  IADD3.X R40, R40, -0x1, RZ, P4, !PT ;  /* 0xffffffff28287810 */ /* 0x000fe200027fe4ff */
[----:B--2---:R-:W-:-:S04]  /*1ffe0*/  IMAD R31, R31, R24, RZ ;  /* 0x000000181f1f7224 */ /* 0x004fc800078e02ff */
[C---:B------:R-:W-:Y:S02]  /*1fff0*/  IMAD R31, R30.reuse, R25, R31 ;  /* 0x000000191e1f7224 */ /* 0x040fe400078e021f */
[----:B------:R-:W-:-:S04]  /*20000*/  IMAD.WIDE.U32 R24, R30, R24, R26 ;  /* 0x000000181e187225 */ /* 0x000fc800078e001a */
[----:B------:R-:W-:Y:S02]  /*20010*/  IMAD.IADD R25, R25, 0x1, R31 ;  /* 0x0000000119197824 */ /* 0x000fe400078e021f */
[----:B---3--:R-:W-:-:S04]  /*20020*/  IMAD R27, R37, R22, RZ ;  /* 0x00000016251b7224 */ /* 0x008fc800078e02ff */
[C---:B------:R-:W-:Y:S02]  /*20030*/  IMAD R27, R36.reuse, R23, R27 ;  /* 0x00000017241b7224 */ /* 0x040fe400078e021b */
[----:B------:R-:W-:-:S05]  /*20040*/  IMAD.WIDE.U32 R22, R36, R22, R24 ;  /* 0x0000001624167225 */ /* 0x000fca00078e0018 */
[----:B------:R-:W-:Y:S01]  /*20050*/  IADD3 R23, R23, R27, RZ ;  /* 0x0000001b17177210 */ /* 0x000fe20007ffe0ff */
[----:B----4-:R-:W-:-:S04]  /*20060*/  IMAD R15, R43, R28, RZ ;  /* 0x0000001c2b0f7224 */ /* 0x010fc800078e02ff */
[C---:B------:R-:W-:Y:S02]  /*20070*/  IMAD R15, R42.reuse, R29, R15 ;  /* 0x0000001d2a0f7224 */ /* 0x040fe400078e020f */
[----:B------:R-:W-:-:S04]  /*20080*/  IMAD.WIDE.U32 R28, R42, R28, R22 ;  /* 0x0000001c2a1c7225 */ /* 0x000fc800078e0016 */
[----:B-----5:R-:W-:Y:S02]  /*20090*/  IMAD R23, R45, R32, RZ ;  /* 0x000000202d177224 */ /* 0x020fe400078e02ff */
[----:B------:R-:W-:Y:S01]  /*200a0*/  IMAD.IADD R29, R29, 0x1, R15 ;  /* 0x000000011d1d7824 */ /* 0x000fe200078e020f */
[----:B------:R-:W-:Y:S01]  /*200b0*/  IADD3 R45, P2, R18, R20, RZ ;  /* 0x00000014122d7210 */ /* 0x000fe20007f5e0ff */
[C---:B------:R-:W-:Y:S02]  /*200c0*/  IMAD R23, R44.reuse, R33, R23 ;  /* 0x000000212c177224 */ /* 0x040fe400078e0217 */
[----:B------:R-:W-:-:S04]  /*200d0*/  IMAD.WIDE.U32 R38, R44, R32, R28 ;  /* 0x000000202c267225 */ /* 0x000fc800078e001c */
[----:B------:R-:W-:Y:S02]  /*200e0*/  IMAD.IADD R39, R39, 0x1, R23 ;  /* 0x0000000127277824 */ /* 0x000fe400078e0217 */
[----:B------:R-:W-:Y:S02]  /*200f0*/  IMAD.X R22, R19, 0x1, R41, P2 ;  /* 0x0000000113167824 */ /* 0x000fe400010e0629 */
.L_x_5196:
[----:B------:R-:W-:-:S04]  /*20100*/  ISETP.NE.U32.AND P2, PT, R7, RZ, PT ;  /* 0x000000ff0700720c */ /* 0x000fc80003f45070 */
[----:B------:R-:W-:-:S13]  /*20110*/  ISETP.NE.OR.EX P0, PT, R40, RZ, P0, P2 ;  /* 0x000000ff2800720c */ /* 0x000fda0000705720 */
[----:B------:R-:W-:Y:S05]  /*20120*/  @!P0 BRA `(.L_x_5192) ;  /* 0x000002b000008947 */ /* 0x000fea0003800000 */
.L_x_5193:
        /* <DEDUP_REMOVED lines=17> */
[----:B------:R-:W5:Y:S01]  /*20240*/  LDG.E.64 R28, [R24.64] ;  /* 0x0000000c181c7981 */ /* 0x000f62000c1e1b00 */
[----:B------:R-:W-:-:S04]  /*20250*/  IADD3 R7, P0, R7, -0x4, RZ ;  /* 0xfffffffc07077810 */ /* 0x000fc80007f1e0ff */
[----:B------:R-:W-:Y:S02]  /*20260*/  IADD3.X R40, R40, -0x1, RZ, P0, !PT ;  /* 0xffffffff28287810 */ /* 0x000fe400007fe4ff */
[----:B------:R-:W-:-:S04]  /*20270*/  ISETP.NE.U32.AND P0, PT, R7, RZ, PT ;  /* 0x000000ff0700720c */ /* 0x000fc80003f05070 */
[----:B------:R-:W-:Y:S02]  /*20280*/  ISETP.NE.AND.EX P0, PT, R40, RZ, PT, P0 ;  /* 0x000000ff2800720c */ /* 0x000fe40003f05300 */
[----:B------:R-:W-:Y:S02]  /*20290*/  IADD3 R5, P2, R5, 0x4, RZ ;  /* 0x0000000405057810 */ /* 0x000fe40007f5e0ff */
[----:B-1----:R-:W-:-:S03]  /*202a0*/  IADD3 R45, P3, R24, R20, RZ ;  /* 0x00000014182d7210 */ /* 0x002fc60007f7e0ff */
        /* <DEDUP_REMOVED lines=15> */
[----:B------:R-:W-:Y:S02]  /*203a0*/  IMAD R15, R28, R27, R15 ;  /* 0x0000001b1c0f7224 */ /* 0x000fe400078e020f */
[----:B------:R-:W-:-:S03]  /*203b0*/  IMAD.X R22, R25, 0x1, R41, P3 ;  /* 0x0000000119167824 */ /* 0x000fc600018e0629 */
[----:B------:R-:W-:Y:S01]  /*203c0*/  IADD3 R39, R39, R15, RZ ;  /* 0x0000000f27277210 */ /* 0x000fe20007ffe0ff */
[----:B------:R-:W-:Y:S05]  /*203d0*/  @P0 BRA `(.L_x_5193) ;  /* 0xfffffd5000000947 */ /* 0x000fea000383ffff */
.L_x_5192:
[----:B------:R-:W-:-:S04]  /*203e0*/  ISETP.NE.U32.AND P0, PT, R4, RZ, PT ;  /* 0x000000ff0400720c */ /* 0x000fc80003f05070 */
        /* <DEDUP_REMOVED lines=21> */
[----:B------:R-:W-:Y:S01]  /*20540*/  ISETP.NE.U32.AND P0, PT, R4, 0x2, PT ;  /* 0x000000020400780c */ /* 0x000fe20003f05070 */
[----:B------:R-:W2:Y:S02]  /*20550*/  LDG.E.64 R6, [R14.64+0x8] ;  /* 0x0000080c0e067981 */ /* 0x000ea4000c1e1b00 */
[----:B------:R-:W-:Y:S01]  /*20560*/  IMAD.WIDE.U32 R4, R5, R13, c[0x0][0x190] ;  /* 0x0000640005047625 */ /* 0x000fe200078e000d */
[----:B------:R-:W-:-:S04]  /*20570*/  ISETP.NE.AND.EX P0, PT, RZ, RZ, PT, P0 ;  /* 0x000000ffff00720c */ /* 0x000fc80003f05300 */
[----:B------:R-:W-:-:S04]  /*20580*/  IADD3 R12, P2, R12, R4, RZ ;  /* 0x000000040c0c7210 */ /* 0x000fc80007f5e0ff */
[----:B------:R-:W-:Y:S02]  /*20590*/  IADD3.X R5, R17, R23, R5, P2, !PT ;  /* 0x0000001711057210 */ /* 0x000fe400017fe405 */
[----:B------:R-:W-:-:S03]  /*205a0*/  LEA R18, P2, R12, c[0x0][0x178], 0x3 ;  /* 0x00005e000c127a11 */ /* 0x000fc600078418ff */
[----:B------:R-:W-:Y:S01]  /*205b0*/  @P0 IMAD.MOV.U32 R16, RZ, RZ, c[0x0][0x194] ;  /* 0x00006500ff100624 */ /* 0x000fe200078e00ff */
[----:B------:R-:W-:Y:S02]  /*205c0*/  LEA.HI.X R19, R12, c[0x0][0x17c], R5, 0x3, P2 ;  /* 0x00005f000c137a11 */ /* 0x000fe400010f1c05 */
[----:B------:R-:W-:-:S03]  /*205d0*/  @P0 LEA R12, P2, R13, R18, 0x3 ;  /* 0x000000120d0c0211 */ /* 0x000fc600078418ff */
[----:B------:R-:W2:Y:S01]  /*205e0*/  LDG.E.64 R4, [R18.64] ;  /* 0x0000000c12047981 */ /* 0x000ea2000c1e1b00 */
[----:B------:R-:W-:-:S03]  /*205f0*/  @P0 LEA.HI.X R13, R13, R19, R16, 0x3, P2 ;  /* 0x000000130d0d0211 */ /* 0x000fc600010f1c10 */
        /* <DEDUP_REMOVED lines=11> */
.L_x_5191:
        /* <DEDUP_REMOVED lines=22> */
.L_x_5198:
        /* <DEDUP_REMOVED lines=27> */
.L_x_5197:
[----:B------:R-:W-:Y:S05]  /*209c0*/  @!P0 BRA `(.L_x_5199) ;  /* 0x0000020000008947 */ /* 0x000fea0003800000 */
[----:B------:R-:W-:Y:S01]  /*209d0*/  BSSY B2, `(.L_x_5199) ;  /* 0x000001f000027945 */ /* 0x000fe20003800000 */
[----:B------:R-:W-:Y:S02]  /*209e0*/  IMAD.MOV.U32 R24, RZ, RZ, c[0x0][0x198] ;  /* 0x00006600ff187624 */ /* 0x000fe400078e00ff */
[----:B------:R-:W-:Y:S02]  /*209f0*/  IMAD.MOV.U32 R25, RZ, RZ, c[0x0][0x19c] ;  /* 0x00006700ff197624 */ /* 0x000fe400078e00ff */
[----:B------:R-:W-:Y:S02]  /*20a00*/  IMAD.MOV.U32 R14, RZ, RZ, c[0x0][0x198] ;  /* 0x00006600ff0e7624 */ /* 0x000fe400078e00ff */
[----:B------:R-:W-:Y:S02]  /*20a10*/  IMAD.MOV.U32 R9, RZ, RZ, c[0x0][0x19c] ;  /* 0x00006700ff097624 */ /* 0x000fe400078e00ff */
.L_x_5200:
        /* <DEDUP_REMOVED lines=27> */
.L_x_5199:
        /* <DEDUP_REMOVED lines=14> */
.L_x_5190:
[----:B------:R-:W-:Y:S05]  /*20cb0*/  BSYNC B1 ;  /* 0x0000000000017941 */ /* 0x000fea0003800000 */
.L_x_5189:
[----:B0-----:R-:W-:-:S04]  /*20cc0*/  IADD3 R4, R3, 0x380, RZ ;  /* 0x0000038003047810 */ /* 0x001fc80007ffe0ff */
[----:B------:R-:W-:-:S13]  /*20cd0*/  ISETP.GE.AND P0, PT, R4, UR7, PT ;  /* 0x0000000704007c0c */ /* 0x000fda000bf06270 */
[----:B------:R-:W-:Y:S05]  /*20ce0*/  @P0 BRA `(.L_x_5112) ;  /* 0x00001b4000000947 */ /* 0x000fea0003800000 */
[----:B------:R-:W-:Y:S01]  /*20cf0*/  ISETP.NE.U32.AND P0, PT, RZ, c[0x0][0x170], PT ;  /* 0x00005c00ff007a0c */ /* 0x000fe20003f05070 */
[----:B------:R-:W-:-:S03]  /*20d00*/  CS2R R28, SRZ ;  /* 0x00000000001c7805 */ /* 0x000fc6000001ff00 */
[----:B------:R-:W-:-:S13]  /*20d10*/  ISETP.NE.AND.EX P0, PT, RZ, c[0x0][0x174], PT, P0 ;  /* 0x00005d00ff007a0c */ /* 0x000fda0003f05300 */
[----:B------:R-:W-:Y:S05]  /*20d20*/  @!P0 BRA `(.L_x_5201) ;  /* 0x0000150000008947 */ /* 0x000fea0003800000 */
[----:B------:R-:W-:Y:S01]  /*20d30*/  IMAD.MOV.U32 R6, RZ, RZ, c[0x0][0x170] ;  /* 0x00005c00ff067624 */ /* 0x000fe200078e00ff */
[----:B------:R-:W-:-:S04]  /*20d40*/  MOV R4, c[0x0][0x174] ;  /* 0x00005d0000047a02 */ /* 0x000fc80000000f00 */
        /* <DEDUP_REMOVED lines=9> */
[----:B------:R-:W-:Y:S01]  /*20de0*/  IADD3.X R7, R4, -0x1, RZ, P2, !PT ;  /* 0xffffffff04077810 */ /* 0x000fe200017fe4ff */
[----:B------:R-:W-:Y:S02]  /*20df0*/  IMAD.MOV.U32 R42, RZ, RZ, RZ ;  /* 0x000000ffff2a7224 */ /* 0x000fe400078e00ff */
[----:B------:R-:W-:Y:S01]  /*20e00*/  IMAD R17, R10, c[0x0][0x184], R5 ;  /* 0x000061000a117a24 */ /* 0x000fe200078e0205 */
[----:B------:R-:W-:Y:S01]  /*20e10*/  ISETP.GE.U32.AND.EX P0, PT, R7, RZ, PT, P0 ;  /* 0x000000ff0700720c */ /* 0x000fe20003f06100 */
[----:B------:R-:W-:-:S02]  /*20e20*/  IMAD.MOV.U32 R5, RZ, RZ, RZ ;  /* 0x000000ffff057224 */ /* 0x000fc400078e00ff */
[----:B------:R-:W-:-:S10]  /*20e30*/  IMAD.IADD R13, R15, 0x1, R17 ;  /* 0x000000010f0d7824 */ /* 0x000fd400078e0211 */
        /* <DEDUP_REMOVED lines=19> */
.L_x_5205:
[C---:B------:R-:W-:Y:S01]  /*20f70*/  LEA R32, P2, R5.reuse, c[0x0][0x188], 0x3 ;  /* 0x0000620005207a11 */ /* 0x040fe200078418ff */
[----:B------:R0:W2:Y:S03]  /*20f80*/  LDG.E.64 R36, [R16.64] ;  /* 0x0000000c10247981 */ /* 0x0000a6000c1e1b00 */
[----:B------:R-:W-:Y:S02]  /*20f90*/  LEA.HI.X R33, R5, c[0x0][0x18c], R42, 0x3, P2 ;  /* 0x0000630005217a11 */ /* 0x000fe400010f1c2a */
[----:B------:R-:W-:-:S03]  /*20fa0*/  IADD3 R44, P2, R16, R8, RZ ;  /* 0x00000008102c7210 */ /* 0x000fc60007f5e0ff */
[----:B------:R-:W2:Y:S02]  /*20fb0*/  LDG.E.64 R34, [R32.64] ;  /* 0x0000000c20227981 */ /* 0x000ea4000c1e1b00 */
[----:B------:R-:W-:Y:S02]  /*20fc0*/  IMAD.X R45, R17, 0x1, R7, P2 ;  /* 0x00000001112d7824 */ /* 0x000fe400010e0607 */
[----:B------:R-:W3:Y:S04]  /*20fd0*/  LDG.E.64 R18, [R32.64+0x8] ;  /* 0x0000080c20127981 */ /* 0x000ee8000c1e1b00 */
[----:B0-----:R0:W3:Y:S01]  /*20fe0*/  LDG.E.64 R16, [R44.64] ;  /* 0x0000000c2c107981 */ /* 0x0010e2000c1e1b00 */
[----:B------:R-:W-:-:S03]  /*20ff0*/  IADD3 R38, P2, R44, R8, RZ ;  /* 0x000000082c267210 */ /* 0x000fc60007f5e0ff */
[----:B------:R-:W4:Y:S02]  /*21000*/  LDG.E.64 R20, [R32.64+0x10] ;  /* 0x0000100c20147981 */ /* 0x000f24000c1e1b00 */
[----:B------:R-:W-:Y:S02]  /*21010*/  IMAD.X R39, R45, 0x1, R7, P2 ;  /* 0x000000012d277824 */ /* 0x000fe400010e0607 */
[----:B------:R-:W5:Y:S04]  /*21020*/  LDG.E.64 R24, [R32.64+0x18] ;  /* 0x0000180c20187981 */ /* 0x000f68000c1e1b00 */
[----:B------:R1:W4:Y:S01]  /*21030*/  LDG.E.64 R22, [R38.64] ;  /* 0x0000000c26167981 */ /* 0x000322000c1e1b00 */
[----:B------:R-:W-:-:S05]  /*21040*/  IADD3 R40, P2, R38, R8, RZ ;  /* 0x0000000826287210 */ /* 0x000fca0007f5e0ff */
[----:B------:R-:W-:-:S05]  /*21050*/  IMAD.X R41, R39, 0x1, R7, P2 ;  /* 0x0000000127297824 */ /* 0x000fca00010e0607 */
[----:B------:R3:W5:Y:S01]  /*21060*/  LDG.E.64 R26, [R40.64] ;  /* 0x0000000c281a7981 */ /* 0x000762000c1e1b00 */
[----:B------:R-:W-:-:S05]  /*21070*/  IADD3 R30, P2, R40, R8, RZ ;  /* 0x00000008281e7210 */ /* 0x000fca0007f5e0ff */
[----:B------:R-:W-:Y:S01]  /*21080*/  IMAD.X R31, R41, 0x1, R7, P2 ;  /* 0x00000001291f7824 */ /* 0x000fe200010e0607 */
[----:B-1----:R-:W-:-:S04]  /*21090*/  IADD3 R38, P2, R30, R8, RZ ;  /* 0x000000081e267210 */ /* 0x002fc80007f5e0ff */
[----:B------:R-:W-:Y:S01]  /*210a0*/  IADD3.X R39, R31, R7, RZ, P2, !PT ;  /* 0x000000071f277210 */ /* 0x000fe200017fe4ff */
[-C--:B--2---:R-:W-:Y:S02]  /*210b0*/  IMAD R37, R37, R34.reuse, RZ ;  /* 0x0000002225257224 */ /* 0x084fe400078e02ff */
[----:B------:R-:W-:-:S04]  /*210c0*/  IMAD.WIDE.U32 R28, R36, R34, R28 ;  /* 0x00000022241c7225 */ /* 0x000fc800078e001c */
[----:B0-----:R-:W-:Y:S02]  /*210d0*/  IMAD R45, R36, R35, R37 ;  /* 0x00000023242d7224 */ /* 0x001fe400078e0225 */
[----:B------:R-:W2:Y:S04]  /*210e0*/  LDG.E.64 R34, [R32.64+0x20] ;  /* 0x0000200c20227981 */ /* 0x000ea8000c1e1b00 */
[----:B------:R0:W2:Y:S01]  /*210f0*/  LDG.E.64 R36, [R30.64] ;  /* 0x0000000c1e247981 */ /* 0x0000a2000c1e1b00 */
[----:B------:R-:W-:Y:S02]  /*21100*/  IMAD.IADD R29, R29, 0x1, R45 ;  /* 0x000000011d1d7824 */ /* 0x000fe400078e022d */
[----:B---3--:R-:W-:-:S04]  /*21110*/  IMAD R41, R17, R18, RZ ;  /* 0x0000001211297224 */ /* 0x008fc800078e02ff */
[C---:B------:R-:W-:Y:S02]  /*21120*/  IMAD R41, R16.reuse, R19, R41 ;  /* 0x0000001310297224 */ /* 0x040fe400078e0229 */
[----:B------:R-:W-:Y:S02]  /*21130*/  IMAD.WIDE.U32 R16, R16, R18, R28 ;  /* 0x0000001210107225 */ /* 0x000fe400078e001c */
[----:B------:R-:W3:Y:S04]  /*21140*/  LDG.E.64 R18, [R32.64+0x28] ;  /* 0x0000280c20127981 */ /* 0x000ee8000c1e1b00 */
[----:B------:R1:W3:Y:S01]  /*21150*/  LDG.E.64 R28, [R38.64] ;  /* 0x0000000c261c7981 */ /* 0x0002e2000c1e1b00 */
[----:B0-----:R-:W-:Y:S01]  /*21160*/  IADD3 R30, P2, R38, R8, RZ ;  /* 0x00000008261e7210 */ /* 0x001fe20007f5e0ff */
[----:B----4-:R-:W-:-:S02]  /*21170*/  IMAD R23, R23, R20, RZ ;  /* 0x0000001417177224 */ /* 0x010fc400078e02ff */
[----:B------:R-:W-:Y:S02]  /*21180*/  IMAD.IADD R17, R17, 0x1, R41 ;  /* 0x0000000111117824 */ /* 0x000fe400078e0229 */
[----:B------:R-:W-:Y:S02]  /*21190*/  IMAD.X R31, R39, 0x1, R7, P2 ;  /* 0x00000001271f7824 */ /* 0x000fe400010e0607 */
[C---:B------:R-:W-:Y:S02]  /*211a0*/  IMAD R40, R22.reuse, R21, R23 ;  /* 0x0000001516287224 */ /* 0x040fe400078e0217 */
[----:B------:R-:W-:Y:S02]  /*211b0*/  IMAD.WIDE.U32 R16, R22, R20, R16 ;  /* 0x0000001416107225 */ /* 0x000fe400078e0010 */
[----:B------:R-:W4:Y:S04]  /*211c0*/  LDG.E.64 R20, [R32.64+0x30] ;  /* 0x0000300c20147981 */ /* 0x000f28000c1e1b00 */
[----:B------:R0:W4:Y:S01]  /*211d0*/  LDG.E.64 R22, [R30.64] ;  /* 0x0000000c1e167981 */ /* 0x000122000c1e1b00 */
[----:B-----5:R-:W-:Y:S01]  /*211e0*/  IMAD R27, R27, R24, RZ ;  /* 0x000000181b1b7224 */ /* 0x020fe200078e02ff */
[----:B-1----:R-:W-:Y:S01]  /*211f0*/  IADD3 R38, P2, R30, R8, RZ ;  /* 0x000000081e267210 */ /* 0x002fe20007f5e0ff */
[----:B------:R-:W-:-:S02]  /*21200*/  IMAD.IADD R17, R17, 0x1, R40 ;  /* 0x0000000111117824 */ /* 0x000fc400078e0228 */
[C---:B------:R-:W-:Y:S02]  /*21210*/  IMAD R25, R26.reuse, R25, R27 ;  /* 0x000000191a197224 */ /* 0x040fe400078e021b */
[----:B------:R-:W-:Y:S02]  /*21220*/  IMAD.WIDE.U32 R16, R26, R24, R16 ;  /* 0x000000181a107225 */ /* 0x000fe400078e0010 */
[----:B------:R-:W5:Y:S02]  /*21230*/  LDG.E.64 R26, [R32.64+0x38] ;  /* 0x0000380c201a7981 */ /* 0x000f64000c1e1b00 */
[----:B------:R-:W-:Y:S01]  /*21240*/  IMAD.X R39, R31, 0x1, R7, P2 ;  /* 0x000000011f277824 */ /* 0x000fe200010e0607 */
[----:B0-----:R-:W-:Y:S01]  /*21250*/  IADD3 R30, P2, R38, R8, RZ ;  /* 0x00000008261e7210 */ /* 0x001fe20007f5e0ff */
[----:B------:R-:W-:-:S03]  /*21260*/  IMAD.IADD R17, R17, 0x1, R25 ;  /* 0x0000000111117824 */ /* 0x000fc600078e0219 */
[----:B------:R0:W5:Y:S01]  /*21270*/  LDG.E.64 R24, [R38.64] ;  /* 0x0000000c26187981 */ /* 0x000162000c1e1b00 */
[----:B------:R-:W-:-:S05]  /*21280*/  IMAD.X R31, R39, 0x1, R7, P2 ;  /* 0x00000001271f7824 */ /* 0x000fca00010e0607 */
[----:B------:R1:W5:Y:S01]  /*21290*/  LDG.E.64 R40, [R30.64] ;  /* 0x0000000c1e287981 */ /* 0x000362000c1e1b00 */
[-C--:B--2---:R-:W-:Y:S02]  /*212a0*/  IMAD R37, R37, R34.reuse, RZ ;  /* 0x0000002225257224 */ /* 0x084fe400078e02ff */
[----:B------:R-:W-:-:S04]  /*212b0*/  IMAD.WIDE.U32 R16, R36, R34, R16 ;  /* 0x0000002224107225 */ /* 0x000fc800078e0010 */
[----:B------:R-:W-:Y:S02]  /*212c0*/  IMAD R37, R36, R35, R37 ;  /* 0x0000002324257224 */ /* 0x000fe400078e0225 */
[----:B------:R-:W2:Y:S01]  /*212d0*/  LDG.E.64 R34, [R32.64+0x40] ;  /* 0x0000400c20227981 */ /* 0x000ea2000c1e1b00 */
[----:B------:R-:W-:Y:S01]  /*212e0*/  IADD3 R36, P2, R30, R8, RZ ;  /* 0x000000081e247210 */ /* 0x000fe20007f5e0ff */
[----:B------:R-:W-:-:S04]  /*212f0*/  IMAD.IADD R17, R17, 0x1, R37 ;  /* 0x0000000111117824 */ /* 0x000fc800078e0225 */
[----:B------:R-:W-:Y:S02]  /*21300*/  IMAD.X R37, R31, 0x1, R7, P2 ;  /* 0x000000011f257824 */ /* 0x000fe400010e0607 */
[-C--:B---3--:R-:W-:Y:S02]  /*21310*/  IMAD R29, R29, R18.reuse, RZ ;  /* 0x000000121d1d7224 */ /* 0x088fe400078e02ff */
[C---:B------:R-:W-:Y:S01]  /*21320*/  IMAD.WIDE.U32 R16, R28.reuse, R18, R16 ;  /* 0x000000121c107225 */ /* 0x040fe200078e0010 */
[----:B0-----:R0:W3:Y:S03]  /*21330*/  LDG.E.64 R38, [R36.64] ;  /* 0x0000000c24267981 */ /* 0x0010e6000c1e1b00 */
[----:B------:R-:W-:Y:S02]  /*21340*/  IMAD R29, R28, R19, R29 ;  /* 0x000000131c1d7224 */ /* 0x000fe400078e021d */
[----:B------:R-:W3:Y:S01]  /*21350*/  LDG.E.64 R18, [R32.64+0x48] ;  /* 0x0000480c20127981 */ /* 0x000ee2000c1e1b00 */
[----:B------:R-:W-:Y:S01]  /*21360*/  IADD3 R28, P2, R36, R8, RZ ;  /* 0x00000008241c7210 */ /* 0x000fe20007f5e0ff */
[----:B------:R-:W-:-:S04]  /*21370*/  IMAD.IADD R17, R17, 0x1, R29 ;  /* 0x0000000111117824 */ /* 0x000fc800078e021d */
[----:B------:R-:W-:Y:S02]  /*21380*/  IMAD.X R29, R37, 0x1, R7, P2 ;  /* 0x00000001251d7824 */ /* 0x000fe400010e0607 */
[-C--:B----4-:R-:W-:Y:S02]  /*21390*/  IMAD R23, R23, R20.reuse, RZ ;  /* 0x0000001417177224 */ /* 0x090fe400078e02ff */
[C---:B-1----:R-:W-:Y:S02]  /*213a0*/  IMAD.WIDE.U32 R30, R22.reuse, R20, R16 ;  /* 0x00000014161e7225 */ /* 0x042fe400078e0010 */
[----:B------:R-:W4:Y:S02]  /*213b0*/  LDG.E.64 R16, [R32.64+0x50] ;  /* 0x0000500c20107981 */ /* 0x000f24000c1e1b00 */
[----:B------:R-:W-:Y:S02]  /*213c0*/  IMAD R23, R22, R21, R23 ;  /* 0x0000001516177224 */ /* 0x000fe400078e0217 */
[----:B------:R1:W4:Y:S02]  /*213d0*/  LDG.E.64 R20, [R28.64] ;  /* 0x0000000c1c147981 */ /* 0x000324000c1e1b00 */
[----:B------:R-:W-:-:S02]  /*213e0*/  IMAD.IADD R31, R31, 0x1, R23 ;  /* 0x000000011f1f7824 */ /* 0x000fc400078e0217 */
[----:B-----5:R-:W-:Y:S01]  /*213f0*/  IMAD R23, R25, R26, RZ ;  /* 0x0000001a19177224 */ /* 0x020fe200078e02ff */
[----:B------:R-:W-:-:S03]  /*21400*/  IADD3 R44, P2, R28, R8, RZ ;  /* 0x000000081c2c7210 */ /* 0x000fc60007f5e0ff */
[C---:B------:R-:W-:Y:S02]  /*21410*/  IMAD R25, R24.reuse, R27, R23 ;  /* 0x0000001b18197224 */ /* 0x040fe400078e0217 */
[----:B------:R-:W-:Y:S01]  /*21420*/  IMAD.WIDE.U32 R22, R24, R26, R30 ;  /* 0x0000001a18167225 */ /* 0x000fe200078e001e */
[----:B------:R-:W-:Y:S01]  /*21430*/  IADD3.X R45, R29, R7, RZ, P2, !PT ;  /* 0x000000071d2d7210 */ /* 0x000fe200017fe4ff */
[----:B------:R-:W5:Y:S02]  /*21440*/  LDG.E.64 R30, [R32.64+0x58] ;  /* 0x0000580c201e7981 */ /* 0x000f64000c1e1b00 */
[----:B------:R-:W-:Y:S01]  /*21450*/  IMAD.IADD R23, R23, 0x1, R25 ;  /* 0x0000000117177824 */ /* 0x000fe200078e0219 */
[----:B0-----:R-:W-:-:S05]  /*21460*/  IADD3 R36, P2, R44, R8, RZ ;  /* 0x000000082c247210 */ /* 0x001fca0007f5e0ff */
[----:B------:R-:W-:Y:S01]  /*21470*/  IMAD.X R37, R45, 0x1, R7, P2 ;  /* 0x000000012d257824 */ /* 0x000fe200010e0607 */
[----:B-1----:R-:W-:-:S04]  /*21480*/  IADD3 R28, P2, R36, R8, RZ ;  /* 0x00000008241c7210 */ /* 0x002fc80007f5e0ff */
[----:B------:R0:W5:Y:S01]  /*21490*/  LDG.E.64 R26, [R36.64] ;  /* 0x0000000c241a7981 */ /* 0x000162000c1e1b00 */
[----:B------:R-:W-:-:S03]  /*214a0*/  IMAD.X R29, R37, 0x1, R7, P2 ;  /* 0x00000001251d7824 */ /* 0x000fc600010e0607 */
[----:B0-----:R-:W5:Y:S01]  /*214b0*/  LDG.E.64 R36, [R32.64+0x70] ;  /* 0x0000700c20247981 */ /* 0x001f62000c1e1b00 */
[-C--:B--2---:R-:W-:Y:S02]  /*214c0*/  IMAD R25, R41, R34.reuse, RZ ;  /* 0x0000002229197224 */ /* 0x084fe400078e02ff */
[----:B------:R-:W-:-:S04]  /*214d0*/  IMAD.WIDE.U32 R22, R40, R34, R22 ;  /* 0x0000002228167225 */ /* 0x000fc800078e0016 */
[----:B------:R-:W-:Y:S02]  /*214e0*/  IMAD R25, R40, R35, R25 ;  /* 0x0000002328197224 */ /* 0x000fe400078e0219 */
[----:B------:R0:W5:Y:S02]  /*214f0*/  LDG.E.64 R34, [R44.64] ;  /* 0x0000000c2c227981 */ /* 0x000164000c1e1b00 */
[----:B------:R-:W-:Y:S02]  /*21500*/  IMAD.IADD R23, R23, 0x1, R25 ;  /* 0x0000000117177824 */ /* 0x000fe400078e0219 */
[----:B------:R-:W2:Y:S01]  /*21510*/  LDG.E.64 R24, [R32.64+0x60] ;  /* 0x0000600c20187981 */ /* 0x000ea2000c1e1b00 */
[----:B---3--:R-:W-:-:S04]  /*21520*/  IMAD R39, R39, R18, RZ ;  /* 0x0000001227277224 */ /* 0x008fc800078e02ff */
[C---:B------:R-:W-:Y:S02]  /*21530*/  IMAD R39, R38.reuse, R19, R39 ;  /* 0x0000001326277224 */ /* 0x040fe400078e0227 */
[----:B------:R-:W-:Y:S01]  /*21540*/  IMAD.WIDE.U32 R18, R38, R18, R22 ;  /* 0x0000001226127225 */ /* 0x000fe200078e0016 */
[----:B------:R-:W-:Y:S01]  /*21550*/  IADD3 R40, P2, R28, R8, RZ ;  /* 0x000000081c287210 */ /* 0x000fe20007f5e0ff */
[----:B------:R-:W3:Y:S02]  /*21560*/  LDG.E.64 R22, [R32.64+0x68] ;  /* 0x0000680c20167981 */ /* 0x000ee4000c1e1b00 */
[----:B------:R-:W-:Y:S02]  /*21570*/  IMAD.IADD R19, R19, 0x1, R39 ;  /* 0x0000000113137824 */ /* 0x000fe400078e0227 */
[----:B------:R1:W3:Y:S01]  /*21580*/  LDG.E.64 R38, [R28.64] ;  /* 0x0000000c1c267981 */ /* 0x0002e2000c1e1b00 */
[----:B------:R-:W-:Y:S02]  /*21590*/  IMAD.X R41, R29, 0x1, R7, P2 ;  /* 0x000000011d297824 */ /* 0x000fe400010e0607 */
[----:B----4-:R-:W-:-:S02]  /*215a0*/  IMAD R21, R21, R16, RZ ;  /* 0x0000001015157224 */ /* 0x010fc400078e02ff */
[----:B------:R-:W-:Y:S01]  /*215b0*/  IMAD.WIDE.U32 R18, R20, R16, R18 ;  /* 0x0000001014127225 */ /* 0x000fe200078e0012 */
[----:B------:R-:W-:Y:S01]  /*215c0*/  IADD3 R16, P2, R40, R8, RZ ;  /* 0x0000000828107210 */ /* 0x000fe20007f5e0ff */
[----:B0-----:R0:W4:Y:S02]  /*215d0*/  LDG.E.64 R44, [R40.64] ;  /* 0x0000000c282c7981 */ /* 0x001124000c1e1b00 */
[----:B------:R-:W-:Y:S02]  /*215e0*/  IMAD R21, R20, R17, R21 ;  /* 0x0000001114157224 */ /* 0x000fe400078e0215 */
[----:B------:R-:W-:Y:S01]  /*215f0*/  IMAD.X R17, R41, 0x1, R7, P2 ;  /* 0x0000000129117824 */ /* 0x000fe200010e0607 */
[----:B-1----:R-:W4:Y:S04]  /*21600*/  LDG.E.64 R28, [R32.64+0x78] ;  /* 0x0000780c201c7981 */ /* 0x002f28000c1e1b00 */
[----:B0-----:R0:W4:Y:S01]  /*21610*/  LDG.E.64 R40, [R16.64] ;  /* 0x0000000c10287981 */ /* 0x001122000c1e1b00 */
[----:B------:R-:W-:Y:S01]  /*21620*/  IMAD.IADD R19, R19, 0x1, R21 ;  /* 0x0000000113137824 */ /* 0x000fe200078e0215 */
[----:B------:R-:W-:-:S04]  /*21630*/  IADD3 R43, P2, R43, -0x10, RZ ;  /* 0xfffffff02b2b7810 */ /* 0x000fc80007f5e0ff */
[----:B------:R-:W-:Y:S02]  /*21640*/  IADD3.X R4, R4, -0x1, RZ, P2, !PT ;  /* 0xffffffff04047810 */ /* 0x000fe400017fe4ff */
[----:B------:R-:W-:-:S04]  /*21650*/  ISETP.GT.U32.AND P2, PT, R43, 0xc, PT ;  /* 0x0000000c2b00780c */ /* 0x000fc80003f44070 */
[----:B------:R-:W-:Y:S02]  /*21660*/  ISETP.GT.AND.EX P2, PT, R4, RZ, PT, P2 ;  /* 0x000000ff0400720c */ /* 0x000fe40003f44320 */
[----:B0-----:R-:W-:Y:S02]  /*21670*/  IADD3 R16, P3, R16, R8, RZ ;  /* 0x0000000810107210 */ /* 0x001fe40007f7e0ff */
[----:B------:R-:W-:-:S03]  /*21680*/  IADD3 R5, P4, R5, 0x10, RZ ;  /* 0x0000001005057810 */ /* 0x000fc60007f9e0ff */
[----:B------:R-:W-:Y:S01]  /*21690*/  IMAD.X R17, R17, 0x1, R7, P3 ;  /* 0x0000000111117824 */ /* 0x000fe200018e0607 */
[----:B------:R-:W-:Y:S01]  /*216a0*/  IADD3.X R42, RZ, R42, RZ, P4, !PT ;  /* 0x0000002aff2a7210 */ /* 0x000fe200027fe4ff */
[-C--:B-----5:R-:W-:Y:S02]  /*216b0*/  IMAD R21, R35, R30.reuse, RZ ;  /* 0x0000001e23157224 */ /* 0x0a0fe400078e02ff */
[----:B------:R-:W-:-:S04]  /*216c0*/  IMAD.WIDE.U32 R18, R34, R30, R18 ;  /* 0x0000001e22127225 */ /* 0x000fc800078e0012 */
[----:B------:R-:W-:-:S04]  /*216d0*/  IMAD R21, R34, R31, R21 ;  /* 0x0000001f22157224 */ /* 0x000fc800078e0215 */
[----:B------:R-:W-:Y:S02]  /*216e0*/  IMAD.IADD R19, R19, 0x1, R21 ;  /* 0x0000000113137824 */ /* 0x000fe400078e0215 */
[-C--:B--2---:R-:W-:Y:S02]  /*216f0*/  IMAD R21, R27, R24.reuse, RZ ;  /* 0x000000181b157224 */ /* 0x084fe400078e02ff */
        /* <DEDUP_REMOVED lines=14> */
[----:B------:R-:W-:Y:S01]  /*217e0*/  IMAD.IADD R29, R29, 0x1, R19 ;  /* 0x000000011d1d7824 */ /* 0x000fe200078e0213 */
[----:B------:R-:W-:Y:S05]  /*217f0*/  @P2 BRA `(.L_x_5205) ;  /* 0xfffff77000002947 */ /* 0x000fea000383ffff */
.L_x_5204:
[----:B------:R-:W-:-:S04]  /*21800*/  ISETP.GT.U32.AND P2, PT, R43, 0x4, PT ;  /* 0x000000042b00780c */ /* 0x000fc80003f44070 */
[----:B------:R-:W-:-:S13]  /*21810*/  ISETP.GT.AND.EX P2, PT, R4, RZ, PT, P2 ;  /* 0x000000ff0400720c */ /* 0x000fda0003f44320 */
[----:B------:R-:W-:Y:S05]  /*21820*/  @!P2 BRA `(.L_x_5206) ;  /* 0x000004700000a947 */ /* 0x000fea0003800000 */
[C---:B------:R-:W-:Y:S01]  /*21830*/  LEA R36, P0, R5.reuse, c[0x0][0x188], 0x3 ;  /* 0x0000620005247a11 */ /* 0x040fe200078018ff */
[----:B------:R0:W2:Y:S03]  /*21840*/  LDG.E.64 R22, [R16.64] ;  /* 0x0000000c10167981 */ /* 0x0000a6000c1e1b00 */
[----:B------:R-:W-:-:S05]  /*21850*/  LEA.HI.X R37, R5, c[0x0][0x18c], R42, 0x3, P0 ;  /* 0x0000630005257a11 */ /* 0x000fca00000f1c2a */
[----:B------:R-:W2:Y:S01]  /*21860*/  LDG.E.64 R20, [R36.64] ;  /* 0x0000000c24147981 */ /* 0x000ea2000c1e1b00 */
[----:B------:R-:W-:-:S03]  /*21870*/  IADD3 R40, P0, R16, R8, RZ ;  /* 0x0000000810287210 */ /* 0x000fc60007f1e0ff */
[----:B------:R-:W3:Y:S02]  /*21880*/  LDG.E.64 R24, [R36.64+0x8] ;  /* 0x0000080c24187981 */ /* 0x000ee4000c1e1b00 */
[----:B------:R-:W-:Y:S01]  /*21890*/  IMAD.X R41, R7, 0x1, R17, P0 ;  /* 0x0000000107297824 */ /* 0x000fe200000e0611 */
[----:B------:R-:W-:Y:S01]  /*218a0*/  IADD3 R38, P0, R40, R8, RZ ;  /* 0x0000000828267210 */ /* 0x000fe20007f1e0ff */
[----:B------:R-:W4:Y:S04]  /*218b0*/  LDG.E.64 R30, [R36.64+0x10] ;  /* 0x0000100c241e7981 */ /* 0x000f28000c1e1b00 */
[----:B------:R1:W3:Y:S01]  /*218c0*/  LDG.E.64 R26, [R40.64] ;  /* 0x0000000c281a7981 */ /* 0x0002e2000c1e1b00 */
[----:B------:R-:W-:-:S03]  /*218d0*/  IMAD.X R39, R41, 0x1, R7, P0 ;  /* 0x0000000129277824 */ /* 0x000fc600000e0607 */
[----:B0-----:R0:W5:Y:S04]  /*218e0*/  LDG.E.64 R16, [R36.64+0x18] ;  /* 0x0000180c24107981 */ /* 0x001168000c1e1b00 */
[----:B------:R0:W4:Y:S01]  /*218f0*/  LDG.E.64 R32, [R38.64] ;  /* 0x0000000c26207981 */ /* 0x000122000c1e1b00 */
[----:B------:R-:W-:-:S05]  /*21900*/  IADD3 R34, P0, R38, R8, RZ ;  /* 0x0000000826227210 */ /* 0x000fca0007f1e0ff */
[----:B------:R-:W-:Y:S01]  /*21910*/  IMAD.X R35, R39, 0x1, R7, P0 ;  /* 0x0000000127237824 */ /* 0x000fe200000e0607 */
[----:B------:R-:W-:-:S04]  /*21920*/  IADD3 R44, P0, R34, R8, RZ ;  /* 0x00000008222c7210 */ /* 0x000fc80007f1e0ff */
[----:B------:R2:W5:Y:S01]  /*21930*/  LDG.E.64 R18, [R34.64] ;  /* 0x0000000c22127981 */ /* 0x000562000c1e1b00 */
[----:B------:R-:W-:Y:S01]  /*21940*/  IMAD.X R45, R35, 0x1, R7, P0 ;  /* 0x00000001232d7824 */ /* 0x000fe200000e0607 */
[----:B0-----:R-:W-:-:S05]  /*21950*/  IADD3 R38, P0, R44, R8, RZ ;  /* 0x000000082c267210 */ /* 0x001fca0007f1e0ff */
[----:B------:R-:W-:Y:S01]  /*21960*/  IMAD.X R39, R45, 0x1, R7, P0 ;  /* 0x000000012d277824 */ /* 0x000fe200000e0607 */
[----:B-1----:R-:W-:-:S05]  /*21970*/  IADD3 R40, P0, R38, R8, RZ ;  /* 0x0000000826287210 */ /* 0x002fca0007f1e0ff */
[----:B------:R-:W-:Y:S02]  /*21980*/  IMAD.X R41, R39, 0x1, R7, P0 ;  /* 0x0000000127297824 */ /* 0x000fe400000e0607 */
[-C--:B--2---:R-:W-:Y:S02]  /*21990*/  IMAD R23, R23, R20.reuse, RZ ;  /* 0x0000001417177224 */ /* 0x084fe400078e02ff */
[----:B------:R-:W-:-:S04]  /*219a0*/  IMAD.WIDE.U32 R28, R22, R20, R28 ;  /* 0x00000014161c7225 */ /* 0x000fc800078e001c */
[----:B------:R-:W-:Y:S02]  /*219b0*/  IMAD R23, R22, R21, R23 ;  /* 0x0000001516177224 */ /* 0x000fe400078e0217 */
[----:B------:R0:W2:Y:S02]  /*219c0*/  LDG.E.64 R20, [R36.64+0x20] ;  /* 0x0000200c24147981 */ /* 0x0000a4000c1e1b00 */
[----:B------:R-:W-:Y:S02]  /*219d0*/  IMAD.IADD R29, R29, 0x1, R23 ;  /* 0x000000011d1d7824 */ /* 0x000fe400078e0217 */
[----:B------:R4:W2:Y:S01]  /*219e0*/  LDG.E.64 R22, [R44.64] ;  /* 0x0000000c2c167981 */ /* 0x0008a2000c1e1b00 */
[-C--:B---3--:R-:W-:Y:S02]  /*219f0*/  IMAD R27, R27, R24.reuse, RZ ;  /* 0x000000181b1b7224 */ /* 0x088fe400078e02ff */
[----:B------:R-:W-:-:S04]  /*21a00*/  IMAD.WIDE.U32 R28, R26, R24, R28 ;  /* 0x000000181a1c7225 */ /* 0x000fc800078e001c */
[----:B------:R-:W-:Y:S02]  /*21a10*/  IMAD R35, R26, R25, R27 ;  /* 0x000000191a237224 */ /* 0x000fe400078e021b */
[----:B------:R0:W3:Y:S01]  /*21a20*/  LDG.E.64 R24, [R36.64+0x28] ;  /* 0x0000280c24187981 */ /* 0x0000e2000c1e1b00 */
[----:B----4-:R-:W-:-:S03]  /*21a30*/  IMAD R45, R33, R30, RZ ;  /* 0x0000001e212d7224 */ /* 0x010fc600078e02ff */
[----:B------:R1:W3:Y:S01]  /*21a40*/  LDG.E.64 R26, [R38.64] ;  /* 0x0000000c261a7981 */ /* 0x0002e2000c1e1b00 */
[----:B------:R-:W-:Y:S02]  /*21a50*/  IMAD.IADD R29, R29, 0x1, R35 ;  /* 0x000000011d1d7824 */ /* 0x000fe400078e0223 */
[C---:B------:R-:W-:Y:S01]  /*21a60*/  IMAD R45, R32.reuse, R31, R45 ;  /* 0x0000001f202d7224 */ /* 0x040fe200078e022d */
[----:B------:R-:W4:Y:S01]  /*21a70*/  LDG.E.64 R34, [R40.64] ;  /* 0x0000000c28227981 */ /* 0x000f22000c1e1b00 */
[----:B------:R-:W-:Y:S01]  /*21a80*/  IMAD.WIDE.U32 R28, R32, R30, R28 ;  /* 0x0000001e201c7225 */ /* 0x000fe200078e001c */
[----:B------:R-:W-:Y:S02]  /*21a90*/  IADD3 R32, P0, R40, R8, RZ ;  /* 0x0000000828207210 */ /* 0x000fe40007f1e0ff */
[----:B------:R0:W4:Y:S03]  /*21aa0*/  LDG.E.64 R30, [R36.64+0x30] ;  /* 0x0000300c241e7981 */ /* 0x000126000c1e1b00 */
[----:B------:R-:W-:-:S05]  /*21ab0*/  IMAD.X R33, R41, 0x1, R7, P0 ;  /* 0x0000000129217824 */ /* 0x000fca00000e0607 */
[----:B-1----:R-:W4:Y:S04]  /*21ac0*/  LDG.E.64 R38, [R32.64] ;  /* 0x0000000c20267981 */ /* 0x002f28000c1e1b00 */
[----:B0-----:R-:W4:Y:S01]  /*21ad0*/  LDG.E.64 R36, [R36.64+0x38] ;  /* 0x0000380c24247981 */ /* 0x001f22000c1e1b00 */
[-C--:B-----5:R-:W-:Y:S02]  /*21ae0*/  IMAD R19, R19, R16.reuse, RZ ;  /* 0x0000001013137224 */ /* 0x0a0fe400078e02ff */
[----:B------:R-:W-:Y:S02]  /*21af0*/  IMAD.IADD R29, R29, 0x1, R45 ;  /* 0x000000011d1d7824 */ /* 0x000fe400078e022d */
[C---:B------:R-:W-:Y:S02]  /*21b00*/  IMAD R19, R18.reuse, R17, R19 ;  /* 0x0000001112137224 */ /* 0x040fe400078e0213 */
[----:B------:R-:W-:-:S04]  /*21b10*/  IMAD.WIDE.U32 R16, R18, R16, R28 ;  /* 0x0000001012107225 */ /* 0x000fc800078e001c */
        /* <DEDUP_REMOVED lines=10> */
[----:B---3--:R-:W-:-:S04]  /*21bc0*/  IMAD R19, R27, R24, RZ ;  /* 0x000000181b137224 */ /* 0x008fc800078e02ff */
[----:B------:R-:W-:-:S04]  /*21bd0*/  IMAD.WIDE.U32 R16, R26, R24, R16 ;  /* 0x000000181a107225 */ /* 0x000fc800078e0010 */
[----:B------:R-:W-:-:S04]  /*21be0*/  IMAD R19, R26, R25, R19 ;  /* 0x000000191a137224 */ /* 0x000fc800078e0213 */
[----:B------:R-:W-:Y:S02]  /*21bf0*/  IMAD.IADD R17, R17, 0x1, R19 ;  /* 0x0000000111117824 */ /* 0x000fe400078e0213 */
[----:B----4-:R-:W-:-:S04]  /*21c00*/  IMAD R19, R35, R30, RZ ;  /* 0x0000001e23137224 */ /* 0x010fc800078e02ff */
[C---:B------:R-:W-:Y:S02]  /*21c10*/  IMAD R19, R34.reuse, R31, R19 ;  /* 0x0000001f22137224 */ /* 0x040fe400078e0213 */
[----:B------:R-:W-:-:S04]  /*21c20*/  IMAD.WIDE.U32 R30, R34, R30, R16 ;  /* 0x0000001e221e7225 */ /* 0x000fc800078e0010 */
[----:B------:R-:W-:Y:S02]  /*21c30*/  IMAD R17, R39, R36, RZ ;  /* 0x0000002427117224 */ /* 0x000fe400078e02ff */
[----:B------:R-:W-:Y:S01]  /*21c40*/  IMAD.IADD R31, R31, 0x1, R19 ;  /* 0x000000011f1f7824 */ /* 0x000fe200078e0213 */
[----:B------:R-:W-:Y:S01]  /*21c50*/  IADD3 R16, P2, R32, R8, RZ ;  /* 0x0000000820107210 */ /* 0x000fe20007f5e0ff */
[C---:B------:R-:W-:Y:S02]  /*21c60*/  IMAD R17, R38.reuse, R37, R17 ;  /* 0x0000002526117224 */ /* 0x040fe400078e0211 */
[----:B------:R-:W-:-:S04]  /*21c70*/  IMAD.WIDE.U32 R28, R38, R36, R30 ;  /* 0x00000024261c7225 */ /* 0x000fc800078e001e */
[----:B------:R-:W-:Y:S02]  /*21c80*/  IMAD.IADD R29, R29, 0x1, R17 ;  /* 0x000000011d1d7824 */ /* 0x000fe400078e0211 */
[----:B------:R-:W-:Y:S02]  /*21c90*/  IMAD.X R17, R33, 0x1, R7, P2 ;  /* 0x0000000121117824 */ /* 0x000fe400010e0607 */
.L_x_5206:
[----:B------:R-:W-:-:S04]  /*21ca0*/  ISETP.NE.U32.AND P2, PT, R43, RZ, PT ;  /* 0x000000ff2b00720c */ /* 0x000fc80003f45070 */
[----:B------:R-:W-:-:S13]  /*21cb0*/  ISETP.NE.OR.EX P0, PT, R4, RZ, P0, P2 ;  /* 0x000000ff0400720c */ /* 0x000fda0000705720 */
[----:B------:R-:W-:Y:S05]  /*21cc0*/  @!P0 BRA `(.L_x_5202) ;  /* 0x0000029000008947 */ /* 0x000fea0003800000 */
.L_x_5203:
[C---:B------:R-:W-:Y:S01]  /*21cd0*/  LEA R36, P0, R5.reuse, c[0x0][0x188], 0x3 ;  /* 0x0000620005247a11 */ /* 0x040fe200078018ff */
[----:B------:R0:W2:Y:S03]  /*21ce0*/  LDG.E.64 R34, [R16.64] ;  /* 0x0000000c10227981 */ /* 0x0000a6000c1e1b00 */
[----:B------:R-:W-:Y:S02]  /*21cf0*/  LEA.HI.X R37, R5, c[0x0][0x18c], R42, 0x3, P0 ;  /* 0x0000630005257a11 */ /* 0x000fe400000f1c2a */
[----:B------:R-:W-:-:S03]  /*21d00*/  IADD3 R40, P0, R16, R8, RZ ;  /* 0x0000000810287210 */ /* 0x000fc60007f1e0ff */
[----:B------:R-:W2:Y:S02]  /*21d10*/  LDG.E.64 R32, [R36.64] ;  /* 0x0000000c24207981 */ /* 0x000ea4000c1e1b00 */
[--C-:B------:R-:W-:Y:S01]  /*21d20*/  IMAD.X R41, R17, 0x1, R7.reuse, P0 ;  /* 0x0000000111297824 */ /* 0x100fe200000e0607 */
[-C--:B------:R-:W-:Y:S01]  /*21d30*/  IADD3 R38, P0, R40, R8.reuse, RZ ;  /* 0x0000000828267210 */ /* 0x080fe20007f1e0ff */
[----:B------:R-:W3:Y:S04]  /*21d40*/  LDG.E.64 R18, [R36.64+0x8] ;  /* 0x0000080c24127981 */ /* 0x000ee8000c1e1b00 */
[----:B0-----:R-:W3:Y:S01]  /*21d50*/  LDG.E.64 R16, [R40.64] ;  /* 0x0000000c28107981 */ /* 0x001ee2000c1e1b00 */
        /* <DEDUP_REMOVED lines=32> */
.L_x_5202:
        /* <DEDUP_REMOVED lines=22> */
[----:B------:R-:W-:Y:S02]  /*220c0*/  ISETP.NE.U32.AND P0, PT, R6, 0x2, PT ;  /* 0x000000020600780c */ /* 0x000fe40003f05070 */
[----:B------:R-:W2:Y:S01]  /*220d0*/  LDG.E.64 R6, [R8.64+0x8] ;  /* 0x0000080c08067981 */ /* 0x000ea2000c1e1b00 */
        /* <DEDUP_REMOVED lines=21> */
.L_x_5201:
        /* <DEDUP_REMOVED lines=22> */
.L_x_5208:
        /* <DEDUP_REMOVED lines=27> */
.L_x_5207:
[----:B------:R-:W-:Y:S05]  /*22540*/  @!P0 BRA `(.L_x_5209) ;  /* 0x0000020000008947 */ /* 0x000fea0003800000 */
[----:B------:R-:W-:Y:S01]  /*22550*/  BSSY B1, `(.L_x_5209) ;  /* 0x000001f000017945 */ /* 0x000fe20003800000 */
[----:B------:R-:W-:Y:S02]  /*22560*/  IMAD.MOV.U32 R21, RZ, RZ, c[0x0][0x198] ;  /* 0x00006600ff157624 */ /* 0x000fe400078e00ff */
[----:B------:R-:W-:Y:S02]  /*22570*/  IMAD.MOV.U32 R22, RZ, RZ, c[0x0][0x19c] ;  /* 0x00006700ff167624 */ /* 0x000fe400078e00ff */
[----:B------:R-:W-:Y:S02]  /*22580*/  IMAD.MOV.U32 R12, RZ, RZ, c[0x0][0x198] ;  /* 0x00006600ff0c7624 */ /* 0x000fe400078e00ff */
[----:B------:R-:W-:Y:S02]  /*22590*/  IMAD.MOV.U32 R9, RZ, RZ, c[0x0][0x19c] ;  /* 0x00006700ff097624 */ /* 0x000fe400078e00ff */
.L_x_5210:
        /* <DEDUP_REMOVED lines=27> */
.L_x_5209:
        /* <DEDUP_REMOVED lines=14> */
.L_x_5112:
[----:B------:R-:W-:Y:S05]  /*22830*/  BSYNC B0 ;  /* 0x0000000000007941 */ /* 0x000fea0003800000 */
.L_x_5068:
[----:B0-----:R-:W-:Y:S01]  /*22840*/  @!P1 IADD3 R5, R3, UR6, RZ ;  /* 0x0000000603059c10 */ /* 0x001fe2000fffe0ff */
[----:B------:R-:W-:Y:S01]  /*22850*/  @!P1 IMAD.MOV.U32 R3, RZ, RZ, R0 ;  /* 0x000000ffff039224 */ /* 0x000fe200078e0000 */
[----:B------:R-:W-:Y:S01]  /*22860*/  BSSY B0, `(.L_x_5211) ;  /* 0x0000029000007945 */ /* 0x000fe20003800000 */
[----:B------:R-:W-:Y:S02]  /*22870*/  BSSY B1, `(.L_x_5212) ;  /* 0x0000022000017945 */ /* 0x000fe40003800000 */
[----:B------:R-:W-:Y:S01]  /*22880*/  @!P1 IMAD.WIDE.U32 R4, R5, R2, c[0x0][0x1c0] ;  /* 0x0000700005049625 */ /* 0x000fe200078e0002 */
[----:B------:R-:W-:-:S04]  /*22890*/  ISETP.GE.AND P0, PT, R3, UR7, PT ;  /* 0x0000000703007c0c */ /* 0x000fc8000bf06270 */
[----:B------:R0:W-:Y:S09]  /*228a0*/  @!P1 STG.E.64 [R4.64], RZ ;  /* 0x000000ff04009986 */ /* 0x0001f2000c101b0c */
[----:B------:R-:W-:Y:S05]  /*228b0*/  @P0 BRA `(.L_x_5213) ;  /* 0x000000a000000947 */ /* 0x000fea0003800000 */
[C---:B0-----:R-:W-:Y:S02]  /*228c0*/  IADD3 R5, R3.reuse, UR6, RZ ;  /* 0x0000000603057c10 */ /* 0x041fe4000fffe0ff */
[----:B------:R-:W-:-:S03]  /*228d0*/  IADD3 R3, R3, 0x80, RZ ;  /* 0x0000008003037810 */ /* 0x000fc60007ffe0ff */
[----:B------:R-:W-:Y:S01]  /*228e0*/  IMAD.WIDE.U32 R4, R5, R2, c[0x0][0x1c0] ;  /* 0x0000700005047625 */ /* 0x000fe200078e0002 */
[----:B------:R-:W-:-:S04]  /*228f0*/  ISETP.GE.AND P0, PT, R3, UR7, PT ;  /* 0x0000000703007c0c */ /* 0x000fc8000bf06270 */
[----:B------:R0:W-:Y:S09]  /*22900*/  STG.E.64 [R4.64], RZ ;  /* 0x000000ff04007986 */ /* 0x0001f2000c101b0c */
[----:B------:R-:W-:Y:S05]  /*22910*/  @P0 BRA `(.L_x_5214) ;  /* 0x000000a000000947 */ /* 0x000fea0003800000 */
[C---:B0-----:R-:W-:Y:S02]  /*22920*/  IADD3 R5, R3.reuse, UR6, RZ ;  /* 0x0000000603057c10 */ /* 0x041fe4000fffe0ff */
[----:B------:R-:W-:-:S03]  /*22930*/  IADD3 R3, R3, 0x80, RZ ;  /* 0x0000008003037810 */ /* 0x000fc60007ffe0ff */
[----:B------:R-:W-:-:S05]  /*22940*/  IMAD.WIDE.U32 R4, R5, R2, c[0x0][0x1c0] ;  /* 0x0000700005047625 */ /* 0x000fca00078e0002 */
[----:B------:R0:W-:Y:S02]  /*22950*/  STG.E.64 [R4.64], RZ ;  /* 0x000000ff04007986 */ /* 0x0001e4000c101b0c */
.L_x_5213:
[----:B------:R-:W-:-:S13]  /*22960*/  ISETP.GE.AND P0, PT, R3, UR7, PT ;  /* 0x0000000703007c0c */ /* 0x000fda000bf06270 */
[----:B------:R-:W-:Y:S05]  /*22970*/  @P0 BRA `(.L_x_5215) ;  /* 0x000000a000000947 */ /* 0x000fea0003800000 */
[C---:B0-----:R-:W-:Y:S02]  /*22980*/  IADD3 R5, R3.reuse, UR6, RZ ;  /* 0x0000000603057c10 */ /* 0x041fe4000fffe0ff */
[----:B------:R-:W-:-:S03]  /*22990*/  IADD3 R3, R3, 0x80, RZ ;  /* 0x0000008003037810 */ /* 0x000fc60007ffe0ff */
[----:B------:R-:W-:-:S05]  /*229a0*/  IMAD.WIDE.U32 R4, R5, R2, c[0x0][0x1c0] ;  /* 0x0000700005047625 */ /* 0x000fca00078e0002 */
[----:B------:R0:W-:Y:S02]  /*229b0*/  STG.E.64 [R4.64], RZ ;  /* 0x000000ff04007986 */ /* 0x0001e4000c101b0c */
.L_x_5214:
[----:B------:R-:W-:-:S13]  /*229c0*/  ISETP.GE.AND P0, PT, R3, UR7, PT ;  /* 0x0000000703007c0c */ /* 0x000fda000bf06270 */
[----:B------:R-:W-:Y:S05]  /*229d0*/  @P0 BRA `(.L_x_5216) ;  /* 0x000000b000000947 */ /* 0x000fea0003800000 */
[C---:B0-----:R-:W-:Y:S02]  /*229e0*/  IADD3 R5, R3.reuse, UR6, RZ ;  /* 0x0000000603057c10 */ /* 0x041fe4000fffe0ff */
[----:B------:R-:W-:-:S03]  /*229f0*/  IADD3 R3, R3, 0x80, RZ ;  /* 0x0000008003037810 */ /* 0x000fc60007ffe0ff */
[----:B------:R-:W-:-:S05]  /*22a00*/  IMAD.WIDE.U32 R4, R5, R2, c[0x0][0x1c0] ;  /* 0x0000700005047625 */ /* 0x000fca00078e0002 */
[----:B------:R0:W-:Y:S02]  /*22a10*/  STG.E.64 [R4.64], RZ ;  /* 0x000000ff04007986 */ /* 0x0001e4000c101b0c */
.L_x_5215:
[----:B------:R-:W-:-:S13]  /*22a20*/  ISETP.GE.AND P0, PT, R3, UR7, PT ;  /* 0x0000000703007c0c */ /* 0x000fda000bf06270 */
[----:B------:R-:W-:Y:S01]  /*22a30*/  @P0 BREAK B1 ;  /* 0x0000000000010942 */ /* 0x000fe20003800000 */
[----:B------:R-:W-:Y:S05]  /*22a40*/  @P0 BRA `(.L_x_5217) ;  /* 0x000000a000000947 */ /* 0x000fea0003800000 */
[C---:B0-----:R-:W-:Y:S02]  /*22a50*/  IADD3 R5, R3.reuse, UR6, RZ ;  /* 0x0000000603057c10 */ /* 0x041fe4000fffe0ff */
[----:B------:R-:W-:-:S03]  /*22a60*/  IADD3 R3, R3, 0x80, RZ ;  /* 0x0000008003037810 */ /* 0x000fc60007ffe0ff */
[----:B------:R-:W-:-:S05]  /*22a70*/  IMAD.WIDE.U32 R4, R5, R2, c[0x0][0x1c0] ;  /* 0x0000700005047625 */ /* 0x000fca00078e0002 */
[----:B------:R0:W-:Y:S02]  /*22a80*/  STG.E.64 [R4.64], RZ ;  /* 0x000000ff04007986 */ /* 0x0001e4000c101b0c */
.L_x_5216:
[----:B------:R-:W-:Y:S05]  /*22a90*/  BSYNC B1 ;  /* 0x0000000000017941 */ /* 0x000fea0003800000 */
.L_x_5212:
[----:B------:R-:W-:-:S13]  /*22aa0*/  ISETP.GE.AND P0, PT, R3, UR7, PT ;  /* 0x0000000703007c0c */ /* 0x000fda000bf06270 */
[C---:B0-----:R-:W-:Y:S02]  /*22ab0*/  @!P0 IADD3 R5, R3.reuse, UR6, RZ ;  /* 0x0000000603058c10 */ /* 0x041fe4000fffe0ff */
[----:B------:R-:W-:-:S03]  /*22ac0*/  @!P0 IADD3 R3, R3, 0x80, RZ ;  /* 0x0000008003038810 */ /* 0x000fc60007ffe0ff */
[----:B------:R-:W-:-:S05]  /*22ad0*/  @!P0 IMAD.WIDE.U32 R4, R5, R2, c[0x0][0x1c0] ;  /* 0x0000700005048625 */ /* 0x000fca00078e0002 */
[----:B------:R0:W-:Y:S02]  /*22ae0*/  @!P0 STG.E.64 [R4.64], RZ ;  /* 0x000000ff04008986 */ /* 0x0001e4000c101b0c */
.L_x_5217:
[----:B------:R-:W-:Y:S05]  /*22af0*/  BSYNC B0 ;  /* 0x0000000000007941 */ /* 0x000fea0003800000 */
.L_x_5211:
[----:B------:R-:W-:Y:S01]  /*22b00*/  WARPSYNC 0xffffffff ;  /* 0xffffffff00007948 */ /* 0x000fe20003800000 */
[----:B------:R-:W-:-:S13]  /*22b10*/  ISETP.GE.AND P0, PT, R3, UR7, PT ;  /* 0x0000000703007c0c */ /* 0x000fda000bf06270 */
[----:B------:R-:W-:Y:S05]  /*22b20*/  @P0 EXIT ;  /* 0x000000000000094d */ /* 0x000fea0003800000 */
[----:B------:R-:W-:-:S05]  /*22b30*/  IADD3 R3, R3, UR6, RZ ;  /* 0x0000000603037c10 */ /* 0x000fca000fffe0ff */
[----:B------:R-:W-:-:S05]  /*22b40*/  IMAD.WIDE.U32 R2, R3, R2, c[0x0][0x1c0] ;  /* 0x0000700003027625 */ /* 0x000fca00078e0002 */
[----:B------:R-:W-:Y:S01]  /*22b50*/  STG.E.64 [R2.64], RZ ;  /* 0x000000ff02007986 */ /* 0x000fe2000c101b0c */
[----:B------:R-:W-:Y:S05]  /*22b60*/  EXIT ;  /* 0x000000000000794d */ /* 0x000fea0003800000 */
.L_x_5218:
        /* <DEDUP_REMOVED lines=9> */
.L_x_16274:


//--------------------- .text._ZN2at6native29vectorized_elementwise_kernelILi4EZZNS0_73_GLOBAL__N__c8866d80_35_SparseBinaryOpIntersectionKernel_cu_1520ed90_315342_sparse_binary_op_intersection_kernel_implINS2_18CUDAKernelLauncherENS2_36CUDAValueSelectionIntersectionKernelINS2_9LhsProjOpEEElLl0EEEvRNS_6TensorERKS8_SB_RKSt6vectorIlSaIlEERKSt8optionalIS8_ESK_bbENKUlvE3_clEvEUllE_St5arrayIPcLm2EEEEviT0_T1_ --------------------------
	.section	.text._ZN2at6native29vectorized_elementwise_kernelILi4EZZNS0_73_GLOBAL__N__c8866d80_35_SparseBinaryOpIntersectionKernel_cu_1520ed90_315342_sparse_binary_op_intersection_kernel_implINS2_18CUDAKernelLauncherENS2_36CUDAValueSelectionIntersectionKernelINS2_9LhsProjOpEEElLl0EEEvRNS_6TensorERKS8_SB_RKSt6vectorIlSaIlEERKSt8optionalIS8_ESK_bbENKUlvE3_clEvEUllE_St5arrayIPcLm2EEEEviT0_T1_,"ax",@progbits
	.sectioninfo	@"SHI_REGISTERS=48"
	.align	128
        .global         _ZN2at6native29vectorized_elementwise_kernelILi4EZZNS0_73_GLOBAL__N__c8866d80_35_SparseBinaryOpIntersectionKernel_cu_1520ed90_315342_sparse_binary_op_intersection_kernel_implINS2_18CUDAKernelLauncherENS2_36CUDAValueSelectionIntersectionKernelINS2_9LhsProjOpEEElLl0EEEvRNS_6TensorERKS8_SB_RKSt6vectorIlSaIlEERKSt8optionalIS8_ESK_bbENKUlvE3_clEvEUllE_St5arrayIPcLm2EEEEviT0_T1_
        .type           _ZN2at6native29vectorized_elementwise_kernelILi4EZZNS0_73_GLOBAL__N__c8866d80_35_SparseBinaryOpIntersectionKernel_cu_1520ed90_315342_sparse_binary_op_intersection_kernel_implINS2_18CUDAKernelLauncherENS2_36CUDAValueSelectionIntersectionKernelINS2_9LhsProjOpEEElLl0EEEvRNS_6TensorERKS8_SB_RKSt6vectorIlSaIlEERKSt8optionalIS8_ESK_bbENKUlvE3_clEvEUllE_St5arrayIPcLm2EEEEviT0_T1_,@function
        .size           _ZN2at6native29vectorized_elementwise_kernelILi4EZZNS0_73_GLOBAL__N__c8866d80_35_SparseBinaryOpIntersectionKernel_cu_1520ed90_315342_sparse_binary_op_intersection_kernel_implINS2_18CUDAKernelLauncherENS2_36CUDAValueSelectionIntersectionKernelINS2_9LhsProjOpEEElLl0EEEvRNS_6TensorERKS8_SB_RKSt6vectorIlSaIlEERKSt8optionalIS8_ESK_bbENKUlvE3_clEvEUllE_St5arrayIPcLm2EEEEviT0_T1_,(.L_x_16275 - _ZN2at6native29vectorized_elementwise_kernelILi4EZZNS0_73_GLOBAL__N__c8866d80_35_SparseBinaryOpIntersectionKernel_cu_1520ed90_315342_sparse_binary_op_intersection_kernel_implINS2_18CUDAKernelLauncherENS2_36CUDAValueSelectionIntersectionKernelINS2_9LhsProjOpEEElLl0EEEvRNS_6TensorERKS8_SB_RKSt6vectorIlSaIlEERKSt8optionalIS8_ESK_bbENKUlvE3_clEvEUllE_St5arrayIPcLm2EEEEviT0_T1_)
        .other          _ZN2at6native29vectorized_elementwise_kernelILi4EZZNS0_73_GLOBAL__N__c8866d80_35_SparseBinaryOpIntersectionKernel_cu_1520ed90_315342_sparse_binary_op_intersection_kernel_implINS2_18CUDAKernelLauncherENS2_36CUDAValueSelectionIntersectionKernelINS2_9LhsProjOpEEElLl0EEEvRNS_6TensorERKS8_SB_RKSt6vectorIlSaIlEERKSt8optionalIS8_ESK_bbENKUlvE3_clEvEUllE_St5arrayIPcLm2EEEEviT0_T1_,@"STO_CUDA_ENTRY STV_DEFAULT"
_ZN2at6native29vectorized_elementwise_kernelILi4EZZNS0_73_GLOBAL__N__c8866d80_35_SparseBinaryOpIntersectionKernel_cu_1520ed90_315342_sparse_binary_op_intersection_kernel_implINS2_18CUDAKernelLauncherENS2_36CUDAValueSelectionIntersectionKernelINS2_9LhsProjOpEEElLl0EEEvRNS_6TensorERKS8_SB_RKSt6vectorIlSaIlEERKSt8optionalIS8_ESK_bbENKUlvE3_clEvEUllE_St5arrayIPcLm2EEEEviT0_T1_:
.text._ZN2at6native29vectorized_elementwise_kernelILi4EZZNS0_73_GLOBAL__N__c8866d80_35_SparseBinaryOpIntersectionKernel_cu_1520ed90_315342_sparse_binary_op_intersection_kernel_implINS2_18CUDAKernelLauncherENS2_36CUDAValueSelectionIntersectionKernelINS2_9LhsProjOpEEElLl0EEEvRNS_6TensorERKS8_SB_RKSt6vectorIlSaIlEERKSt8optionalIS8_ESK_bbENKUlvE3_clEvEUllE_St5arrayIPcLm2EEEEviT0_T1_:
        /* <DEDUP_REMOVED lines=105> */
.L_x_5221:
[----:B------:R-:W-:Y:S01]  /*0690*/  BSSY B0, `(.L_x_5223) ;  /* 0x0000021000007945 */ /* 0x000fe20003800000 */
[----:B------:R-:W-:-:S02]  /*06a0*/  IMAD.MOV.U32 R31, RZ, RZ, R32 ;  /* 0x000000ffff1f7224 */ /* 0x000fc400078e0020 */
[----:B------:R-:W-:Y:S02]  /*06b0*/  IMAD.MOV.U32 R30, RZ, RZ, R33 ;  /* 0x000000ffff1e7224 */ /* 0x000fe400078e0021 */
[----:B------:R-:W-:Y:S02]  /*06c0*/  IMAD.MOV.U32 R37, RZ, RZ, c[0x0][0x198] ;  /* 0x00006600ff257624 */ /* 0x000fe400078e00ff */
[----:B------:R-:W-:Y:S02]  /*06d0*/  IMAD.MOV.U32 R36, RZ, RZ, c[0x0][0x19c] ;  /* 0x00006700ff247624 */ /* 0x000fe400078e00ff */
[----:B------:R-:W-:Y:S02]  /*06e0*/  IMAD.MOV.U32 R35, RZ, RZ, c[0x0][0x198] ;  /* 0x00006600ff237624 */ /* 0x000fe400078e00ff */
[----:B------:R-:W-:Y:S02]  /*06f0*/  IMAD.MOV.U32 R34, RZ, RZ, c[0x0][0x19c] ;  /* 0x00006700ff227624 */ /* 0x000fe400078e00ff */
.L_x_5224:
        /* <DEDUP_REMOVED lines=27> */
.L_x_5223:
[----:B------:R-:W-:Y:S01]  /*08b0*/  BSSY B0, `(.L_x_5225) ;  /* 0x0000021000007945 */ /* 0x000fe20003800000 */
[----:B------:R-:W-:Y:S01]  /*08c0*/  IMAD.MOV.U32 R45, RZ, RZ, R32 ;  /* 0x000000ffff2d7224 */ /* 0x000fe200078e0020 */
[----:B------:R-:W-:Y:S01]  /*08d0*/  MOV R42, R33 ;  /* 0x00000021002a7202 */ /* 0x000fe20000000f00 */
[----:B------:R-:W-:Y:S02]  /*08e0*/  IMAD.MOV.U32 R36, RZ, RZ, c[0x0][0x198] ;  /* 0x00006600ff247624 */ /* 0x000fe400078e00ff */
[----:B------:R-:W-:Y:S02]  /*08f0*/  IMAD.MOV.U32 R37, RZ, RZ, c[0x0][0x19c] ;  /* 0x00006700ff257624 */ /* 0x000fe400078e00ff */
[----:B------:R-:W-:Y:S02]  /*0900*/  IMAD.MOV.U32 R38, RZ, RZ, c[0x0][0x198] ;  /* 0x00006600ff267624 */ /* 0x000fe400078e00ff */
[----:B------:R-:W-:Y:S02]  /*0910*/  IMAD.MOV.U32 R39, RZ, RZ, c[0x0][0x19c] ;  /* 0x00006700ff277624 */ /* 0x000fe400078e00ff */
.L_x_5226:
        /* <DEDUP_REMOVED lines=27> */
.L_x_5225:
        /* <DEDUP_REMOVED lines=22> */
.L_x_5228:
        /* <DEDUP_REMOVED lines=27> */
.L_x_5227:
[----:B------:R-:W-:Y:S01]  /*0de0*/  BSSY B0, `(.L_x_5229) ;  /* 0x0000021000007945 */ /* 0x000fe20003800000 */
[----:B------:R-:W-:Y:S02]  /*0df0*/  IMAD.MOV.U32 R34, RZ, RZ, R32 ;  /* 0x000000ffff227224 */ /* 0x000fe400078e0020 */
[----:B------:R-:W-:Y:S02]  /*0e00*/  IMAD.MOV.U32 R35, RZ, RZ, R33 ;  /* 0x000000ffff237224 */ /* 0x000fe400078e0021 */
[----:B------:R-:W-:Y:S02]  /*0e10*/  IMAD.MOV.U32 R31, RZ, RZ, c[0x0][0x198] ;  /* 0x00006600ff1f7624 */ /* 0x000fe400078e00ff */
[----:B------:R-:W-:Y:S02]  /*0e20*/  IMAD.MOV.U32 R30, RZ, RZ, c[0x0][0x19c] ;  /* 0x00006700ff1e7624 */ /* 0x000fe400078e00ff */
[----:B------:R-:W-:Y:S02]  /*0e30*/  IMAD.MOV.U32 R28, RZ, RZ, c[0x0][0x198] ;  /* 0x00006600ff1c7624 */ /* 0x000fe400078e00ff */
[----:B------:R-:W-:-:S02]  /*0e40*/  IMAD.MOV.U32 R29, RZ, RZ, c[0x0][0x19c] ;  /* 0x00006700ff1d7624 */ /* 0x000fc400078e00ff */
.L_x_5230:
        /* <DEDUP_REMOVED lines=27> */
.L_x_5229:
        /* <DEDUP_REMOVED lines=22> */
.L_x_5232:
        /* <DEDUP_REMOVED lines=27> */
.L_x_5231:
[----:B------:R-:W-:Y:S01]  /*1310*/  BSSY B0, `(.L_x_5233) ;  /* 0x0000021000007945 */ /* 0x000fe20003800000 */
[----:B------:R-:W-:Y:S01]  /*1320*/  MOV R38, R32 ;  /* 0x0000002000267202 */ /* 0x000fe20000000f00 */
[----:B------:R-:W-:Y:S02]  /*1330*/  IMAD.MOV.U32 R35, RZ, RZ, R33 ;  /* 0x000000ffff237224 */ /* 0x000fe400078e0021 */
[----:B------:R-:W-:Y:S02]  /*1340*/  IMAD.MOV.U32 R34, RZ, RZ, c[0x0][0x198] ;  /* 0x00006600ff227624 */ /* 0x000fe400078e00ff */
[----:B------:R-:W-:Y:S02]  /*1350*/  IMAD.MOV.U32 R36, RZ, RZ, c[0x0][0x19c] ;  /* 0x00006700ff247624 */ /* 0x000fe400078e00ff */
[----:B------:R-:W-:Y:S02]  /*1360*/  IMAD.MOV.U32 R30, RZ, RZ, c[0x0][0x198] ;  /* 0x00006600ff1e7624 */ /* 0x000fe400078e00ff */
[----:B------:R-:W-:-:S02]  /*1370*/  IMAD.MOV.U32 R24, RZ, RZ, c[0x0][0x19c] ;  /* 0x00006700ff187624 */ /* 0x000fc400078e00ff */
.L_x_5234:
        /* <DEDUP_REMOVED lines=27> */
.L_x_5233:
        /* <DEDUP_REMOVED lines=26> */
.L_x_5236:
        /* <DEDUP_REMOVED lines=27> */
.L_x_5235:
[----:B------:R-:W-:Y:S01]  /*1880*/  BSSY B0, `(.L_x_5237) ;  /* 0x0000021000007945 */ /* 0x000fe20003800000 */
[----:B------:R-:W-:Y:S02]  /*1890*/  IMAD.MOV.U32 R35, RZ, RZ, R32 ;  /* 0x000000ffff237224 */ /* 0x000fe400078e0020 */
[----:B------:R-:W-:Y:S02]  /*18a0*/  IMAD.MOV.U32 R34, RZ, RZ, R33 ;  /* 0x000000ffff227224 */ /* 0x000fe400078e0021 */
[----:B------:R-:W-:Y:S02]  /*18b0*/  IMAD.MOV.U32 R30, RZ, RZ, c[0x0][0x198] ;  /* 0x00006600ff1e7624 */ /* 0x000fe400078e00ff */
[----:B------:R-:W-:Y:S02]  /*18c0*/  IMAD.MOV.U32 R31, RZ, RZ, c[0x0][0x19c] ;  /* 0x00006700ff1f7624 */ /* 0x000fe400078e00ff */
[----:B------:R-:W-:Y:S02]  /*18d0*/  IMAD.MOV.U32 R29, RZ, RZ, c[0x0][0x198] ;  /* 0x00006600ff1d7624 */ /* 0x000fe400078e00ff */
[----:B------:R-:W-:-:S02]  /*18e0*/  IMAD.MOV.U32 R17, RZ, RZ, c[0x0][0x19c] ;  /* 0x00006700ff117624 */ /* 0x000fc400078e00ff */
.L_x_5238:
        /* <DEDUP_REMOVED lines=27> */
.L_x_5237:
        /* <DEDUP_REMOVED lines=26> */
.L_x_5240:
        /* <DEDUP_REMOVED lines=27> */
.L_x_5239:
[----:B------:R-:W-:Y:S01]  /*1df0*/  BSSY B0, `(.L_x_5241) ;  /* 0x0000021000007945 */ /* 0x000fe20003800000 */
[----:B------:R-:W-:Y:S02]  /*1e00*/  IMAD.MOV.U32 R31, RZ, RZ, R32 ;  /* 0x000000ffff1f7224 */ /* 0x000fe400078e0020 */
[----:B------:R-:W-:-:S02]  /*1e10*/  IMAD.MOV.U32 R30, RZ, RZ, R33 ;  /* 0x000000ffff1e7224 */ /* 0x000fc400078e0021 */
[----:B------:R-:W-:Y:S02]  /*1e20*/  IMAD.MOV.U32 R29, RZ, RZ, c[0x0][0x198] ;  /* 0x00006600ff1d7624 */ /* 0x000fe400078e00ff */
[----:B------:R-:W-:Y:S02]  /*1e30*/  IMAD.MOV.U32 R28, RZ, RZ, c[0x0][0x19c] ;  /* 0x00006700ff1c7624 */ /* 0x000fe400078e00ff */
[----:B------:R-:W-:Y:S02]  /*1e40*/  IMAD.MOV.U32 R27, RZ, RZ, c[0x0][0x198] ;  /* 0x00006600ff1b7624 */ /* 0x000fe400078e00ff */
[----:B------:R-:W-:Y:S02]  /*1e50*/  IMAD.MOV.U32 R18, RZ, RZ, c[0x0][0x19c] ;  /* 0x00006700ff127624 */ /* 0x000fe400078e00ff */
.L_x_5242:
        /* <DEDUP_REMOVED lines=27> */
.L_x_5241:
        /* <DEDUP_REMOVED lines=26> */
.L_x_5244:
        /* <DEDUP_REMOVED lines=27> */
.L_x_5243:
[----:B------:R-:W-:Y:S01]  /*2360*/  BSSY B0, `(.L_x_5245) ;  /* 0x0000021000007945 */ /* 0x000fe20003800000 */
[----:B------:R-:W-:Y:S01]  /*2370*/  IMAD.MOV.U32 R29, RZ, RZ, R32 ;  /* 0x000000ffff1d7224 */ /* 0x000fe200078e0020 */
[----:B------:R-:W-:Y:S01]  /*2380*/  MOV R26, c[0x0][0x19c] ;  /* 0x00006700001a7a02 */ /* 0x000fe20000000f00 */
[----:B------:R-:W-:Y:S02]  /*2390*/  IMAD.MOV.U32 R28, RZ, RZ, R33 ;  /* 0x000000ffff1c7224 */ /* 0x000fe400078e0021 */
[----:B------:R-:W-:Y:S02]  /*23a0*/  IMAD.MOV.U32 R24, RZ, RZ, c[0x0][0x198] ;  /* 0x00006600ff187624 */ /* 0x000fe400078e00ff */
[----:B------:R-:W-:Y:S02]  /*23b0*/  IMAD.MOV.U32 R25, RZ, RZ, c[0x0][0x198] ;  /* 0x00006600ff197624 */ /* 0x000fe400078e00ff */
[----:B------:R-:W-:Y:S02]  /*23c0*/  IMAD.MOV.U32 R27, RZ, RZ, c[0x0][0x19c] ;  /* 0x00006700ff1b7624 */ /* 0x000fe400078e00ff */
.L_x_5246:
        /* <DEDUP_REMOVED lines=27> */
.L_x_5245:
        /* <DEDUP_REMOVED lines=26> */
.L_x_5248:
        /* <DEDUP_REMOVED lines=27> */
.L_x_5247:
[----:B------:R-:W-:Y:S01]  /*28d0*/  BSSY B0, `(.L_x_5249) ;  /* 0x0000021000007945 */ /* 0x000fe20003800000 */
[----:B------:R-:W-:Y:S02]  /*28e0*/  IMAD.MOV.U32 R26, RZ, RZ, R32 ;  /* 0x000000ffff1a7224 */ /* 0x000fe400078e0020 */
[----:B------:R-:W-:Y:S02]  /*28f0*/  IMAD.MOV.U32 R27, RZ, RZ, R33 ;  /* 0x000000ffff1b7224 */ /* 0x000fe400078e0021 */
[----:B------:R-:W-:Y:S02]  /*2900*/  IMAD.MOV.U32 R24, RZ, RZ, c[0x0][0x198] ;  /* 0x00006600ff187624 */ /* 0x000fe400078e00ff */
[----:B------:R-:W-:Y:S02]  /*2910*/  IMAD.MOV.U32 R25, RZ, RZ, c[0x0][0x19c] ;  /* 0x00006700ff197624 */ /* 0x000fe400078e00ff */
[----:B------:R-:W-:Y:S02]  /*2920*/  IMAD.MOV.U32 R21, RZ, RZ, c[0x0][0x198] ;  /* 0x00006600ff157624 */ /* 0x000fe400078e00ff */
[----:B------:R-:W-:-:S02]  /*2930*/  IMAD.MOV.U32 R23, RZ, RZ, c[0x0][0x19c] ;  /* 0x00006700ff177624 */ /* 0x000fc400078e00ff */
.L_x_5250:
        /* <DEDUP_REMOVED lines=27> */
.L_x_5249:
        /* <DEDUP_REMOVED lines=26> */
.L_x_5252:
        /* <DEDUP_REMOVED lines=27> */
.L_x_5251:
[----:B------:R-:W-:Y:S01]  /*2e40*/  BSSY B0, `(.L_x_5253) ;  /* 0x000001d000007945 */ /* 0x000fe20003800000 */
[----:B------:R-:W-:Y:S02]  /*2e50*/  IMAD.MOV.U32 R20, RZ, RZ, c[0x0][0x198] ;  /* 0x00006600ff147624 */ /* 0x000fe400078e00ff */
[----:B------:R-:W-:Y:S02]  /*2e60*/  IMAD.MOV.U32 R19, RZ, RZ, c[0x0][0x19c] ;  /* 0x00006700ff137624 */ /* 0x000fe400078e00ff */
.L_x_5254:
        /* <DEDUP_REMOVED lines=27> */
.L_x_5253:
        /* <DEDUP_REMOVED lines=15> */
.L_x_5220:
        /* <DEDUP_REMOVED lines=41> */
.L_x_5259:
        /* <DEDUP_REMOVED lines=137> */
.L_x_5258:
        /* <DEDUP_REMOVED lines=74> */
.L_x_5260:
[----:B------:R-:W-:-:S04]  /*40d0*/  ISETP.NE.U32.AND P2, PT, R42, RZ, PT ;  /* 0x000000ff2a00720c */ /* 0x000fc80003f45070 */
[----:B------:R-:W-:-:S13]  /*40e0*/  ISETP.NE.OR.EX P0, PT, R41, RZ, P0, P2 ;  /* 0x000000ff2900720c */ /* 0x000fda0000705720 */
[----:B------:R-:W-:Y:S05]  /*40f0*/  @!P0 BRA `(.L_x_5256) ;  /* 0x0000029000008947 */ /* 0x000fea0003800000 */
.L_x_5257:
        /* <DEDUP_REMOVED lines=41> */
.L_x_5256:
        /* <DEDUP_REMOVED lines=46> */
.L_x_5255:
        /* <DEDUP_REMOVED lines=18> */
.L_x_5262:
        /* <DEDUP_REMOVED lines=27> */
.L_x_5261:
        /* <DEDUP_REMOVED lines=10> */
.L_x_5264:
        /* <DEDUP_REMOVED lines=27> */
.L_x_5263:
        /* <DEDUP_REMOVED lines=47> */
.L_x_5269:
        /* <DEDUP_REMOVED lines=138> */
.L_x_5268:
        /* <DEDUP_REMOVED lines=75> */
.L_x_5270:
[----:B------:R-:W-:-:S04]  /*5bd0*/  ISETP.NE.U32.AND P3, PT, R40, RZ, PT ;  /* 0x000000ff2800720c */ /* 0x000fc80003f65070 */
[----:B------:R-:W-:-:S13]  /*5be0*/  ISETP.NE.OR.EX P0, PT, R21, RZ, P0, P3 ;  /* 0x000000ff1500720c */ /* 0x000fda0000705730 */
[----:B------:R-:W-:Y:S05]  /*5bf0*/  @!P0 BRA `(.L_x_5266) ;  /* 0x0000029000008947 */ /* 0x000fea0003800000 */
.L_x_5267:
        /* <DEDUP_REMOVED lines=41> */
.L_x_5266:
        /* <DEDUP_REMOVED lines=45> */
.L_x_5265:
        /* <DEDUP_REMOVED lines=14> */
.L_x_5272:
        /* <DEDUP_REMOVED lines=27> */
.L_x_5271:
        /* <DEDUP_REMOVED lines=8> */
.L_x_5274:
        /* <DEDUP_REMOVED lines=27> */
.L_x_5273:
        /* <DEDUP_REMOVED lines=49> */
.L_x_5279:
        /* <DEDUP_REMOVED lines=141> */
.L_x_5278:
        /* <DEDUP_REMOVED lines=78> */
.L_x_5280:
[----:B------:R-:W-:-:S04]  /*76e0*/  ISETP.NE.U32.AND P3, PT, R42, RZ, PT ;  /* 0x000000ff2a00720c */ /* 0x000fc80003f65070 */
[----:B------:R-:W-:-:S13]  /*76f0*/  ISETP.NE.OR.EX P0, PT, R21, RZ, P0, P3 ;  /* 0x000000ff1500720c */ /* 0x000fda0000705730 */
[----:B------:R-:W-:Y:S05]  /*7700*/  @!P0 BRA `(.L_x_5276) ;  /* 0x000002c000008947 */ /* 0x000fea0003800000 */
.L_x_5277:
        /* <DEDUP_REMOVED lines=44> */
.L_x_5276:
        /* <DEDUP_REMOVED lines=49> */
.L_x_5275:
        /* <DEDUP_REMOVED lines=14> */
.L_x_5282:
        /* <DEDUP_REMOVED lines=27> */
.L_x_5281:
        /* <DEDUP_REMOVED lines=8> */
.L_x_5284:
        /* <DEDUP_REMOVED lines=27> */
.L_x_5283:
        /* <DEDUP_REMOVED lines=47> */
.L_x_5289:
        /* <DEDUP_REMOVED lines=138> */
.L_x_5288:
        /* <DEDUP_REMOVED lines=74> */
.L_x_5290:
[----:B------:R-:W-:-:S04]  /*91d0*/  ISETP.NE.U32.AND P3, PT, R41, RZ, PT ;  /* 0x000000ff2900720c */ /* 0x000fc80003f65070 */
[----:B------:R-:W-:-:S13]  /*91e0*/  ISETP.NE.OR.EX P0, PT, R40, RZ, P0, P3 ;  /* 0x000000ff2800720c */ /* 0x000fda0000705730 */
[----:B------:R-:W-:Y:S05]  /*91f0*/  @!P0 BRA `(.L_x_5286) ;  /* 0x0000029000008947 */ /* 0x000fea0003800000 */
.L_x_5287:
        /* <DEDUP_REMOVED lines=41> */
.L_x_5286:
        /* <DEDUP_REMOVED lines=46> */
.L_x_5285:
        /* <DEDUP_REMOVED lines=14> */
.L_x_5292:
        /* <DEDUP_REMOVED lines=27> */
.L_x_5291:
        /* <DEDUP_REMOVED lines=8> */
.L_x_5294:
        /* <DEDUP_REMOVED lines=27> */
.L_x_5293:
        /* <DEDUP_REMOVED lines=47> */
.L_x_5299:
        /* <DEDUP_REMOVED lines=145> */
.L_x_5298:
        /* <DEDUP_REMOVED lines=77> */
.L_x_5300:
[----:B------:R-:W-:-:S04]  /*ad00*/  ISETP.NE.U32.AND P3, PT, R40, RZ, PT ;  /* 0x000000ff2800720c */ /* 0x000fc80003f65070 */
[----:B------:R-:W-:-:S13]  /*ad10*/  ISETP.NE.OR.EX P0, PT, R41, RZ, P0, P3 ;  /* 0x000000ff2900720c */ /* 0x000fda0000705730 */
[----:B------:R-:W-:Y:S05]  /*ad20*/  @!P0 BRA `(.L_x_5296) ;  /* 0x000002c000008947 */ /* 0x000fea0003800000 */
.L_x_5297:
        /* <DEDUP_REMOVED lines=44> */
.L_x_5296:
        /* <DEDUP_REMOVED lines=51> */
.L_x_5295:
        /* <DEDUP_REMOVED lines=14> */
.L_x_5302:
        /* <DEDUP_REMOVED lines=27> */
.L_x_5301:
        /* <DEDUP_REMOVED lines=8> */
.L_x_5304:
        /* <DEDUP_REMOVED lines=27> */
.L_x_5303:
        /* <DEDUP_REMOVED lines=47> */
.L_x_5309:
        /* <DEDUP_REMOVED lines=143> */
.L_x_5308:
        /* <DEDUP_REMOVED lines=77> */
.L_x_5310:
[----:B------:R-:W-:-:S04]  /*c890*/  ISETP.NE.U32.AND P3, PT, R42, RZ, PT ;  /* 0x000000ff2a00720c */ /* 0x000fc80003f65070 */
[----:B------:R-:W-:-:S13]  /*c8a0*/  ISETP.NE.OR.EX P0, PT, R21, RZ, P0, P3 ;  /* 0x000000ff1500720c */ /* 0x000fda0000705730 */
[----:B------:R-:W-:Y:S05]  /*c8b0*/  @!P0 BRA `(.L_x_5306) ;  /* 0x000002c000008947 */ /* 0x000fea0003800000 */
.L_x_5307:
        /* <DEDUP_REMOVED lines=44> */
.L_x_5306:
        /* <DEDUP_REMOVED lines=51> */
.L_x_5305:
        /* <DEDUP_REMOVED lines=14> */
.L_x_5312:
        /* <DEDUP_REMOVED lines=27> */
.L_x_5311:
        /* <DEDUP_REMOVED lines=8> */
.L_x_5314:
        /* <DEDUP_REMOVED lines=27> */
.L_x_5313:
        /* <DEDUP_REMOVED lines=47> */
.L_x_5319:
        /* <DEDUP_REMOVED lines=141> */
.L_x_5318:
        /* <DEDUP_REMOVED lines=77> */
.L_x_5320:
[----:B------:R-:W-:-:S04]  /*e400*/  ISETP.NE.U32.AND P3, PT, R43, RZ, PT ;  /* 0x000000ff2b00720c */ /* 0x000fc80003f65070 */
[----:B------:R-:W-:-:S13]  /*e410*/  ISETP.NE.OR.EX P0, PT, R21, RZ, P0, P3 ;  /* 0x000000ff1500720c */ /* 0x000fda0000705730 */
[----:B------:R-:W-:Y:S05]  /*e420*/  @!P0 BRA `(.L_x_5316) ;  /* 0x000002c000008947 */ /* 0x000fea0003800000 */
.L_x_5317:
        /* <DEDUP_REMOVED lines=44> */
.L_x_5316:
        /* <DEDUP_REMOVED lines=51> */
.L_x_5315:
        /* <DEDUP_REMOVED lines=14> */
.L_x_5322:
        /* <DEDUP_REMOVED lines=27> */
.L_x_5321:
        /* <DEDUP_REMOVED lines=8> */
.L_x_5324:
        /* <DEDUP_REMOVED lines=27> */
.L_x_5323:
        /* <DEDUP_REMOVED lines=47> */
.L_x_5329:
        /* <DEDUP_REMOVED lines=138> */
.L_x_5328:
        /* <DEDUP_REMOVED lines=75> */
.L_x_5330:
[----:B------:R-:W-:-:S04]  /*ff20*/  ISETP.NE.U32.AND P1, PT, R42, RZ, PT ;  /* 0x000000ff2a00720c */ /* 0x000fc80003f25070 */
[----:B------:R-:W-:-:S13]  /*ff30*/  ISETP.NE.OR.EX P0, PT, R5, RZ, P0, P1 ;  /* 0x000000ff0500720c */ /* 0x000fda0000705710 */
[----:B------:R-:W-:Y:S05]  /*ff40*/  @!P0 BRA `(.L_x_5326) ;  /* 0x000002a000008947 */ /* 0x000fea0003800000 */
.L_x_5327:
        /* <DEDUP_REMOVED lines=42> */
.L_x_5326:
        /* <DEDUP_REMOVED lines=46> */
.L_x_5325:
        /* <DEDUP_REMOVED lines=14> */
.L_x_5332:
        /* <DEDUP_REMOVED lines=27> */
.L_x_5331:
[----:B------:R-:W-:Y:S05]  /*10760*/  @!P2 BRA `(.L_x_5333) ;  /* 0x000001e00000a947 */ /* 0x000fea0003800000 */
[----:B------:R-:W-:Y:S01]  /*10770*/  BSSY B0, `(.L_x_5333) ;  /* 0x000001d000007945 */ /* 0x000fe20003800000 */
[----:B------:R-:W-:Y:S02]  /*10780*/  IMAD.MOV.U32 R11, RZ, RZ, c[0x0][0x198] ;  /* 0x00006600ff0b7624 */ /* 0x000fe400078e00ff */
[----:B------:R-:W-:Y:S02]  /*10790*/  IMAD.MOV.U32 R9, RZ, RZ, c[0x0][0x19c] ;  /* 0x00006700ff097624 */ /* 0x000fe400078e00ff */
.L_x_5334:
        /* <DEDUP_REMOVED lines=27> */
.L_x_5333:
        /* <DEDUP_REMOVED lines=14> */
.L_x_5222:
        /* <DEDUP_REMOVED lines=10> */
.L_x_5219:
        /* <DEDUP_REMOVED lines=80> */
.L_x_5340:
        /* <DEDUP_REMOVED lines=27> */
.L_x_5339:
        /* <DEDUP_REMOVED lines=8> */
.L_x_5342:
        /* <DEDUP_REMOVED lines=27> */
.L_x_5341:
        /* <DEDUP_REMOVED lines=14> */
.L_x_5338:
[----:B------:R-:W-:Y:S05]  /*11490*/  BSYNC B1 ;  /* 0x0000000000017941 */ /* 0x000fea0003800000 */
.L_x_5337:
        /* <DEDUP_REMOVED lines=23> */
.L_x_5346:
        /* <DEDUP_REMOVED lines=27> */
.L_x_5345:
        /* <DEDUP_REMOVED lines=8> */
.L_x_5348:
        /* <DEDUP_REMOVED lines=27> */
.L_x_5347:
        /* <DEDUP_REMOVED lines=14> */
.L_x_5344:
[----:B------:R-:W-:Y:S05]  /*11ad0*/  BSYNC B1 ;  /* 0x0000000000017941 */ /* 0x000fea0003800000 */
.L_x_5343:
        /* <DEDUP_REMOVED lines=25> */
.L_x_5352:
        /* <DEDUP_REMOVED lines=27> */
.L_x_5351:
[----:B------:R-:W-:Y:S05]  /*11e20*/  @!P0 BRA `(.L_x_5353) ;  /* 0x0000020000008947 */ /* 0x000fea0003800000 */
[----:B------:R-:W-:Y:S01]  /*11e30*/  BSSY B2, `(.L_x_5353) ;  /* 0x000001f000027945 */ /* 0x000fe20003800000 */
[----:B------:R-:W-:Y:S02]  /*11e40*/  IMAD.MOV.U32 R34, RZ, RZ, c[0x0][0x198] ;  /* 0x00006600ff227624 */ /* 0x000fe400078e00ff */
[----:B------:R-:W-:Y:S02]  /*11e50*/  IMAD.MOV.U32 R33, RZ, RZ, c[0x0][0x19c] ;  /* 0x00006700ff217624 */ /* 0x000fe400078e00ff */
[----:B------:R-:W-:Y:S02]  /*11e60*/  IMAD.MOV.U32 R30, RZ, RZ, c[0x0][0x198] ;  /* 0x00006600ff1e7624 */ /* 0x000fe400078e00ff */
[----:B------:R-:W-:Y:S02]  /*11e70*/  IMAD.MOV.U32 R27, RZ, RZ, c[0x0][0x19c] ;  /* 0x00006700ff1b7624 */ /* 0x000fe400078e00ff */
.L_x_5354:
        /* <DEDUP_REMOVED lines=27> */
.L_x_5353:
        /* <DEDUP_REMOVED lines=14> */
.L_x_5350:
[----:B------:R-:W-:Y:S05]  /*12110*/  BSYNC B1 ;  /* 0x0000000000017941 */ /* 0x000fea0003800000 */
.L_x_5349:
        /* <DEDUP_REMOVED lines=25> */
.L_x_5358:
        /* <DEDUP_REMOVED lines=27> */
.L_x_5357:
[----:B------:R-:W-:Y:S05]  /*12460*/  @!P0 BRA `(.L_x_5359) ;  /* 0x0000020000008947 */ /* 0x000fea0003800000 */
[----:B------:R-:W-:Y:S01]  /*12470*/  BSSY B2, `(.L_x_5359) ;  /* 0x000001f000027945 */ /* 0x000fe20003800000 */
[----:B------:R-:W-:Y:S02]  /*12480*/  IMAD.MOV.U32 R37, RZ, RZ, c[0x0][0x198] ;  /* 0x00006600ff257624 */ /* 0x000fe400078e00ff */
[----:B------:R-:W-:Y:S02]  /*12490*/  IMAD.MOV.U32 R38, RZ, RZ, c[0x0][0x19c] ;  /* 0x00006700ff267624 */ /* 0x000fe400078e00ff */
[----:B------:R-:W-:Y:S02]  /*124a0*/  IMAD.MOV.U32 R29, RZ, RZ, c[0x0][0x198] ;  /* 0x00006600ff1d7624 */ /* 0x000fe400078e00ff */
[----:B------:R-:W-:Y:S02]  /*124b0*/  IMAD.MOV.U32 R27, RZ, RZ, c[0x0][0x19c] ;  /* 0x00006700ff1b7624 */ /* 0x000fe400078e00ff */
.L_x_5360:
        /* <DEDUP_REMOVED lines=27> */
.L_x_5359:
        /* <DEDUP_REMOVED lines=14> */
.L_x_5356:
[----:B------:R-:W-:Y:S05]  /*12750*/  BSYNC B1 ;  /* 0x0000000000017941 */ /* 0x000fea0003800000 */
.L_x_5355:
        /* <DEDUP_REMOVED lines=25> */
.L_x_5364:
        /* <DEDUP_REMOVED lines=27> */
.L_x_5363:
[----:B------:R-:W-:Y:S05]  /*12aa0*/  @!P0 BRA `(.L_x_5365) ;  /* 0x0000020000008947 */ /* 0x000fea0003800000 */
[----:B------:R-:W-:Y:S01]  /*12ab0*/  BSSY B2, `(.L_x_5365) ;  /* 0x000001f000027945 */ /* 0x000fe20003800000 */
[----:B------:R-:W-:Y:S02]  /*12ac0*/  IMAD.MOV.U32 R34, RZ, RZ, c[0x0][0x198] ;  /* 0x00006600ff227624 */ /* 0x000fe400078e00ff */
[----:B------:R-:W-:Y:S02]  /*12ad0*/  IMAD.MOV.U32 R35, RZ, RZ, c[0x0][0x19c] ;  /* 0x00006700ff237624 */ /* 0x000fe400078e00ff */
[----:B------:R-:W-:Y:S02]  /*12ae0*/  IMAD.MOV.U32 R27, RZ, RZ, c[0x0][0x198] ;  /* 0x00006600ff1b7624 */ /* 0x000fe400078e00ff */
[----:B------:R-:W-:Y:S02]  /*12af0*/  IMAD.MOV.U32 R21, RZ, RZ, c[0x0][0x19c] ;  /* 0x00006700ff157624 */ /* 0x000fe400078e00ff */
.L_x_5366:
        /* <DEDUP_REMOVED lines=27> */
.L_x_5365:
        /* <DEDUP_REMOVED lines=14> */
.L_x_5362:
[----:B------:R-:W-:Y:S05]  /*12d90*/  BSYNC B1 ;  /* 0x0000000000017941 */ /* 0x000fea0003800000 */
.L_x_5361:
        /* <DEDUP_REMOVED lines=25> */
.L_x_5370:
        /* <DEDUP_REMOVED lines=27> */
.L_x_5369:
[----:B------:R-:W-:Y:S05]  /*130e0*/  @!P0 BRA `(.L_x_5371) ;  /* 0x0000020000008947 */ /* 0x000fea0003800000 */
[----:B------:R-:W-:Y:S01]  /*130f0*/  BSSY B2, `(.L_x_5371) ;  /* 0x000001f000027945 */ /* 0x000fe20003800000 */
[----:B------:R-:W-:Y:S02]  /*13100*/  IMAD.MOV.U32 R32, RZ, RZ, c[0x0][0x198] ;  /* 0x00006600ff207624 */ /* 0x000fe400078e00ff */
[----:B------:R-:W-:Y:S02]  /*13110*/  IMAD.MOV.U32 R33, RZ, RZ, c[0x0][0x19c] ;  /* 0x00006700ff217624 */ /* 0x000fe400078e00ff */
[----:B------:R-:W-:Y:S02]  /*13120*/  IMAD.MOV.U32 R21, RZ, RZ, c[0x0][0x198] ;  /* 0x00006600ff157624 */ /* 0x000fe400078e00ff */
[----:B------:R-:W-:Y:S02]  /*13130*/  IMAD.MOV.U32 R19, RZ, RZ, c[0x0][0x19c] ;  /* 0x00006700ff137624 */ /* 0x000fe400078e00ff */
.L_x_5372:
        /* <DEDUP_REMOVED lines=27> */
.L_x_5371:
        /* <DEDUP_REMOVED lines=14> */
.L_x_5368:
[----:B------:R-:W-:Y:S05]  /*133d0*/  BSYNC B1 ;  /* 0x0000000000017941 */ /* 0x000fea0003800000 */
.L_x_5367:
        /* <DEDUP_REMOVED lines=25> */
.L_x_5376:
        /* <DEDUP_REMOVED lines=27> */
.L_x_5375:
[----:B------:R-:W-:Y:S05]  /*13720*/  @!P0 BRA `(.L_x_5377) ;  /* 0x0000020000008947 */ /* 0x000fea0003800000 */
[----:B------:R-:W-:Y:S01]  /*13730*/  BSSY B2, `(.L_x_5377) ;  /* 0x000001f000027945 */ /* 0x000fe20003800000 */
[----:B------:R-:W-:-:S02]  /*13740*/  IMAD.MOV.U32 R30, RZ, RZ, c[0x0][0x198] ;  /* 0x00006600ff1e7624 */ /* 0x000fc400078e00ff */
[----:B------:R-:W-:Y:S02]  /*13750*/  IMAD.MOV.U32 R32, RZ, RZ, c[0x0][0x19c] ;  /* 0x00006700ff207624 */ /* 0x000fe400078e00ff */
[----:B------:R-:W-:Y:S02]  /*13760*/  IMAD.MOV.U32 R20, RZ, RZ, c[0x0][0x198] ;  /* 0x00006600ff147624 */ /* 0x000fe400078e00ff */
[----:B------:R-:W-:Y:S02]  /*13770*/  IMAD.MOV.U32 R18, RZ, RZ, c[0x0][0x19c] ;  /* 0x00006700ff127624 */ /* 0x000fe400078e00ff */
.L_x_5378:
        /* <DEDUP_REMOVED lines=27> */
.L_x_5377:
        /* <DEDUP_REMOVED lines=14> */
.L_x_5374:
[----:B------:R-:W-:Y:S05]  /*13a10*/  BSYNC B1 ;  /* 0x0000000000017941 */ /* 0x000fea0003800000 */
.L_x_5373:
        /* <DEDUP_REMOVED lines=24> */
.L_x_5381:
        /* <DEDUP_REMOVED lines=27> */
.L_x_5380:
[----:B------:R-:W-:Y:S05]  /*13d50*/  @!P0 BRA `(.L_x_5382) ;  /* 0x000001e000008947 */ /* 0x000fea0003800000 */
[----:B------:R-:W-:Y:S01]  /*13d60*/  BSSY B1, `(.L_x_5382) ;  /* 0x000001d000017945 */ /* 0x000fe20003800000 */
[----:B------:R-:W-:Y:S01]  /*13d70*/  IMAD.MOV.U32 R18, RZ, RZ, c[0x0][0x198] ;  /* 0x00006600ff127624 */ /* 0x000fe200078e00ff */
[----:B------:R-:W-:Y:S02]  /*13d80*/  MOV R14, c[0x0][0x19c] ;  /* 0x00006700000e7a02 */ /* 0x000fe40000000f00 */
.L_x_5383:
        /* <DEDUP_REMOVED lines=27> */
.L_x_5382:
        /* <DEDUP_REMOVED lines=15> */
.L_x_5336:
        /* <DEDUP_REMOVED lines=50> */
.L_x_5390:
        /* <DEDUP_REMOVED lines=145> */
.L_x_5389:
        /* <DEDUP_REMOVED lines=79> */
.L_x_5391:
[----:B------:R-:W-:-:S04]  /*15150*/  ISETP.NE.U32.AND P2, PT, RZ, UR4, PT ;  /* 0x00000004ff007c0c */ /* 0x000fc8000bf45070 */
[----:B------:R-:W-:-:S13]  /*15160*/  ISETP.NE.OR.EX P0, PT, RZ, UR5, P0, P2 ;  /* 0x00000005ff007c0c */ /* 0x000fda0008705720 */
[----:B------:R-:W-:Y:S05]  /*15170*/  @!P0 BRA `(.L_x_5387) ;  /* 0x000002d000008947 */ /* 0x000fea0003800000 */
.L_x_5388:
        /* <DEDUP_REMOVED lines=45> */
.L_x_5387:
        /* <DEDUP_REMOVED lines=56> */
.L_x_5386:
        /* <DEDUP_REMOVED lines=23> */
.L_x_5393:
        /* <DEDUP_REMOVED lines=27> */
.L_x_5392:
        /* <DEDUP_REMOVED lines=8> */
.L_x_5395:
        /* <DEDUP_REMOVED lines=27> */
.L_x_5394:
        /* <DEDUP_REMOVED lines=14> */
.L_x_5385:
[----:B------:R-:W-:Y:S05]  /*15e00*/  BSYNC B1 ;  /* 0x0000000000017941 */ /* 0x000fea0003800000 */
.L_x_5384:
        /* <DEDUP_REMOVED lines=49> */
.L_x_5402:
        /* <DEDUP_REMOVED lines=143> */
.L_x_5401:
        /* <DEDUP_REMOVED lines=81> */
.L_x_5403:
[----:B------:R-:W-:-:S04]  /*16f20*/  ISETP.NE.U32.AND P2, PT, RZ, UR10, PT ;  /* 0x0000000aff007c0c */ /* 0x000fc8000bf45070 */
[----:B------:R-:W-:-:S13]  /*16f30*/  ISETP.NE.OR.EX P0, PT, RZ, UR11, P0, P2 ;  /* 0x0000000bff007c0c */ /* 0x000fda0008705720 */
[----:B------:R-:W-:Y:S05]  /*16f40*/  @!P0 BRA `(.L_x_5399) ;  /* 0x000002e000008947 */ /* 0x000fea0003800000 */
.L_x_5400:
        /* <DEDUP_REMOVED lines=46> */
.L_x_5399:
        /* <DEDUP_REMOVED lines=64> */
.L_x_5398:
        /* <DEDUP_REMOVED lines=23> */
.L_x_5405:
        /* <DEDUP_REMOVED lines=27> */
.L_x_5404:
        /* <DEDUP_REMOVED lines=8> */
.L_x_5407:
        /* <DEDUP_REMOVED lines=27> */
.L_x_5406:
        /* <DEDUP_REMOVED lines=14> */
.L_x_5397:
[----:B------:R-:W-:Y:S05]  /*17c60*/  BSYNC B1 ;  /* 0x0000000000017941 */ /* 0x000fea0003800000 */
.L_x_5396:
        /* <DEDUP_REMOVED lines=48> */
.L_x_5414:
        /* <DEDUP_REMOVED lines=141> */
.L_x_5413:
        /* <DEDUP_REMOVED lines=78> */
.L_x_5415:
[----:B------:R-:W-:-:S04]  /*18d20*/  ISETP.NE.U32.AND P2, PT, RZ, UR10, PT ;  /* 0x0000000aff007c0c */ /* 0x000fc8000bf45070 */
[----:B------:R-:W-:-:S13]  /*18d30*/  ISETP.NE.OR.EX P0, PT, RZ, UR11, P0, P2 ;  /* 0x0000000bff007c0c */ /* 0x000fda0008705720 */
[----:B------:R-:W-:Y:S05]  /*18d40*/  @!P0 BRA `(.L_x_5411) ;  /* 0x000002c000008947 */ /* 0x000fea0003800000 */
.L_x_5412:
        /* <DEDUP_REMOVED lines=44> */
.L_x_5411:
        /* <DEDUP_REMOVED lines=56> */
.L_x_5410:
        /* <DEDUP_REMOVED lines=23> */
.L_x_5417:
        /* <DEDUP_REMOVED lines=27> */
.L_x_5416:
        /* <DEDUP_REMOVED lines=8> */
.L_x_5419:
        /* <DEDUP_REMOVED lines=27> */
.L_x_5418:
        /* <DEDUP_REMOVED lines=14> */
.L_x_5409:
[----:B------:R-:W-:Y:S05]  /*199c0*/  BSYNC B1 ;  /* 0x0000000000017941 */ /* 0x000fea0003800000 */
.L_x_5408:
        /* <DEDUP_REMOVED lines=48> */
.L_x_5426:
        /* <DEDUP_REMOVED lines=148> */
.L_x_5425:
        /* <DEDUP_REMOVED lines=80> */
.L_x_5427:
[----:B------:R-:W-:-:S04]  /*1ab10*/  ISETP.NE.U32.AND P2, PT, RZ, UR10, PT ;  /* 0x0000000aff007c0c */ /* 0x000fc8000bf45070 */
[----:B------:R-:W-:-:S13]  /*1ab20*/  ISETP.NE.OR.EX P0, PT, RZ, UR11, P0, P2 ;  /* 0x0000000bff007c0c */ /* 0x000fda0008705720 */
[----:B------:R-:W-:Y:S05]  /*1ab30*/  @!P0 BRA `(.L_x_5423) ;  /* 0x000002e000008947 */ /* 0x000fea0003800000 */
.L_x_5424:
        /* <DEDUP_REMOVED lines=46> */
.L_x_5423:
        /* <DEDUP_REMOVED lines=56> */
.L_x_5422:
        /* <DEDUP_REMOVED lines=22> */
.L_x_5429:
        /* <DEDUP_REMOVED lines=27> */
.L_x_5428:
[----:B------:R-:W-:Y:S05]  /*1b4b0*/  @!P0 BRA `(.L_x_5430) ;  /* 0x0000020000008947 */ /* 0x000fea0003800000 */
[----:B------:R-:W-:Y:S01]  /*1b4c0*/  BSSY B2, `(.L_x_5430) ;  /* 0x000001f000027945 */ /* 0x000fe20003800000 */
[----:B------:R-:W-:Y:S02]  /*1b4d0*/  IMAD.MOV.U32 R30, RZ, RZ, c[0x0][0x198] ;  /* 0x00006600ff1e7624 */ /* 0x000fe400078e00ff */
[----:B------:R-:W-:Y:S02]  /*1b4e0*/  IMAD.MOV.U32 R31, RZ, RZ, c[0x0][0x19c] ;  /* 0x00006700ff1f7624 */ /* 0x000fe400078e00ff */
[----:B------:R-:W-:Y:S02]  /*1b4f0*/  IMAD.MOV.U32 R20, RZ, RZ, c[0x0][0x198] ;  /* 0x00006600ff147624 */ /* 0x000fe400078e00ff */
[----:B------:R-:W-:Y:S02]  /*1b500*/  IMAD.MOV.U32 R17, RZ, RZ, c[0x0][0x19c] ;  /* 0x00006700ff117624 */ /* 0x000fe400078e00ff */
.L_x_5431:
        /* <DEDUP_REMOVED lines=27> */
.L_x_5430:
        /* <DEDUP_REMOVED lines=14> */
.L_x_5421:
[----:B------:R-:W-:Y:S05]  /*1b7a0*/  BSYNC B1 ;  /* 0x0000000000017941 */ /* 0x000fea0003800000 */
.L_x_5420:
        /* <DEDUP_REMOVED lines=46> */
.L_x_5438:
        /* <DEDUP_REMOVED lines=145> */
.L_x_5437:
        /* <DEDUP_REMOVED lines=77> */
.L_x_5439:
[----:B------:R-:W-:-:S04]  /*1c870*/  ISETP.NE.U32.AND P2, PT, RZ, UR4, PT ;  /* 0x00000004ff007c0c */ /* 0x000fc8000bf45070 */
[----:B------:R-:W-:-:S13]  /*1c880*/  ISETP.NE.OR.EX P0, PT, RZ, UR5, P0, P2 ;  /* 0x00000005ff007c0c */ /* 0x000fda0008705720 */
[----:B------:R-:W-:Y:S05]  /*1c890*/  @!P0 BRA `(.L_x_5435) ;  /* 0x000002b000008947 */ /* 0x000fea0003800000 */
.L_x_5436:
        /* <DEDUP_REMOVED lines=43> */
.L_x_5435:
        /* <DEDUP_REMOVED lines=47> */
.L_x_5434:
        /* <DEDUP_REMOVED lines=22> */
.L_x_5441:
        /* <DEDUP_REMOVED lines=27> */
.L_x_5440:
[----:B------:R-:W-:Y:S05]  /*1d150*/  @!P0 BRA `(.L_x_5442) ;  /* 0x0000020000008947 */ /* 0x000fea0003800000 */
[----:B------:R-:W-:Y:S01]  /*1d160*/  BSSY B2, `(.L_x_5442) ;  /* 0x000001f000027945 */ /* 0x000fe20003800000 */
[----:B------:R-:W-:Y:S02]  /*1d170*/  IMAD.MOV.U32 R28, RZ, RZ, c[0x0][0x198] ;  /* 0x00006600ff1c7624 */ /* 0x000fe400078e00ff */
[----:B------:R-:W-:Y:S02]  /*1d180*/  IMAD.MOV.U32 R29, RZ, RZ, c[0x0][0x19c] ;  /* 0x00006700ff1d7624 */ /* 0x000fe400078e00ff */
[----:B------:R-:W-:Y:S02]  /*1d190*/  IMAD.MOV.U32 R18, RZ, RZ, c[0x0][0x198] ;  /* 0x00006600ff127624 */ /* 0x000fe400078e00ff */
[----:B------:R-:W-:Y:S02]  /*1d1a0*/  IMAD.MOV.U32 R15, RZ, RZ, c[0x0][0x19c] ;  /* 0x00006700ff0f7624 */ /* 0x000fe400078e00ff */
.L_x_5443:
        /* <DEDUP_REMOVED lines=27> */
.L_x_5442:
        /* <DEDUP_REMOVED lines=14> */
.L_x_5433:
[----:B------:R-:W-:Y:S05]  /*1d440*/  BSYNC B1 ;  /* 0x0000000000017941 */ /* 0x000fea0003800000 */
.L_x_5432:
        /* <DEDUP_REMOVED lines=46> */
.L_x_5450:
        /* <DEDUP_REMOVED lines=140> */
.L_x_5449:
        /* <DEDUP_REMOVED lines=77> */
.L_x_5451:
[----:B------:R-:W-:-:S04]  /*1e4c0*/  ISETP.NE.U32.AND P2, PT, RZ, UR4, PT ;  /* 0x00000004ff007c0c */ /* 0x000fc8000bf45070 */
[----:B------:R-:W-:-:S13]  /*1e4d0*/  ISETP.NE.OR.EX P0, PT, RZ, UR5, P0, P2 ;  /* 0x00000005ff007c0c */ /* 0x000fda0008705720 */
[----:B------:R-:W-:Y:S05]  /*1e4e0*/  @!P0 BRA `(.L_x_5447) ;  /* 0x000002b000008947 */ /* 0x000fea0003800000 */
.L_x_5448:
        /* <DEDUP_REMOVED lines=43> */
.L_x_5447:
        /* <DEDUP_REMOVED lines=47> */
.L_x_5446:
        /* <DEDUP_REMOVED lines=22> */
.L_x_5453:
        /* <DEDUP_REMOVED lines=27> */
.L_x_5452:
[----:B------:R-:W-:Y:S05]  /*1eda0*/  @!P0 BRA `(.L_x_5454) ;  /* 0x0000020000008947 */ /* 0x000fea0003800000 */
[----:B------:R-:W-:Y:S01]  /*1edb0*/  BSSY B2, `(.L_x_5454) ;  /* 0x000001f000027945 */ /* 0x000fe20003800000 */
[----:B------:R-:W-:Y:S02]  /*1edc0*/  IMAD.MOV.U32 R28, RZ, RZ, c[0x0][0x198] ;  /* 0x00006600ff1c7624 */ /* 0x000fe400078e00ff */
[----:B------:R-:W-:Y:S02]  /*1edd0*/  IMAD.MOV.U32 R29, RZ, RZ, c[0x0][0x19c] ;  /* 0x00006700ff1d7624 */ /* 0x000fe400078e00ff */
[----:B------:R-:W-:Y:S02]  /*1ede0*/  IMAD.MOV.U32 R16, RZ, RZ, c[0x0][0x198] ;  /* 0x00006600ff107624 */ /* 0x000fe400078e00ff */
[----:B------:R-:W-:Y:S02]  /*1edf0*/  IMAD.MOV.U32 R13, RZ, RZ, c[0x0][0x19c] ;  /* 0x00006700ff0d7624 */ /* 0x000fe400078e00ff */
.L_x_5455:
        /* <DEDUP_REMOVED lines=27> */
.L_x_5454:
        /* <DEDUP_REMOVED lines=14> */
.L_x_5445:
[----:B------:R-:W-:Y:S05]  /*1f090*/  BSYNC B1 ;  /* 0x0000000000017941 */ /* 0x000fea0003800000 */
.L_x_5444:
        /* <DEDUP_REMOVED lines=44> */
.L_x_5462:
        /* <DEDUP_REMOVED lines=142> */
.L_x_5461:
        /* <DEDUP_REMOVED lines=76> */
.L_x_5463:
[----:B------:R-:W-:-:S04]  /*20100*/  ISETP.NE.U32.AND P2, PT, R7, RZ, PT ;  /* 0x000000ff0700720c */ /* 0x000fc80003f45070 */
[----:B------:R-:W-:-:S13]  /*20110*/  ISETP.NE.OR.EX P0, PT, R40, RZ, P0, P2 ;  /* 0x000000ff2800720c */ /* 0x000fda0000705720 */
[----:B------:R-:W-:Y:S05]  /*20120*/  @!P0 BRA `(.L_x_5459) ;  /* 0x000002b000008947 */ /* 0x000fea0003800000 */
.L_x_5460:
        /* <DEDUP_REMOVED lines=43> */
.L_x_5459:
        /* <DEDUP_REMOVED lines=45> */
.L_x_5458:
        /* <DEDUP_REMOVED lines=22> */
.L_x_5465:
        /* <DEDUP_REMOVED lines=27> */
.L_x_5464:
[----:B------:R-:W-:Y:S05]  /*209c0*/  @!P0 BRA `(.L_x_5466) ;  /* 0x0000020000008947 */ /* 0x000fea0003800000 */
[----:B------:R-:W-:Y:S01]  /*209d0*/  BSSY B2, `(.L_x_5466) ;  /* 0x000001f000027945 */ /* 0x000fe20003800000 */
[----:B------:R-:W-:Y:S02]  /*209e0*/  IMAD.MOV.U32 R24, RZ, RZ, c[0x0][0x198] ;  /* 0x00006600ff187624 */ /* 0x000fe400078e00ff */
[----:B------:R-:W-:Y:S02]  /*209f0*/  IMAD.MOV.U32 R25, RZ, RZ, c[0x0][0x19c] ;  /* 0x00006700ff197624 */ /* 0x000fe400078e00ff */
[----:B------:R-:W-:Y:S02]  /*20a00*/  IMAD.MOV.U32 R14, RZ, RZ, c[0x0][0x198] ;  /* 0x00006600ff0e7624 */ /* 0x000fe400078e00ff */
[----:B------:R-:W-:Y:S02]  /*20a10*/  IMAD.MOV.U32 R9, RZ, RZ, c[0x0][0x19c] ;  /* 0x00006700ff097624 */ /* 0x000fe400078e00ff */
.L_x_5467:
        /* <DEDUP_REMOVED lines=27> */
.L_x_5466:
        /* <DEDUP_REMOVED lines=14> */
.L_x_5457:
[----:B------:R-:W-:Y:S05]  /*20cb0*/  BSYNC B1 ;  /* 0x0000000000017941 */ /* 0x000fea0003800000 */
.L_x_5456:
        /* <DEDUP_REMOVED lines=43> */
.L_x_5472:
        /* <DEDUP_REMOVED lines=137> */
.L_x_5471:
        /* <DEDUP_REMOVED lines=74> */
.L_x_5473:
[----:B------:R-:W-:-:S04]  /*21ca0*/  ISETP.NE.U32.AND P2, PT, R43, RZ, PT ;  /* 0x000000ff2b00720c */ /* 0x000fc80003f45070 */
[----:B------:R-:W-:-:S13]  /*21cb0*/  ISETP.NE.OR.EX P0, PT, R4, RZ, P0, P2 ;  /* 0x000000ff0400720c */ /* 0x000fda0000705720 */
[----:B------:R-:W-:Y:S05]  /*21cc0*/  @!P0 BRA `(.L_x_5469) ;  /* 0x0000029000008947 */ /* 0x000fea0003800000 */
.L_x_5470:
        /* <DEDUP_REMOVED lines=41> */
.L_x_5469:
        /* <DEDUP_REMOVED lines=45> */
.L_x_5468:
        /* <DEDUP_REMOVED lines=22> */
.L_x_5475:
        /* <DEDUP_REMOVED lines=27> */
.L_x_5474:
[----:B------:R-:W-:Y:S05]  /*22540*/  @!P0 BRA `(.L_x_5476) ;  /* 0x0000020000008947 */ /* 0x000fea0003800000 */
[----:B------:R-:W-:Y:S01]  /*22550*/  BSSY B1, `(.L_x_5476) ;  /* 0x000001f000017945 */ /* 0x000fe20003800000 */
[----:B------:R-:W-:Y:S02]  /*22560*/  IMAD.MOV.U32 R21, RZ, RZ, c[0x0][0x198] ;  /* 0x00006600ff157624 */ /* 0x000fe400078e00ff */
[----:B------:R-:W-:Y:S02]  /*22570*/  IMAD.MOV.U32 R22, RZ, RZ, c[0x0][0x19c] ;  /* 0x00006700ff167624 */ /* 0x000fe400078e00ff */
[----:B------:R-:W-:Y:S02]  /*22580*/  IMAD.MOV.U32 R12, RZ, RZ, c[0x0][0x198] ;  /* 0x00006600ff0c7624 */ /* 0x000fe400078e00ff */
[----:B------:R-:W-:Y:S02]  /*22590*/  IMAD.MOV.U32 R9, RZ, RZ, c[0x0][0x19c] ;  /* 0x00006700ff097624 */ /* 0x000fe400078e00ff */
.L_x_5477:
        /* <DEDUP_REMOVED lines=27> */
.L_x_5476:
        /* <DEDUP_REMOVED lines=14> */
.L_x_5379:
[----:B------:R-:W-:Y:S05]  /*22830*/  BSYNC B0 ;  /* 0x0000000000007941 */ /* 0x000fea0003800000 */
.L_x_5335:
        /* <DEDUP_REMOVED lines=18> */
.L_x_5480:
[----:B------:R-:W-:-:S13]  /*22960*/  ISETP.GE.AND P0, PT, R3, UR7, PT ;  /* 0x0000000703007c0c */ /* 0x000fda000bf06270 */
[----:B------:R-:W-:Y:S05]  /*22970*/  @P0 BRA `(.L_x_5482) ;  /* 0x000000a000000947 */ /* 0x000fea0003800000 */
[C---:B0-----:R-:W-:Y:S02]  /*22980*/  IADD3 R5, R3.reuse, UR6, RZ ;  /* 0x0000000603057c10 */ /* 0x041fe4000fffe0ff */
[----:B------:R-:W-:-:S03]  /*22990*/  IADD3 R3, R3, 0x80, RZ ;  /* 0x0000008003037810 */ /* 0x000fc60007ffe0ff */
[----:B------:R-:W-:-:S05]  /*229a0*/  IMAD.WIDE.U32 R4, R5, R2, c[0x0][0x1c0] ;  /* 0x0000700005047625 */ /* 0x000fca00078e0002 */
[----:B------:R0:W-:Y:S02]  /*229b0*/  STG.E.64 [R4.64], RZ ;  /* 0x000000ff04007986 */ /* 0x0001e4000c101b0c */
.L_x_5481:
[----:B------:R-:W-:-:S13]  /*229c0*/  ISETP.GE.AND P0, PT, R3, UR7, PT ;  /* 0x0000000703007c0c */ /* 0x000fda000bf06270 */
[----:B------:R-:W-:Y:S05]  /*229d0*/  @P0 BRA `(.L_x_5483) ;  /* 0x000000b000000947 */ /* 0x000fea0003800000 */
[C---:B0-----:R-:W-:Y:S02]  /*229e0*/  IADD3 R5, R3.reuse, UR6, RZ ;  /* 0x0000000603057c10 */ /* 0x041fe4000fffe0ff */
[----:B------:R-:W-:-:S03]  /*229f0*/  IADD3 R3, R3, 0x80, RZ ;  /* 0x0000008003037810 */ /* 0x000fc60007ffe0ff */
[----:B------:R-:W-:-:S05]  /*22a00*/  IMAD.WIDE.U32 R4, R5, R2, c[0x0][0x1c0] ;  /* 0x0000700005047625 */ /* 0x000fca00078e0002 */
[----:B------:R0:W-:Y:S02]  /*22a10*/  STG.E.64 [R4.64], RZ ;  /* 0x000000ff04007986 */ /* 0x0001e4000c101b0c */
.L_x_5482:
[----:B------:R-:W-:-:S13]  /*22a20*/  ISETP.GE.AND P0, PT, R3, UR7, PT ;  /* 0x0000000703007c0c */ /* 0x000fda000bf06270 */
[----:B------:R-:W-:Y:S01]  /*22a30*/  @P0 BREAK B1 ;  /* 0x0000000000010942 */ /* 0x000fe20003800000 */
[----:B------:R-:W-:Y:S05]  /*22a40*/  @P0 BRA `(.L_x_5484) ;  /* 0x000000a000000947 */ /* 0x000fea0003800000 */
[C---:B0-----:R-:W-:Y:S02]  /*22a50*/  IADD3 R5, R3.reuse, UR6, RZ ;  /* 0x0000000603057c10 */ /* 0x041fe4000fffe0ff */
[----:B------:R-:W-:-:S03]  /*22a60*/  IADD3 R3, R3, 0x80, RZ ;  /* 0x0000008003037810 */ /* 0x000fc60007ffe0ff */
[----:B------:R-:W-:-:S05]  /*22a70*/  IMAD.WIDE.U32 R4, R5, R2, c[0x0][0x1c0] ;  /* 0x0000700005047625 */ /* 0x000fca00078e0002 */
[----:B------:R0:W-:Y:S02]  /*22a80*/  STG.E.64 [R4.64], RZ ;  /* 0x000000ff04007986 */ /* 0x0001e4000c101b0c */
.L_x_5483:
[----:B------:R-:W-:Y:S05]  /*22a90*/  BSYNC B1 ;  /* 0x0000000000017941 */ /* 0x000fea0003800000 */
.L_x_5479:
[----:B------:R-:W-:-:S13]  /*22aa0*/  ISETP.GE.AND P0, PT, R3, UR7, PT ;  /* 0x0000000703007c0c */ /* 0x000fda000bf06270 */
[C---:B0-----:R-:W-:Y:S02]  /*22ab0*/  @!P0 IADD3 R5, R3.reuse, UR6, RZ ;  /* 0x0000000603058c10 */ /* 0x041fe4000fffe0ff */
[----:B------:R-:W-:-:S03]  /*22ac0*/  @!P0 IADD3 R3, R3, 0x80, RZ ;  /* 0x0000008003038810 */ /* 0x000fc60007ffe0ff */
[----:B------:R-:W-:-:S05]  /*22ad0*/  @!P0 IMAD.WIDE.U32 R4, R5, R2, c[0x0][0x1c0] ;  /* 0x0000700005048625 */ /* 0x000fca00078e0002 */
[----:B------:R0:W-:Y:S02]  /*22ae0*/  @!P0 STG.E.64 [R4.64], RZ ;  /* 0x000000ff04008986 */ /* 0x0001e4000c101b0c */
.L_x_5484:
[----:B------:R-:W-:Y:S05]  /*22af0*/  BSYNC B0 ;  /* 0x0000000000007941 */ /* 0x000fea0003800000 */
.L_x_5478:
[----:B------:R-:W-:Y:S01]  /*22b00*/  WARPSYNC 0xffffffff ;  /* 0xffffffff00007948 */ /* 0x000fe20003800000 */
[----:B------:R-:W-:-:S13]  /*22b10*/  ISETP.GE.AND P0, PT, R3, UR7, PT ;  /* 0x0000000703007c0c */ /* 0x000fda000bf06270 */
[----:B------:R-:W-:Y:S05]  /*22b20*/  @P0 EXIT ;  /* 0x000000000000094d */ /* 0x000fea0003800000 */
[----:B------:R-:W-:-:S05]  /*22b30*/  IADD3 R3, R3, UR6, RZ ;  /* 0x0000000603037c10 */ /* 0x000fca000fffe0ff */
[----:B------:R-:W-:-:S05]  /*22b40*/  IMAD.WIDE.U32 R2, R3, R2, c[0x0][0x1c0] ;  /* 0x0000700003027625 */ /* 0x000fca00078e0002 */
[----:B------:R-:W-:Y:S01]  /*22b50*/  STG.E.64 [R2.64], RZ ;  /* 0x000000ff02007986 */ /* 0x000fe2000c101b0c */
[----:B------:R-:W-:Y:S05]  /*22b60*/  EXIT ;  /* 0x000000000000794d */ /* 0x000fea0003800000 */
.L_x_5485:
        /* <DEDUP_REMOVED lines=9> */
.L_x_16275:


//--------------------- .text._ZN2at6native29vectorized_elementwise_kernelILi8EZZNS0_73_GLOBAL__N__c8866d80_35_SparseBinaryOpIntersectionKernel_cu_1520ed90_315342_sparse_binary_op_intersection_kernel_implINS2_18CUDAKernelLauncherENS2_36CUDAValueSelectionIntersectionKernelINS2_9LhsProjOpEEElLl0EEEvRNS_6TensorERKS8_SB_RKSt6vectorIlSaIlEERKSt8optionalIS8_ESK_bbENKUlvE3_clEvEUllE_St5arrayIPcLm2EEEEviT0_T1_ --------------------------
	.section	.text._ZN2at6native29vectorized_elementwise_kernelILi8EZZNS0_73_GLOBAL__N__c8866d80_35_SparseBinaryOpIntersectionKernel_cu_1520ed90_315342_sparse_binary_op_intersection_kernel_implINS2_18CUDAKernelLauncherENS2_36CUDAValueSelectionIntersectionKernelINS2_9LhsProjOpEEElLl0EEEvRNS_6TensorERKS8_SB_RKSt6vectorIlSaIlEERKSt8optionalIS8_ESK_bbENKUlvE3_clEvEUllE_St5arrayIPcLm2EEEEviT0_T1_,"ax",@progbits
	.sectioninfo	@"SHI_REGISTERS=4"
	.align	128
        .global         _ZN2at6native29vectorized_elementwise_kernelILi8EZZNS0_73_GLOBAL__N__c8866d80_35_SparseBinaryOpIntersectionKernel_cu_1520ed90_315342_sparse_binary_op_intersection_kernel_implINS2_18CUDAKernelLauncherENS2_36CUDAValueSelectionIntersectionKernelINS2_9LhsProjOpEEElLl0EEEvRNS_6TensorERKS8_SB_RKSt6vectorIlSaIlEERKSt8optionalIS8_ESK_bbENKUlvE3_clEvEUllE_St5arrayIPcLm2EEEEviT0_T1_
        .type           _ZN2at6native29vectorized_elementwise_kernelILi8EZZNS0_73_GLOBAL__N__c8866d80_35_SparseBinaryOpIntersectionKernel_cu_1520ed90_315342_sparse_binary_op_intersection_kernel_implINS2_18CUDAKernelLauncherENS2_36CUDAValueSelectionIntersectionKernelINS2_9LhsProjOpEEElLl0EEEvRNS_6TensorERKS8_SB_RKSt6vectorIlSaIlEERKSt8optionalIS8_ESK_bbENKUlvE3_clEvEUllE_St5arrayIPcLm2EEEEviT0_T1_,@function
        .size           _ZN2at6native29vectorized_elementwise_kernelILi8EZZNS0_73_GLOBAL__N__c8866d80_35_SparseBinaryOpIntersectionKernel_cu_1520ed90_315342_sparse_binary_op_intersection_kernel_implINS2_18CUDAKernelLauncherENS2_36CUDAValueSelectionIntersectionKernelINS2_9LhsProjOpEEElLl0EEEvRNS_6TensorERKS8_SB_RKSt6vectorIlSaIlEERKSt8optionalIS8_ESK_bbENKUlvE3_clEvEUllE_St5arrayIPcLm2EEEEviT0_T1_,(.L_x_16276 - _ZN2at6native29vectorized_elementwise_kernelILi8EZZNS0_73_GLOBAL__N__c8866d80_35_SparseBinaryOpIntersectionKernel_cu_1520ed90_315342_sparse_binary_op_intersection_kernel_implINS2_18CUDAKernelLauncherENS2_36CUDAValueSelectionIntersectionKernelINS2_9LhsProjOpEEElLl0EEEvRNS_6TensorERKS8_SB_RKSt6vectorIlSaIlEERKSt8optionalIS8_ESK_bbENKUlvE3_clEvEUllE_St5arrayIPcLm2EEEEviT0_T1_)
        .other          _ZN2at6native29vectorized_elementwise_kernelILi8EZZNS0_73_GLOBAL__N__c8866d80_35_SparseBinaryOpIntersectionKernel_cu_1520ed90_315342_sparse_binary_op_intersection_kernel_implINS2_18CUDAKernelLauncherENS2_36CUDAValueSelectionIntersectionKernelINS2_9LhsProjOpEEElLl0EEEvRNS_6TensorERKS8_SB_RKSt6vectorIlSaIlEERKSt8optionalIS8_ESK_bbENKUlvE3_clEvEUllE_St5arrayIPcLm2EEEEviT0_T1_,@"STO_CUDA_ENTRY STV_DEFAULT"
_ZN2at6native29vectorized_elementwise_kernelILi8EZZNS0_73_GLOBAL__N__c8866d80_35_SparseBinaryOpIntersectionKernel_cu_1520ed90_315342_sparse_binary_op_intersection_kernel_implINS2_18CUDAKernelLauncherENS2_36CUDAValueSelectionIntersectionKernelINS2_9LhsProjOpEEElLl0EEEvRNS_6TensorERKS8_SB_RKSt6vectorIlSaIlEERKSt8optionalIS8_ESK_bbENKUlvE3_clEvEUllE_St5arrayIPcLm2EEEEviT0_T1_:
.text._ZN2at6native29vectorized_elementwise_kernelILi8EZZNS0_73_GLOBAL__N__c8866d80_35_SparseBinaryOpIntersectionKernel_cu_1520ed90_315342_sparse_binary_op_intersection_kernel_implINS2_18CUDAKernelLauncherENS2_36CUDAValueSelectionIntersectionKernelINS2_9LhsProjOpEEElLl0EEEvRNS_6TensorERKS8_SB_RKSt6vectorIlSaIlEERKSt8optionalIS8_ESK_bbENKUlvE3_clEvEUllE_St5arrayIPcLm2EEEEviT0_T1_:
[----:B------:R-:W-:Y:S02]  /*0000*/  MOV R1, c[0x0][0x28] ;  /* 0x00000a0000017a02 */ /* 0x000fe40000000f00 */
[----:B------:R-:W-:Y:S05]  /*0010*/  EXIT ;  /* 0x000000000000794d */ /* 0x000fea0003800000 */
.L_x_5486:
        /* <DEDUP_REMOVED lines=14> */
.L_x_16276:


//--------------------- .text._ZN2at6native18elementwise_kernelILi128ELi4EZNS0_15gpu_kernel_implIZZNS0_73_GLOBAL__N__c8866d80_35_SparseBinaryOpIntersectionKernel_cu_1520ed90_315342_sparse_binary_op_intersection_kernel_implINS3_18CUDAKernelLauncherENS3_36CUDAValueSelectionIntersectionKernelINS3_9LhsProjOpEEElLl0EEEvRNS_6TensorERKS9_SC_RKSt6vectorIlSaIlEERKSt8optionalIS9_ESL_bbENKUlvE1_clEvEUllE_EEvRNS_18TensorIteratorBaseERKT_EUliE_EEviT1_ --------------------------
	.section	.text._ZN2at6native18elementwise_kernelILi128ELi4EZNS0_15gpu_kernel_implIZZNS0_73_GLOBAL__N__c8866d80_35_SparseBinaryOpIntersectionKernel_cu_1520ed90_315342_sparse_binary_op_intersection_kernel_implINS3_18CUDAKernelLauncherENS3_36CUDAValueSelectionIntersectionKernelINS3_9LhsProjOpEEElLl0EEEvRNS_6TensorERKS9_SC_RKSt6vectorIlSaIlEERKSt8optionalIS9_ESL_bbENKUlvE1_clEvEUllE_EEvRNS_18TensorIteratorBaseERKT_EUliE_EEviT1_,"ax",@progbits
	.sectioninfo	@"SHI_REGISTERS=44"
	.align	128
        .global         _ZN2at6native18elementwise_kernelILi128ELi4EZNS0_15gpu_kernel_implIZZNS0_73_GLOBAL__N__c8866d80_35_SparseBinaryOpIntersectionKernel_cu_1520ed90_315342_sparse_binary_op_intersection_kernel_implINS3_18CUDAKernelLauncherENS3_36CUDAValueSelectionIntersectionKernelINS3_9LhsProjOpEEElLl0EEEvRNS_6TensorERKS9_SC_RKSt6vectorIlSaIlEERKSt8optionalIS9_ESL_bbENKUlvE1_clEvEUllE_EEvRNS_18TensorIteratorBaseERKT_EUliE_EEviT1_
        .type           _ZN2at6native18elementwise_kernelILi128ELi4EZNS0_15gpu_kernel_implIZZNS0_73_GLOBAL__N__c8866d80_35_SparseBinaryOpIntersectionKernel_cu_1520ed90_315342_sparse_binary_op_intersection_kernel_implINS3_18CUDAKernelLauncherENS3_36CUDAValueSelectionIntersectionKernelINS3_9LhsProjOpEEElLl0EEEvRNS_6TensorERKS9_SC_RKSt6vectorIlSaIlEERKSt8optionalIS9_ESL_bbENKUlvE1_clEvEUllE_EEvRNS_18TensorIteratorBaseERKT_EUliE_EEviT1_,@function
        .size           _ZN2at6native18elementwise_kernelILi128ELi4EZNS0_15gpu_kernel_implIZZNS0_73_GLOBAL__N__c8866d80_35_SparseBinaryOpIntersectionKernel_cu_1520ed90_315342_sparse_binary_op_intersection_kernel_implINS3_18CUDAKernelLauncherENS3_36CUDAValueSelectionIntersectionKernelINS3_9LhsProjOpEEElLl0EEEvRNS_6TensorERKS9_SC_RKSt6vectorIlSaIlEERKSt8optionalIS9_ESL_bbENKUlvE1_clEvEUllE_EEvRNS_18TensorIteratorBaseERKT_EUliE_EEviT1_,(.L_x_16277 - _ZN2at6native18elementwise_kernelILi128ELi4EZNS0_15gpu_kernel_implIZZNS0_73_GLOBAL__N__c8866d80_35_SparseBinaryOpIntersectionKernel_cu_1520ed90_315342_sparse_binary_op_intersection_kernel_implINS3_18CUDAKernelLauncherENS3_36CUDAValueSelectionIntersectionKernelINS3_9LhsProjOpEEElLl0EEEvRNS_6TensorERKS9_SC_RKSt6vectorIlSaIlEERKSt8optionalIS9_ESL_bbENKUlvE1_clEvEUllE_EEvRNS_18TensorIteratorBaseERKT_EUliE_EEviT1_)
        .other          _ZN2at6native18elementwise_kernelILi128ELi4EZNS0_15gpu_kernel_implIZZNS0_73_GLOBAL__N__c8866d80_35_SparseBinaryOpIntersectionKernel_cu_1520ed90_315342_sparse_binary_op_intersection_kernel_implINS3_18CUDAKernelLauncherENS3_36CUDAValueSelectionIntersectionKernelINS3_9LhsProjOpEEElLl0EEEvRNS_6TensorERKS9_SC_RKSt6vectorIlSaIlEERKSt8optionalIS9_ESL_bbENKUlvE1_clEvEUllE_EEvRNS_18TensorIteratorBaseERKT_EUliE_EEviT1_,@"STO_CUDA_ENTRY STV_DEFAULT"
_ZN2at6native18elementwise_kernelILi128ELi4EZNS0_15gpu_kernel_implIZZNS0_73_GLOBAL__N__c8866d80_35_SparseBinaryOpIntersectionKernel_cu_1520ed90_315342_sparse_binary_op_intersection_kernel_implINS3_18CUDAKernelLauncherENS3_36CUDAValueSelectionIntersectionKernelINS3_9LhsProjOpEEElLl0EEEvRNS_6TensorERKS9_SC_RKSt6vectorIlSaIlEERKSt8optionalIS9_ESL_bbENKUlvE1_clEvEUllE_EEvRNS_18TensorIteratorBaseERKT_EUliE_EEviT1_:
.text._ZN2at6native18elementwise_kernelILi128ELi4EZNS0_15gpu_kernel_implIZZNS0_73_GLOBAL__N__c8866d80_35_SparseBinaryOpIntersectionKernel_cu_1520ed90_315342_sparse_binary_op_intersection_kernel_implINS3_18CUDAKernelLauncherENS3_36CUDAValueSelectionIntersectionKernelINS3_9LhsProjOpEEElLl0EEEvRNS_6TensorERKS9_SC_RKSt6vectorIlSaIlEERKSt8optionalIS9_ESL_bbENKUlvE1_clEvEUllE_EEvRNS_18TensorIteratorBaseERKT_EUliE_EEviT1_:
        /* <DEDUP_REMOVED lines=12> */
[----:B------:R-:W-:Y:S02]  /*00c0*/  IMAD.MOV.U32 R4, RZ, RZ, RZ ;  /* 0x000000ffff047224 */ /* 0x000fe400078e00ff */
[----:B------:R-:W-:Y:S02]  /*00d0*/  IMAD.MOV.U32 R5, RZ, RZ, R2 ;  /* 0x000000ffff057224 */ /* 0x000fe400078e0002 */
[----:B------:R-:W-:Y:S02]  /*00e0*/  IMAD.MOV.U32 R3, RZ, RZ, c[0x0][0x168] ;  /* 0x00005a00ff037624 */ /* 0x000fe400078e00ff */
[----:B------:R-:W-:-:S03]  /*00f0*/  IMAD.HI.U32 R4, R2, c[0x0][0x170], R4 ;  /* 0x00005c0002047a27 */ /* 0x000fc600078e0004 */
[----:B------:R-:W-:Y:S02]  /*0100*/  ISETP.NE.AND P0, PT, R3, 0x1, PT ;  /* 0x000000010300780c */ /* 0x000fe40003f05270 */
        /* <DEDUP_REMOVED lines=219> */
.L_x_5489:
        /* <DEDUP_REMOVED lines=19> */
.L_x_5493:
[----:B------:R0:W5:Y:S01]  /*0ff0*/  LDG.E.U8 R10, [R4.64] ;  /* 0x00000024040a7981 */ /* 0x000162000c1e1100 */
[----:B------:R-:W-:Y:S01]  /*1000*/  IMAD.MOV.U32 R11, RZ, RZ, RZ ;  /* 0x000000ffff0b7224 */ /* 0x000fe200078e00ff */
[----:B------:R-:W-:Y:S05]  /*1010*/  BRA `(.L_x_5495) ;  /* 0x00000d5000007947 */ /* 0x000fea0003800000 */
.L_x_5492:
        /* <DEDUP_REMOVED lines=8> */
.L_x_5497:
[----:B------:R-:W2:Y:S02]  /*10a0*/  LDG.E R10, [R4.64] ;  /* 0x00000024040a7981 */ /* 0x000ea4000c1e1900 */
[----:B--2---:R-:W-:Y:S01]  /*10b0*/  SHF.R.S32.HI R11, RZ, 0x1f, R10 ;  /* 0x0000001fff0b7819 */ /* 0x004fe2000001140a */
[----:B------:R-:W-:Y:S05]  /*10c0*/  BRA `(.L_x_5495) ;  /* 0x00000ca000007947 */ /* 0x000fea0003800000 */
.L_x_5496:
[----:B------:R-:W2:Y:S02]  /*10d0*/  LDG.E.S16 R10, [R4.64] ;  /* 0x00000024040a7981 */ /* 0x000ea4000c1e1700 */
[----:B--2---:R-:W-:Y:S01]  /*10e0*/  SHF.R.S32.HI R11, RZ, 0x1f, R10 ;  /* 0x0000001fff0b7819 */ /* 0x004fe2000001140a */
[----:B------:R-:W-:Y:S05]  /*10f0*/  BRA `(.L_x_5495) ;  /* 0x00000c7000007947 */ /* 0x000fea0003800000 */
.L_x_5491:
        /* <DEDUP_REMOVED lines=9> */
.L_x_5499:
[----:B------:R-:W2:Y:S02]  /*1190*/  LDG.E.U16 R4, [R4.64] ;  /* 0x0000002404047981 */ /* 0x000ea4000c1e1500 */
[----:B--2---:R-:W-:-:S06]  /*11a0*/  HADD2.F32 R10, -RZ, R4.H0_H0 ;  /* 0x20000004ff0a7230 */ /* 0x004fcc0000004100 */
[----:B------:R-:W0:Y:S01]  /*11b0*/  F2I.S64.TRUNC R10, R10 ;  /* 0x0000000a000a7311 */ /* 0x000e22000020d900 */
[----:B------:R-:W-:Y:S05]  /*11c0*/  BRA `(.L_x_5495) ;  /* 0x00000ba000007947 */ /* 0x000fea0003800000 */
.L_x_5498:
        /* <DEDUP_REMOVED lines=9> */
.L_x_5501:
[----:B------:R-:W2:Y:S02]  /*1260*/  LDG.E.U16 R4, [R4.64] ;  /* 0x0000002404047981 */ /* 0x000ea4000c1e1500 */
[----:B--2---:R-:W-:-:S06]  /*1270*/  HADD2.F32 R10, -RZ, R4.H0_H0 ;  /* 0x20000004ff0a7230 */ /* 0x004fcc0000004100 */
[----:B------:R-:W0:Y:S01]  /*1280*/  F2I.S64.TRUNC R10, R10 ;  /* 0x0000000a000a7311 */ /* 0x000e22000020d900 */
[----:B------:R-:W-:Y:S05]  /*1290*/  BRA `(.L_x_5495) ;  /* 0x00000ad000007947 */ /* 0x000fea0003800000 */
.L_x_5500:
[----:B------:R-:W2:Y:S02]  /*12a0*/  LDG.E.64 R4, [R4.64] ;  /* 0x0000002404047981 */ /* 0x000ea4000c1e1b00 */
[----:B--2---:R0:W1:Y:S01]  /*12b0*/  F2I.S64.F64.TRUNC R10, R4 ;  /* 0x00000004000a7311 */ /* 0x004062000030d900 */
[----:B------:R-:W-:Y:S05]  /*12c0*/  BRA `(.L_x_5495) ;  /* 0x00000aa000007947 */ /* 0x000fea0003800000 */
.L_x_5490:
        /* <DEDUP_REMOVED lines=13> */
.L_x_5504:
[----:B------:R-:W2:Y:S02]  /*13a0*/  LDG.E.64 R4, [R4.64] ;  /* 0x0000002404047981 */ /* 0x000ea4000c1e1b00 */
[----:B--2---:R0:W1:Y:S01]  /*13b0*/  F2I.S64.F64.TRUNC R10, R4 ;  /* 0x00000004000a7311 */ /* 0x004062000030d900 */
[----:B------:R-:W-:Y:S05]  /*13c0*/  BRA `(.L_x_5495) ;  /* 0x000009a000007947 */ /* 0x000fea0003800000 */
.L_x_5503:
        /* <DEDUP_REMOVED lines=27> */
.L_x_5506:
[----:B------:R-:W2:Y:S02]  /*1580*/  LDG.E.U8 R4, [R4.64] ;  /* 0x0000002404047981 */ /* 0x000ea4000c1e1100 */
[----:B--2---:R-:W-:-:S05]  /*1590*/  IMAD.SHL.U32 R0, R4, 0x2000000, RZ ;  /* 0x0200000004007824 */ /* 0x004fca00078e00ff */
[----:B------:R-:W-:-:S13]  /*15a0*/  ISETP.GE.U32.AND P0, PT, R0, 0x8000000, PT ;  /* 0x080000000000780c */ /* 0x000fda0003f06070 */
[C---:B------:R-:W-:Y:S02]  /*15b0*/  @!P0 IMAD.SHL.U32 R0, R4.reuse, 0x100, RZ ;  /* 0x0000010004008824 */ /* 0x040fe400078e00ff */
[----:B------:R-:W-:-:S03]  /*15c0*/  @P0 IMAD.SHL.U32 R3, R4, 0x200000, RZ ;  /* 0x0020000004030824 */ /* 0x000fc600078e00ff */
[----:B------:R-:W-:Y:S02]  /*15d0*/  @!P0 LOP3.LUT R0, R0, 0x7f00, RZ, 0xc0, !PT ;  /* 0x00007f0000008812 */ /* 0x000fe400078ec0ff */
[----:B------:R-:W-:Y:S02]  /*15e0*/  @P0 LOP3.LUT R3, R3, 0x70000000, RZ, 0xfc, !PT ;  /* 0x7000000003030812 */ /* 0x000fe400078efcff */
[----:B------:R-:W-:-:S03]  /*15f0*/  @!P0 LOP3.LUT R0, R0, 0x3f000000, RZ, 0xfc, !PT ;  /* 0x3f00000000008812 */ /* 0x000fc600078efcff */
[----:B------:R-:W-:Y:S02]  /*1600*/  @P0 FMUL.FTZ R3, R3, 1.9259299443872358531e-34 ;  /* 0x0780000003030820 */ /* 0x000fe40000410000 */
[----:B------:R-:W-:Y:S02]  /*1610*/  @!P0 FADD.FTZ R3, R0, -0.5 ;  /* 0xbf00000000038421 */ /* 0x000fe40000010000 */
[----:B------:R-:W-:-:S05]  /*1620*/  IMAD.SHL.U32 R0, R4, 0x1000000, RZ ;  /* 0x0100000004007824 */ /* 0x000fca00078e00ff */
[----:B------:R-:W-:-:S04]  /*1630*/  LOP3.LUT R0, R3, 0x80000000, R0, 0xf8, !PT ;  /* 0x8000000003007812 */ /* 0x000fc800078ef800 */
[----:B------:R0:W1:Y:S01]  /*1640*/  F2I.S64.TRUNC R10, R0 ;  /* 0x00000000000a7311 */ /* 0x000062000020d900 */
[----:B------:R-:W-:Y:S05]  /*1650*/  BRA `(.L_x_5495) ;  /* 0x0000071000007947 */ /* 0x000fea0003800000 */
.L_x_5505:
[----:B------:R-:W2:Y:S02]  /*1660*/  LDG.E.U16 R10, [R4.64] ;  /* 0x00000024040a7981 */ /* 0x000ea4000c1e1500 */
[----:B--2---:R-:W-:-:S06]  /*1670*/  PRMT R10, RZ, 0x5410, R10 ;  /* 0x00005410ff0a7816 */ /* 0x004fcc000000000a */
[----:B------:R-:W0:Y:S01]  /*1680*/  F2I.S64.TRUNC R10, R10 ;  /* 0x0000000a000a7311 */ /* 0x000e22000020d900 */
[----:B------:R-:W-:Y:S05]  /*1690*/  BRA `(.L_x_5495) ;  /* 0x000006d000007947 */ /* 0x000fea0003800000 */
.L_x_5502:
        /* <DEDUP_REMOVED lines=11> */
.L_x_5509:
        /* <DEDUP_REMOVED lines=21> */
.L_x_5513:
[----:B------:R-:W-:Y:S05]  /*18a0*/  BSYNC B1 ;  /* 0x0000000000017941 */ /* 0x000fea0003800000 */
.L_x_5512:
[----:B------:R-:W-:Y:S01]  /*18b0*/  IMAD.SHL.U32 R3, R3, 0x100000, RZ ;  /* 0x0010000003037824 */ /* 0x000fe200078e00ff */
[----:B------:R-:W-:-:S04]  /*18c0*/  LEA R5, R0, 0x3b800000, 0x17 ;  /* 0x3b80000000057811 */ /* 0x000fc800078eb8ff */
[----:B------:R-:W-:Y:S02]  /*18d0*/  LOP3.LUT R10, R5, R3, R10, 0xfe, !PT ;  /* 0x00000003050a7212 */ /* 0x000fe400078efe0a */
.L_x_5511:
[----:B------:R-:W-:Y:S05]  /*18e0*/  BSYNC B0 ;  /* 0x0000000000007941 */ /* 0x000fea0003800000 */
.L_x_5510:
[----:B------:R-:W0:Y:S01]  /*18f0*/  F2I.S64.TRUNC R10, R10 ;  /* 0x0000000a000a7311 */ /* 0x000e22000020d900 */
[----:B------:R-:W-:Y:S05]  /*1900*/  BRA `(.L_x_5495) ;  /* 0x0000046000007947 */ /* 0x000fea0003800000 */
.L_x_5508:
        /* <DEDUP_REMOVED lines=21> */
.L_x_5517:
[----:B------:R-:W-:Y:S05]  /*1a60*/  BSYNC B1 ;  /* 0x0000000000017941 */ /* 0x000fea0003800000 */
.L_x_5516:
[----:B------:R-:W-:Y:S01]  /*1a70*/  IMAD.SHL.U32 R3, R3, 0x200000, RZ ;  /* 0x0020000003037824 */ /* 0x000fe200078e00ff */
[----:B------:R-:W-:-:S04]  /*1a80*/  LEA R5, R0, 0x37800000, 0x17 ;  /* 0x3780000000057811 */ /* 0x000fc800078eb8ff */
[----:B------:R-:W-:Y:S02]  /*1a90*/  LOP3.LUT R10, R5, R3, R10, 0xfe, !PT ;  /* 0x00000003050a7212 */ /* 0x000fe400078efe0a */
.L_x_5515:
[----:B------:R-:W-:Y:S05]  /*1aa0*/  BSYNC B0 ;  /* 0x0000000000007941 */ /* 0x000fea0003800000 */
.L_x_5514:
[----:B------:R-:W0:Y:S01]  /*1ab0*/  F2I.S64.TRUNC R10, R10 ;  /* 0x0000000a000a7311 */ /* 0x000e22000020d900 */
[----:B------:R-:W-:Y:S05]  /*1ac0*/  BRA `(.L_x_5495) ;  /* 0x000002a000007947 */ /* 0x000fea0003800000 */
.L_x_5507:
        /* <DEDUP_REMOVED lines=14> */
.L_x_5521:
[----:B------:R-:W-:Y:S05]  /*1bb0*/  BSYNC B0 ;  /* 0x0000000000007941 */ /* 0x000fea0003800000 */
.L_x_5520:
[----:B------:R-:W0:Y:S01]  /*1bc0*/  F2I.S64.TRUNC R10, R10 ;  /* 0x0000000a000a7311 */ /* 0x000e22000020d900 */
[----:B------:R-:W-:Y:S05]  /*1bd0*/  BRA `(.L_x_5495) ;  /* 0x0000019000007947 */ /* 0x000fea0003800000 */
.L_x_5494:
        /* <DEDUP_REMOVED lines=21> */
.L_x_5519:
[----:B------:R0:W5:Y:S01]  /*1d30*/  LDG.E.64 R10, [R4.64] ;  /* 0x00000024040a7981 */ /* 0x000162000c1e1b00 */
[----:B------:R-:W-:Y:S05]  /*1d40*/  BRA `(.L_x_5495) ;  /* 0x0000002000007947 */ /* 0x000fea0003800000 */
.L_x_5518:
[----:B------:R0:W5:Y:S01]  /*1d50*/  LDG.E R10, [R4.64] ;  /* 0x00000024040a7981 */ /* 0x000162000c1e1900 */
[----:B------:R-:W-:-:S03]  /*1d60*/  IMAD.MOV.U32 R11, RZ, RZ, RZ ;  /* 0x000000ffff0b7224 */ /* 0x000fc600078e00ff */
.L_x_5495:
[----:B------:R-:W-:Y:S01]  /*1d70*/  ISETP.NE.U32.AND P0, PT, RZ, c[0x0][0x370], PT ;  /* 0x0000dc00ff007a0c */ /* 0x000fe20003f05070 */
[----:B------:R-:W-:Y:S02]  /*1d80*/  IMAD.MOV.U32 R34, RZ, RZ, RZ ;  /* 0x000000ffff227224 */ /* 0x000fe400078e00ff */
[----:B0-----:R-:W-:Y:S01]  /*1d90*/  IMAD.MOV.U32 R4, RZ, RZ, RZ ;  /* 0x000000ffff047224 */ /* 0x001fe200078e00ff */
[----:B------:R-:W-:-:S13]  /*1da0*/  ISETP.NE.AND.EX P0, PT, RZ, c[0x0][0x374], PT, P0 ;  /* 0x0000dd00ff007a0c */ /* 0x000fda0003f05300 */
[----:B------:R-:W-:Y:S05]  /*1db0*/  @!P0 BRA `(.L_x_5522) ;  /* 0x000007f000008947 */ /* 0x000fea0003800000 */
[----:B------:R-:W-:Y:S02]  /*1dc0*/  IMAD.MOV.U32 R0, RZ, RZ, 0x1 ;  /* 0x00000001ff007424 */ /* 0x000fe400078e00ff */
[----:B------:R-:W-:Y:S02]  /*1dd0*/  IMAD.MOV.U32 R5, RZ, RZ, c[0x0][0x384] ;  /* 0x0000e100ff057624 */ /* 0x000fe400078e00ff */
[----:B-1---5:R-:W-:Y:S01]  /*1de0*/  IMAD R3, R11, c[0x0][0x378], RZ ;  /* 0x0000de000b037a24 */ /* 0x022fe200078e02ff */
[----:B------:R-:W-:-:S03]  /*1df0*/  ISETP.LE.U32.AND P0, PT, R0, c[0x0][0x380], PT ;  /* 0x0000e00000007a0c */ /* 0x000fc60003f03070 */
[----:B------:R-:W-:Y:S01]  /*1e00*/  IMAD R9, R10, c[0x0][0x37c], R3 ;  /* 0x0000df000a097a24 */ /* 0x000fe200078e0203 */
[----:B------:R-:W-:-:S13]  /*1e10*/  ISETP.GE.AND.EX P0, PT, R5, RZ, PT, P0 ;  /* 0x000000ff0500720c */ /* 0x000fda0003f06300 */
[----:B------:R-:W-:Y:S05]  /*1e20*/  @!P0 BRA `(.L_x_5522) ;  /* 0x0000078000008947 */ /* 0x000fea0003800000 */
[----:B------:R-:W-:Y:S01]  /*1e30*/  ISETP.LT.U32.AND P0, PT, R0, c[0x0][0x380], PT ;  /* 0x0000e00000007a0c */ /* 0x000fe20003f01070 */
[----:B------:R-:W-:Y:S01]  /*1e40*/  IMAD.WIDE.U32 R10, R10, c[0x0][0x378], RZ ;  /* 0x0000de000a0a7a25 */ /* 0x000fe200078e00ff */
[----:B------:R-:W-:Y:S02]  /*1e50*/  CS2R R34, SRZ ;  /* 0x0000000000227805 */ /* 0x000fe4000001ff00 */
[----:B------:R-:W-:Y:S01]  /*1e60*/  ISETP.GT.AND.EX P0, PT, R5, RZ, PT, P0 ;  /* 0x000000ff0500720c */ /* 0x000fe20003f04300 */
[----:B------:R-:W-:Y:S02]  /*1e70*/  IMAD.MOV.U32 R33, RZ, RZ, RZ ;  /* 0x000000ffff217224 */ /* 0x000fe400078e00ff */
[----:B------:R-:W-:Y:S01]  /*1e80*/  IMAD.IADD R9, R11, 0x1, R9 ;  /* 0x000000010b097824 */ /* 0x000fe200078e0209 */
[----:B------:R-:W-:Y:S02]  /*1e90*/  SEL R0, R0, c[0x0][0x380], !P0 ;  /* 0x0000e00000007a07 */ /* 0x000fe40004000000 */
[----:B------:R-:W-:-:S02]  /*1ea0*/  SEL R8, RZ, c[0x0][0x384], !P0 ;  /* 0x0000e100ff087a07 */ /* 0x000fc40004000000 */
[C---:B------:R-:W-:Y:S02]  /*1eb0*/  IADD3 R4, P2, R0.reuse, -0x1, RZ ;  /* 0xffffffff00047810 */ /* 0x040fe40007f5e0ff */
[----:B------:R-:W-:Y:S02]  /*1ec0*/  LOP3.LUT R3, R0, 0x3, RZ, 0xc0, !PT ;  /* 0x0000000300037812 */ /* 0x000fe400078ec0ff */
[----:B------:R-:W-:Y:S02]  /*1ed0*/  ISETP.GE.U32.AND P1, PT, R4, 0x3, PT ;  /* 0x000000030400780c */ /* 0x000fe40003f26070 */
[----:B------:R-:W-:Y:S02]  /*1ee0*/  IADD3.X R4, R8, -0x1, RZ, P2, !PT ;  /* 0xffffffff08047810 */ /* 0x000fe400017fe4ff */
[----:B------:R-:W-:Y:S02]  /*1ef0*/  ISETP.NE.U32.AND P0, PT, R3, RZ, PT ;  /* 0x000000ff0300720c */ /* 0x000fe40003f05070 */
[----:B------:R-:W-:Y:S01]  /*1f00*/  ISETP.GE.U32.AND.EX P1, PT, R4, RZ, PT, P1 ;  /* 0x000000ff0400720c */ /* 0x000fe20003f26110 */
[----:B------:R-:W-:Y:S01]  /*1f10*/  IMAD.MOV.U32 R4, RZ, RZ, RZ ;  /* 0x000000ffff047224 */ /* 0x000fe200078e00ff */
[----:B------:R-:W-:-:S11]  /*1f20*/  ISETP.NE.AND.EX P0, PT, RZ, RZ, PT, P0 ;  /* 0x000000ffff00720c */ /* 0x000fd60003f05300 */
[----:B------:R-:W-:Y:S05]  /*1f30*/  @!P1 BRA `(.L_x_5523) ;  /* 0x000003a000009947 */ /* 0x000fea0003800000 */
[----:B------:R-:W-:Y:S01]  /*1f40*/  IMAD.MOV.U32 R6, RZ, RZ, 0x8 ;  /* 0x00000008ff067424 */ /* 0x000fe200078e00ff */
[----:B------:R-:W-:Y:S01]  /*1f50*/  IADD3 R5, P1, R3, -R0, RZ ;  /* 0x8000000003057210 */ /* 0x000fe20007f3e0ff */
[----:B------:R-:W-:Y:S01]  /*1f60*/  BSSY B0, `(.L_x_5523) ;  /* 0x0000037000007945 */ /* 0x000fe20003800000 */
[----:B------:R-:W-:Y:S01]  /*1f70*/  LEA R30, P2, R10, c[0x0][0x370], 0x3 ;  /* 0x0000dc000a1e7a11 */ /* 0x000fe200078418ff */
[C---:B------:R-:W-:Y:S02]  /*1f80*/  IMAD R15, R6.reuse, c[0x0][0x394], RZ ;  /* 0x0000e500060f7a24 */ /* 0x040fe400078e02ff */
[----:B------:R-:W-:Y:S01]  /*1f90*/  IMAD.WIDE.U32 R6, R6, c[0x0][0x390], RZ ;  /* 0x0000e40006067a25 */ /* 0x000fe200078e00ff */
[----:B------:R-:W-:-:S03]  /*1fa0*/  LEA.HI.X R31, R10, c[0x0][0x374], R9, 0x3, P2 ;  /* 0x0000dd000a1f7a11 */ /* 0x000fc600010f1c09 */
[----:B------:R-:W-:Y:S02]  /*1fb0*/  IMAD.MOV.U32 R35, RZ, RZ, RZ ;  /* 0x000000ffff237224 */ /* 0x000fe400078e00ff */
[----:B------:R-:W-:Y:S02]  /*1fc0*/  IMAD.MOV.U32 R33, RZ, RZ, RZ ;  /* 0x000000ffff217224 */ /* 0x000fe400078e00ff */
[----:B------:R-:W-:Y:S02]  /*1fd0*/  IMAD.MOV.U32 R12, RZ, RZ, c[0x0][0x388] ;  /* 0x0000e200ff0c7624 */ /* 0x000fe400078e00ff */
[----:B------:R-:W-:Y:S02]  /*1fe0*/  IMAD.MOV.U32 R13, RZ, RZ, c[0x0][0x38c] ;  /* 0x0000e300ff0d7624 */ /* 0x000fe400078e00ff */
[----:B------:R-:W-:Y:S02]  /*1ff0*/  IMAD.X R0, RZ, RZ, ~R8, P1 ;  /* 0x000000ffff007224 */ /* 0x000fe400008e0e08 */
[----:B------:R-:W-:-:S02]  /*2000*/  IMAD.IADD R32, R7, 0x1, R15 ;  /* 0x0000000107207824 */ /* 0x000fc400078e020f */
.L_x_5524:
[-C--:B------:R-:W-:Y:S01]  /*2010*/  IADD3 R40, P1, R30, R6.reuse, RZ ;  /* 0x000000061e287210 */ /* 0x080fe20007f3e0ff */
[----:B------:R0:W2:Y:S04]  /*2020*/  LDG.E.64 R38, [R30.64] ;  /* 0x000000241e267981 */ /* 0x0000a8000c1e1b00 */
[----:B------:R1:W2:Y:S01]  /*2030*/  LDG.E.64 R14, [R12.64] ;  /* 0x000000240c0e7981 */ /* 0x0002a2000c1e1b00 */
[----:B------:R-:W-:Y:S01]  /*2040*/  IMAD.X R41, R31, 0x1, R32, P1 ;  /* 0x000000011f297824 */ /* 0x000fe200008e0620 */
[----:B------:R-:W-:-:S02]  /*2050*/  IADD3 R28, P1, R40, R6, RZ ;  /* 0x00000006281c7210 */ /* 0x000fc40007f3e0ff */
[----:B------:R1:W3:Y:S04]  /*2060*/  LDG.E.64 R18, [R12.64+0x8] ;  /* 0x000008240c127981 */ /* 0x0002e8000c1e1b00 */
[----:B------:R4:W3:Y:S01]  /*2070*/  LDG.E.64 R20, [R40.64] ;  /* 0x0000002428147981 */ /* 0x0008e2000c1e1b00 */
[--C-:B------:R-:W-:Y:S01]  /*2080*/  IMAD.X R29, R41, 0x1, R32.reuse, P1 ;  /* 0x00000001291d7824 */ /* 0x100fe200008e0620 */
[----:B------:R-:W-:Y:S02]  /*2090*/  IADD3 R24, P1, R28, R6, RZ ;  /* 0x000000061c187210 */ /* 0x000fe40007f3e0ff */
[----:B------:R1:W5:Y:S04]  /*20a0*/  LDG.E.64 R22, [R12.64+0x10] ;  /* 0x000010240c167981 */ /* 0x000368000c1e1b00 */
[----:B------:R1:W5:Y:S01]  /*20b0*/  LDG.E.64 R26, [R28.64] ;  /* 0x000000241c1a7981 */ /* 0x000362000c1e1b00 */
[----:B------:R-:W-:-:S05]  /*20c0*/  IMAD.X R25, R29, 0x1, R32, P1 ;  /* 0x000000011d197824 */ /* 0x000fca00008e0620 */
[----:B0-----:R-:W5:Y:S04]  /*20d0*/  LDG.E.64 R30, [R24.64] ;  /* 0x00000024181e7981 */ /* 0x001f68000c1e1b00 */
[----:B-1----:R0:W5:Y:S01]  /*20e0*/  LDG.E.64 R28, [R12.64+0x18] ;  /* 0x000018240c1c7981 */ /* 0x002162000c1e1b00 */
[----:B----4-:R-:W-:Y:S02]  /*20f0*/  IMAD.MOV.U32 R40, RZ, RZ, R34 ;  /* 0x000000ffff287224 */ /* 0x010fe400078e0022 */
[----:B------:R-:W-:Y:S01]  /*2100*/  IMAD.MOV.U32 R41, RZ, RZ, R4 ;  /* 0x000000ffff297224 */ /* 0x000fe200078e0004 */
[----:B------:R-:W-:-:S04]  /*2110*/  IADD3 R35, P1, R35, 0x4, RZ ;  /* 0x0000000423237810 */ /* 0x000fc80007f3e0ff */
[----:B------:R-:W-:Y:S01]  /*2120*/  IADD3 R4, P2, R35, R5, RZ ;  /* 0x0000000523047210 */ /* 0x000fe20007f5e0ff */
[----:B------:R-:W-:-:S03]  /*2130*/  IMAD.X R33, RZ, RZ, R33, P1 ;  /* 0x000000ffff217224 */ /* 0x000fc600008e0621 */
[----:B------:R-:W-:Y:S01]  /*2140*/  ISETP.NE.U32.AND P1, PT, R4, RZ, PT ;  /* 0x000000ff0400720c */ /* 0x000fe20003f25070 */
[----:B------:R-:W-:-:S05]  /*2150*/  IMAD.X R4, R33, 0x1, R0, P2 ;  /* 0x0000000121047824 */ /* 0x000fca00010e0600 */
[----:B------:R-:W-:Y:S02]  /*2160*/  ISETP.NE.AND.EX P1, PT, R4, RZ, PT, P1 ;  /* 0x000000ff0400720c */ /* 0x000fe40003f25310 */
[----:B0-----:R-:W-:-:S05]  /*2170*/  IADD3 R12, P3, R12, 0x20, RZ ;  /* 0x000000200c0c7810 */ /* 0x001fca0007f7e0ff */
        /* <DEDUP_REMOVED lines=9> */
[-C--:B-----5:R-:W-:Y:S02]  /*2210*/  IMAD R15, R27, R22.reuse, RZ ;  /* 0x000000161b0f7224 */ /* 0x0a0fe400078e02ff */
[----:B------:R-:W-:-:S04]  /*2220*/  IMAD.WIDE.U32 R18, R26, R22, R18 ;  /* 0x000000161a127225 */ /* 0x000fc800078e0012 */
[----:B------:R-:W-:Y:S02]  /*2230*/  IMAD R15, R26, R23, R15 ;  /* 0x000000171a0f7224 */ /* 0x000fe400078e020f */
[-C--:B------:R-:W-:Y:S02]  /*2240*/  IMAD R21, R31, R28.reuse, RZ ;  /* 0x0000001c1f157224 */ /* 0x080fe400078e02ff */
[----:B------:R-:W-:Y:S02]  /*2250*/  IMAD.IADD R19, R19, 0x1, R15 ;  /* 0x0000000113137824 */ /* 0x000fe400078e020f */
[C---:B------:R-:W-:Y:S02]  /*2260*/  IMAD R21, R30.reuse, R29, R21 ;  /* 0x0000001d1e157224 */ /* 0x040fe400078e0215 */
[----:B------:R-:W-:Y:S01]  /*2270*/  IMAD.WIDE.U32 R28, R30, R28, R18 ;  /* 0x0000001c1e1c7225 */ /* 0x000fe200078e0012 */
[----:B------:R-:W-:-:S03]  /*2280*/  IADD3 R30, P2, R24, R6, RZ ;  /* 0x00000006181e7210 */ /* 0x000fc60007f5e0ff */
[----:B------:R-:W-:Y:S02]  /*2290*/  IMAD.IADD R4, R29, 0x1, R21 ;  /* 0x000000011d047824 */ /* 0x000fe400078e0215 */
[----:B------:R-:W-:Y:S02]  /*22a0*/  IMAD.MOV.U32 R34, RZ, RZ, R28 ;  /* 0x000000ffff227224 */ /* 0x000fe400078e001c */
[----:B------:R-:W-:Y:S01]  /*22b0*/  IMAD.X R31, R25, 0x1, R32, P2 ;  /* 0x00000001191f7824 */ /* 0x000fe200010e0620 */
[----:B------:R-:W-:Y:S05]  /*22c0*/  @P1 BRA `(.L_x_5524) ;  /* 0xfffffd4000001947 */ /* 0x000fea000383ffff */
[----:B------:R-:W-:Y:S05]  /*22d0*/  BSYNC B0 ;  /* 0x0000000000007941 */ /* 0x000fea0003800000 */
.L_x_5523:
        /* <DEDUP_REMOVED lines=14> */
[----:B------:R-:W-:Y:S02]  /*23c0*/  IMAD.MOV.U32 R35, RZ, RZ, R4 ;  /* 0x000000ffff237224 */ /* 0x000fe400078e0004 */
[-C--:B--2---:R-:W-:Y:S02]  /*23d0*/  IMAD R5, R9, R10.reuse, RZ ;  /* 0x0000000a09057224 */ /* 0x084fe400078e02ff */
[----:B------:R-:W-:-:S04]  /*23e0*/  IMAD.WIDE.U32 R34, R8, R10, R34 ;  /* 0x0000000a08227225 */ /* 0x000fc800078e0022 */
[----:B------:R-:W-:-:S04]  /*23f0*/  IMAD R5, R8, R11, R5 ;  /* 0x0000000b08057224 */ /* 0x000fc800078e0205 */
[----:B------:R-:W-:Y:S01]  /*2400*/  IMAD.IADD R4, R35, 0x1, R5 ;  /* 0x0000000123047824 */ /* 0x000fe200078e0205 */
[----:B------:R-:W-:Y:S05]  /*2410*/  @!P0 BRA `(.L_x_5522) ;  /* 0x0000019000008947 */ /* 0x000fea0003800000 */
[----:B------:R-:W-:Y:S01]  /*2420*/  ULDC.64 UR4, c[0x0][0x390] ;  /* 0x0000e40000047ab9 */ /* 0x000fe20000000a00 */
[----:B------:R-:W-:Y:S01]  /*2430*/  ISETP.NE.U32.AND P0, PT, R3, 0x2, PT ;  /* 0x000000020300780c */ /* 0x000fe20003f05070 */
[----:B------:R-:W-:Y:S01]  /*2440*/  USHF.L.U32 UR7, UR4, 0x3, URZ ;  /* 0x0000000304077899 */ /* 0x000fe2000800063f */
[----:B------:R-:W2:Y:S01]  /*2450*/  LDG.E.64 R10, [R6.64+0x8] ;  /* 0x00000824060a7981 */ /* 0x000ea2000c1e1b00 */
[----:B------:R-:W-:Y:S01]  /*2460*/  UMOV UR6, 0x3 ;  /* 0x0000000300067882 */ /* 0x000fe20000000000 */
[----:B------:R-:W-:Y:S01]  /*2470*/  ISETP.NE.AND.EX P0, PT, RZ, RZ, PT, P0 ;  /* 0x000000ffff00720c */ /* 0x000fe20003f05300 */
[----:B------:R-:W-:Y:S02]  /*2480*/  USHF.L.U64.HI UR4, UR4, UR6, UR5 ;  /* 0x0000000604047299 */ /* 0x000fe40008010205 */
[----:B------:R-:W-:-:S04]  /*2490*/  IADD3 R18, P1, R12, UR7, RZ ;  /* 0x000000070c127c10 */ /* 0x000fc8000ff3e0ff */
[----:B------:R-:W-:-:S05]  /*24a0*/  IADD3.X R19, R13, UR4, RZ, P1, !PT ;  /* 0x000000040d137c10 */ /* 0x000fca0008ffe4ff */
[----:B------:R-:W2:Y:S01]  /*24b0*/  LDG.E.64 R8, [R18.64] ;  /* 0x0000002412087981 */ /* 0x000ea2000c1e1b00 */
[----:B------:R-:W-:-:S03]  /*24c0*/  @P0 IADD3 R12, P1, R18, UR7, RZ ;  /* 0x00000007120c0c10 */ /* 0x000fc6000ff3e0ff */
[----:B------:R-:W3:Y:S01]  /*24d0*/  @P0 LDG.E.64 R14, [R6.64+0x10] ;  /* 0x00001024060e0981 */ /* 0x000ee2000c1e1b00 */
[----:B------:R-:W-:-:S06]  /*24e0*/  @P0 IADD3.X R13, R19, UR4, RZ, P1, !PT ;  /* 0x00000004130d0c10 */ /* 0x000fcc0008ffe4ff */
        /* <DEDUP_REMOVED lines=12> */
.L_x_5522:
[----:B------:R-:W0:Y:S01]  /*25b0*/  LDC.U8 R3, c[0x0][0x3a0] ;  /* 0x0000e800ff037b82 */ /* 0x000e220000000000 */
[----:B------:R-:W-:Y:S01]  /*25c0*/  IMAD.MOV.U32 R35, RZ, RZ, R4 ;  /* 0x000000ffff237224 */ /* 0x000fe200078e0004 */
        /* <DEDUP_REMOVED lines=11> */
[----:B------:R0:W-:Y:S01]  /*2680*/  STG.E.U8 [R16.64], R34 ;  /* 0x0000002210007986 */ /* 0x0001e2000c101124 */
[----:B------:R-:W-:Y:S05]  /*2690*/  BRA `(.L_x_5530) ;  /* 0x00000d8000007947 */ /* 0x000fea0003800000 */
.L_x_5528:
[----:B------:R0:W-:Y:S01]  /*26a0*/  STG.E.U8 [R16.64], R34 ;  /* 0x0000002210007986 */ /* 0x0001e2000c101124 */
[----:B------:R-:W-:Y:S05]  /*26b0*/  BRA `(.L_x_5530) ;  /* 0x00000d6000007947 */ /* 0x000fea0003800000 */
.L_x_5527:
[----:B------:R-:W-:-:S13]  /*26c0*/  ISETP.NE.AND P0, PT, R0, 0x2, PT ;  /* 0x000000020000780c */ /* 0x000fda0003f05270 */
[----:B------:R-:W-:Y:S05]  /*26d0*/  @!P0 BRA `(.L_x_5531) ;  /* 0x0000008000008947 */ /* 0x000fea0003800000 */
[----:B------:R-:W-:-:S13]  /*26e0*/  ISETP.NE.AND P0, PT, R0, 0x3, PT ;  /* 0x000000030000780c */ /* 0x000fda0003f05270 */
[----:B------:R-:W-:Y:S05]  /*26f0*/  @!P0 BRA `(.L_x_5532) ;  /* 0x0000004000008947 */ /* 0x000fea0003800000 */
[----:B------:R-:W-:-:S13]  /*2700*/  ISETP.NE.AND P0, PT, R0, 0x4, PT ;  /* 0x000000040000780c */ /* 0x000fda0003f05270 */
[----:B------:R-:W-:Y:S05]  /*2710*/  @P0 BRA `(.L_x_5529) ;  /* 0x00000b9000000947 */ /* 0x000fea0003800000 */
[----:B------:R0:W-:Y:S01]  /*2720*/  STG.E.64 [R16.64], R34 ;  /* 0x0000002210007986 */ /* 0x0001e2000c101b24 */
[----:B------:R-:W-:Y:S05]  /*2730*/  BRA `(.L_x_5530) ;  /* 0x00000ce000007947 */ /* 0x000fea0003800000 */
.L_x_5532:
[----:B------:R0:W-:Y:S01]  /*2740*/  STG.E [R16.64], R34 ;  /* 0x0000002210007986 */ /* 0x0001e2000c101924 */
[----:B------:R-:W-:Y:S05]  /*2750*/  BRA `(.L_x_5530) ;  /* 0x00000cc000007947 */ /* 0x000fea0003800000 */
.L_x_5531:
[----:B------:R0:W-:Y:S01]  /*2760*/  STG.E.U16 [R16.64], R34 ;  /* 0x0000002210007986 */ /* 0x0001e2000c101524 */
[----:B------:R-:W-:Y:S05]  /*2770*/  BRA `(.L_x_5530) ;  /* 0x00000ca000007947 */ /* 0x000fea0003800000 */
.L_x_5526:
[----:B------:R-:W-:-:S13]  /*2780*/  ISETP.GT.AND P0, PT, R0, 0x6, PT ;  /* 0x000000060000780c */ /* 0x000fda0003f04270 */
[----:B------:R-:W-:Y:S05]  /*2790*/  @P0 BRA `(.L_x_5533) ;  /* 0x000000b000000947 */ /* 0x000fea0003800000 */
[----:B------:R-:W-:-:S13]  /*27a0*/  ISETP.NE.AND P0, PT, R0, 0x5, PT ;  /* 0x000000050000780c */ /* 0x000fda0003f05270 */
[----:B------:R-:W-:Y:S05]  /*27b0*/  @!P0 BRA `(.L_x_5534) ;  /* 0x0000005000008947 */ /* 0x000fea0003800000 */
[----:B------:R-:W-:-:S13]  /*27c0*/  ISETP.NE.AND P0, PT, R0, 0x6, PT ;  /* 0x000000060000780c */ /* 0x000fda0003f05270 */
[----:B------:R-:W-:Y:S05]  /*27d0*/  @P0 BRA `(.L_x_5529) ;  /* 0x00000ad000000947 */ /* 0x000fea0003800000 */
[----:B------:R-:W0:Y:S02]  /*27e0*/  I2F.S64 R35, R34 ;  /* 0x0000002200237312 */ /* 0x000e240000301400 */
[----:B0-----:R0:W-:Y:S01]  /*27f0*/  STG.E [R16.64], R35 ;  /* 0x0000002310007986 */ /* 0x0011e2000c101924 */
[----:B------:R-:W-:Y:S05]  /*2800*/  BRA `(.L_x_5530) ;  /* 0x00000c1000007947 */ /* 0x000fea0003800000 */
.L_x_5534:
[----:B------:R-:W0:Y:S02]  /*2810*/  I2F.S64 R0, R34 ;  /* 0x0000002200007312 */ /* 0x000e240000301400 */
[----:B0-----:R-:W-:-:S05]  /*2820*/  F2FP.PACK_AB R0, RZ, R0 ;  /* 0x00000000ff00723e */ /* 0x001fca00000000ff */
[----:B------:R0:W-:Y:S01]  /*2830*/  STG.E.U16 [R16.64], R0 ;  /* 0x0000000010007986 */ /* 0x0001e2000c101524 */
[----:B------:R-:W-:Y:S05]  /*2840*/  BRA `(.L_x_5530) ;  /* 0x00000bd000007947 */ /* 0x000fea0003800000 */
.L_x_5533:
[----:B------:R-:W-:-:S13]  /*2850*/  ISETP.NE.AND P0, PT, R0, 0x7, PT ;  /* 0x000000070000780c */ /* 0x000fda0003f05270 */
[----:B------:R-:W-:Y:S05]  /*2860*/  @!P0 BRA `(.L_x_5535) ;  /* 0x000000d000008947 */ /* 0x000fea0003800000 */
[----:B------:R-:W-:-:S13]  /*2870*/  ISETP.NE.AND P0, PT, R0, 0x8, PT ;  /* 0x000000080000780c */ /* 0x000fda0003f05270 */
[----:B------:R-:W-:Y:S05]  /*2880*/  @!P0 BRA `(.L_x_5536) ;  /* 0x0000006000008947 */ /* 0x000fea0003800000 */
[----:B------:R-:W-:-:S13]  /*2890*/  ISETP.NE.AND P0, PT, R0, 0x9, PT ;  /* 0x000000090000780c */ /* 0x000fda0003f05270 */
[----:B------:R-:W-:Y:S05]  /*28a0*/  @P0 BRA `(.L_x_5529) ;  /* 0x00000a0000000947 */ /* 0x000fea0003800000 */
[----:B------:R-:W0:Y:S01]  /*28b0*/  I2F.S64 R4, R34 ;  /* 0x0000002200047312 */ /* 0x000e220000301400 */
[----:B------:R-:W-:-:S05]  /*28c0*/  IMAD.MOV.U32 R5, RZ, RZ, RZ ;  /* 0x000000ffff057224 */ /* 0x000fca00078e00ff */
[----:B0-----:R0:W-:Y:S01]  /*28d0*/  STG.E.64 [R16.64], R4 ;  /* 0x0000000410007986 */ /* 0x0011e2000c101b24 */
[----:B------:R-:W-:Y:S05]  /*28e0*/  BRA `(.L_x_5530) ;  /* 0x00000b3000007947 */ /* 0x000fea0003800000 */
.L_x_5536:
[----:B------:R-:W0:Y:S02]  /*28f0*/  I2F.S64 R34, R34 ;  /* 0x0000002200227312 */ /* 0x000e240000301400 */
[----:B0-----:R-:W-:-:S04]  /*2900*/  F2FP.PACK_AB R3, RZ, R34 ;  /* 0x00000022ff03723e */ /* 0x001fc800000000ff */
[----:B------:R-:W-:-:S05]  /*2910*/  PRMT R3, R3, 0x5410, RZ ;  /* 0x0000541003037816 */ /* 0x000fca00000000ff */
[----:B------:R0:W-:Y:S01]  /*2920*/  STG.E [R16.64], R3 ;  /* 0x0000000310007986 */ /* 0x0001e2000c101924 */
[----:B------:R-:W-:Y:S05]  /*2930*/  BRA `(.L_x_5530) ;  /* 0x00000ae000007947 */ /* 0x000fea0003800000 */
.L_x_5535:
[----:B------:R-:W0:Y:S02]  /*2940*/  I2F.F64.S64 R4, R34 ;  /* 0x0000002200047312 */ /* 0x000e240000301c00 */
[----:B0-----:R0:W-:Y:S01]  /*2950*/  STG.E.64 [R16.64], R4 ;  /* 0x0000000410007986 */ /* 0x0011e2000c101b24 */
[----:B------:R-:W-:Y:S05]  /*2960*/  BRA `(.L_x_5530) ;  /* 0x00000ab000007947 */ /* 0x000fea0003800000 */
.L_x_5525:
        /* <DEDUP_REMOVED lines=8> */
[----:B------:R-:W-:-:S04]  /*29f0*/  ISETP.NE.U32.AND P0, PT, R34, RZ, PT ;  /* 0x000000ff2200720c */ /* 0x000fc80003f05070 */
[----:B------:R-:W-:-:S04]  /*2a00*/  ISETP.NE.AND.EX P0, PT, R35, RZ, PT, P0 ;  /* 0x000000ff2300720c */ /* 0x000fc80003f05300 */
[----:B------:R-:W-:-:S05]  /*2a10*/  SEL R3, RZ, 0x1, !P0 ;  /* 0x00000001ff037807 */ /* 0x000fca0004000000 */
[----:B------:R0:W-:Y:S01]  /*2a20*/  STG.E.U8 [R16.64], R3 ;  /* 0x0000000310007986 */ /* 0x0001e2000c101124 */
[----:B------:R-:W-:Y:S05]  /*2a30*/  BRA `(.L_x_5530) ;  /* 0x000009e000007947 */ /* 0x000fea0003800000 */
.L_x_5539:
[----:B------:R-:W0:Y:S01]  /*2a40*/  I2F.F64.S64 R4, R34 ;  /* 0x0000002200047312 */ /* 0x000e220000301c00 */
[----:B------:R-:W-:-:S05]  /*2a50*/  CS2R R6, SRZ ;  /* 0x0000000000067805 */ /* 0x000fca000001ff00 */
[----:B0-----:R0:W-:Y:S01]  /*2a60*/  STG.E.128 [R16.64], R4 ;  /* 0x0000000410007986 */ /* 0x0011e2000c101d24 */
[----:B------:R-:W-:Y:S05]  /*2a70*/  BRA `(.L_x_5530) ;  /* 0x000009a000007947 */ /* 0x000fea0003800000 */
.L_x_5538:
[----:B------:R-:W-:-:S13]  /*2a80*/  ISETP.NE.AND P0, PT, R0, 0xf, PT ;  /* 0x0000000f0000780c */ /* 0x000fda0003f05270 */
[----:B------:R-:W-:Y:S05]  /*2a90*/  @!P0 BRA `(.L_x_5540) ;  /* 0x000002d000008947 */ /* 0x000fea0003800000 */
[----:B------:R-:W-:-:S13]  /*2aa0*/  ISETP.NE.AND P0, PT, R0, 0x17, PT ;  /* 0x000000170000780c */ /* 0x000fda0003f05270 */
[----:B------:R-:W-:Y:S05]  /*2ab0*/  @!P0 BRA `(.L_x_5541) ;  /* 0x0000015000008947 */ /* 0x000fea0003800000 */
[----:B------:R-:W-:-:S13]  /*2ac0*/  ISETP.NE.AND P0, PT, R0, 0x18, PT ;  /* 0x000000180000780c */ /* 0x000fda0003f05270 */
[----:B------:R-:W-:Y:S05]  /*2ad0*/  @P0 BRA `(.L_x_5529) ;  /* 0x000007d000000947 */ /* 0x000fea0003800000 */
[----:B------:R-:W0:Y:S01]  /*2ae0*/  I2F.S64 R35, R34 ;  /* 0x0000002200237312 */ /* 0x000e220000301400 */
[----:B------:R-:W-:Y:S01]  /*2af0*/  BSSY B0, `(.L_x_5542) ;  /* 0x000000e000007945 */ /* 0x000fe20003800000 */
[C---:B0-----:R-:W-:Y:S02]  /*2b00*/  LOP3.LUT R3, R35.reuse, 0x7fffffff, RZ, 0xc0, !PT ;  /* 0x7fffffff23037812 */ /* 0x041fe400078ec0ff */
[----:B------:R-:W-:Y:S02]  /*2b10*/  LOP3.LUT R0, R35, 0x80000000, RZ, 0xc0, !PT ;  /* 0x8000000023007812 */ /* 0x000fe400078ec0ff */
[----:B------:R-:W-:Y:S02]  /*2b20*/  ISETP.GT.U32.AND P0, PT, R3, 0x43efffff, PT ;  /* 0x43efffff0300780c */ /* 0x000fe40003f04070 */
[----:B------:R-:W-:Y:S01]  /*2b30*/  SHF.R.U32.HI R5, RZ, 0x18, R0 ;  /* 0x00000018ff057819 */ /* 0x000fe20000011600 */
[----:B------:R-:W-:-:S10]  /*2b40*/  IMAD.MOV.U32 R0, RZ, RZ, 0x7f ;  /* 0x0000007fff007424 */ /* 0x000fd400078e00ff */
[----:B------:R-:W-:Y:S05]  /*2b50*/  @P0 BRA `(.L_x_5543) ;  /* 0x0000007000000947 */ /* 0x000fea0003800000 */
[----:B------:R-:W-:-:S13]  /*2b60*/  ISETP.GE.U32.AND P0, PT, R3, 0x3c800000, PT ;  /* 0x3c8000000300780c */ /* 0x000fda0003f06070 */
[----:B------:R-:W-:Y:S01]  /*2b70*/  @P0 SHF.R.U32.HI R0, RZ, 0x14, R35 ;  /* 0x00000014ff000819 */ /* 0x000fe20000011623 */
[----:B------:R-:W-:-:S03]  /*2b80*/  @!P0 FADD.FTZ R3, R3, 16384 ;  /* 0x4680000003038421 */ /* 0x000fc60000010000 */
[----:B------:R-:W-:-:S04]  /*2b90*/  @P0 LOP3.LUT R0, R0, 0x1, RZ, 0xc0, !PT ;  /* 0x0000000100000812 */ /* 0x000fc800078ec0ff */
[----:B------:R-:W-:-:S04]  /*2ba0*/  @P0 IADD3 R0, R35, 0x407ffff, R0 ;  /* 0x0407ffff23000810 */ /* 0x000fc80007ffe000 */
[----:B------:R-:W-:Y:S02]  /*2bb0*/  @P0 SHF.R.U32.HI R0, RZ, 0x14, R0 ;  /* 0x00000014ff000819 */ /* 0x000fe40000011600 */
[----:B------:R-:W-:Y:S02]  /*2bc0*/  @!P0 IADD3 R0, R3, -0x46800000, RZ ;  /* 0xb980000003008810 */ /* 0x000fe40007ffe0ff */
.L_x_5543:
[----:B------:R-:W-:Y:S05]  /*2bd0*/  BSYNC B0 ;  /* 0x0000000000007941 */ /* 0x000fea0003800000 */
.L_x_5542:
[----:B------:R-:W-:-:S05]  /*2be0*/  LOP3.LUT R5, R0, R5, RZ, 0xfc, !PT ;  /* 0x0000000500057212 */ /* 0x000fca00078efcff */
[----:B------:R0:W-:Y:S01]  /*2bf0*/  STG.E.U8 [R16.64], R5 ;  /* 0x0000000510007986 */ /* 0x0001e2000c101124 */
[----:B------:R-:W-:Y:S05]  /*2c00*/  BRA `(.L_x_5530) ;  /* 0x0000081000007947 */ /* 0x000fea0003800000 */
.L_x_5541:
[----:B------:R-:W0:Y:S01]  /*2c10*/  I2F.S64 R35, R34 ;  /* 0x0000002200237312 */ /* 0x000e220000301400 */
[----:B------:R-:W-:Y:S01]  /*2c20*/  BSSY B0, `(.L_x_5544) ;  /* 0x000000f000007945 */ /* 0x000fe20003800000 */
[----:B0-----:R-:W-:-:S04]  /*2c30*/  LOP3.LUT R3, R35, 0x7fffffff, RZ, 0xc0, !PT ;  /* 0x7fffffff23037812 */ /* 0x001fc800078ec0ff */
[----:B------:R-:W-:-:S13]  /*2c40*/  ISETP.GT.U32.AND P0, PT, R3, 0x477fffff, PT ;  /* 0x477fffff0300780c */ /* 0x000fda0003f04070 */
[----:B------:R-:W-:Y:S05]  /*2c50*/  @P0 BRA `(.L_x_5545) ;  /* 0x0000008000000947 */ /* 0x000fea0003800000 */
[----:B------:R-:W-:-:S13]  /*2c60*/  ISETP.GE.U32.AND P0, PT, R3, 0x38800000, PT ;  /* 0x388000000300780c */ /* 0x000fda0003f06070 */
[----:B------:R-:W-:Y:S01]  /*2c70*/  @P0 SHF.R.U32.HI R0, RZ, 0x15, R35 ;  /* 0x00000015ff000819 */ /* 0x000fe20000011623 */
[----:B------:R-:W-:-:S03]  /*2c80*/  @!P0 FADD.FTZ R3, R3, 128 ;  /* 0x4300000003038421 */ /* 0x000fc60000010000 */
[----:B------:R-:W-:-:S04]  /*2c90*/  @P0 LOP3.LUT R0, R0, 0x1, RZ, 0xc0, !PT ;  /* 0x0000000100000812 */ /* 0x000fc800078ec0ff */
[----:B------:R-:W-:-:S04]  /*2ca0*/  @P0 IADD3 R0, R35, 0x80fffff, R0 ;  /* 0x080fffff23000810 */ /* 0x000fc80007ffe000 */
[----:B------:R-:W-:Y:S02]  /*2cb0*/  @P0 SHF.R.U32.HI R0, RZ, 0x15, R0 ;  /* 0x00000015ff000819 */ /* 0x000fe40000011600 */
[----:B------:R-:W-:Y:S01]  /*2cc0*/  @!P0 IADD3 R0, R3, -0x43000000, RZ ;  /* 0xbd00000003008810 */ /* 0x000fe20007ffe0ff */
[----:B------:R-:W-:Y:S05]  /*2cd0*/  BRA `(.L_x_5546) ;  /* 0x0000003000007947 */ /* 0x000fea0003800000 */
.L_x_5545:
[----:B------:R-:W-:Y:S01]  /*2ce0*/  IMAD.MOV.U32 R0, RZ, RZ, 0x7f ;  /* 0x0000007fff007424 */ /* 0x000fe200078e00ff */
[----:B------:R-:W-:-:S04]  /*2cf0*/  ISETP.GT.U32.AND P0, PT, R3, 0x7f800000, PT ;  /* 0x7f8000000300780c */ /* 0x000fc80003f04070 */
[----:B------:R-:W-:-:S04]  /*2d00*/  SEL R0, R0, 0x7c, P0 ;  /* 0x0000007c00007807 */ /* 0x000fc80000000000 */
.L_x_5546:
[----:B------:R-:W-:Y:S05]  /*2d10*/  BSYNC B0 ;  /* 0x0000000000007941 */ /* 0x000fea0003800000 */
.L_x_5544:
[----:B------:R-:W-:-:S04]  /*2d20*/  LOP3.LUT R3, R35, 0x80000000, RZ, 0xc0, !PT ;  /* 0x8000000023037812 */ /* 0x000fc800078ec0ff */
[----:B------:R-:W-:-:S04]  /*2d30*/  SHF.R.U32.HI R3, RZ, 0x18, R3 ;  /* 0x00000018ff037819 */ /* 0x000fc80000011603 */
[----:B------:R-:W-:-:S05]  /*2d40*/  LOP3.LUT R3, R0, R3, RZ, 0xfc, !PT ;  /* 0x0000000300037212 */ /* 0x000fca00078efcff */
[----:B------:R0:W-:Y:S01]  /*2d50*/  STG.E.U8 [R16.64], R3 ;  /* 0x0000000310007986 */ /* 0x0001e2000c101124 */
[----:B------:R-:W-:Y:S05]  /*2d60*/  BRA `(.L_x_5530) ;  /* 0x000006b000007947 */ /* 0x000fea0003800000 */
.L_x_5540:
[----:B------:R-:W0:Y:S02]  /*2d70*/  I2F.S64 R0, R34 ;  /* 0x0000002200007312 */ /* 0x000e240000301400 */
[----:B0-----:R-:W-:-:S05]  /*2d80*/  F2FP.BF16.PACK_AB R0, RZ, R0 ;  /* 0x00000000ff00723e */ /* 0x001fca00000010ff */
[----:B------:R0:W-:Y:S01]  /*2d90*/  STG.E.U16 [R16.64], R0 ;  /* 0x0000000010007986 */ /* 0x0001e2000c101524 */
[----:B------:R-:W-:Y:S05]  /*2da0*/  BRA `(.L_x_5530) ;  /* 0x0000067000007947 */ /* 0x000fea0003800000 */
.L_x_5537:
        /* <DEDUP_REMOVED lines=8> */
[----:B------:R0:W-:Y:S01]  /*2e30*/  STG.E.U16 [R16.64], R34 ;  /* 0x0000002210007986 */ /* 0x0001e2000c101524 */
[----:B------:R-:W-:Y:S05]  /*2e40*/  BRA `(.L_x_5530) ;  /* 0x000005d000007947 */ /* 0x000fea0003800000 */
.L_x_5549:
[----:B------:R-:W0:Y:S01]  /*2e50*/  I2F.S64 R35, R34 ;  /* 0x0000002200237312 */ /* 0x000e220000301400 */
[----:B------:R-:W-:Y:S01]  /*2e60*/  BSSY B0, `(.L_x_5550) ;  /* 0x0000014000007945 */ /* 0x000fe20003800000 */
[----:B------:R-:W-:Y:S01]  /*2e70*/  IMAD.MOV.U32 R8, RZ, RZ, 0x80 ;  /* 0x00000080ff087424 */ /* 0x000fe200078e00ff */
[----:B0-----:R-:W-:-:S04]  /*2e80*/  LOP3.LUT R3, R35, 0x7fffffff, RZ, 0xc0, !PT ;  /* 0x7fffffff23037812 */ /* 0x001fc800078ec0ff */
[----:B------:R-:W-:-:S13]  /*2e90*/  ISETP.GT.U32.AND P0, PT, R3, 0x437fffff, PT ;  /* 0x437fffff0300780c */ /* 0x000fda0003f04070 */
[----:B------:R-:W-:Y:S05]  /*2ea0*/  @P0 BRA `(.L_x_5551) ;  /* 0x000000f000000947 */ /* 0x000fea0003800000 */
[----:B------:R-:W-:-:S13]  /*2eb0*/  ISETP.GE.U32.AND P0, PT, R3, 0x3c000000, PT ;  /* 0x3c0000000300780c */ /* 0x000fda0003f06070 */
[----:B------:R-:W-:-:S04]  /*2ec0*/  @P0 SHF.R.U32.HI R0, RZ, 0x14, R35 ;  /* 0x00000014ff000819 */ /* 0x000fc80000011623 */
[----:B------:R-:W-:-:S04]  /*2ed0*/  @P0 LOP3.LUT R0, R0, 0x1, RZ, 0xc0, !PT ;  /* 0x0000000100000812 */ /* 0x000fc800078ec0ff */
[----:B------:R-:W-:-:S04]  /*2ee0*/  @P0 IADD3 R0, R35, 0x487ffff, R0 ;  /* 0x0487ffff23000810 */ /* 0x000fc80007ffe000 */
[----:B------:R-:W-:-:S04]  /*2ef0*/  @P0 SHF.R.U32.HI R0, RZ, 0x14, R0 ;  /* 0x00000014ff000819 */ /* 0x000fc80000011600 */
[----:B------:R-:W-:Y:S01]  /*2f00*/  @P0 LOP3.LUT R0, R0, 0xff, RZ, 0xc0, !PT ;  /* 0x000000ff00000812 */ /* 0x000fe200078ec0ff */
[----:B------:R-:W-:Y:S05]  /*2f10*/  @P0 BRA `(.L_x_5552) ;  /* 0x0000004000000947 */ /* 0x000fea0003800000 */
[----:B------:R-:W-:Y:S01]  /*2f20*/  FADD.FTZ R0, R3, 8192 ;  /* 0x4600000003007421 */ /* 0x000fe20000010000 */
[----:B------:R-:W-:-:S04]  /*2f30*/  PRMT R8, RZ, 0x7610, R8 ;  /* 0x00007610ff087816 */ /* 0x000fc80000000008 */
[----:B------:R-:W-:-:S13]  /*2f40*/  LOP3.LUT P0, R0, R0, 0xff, RZ, 0xc0, !PT ;  /* 0x000000ff00007812 */ /* 0x000fda000780c0ff */
[----:B------:R-:W-:Y:S05]  /*2f50*/  @!P0 BRA `(.L_x_5551) ;  /* 0x0000004000008947 */ /* 0x000fea0003800000 */
.L_x_5552:
[----:B------:R-:W-:-:S04]  /*2f60*/  LOP3.LUT R3, R35, 0x80000000, RZ, 0xc0, !PT ;  /* 0x8000000023037812 */ /* 0x000fc800078ec0ff */
[----:B------:R-:W-:-:S04]  /*2f70*/  SHF.R.U32.HI R3, RZ, 0x18, R3 ;  /* 0x00000018ff037819 */ /* 0x000fc80000011603 */
[----:B------:R-:W-:-:S04]  /*2f80*/  LOP3.LUT R0, R0, R3, RZ, 0xfc, !PT ;  /* 0x0000000300007212 */ /* 0x000fc800078efcff */
[----:B------:R-:W-:Y:S02]  /*2f90*/  PRMT R8, R0, 0x7610, R8 ;  /* 0x0000761000087816 */ /* 0x000fe40000000008 */
.L_x_5551:
[----:B------:R-:W-:Y:S05]  /*2fa0*/  BSYNC B0 ;  /* 0x0000000000007941 */ /* 0x000fea0003800000 */
.L_x_5550:
[----:B------:R0:W-:Y:S01]  /*2fb0*/  STG.E.U8 [R16.64], R8 ;  /* 0x0000000810007986 */ /* 0x0001e2000c101124 */
[----:B------:R-:W-:Y:S05]  /*2fc0*/  BRA `(.L_x_5530) ;  /* 0x0000045000007947 */ /* 0x000fea0003800000 */
.L_x_5548:
        /* <DEDUP_REMOVED lines=17> */
.L_x_5555:
[----:B------:R-:W-:-:S04]  /*30e0*/  LOP3.LUT R3, R35, 0x80000000, RZ, 0xc0, !PT ;  /* 0x8000000023037812 */ /* 0x000fc800078ec0ff */
[----:B------:R-:W-:-:S04]  /*30f0*/  SHF.R.U32.HI R3, RZ, 0x18, R3 ;  /* 0x00000018ff037819 */ /* 0x000fc80000011603 */
[----:B------:R-:W-:-:S04]  /*3100*/  LOP3.LUT R0, R0, R3, RZ, 0xfc, !PT ;  /* 0x0000000300007212 */ /* 0x000fc800078efcff */
[----:B------:R-:W-:Y:S02]  /*3110*/  PRMT R8, R0, 0x7610, R8 ;  /* 0x0000761000087816 */ /* 0x000fe40000000008 */
.L_x_5554:
[----:B------:R-:W-:Y:S05]  /*3120*/  BSYNC B0 ;  /* 0x0000000000007941 */ /* 0x000fea0003800000 */
.L_x_5553:
[----:B------:R0:W-:Y:S01]  /*3130*/  STG.E.U8 [R16.64], R8 ;  /* 0x0000000810007986 */ /* 0x0001e2000c101124 */
[----:B------:R-:W-:Y:S05]  /*3140*/  BRA `(.L_x_5530) ;  /* 0x000002d000007947 */ /* 0x000fea0003800000 */
.L_x_5547:
[----:B------:R-:W-:-:S13]  /*3150*/  ISETP.NE.AND P0, PT, R0, 0x1c, PT ;  /* 0x0000001c0000780c */ /* 0x000fda0003f05270 */
[----:B------:R-:W-:Y:S05]  /*3160*/  @!P0 BRA `(.L_x_5556) ;  /* 0x000002a000008947 */ /* 0x000fea0003800000 */
[----:B------:R-:W-:-:S13]  /*3170*/  ISETP.NE.AND P0, PT, R0, 0x1d, PT ;  /* 0x0000001d0000780c */ /* 0x000fda0003f05270 */
[----:B------:R-:W-:Y:S05]  /*3180*/  @!P0 BRA `(.L_x_5557) ;  /* 0x0000026000008947 */ /* 0x000fea0003800000 */
[----:B------:R-:W-:-:S13]  /*3190*/  ISETP.NE.AND P0, PT, R0, 0x2c, PT ;  /* 0x0000002c0000780c */ /* 0x000fda0003f05270 */
[----:B------:R-:W-:Y:S05]  /*31a0*/  @P0 BRA `(.L_x_5529) ;  /* 0x0000010000000947 */ /* 0x000fea0003800000 */
[----:B------:R-:W0:Y:S01]  /*31b0*/  I2F.S64 R34, R34 ;  /* 0x0000002200227312 */ /* 0x000e220000301400 */
[----:B------:R-:W-:Y:S02]  /*31c0*/  PLOP3.LUT P0, PT, PT, PT, PT, 0x80, 0x0 ;  /* 0x000000000000781c */ /* 0x000fe40003f0f070 */
[----:B0-----:R-:W-:-:S04]  /*31d0*/  SHF.R.U32.HI R4, RZ, 0x17, R34 ;  /* 0x00000017ff047819 */ /* 0x001fc80000011622 */
[----:B------:R-:W-:-:S04]  /*31e0*/  LOP3.LUT R3, R4, 0xff, RZ, 0xc0, !PT ;  /* 0x000000ff04037812 */ /* 0x000fc800078ec0ff */
[----:B------:R-:W-:-:S13]  /*31f0*/  ISETP.NE.AND P2, PT, R3, 0xff, PT ;  /* 0x000000ff0300780c */ /* 0x000fda0003f45270 */
[--C-:B------:R-:W-:Y:S02]  /*3200*/  @P2 SHF.R.U32.HI R0, RZ, 0x16, R34.reuse ;  /* 0x00000016ff002819 */ /* 0x100fe40000011622 */
[----:B------:R-:W-:Y:S01]  /*3210*/  @P2 LOP3.LUT P1, RZ, R3, 0x3fffff, R34, 0xf8, !PT ;  /* 0x003fffff03ff2812 */ /* 0x000fe2000782f822 */
[----:B------:R-:W-:Y:S01]  /*3220*/  IMAD.MOV.U32 R3, RZ, RZ, 0xff ;  /* 0x000000ffff037424 */ /* 0x000fe200078e00ff */
[----:B------:R-:W-:-:S04]  /*3230*/  @P2 LOP3.LUT R0, R0, 0x1, RZ, 0xc0, !PT ;  /* 0x0000000100002812 */ /* 0x000fc800078ec0ff */
[----:B------:R-:W-:Y:S02]  /*3240*/  @P2 ISETP.EQ.U32.AND P1, PT, R0, 0x1, P1 ;  /* 0x000000010000280c */ /* 0x000fe40000f22070 */
[----:B------:R-:W-:Y:S02]  /*3250*/  @P2 IADD3 R0, R4, 0x1, RZ ;  /* 0x0000000104002810 */ /* 0x000fe40007ffe0ff */
[----:B------:R-:W-:-:S13]  /*3260*/  @P2 PLOP3.LUT P0, PT, P1, PT, PT, 0x80, 0x0 ;  /* 0x000000000000281c */ /* 0x000fda0000f0f070 */
[----:B------:R-:W-:-:S04]  /*3270*/  @!P0 IMAD.MOV R0, RZ, RZ, R4 ;  /* 0x000000ffff008224 */ /* 0x000fc800078e0204 */
[----:B------:R-:W-:-:S05]  /*3280*/  @P2 IMAD.MOV.U32 R3, RZ, RZ, R0 ;  /* 0x000000ffff032224 */ /* 0x000fca00078e0000 */
[----:B------:R0:W-:Y:S01]  /*3290*/  STG.E.U8 [R16.64], R3 ;  /* 0x0000000310007986 */ /* 0x0001e2000c101124 */
[----:B------:R-:W-:Y:S05]  /*32a0*/  BRA `(.L_x_5530) ;  /* 0x0000017000007947 */ /* 0x000fea0003800000 */
.L_x_5529:
[----:B------:R-:W-:Y:S01]  /*32b0*/  MOV R0, 0x100 ;  /* 0x0000010000007802 */ /* 0x000fe20000000f00 */
[----:B------:R-:W-:Y:S02]  /*32c0*/  IMAD.MOV.U32 R4, RZ, RZ, c[0x4][0xf0] ;  /* 0x01003c00ff047624 */ /* 0x000fe400078e00ff */
[----:B------:R-:W-:Y:S01]  /*32d0*/  IMAD.MOV.U32 R5, RZ, RZ, c[0x4][0xf4] ;  /* 0x01003d00ff057624 */ /* 0x000fe200078e00ff */
[----:B------:R0:W2:Y:S01]  /*32e0*/  LDC.64 R14, c[0x4][R0] ;  /* 0x01000000000e7b82 */ /* 0x0000a20000000a00 */
[----:B------:R-:W-:Y:S02]  /*32f0*/  IMAD.MOV.U32 R6, RZ, RZ, c[0x4][0xf8] ;  /* 0x01003e00ff067624 */ /* 0x000fe400078e00ff */
[----:B------:R-:W-:Y:S02]  /*3300*/  IMAD.MOV.U32 R7, RZ, RZ, c[0x4][0xfc] ;  /* 0x01003f00ff077624 */ /* 0x000fe400078e00ff */
[----:B------:R-:W-:-:S02]  /*3310*/  IMAD.MOV.U32 R8, RZ, RZ, 0x65 ;  /* 0x00000065ff087424 */ /* 0x000fc400078e00ff */
[----:B-1---5:R-:W-:Y:S02]  /*3320*/  IMAD.MOV.U32 R10, RZ, RZ, c[0x4][0x8] ;  /* 0x01000200ff0a7624 */ /* 0x022fe400078e00ff */
        /* <DEDUP_REMOVED lines=10> */
[----:B--2---:R-:W-:Y:S05]  /*33d0*/  CALL.ABS.NOINC R14 ;  /* 0x000000000e007343 */ /* 0x004fea0003c00000 */
[----:B------:R-:W-:Y:S05]  /*33e0*/  BRA `(.L_x_5530) ;  /* 0x0000003000007947 */ /* 0x000fea0003800000 */
.L_x_5557:
[----:B------:R0:W-:Y:S01]  /*33f0*/  STG.E.64 [R16.64], R34 ;  /* 0x0000002210007986 */ /* 0x0001e2000c101b24 */
[----:B------:R-:W-:Y:S05]  /*3400*/  BRA `(.L_x_5530) ;  /* 0x0000001000007947 */ /* 0x000fea0003800000 */
.L_x_5556:
[----:B------:R0:W-:Y:S02]  /*3410*/  STG.E [R16.64], R34 ;  /* 0x0000002210007986 */ /* 0x0001e4000c101924 */
.L_x_5530:
[----:B------:R-:W-:Y:S02]  /*3420*/  IADD3 R2, R2, 0x80, RZ ;  /* 0x0000008002027810 */ /* 0x000fe40007ffe0ff */
.L_x_5488:
[----:B------:R-:W-:Y:S05]  /*3430*/  BSYNC B6 ;  /* 0x0000000000067941 */ /* 0x000fea0003800000 */
.L_x_5487:
[----:B------:R-:W-:Y:S01]  /*3440*/  ISETP.GE.AND P0, PT, R2, c[0x0][0x160], PT ;  /* 0x0000580002007a0c */ /* 0x000fe20003f06270 */
[----:B------:R-:W-:-:S12]  /*3450*/  BSSY B6, `(.L_x_5558) ;  /* 0x000067c000067945 */ /* 0x000fd80003800000 */
[----:B------:R-:W-:Y:S05]  /*3460*/  @P0 BRA `(.L_x_5559) ;  /* 0x000067a000000947 */ /* 0x000fea0003800000 */
[----:B------:R-:W-:Y:S01]  /*3470*/  ISETP.NE.AND P0, PT, RZ, c[0x0][0x168], PT ;  /* 0x00005a00ff007a0c */ /* 0x000fe20003f05270 */
[----:B0-----:R-:W-:Y:S02]  /*3480*/  IMAD.MOV.U32 R0, RZ, RZ, RZ ;  /* 0x000000ffff007224 */ /* 0x001fe400078e00ff */
[----:B------:R-:W-:-:S10]  /*3490*/  IMAD.MOV.U32 R16, RZ, RZ, RZ ;  /* 0x000000ffff107224 */ /* 0x000fd400078e00ff */
[----:B------:R-:W-:Y:S05]  /*34a0*/  @!P0 BRA `(.L_x_5560) ;  /* 0x00000e1000008947 */ /* 0x000fea0003800000 */
[----:B------:R-:W-:Y:S02]  /*34b0*/  IMAD.MOV.U32 R4, RZ, RZ, RZ ;  /* 0x000000ffff047224 */ /* 0x000fe400078e00ff */
[----:B------:R-:W-:Y:S02]  /*34c0*/  IMAD.MOV.U32 R5, RZ, RZ, R2 ;  /* 0x000000ffff057224 */ /* 0x000fe400078e0002 */
        /* <DEDUP_REMOVED lines=9> */
[----:B------:R-:W-:Y:S02]  /*3560*/  IMAD.MOV.U32 R4, RZ, RZ, RZ ;  /* 0x000000ffff047224 */ /* 0x000fe400078e00ff */
[----:B------:R-:W-:Y:S02]  /*3570*/  IMAD.MOV.U32 R3, RZ, RZ, c[0x0][0x168] ;  /* 0x00005a00ff037624 */ /* 0x000fe400078e00ff */
[----:B------:R-:W-:-:S03]  /*3580*/  IMAD.HI.U32 R6, R5, c[0x0][0x17c], R4 ;  /* 0x00005f0005067a27 */ /* 0x000fc600078e0004 */
[----:B------:R-:W-:Y:S02]  /*3590*/  ISETP.NE.AND P0, PT, R3, 0x2, PT ;  /* 0x000000020300780c */ /* 0x000fe40003f05270 */
        /* <DEDUP_REMOVED lines=210> */
.L_x_5560:
        /* <DEDUP_REMOVED lines=16> */
[----:B-1---5:R-:W2:Y:S02]  /*43c0*/  LDG.E.S8 R10, [R4.64] ;  /* 0x00000024040a7981 */ /* 0x022ea4000c1e1300 */
[----:B--2---:R-:W-:Y:S01]  /*43d0*/  SHF.R.S32.HI R11, RZ, 0x1f, R10 ;  /* 0x0000001fff0b7819 */ /* 0x004fe2000001140a */
[----:B------:R-:W-:Y:S05]  /*43e0*/  BRA `(.L_x_5566) ;  /* 0x00000d8000007947 */ /* 0x000fea0003800000 */
.L_x_5564:
[----:B-1---5:R0:W5:Y:S01]  /*43f0*/  LDG.E.U8 R10, [R4.64] ;  /* 0x00000024040a7981 */ /* 0x022162000c1e1100 */
[----:B------:R-:W-:Y:S01]  /*4400*/  IMAD.MOV.U32 R11, RZ, RZ, RZ ;  /* 0x000000ffff0b7224 */ /* 0x000fe200078e00ff */
[----:B------:R-:W-:Y:S05]  /*4410*/  BRA `(.L_x_5566) ;  /* 0x00000d5000007947 */ /* 0x000fea0003800000 */
.L_x_5563:
[----:B------:R-:W-:-:S13]  /*4420*/  ISETP.NE.AND P0, PT, R3, 0x2, PT ;  /* 0x000000020300780c */ /* 0x000fda0003f05270 */
[----:B------:R-:W-:Y:S05]  /*4430*/  @!P0 BRA `(.L_x_5567) ;  /* 0x0000009000008947 */ /* 0x000fea0003800000 */
[----:B------:R-:W-:-:S13]  /*4440*/  ISETP.NE.AND P0, PT, R3, 0x3, PT ;  /* 0x000000030300780c */ /* 0x000fda0003f05270 */
[----:B------:R-:W-:Y:S05]  /*4450*/  @!P0 BRA `(.L_x_5568) ;  /* 0x0000004000008947 */ /* 0x000fea0003800000 */
[----:B------:R-:W-:-:S13]  /*4460*/  ISETP.NE.AND P0, PT, R3, 0x4, PT ;  /* 0x000000040300780c */ /* 0x000fda0003f05270 */
[----:B------:R-:W-:Y:S05]  /*4470*/  @P0 BRA `(.L_x_5565) ;  /* 0x00000b6000000947 */ /* 0x000fea0003800000 */
[----:B-1---5:R0:W5:Y:S01]  /*4480*/  LDG.E.64 R10, [R4.64] ;  /* 0x00000024040a7981 */ /* 0x022162000c1e1b00 */
[----:B------:R-:W-:Y:S05]  /*4490*/  BRA `(.L_x_5566) ;  /* 0x00000cd000007947 */ /* 0x000fea0003800000 */
.L_x_5568:
[----:B-1---5:R-:W2:Y:S02]  /*44a0*/  LDG.E R10, [R4.64] ;  /* 0x00000024040a7981 */ /* 0x022ea4000c1e1900 */
[----:B--2---:R-:W-:Y:S01]  /*44b0*/  SHF.R.S32.HI R11, RZ, 0x1f, R10 ;  /* 0x0000001fff0b7819 */ /* 0x004fe2000001140a */
[----:B------:R-:W-:Y:S05]  /*44c0*/  BRA `(.L_x_5566) ;  /* 0x00000ca000007947 */ /* 0x000fea0003800000 */
.L_x_5567:
[----:B-1---5:R-:W2:Y:S02]  /*44d0*/  LDG.E.S16 R10, [R4.64] ;  /* 0x00000024040a7981 */ /* 0x022ea4000c1e1700 */
[----:B--2---:R-:W-:Y:S01]  /*44e0*/  SHF.R.S32.HI R11, RZ, 0x1f, R10 ;  /* 0x0000001fff0b7819 */ /* 0x004fe2000001140a */
[----:B------:R-:W-:Y:S05]  /*44f0*/  BRA `(.L_x_5566) ;  /* 0x00000c7000007947 */ /* 0x000fea0003800000 */
.L_x_5562:
[----:B------:R-:W-:-:S13]  /*4500*/  ISETP.GT.AND P0, PT, R3, 0x6, PT ;  /* 0x000000060300780c */ /* 0x000fda0003f04270 */
[----:B------:R-:W-:Y:S05]  /*4510*/  @P0 BRA `(.L_x_5569) ;  /* 0x000000b000000947 */ /* 0x000fea0003800000 */
[----:B------:R-:W-:-:S13]  /*4520*/  ISETP.NE.AND P0, PT, R3, 0x5, PT ;  /* 0x000000050300780c */ /* 0x000fda0003f05270 */
[----:B------:R-:W-:Y:S05]  /*4530*/  @!P0 BRA `(.L_x_5570) ;  /* 0x0000005000008947 */ /* 0x000fea0003800000 */
[----:B------:R-:W-:-:S13]  /*4540*/  ISETP.NE.AND P0, PT, R3, 0x6, PT ;  /* 0x000000060300780c */ /* 0x000fda0003f05270 */
[----:B------:R-:W-:Y:S05]  /*4550*/  @P0 BRA `(.L_x_5565) ;  /* 0x00000a8000000947 */ /* 0x000fea0003800000 */
[----:B------:R-:W2:Y:S02]  /*4560*/  LDG.E R4, [R4.64] ;  /* 0x0000002404047981 */ /* 0x000ea4000c1e1900 */
[----:B-12--5:R0:W1:Y:S01]  /*4570*/  F2I.S64.TRUNC R10, R4 ;  /* 0x00000004000a7311 */ /* 0x026062000020d900 */
[----:B------:R-:W-:Y:S05]  /*4580*/  BRA `(.L_x_5566) ;  /* 0x00000be000007947 */ /* 0x000fea0003800000 */
.L_x_5570:
[----:B------:R-:W2:Y:S02]  /*4590*/  LDG.E.U16 R4, [R4.64] ;  /* 0x0000002404047981 */ /* 0x000ea4000c1e1500 */
[----:B-12--5:R-:W-:-:S06]  /*45a0*/  HADD2.F32 R10, -RZ, R4.H0_H0 ;  /* 0x20000004ff0a7230 */ /* 0x026fcc0000004100 */
[----:B------:R-:W0:Y:S01]  /*45b0*/  F2I.S64.TRUNC R10, R10 ;  /* 0x0000000a000a7311 */ /* 0x000e22000020d900 */
[----:B------:R-:W-:Y:S05]  /*45c0*/  BRA `(.L_x_5566) ;  /* 0x00000ba000007947 */ /* 0x000fea0003800000 */
.L_x_5569:
[----:B------:R-:W-:-:S13]  /*45d0*/  ISETP.NE.AND P0, PT, R3, 0x7, PT ;  /* 0x000000070300780c */ /* 0x000fda0003f05270 */
[----:B------:R-:W-:Y:S05]  /*45e0*/  @!P0 BRA `(.L_x_5571) ;  /* 0x000000b000008947 */ /* 0x000fea0003800000 */
[----:B------:R-:W-:-:S13]  /*45f0*/  ISETP.NE.AND P0, PT, R3, 0x8, PT ;  /* 0x000000080300780c */ /* 0x000fda0003f05270 */
[----:B------:R-:W-:Y:S05]  /*4600*/  @!P0 BRA `(.L_x_5572) ;  /* 0x0000005000008947 */ /* 0x000fea0003800000 */
[----:B------:R-:W-:-:S13]  /*4610*/  ISETP.NE.AND P0, PT, R3, 0x9, PT ;  /* 0x000000090300780c */ /* 0x000fda0003f05270 */
[----:B------:R-:W-:Y:S05]  /*4620*/  @P0 BRA `(.L_x_5565) ;  /* 0x000009b000000947 */ /* 0x000fea0003800000 */
[----:B------:R-:W2:Y:S02]  /*4630*/  LDG.E R4, [R4.64] ;  /* 0x0000002404047981 */ /* 0x000ea4000c1e1900 */
[----:B-12--5:R0:W1:Y:S01]  /*4640*/  F2I.S64.TRUNC R10, R4 ;  /* 0x00000004000a7311 */ /* 0x026062000020d900 */
[----:B------:R-:W-:Y:S05]  /*4650*/  BRA `(.L_x_5566) ;  /* 0x00000b1000007947 */ /* 0x000fea0003800000 */
.L_x_5572:
[----:B------:R-:W2:Y:S02]  /*4660*/  LDG.E.U16 R4, [R4.64] ;  /* 0x0000002404047981 */ /* 0x000ea4000c1e1500 */
[----:B-12--5:R-:W-:-:S06]  /*4670*/  HADD2.F32 R10, -RZ, R4.H0_H0 ;  /* 0x20000004ff0a7230 */ /* 0x026fcc0000004100 */
[----:B------:R-:W0:Y:S01]  /*4680*/  F2I.S64.TRUNC R10, R10 ;  /* 0x0000000a000a7311 */ /* 0x000e22000020d900 */
[----:B------:R-:W-:Y:S05]  /*4690*/  BRA `(.L_x_5566) ;  /* 0x00000ad000007947 */ /* 0x000fea0003800000 */
.L_x_5571:
[----:B------:R-:W2:Y:S02]  /*46a0*/  LDG.E.64 R4, [R4.64] ;  /* 0x0000002404047981 */ /* 0x000ea4000c1e1b00 */
[----:B-12--5:R0:W1:Y:S01]  /*46b0*/  F2I.S64.F64.TRUNC R10, R4 ;  /* 0x00000004000a7311 */ /* 0x026062000030d900 */
[----:B------:R-:W-:Y:S05]  /*46c0*/  BRA `(.L_x_5566) ;  /* 0x00000aa000007947 */ /* 0x000fea0003800000 */
.L_x_5561:
        /* <DEDUP_REMOVED lines=9> */
[----:B-1---5:R-:W-:Y:S01]  /*4760*/  IMAD.MOV.U32 R11, RZ, RZ, RZ ;  /* 0x000000ffff0b7224 */ /* 0x022fe200078e00ff */
[----:B--2---:R-:W-:-:S04]  /*4770*/  ISETP.NE.AND P0, PT, R4, RZ, PT ;  /* 0x000000ff0400720c */ /* 0x004fc80003f05270 */
[----:B------:R-:W-:Y:S01]  /*4780*/  SEL R10, RZ, 0x1, !P0 ;  /* 0x00000001ff0a7807 */ /* 0x000fe20004000000 */
[----:B------:R-:W-:Y:S05]  /*4790*/  BRA `(.L_x_5566) ;  /* 0x000009d000007947 */ /* 0x000fea0003800000 */
.L_x_5575:
[----:B------:R-:W2:Y:S02]  /*47a0*/  LDG.E.64 R4, [R4.64] ;  /* 0x0000002404047981 */ /* 0x000ea4000c1e1b00 */
[----:B-12--5:R0:W1:Y:S01]  /*47b0*/  F2I.S64.F64.TRUNC R10, R4 ;  /* 0x00000004000a7311 */ /* 0x026062000030d900 */
[----:B------:R-:W-:Y:S05]  /*47c0*/  BRA `(.L_x_5566) ;  /* 0x000009a000007947 */ /* 0x000fea0003800000 */
.L_x_5574:
        /* <DEDUP_REMOVED lines=25> */
[----:B-1---5:R0:W1:Y:S01]  /*4960*/  F2I.S64.TRUNC R10, R7 ;  /* 0x00000007000a7311 */ /* 0x022062000020d900 */
[----:B------:R-:W-:Y:S05]  /*4970*/  BRA `(.L_x_5566) ;  /* 0x000007f000007947 */ /* 0x000fea0003800000 */
.L_x_5577:
        /* <DEDUP_REMOVED lines=12> */
[----:B-1---5:R0:W1:Y:S01]  /*4a40*/  F2I.S64.TRUNC R10, R0 ;  /* 0x00000000000a7311 */ /* 0x022062000020d900 */
[----:B------:R-:W-:Y:S05]  /*4a50*/  BRA `(.L_x_5566) ;  /* 0x0000071000007947 */ /* 0x000fea0003800000 */
.L_x_5576:
[----:B-1---5:R-:W2:Y:S02]  /*4a60*/  LDG.E.U16 R10, [R4.64] ;  /* 0x00000024040a7981 */ /* 0x022ea4000c1e1500 */
[----:B--2---:R-:W-:-:S06]  /*4a70*/  PRMT R10, RZ, 0x5410, R10 ;  /* 0x00005410ff0a7816 */ /* 0x004fcc000000000a */
[----:B------:R-:W0:Y:S01]  /*4a80*/  F2I.S64.TRUNC R10, R10 ;  /* 0x0000000a000a7311 */ /* 0x000e22000020d900 */
[----:B------:R-:W-:Y:S05]  /*4a90*/  BRA `(.L_x_5566) ;  /* 0x000006d000007947 */ /* 0x000fea0003800000 */
.L_x_5573:
        /* <DEDUP_REMOVED lines=8> */
[----:B-1---5:R0:W5:Y:S01]  /*4b20*/  LDG.E.U16 R10, [R4.64] ;  /* 0x00000024040a7981 */ /* 0x022162000c1e1500 */
[----:B------:R-:W-:Y:S01]  /*4b30*/  IMAD.MOV.U32 R11, RZ, RZ, RZ ;  /* 0x000000ffff0b7224 */ /* 0x000fe200078e00ff */
[----:B------:R-:W-:Y:S05]  /*4b40*/  BRA `(.L_x_5566) ;  /* 0x0000062000007947 */ /* 0x000fea0003800000 */
.L_x_5580:
[----:B------:R-:W2:Y:S01]  /*4b50*/  LDG.E.U8 R3, [R4.64] ;  /* 0x0000002404037981 */ /* 0x000ea2000c1e1100 */
[----:B------:R-:W-:Y:S01]  /*4b60*/  BSSY B0, `(.L_x_5581) ;  /* 0x0000018000007945 */ /* 0x000fe20003800000 */
[----:B-1---5:R-:W-:Y:S01]  /*4b70*/  IMAD.MOV.U32 R10, RZ, RZ, RZ ;  /* 0x000000ffff0a7224 */ /* 0x022fe200078e00ff */
        /* <DEDUP_REMOVED lines=18> */
.L_x_5584:
[----:B------:R-:W-:Y:S05]  /*4ca0*/  BSYNC B1 ;  /* 0x0000000000017941 */ /* 0x000fea0003800000 */
.L_x_5583:
[----:B------:R-:W-:Y:S01]  /*4cb0*/  IMAD.SHL.U32 R3, R3, 0x100000, RZ ;  /* 0x0010000003037824 */ /* 0x000fe200078e00ff */
[----:B------:R-:W-:-:S04]  /*4cc0*/  LEA R5, R0, 0x3b800000, 0x17 ;  /* 0x3b80000000057811 */ /* 0x000fc800078eb8ff */
[----:B------:R-:W-:Y:S02]  /*4cd0*/  LOP3.LUT R10, R5, R3, R10, 0xfe, !PT ;  /* 0x00000003050a7212 */ /* 0x000fe400078efe0a */
.L_x_5582:
[----:B------:R-:W-:Y:S05]  /*4ce0*/  BSYNC B0 ;  /* 0x0000000000007941 */ /* 0x000fea0003800000 */
.L_x_5581:
[----:B------:R-:W0:Y:S01]  /*4cf0*/  F2I.S64.TRUNC R10, R10 ;  /* 0x0000000a000a7311 */ /* 0x000e22000020d900 */
[----:B------:R-:W-:Y:S05]  /*4d00*/  BRA `(.L_x_5566) ;  /* 0x0000046000007947 */ /* 0x000fea0003800000 */
.L_x_5579:
        /* <DEDUP_REMOVED lines=21> */
.L_x_5588:
[----:B------:R-:W-:Y:S05]  /*4e60*/  BSYNC B1 ;  /* 0x0000000000017941 */ /* 0x000fea0003800000 */
.L_x_5587:
[----:B------:R-:W-:Y:S01]  /*4e70*/  IMAD.SHL.U32 R3, R3, 0x200000, RZ ;  /* 0x0020000003037824 */ /* 0x000fe200078e00ff */
[----:B------:R-:W-:-:S04]  /*4e80*/  LEA R5, R0, 0x37800000, 0x17 ;  /* 0x3780000000057811 */ /* 0x000fc800078eb8ff */
[----:B------:R-:W-:Y:S02]  /*4e90*/  LOP3.LUT R10, R5, R3, R10, 0xfe, !PT ;  /* 0x00000003050a7212 */ /* 0x000fe400078efe0a */
.L_x_5586:
[----:B------:R-:W-:Y:S05]  /*4ea0*/  BSYNC B0 ;  /* 0x0000000000007941 */ /* 0x000fea0003800000 */
.L_x_5585:
[----:B------:R-:W0:Y:S01]  /*4eb0*/  F2I.S64.TRUNC R10, R10 ;  /* 0x0000000a000a7311 */ /* 0x000e22000020d900 */
[----:B------:R-:W-:Y:S05]  /*4ec0*/  BRA `(.L_x_5566) ;  /* 0x000002a000007947 */ /* 0x000fea0003800000 */
.L_x_5578:
        /* <DEDUP_REMOVED lines=8> */
[----:B-1---5:R-:W-:Y:S01]  /*4f50*/  IMAD.MOV.U32 R10, RZ, RZ, 0x400000 ;  /* 0x00400000ff0a7424 */ /* 0x022fe200078e00ff */
[----:B--2---:R-:W-:-:S13]  /*4f60*/  ISETP.NE.AND P0, PT, R4, RZ, PT ;  /* 0x000000ff0400720c */ /* 0x004fda0003f05270 */
[----:B------:R-:W-:Y:S05]  /*4f70*/  @!P0 BRA `(.L_x_5592) ;  /* 0x0000003000008947 */ /* 0x000fea0003800000 */
[----:B------:R-:W-:-:S13]  /*4f80*/  ISETP.NE.AND P0, PT, R4, 0xff, PT ;  /* 0x000000ff0400780c */ /* 0x000fda0003f05270 */
[----:B------:R-:W-:Y:S02]  /*4f90*/  @!P0 IMAD.MOV.U32 R10, RZ, RZ, 0x7f800001 ;  /* 0x7f800001ff0a8424 */ /* 0x000fe400078e00ff */
[----:B------:R-:W-:Y:S02]  /*4fa0*/  @P0 IMAD.SHL.U32 R10, R4, 0x800000, RZ ;  /* 0x00800000040a0824 */ /* 0x000fe400078e00ff */
.L_x_5592:
[----:B------:R-:W-:Y:S05]  /*4fb0*/  BSYNC B0 ;  /* 0x0000000000007941 */ /* 0x000fea0003800000 */
.L_x_5591:
[----:B------:R-:W0:Y:S01]  /*4fc0*/  F2I.S64.TRUNC R10, R10 ;  /* 0x0000000a000a7311 */ /* 0x000e22000020d900 */
[----:B------:R-:W-:Y:S05]  /*4fd0*/  BRA `(.L_x_5566) ;  /* 0x0000019000007947 */ /* 0x000fea0003800000 */
.L_x_5565:
[----:B------:R-:W-:Y:S01]  /*4fe0*/  MOV R14, 0x100 ;  /* 0x00000100000e7802 */ /* 0x000fe20000000f00 */
[----:B------:R-:W-:Y:S02]  /*4ff0*/  IMAD.MOV.U32 R4, RZ, RZ, c[0x4][0xf0] ;  /* 0x01003c00ff047624 */ /* 0x000fe400078e00ff */
[----:B------:R-:W-:Y:S02]  /*5000*/  IMAD.MOV.U32 R5, RZ, RZ, c[0x4][0xf4] ;  /* 0x01003d00ff057624 */ /* 0x000fe400078e00ff */
[----:B------:R-:W-:Y:S01]  /*5010*/  IMAD.MOV.U32 R6, RZ, RZ, c[0x4][0xf8] ;  /* 0x01003e00ff067624 */ /* 0x000fe200078e00ff */
[----:B------:R-:W0:Y:S01]  /*5020*/  LDC.64 R14, c[0x4][R14] ;  /* 0x010000000e0e7b82 */ /* 0x000e220000000a00 */
[----:B------:R-:W-:-:S02]  /*5030*/  IMAD.MOV.U32 R7, RZ, RZ, c[0x4][0xfc] ;  /* 0x01003f00ff077624 */ /* 0x000fc400078e00ff */
[----:B------:R-:W-:Y:S02]  /*5040*/  IMAD.MOV.U32 R8, RZ, RZ, 0x4e ;  /* 0x0000004eff087424 */ /* 0x000fe400078e00ff */
[----:B-1---5:R-:W-:Y:S02]  /*5050*/  IMAD.MOV.U32 R10, RZ, RZ, c[0x4][0x0] ;  /* 0x01000000ff0a7624 */ /* 0x022fe400078e00ff */
        /* <DEDUP_REMOVED lines=13> */
.L_x_5590:
[----:B-1---5:R0:W5:Y:S01]  /*5130*/  LDG.E.64 R10, [R4.64] ;  /* 0x00000024040a7981 */ /* 0x022162000c1e1b00 */
[----:B------:R-:W-:Y:S05]  /*5140*/  BRA `(.L_x_5566) ;  /* 0x0000002000007947 */ /* 0x000fea0003800000 */
.L_x_5589:
[----:B-1---5:R0:W5:Y:S01]  /*5150*/  LDG.E R10, [R4.64] ;  /* 0x00000024040a7981 */ /* 0x022162000c1e1900 */
[----:B------:R-:W-:-:S03]  /*5160*/  IMAD.MOV.U32 R11, RZ, RZ, RZ ;  /* 0x000000ffff0b7224 */ /* 0x000fc600078e00ff */
.L_x_5566:
        /* <DEDUP_REMOVED lines=42> */
.L_x_5595:
[-C--:B------:R-:W-:Y:S01]  /*5410*/  IADD3 R22, P1, R30, R6.reuse, RZ ;  /* 0x000000061e167210 */ /* 0x080fe20007f3e0ff */
[----:B------:R0:W2:Y:S04]  /*5420*/  LDG.E.64 R38, [R30.64] ;  /* 0x000000241e267981 */ /* 0x0000a8000c1e1b00 */
[----:B------:R1:W2:Y:S01]  /*5430*/  LDG.E.64 R14, [R12.64] ;  /* 0x000000240c0e7981 */ /* 0x0002a2000c1e1b00 */
[----:B------:R-:W-:Y:S01]  /*5440*/  IMAD.X R23, R31, 0x1, R32, P1 ;  /* 0x000000011f177824 */ /* 0x000fe200008e0620 */
[----:B------:R-:W-:-:S02]  /*5450*/  IADD3 R28, P1, R22, R6, RZ ;  /* 0x00000006161c7210 */ /* 0x000fc40007f3e0ff */
[----:B------:R1:W3:Y:S04]  /*5460*/  LDG.E.64 R18, [R12.64+0x8] ;  /* 0x000008240c127981 */ /* 0x0002e8000c1e1b00 */
[----:B------:R4:W3:Y:S01]  /*5470*/  LDG.E.64 R20, [R22.64] ;  /* 0x0000002416147981 */ /* 0x0008e2000c1e1b00 */
[----:B------:R-:W-:Y:S01]  /*5480*/  IMAD.X R29, R23, 0x1, R32, P1 ;  /* 0x00000001171d7824 */ /* 0x000fe200008e0620 */
[----:B------:R-:W-:-:S04]  /*5490*/  IADD3 R24, P1, R28, R6, RZ ;  /* 0x000000061c187210 */ /* 0x000fc80007f3e0ff */
[----:B------:R5:W3:Y:S01]  /*54a0*/  LDG.E.64 R26, [R28.64] ;  /* 0x000000241c1a7981 */ /* 0x000ae2000c1e1b00 */
[----:B------:R-:W-:-:S03]  /*54b0*/  IMAD.X R25, R29, 0x1, R32, P1 ;  /* 0x000000011d197824 */ /* 0x000fc600008e0620 */
[----:B----4-:R1:W4:Y:S04]  /*54c0*/  LDG.E.64 R22, [R12.64+0x10] ;  /* 0x000010240c167981 */ /* 0x010328000c1e1b00 */
[----:B0-----:R-:W4:Y:S04]  /*54d0*/  LDG.E.64 R30, [R24.64] ;  /* 0x00000024181e7981 */ /* 0x001f28000c1e1b00 */
[----:B-----5:R1:W5:Y:S01]  /*54e0*/  LDG.E.64 R28, [R12.64+0x18] ;  /* 0x000018240c1c7981 */ /* 0x020362000c1e1b00 */
[----:B------:R-:W-:Y:S02]  /*54f0*/  IMAD.MOV.U32 R40, RZ, RZ, R34 ;  /* 0x000000ffff287224 */ /* 0x000fe400078e0022 */
[----:B------:R-:W-:Y:S01]  /*5500*/  IMAD.MOV.U32 R41, RZ, RZ, R4 ;  /* 0x000000ffff297224 */ /* 0x000fe200078e0004 */
[----:B------:R-:W-:-:S04]  /*5510*/  IADD3 R35, P1, R35, 0x4, RZ ;  /* 0x0000000423237810 */ /* 0x000fc80007f3e0ff */
[----:B------:R-:W-:Y:S01]  /*5520*/  IADD3 R4, P2, R35, R5, RZ ;  /* 0x0000000523047210 */ /* 0x000fe20007f5e0ff */
[----:B------:R-:W-:-:S03]  /*5530*/  IMAD.X R33, RZ, RZ, R33, P1 ;  /* 0x000000ffff217224 */ /* 0x000fc600008e0621 */
[----:B------:R-:W-:Y:S01]  /*5540*/  ISETP.NE.U32.AND P1, PT, R4, RZ, PT ;  /* 0x000000ff0400720c */ /* 0x000fe20003f25070 */
[----:B------:R-:W-:-:S05]  /*5550*/  IMAD.X R4, R33, 0x1, R0, P2 ;  /* 0x0000000121047824 */ /* 0x000fca00010e0600 */
[----:B------:R-:W-:Y:S02]  /*5560*/  ISETP.NE.AND.EX P1, PT, R4, RZ, PT, P1 ;  /* 0x000000ff0400720c */ /* 0x000fe40003f25310 */
[----:B-1----:R-:W-:-:S05]  /*5570*/  IADD3 R12, P3, R12, 0x20, RZ ;  /* 0x000000200c0c7810 */ /* 0x002fca0007f7e0ff */
        /* <DEDUP_REMOVED lines=22> */
.L_x_5594:
        /* <DEDUP_REMOVED lines=45> */
.L_x_5593:
        /* <DEDUP_REMOVED lines=15> */
.L_x_5599:
[----:B------:R0:W-:Y:S01]  /*5aa0*/  STG.E.U8 [R16.64], R34 ;  /* 0x0000002210007986 */ /* 0x0001e2000c101124 */
[----:B------:R-:W-:Y:S05]  /*5ab0*/  BRA `(.L_x_5601) ;  /* 0x00000d6000007947 */ /* 0x000fea0003800000 */
.L_x_5598:
        /* <DEDUP_REMOVED lines=8> */
.L_x_5603:
[----:B------:R0:W-:Y:S01]  /*5b40*/  STG.E [R16.64], R34 ;  /* 0x0000002210007986 */ /* 0x0001e2000c101924 */
[----:B------:R-:W-:Y:S05]  /*5b50*/  BRA `(.L_x_5601) ;  /* 0x00000cc000007947 */ /* 0x000fea0003800000 */
.L_x_5602:
[----:B------:R0:W-:Y:S01]  /*5b60*/  STG.E.U16 [R16.64], R34 ;  /* 0x0000002210007986 */ /* 0x0001e2000c101524 */
[----:B------:R-:W-:Y:S05]  /*5b70*/  BRA `(.L_x_5601) ;  /* 0x00000ca000007947 */ /* 0x000fea0003800000 */
.L_x_5597:
        /* <DEDUP_REMOVED lines=9> */
.L_x_5605:
[----:B------:R-:W0:Y:S02]  /*5c10*/  I2F.S64 R0, R34 ;  /* 0x0000002200007312 */ /* 0x000e240000301400 */
[----:B0-----:R-:W-:-:S05]  /*5c20*/  F2FP.PACK_AB R0, RZ, R0 ;  /* 0x00000000ff00723e */ /* 0x001fca00000000ff */
[----:B------:R0:W-:Y:S01]  /*5c30*/  STG.E.U16 [R16.64], R0 ;  /* 0x0000000010007986 */ /* 0x0001e2000c101524 */
[----:B------:R-:W-:Y:S05]  /*5c40*/  BRA `(.L_x_5601) ;  /* 0x00000bd000007947 */ /* 0x000fea0003800000 */
.L_x_5604:
        /* <DEDUP_REMOVED lines=10> */
.L_x_5607:
[----:B------:R-:W0:Y:S02]  /*5cf0*/  I2F.S64 R34, R34 ;  /* 0x0000002200227312 */ /* 0x000e240000301400 */
[----:B0-----:R-:W-:-:S04]  /*5d00*/  F2FP.PACK_AB R3, RZ, R34 ;  /* 0x00000022ff03723e */ /* 0x001fc800000000ff */
[----:B------:R-:W-:-:S05]  /*5d10*/  PRMT R3, R3, 0x5410, RZ ;  /* 0x0000541003037816 */ /* 0x000fca00000000ff */
[----:B------:R0:W-:Y:S01]  /*5d20*/  STG.E [R16.64], R3 ;  /* 0x0000000310007986 */ /* 0x0001e2000c101924 */
[----:B------:R-:W-:Y:S05]  /*5d30*/  BRA `(.L_x_5601) ;  /* 0x00000ae000007947 */ /* 0x000fea0003800000 */
.L_x_5606:
[----:B------:R-:W0:Y:S02]  /*5d40*/  I2F.F64.S64 R4, R34 ;  /* 0x0000002200047312 */ /* 0x000e240000301c00 */
[----:B0-----:R0:W-:Y:S01]  /*5d50*/  STG.E.64 [R16.64], R4 ;  /* 0x0000000410007986 */ /* 0x0011e2000c101b24 */
[----:B------:R-:W-:Y:S05]  /*5d60*/  BRA `(.L_x_5601) ;  /* 0x00000ab000007947 */ /* 0x000fea0003800000 */
.L_x_5596:
        /* <DEDUP_REMOVED lines=13> */
.L_x_5610:
[----:B------:R-:W0:Y:S01]  /*5e40*/  I2F.F64.S64 R4, R34 ;  /* 0x0000002200047312 */ /* 0x000e220000301c00 */
[----:B------:R-:W-:-:S05]  /*5e50*/  CS2R R6, SRZ ;  /* 0x0000000000067805 */ /* 0x000fca000001ff00 */
[----:B0-----:R0:W-:Y:S01]  /*5e60*/  STG.E.128 [R16.64], R4 ;  /* 0x0000000410007986 */ /* 0x0011e2000c101d24 */
[----:B------:R-:W-:Y:S05]  /*5e70*/  BRA `(.L_x_5601) ;  /* 0x000009a000007947 */ /* 0x000fea0003800000 */
.L_x_5609:
        /* <DEDUP_REMOVED lines=21> */
.L_x_5614:
[----:B------:R-:W-:Y:S05]  /*5fd0*/  BSYNC B0 ;  /* 0x0000000000007941 */ /* 0x000fea0003800000 */
.L_x_5613:
[----:B------:R-:W-:-:S05]  /*5fe0*/  LOP3.LUT R5, R0, R5, RZ, 0xfc, !PT ;  /* 0x0000000500057212 */ /* 0x000fca00078efcff */
[----:B------:R0:W-:Y:S01]  /*5ff0*/  STG.E.U8 [R16.64], R5 ;  /* 0x0000000510007986 */ /* 0x0001e2000c101124 */
[----:B------:R-:W-:Y:S05]  /*6000*/  BRA `(.L_x_5601) ;  /* 0x0000081000007947 */ /* 0x000fea0003800000 */
.L_x_5612:
        /* <DEDUP_REMOVED lines=13> */
.L_x_5616:
[----:B------:R-:W-:Y:S01]  /*60e0*/  IMAD.MOV.U32 R0, RZ, RZ, 0x7f ;  /* 0x0000007fff007424 */ /* 0x000fe200078e00ff */
[----:B------:R-:W-:-:S04]  /*60f0*/  ISETP.GT.U32.AND P0, PT, R3, 0x7f800000, PT ;  /* 0x7f8000000300780c */ /* 0x000fc80003f04070 */
[----:B------:R-:W-:-:S04]  /*6100*/  SEL R0, R0, 0x7c, P0 ;  /* 0x0000007c00007807 */ /* 0x000fc80000000000 */
.L_x_5617:
[----:B------:R-:W-:Y:S05]  /*6110*/  BSYNC B0 ;  /* 0x0000000000007941 */ /* 0x000fea0003800000 */
.L_x_5615:
[----:B------:R-:W-:-:S04]  /*6120*/  LOP3.LUT R3, R35, 0x80000000, RZ, 0xc0, !PT ;  /* 0x8000000023037812 */ /* 0x000fc800078ec0ff */
[----:B------:R-:W-:-:S04]  /*6130*/  SHF.R.U32.HI R3, RZ, 0x18, R3 ;  /* 0x00000018ff037819 */ /* 0x000fc80000011603 */
[----:B------:R-:W-:-:S05]  /*6140*/  LOP3.LUT R3, R0, R3, RZ, 0xfc, !PT ;  /* 0x0000000300037212 */ /* 0x000fca00078efcff */
[----:B------:R0:W-:Y:S01]  /*6150*/  STG.E.U8 [R16.64], R3 ;  /* 0x0000000310007986 */ /* 0x0001e2000c101124 */
[----:B------:R-:W-:Y:S05]  /*6160*/  BRA `(.L_x_5601) ;  /* 0x000006b000007947 */ /* 0x000fea0003800000 */
.L_x_5611:
[----:B------:R-:W0:Y:S02]  /*6170*/  I2F.S64 R0, R34 ;  /* 0x0000002200007312 */ /* 0x000e240000301400 */
[----:B0-----:R-:W-:-:S05]  /*6180*/  F2FP.BF16.PACK_AB R0, RZ, R0 ;  /* 0x00000000ff00723e */ /* 0x001fca00000010ff */
[----:B------:R0:W-:Y:S01]  /*6190*/  STG.E.U16 [R16.64], R0 ;  /* 0x0000000010007986 */ /* 0x0001e2000c101524 */
[----:B------:R-:W-:Y:S05]  /*61a0*/  BRA `(.L_x_5601) ;  /* 0x0000067000007947 */ /* 0x000fea0003800000 */
.L_x_5608:
        /* <DEDUP_REMOVED lines=10> */
.L_x_5620:
        /* <DEDUP_REMOVED lines=17> */
.L_x_5623:
[----:B------:R-:W-:-:S04]  /*6360*/  LOP3.LUT R3, R35, 0x80000000, RZ, 0xc0, !PT ;  /* 0x8000000023037812 */ /* 0x000fc800078ec0ff */
[----:B------:R-:W-:-:S04]  /*6370*/  SHF.R.U32.HI R3, RZ, 0x18, R3 ;  /* 0x00000018ff037819 */ /* 0x000fc80000011603 */
[----:B------:R-:W-:-:S04]  /*6380*/  LOP3.LUT R0, R0, R3, RZ, 0xfc, !PT ;  /* 0x0000000300007212 */ /* 0x000fc800078efcff */
[----:B------:R-:W-:Y:S02]  /*6390*/  PRMT R8, R0, 0x7610, R8 ;  /* 0x0000761000087816 */ /* 0x000fe40000000008 */
.L_x_5622:
[----:B------:R-:W-:Y:S05]  /*63a0*/  BSYNC B0 ;  /* 0x0000000000007941 */ /* 0x000fea0003800000 */
.L_x_5621:
[----:B------:R0:W-:Y:S01]  /*63b0*/  STG.E.U8 [R16.64], R8 ;  /* 0x0000000810007986 */ /* 0x0001e2000c101124 */
[----:B------:R-:W-:Y:S05]  /*63c0*/  BRA `(.L_x_5601) ;  /* 0x0000045000007947 */ /* 0x000fea0003800000 */
.L_x_5619:
        /* <DEDUP_REMOVED lines=17> */
.L_x_5626:
[----:B------:R-:W-:-:S04]  /*64e0*/  LOP3.LUT R3, R35, 0x80000000, RZ, 0xc0, !PT ;  /* 0x8000000023037812 */ /* 0x000fc800078ec0ff */
[----:B------:R-:W-:-:S04]  /*64f0*/  SHF.R.U32.HI R3, RZ, 0x18, R3 ;  /* 0x00000018ff037819 */ /* 0x000fc80000011603 */
[----:B------:R-:W-:-:S04]  /*6500*/  LOP3.LUT R0, R0, R3, RZ, 0xfc, !PT ;  /* 0x0000000300007212 */ /* 0x000fc800078efcff */
[----:B------:R-:W-:Y:S02]  /*6510*/  PRMT R8, R0, 0x7610, R8 ;  /* 0x0000761000087816 */ /* 0x000fe40000000008 */
.L_x_5625:
[----:B------:R-:W-:Y:S05]  /*6520*/  BSYNC B0 ;  /* 0x0000000000007941 */ /* 0x000fea0003800000 */
.L_x_5624:
[----:B------:R0:W-:Y:S01]  /*6530*/  STG.E.U8 [R16.64], R8 ;  /* 0x0000000810007986 */ /* 0x0001e2000c101124 */
[----:B------:R-:W-:Y:S05]  /*6540*/  BRA `(.L_x_5601) ;  /* 0x000002d000007947 */ /* 0x000fea0003800000 */
.L_x_5618:
        /* <DEDUP_REMOVED lines=22> */
.L_x_5600:
        /* <DEDUP_REMOVED lines=20> */
.L_x_5628:
[----:B------:R0:W-:Y:S01]  /*67f0*/  STG.E.64 [R16.64], R34 ;  /* 0x0000002210007986 */ /* 0x0001e2000c101b24 */
[----:B------:R-:W-:Y:S05]  /*6800*/  BRA `(.L_x_5601) ;  /* 0x0000001000007947 */ /* 0x000fea0003800000 */
.L_x_5627:
[----:B------:R0:W-:Y:S02]  /*6810*/  STG.E [R16.64], R34 ;  /* 0x0000002210007986 */ /* 0x0001e4000c101924 */
.L_x_5601:
[----:B------:R-:W-:-:S04]  /*6820*/  IADD3 R2, R2, 0x80, RZ ;  /* 0x0000008002027810 */ /* 0x000fc80007ffe0ff */
[----:B------:R-:W-:-:S13]  /*6830*/  ISETP.GE.AND P0, PT, R2, c[0x0][0x160], PT ;  /* 0x0000580002007a0c */ /* 0x000fda0003f06270 */
        /* <DEDUP_REMOVED lines=230> */
.L_x_5629:
        /* <DEDUP_REMOVED lines=19> */
.L_x_5633:
[----:B-1---5:R0:W5:Y:S01]  /*77d0*/  LDG.E.U8 R10, [R4.64] ;  /* 0x00000024040a7981 */ /* 0x022162000c1e1100 */
[----:B------:R-:W-:Y:S01]  /*77e0*/  IMAD.MOV.U32 R11, RZ, RZ, RZ ;  /* 0x000000ffff0b7224 */ /* 0x000fe200078e00ff */
[----:B------:R-:W-:Y:S05]  /*77f0*/  BRA `(.L_x_5635) ;  /* 0x00000d5000007947 */ /* 0x000fea0003800000 */
.L_x_5632:
        /* <DEDUP_REMOVED lines=8> */
.L_x_5637:
[----:B-1---5:R-:W2:Y:S02]  /*7880*/  LDG.E R10, [R4.64] ;  /* 0x00000024040a7981 */ /* 0x022ea4000c1e1900 */
[----:B--2---:R-:W-:Y:S01]  /*7890*/  SHF.R.S32.HI R11, RZ, 0x1f, R10 ;  /* 0x0000001fff0b7819 */ /* 0x004fe2000001140a */
[----:B------:R-:W-:Y:S05]  /*78a0*/  BRA `(.L_x_5635) ;  /* 0x00000ca000007947 */ /* 0x000fea0003800000 */
.L_x_5636:
[----:B-1---5:R-:W2:Y:S02]  /*78b0*/  LDG.E.S16 R10, [R4.64] ;  /* 0x00000024040a7981 */ /* 0x022ea4000c1e1700 */
[----:B--2---:R-:W-:Y:S01]  /*78c0*/  SHF.R.S32.HI R11, RZ, 0x1f, R10 ;  /* 0x0000001fff0b7819 */ /* 0x004fe2000001140a */
[----:B------:R-:W-:Y:S05]  /*78d0*/  BRA `(.L_x_5635) ;  /* 0x00000c7000007947 */ /* 0x000fea0003800000 */
.L_x_5631:
        /* <DEDUP_REMOVED lines=9> */
.L_x_5639:
[----:B------:R-:W2:Y:S02]  /*7970*/  LDG.E.U16 R4, [R4.64] ;  /* 0x0000002404047981 */ /* 0x000ea4000c1e1500 */
[----:B-12--5:R-:W-:-:S06]  /*7980*/  HADD2.F32 R10, -RZ, R4.H0_H0 ;  /* 0x20000004ff0a7230 */ /* 0x026fcc0000004100 */
[----:B------:R-:W0:Y:S01]  /*7990*/  F2I.S64.TRUNC R10, R10 ;  /* 0x0000000a000a7311 */ /* 0x000e22000020d900 */
[----:B------:R-:W-:Y:S05]  /*79a0*/  BRA `(.L_x_5635) ;  /* 0x00000ba000007947 */ /* 0x000fea0003800000 */
.L_x_5638:
        /* <DEDUP_REMOVED lines=9> */
.L_x_5641:
[----:B------:R-:W2:Y:S02]  /*7a40*/  LDG.E.U16 R4, [R4.64] ;  /* 0x0000002404047981 */ /* 0x000ea4000c1e1500 */
[----:B-12--5:R-:W-:-:S06]  /*7a50*/  HADD2.F32 R10, -RZ, R4.H0_H0 ;  /* 0x20000004ff0a7230 */ /* 0x026fcc0000004100 */
[----:B------:R-:W0:Y:S01]  /*7a60*/  F2I.S64.TRUNC R10, R10 ;  /* 0x0000000a000a7311 */ /* 0x000e22000020d900 */
[----:B------:R-:W-:Y:S05]  /*7a70*/  BRA `(.L_x_5635) ;  /* 0x00000ad000007947 */ /* 0x000fea0003800000 */
.L_x_5640:
[----:B------:R-:W2:Y:S02]  /*7a80*/  LDG.E.64 R4, [R4.64] ;  /* 0x0000002404047981 */ /* 0x000ea4000c1e1b00 */
[----:B-12--5:R0:W1:Y:S01]  /*7a90*/  F2I.S64.F64.TRUNC R10, R4 ;  /* 0x00000004000a7311 */ /* 0x026062000030d900 */
[----:B------:R-:W-:Y:S05]  /*7aa0*/  BRA `(.L_x_5635) ;  /* 0x00000aa000007947 */ /* 0x000fea0003800000 */
.L_x_5630:
        /* <DEDUP_REMOVED lines=13> */
.L_x_5644:
[----:B------:R-:W2:Y:S02]  /*7b80*/  LDG.E.64 R4, [R4.64] ;  /* 0x0000002404047981 */ /* 0x000ea4000c1e1b00 */
[----:B-12--5:R0:W1:Y:S01]  /*7b90*/  F2I.S64.F64.TRUNC R10, R4 ;  /* 0x00000004000a7311 */ /* 0x026062000030d900 */
[----:B------:R-:W-:Y:S05]  /*7ba0*/  BRA `(.L_x_5635) ;  /* 0x000009a000007947 */ /* 0x000fea0003800000 */
.L_x_5643:
        /* <DEDUP_REMOVED lines=27> */
.L_x_5646:
        /* <DEDUP_REMOVED lines=14> */
.L_x_5645:
[----:B-1---5:R-:W2:Y:S02]  /*7e40*/  LDG.E.U16 R10, [R4.64] ;  /* 0x00000024040a7981 */ /* 0x022ea4000c1e1500 */
[----:B--2---:R-:W-:-:S06]  /*7e50*/  PRMT R10, RZ, 0x5410, R10 ;  /* 0x00005410ff0a7816 */ /* 0x004fcc000000000a */
[----:B------:R-:W0:Y:S01]  /*7e60*/  F2I.S64.TRUNC R10, R10 ;  /* 0x0000000a000a7311 */ /* 0x000e22000020d900 */
[----:B------:R-:W-:Y:S05]  /*7e70*/  BRA `(.L_x_5635) ;  /* 0x000006d000007947 */ /* 0x000fea0003800000 */
.L_x_5642:
        /* <DEDUP_REMOVED lines=11> */
.L_x_5649:
        /* <DEDUP_REMOVED lines=21> */
.L_x_5653:
[----:B------:R-:W-:Y:S05]  /*8080*/  BSYNC B1 ;  /* 0x0000000000017941 */ /* 0x000fea0003800000 */
.L_x_5652:
[----:B------:R-:W-:Y:S01]  /*8090*/  IMAD.SHL.U32 R3, R3, 0x100000, RZ ;  /* 0x0010000003037824 */ /* 0x000fe200078e00ff */
[----:B------:R-:W-:-:S04]  /*80a0*/  LEA R5, R0, 0x3b800000, 0x17 ;  /* 0x3b80000000057811 */ /* 0x000fc800078eb8ff */
[----:B------:R-:W-:Y:S02]  /*80b0*/  LOP3.LUT R10, R5, R3, R10, 0xfe, !PT ;  /* 0x00000003050a7212 */ /* 0x000fe400078efe0a */
.L_x_5651:
[----:B------:R-:W-:Y:S05]  /*80c0*/  BSYNC B0 ;  /* 0x0000000000007941 */ /* 0x000fea0003800000 */
.L_x_5650:
[----:B------:R-:W0:Y:S01]  /*80d0*/  F2I.S64.TRUNC R10, R10 ;  /* 0x0000000a000a7311 */ /* 0x000e22000020d900 */
[----:B------:R-:W-:Y:S05]  /*80e0*/  BRA `(.L_x_5635) ;  /* 0x0000046000007947 */ /* 0x000fea0003800000 */
.L_x_5648:
        /* <DEDUP_REMOVED lines=21> */
.L_x_5657:
[----:B------:R-:W-:Y:S05]  /*8240*/  BSYNC B1 ;  /* 0x0000000000017941 */ /* 0x000fea0003800000 */
.L_x_5656:
[----:B------:R-:W-:Y:S01]  /*8250*/  IMAD.SHL.U32 R3, R3, 0x200000, RZ ;  /* 0x0020000003037824 */ /* 0x000fe200078e00ff */
[----:B------:R-:W-:-:S04]  /*8260*/  LEA R5, R0, 0x37800000, 0x17 ;  /* 0x3780000000057811 */ /* 0x000fc800078eb8ff */
[----:B------:R-:W-:Y:S02]  /*8270*/  LOP3.LUT R10, R5, R3, R10, 0xfe, !PT ;  /* 0x00000003050a7212 */ /* 0x000fe400078efe0a */
.L_x_5655:
[----:B------:R-:W-:Y:S05]  /*8280*/  BSYNC B0 ;  /* 0x0000000000007941 */ /* 0x000fea0003800000 */
.L_x_5654:
[----:B------:R-:W0:Y:S01]  /*8290*/  F2I.S64.TRUNC R10, R10 ;  /* 0x0000000a000a7311 */ /* 0x000e22000020d900 */
[----:B------:R-:W-:Y:S05]  /*82a0*/  BRA `(.L_x_5635) ;  /* 0x000002a000007947 */ /* 0x000fea0003800000 */
.L_x_5647:
        /* <DEDUP_REMOVED lines=14> */
.L_x_5661:
[----:B------:R-:W-:Y:S05]  /*8390*/  BSYNC B0 ;  /* 0x0000000000007941 */ /* 0x000fea0003800000 */
.L_x_5660:
[----:B------:R-:W0:Y:S01]  /*83a0*/  F2I.S64.TRUNC R10, R10 ;  /* 0x0000000a000a7311 */ /* 0x000e22000020d900 */
[----:B------:R-:W-:Y:S05]  /*83b0*/  BRA `(.L_x_5635) ;  /* 0x0000019000007947 */ /* 0x000fea0003800000 */
.L_x_5634:
        /* <DEDUP_REMOVED lines=21> */
.L_x_5659:
[----:B-1---5:R0:W5:Y:S01]  /*8510*/  LDG.E.64 R10, [R4.64] ;  /* 0x00000024040a7981 */ /* 0x022162000c1e1b00 */
[----:B------:R-:W-:Y:S05]  /*8520*/  BRA `(.L_x_5635) ;  /* 0x0000002000007947 */ /* 0x000fea0003800000 */
.L_x_5658:
[----:B-1---5:R0:W5:Y:S01]  /*8530*/  LDG.E R10, [R4.64] ;  /* 0x00000024040a7981 */ /* 0x022162000c1e1900 */
[----:B------:R-:W-:-:S03]  /*8540*/  IMAD.MOV.U32 R11, RZ, RZ, RZ ;  /* 0x000000ffff0b7224 */ /* 0x000fc600078e00ff */
.L_x_5635:
        /* <DEDUP_REMOVED lines=42> */
.L_x_5664:
        /* <DEDUP_REMOVED lines=45> */
.L_x_5663:
        /* <DEDUP_REMOVED lines=45> */
.L_x_5662:
        /* <DEDUP_REMOVED lines=15> */
.L_x_5668:
[----:B------:R0:W-:Y:S01]  /*8e80*/  STG.E.U8 [R16.64], R34 ;  /* 0x0000002210007986 */ /* 0x0001e2000c101124 */
[----:B------:R-:W-:Y:S05]  /*8e90*/  BRA `(.L_x_5670) ;  /* 0x00000d6000007947 */ /* 0x000fea0003800000 */
.L_x_5667:
        /* <DEDUP_REMOVED lines=8> */
.L_x_5672:
[----:B------:R0:W-:Y:S01]  /*8f20*/  STG.E [R16.64], R34 ;  /* 0x0000002210007986 */ /* 0x0001e2000c101924 */
[----:B------:R-:W-:Y:S05]  /*8f30*/  BRA `(.L_x_5670) ;  /* 0x00000cc000007947 */ /* 0x000fea0003800000 */
.L_x_5671:
[----:B------:R0:W-:Y:S01]  /*8f40*/  STG.E.U16 [R16.64], R34 ;  /* 0x0000002210007986 */ /* 0x0001e2000c101524 */
[----:B------:R-:W-:Y:S05]  /*8f50*/  BRA `(.L_x_5670) ;  /* 0x00000ca000007947 */ /* 0x000fea0003800000 */
.L_x_5666:
        /* <DEDUP_REMOVED lines=9> */
.L_x_5674:
[----:B------:R-:W0:Y:S02]  /*8ff0*/  I2F.S64 R0, R34 ;  /* 0x0000002200007312 */ /* 0x000e240000301400 */
[----:B0-----:R-:W-:-:S05]  /*9000*/  F2FP.PACK_AB R0, RZ, R0 ;  /* 0x00000000ff00723e */ /* 0x001fca00000000ff */
[----:B------:R0:W-:Y:S01]  /*9010*/  STG.E.U16 [R16.64], R0 ;  /* 0x0000000010007986 */ /* 0x0001e2000c101524 */
[----:B------:R-:W-:Y:S05]  /*9020*/  BRA `(.L_x_5670) ;  /* 0x00000bd000007947 */ /* 0x000fea0003800000 */
.L_x_5673:
        /* <DEDUP_REMOVED lines=10> */
.L_x_5676:
[----:B------:R-:W0:Y:S02]  /*90d0*/  I2F.S64 R34, R34 ;  /* 0x0000002200227312 */ /* 0x000e240000301400 */
[----:B0-----:R-:W-:-:S04]  /*90e0*/  F2FP.PACK_AB R3, RZ, R34 ;  /* 0x00000022ff03723e */ /* 0x001fc800000000ff */
[----:B------:R-:W-:-:S05]  /*90f0*/  PRMT R3, R3, 0x5410, RZ ;  /* 0x0000541003037816 */ /* 0x000fca00000000ff */
[----:B------:R0:W-:Y:S01]  /*9100*/  STG.E [R16.64], R3 ;  /* 0x0000000310007986 */ /* 0x0001e2000c101924 */
[----:B------:R-:W-:Y:S05]  /*9110*/  BRA `(.L_x_5670) ;  /* 0x00000ae000007947 */ /* 0x000fea0003800000 */
.L_x_5675:
[----:B------:R-:W0:Y:S02]  /*9120*/  I2F.F64.S64 R4, R34 ;  /* 0x0000002200047312 */ /* 0x000e240000301c00 */
[----:B0-----:R0:W-:Y:S01]  /*9130*/  STG.E.64 [R16.64], R4 ;  /* 0x0000000410007986 */ /* 0x0011e2000c101b24 */
[----:B------:R-:W-:Y:S05]  /*9140*/  BRA `(.L_x_5670) ;  /* 0x00000ab000007947 */ /* 0x000fea0003800000 */
.L_x_5665:
        /* <DEDUP_REMOVED lines=13> */
.L_x_5679:
[----:B------:R-:W0:Y:S01]  /*9220*/  I2F.F64.S64 R4, R34 ;  /* 0x0000002200047312 */ /* 0x000e220000301c00 */
[----:B------:R-:W-:-:S05]  /*9230*/  CS2R R6, SRZ ;  /* 0x0000000000067805 */ /* 0x000fca000001ff00 */
[----:B0-----:R0:W-:Y:S01]  /*9240*/  STG.E.128 [R16.64], R4 ;  /* 0x0000000410007986 */ /* 0x0011e2000c101d24 */
[----:B------:R-:W-:Y:S05]  /*9250*/  BRA `(.L_x_5670) ;  /* 0x000009a000007947 */ /* 0x000fea0003800000 */
.L_x_5678:
        /* <DEDUP_REMOVED lines=21> */
.L_x_5683:
[----:B------:R-:W-:Y:S05]  /*93b0*/  BSYNC B0 ;  /* 0x0000000000007941 */ /* 0x000fea0003800000 */
.L_x_5682:
[----:B------:R-:W-:-:S05]  /*93c0*/  LOP3.LUT R5, R0, R5, RZ, 0xfc, !PT ;  /* 0x0000000500057212 */ /* 0x000fca00078efcff */
[----:B------:R0:W-:Y:S01]  /*93d0*/  STG.E.U8 [R16.64], R5 ;  /* 0x0000000510007986 */ /* 0x0001e2000c101124 */
[----:B------:R-:W-:Y:S05]  /*93e0*/  BRA `(.L_x_5670) ;  /* 0x0000081000007947 */ /* 0x000fea0003800000 */
.L_x_5681:
        /* <DEDUP_REMOVED lines=13> */
.L_x_5685:
[----:B------:R-:W-:Y:S01]  /*94c0*/  IMAD.MOV.U32 R0, RZ, RZ, 0x7f ;  /* 0x0000007fff007424 */ /* 0x000fe200078e00ff */
[----:B------:R-:W-:-:S04]  /*94d0*/  ISETP.GT.U32.AND P0, PT, R3, 0x7f800000, PT ;  /* 0x7f8000000300780c */ /* 0x000fc80003f04070 */
[----:B------:R-:W-:-:S04]  /*94e0*/  SEL R0, R0, 0x7c, P0 ;  /* 0x0000007c00007807 */ /* 0x000fc80000000000 */
.L_x_5686:
[----:B------:R-:W-:Y:S05]  /*94f0*/  BSYNC B0 ;  /* 0x0000000000007941 */ /* 0x000fea0003800000 */
.L_x_5684:
[----:B------:R-:W-:-:S04]  /*9500*/  LOP3.LUT R3, R35, 0x80000000, RZ, 0xc0, !PT ;  /* 0x8000000023037812 */ /* 0x000fc800078ec0ff */
[----:B------:R-:W-:-:S04]  /*9510*/  SHF.R.U32.HI R3, RZ, 0x18, R3 ;  /* 0x00000018ff037819 */ /* 0x000fc80000011603 */
[----:B------:R-:W-:-:S05]  /*9520*/  LOP3.LUT R3, R0, R3, RZ, 0xfc, !PT ;  /* 0x0000000300037212 */ /* 0x000fca00078efcff */
[----:B------:R0:W-:Y:S01]  /*9530*/  STG.E.U8 [R16.64], R3 ;  /* 0x0000000310007986 */ /* 0x0001e2000c101124 */
[----:B------:R-:W-:Y:S05]  /*9540*/  BRA `(.L_x_5670) ;  /* 0x000006b000007947 */ /* 0x000fea0003800000 */
.L_x_5680:
[----:B------:R-:W0:Y:S02]  /*9550*/  I2F.S64 R0, R34 ;  /* 0x0000002200007312 */ /* 0x000e240000301400 */
[----:B0-----:R-:W-:-:S05]  /*9560*/  F2FP.BF16.PACK_AB R0, RZ, R0 ;  /* 0x00000000ff00723e */ /* 0x001fca00000010ff */
[----:B------:R0:W-:Y:S01]  /*9570*/  STG.E.U16 [R16.64], R0 ;  /* 0x0000000010007986 */ /* 0x0001e2000c101524 */
[----:B------:R-:W-:Y:S05]  /*9580*/  BRA `(.L_x_5670) ;  /* 0x0000067000007947 */ /* 0x000fea0003800000 */
.L_x_5677:
        /* <DEDUP_REMOVED lines=10> */
.L_x_5689:
        /* <DEDUP_REMOVED lines=17> */
.L_x_5692:
[----:B------:R-:W-:-:S04]  /*9740*/  LOP3.LUT R3, R35, 0x80000000, RZ, 0xc0, !PT ;  /* 0x8000000023037812 */ /* 0x000fc800078ec0ff */
[----:B------:R-:W-:-:S04]  /*9750*/  SHF.R.U32.HI R3, RZ, 0x18, R3 ;  /* 0x00000018ff037819 */ /* 0x000fc80000011603 */
[----:B------:R-:W-:-:S04]  /*9760*/  LOP3.LUT R0, R0, R3, RZ, 0xfc, !PT ;  /* 0x0000000300007212 */ /* 0x000fc800078efcff */
[----:B------:R-:W-:Y:S02]  /*9770*/  PRMT R8, R0, 0x7610, R8 ;  /* 0x0000761000087816 */ /* 0x000fe40000000008 */
.L_x_5691:
[----:B------:R-:W-:Y:S05]  /*9780*/  BSYNC B0 ;  /* 0x0000000000007941 */ /* 0x000fea0003800000 */
.L_x_5690:
[----:B------:R0:W-:Y:S01]  /*9790*/  STG.E.U8 [R16.64], R8 ;  /* 0x0000000810007986 */ /* 0x0001e2000c101124 */
[----:B------:R-:W-:Y:S05]  /*97a0*/  BRA `(.L_x_5670) ;  /* 0x0000045000007947 */ /* 0x000fea0003800000 */
.L_x_5688:
        /* <DEDUP_REMOVED lines=17> */
.L_x_5695:
[----:B------:R-:W-:-:S04]  /*98c0*/  LOP3.LUT R3, R35, 0x80000000, RZ, 0xc0, !PT ;  /* 0x8000000023037812 */ /* 0x000fc800078ec0ff */
[----:B------:R-:W-:-:S04]  /*98d0*/  SHF.R.U32.HI R3, RZ, 0x18, R3 ;  /* 0x00000018ff037819 */ /* 0x000fc80000011603 */
[----:B------:R-:W-:-:S04]  /*98e0*/  LOP3.LUT R0, R0, R3, RZ, 0xfc, !PT ;  /* 0x0000000300007212 */ /* 0x000fc800078efcff */
[----:B------:R-:W-:Y:S02]  /*98f0*/  PRMT R8, R0, 0x7610, R8 ;  /* 0x0000761000087816 */ /* 0x000fe40000000008 */
.L_x_5694:
[----:B------:R-:W-:Y:S05]  /*9900*/  BSYNC B0 ;  /* 0x0000000000007941 */ /* 0x000fea0003800000 */
.L_x_5693:
[----:B------:R0:W-:Y:S01]  /*9910*/  STG.E.U8 [R16.64], R8 ;  /* 0x0000000810007986 */ /* 0x0001e2000c101124 */
[----:B------:R-:W-:Y:S05]  /*9920*/  BRA `(.L_x_5670) ;  /* 0x000002d000007947 */ /* 0x000fea0003800000 */
.L_x_5687:
        /* <DEDUP_REMOVED lines=22> */
.L_x_5669:
        /* <DEDUP_REMOVED lines=20> */
.L_x_5697:
[----:B------:R0:W-:Y:S01]  /*9bd0*/  STG.E.64 [R16.64], R34 ;  /* 0x0000002210007986 */ /* 0x0001e2000c101b24 */
[----:B------:R-:W-:Y:S05]  /*9be0*/  BRA `(.L_x_5670) ;  /* 0x0000001000007947 */ /* 0x000fea0003800000 */
.L_x_5696:
[----:B------:R0:W-:Y:S02]  /*9bf0*/  STG.E [R16.64], R34 ;  /* 0x0000002210007986 */ /* 0x0001e4000c101924 */
.L_x_5670:
[----:B------:R-:W-:Y:S02]  /*9c00*/  IADD3 R2, R2, 0x80, RZ ;  /* 0x0000008002027810 */ /* 0x000fe40007ffe0ff */
.L_x_5559:
[----:B------:R-:W-:Y:S05]  /*9c10*/  BSYNC B6 ;  /* 0x0000000000067941 */ /* 0x000fea0003800000 */
.L_x_5558:
[----:B------:R-:W-:-:S13]  /*9c20*/  ISETP.GE.AND P0, PT, R2, c[0x0][0x160], PT ;  /* 0x0000580002007a0c */ /* 0x000fda0003f06270 */
[----:B------:R-:W-:Y:S05]  /*9c30*/  @P0 EXIT ;  /* 0x000000000000094d */ /* 0x000fea0003800000 */
        /* <DEDUP_REMOVED lines=229> */
.L_x_5698:
        /* <DEDUP_REMOVED lines=19> */
.L_x_5702:
[----:B------:R0:W5:Y:S01]  /*abc0*/  LDG.E.U8 R8, [R2.64] ;  /* 0x0000002402087981 */ /* 0x000162000c1e1100 */
[----:B------:R-:W-:Y:S01]  /*abd0*/  IMAD.MOV.U32 R9, RZ, RZ, RZ ;  /* 0x000000ffff097224 */ /* 0x000fe200078e00ff */
[----:B------:R-:W-:Y:S05]  /*abe0*/  BRA `(.L_x_5704) ;  /* 0x00000d5000007947 */ /* 0x000fea0003800000 */
.L_x_5701:
        /* <DEDUP_REMOVED lines=8> */
.L_x_5706:
[----:B------:R-:W2:Y:S02]  /*ac70*/  LDG.E R8, [R2.64] ;  /* 0x0000002402087981 */ /* 0x000ea4000c1e1900 */
[----:B--2---:R-:W-:Y:S01]  /*ac80*/  SHF.R.S32.HI R9, RZ, 0x1f, R8 ;  /* 0x0000001fff097819 */ /* 0x004fe20000011408 */
[----:B------:R-:W-:Y:S05]  /*ac90*/  BRA `(.L_x_5704) ;  /* 0x00000ca000007947 */ /* 0x000fea0003800000 */
.L_x_5705:
[----:B------:R-:W2:Y:S02]  /*aca0*/  LDG.E.S16 R8, [R2.64] ;  /* 0x0000002402087981 */ /* 0x000ea4000c1e1700 */
[----:B--2---:R-:W-:Y:S01]  /*acb0*/  SHF.R.S32.HI R9, RZ, 0x1f, R8 ;  /* 0x0000001fff097819 */ /* 0x004fe20000011408 */
[----:B------:R-:W-:Y:S05]  /*acc0*/  BRA `(.L_x_5704) ;  /* 0x00000c7000007947 */ /* 0x000fea0003800000 */
.L_x_5700:
        /* <DEDUP_REMOVED lines=9> */
.L_x_5708:
[----:B------:R-:W2:Y:S02]  /*ad60*/  LDG.E.U16 R2, [R2.64] ;  /* 0x0000002402027981 */ /* 0x000ea4000c1e1500 */
[----:B--2---:R-:W-:-:S06]  /*ad70*/  HADD2.F32 R8, -RZ, R2.H0_H0 ;  /* 0x20000002ff087230 */ /* 0x004fcc0000004100 */
[----:B------:R-:W0:Y:S01]  /*ad80*/  F2I.S64.TRUNC R8, R8 ;  /* 0x0000000800087311 */ /* 0x000e22000020d900 */
[----:B------:R-:W-:Y:S05]  /*ad90*/  BRA `(.L_x_5704) ;  /* 0x00000ba000007947 */ /* 0x000fea0003800000 */
.L_x_5707:
        /* <DEDUP_REMOVED lines=9> */
.L_x_5710:
[----:B------:R-:W2:Y:S02]  /*ae30*/  LDG.E.U16 R2, [R2.64] ;  /* 0x0000002402027981 */ /* 0x000ea4000c1e1500 */
[----:B--2---:R-:W-:-:S06]  /*ae40*/  HADD2.F32 R8, -RZ, R2.H0_H0 ;  /* 0x20000002ff087230 */ /* 0x004fcc0000004100 */
[----:B------:R-:W0:Y:S01]  /*ae50*/  F2I.S64.TRUNC R8, R8 ;  /* 0x0000000800087311 */ /* 0x000e22000020d900 */
[----:B------:R-:W-:Y:S05]  /*ae60*/  BRA `(.L_x_5704) ;  /* 0x00000ad000007947 */ /* 0x000fea0003800000 */
.L_x_5709:
[----:B------:R-:W2:Y:S02]  /*ae70*/  LDG.E.64 R2, [R2.64] ;  /* 0x0000002402027981 */ /* 0x000ea4000c1e1b00 */
[----:B--2---:R0:W2:Y:S01]  /*ae80*/  F2I.S64.F64.TRUNC R8, R2 ;  /* 0x0000000200087311 */ /* 0x0040a2000030d900 */
[----:B------:R-:W-:Y:S05]  /*ae90*/  BRA `(.L_x_5704) ;  /* 0x00000aa000007947 */ /* 0x000fea0003800000 */
.L_x_5699:
        /* <DEDUP_REMOVED lines=13> */
.L_x_5713:
[----:B------:R-:W2:Y:S02]  /*af70*/  LDG.E.64 R2, [R2.64] ;  /* 0x0000002402027981 */ /* 0x000ea4000c1e1b00 */
[----:B--2---:R0:W2:Y:S01]  /*af80*/  F2I.S64.F64.TRUNC R8, R2 ;  /* 0x0000000200087311 */ /* 0x0040a2000030d900 */
[----:B------:R-:W-:Y:S05]  /*af90*/  BRA `(.L_x_5704) ;  /* 0x000009a000007947 */ /* 0x000fea0003800000 */
.L_x_5712:
        /* <DEDUP_REMOVED lines=27> */
.L_x_5715:
        /* <DEDUP_REMOVED lines=14> */
.L_x_5714:
[----:B------:R-:W2:Y:S02]  /*b230*/  LDG.E.U16 R8, [R2.64] ;  /* 0x0000002402087981 */ /* 0x000ea4000c1e1500 */
[----:B--2---:R-:W-:-:S06]  /*b240*/  PRMT R8, RZ, 0x5410, R8 ;  /* 0x00005410ff087816 */ /* 0x004fcc0000000008 */
[----:B------:R-:W0:Y:S01]  /*b250*/  F2I.S64.TRUNC R8, R8 ;  /* 0x0000000800087311 */ /* 0x000e22000020d900 */
[----:B------:R-:W-:Y:S05]  /*b260*/  BRA `(.L_x_5704) ;  /* 0x000006d000007947 */ /* 0x000fea0003800000 */
.L_x_5711:
        /* <DEDUP_REMOVED lines=11> */
.L_x_5718:
        /* <DEDUP_REMOVED lines=21> */
.L_x_5722:
[----:B------:R-:W-:Y:S05]  /*b470*/  BSYNC B1 ;  /* 0x0000000000017941 */ /* 0x000fea0003800000 */
.L_x_5721:
[----:B------:R-:W-:Y:S01]  /*b480*/  IMAD.SHL.U32 R2, R2, 0x100000, RZ ;  /* 0x0010000002027824 */ /* 0x000fe200078e00ff */
[----:B------:R-:W-:-:S04]  /*b490*/  LEA R3, R0, 0x3b800000, 0x17 ;  /* 0x3b80000000037811 */ /* 0x000fc800078eb8ff */
[----:B------:R-:W-:Y:S02]  /*b4a0*/  LOP3.LUT R8, R3, R2, R8, 0xfe, !PT ;  /* 0x0000000203087212 */ /* 0x000fe400078efe08 */
.L_x_5720:
[----:B------:R-:W-:Y:S05]  /*b4b0*/  BSYNC B0 ;  /* 0x0000000000007941 */ /* 0x000fea0003800000 */
.L_x_5719:
[----:B------:R-:W0:Y:S01]  /*b4c0*/  F2I.S64.TRUNC R8, R8 ;  /* 0x0000000800087311 */ /* 0x000e22000020d900 */
[----:B------:R-:W-:Y:S05]  /*b4d0*/  BRA `(.L_x_5704) ;  /* 0x0000046000007947 */ /* 0x000fea0003800000 */
.L_x_5717:
        /* <DEDUP_REMOVED lines=21> */
.L_x_5726:
[----:B------:R-:W-:Y:S05]  /*b630*/  BSYNC B1 ;  /* 0x0000000000017941 */ /* 0x000fea0003800000 */
.L_x_5725:
[----:B------:R-:W-:Y:S01]  /*b640*/  IMAD.SHL.U32 R2, R2, 0x200000, RZ ;  /* 0x0020000002027824 */ /* 0x000fe200078e00ff */
[----:B------:R-:W-:-:S04]  /*b650*/  LEA R3, R0, 0x37800000, 0x17 ;  /* 0x3780000000037811 */ /* 0x000fc800078eb8ff */
[----:B------:R-:W-:Y:S02]  /*b660*/  LOP3.LUT R8, R3, R2, R8, 0xfe, !PT ;  /* 0x0000000203087212 */ /* 0x000fe400078efe08 */
.L_x_5724:
[----:B------:R-:W-:Y:S05]  /*b670*/  BSYNC B0 ;  /* 0x0000000000007941 */ /* 0x000fea0003800000 */
.L_x_5723:
[----:B------:R-:W0:Y:S01]  /*b680*/  F2I.S64.TRUNC R8, R8 ;  /* 0x0000000800087311 */ /* 0x000e22000020d900 */
[----:B------:R-:W-:Y:S05]  /*b690*/  BRA `(.L_x_5704) ;  /* 0x000002a000007947 */ /* 0x000fea0003800000 */
.L_x_5716:
        /* <DEDUP_REMOVED lines=14> */
.L_x_5730:
[----:B------:R-:W-:Y:S05]  /*b780*/  BSYNC B0 ;  /* 0x0000000000007941 */ /* 0x000fea0003800000 */
.L_x_5729:
[----:B------:R-:W0:Y:S01]  /*b790*/  F2I.S64.TRUNC R8, R8 ;  /* 0x0000000800087311 */ /* 0x000e22000020d900 */
[----:B------:R-:W-:Y:S05]  /*b7a0*/  BRA `(.L_x_5704) ;  /* 0x0000019000007947 */ /* 0x000fea0003800000 */
.L_x_5703:
[----:B------:R-:W-:Y:S01]  /*b7b0*/  MOV R0, 0x100 ;  /* 0x0000010000007802 */ /* 0x000fe20000000f00 */
[----:B------:R-:W-:Y:S02]  /*b7c0*/  IMAD.MOV.U32 R4, RZ, RZ, c[0x4][0xf0] ;  /* 0x01003c00ff047624 */ /* 0x000fe400078e00ff */
[----:B------:R-:W-:Y:S01]  /*b7d0*/  IMAD.MOV.U32 R5, RZ, RZ, c[0x4][0xf4] ;  /* 0x01003d00ff057624 */ /* 0x000fe200078e00ff */
[----:B------:R0:W2:Y:S01]  /*b7e0*/  LDC.64 R2, c[0x4][R0] ;  /* 0x0100000000027b82 */ /* 0x0000a20000000a00 */
[----:B------:R-:W-:Y:S02]  /*b7f0*/  IMAD.MOV.U32 R6, RZ, RZ, c[0x4][0xf8] ;  /* 0x01003e00ff067624 */ /* 0x000fe400078e00ff */
[----:B------:R-:W-:-:S02]  /*b800*/  IMAD.MOV.U32 R7, RZ, RZ, c[0x4][0xfc] ;  /* 0x01003f00ff077624 */ /* 0x000fc400078e00ff */
[----:B------:R-:W-:Y:S02]  /*b810*/  IMAD.MOV.U32 R8, RZ, RZ, 0x4e ;  /* 0x0000004eff087424 */ /* 0x000fe400078e00ff */
[----:B-1---5:R-:W-:Y:S02]  /*b820*/  IMAD.MOV.U32 R10, RZ, RZ, c[0x4][0x0] ;  /* 0x01000000ff0a7624 */ /* 0x022fe400078e00ff */
[----:B------:R-:W-:Y:S02]  /*b830*/  IMAD.MOV.U32 R11, RZ, RZ, c[0x4][0x4] ;  /* 0x01000100ff0b7624 */ /* 0x000fe400078e00ff */
[----:B------:R-:W-:Y:S02]  /*b840*/  IMAD.MOV.U32 R12, RZ, RZ, 0x1 ;  /* 0x00000001ff0c7424 */ /* 0x000fe400078e00ff */
[----:B------:R-:W-:Y:S02]  /*b850*/  IMAD.MOV.U32 R13, RZ, RZ, RZ ;  /* 0x000000ffff0d7224 */ /* 0x000fe400078e00ff */
[----:B0-----:R-:W-:Y:S01]  /*b860*/  LEPC R14 ;  /* 0x00000000000e734e */ /* 0x001fe20000000000 */
[----:B------:R-:W-:Y:S02]  /*b870*/  MOV R9, 0xb8e0 ;  /* 0x0000b8e000097802 */ /* 0x000fe40000000f00 */
[----:B------:R-:W-:-:S02]  /*b880*/  MOV R20, 0xb860 ;  /* 0x0000b86000147802 */ /* 0x000fc40000000f00 */
[----:B------:R-:W-:Y:S02]  /*b890*/  MOV R21, 0x0 ;  /* 0x0000000000157802 */ /* 0x000fe40000000f00 */
[----:B------:R-:W-:Y:S02]  /*b8a0*/  MOV R0, 0x0 ;  /* 0x0000000000007802 */ /* 0x000fe40000000f00 */
[----:B------:R-:W-:-:S04]  /*b8b0*/  IADD3 R20, P0, P1, -R20, R9, R14 ;  /* 0x0000000914147210 */ /* 0x000fc8000791e10e */
[----:B------:R-:W-:-:S04]  /*b8c0*/  IADD3.X R21, ~R0, R21, R15, P0, P1 ;  /* 0x0000001500157210 */ /* 0x000fc800007e250f */
[----:B--2---:R-:W-:Y:S05]  /*b8d0*/  CALL.ABS.NOINC R2 ;  /* 0x0000000002007343 */ /* 0x004fea0003c00000 */
[----:B------:R-:W-:Y:S01]  /*b8e0*/  CS2R R8, SRZ ;  /* 0x0000000000087805 */ /* 0x000fe2000001ff00 */
[----:B------:R-:W-:Y:S05]  /*b8f0*/  BRA `(.L_x_5704) ;  /* 0x0000004000007947 */ /* 0x000fea0003800000 */
.L_x_5728:
[----:B------:R0:W5:Y:S01]  /*b900*/  LDG.E.64 R8, [R2.64] ;  /* 0x0000002402087981 */ /* 0x000162000c1e1b00 */
[----:B------:R-:W-:Y:S05]  /*b910*/  BRA `(.L_x_5704) ;  /* 0x0000002000007947 */ /* 0x000fea0003800000 */
.L_x_5727:
[----:B------:R0:W5:Y:S01]  /*b920*/  LDG.E R8, [R2.64] ;  /* 0x0000002402087981 */ /* 0x000162000c1e1900 */
[----:B------:R-:W-:-:S03]  /*b930*/  IMAD.MOV.U32 R9, RZ, RZ, RZ ;  /* 0x000000ffff097224 */ /* 0x000fc600078e00ff */
.L_x_5704:
[----:B------:R-:W-:Y:S01]  /*b940*/  ISETP.NE.U32.AND P0, PT, RZ, c[0x0][0x370], PT ;  /* 0x0000dc00ff007a0c */ /* 0x000fe20003f05070 */
[----:B------:R-:W-:-:S03]  /*b950*/  CS2R R32, SRZ ;  /* 0x0000000000207805 */ /* 0x000fc6000001ff00 */
[----:B------:R-:W-:-:S13]  /*b960*/  ISETP.NE.AND.EX P0, PT, RZ, c[0x0][0x374], PT, P0 ;  /* 0x0000dd00ff007a0c */ /* 0x000fda0003f05300 */
[----:B------:R-:W-:Y:S05]  /*b970*/  @!P0 BRA `(.L_x_5731) ;  /* 0x0000087000008947 */ /* 0x000fea0003800000 */
[----:B------:R-:W-:Y:S02]  /*b980*/  IMAD.MOV.U32 R0, RZ, RZ, 0x1 ;  /* 0x00000001ff007424 */ /* 0x000fe400078e00ff */
[----:B0-----:R-:W-:Y:S02]  /*b990*/  IMAD.MOV.U32 R2, RZ, RZ, c[0x0][0x384] ;  /* 0x0000e100ff027624 */ /* 0x001fe400078e00ff */
[----:B--2--5:R-:W-:Y:S01]  /*b9a0*/  IMAD R3, R9, c[0x0][0x378], RZ ;  /* 0x0000de0009037a24 */ /* 0x024fe200078e02ff */
        /* <DEDUP_REMOVED lines=9> */
[----:B------:R-:W-:Y:S01]  /*ba40*/  IMAD.MOV.U32 R35, RZ, RZ, RZ ;  /* 0x000000ffff237224 */ /* 0x000fe200078e00ff */
[----:B------:R-:W-:Y:S01]  /*ba50*/  SEL R5, R0, c[0x0][0x380], !P0 ;  /* 0x0000e00000057a07 */ /* 0x000fe20004000000 */
[----:B------:R-:W-:Y:S01]  /*ba60*/  IMAD.IADD R7, R9, 0x1, R3 ;  /* 0x0000000109077824 */ /* 0x000fe200078e0203 */
[----:B------:R-:W-:-:S02]  /*ba70*/  SEL R0, RZ, c[0x0][0x384], !P0 ;  /* 0x0000e100ff007a07 */ /* 0x000fc40004000000 */
[C---:B------:R-:W-:Y:S02]  /*ba80*/  IADD3 R4, P1, R5.reuse, -0x1, RZ ;  /* 0xffffffff05047810 */ /* 0x040fe40007f3e0ff */
[----:B------:R-:W-:Y:S02]  /*ba90*/  LOP3.LUT R2, R5, 0x3, RZ, 0xc0, !PT ;  /* 0x0000000305027812 */ /* 0x000fe400078ec0ff */
[----:B------:R-:W-:Y:S02]  /*baa0*/  ISETP.GE.U32.AND P0, PT, R4, 0x3, PT ;  /* 0x000000030400780c */ /* 0x000fe40003f06070 */
[----:B------:R-:W-:Y:S02]  /*bab0*/  IADD3.X R4, R0, -0x1, RZ, P1, !PT ;  /* 0xffffffff00047810 */ /* 0x000fe40000ffe4ff */
[----:B------:R-:W-:Y:S02]  /*bac0*/  ISETP.NE.U32.AND P2, PT, R2, RZ, PT ;  /* 0x000000ff0200720c */ /* 0x000fe40003f45070 */
[----:B------:R-:W-:-:S02]  /*bad0*/  ISETP.GE.U32.AND.EX P1, PT, R4, RZ, PT, P0 ;  /* 0x000000ff0400720c */ /* 0x000fc40003f26100 */
        /* <DEDUP_REMOVED lines=11> */
[----:B-1----:R-:W-:Y:S02]  /*bb90*/  IMAD.MOV.U32 R10, RZ, RZ, c[0x0][0x388] ;  /* 0x0000e200ff0a7624 */ /* 0x002fe400078e00ff */
[----:B------:R-:W-:Y:S02]  /*bba0*/  IMAD.MOV.U32 R11, RZ, RZ, c[0x0][0x38c] ;  /* 0x0000e300ff0b7624 */ /* 0x000fe400078e00ff */
[----:B------:R-:W-:Y:S02]  /*bbb0*/  IMAD.X R0, RZ, RZ, ~R0, P2 ;  /* 0x000000ffff007224 */ /* 0x000fe400010e0e00 */
[----:B------:R-:W-:-:S02]  /*bbc0*/  IMAD.IADD R34, R5, 0x1, R13 ;  /* 0x0000000105227824 */ /* 0x000fc400078e020d */
.L_x_5733:
[----:B------:R-:W-:Y:S02]  /*bbd0*/  IMAD.MOV.U32 R12, RZ, RZ, R39 ;  /* 0x000000ffff0c7224 */ /* 0x000fe400078e0027 */
[----:B------:R-:W-:Y:S01]  /*bbe0*/  IMAD.MOV.U32 R13, RZ, RZ, R24 ;  /* 0x000000ffff0d7224 */ /* 0x000fe200078e0018 */
[-C--:B------:R-:W-:Y:S01]  /*bbf0*/  IADD3 R38, P1, R39, R4.reuse, RZ ;  /* 0x0000000427267210 */ /* 0x080fe20007f3e0ff */
[----:B------:R0:W2:Y:S04]  /*bc00*/  LDG.E.64 R14, [R10.64] ;  /* 0x000000240a0e7981 */ /* 0x0000a8000c1e1b00 */
[----:B------:R-:W2:Y:S01]  /*bc10*/  LDG.E.64 R12, [R12.64] ;  /* 0x000000240c0c7981 */ /* 0x000ea2000c1e1b00 */
[----:B------:R-:W-:Y:S01]  /*bc20*/  IMAD.X R39, R24, 0x1, R34, P1 ;  /* 0x0000000118277824 */ /* 0x000fe200008e0622 */
[----:B------:R-:W-:-:S02]  /*bc30*/  IADD3 R28, P1, R38, R4, RZ ;  /* 0x00000004261c7210 */ /* 0x000fc40007f3e0ff */
[----:B------:R0:W3:Y:S04]  /*bc40*/  LDG.E.64 R18, [R10.64+0x8] ;  /* 0x000008240a127981 */ /* 0x0000e8000c1e1b00 */
[----:B------:R-:W3:Y:S01]  /*bc50*/  LDG.E.64 R20, [R38.64] ;  /* 0x0000002426147981 */ /* 0x000ee2000c1e1b00 */
[--C-:B------:R-:W-:Y:S01]  /*bc60*/  IMAD.X R29, R39, 0x1, R34.reuse, P1 ;  /* 0x00000001271d7824 */ /* 0x100fe200008e0622 */
[----:B------:R-:W-:Y:S02]  /*bc70*/  IADD3 R24, P1, R28, R4, RZ ;  /* 0x000000041c187210 */ /* 0x000fe40007f3e0ff */
[----:B------:R0:W4:Y:S04]  /*bc80*/  LDG.E.64 R22, [R10.64+0x10] ;  /* 0x000010240a167981 */ /* 0x000128000c1e1b00 */
[----:B------:R1:W4:Y:S01]  /*bc90*/  LDG.E.64 R26, [R28.64] ;  /* 0x000000241c1a7981 */ /* 0x000322000c1e1b00 */
[----:B------:R-:W-:-:S05]  /*bca0*/  IMAD.X R25, R29, 0x1, R34, P1 ;  /* 0x000000011d197824 */ /* 0x000fca00008e0622 */
[----:B------:R-:W5:Y:S04]  /*bcb0*/  LDG.E.64 R30, [R24.64] ;  /* 0x00000024181e7981 */ /* 0x000f68000c1e1b00 */
[----:B-1----:R0:W5:Y:S01]  /*bcc0*/  LDG.E.64 R28, [R10.64+0x18] ;  /* 0x000018240a1c7981 */ /* 0x002162000c1e1b00 */
[----:B------:R-:W-:-:S04]  /*bcd0*/  LOP3.LUT R33, R33, R32, RZ, 0x3c, !PT ;  /* 0x0000002021217212 */ /* 0x000fc800078e3cff */
[----:B------:R-:W-:-:S04]  /*bce0*/  LOP3.LUT R32, R33, R32, RZ, 0x3c, !PT ;  /* 0x0000002021207212 */ /* 0x000fc800078e3cff */
[----:B------:R-:W-:Y:S02]  /*bcf0*/  LOP3.LUT R33, R33, R32, RZ, 0x3c, !PT ;  /* 0x0000002021217212 */ /* 0x000fe400078e3cff */
[----:B------:R-:W-:-:S05]  /*bd00*/  IADD3 R36, P1, R36, 0x4, RZ ;  /* 0x0000000424247810 */ /* 0x000fca0007f3e0ff */
[----:B------:R-:W-:Y:S01]  /*bd10*/  IMAD.X R35, RZ, RZ, R35, P1 ;  /* 0x000000ffff237224 */ /* 0x000fe200008e0623 */
[----:B0-----:R-:W-:-:S05]  /*bd20*/  IADD3 R10, P3, R10, 0x20, RZ ;  /* 0x000000200a0a7810 */ /* 0x001fca0007f7e0ff */
[----:B------:R-:W-:Y:S02]  /*bd30*/  IMAD.X R11, RZ, RZ, R11, P3 ;  /* 0x000000ffff0b7224 */ /* 0x000fe400018e060b */
[-C--:B--2---:R-:W-:Y:S02]  /*bd40*/  IMAD R13, R13, R14.reuse, RZ ;  /* 0x0000000e0d0d7224 */ /* 0x084fe400078e02ff */
[----:B------:R-:W-:-:S04]  /*bd50*/  IMAD.WIDE.U32 R32, R12, R14, R32 ;  /* 0x0000000e0c207225 */ /* 0x000fc800078e0020 */
[----:B------:R-:W-:Y:S01]  /*bd60*/  IMAD R13, R12, R15, R13 ;  /* 0x0000000f0c0d7224 */ /* 0x000fe200078e020d */
[----:B------:R-:W-:-:S03]  /*bd70*/  IADD3 R12, P2, R36, R3, RZ ;  /* 0x00000003240c7210 */ /* 0x000fc60007f5e0ff */
[----:B------:R-:W-:Y:S02]  /*bd80*/  IMAD.IADD R33, R33, 0x1, R13 ;  /* 0x0000000121217824 */ /* 0x000fe400078e020d */
[-C--:B---3--:R-:W-:Y:S01]  /*bd90*/  IMAD R13, R21, R18.reuse, RZ ;  /* 0x00000012150d7224 */ /* 0x088fe200078e02ff */
[----:B------:R-:W-:Y:S01]  /*bda0*/  ISETP.NE.U32.AND P1, PT, R12, RZ, PT ;  /* 0x000000ff0c00720c */ /* 0x000fe20003f25070 */
[----:B------:R-:W-:Y:S02]  /*bdb0*/  IMAD.X R12, R35, 0x1, R0, P2 ;  /* 0x00000001230c7824 */ /* 0x000fe400010e0600 */
[C---:B------:R-:W-:Y:S02]  /*bdc0*/  IMAD R13, R20.reuse, R19, R13 ;  /* 0x00000013140d7224 */ /* 0x040fe400078e020d */
[----:B------:R-:W-:Y:S01]  /*bdd0*/  IMAD.WIDE.U32 R18, R20, R18, R32 ;  /* 0x0000001214127225 */ /* 0x000fe200078e0020 */
[----:B------:R-:W-:-:S03]  /*bde0*/  ISETP.NE.AND.EX P1, PT, R12, RZ, PT, P1 ;  /* 0x000000ff0c00720c */ /* 0x000fc60003f25310 */
[----:B------:R-:W-:Y:S02]  /*bdf0*/  IMAD.IADD R19, R19, 0x1, R13 ;  /* 0x0000000113137824 */ /* 0x000fe400078e020d */
        /* <DEDUP_REMOVED lines=9> */
[----:B------:R-:W-:Y:S02]  /*be90*/  IMAD.MOV.U32 R33, RZ, RZ, R28 ;  /* 0x000000ffff217224 */ /* 0x000fe400078e001c */
[----:B------:R-:W-:Y:S01]  /*bea0*/  IMAD.X R24, R25, 0x1, R34, P2 ;  /* 0x0000000119187824 */ /* 0x000fe200010e0622 */
[----:B------:R-:W-:Y:S05]  /*beb0*/  @P1 BRA `(.L_x_5733) ;  /* 0xfffffd1000001947 */ /* 0x000fea000383ffff */
[----:B------:R-:W-:Y:S05]  /*bec0*/  BSYNC B0 ;  /* 0x0000000000007941 */ /* 0x000fea0003800000 */
.L_x_5732:
        /* <DEDUP_REMOVED lines=8> */
[C---:B-1----:R-:W-:Y:S01]  /*bf50*/  LEA R10, P1, R6.reuse, c[0x0][0x370], 0x3 ;  /* 0x0000dc00060a7a11 */ /* 0x042fe200078218ff */
[----:B------:R-:W2:Y:S03]  /*bf60*/  LDG.E.64 R8, [R4.64] ;  /* 0x0000002404087981 */ /* 0x000ea6000c1e1b00 */
[----:B------:R-:W-:-:S05]  /*bf70*/  LEA.HI.X R11, R6, c[0x0][0x374], R3, 0x3, P1 ;  /* 0x0000dd00060b7a11 */ /* 0x000fca00008f1c03 */
[----:B------:R-:W2:Y:S01]  /*bf80*/  LDG.E.64 R6, [R10.64] ;  /* 0x000000240a067981 */ /* 0x000ea2000c1e1b00 */
[----:B------:R-:W-:-:S04]  /*bf90*/  ISETP.NE.U32.AND P0, PT, R2, 0x1, PT ;  /* 0x000000010200780c */ /* 0x000fc80003f05070 */
[----:B------:R-:W-:Y:S01]  /*bfa0*/  ISETP.NE.AND.EX P0, PT, RZ, RZ, PT, P0 ;  /* 0x000000ffff00720c */ /* 0x000fe20003f05300 */
[----:B------:R-:W-:Y:S02]  /*bfb0*/  IMAD.MOV.U32 R12, RZ, RZ, R33 ;  /* 0x000000ffff0c7224 */ /* 0x000fe400078e0021 */
[----:B------:R-:W-:Y:S02]  /*bfc0*/  IMAD.MOV.U32 R13, RZ, RZ, R32 ;  /* 0x000000ffff0d7224 */ /* 0x000fe400078e0020 */
[-C--:B--2---:R-:W-:Y:S02]  /*bfd0*/  IMAD R3, R7, R8.reuse, RZ ;  /* 0x0000000807037224 */ /* 0x084fe400078e02ff */
[----:B------:R-:W-:-:S04]  /*bfe0*/  IMAD.WIDE.U32 R12, R6, R8, R12 ;  /* 0x00000008060c7225 */ /* 0x000fc800078e000c */
[----:B------:R-:W-:Y:S02]  /*bff0*/  IMAD R3, R6, R9, R3 ;  /* 0x0000000906037224 */ /* 0x000fe400078e0203 */
[----:B------:R-:W-:Y:S02]  /*c000*/  IMAD.MOV.U32 R33, RZ, RZ, R12 ;  /* 0x000000ffff217224 */ /* 0x000fe400078e000c */
        /* <DEDUP_REMOVED lines=8> */
[----:B------:R-:W-:-:S02]  /*c090*/  USHF.L.U64.HI UR5, UR4, UR6, UR5 ;  /* 0x0000000604057299 */ /* 0x000fc40008010205 */
        /* <DEDUP_REMOVED lines=8> */
[----:B------:R-:W-:Y:S02]  /*c120*/  IMAD.MOV.U32 R15, RZ, RZ, R32 ;  /* 0x000000ffff0f7224 */ /* 0x000fe400078e0020 */
[-C--:B--2---:R-:W-:Y:S02]  /*c130*/  IMAD R3, R3, R6.reuse, RZ ;  /* 0x0000000603037224 */ /* 0x084fe400078e02ff */
[----:B------:R-:W-:-:S04]  /*c140*/  IMAD.WIDE.U32 R14, R2, R6, R14 ;  /* 0x00000006020e7225 */ /* 0x000fc800078e000e */
[----:B------:R-:W-:Y:S02]  /*c150*/  IMAD R3, R2, R7, R3 ;  /* 0x0000000702037224 */ /* 0x000fe400078e0203 */
[----:B------:R-:W-:Y:S02]  /*c160*/  IMAD.MOV.U32 R33, RZ, RZ, R14 ;  /* 0x000000ffff217224 */ /* 0x000fe400078e000e */
[----:B------:R-:W-:Y:S02]  /*c170*/  IMAD.IADD R32, R15, 0x1, R3 ;  /* 0x000000010f207824 */ /* 0x000fe400078e0203 */
[----:B---3--:R-:W-:Y:S02]  /*c180*/  @P0 IMAD R7, R9, R10, RZ ;  /* 0x0000000a09070224 */ /* 0x008fe400078e02ff */
[----:B------:R-:W-:Y:S02]  /*c190*/  @P0 IMAD.MOV.U32 R2, RZ, RZ, R33 ;  /* 0x000000ffff020224 */ /* 0x000fe400078e0021 */
[----:B------:R-:W-:-:S02]  /*c1a0*/  @P0 IMAD.MOV.U32 R3, RZ, RZ, R32 ;  /* 0x000000ffff030224 */ /* 0x000fc400078e0020 */
[C---:B------:R-:W-:Y:S02]  /*c1b0*/  @P0 IMAD R7, R8.reuse, R11, R7 ;  /* 0x0000000b08070224 */ /* 0x040fe400078e0207 */
[----:B------:R-:W-:-:S04]  /*c1c0*/  @P0 IMAD.WIDE.U32 R10, R8, R10, R2 ;  /* 0x0000000a080a0225 */ /* 0x000fc800078e0002 */
[----:B------:R-:W-:Y:S02]  /*c1d0*/  @P0 IMAD.IADD R32, R11, 0x1, R7 ;  /* 0x000000010b200824 */ /* 0x000fe400078e0207 */
[----:B------:R-:W-:-:S03]  /*c1e0*/  @P0 IMAD.MOV.U32 R33, RZ, RZ, R10 ;  /* 0x000000ffff210224 */ /* 0x000fc600078e000a */
.L_x_5731:
[----:B0-----:R-:W0:Y:S01]  /*c1f0*/  LDC.U8 R4, c[0x0][0x3a0] ;  /* 0x0000e800ff047b82 */ /* 0x001e220000000000 */
[----:B------:R-:W-:Y:S02]  /*c200*/  IMAD.MOV.U32 R2, RZ, RZ, R33 ;  /* 0x000000ffff027224 */ /* 0x000fe400078e0021 */
        /* <DEDUP_REMOVED lines=12> */
[----:B------:R-:W-:Y:S01]  /*c2d0*/  STG.E.U8 [R16.64], R2 ;  /* 0x0000000210007986 */ /* 0x000fe2000c101124 */
[----:B------:R-:W-:Y:S05]  /*c2e0*/  EXIT ;  /* 0x000000000000794d */ /* 0x000fea0003800000 */
.L_x_5737:
[----:B------:R-:W-:Y:S01]  /*c2f0*/  STG.E.U8 [R16.64], R2 ;  /* 0x0000000210007986 */ /* 0x000fe2000c101124 */
[----:B------:R-:W-:Y:S05]  /*c300*/  EXIT ;  /* 0x000000000000794d */ /* 0x000fea0003800000 */
.L_x_5736:
[----:B------:R-:W-:-:S13]  /*c310*/  ISETP.NE.AND P0, PT, R0, 0x2, PT ;  /* 0x000000020000780c */ /* 0x000fda0003f05270 */
[----:B------:R-:W-:Y:S05]  /*c320*/  @!P0 BRA `(.L_x_5739) ;  /* 0x0000008000008947 */ /* 0x000fea0003800000 */
[----:B------:R-:W-:-:S13]  /*c330*/  ISETP.NE.AND P0, PT, R0, 0x3, PT ;  /* 0x000000030000780c */ /* 0x000fda0003f05270 */
[----:B------:R-:W-:Y:S05]  /*c340*/  @!P0 BRA `(.L_x_5740) ;  /* 0x0000004000008947 */ /* 0x000fea0003800000 */
[----:B------:R-:W-:-:S13]  /*c350*/  ISETP.NE.AND P0, PT, R0, 0x4, PT ;  /* 0x000000040000780c */ /* 0x000fda0003f05270 */
[----:B------:R-:W-:Y:S05]  /*c360*/  @P0 BRA `(.L_x_5738) ;  /* 0x00000ba000000947 */ /* 0x000fea0003800000 */
[----:B------:R-:W-:Y:S01]  /*c370*/  STG.E.64 [R16.64], R2 ;  /* 0x0000000210007986 */ /* 0x000fe2000c101b24 */
[----:B------:R-:W-:Y:S05]  /*c380*/  EXIT ;  /* 0x000000000000794d */ /* 0x000fea0003800000 */
.L_x_5740:
[----:B------:R-:W-:Y:S01]  /*c390*/  STG.E [R16.64], R2 ;  /* 0x0000000210007986 */ /* 0x000fe2000c101924 */
[----:B------:R-:W-:Y:S05]  /*c3a0*/  EXIT ;  /* 0x000000000000794d */ /* 0x000fea0003800000 */
.L_x_5739:
[----:B------:R-:W-:Y:S01]  /*c3b0*/  STG.E.U16 [R16.64], R2 ;  /* 0x0000000210007986 */ /* 0x000fe2000c101524 */
[----:B------:R-:W-:Y:S05]  /*c3c0*/  EXIT ;  /* 0x000000000000794d */ /* 0x000fea0003800000 */
.L_x_5735:
[----:B------:R-:W-:-:S13]  /*c3d0*/  ISETP.GT.AND P0, PT, R0, 0x6, PT ;  /* 0x000000060000780c */ /* 0x000fda0003f04270 */
[----:B------:R-:W-:Y:S05]  /*c3e0*/  @P0 BRA `(.L_x_5741) ;  /* 0x000000b000000947 */ /* 0x000fea0003800000 */
[----:B------:R-:W-:-:S13]  /*c3f0*/  ISETP.NE.AND P0, PT, R0, 0x5, PT ;  /* 0x000000050000780c */ /* 0x000fda0003f05270 */
[----:B------:R-:W-:Y:S05]  /*c400*/  @!P0 BRA `(.L_x_5742) ;  /* 0x0000005000008947 */ /* 0x000fea0003800000 */
[----:B------:R-:W-:-:S13]  /*c410*/  ISETP.NE.AND P0, PT, R0, 0x6, PT ;  /* 0x000000060000780c */ /* 0x000fda0003f05270 */
[----:B------:R-:W-:Y:S05]  /*c420*/  @P0 BRA `(.L_x_5738) ;  /* 0x00000ae000000947 */ /* 0x000fea0003800000 */
[----:B------:R-:W0:Y:S02]  /*c430*/  I2F.S64 R3, R2 ;  /* 0x0000000200037312 */ /* 0x000e240000301400 */
[----:B0-----:R-:W-:Y:S01]  /*c440*/  STG.E [R16.64], R3 ;  /* 0x0000000310007986 */ /* 0x001fe2000c101924 */
[----:B------:R-:W-:Y:S05]  /*c450*/  EXIT ;  /* 0x000000000000794d */ /* 0x000fea0003800000 */
.L_x_5742:
[----:B------:R-:W0:Y:S02]  /*c460*/  I2F.S64 R0, R2 ;  /* 0x0000000200007312 */ /* 0x000e240000301400 */
[----:B0-----:R-:W-:-:S05]  /*c470*/  F2FP.PACK_AB R0, RZ, R0 ;  /* 0x00000000ff00723e */ /* 0x001fca00000000ff */
[----:B------:R-:W-:Y:S01]  /*c480*/  STG.E.U16 [R16.64], R0 ;  /* 0x0000000010007986 */ /* 0x000fe2000c101524 */
[----:B------:R-:W-:Y:S05]  /*c490*/  EXIT ;  /* 0x000000000000794d */ /* 0x000fea0003800000 */
.L_x_5741:
        /* <DEDUP_REMOVED lines=8> */
[----:B0-----:R-:W-:Y:S01]  /*c520*/  STG.E.64 [R16.64], R4 ;  /* 0x0000000410007986 */ /* 0x001fe2000c101b24 */
[----:B------:R-:W-:Y:S05]  /*c530*/  EXIT ;  /* 0x000000000000794d */ /* 0x000fea0003800000 */
.L_x_5744:
[----:B------:R-:W0:Y:S02]  /*c540*/  I2F.S64 R2, R2 ;  /* 0x0000000200027312 */ /* 0x000e240000301400 */
[----:B0-----:R-:W-:-:S04]  /*c550*/  F2FP.PACK_AB R3, RZ, R2 ;  /* 0x00000002ff03723e */ /* 0x001fc800000000ff */
[----:B------:R-:W-:-:S05]  /*c560*/  PRMT R3, R3, 0x5410, RZ ;  /* 0x0000541003037816 */ /* 0x000fca00000000ff */
[----:B------:R-:W-:Y:S01]  /*c570*/  STG.E [R16.64], R3 ;  /* 0x0000000310007986 */ /* 0x000fe2000c101924 */
[----:B------:R-:W-:Y:S05]  /*c580*/  EXIT ;  /* 0x000000000000794d */ /* 0x000fea0003800000 */
.L_x_5743:
[----:B------:R-:W0:Y:S02]  /*c590*/  I2F.F64.S64 R2, R2 ;  /* 0x0000000200027312 */ /* 0x000e240000301c00 */
[----:B0-----:R-:W-:Y:S01]  /*c5a0*/  STG.E.64 [R16.64], R2 ;  /* 0x0000000210007986 */ /* 0x001fe2000c101b24 */
[----:B------:R-:W-:Y:S05]  /*c5b0*/  EXIT ;  /* 0x000000000000794d */ /* 0x000fea0003800000 */
.L_x_5734:
        /* <DEDUP_REMOVED lines=11> */
[----:B------:R-:W-:Y:S01]  /*c670*/  STG.E.U8 [R16.64], R3 ;  /* 0x0000000310007986 */ /* 0x000fe2000c101124 */
[----:B------:R-:W-:Y:S05]  /*c680*/  EXIT ;  /* 0x000000000000794d */ /* 0x000fea0003800000 */
.L_x_5747:
[----:B------:R-:W0:Y:S01]  /*c690*/  I2F.F64.S64 R4, R2 ;  /* 0x0000000200047312 */ /* 0x000e220000301c00 */
[----:B------:R-:W-:-:S05]  /*c6a0*/  CS2R R6, SRZ ;  /* 0x0000000000067805 */ /* 0x000fca000001ff00 */
[----:B0-----:R-:W-:Y:S01]  /*c6b0*/  STG.E.128 [R16.64], R4 ;  /* 0x0000000410007986 */ /* 0x001fe2000c101d24 */
[----:B------:R-:W-:Y:S05]  /*c6c0*/  EXIT ;  /* 0x000000000000794d */ /* 0x000fea0003800000 */
.L_x_5746:
        /* <DEDUP_REMOVED lines=21> */
.L_x_5751:
[----:B------:R-:W-:Y:S05]  /*c820*/  BSYNC B0 ;  /* 0x0000000000007941 */ /* 0x000fea0003800000 */
.L_x_5750:
[----:B------:R-:W-:-:S05]  /*c830*/  LOP3.LUT R5, R0, R5, RZ, 0xfc, !PT ;  /* 0x0000000500057212 */ /* 0x000fca00078efcff */
[----:B------:R-:W-:Y:S01]  /*c840*/  STG.E.U8 [R16.64], R5 ;  /* 0x0000000510007986 */ /* 0x000fe2000c101124 */
[----:B------:R-:W-:Y:S05]  /*c850*/  EXIT ;  /* 0x000000000000794d */ /* 0x000fea0003800000 */
.L_x_5749:
        /* <DEDUP_REMOVED lines=13> */
.L_x_5753:
[----:B------:R-:W-:Y:S01]  /*c930*/  IMAD.MOV.U32 R0, RZ, RZ, 0x7f ;  /* 0x0000007fff007424 */ /* 0x000fe200078e00ff */
[----:B------:R-:W-:-:S04]  /*c940*/  ISETP.GT.U32.AND P0, PT, R4, 0x7f800000, PT ;  /* 0x7f8000000400780c */ /* 0x000fc80003f04070 */
[----:B------:R-:W-:-:S04]  /*c950*/  SEL R0, R0, 0x7c, P0 ;  /* 0x0000007c00007807 */ /* 0x000fc80000000000 */
.L_x_5754:
[----:B------:R-:W-:Y:S05]  /*c960*/  BSYNC B0 ;  /* 0x0000000000007941 */ /* 0x000fea0003800000 */
.L_x_5752:
[----:B------:R-:W-:-:S04]  /*c970*/  LOP3.LUT R2, R3, 0x80000000, RZ, 0xc0, !PT ;  /* 0x8000000003027812 */ /* 0x000fc800078ec0ff */
[----:B------:R-:W-:-:S04]  /*c980*/  SHF.R.U32.HI R3, RZ, 0x18, R2 ;  /* 0x00000018ff037819 */ /* 0x000fc80000011602 */
[----:B------:R-:W-:-:S05]  /*c990*/  LOP3.LUT R3, R0, R3, RZ, 0xfc, !PT ;  /* 0x0000000300037212 */ /* 0x000fca00078efcff */
[----:B------:R-:W-:Y:S01]  /*c9a0*/  STG.E.U8 [R16.64], R3 ;  /* 0x0000000310007986 */ /* 0x000fe2000c101124 */
[----:B------:R-:W-:Y:S05]  /*c9b0*/  EXIT ;  /* 0x000000000000794d */ /* 0x000fea0003800000 */
.L_x_5748:
[----:B------:R-:W0:Y:S02]  /*c9c0*/  I2F.S64 R0, R2 ;  /* 0x0000000200007312 */ /* 0x000e240000301400 */
[----:B0-----:R-:W-:-:S05]  /*c9d0*/  F2FP.BF16.PACK_AB R0, RZ, R0 ;  /* 0x00000000ff00723e */ /* 0x001fca00000010ff */
[----:B------:R-:W-:Y:S01]  /*c9e0*/  STG.E.U16 [R16.64], R0 ;  /* 0x0000000010007986 */ /* 0x000fe2000c101524 */
[----:B------:R-:W-:Y:S05]  /*c9f0*/  EXIT ;  /* 0x000000000000794d */ /* 0x000fea0003800000 */
.L_x_5745:
        /* <DEDUP_REMOVED lines=8> */
[----:B------:R-:W-:Y:S01]  /*ca80*/  STG.E.U16 [R16.64], R2 ;  /* 0x0000000210007986 */ /* 0x000fe2000c101524 */
[----:B------:R-:W-:Y:S05]  /*ca90*/  EXIT ;  /* 0x000000000000794d */ /* 0x000fea0003800000 */
.L_x_5757:
[----:B------:R-:W0:Y:S01]  /*caa0*/  I2F.S64 R3, R2 ;  /* 0x0000000200037312 */ /* 0x000e220000301400 */
[----:B------:R-:W-:Y:S01]  /*cab0*/  BSSY B0, `(.L_x_5758) ;  /* 0x0000014000007945 */ /* 0x000fe20003800000 */
[----:B--2--5:R-:W-:Y:S01]  /*cac0*/  IMAD.MOV.U32 R8, RZ, RZ, 0x80 ;  /* 0x00000080ff087424 */ /* 0x024fe200078e00ff */
        /* <DEDUP_REMOVED lines=14> */
.L_x_5760:
[----:B------:R-:W-:-:S04]  /*cbb0*/  LOP3.LUT R2, R3, 0x80000000, RZ, 0xc0, !PT ;  /* 0x8000000003027812 */ /* 0x000fc800078ec0ff */
[----:B------:R-:W-:-:S04]  /*cbc0*/  SHF.R.U32.HI R3, RZ, 0x18, R2 ;  /* 0x00000018ff037819 */ /* 0x000fc80000011602 */
[----:B------:R-:W-:-:S04]  /*cbd0*/  LOP3.LUT R0, R0, R3, RZ, 0xfc, !PT ;  /* 0x0000000300007212 */ /* 0x000fc800078efcff */
[----:B------:R-:W-:Y:S02]  /*cbe0*/  PRMT R8, R0, 0x7610, R8 ;  /* 0x0000761000087816 */ /* 0x000fe40000000008 */
.L_x_5759:
[----:B------:R-:W-:Y:S05]  /*cbf0*/  BSYNC B0 ;  /* 0x0000000000007941 */ /* 0x000fea0003800000 */
.L_x_5758:
[----:B------:R-:W-:Y:S01]  /*cc00*/  STG.E.U8 [R16.64], R8 ;  /* 0x0000000810007986 */ /* 0x000fe2000c101124 */
[----:B------:R-:W-:Y:S05]  /*cc10*/  EXIT ;  /* 0x000000000000794d */ /* 0x000fea0003800000 */
.L_x_5756:
        /* <DEDUP_REMOVED lines=17> */
.L_x_5763:
[----:B------:R-:W-:-:S04]  /*cd30*/  LOP3.LUT R2, R3, 0x80000000, RZ, 0xc0, !PT ;  /* 0x8000000003027812 */ /* 0x000fc800078ec0ff */
[----:B------:R-:W-:-:S04]  /*cd40*/  SHF.R.U32.HI R3, RZ, 0x18, R2 ;  /* 0x00000018ff037819 */ /* 0x000fc80000011602 */
[----:B------:R-:W-:-:S04]  /*cd50*/  LOP3.LUT R0, R0, R3, RZ, 0xfc, !PT ;  /* 0x0000000300007212 */ /* 0x000fc800078efcff */
[----:B------:R-:W-:Y:S02]  /*cd60*/  PRMT R8, R0, 0x7610, R8 ;  /* 0x0000761000087816 */ /* 0x000fe40000000008 */
.L_x_5762:
[----:B------:R-:W-:Y:S05]  /*cd70*/  BSYNC B0 ;  /* 0x0000000000007941 */ /* 0x000fea0003800000 */
.L_x_5761:
[----:B------:R-:W-:Y:S01]  /*cd80*/  STG.E.U8 [R16.64], R8 ;  /* 0x0000000810007986 */ /* 0x000fe2000c101124 */
[----:B------:R-:W-:Y:S05]  /*cd90*/  EXIT ;  /* 0x000000000000794d */ /* 0x000fea0003800000 */
.L_x_5755:
        /* <DEDUP_REMOVED lines=12> */
[----:B------:R-:W-:Y:S02]  /*ce60*/  @P2 LOP3.LUT P1, RZ, R5, 0x3fffff, R2, 0xf8, !PT ;  /* 0x003fffff05ff2812 */ /* 0x000fe4000782f802 */
[----:B------:R-:W-:Y:S02]  /*ce70*/  @P2 LOP3.LUT R0, R0, 0x1, RZ, 0xc0, !PT ;  /* 0x0000000100002812 */ /* 0x000fe400078ec0ff */
[----:B------:R-:W-:Y:S02]  /*ce80*/  @P2 IADD3 R2, R4, 0x1, RZ ;  /* 0x0000000104022810 */ /* 0x000fe40007ffe0ff */
[----:B------:R-:W-:Y:S01]  /*ce90*/  @P2 ISETP.EQ.U32.AND P1, PT, R0, 0x1, P1 ;  /* 0x000000010000280c */ /* 0x000fe20000f22070 */
[----:B------:R-:W-:-:S03]  /*cea0*/  IMAD.MOV.U32 R0, RZ, RZ, 0xff ;  /* 0x000000ffff007424 */ /* 0x000fc600078e00ff */
[----:B------:R-:W-:Y:S02]  /*ceb0*/  @P2 PLOP3.LUT P0, PT, P1, PT, PT, 0x80, 0x0 ;  /* 0x000000000000281c */ /* 0x000fe40000f0f070 */
[----:B------:R-:W-:-:S11]  /*cec0*/  PRMT R3, R0, 0x7610, R3 ;  /* 0x0000761000037816 */ /* 0x000fd60000000003 */
[----:B------:R-:W-:-:S04]  /*ced0*/  @!P0 IMAD.MOV R2, RZ, RZ, R4 ;  /* 0x000000ffff028224 */ /* 0x000fc800078e0204 */
[----:B------:R-:W-:-:S05]  /*cee0*/  @P2 IMAD.MOV.U32 R3, RZ, RZ, R2 ;  /* 0x000000ffff032224 */ /* 0x000fca00078e0002 */
[----:B------:R-:W-:Y:S01]  /*cef0*/  STG.E.U8 [R16.64], R3 ;  /* 0x0000000310007986 */ /* 0x000fe2000c101124 */
[----:B------:R-:W-:Y:S05]  /*cf00*/  EXIT ;  /* 0x000000000000794d */ /* 0x000fea0003800000 */
.L_x_5738:
[----:B------:R-:W-:Y:S01]  /*cf10*/  MOV R0, 0x100 ;  /* 0x0000010000007802 */ /* 0x000fe20000000f00 */
[----:B------:R-:W-:Y:S02]  /*cf20*/  IMAD.MOV.U32 R4, RZ, RZ, c[0x4][0xf0] ;  /* 0x01003c00ff047624 */ /* 0x000fe400078e00ff */
[----:B------:R-:W-:Y:S01]  /*cf30*/  IMAD.MOV.U32 R5, RZ, RZ, c[0x4][0xf4] ;  /* 0x01003d00ff057624 */ /* 0x000fe200078e00ff */
[----:B------:R0:W3:Y:S01]  /*cf40*/  LDC.64 R2, c[0x4][R0] ;  /* 0x0100000000027b82 */ /* 0x0000e20000000a00 */
[----:B------:R-:W-:Y:S02]  /*cf50*/  IMAD.MOV.U32 R6, RZ, RZ, c[0x4][0xf8] ;  /* 0x01003e00ff067624 */ /* 0x000fe400078e00ff */
[----:B------:R-:W-:Y:S02]  /*cf60*/  IMAD.MOV.U32 R7, RZ, RZ, c[0x4][0xfc] ;  /* 0x01003f00ff077624 */ /* 0x000fe400078e00ff */
[----:B--2--5:R-:W-:-:S02]  /*cf70*/  IMAD.MOV.U32 R8, RZ, RZ, 0x65 ;  /* 0x00000065ff087424 */ /* 0x024fc400078e00ff */
[----:B-1----:R-:W-:Y:S02]  /*cf80*/  IMAD.MOV.U32 R10, RZ, RZ, c[0x4][0x8] ;  /* 0x01000200ff0a7624 */ /* 0x002fe400078e00ff */
        /* <DEDUP_REMOVED lines=10> */
[----:B---3--:R-:W-:Y:S05]  /*d030*/  CALL.ABS.NOINC R2 ;  /* 0x0000000002007343 */ /* 0x008fea0003c00000 */
[----:B------:R-:W-:Y:S05]  /*d040*/  EXIT ;  /* 0x000000000000794d */ /* 0x000fea0003800000 */
.L_x_5765:
[----:B------:R-:W-:Y:S01]  /*d050*/  STG.E.64 [R16.64], R2 ;  /* 0x0000000210007986 */ /* 0x000fe2000c101b24 */
[----:B------:R-:W-:Y:S05]  /*d060*/  EXIT ;  /* 0x000000000000794d */ /* 0x000fea0003800000 */
.L_x_5764:
[----:B------:R-:W-:Y:S01]  /*d070*/  STG.E [R16.64], R2 ;  /* 0x0000000210007986 */ /* 0x000fe2000c101924 */
[----:B------:R-:W-:Y:S05]  /*d080*/  EXIT ;  /* 0x000000000000794d */ /* 0x000fea0003800000 */
.L_x_5766:
        /* <DEDUP_REMOVED lines=15> */
.L_x_16277:


//--------------------- .text._ZN2at6native27unrolled_elementwise_kernelIZZNS0_73_GLOBAL__N__c8866d80_35_SparseBinaryOpIntersectionKernel_cu_1520ed90_315342_sparse_binary_op_intersection_kernel_implINS2_18CUDAKernelLauncherENS2_36CUDAValueSelectionIntersectionKernelINS2_9LhsProjOpEEElLl0EEEvRNS_6TensorERKS8_SB_RKSt6vectorIlSaIlEERKSt8optionalIS8_ESK_bbENKUlvE1_clEvEUllE_St5arrayIPcLm2EELi4E23TrivialOffsetCalculatorILi1EjESR_NS0_6memory12LoadWithCastILi1EEENSS_13StoreWithCastILi1EEEEEviT_T0_T2_T3_T4_T5_ --------------------------
	.section	.text._ZN2at6native27unrolled_elementwise_kernelIZZNS0_73_GLOBAL__N__c8866d80_35_SparseBinaryOpIntersectionKernel_cu_1520ed90_315342_sparse_binary_op_intersection_kernel_implINS2_18CUDAKernelLauncherENS2_36CUDAValueSelectionIntersectionKernelINS2_9LhsProjOpEEElLl0EEEvRNS_6TensorERKS8_SB_RKSt6vectorIlSaIlEERKSt8optionalIS8_ESK_bbENKUlvE1_clEvEUllE_St5arrayIPcLm2EELi4E23TrivialOffsetCalculatorILi1EjESR_NS0_6memory12LoadWithCastILi1EEENSS_13StoreWithCastILi1EEEEEviT_T0_T2_T3_T4_T5_,"ax",@progbits
	.sectioninfo	@"SHI_REGISTERS=48"
	.align	128
        .global         _ZN2at6native27unrolled_elementwise_kernelIZZNS0_73_GLOBAL__N__c8866d80_35_SparseBinaryOpIntersectionKernel_cu_1520ed90_315342_sparse_binary_op_intersection_kernel_implINS2_18CUDAKernelLauncherENS2_36CUDAValueSelectionIntersectionKernelINS2_9LhsProjOpEEElLl0EEEvRNS_6TensorERKS8_SB_RKSt6vectorIlSaIlEERKSt8optionalIS8_ESK_bbENKUlvE1_clEvEUllE_St5arrayIPcLm2EELi4E23TrivialOffsetCalculatorILi1EjESR_NS0_6memory12LoadWithCastILi1EEENSS_13StoreWithCastILi1EEEEEviT_T0_T2_T3_T4_T5_
        .type           _ZN2at6native27unrolled_elementwise_kernelIZZNS0_73_GLOBAL__N__c8866d80_35_SparseBinaryOpIntersectionKernel_cu_1520ed90_315342_sparse_binary_op_intersection_kernel_implINS2_18CUDAKernelLauncherENS2_36CUDAValueSelectionIntersectionKernelINS2_9LhsProjOpEEElLl0EEEvRNS_6TensorERKS8_SB_RKSt6vectorIlSaIlEERKSt8optionalIS8_ESK_bbENKUlvE1_clEvEUllE_St5arrayIPcLm2EELi4E23TrivialOffsetCalculatorILi1EjESR_NS0_6memory12LoadWithCastILi1EEENSS_13StoreWithCastILi1EEEEEviT_T0_T2_T3_T4_T5_,@function
        .size           _ZN2at6native27unrolled_elementwise_kernelIZZNS0_73_GLOBAL__N__c8866d80_35_SparseBinaryOpIntersectionKernel_cu_1520ed90_315342_sparse_binary_op_intersection_kernel_implINS2_18CUDAKernelLauncherENS2_36CUDAValueSelectionIntersectionKernelINS2_9LhsProjOpEEElLl0EEEvRNS_6TensorERKS8_SB_RKSt6vectorIlSaIlEERKSt8optionalIS8_ESK_bbENKUlvE1_clEvEUllE_St5arrayIPcLm2EELi4E23TrivialOffsetCalculatorILi1EjESR_NS0_6memory12LoadWithCastILi1EEENSS_13StoreWithCastILi1EEEEEviT_T0_T2_T3_T4_T5_,(.L_x_16278 - _ZN2at6native27unrolled_elementwise_kernelIZZNS0_73_GLOBAL__N__c8866d80_35_SparseBinaryOpIntersectionKernel_cu_1520ed90_315342_sparse_binary_op_intersection_kernel_implINS2_18CUDAKernelLauncherENS2_36CUDAValueSelectionIntersectionKernelINS2_9LhsProjOpEEElLl0EEEvRNS_6TensorERKS8_SB_RKSt6vectorIlSaIlEERKSt8optionalIS8_ESK_bbENKUlvE1_clEvEUllE_St5arrayIPcLm2EELi4E23TrivialOffsetCalculatorILi1EjESR_NS0_6memory12LoadWithCastILi1EEENSS_13StoreWithCastILi1EEEEEviT_T0_T2_T3_T4_T5_)
        .other          _ZN2at6native27unrolled_elementwise_kernelIZZNS0_73_GLOBAL__N__c8866d80_35_SparseBinaryOpIntersectionKernel_cu_1520ed90_315342_sparse_binary_op_intersection_kernel_implINS2_18CUDAKernelLauncherENS2_36CUDAValueSelectionIntersectionKernelINS2_9LhsProjOpEEElLl0EEEvRNS_6TensorERKS8_SB_RKSt6vectorIlSaIlEERKSt8optionalIS8_ESK_bbENKUlvE1_clEvEUllE_St5arrayIPcLm2EELi4E23TrivialOffsetCalculatorILi1EjESR_NS0_6memory12LoadWithCastILi1EEENSS_13StoreWithCastILi1EEEEEviT_T0_T2_T3_T4_T5_,@"STO_CUDA_ENTRY STV_DEFAULT"
_ZN2at6native27unrolled_elementwise_kernelIZZNS0_73_GLOBAL__N__c8866d80_35_SparseBinaryOpIntersectionKernel_cu_1520ed90_315342_sparse_binary_op_intersection_kernel_implINS2_18CUDAKernelLauncherENS2_36CUDAValueSelectionIntersectionKernelINS2_9LhsProjOpEEElLl0EEEvRNS_6TensorERKS8_SB_RKSt6vectorIlSaIlEERKSt8optionalIS8_ESK_bbENKUlvE1_clEvEUllE_St5arrayIPcLm2EELi4E23TrivialOffsetCalculatorILi1EjESR_NS0_6memory12LoadWithCastILi1EEENSS_13StoreWithCastILi1EEEEEviT_T0_T2_T3_T4_T5_:
.text._ZN2at6native27unrolled_elementwise_kernelIZZNS0_73_GLOBAL__N__c8866d80_35_SparseBinaryOpIntersectionKernel_cu_1520ed90_315342_sparse_binary_op_intersection_kernel_implINS2_18CUDAKernelLauncherENS2_36CUDAValueSelectionIntersectionKernelINS2_9LhsProjOpEEElLl0EEEvRNS_6TensorERKS8_SB_RKSt6vectorIlSaIlEERKSt8optionalIS8_ESK_bbENKUlvE1_clEvEUllE_St5arrayIPcLm2EELi4E23TrivialOffsetCalculatorILi1EjESR_NS0_6memory12LoadWithCastILi1EEENSS_13StoreWithCastILi1EEEEEviT_T0_T2_T3_T4_T5_:
        /* <DEDUP_REMOVED lines=32> */
.L_x_5772:
[----:B------:R0:W5:Y:S01]  /*0200*/  LDG.E.U8 R22, [R2.64] ;  /* 0x0000002402167981 */ /* 0x000162000c1e1100 */
[----:B------:R-:W-:Y:S01]  /*0210*/  IMAD.MOV.U32 R23, RZ, RZ, RZ ;  /* 0x000000ffff177224 */ /* 0x000fe200078e00ff */
[----:B------:R-:W-:Y:S05]  /*0220*/  BRA `(.L_x_5774) ;  /* 0x00000d6000007947 */ /* 0x000fea0003800000 */
.L_x_5771:
        /* <DEDUP_REMOVED lines=8> */
.L_x_5776:
[----:B------:R-:W2:Y:S02]  /*02b0*/  LDG.E R22, [R2.64] ;  /* 0x0000002402167981 */ /* 0x000ea4000c1e1900 */
[----:B--2---:R-:W-:Y:S01]  /*02c0*/  SHF.R.S32.HI R23, RZ, 0x1f, R22 ;  /* 0x0000001fff177819 */ /* 0x004fe20000011416 */
[----:B------:R-:W-:Y:S05]  /*02d0*/  BRA `(.L_x_5774) ;  /* 0x00000cb000007947 */ /* 0x000fea0003800000 */
.L_x_5775:
[----:B------:R-:W2:Y:S02]  /*02e0*/  LDG.E.S16 R22, [R2.64] ;  /* 0x0000002402167981 */ /* 0x000ea4000c1e1700 */
[----:B--2---:R-:W-:Y:S01]  /*02f0*/  SHF.R.S32.HI R23, RZ, 0x1f, R22 ;  /* 0x0000001fff177819 */ /* 0x004fe20000011416 */
[----:B------:R-:W-:Y:S05]  /*0300*/  BRA `(.L_x_5774) ;  /* 0x00000c8000007947 */ /* 0x000fea0003800000 */
.L_x_5770:
        /* <DEDUP_REMOVED lines=9> */
.L_x_5778:
[----:B------:R-:W2:Y:S02]  /*03a0*/  LDG.E.U16 R2, [R2.64] ;  /* 0x0000002402027981 */ /* 0x000ea4000c1e1500 */
[----:B--2---:R-:W-:-:S06]  /*03b0*/  HADD2.F32 R22, -RZ, R2.H0_H0 ;  /* 0x20000002ff167230 */ /* 0x004fcc0000004100 */
[----:B------:R-:W0:Y:S01]  /*03c0*/  F2I.S64.TRUNC R22, R22 ;  /* 0x0000001600167311 */ /* 0x000e22000020d900 */
[----:B------:R-:W-:Y:S05]  /*03d0*/  BRA `(.L_x_5774) ;  /* 0x00000bb000007947 */ /* 0x000fea0003800000 */
.L_x_5777:
        /* <DEDUP_REMOVED lines=9> */
.L_x_5780:
[----:B------:R-:W2:Y:S02]  /*0470*/  LDG.E.U16 R2, [R2.64] ;  /* 0x0000002402027981 */ /* 0x000ea4000c1e1500 */
[----:B--2---:R-:W-:-:S06]  /*0480*/  HADD2.F32 R22, -RZ, R2.H0_H0 ;  /* 0x20000002ff167230 */ /* 0x004fcc0000004100 */
[----:B------:R-:W0:Y:S01]  /*0490*/  F2I.S64.TRUNC R22, R22 ;  /* 0x0000001600167311 */ /* 0x000e22000020d900 */
[----:B------:R-:W-:Y:S05]  /*04a0*/  BRA `(.L_x_5774) ;  /* 0x00000ae000007947 */ /* 0x000fea0003800000 */
.L_x_5779:
[----:B------:R-:W2:Y:S02]  /*04b0*/  LDG.E.64 R2, [R2.64] ;  /* 0x0000002402027981 */ /* 0x000ea4000c1e1b00 */
[----:B--2---:R0:W1:Y:S01]  /*04c0*/  F2I.S64.F64.TRUNC R22, R2 ;  /* 0x0000000200167311 */ /* 0x004062000030d900 */
[----:B------:R-:W-:Y:S05]  /*04d0*/  BRA `(.L_x_5774) ;  /* 0x00000ab000007947 */ /* 0x000fea0003800000 */
.L_x_5769:
        /* <DEDUP_REMOVED lines=13> */
.L_x_5783:
[----:B------:R-:W2:Y:S02]  /*05b0*/  LDG.E.64 R2, [R2.64] ;  /* 0x0000002402027981 */ /* 0x000ea4000c1e1b00 */
[----:B--2---:R0:W1:Y:S01]  /*05c0*/  F2I.S64.F64.TRUNC R22, R2 ;  /* 0x0000000200167311 */ /* 0x004062000030d900 */
[----:B------:R-:W-:Y:S05]  /*05d0*/  BRA `(.L_x_5774) ;  /* 0x000009b000007947 */ /* 0x000fea0003800000 */
.L_x_5782:
        /* <DEDUP_REMOVED lines=27> */
.L_x_5785:
        /* <DEDUP_REMOVED lines=15> */
.L_x_5784:
[----:B------:R-:W2:Y:S02]  /*0880*/  LDG.E.U16 R22, [R2.64] ;  /* 0x0000002402167981 */ /* 0x000ea4000c1e1500 */
[----:B--2---:R-:W-:-:S06]  /*0890*/  PRMT R22, RZ, 0x5410, R22 ;  /* 0x00005410ff167816 */ /* 0x004fcc0000000016 */
[----:B------:R-:W0:Y:S01]  /*08a0*/  F2I.S64.TRUNC R22, R22 ;  /* 0x0000001600167311 */ /* 0x000e22000020d900 */
[----:B------:R-:W-:Y:S05]  /*08b0*/  BRA `(.L_x_5774) ;  /* 0x000006d000007947 */ /* 0x000fea0003800000 */
.L_x_5781:
        /* <DEDUP_REMOVED lines=11> */
.L_x_5788:
        /* <DEDUP_REMOVED lines=21> */
.L_x_5792:
[----:B------:R-:W-:Y:S05]  /*0ac0*/  BSYNC B1 ;  /* 0x0000000000017941 */ /* 0x000fea0003800000 */
.L_x_5791:
[----:B------:R-:W-:Y:S01]  /*0ad0*/  IMAD.SHL.U32 R2, R2, 0x100000, RZ ;  /* 0x0010000002027824 */ /* 0x000fe200078e00ff */
[----:B------:R-:W-:-:S04]  /*0ae0*/  LEA R3, R0, 0x3b800000, 0x17 ;  /* 0x3b80000000037811 */ /* 0x000fc800078eb8ff */
[----:B------:R-:W-:Y:S02]  /*0af0*/  LOP3.LUT R22, R3, R2, R22, 0xfe, !PT ;  /* 0x0000000203167212 */ /* 0x000fe400078efe16 */
.L_x_5790:
[----:B------:R-:W-:Y:S05]  /*0b00*/  BSYNC B0 ;  /* 0x0000000000007941 */ /* 0x000fea0003800000 */
.L_x_5789:
[----:B------:R-:W0:Y:S01]  /*0b10*/  F2I.S64.TRUNC R22, R22 ;  /* 0x0000001600167311 */ /* 0x000e22000020d900 */
[----:B------:R-:W-:Y:S05]  /*0b20*/  BRA `(.L_x_5774) ;  /* 0x0000046000007947 */ /* 0x000fea0003800000 */
.L_x_5787:
        /* <DEDUP_REMOVED lines=21> */
.L_x_5796:
[----:B------:R-:W-:Y:S05]  /*0c80*/  BSYNC B1 ;  /* 0x0000000000017941 */ /* 0x000fea0003800000 */
.L_x_5795:
[----:B------:R-:W-:Y:S01]  /*0c90*/  IMAD.SHL.U32 R2, R2, 0x200000, RZ ;  /* 0x0020000002027824 */ /* 0x000fe200078e00ff */
[----:B------:R-:W-:-:S04]  /*0ca0*/  LEA R3, R0, 0x37800000, 0x17 ;  /* 0x3780000000037811 */ /* 0x000fc800078eb8ff */
[----:B------:R-:W-:Y:S02]  /*0cb0*/  LOP3.LUT R22, R3, R2, R22, 0xfe, !PT ;  /* 0x0000000203167212 */ /* 0x000fe400078efe16 */
.L_x_5794:
[----:B------:R-:W-:Y:S05]  /*0cc0*/  BSYNC B0 ;  /* 0x0000000000007941 */ /* 0x000fea0003800000 */
.L_x_5793:
[----:B------:R-:W0:Y:S01]  /*0cd0*/  F2I.S64.TRUNC R22, R22 ;  /* 0x0000001600167311 */ /* 0x000e22000020d900 */
[----:B------:R-:W-:Y:S05]  /*0ce0*/  BRA `(.L_x_5774) ;  /* 0x000002a000007947 */ /* 0x000fea0003800000 */
.L_x_5786:
        /* <DEDUP_REMOVED lines=14> */
.L_x_5800:
[----:B------:R-:W-:Y:S05]  /*0dd0*/  BSYNC B0 ;  /* 0x0000000000007941 */ /* 0x000fea0003800000 */
.L_x_5799:
[----:B------:R-:W0:Y:S01]  /*0de0*/  F2I.S64.TRUNC R22, R22 ;  /* 0x0000001600167311 */ /* 0x000e22000020d900 */
[----:B------:R-:W-:Y:S05]  /*0df0*/  BRA `(.L_x_5774) ;  /* 0x0000019000007947 */ /* 0x000fea0003800000 */
.L_x_5773:
[----:B------:R-:W-:Y:S01]  /*0e00*/  MOV R0, 0x100 ;  /* 0x0000010000007802 */ /* 0x000fe20000000f00 */
[----:B------:R-:W-:Y:S02]  /*0e10*/  IMAD.MOV.U32 R4, RZ, RZ, c[0x4][0xf0] ;  /* 0x01003c00ff047624 */ /* 0x000fe400078e00ff */
[----:B------:R-:W-:Y:S01]  /*0e20*/  IMAD.MOV.U32 R5, RZ, RZ, c[0x4][0xf4] ;  /* 0x01003d00ff057624 */ /* 0x000fe200078e00ff */
[----:B------:R0:W1:Y:S01]  /*0e30*/  LDC.64 R2, c[0x4][R0] ;  /* 0x0100000000027b82 */ /* 0x0000620000000a00 */
[----:B------:R-:W-:Y:S02]  /*0e40*/  IMAD.MOV.U32 R6, RZ, RZ, c[0x4][0xf8] ;  /* 0x01003e00ff067624 */ /* 0x000fe400078e00ff */
[----:B------:R-:W-:-:S02]  /*0e50*/  IMAD.MOV.U32 R7, RZ, RZ, c[0x4][0xfc] ;  /* 0x01003f00ff077624 */ /* 0x000fc400078e00ff */
[----:B------:R-:W-:Y:S02]  /*0e60*/  IMAD.MOV.U32 R8, RZ, RZ, 0x4e ;  /* 0x0000004eff087424 */ /* 0x000fe400078e00ff */
[----:B------:R-:W-:Y:S02]  /*0e70*/  IMAD.MOV.U32 R10, RZ, RZ, c[0x4][0x0] ;  /* 0x01000000ff0a7624 */ /* 0x000fe400078e00ff */
        /* <DEDUP_REMOVED lines=10> */
[----:B-1----:R-:W-:Y:S05]  /*0f20*/  CALL.ABS.NOINC R2 ;  /* 0x0000000002007343 */ /* 0x002fea0003c00000 */
[----:B------:R-:W-:Y:S01]  /*0f30*/  CS2R R22, SRZ ;  /* 0x0000000000167805 */ /* 0x000fe2000001ff00 */
[----:B------:R-:W-:Y:S05]  /*0f40*/  BRA `(.L_x_5774) ;  /* 0x0000004000007947 */ /* 0x000fea0003800000 */
.L_x_5798:
[----:B------:R0:W5:Y:S01]  /*0f50*/  LDG.E.64 R22, [R2.64] ;  /* 0x0000002402167981 */ /* 0x000162000c1e1b00 */
[----:B------:R-:W-:Y:S05]  /*0f60*/  BRA `(.L_x_5774) ;  /* 0x0000002000007947 */ /* 0x000fea0003800000 */
.L_x_5797:
[----:B------:R0:W5:Y:S01]  /*0f70*/  LDG.E R22, [R2.64] ;  /* 0x0000002402167981 */ /* 0x000162000c1e1900 */
[----:B------:R-:W-:-:S03]  /*0f80*/  IMAD.MOV.U32 R23, RZ, RZ, RZ ;  /* 0x000000ffff177224 */ /* 0x000fc600078e00ff */
.L_x_5774:
[----:B------:R-:W2:Y:S02]  /*0f90*/  S2R R27, SR_TID.X ;  /* 0x00000000001b7919 */ /* 0x000ea40000002100 */
[----:B--2---:R-:W-:Y:S02]  /*0fa0*/  IADD3 R27, R27, 0x80, RZ ;  /* 0x000000801b1b7810 */ /* 0x004fe40007ffe0ff */
.L_x_5768:
[----:B--2---:R-:W-:Y:S05]  /*0fb0*/  BSYNC B6 ;  /* 0x0000000000067941 */ /* 0x004fea0003800000 */
.L_x_5767:
        /* <DEDUP_REMOVED lines=23> */
.L_x_5806:
[----:B------:R0:W5:Y:S01]  /*1130*/  LDG.E.U8 R24, [R2.64] ;  /* 0x0000002402187981 */ /* 0x000162000c1e1100 */
[----:B------:R-:W-:Y:S01]  /*1140*/  IMAD.MOV.U32 R25, RZ, RZ, RZ ;  /* 0x000000ffff197224 */ /* 0x000fe200078e00ff */
[----:B------:R-:W-:Y:S05]  /*1150*/  BRA `(.L_x_5808) ;  /* 0x00000d5000007947 */ /* 0x000fea0003800000 */
.L_x_5805:
        /* <DEDUP_REMOVED lines=8> */
.L_x_5810:
[----:B------:R-:W2:Y:S02]  /*11e0*/  LDG.E R24, [R2.64] ;  /* 0x0000002402187981 */ /* 0x000ea4000c1e1900 */
[----:B--2---:R-:W-:Y:S01]  /*11f0*/  SHF.R.S32.HI R25, RZ, 0x1f, R24 ;  /* 0x0000001fff197819 */ /* 0x004fe20000011418 */
[----:B------:R-:W-:Y:S05]  /*1200*/  BRA `(.L_x_5808) ;  /* 0x00000ca000007947 */ /* 0x000fea0003800000 */
.L_x_5809:
[----:B------:R-:W2:Y:S02]  /*1210*/  LDG.E.S16 R24, [R2.64] ;  /* 0x0000002402187981 */ /* 0x000ea4000c1e1700 */
[----:B--2---:R-:W-:Y:S01]  /*1220*/  SHF.R.S32.HI R25, RZ, 0x1f, R24 ;  /* 0x0000001fff197819 */ /* 0x004fe20000011418 */
[----:B------:R-:W-:Y:S05]  /*1230*/  BRA `(.L_x_5808) ;  /* 0x00000c7000007947 */ /* 0x000fea0003800000 */
.L_x_5804:
        /* <DEDUP_REMOVED lines=9> */
.L_x_5812:
[----:B------:R-:W2:Y:S02]  /*12d0*/  LDG.E.U16 R2, [R2.64] ;  /* 0x0000002402027981 */ /* 0x000ea4000c1e1500 */
[----:B--2---:R-:W-:-:S06]  /*12e0*/  HADD2.F32 R24, -RZ, R2.H0_H0 ;  /* 0x20000002ff187230 */ /* 0x004fcc0000004100 */
[----:B------:R-:W0:Y:S01]  /*12f0*/  F2I.S64.TRUNC R24, R24 ;  /* 0x0000001800187311 */ /* 0x000e22000020d900 */
[----:B------:R-:W-:Y:S05]  /*1300*/  BRA `(.L_x_5808) ;  /* 0x00000ba000007947 */ /* 0x000fea0003800000 */
.L_x_5811:
        /* <DEDUP_REMOVED lines=9> */
.L_x_5814:
[----:B------:R-:W2:Y:S02]  /*13a0*/  LDG.E.U16 R2, [R2.64] ;  /* 0x0000002402027981 */ /* 0x000ea4000c1e1500 */
[----:B--2---:R-:W-:-:S06]  /*13b0*/  HADD2.F32 R24, -RZ, R2.H0_H0 ;  /* 0x20000002ff187230 */ /* 0x004fcc0000004100 */
[----:B------:R-:W0:Y:S01]  /*13c0*/  F2I.S64.TRUNC R24, R24 ;  /* 0x0000001800187311 */ /* 0x000e22000020d900 */
[----:B------:R-:W-:Y:S05]  /*13d0*/  BRA `(.L_x_5808) ;  /* 0x00000ad000007947 */ /* 0x000fea0003800000 */
.L_x_5813:
[----:B------:R-:W2:Y:S02]  /*13e0*/  LDG.E.64 R2, [R2.64] ;  /* 0x0000002402027981 */ /* 0x000ea4000c1e1b00 */
[----:B--2---:R0:W2:Y:S01]  /*13f0*/  F2I.S64.F64.TRUNC R24, R2 ;  /* 0x0000000200187311 */ /* 0x0040a2000030d900 */
[----:B------:R-:W-:Y:S05]  /*1400*/  BRA `(.L_x_5808) ;  /* 0x00000aa000007947 */ /* 0x000fea0003800000 */
.L_x_5803:
        /* <DEDUP_REMOVED lines=13> */
.L_x_5817:
[----:B------:R-:W2:Y:S02]  /*14e0*/  LDG.E.64 R2, [R2.64] ;  /* 0x0000002402027981 */ /* 0x000ea4000c1e1b00 */
[----:B--2---:R0:W2:Y:S01]  /*14f0*/  F2I.S64.F64.TRUNC R24, R2 ;  /* 0x0000000200187311 */ /* 0x0040a2000030d900 */
[----:B------:R-:W-:Y:S05]  /*1500*/  BRA `(.L_x_5808) ;  /* 0x000009a000007947 */ /* 0x000fea0003800000 */
.L_x_5816:
        /* <DEDUP_REMOVED lines=27> */
.L_x_5819:
        /* <DEDUP_REMOVED lines=14> */
.L_x_5818:
[----:B------:R-:W2:Y:S02]  /*17a0*/  LDG.E.U16 R24, [R2.64] ;  /* 0x0000002402187981 */ /* 0x000ea4000c1e1500 */
[----:B--2---:R-:W-:-:S06]  /*17b0*/  PRMT R24, RZ, 0x5410, R24 ;  /* 0x00005410ff187816 */ /* 0x004fcc0000000018 */
[----:B------:R-:W0:Y:S01]  /*17c0*/  F2I.S64.TRUNC R24, R24 ;  /* 0x0000001800187311 */ /* 0x000e22000020d900 */
[----:B------:R-:W-:Y:S05]  /*17d0*/  BRA `(.L_x_5808) ;  /* 0x000006d000007947 */ /* 0x000fea0003800000 */
.L_x_5815:
        /* <DEDUP_REMOVED lines=11> */
.L_x_5822:
        /* <DEDUP_REMOVED lines=21> */
.L_x_5826:
[----:B------:R-:W-:Y:S05]  /*19e0*/  BSYNC B1 ;  /* 0x0000000000017941 */ /* 0x000fea0003800000 */
.L_x_5825:
[----:B------:R-:W-:Y:S01]  /*19f0*/  IMAD.SHL.U32 R2, R2, 0x100000, RZ ;  /* 0x0010000002027824 */ /* 0x000fe200078e00ff */
[----:B------:R-:W-:-:S04]  /*1a00*/  LEA R3, R0, 0x3b800000, 0x17 ;  /* 0x3b80000000037811 */ /* 0x000fc800078eb8ff */
[----:B------:R-:W-:Y:S02]  /*1a10*/  LOP3.LUT R24, R3, R2, R24, 0xfe, !PT ;  /* 0x0000000203187212 */ /* 0x000fe400078efe18 */
.L_x_5824:
[----:B------:R-:W-:Y:S05]  /*1a20*/  BSYNC B0 ;  /* 0x0000000000007941 */ /* 0x000fea0003800000 */
.L_x_5823:
[----:B------:R-:W0:Y:S01]  /*1a30*/  F2I.S64.TRUNC R24, R24 ;  /* 0x0000001800187311 */ /* 0x000e22000020d900 */
[----:B------:R-:W-:Y:S05]  /*1a40*/  BRA `(.L_x_5808) ;  /* 0x0000046000007947 */ /* 0x000fea0003800000 */
.L_x_5821:
        /* <DEDUP_REMOVED lines=21> */
.L_x_5830:
[----:B------:R-:W-:Y:S05]  /*1ba0*/  BSYNC B1 ;  /* 0x0000000000017941 */ /* 0x000fea0003800000 */
.L_x_5829:
[----:B------:R-:W-:Y:S01]  /*1bb0*/  IMAD.SHL.U32 R2, R2, 0x200000, RZ ;  /* 0x0020000002027824 */ /* 0x000fe200078e00ff */
[----:B------:R-:W-:-:S04]  /*1bc0*/  LEA R3, R0, 0x37800000, 0x17 ;  /* 0x3780000000037811 */ /* 0x000fc800078eb8ff */
[----:B------:R-:W-:Y:S02]  /*1bd0*/  LOP3.LUT R24, R3, R2, R24, 0xfe, !PT ;  /* 0x0000000203187212 */ /* 0x000fe400078efe18 */
.L_x_5828:
[----:B------:R-:W-:Y:S05]  /*1be0*/  BSYNC B0 ;  /* 0x0000000000007941 */ /* 0x000fea0003800000 */
.L_x_5827:
[----:B------:R-:W0:Y:S01]  /*1bf0*/  F2I.S64.TRUNC R24, R24 ;  /* 0x0000001800187311 */ /* 0x000e22000020d900 */
[----:B------:R-:W-:Y:S05]  /*1c00*/  BRA `(.L_x_5808) ;  /* 0x000002a000007947 */ /* 0x000fea0003800000 */
.L_x_5820:
        /* <DEDUP_REMOVED lines=14> */
.L_x_5834:
[----:B------:R-:W-:Y:S05]  /*1cf0*/  BSYNC B0 ;  /* 0x0000000000007941 */ /* 0x000fea0003800000 */
.L_x_5833:
[----:B------:R-:W0:Y:S01]  /*1d00*/  F2I.S64.TRUNC R24, R24 ;  /* 0x0000001800187311 */ /* 0x000e22000020d900 */
[----:B------:R-:W-:Y:S05]  /*1d10*/  BRA `(.L_x_5808) ;  /* 0x0000019000007947 */ /* 0x000fea0003800000 */
.L_x_5807:
[----:B------:R-:W-:Y:S01]  /*1d20*/  MOV R0, 0x100 ;  /* 0x0000010000007802 */ /* 0x000fe20000000f00 */
[----:B------:R-:W-:Y:S02]  /*1d30*/  IMAD.MOV.U32 R4, RZ, RZ, c[0x4][0xf0] ;  /* 0x01003c00ff047624 */ /* 0x000fe400078e00ff */
[----:B------:R-:W-:Y:S01]  /*1d40*/  IMAD.MOV.U32 R5, RZ, RZ, c[0x4][0xf4] ;  /* 0x01003d00ff057624 */ /* 0x000fe200078e00ff */
[----:B------:R0:W2:Y:S01]  /*1d50*/  LDC.64 R2, c[0x4][R0] ;  /* 0x0100000000027b82 */ /* 0x0000a20000000a00 */
        /* <DEDUP_REMOVED lines=14> */
[----:B-12--5:R-:W-:Y:S05]  /*1e40*/  CALL.ABS.NOINC R2 ;  /* 0x0000000002007343 */ /* 0x026fea0003c00000 */
[----:B------:R-:W-:Y:S01]  /*1e50*/  CS2R R24, SRZ ;  /* 0x0000000000187805 */ /* 0x000fe2000001ff00 */
[----:B------:R-:W-:Y:S05]  /*1e60*/  BRA `(.L_x_5808) ;  /* 0x0000004000007947 */ /* 0x000fea0003800000 */
.L_x_5832:
[----:B------:R0:W5:Y:S01]  /*1e70*/  LDG.E.64 R24, [R2.64] ;  /* 0x0000002402187981 */ /* 0x000162000c1e1b00 */
[----:B------:R-:W-:Y:S05]  /*1e80*/  BRA `(.L_x_5808) ;  /* 0x0000002000007947 */ /* 0x000fea0003800000 */
.L_x_5831:
[----:B------:R0:W5:Y:S01]  /*1e90*/  LDG.E R24, [R2.64] ;  /* 0x0000002402187981 */ /* 0x000162000c1e1900 */
[----:B------:R-:W-:-:S03]  /*1ea0*/  IMAD.MOV.U32 R25, RZ, RZ, RZ ;  /* 0x000000ffff197224 */ /* 0x000fc600078e00ff */
.L_x_5808:
[----:B------:R-:W-:-:S04]  /*1eb0*/  IADD3 R27, R27, 0x80, RZ ;  /* 0x000000801b1b7810 */ /* 0x000fc80007ffe0ff */
.L_x_5802:
[----:B------:R-:W-:Y:S05]  /*1ec0*/  BSYNC B6 ;  /* 0x0000000000067941 */ /* 0x000fea0003800000 */
.L_x_5801:
        /* <DEDUP_REMOVED lines=25> */
.L_x_5840:
[----:B------:R0:W5:Y:S01]  /*2060*/  LDG.E.U8 R16, [R2.64] ;  /* 0x0000002402107981 */ /* 0x000162000c1e1100 */
[----:B------:R-:W-:Y:S01]  /*2070*/  IMAD.MOV.U32 R17, RZ, RZ, RZ ;  /* 0x000000ffff117224 */ /* 0x000fe200078e00ff */
[----:B------:R-:W-:Y:S05]  /*2080*/  BRA `(.L_x_5842) ;  /* 0x00000d5000007947 */ /* 0x000fea0003800000 */
.L_x_5839:
        /* <DEDUP_REMOVED lines=8> */
.L_x_5844:
[----:B------:R-:W3:Y:S02]  /*2110*/  LDG.E R16, [R2.64] ;  /* 0x0000002402107981 */ /* 0x000ee4000c1e1900 */
[----:B---3--:R-:W-:Y:S01]  /*2120*/  SHF.R.S32.HI R17, RZ, 0x1f, R16 ;  /* 0x0000001fff117819 */ /* 0x008fe20000011410 */
[----:B------:R-:W-:Y:S05]  /*2130*/  BRA `(.L_x_5842) ;  /* 0x00000ca000007947 */ /* 0x000fea0003800000 */
.L_x_5843:
[----:B------:R-:W3:Y:S02]  /*2140*/  LDG.E.S16 R16, [R2.64] ;  /* 0x0000002402107981 */ /* 0x000ee4000c1e1700 */
[----:B---3--:R-:W-:Y:S01]  /*2150*/  SHF.R.S32.HI R17, RZ, 0x1f, R16 ;  /* 0x0000001fff117819 */ /* 0x008fe20000011410 */
[----:B------:R-:W-:Y:S05]  /*2160*/  BRA `(.L_x_5842) ;  /* 0x00000c7000007947 */ /* 0x000fea0003800000 */
.L_x_5838:
        /* <DEDUP_REMOVED lines=9> */
.L_x_5846:
[----:B------:R-:W3:Y:S02]  /*2200*/  LDG.E.U16 R2, [R2.64] ;  /* 0x0000002402027981 */ /* 0x000ee4000c1e1500 */
[----:B---3--:R-:W-:-:S06]  /*2210*/  HADD2.F32 R16, -RZ, R2.H0_H0 ;  /* 0x20000002ff107230 */ /* 0x008fcc0000004100 */
[----:B------:R-:W0:Y:S01]  /*2220*/  F2I.S64.TRUNC R16, R16 ;  /* 0x0000001000107311 */ /* 0x000e22000020d900 */
[----:B------:R-:W-:Y:S05]  /*2230*/  BRA `(.L_x_5842) ;  /* 0x00000ba000007947 */ /* 0x000fea0003800000 */
.L_x_5845:
        /* <DEDUP_REMOVED lines=9> */
.L_x_5848:
[----:B------:R-:W3:Y:S02]  /*22d0*/  LDG.E.U16 R2, [R2.64] ;  /* 0x0000002402027981 */ /* 0x000ee4000c1e1500 */
[----:B---3--:R-:W-:-:S06]  /*22e0*/  HADD2.F32 R16, -RZ, R2.H0_H0 ;  /* 0x20000002ff107230 */ /* 0x008fcc0000004100 */
[----:B------:R-:W0:Y:S01]  /*22f0*/  F2I.S64.TRUNC R16, R16 ;  /* 0x0000001000107311 */ /* 0x000e22000020d900 */
[----:B------:R-:W-:Y:S05]  /*2300*/  BRA `(.L_x_5842) ;  /* 0x00000ad000007947 */ /* 0x000fea0003800000 */
.L_x_5847:
[----:B------:R-:W3:Y:S02]  /*2310*/  LDG.E.64 R2, [R2.64] ;  /* 0x0000002402027981 */ /* 0x000ee4000c1e1b00 */
[----:B---3--:R0:W3:Y:S01]  /*2320*/  F2I.S64.F64.TRUNC R16, R2 ;  /* 0x0000000200107311 */ /* 0x0080e2000030d900 */
[----:B------:R-:W-:Y:S05]  /*2330*/  BRA `(.L_x_5842) ;  /* 0x00000aa000007947 */ /* 0x000fea0003800000 */
.L_x_5837:
        /* <DEDUP_REMOVED lines=13> */
.L_x_5851:
[----:B------:R-:W3:Y:S02]  /*2410*/  LDG.E.64 R2, [R2.64] ;  /* 0x0000002402027981 */ /* 0x000ee4000c1e1b00 */
[----:B---3--:R0:W3:Y:S01]  /*2420*/  F2I.S64.F64.TRUNC R16, R2 ;  /* 0x0000000200107311 */ /* 0x0080e2000030d900 */
[----:B------:R-:W-:Y:S05]  /*2430*/  BRA `(.L_x_5842) ;  /* 0x000009a000007947 */ /* 0x000fea0003800000 */
.L_x_5850:
        /* <DEDUP_REMOVED lines=27> */
.L_x_5853:
        /* <DEDUP_REMOVED lines=14> */
.L_x_5852:
[----:B------:R-:W3:Y:S02]  /*26d0*/  LDG.E.U16 R16, [R2.64] ;  /* 0x0000002402107981 */ /* 0x000ee4000c1e1500 */
[----:B---3--:R-:W-:-:S06]  /*26e0*/  PRMT R16, RZ, 0x5410, R16 ;  /* 0x00005410ff107816 */ /* 0x008fcc0000000010 */
[----:B------:R-:W0:Y:S01]  /*26f0*/  F2I.S64.TRUNC R16, R16 ;  /* 0x0000001000107311 */ /* 0x000e22000020d900 */
[----:B------:R-:W-:Y:S05]  /*2700*/  BRA `(.L_x_5842) ;  /* 0x000006d000007947 */ /* 0x000fea0003800000 */
.L_x_5849:
        /* <DEDUP_REMOVED lines=11> */
.L_x_5856:
        /* <DEDUP_REMOVED lines=21> */
.L_x_5860:
[----:B------:R-:W-:Y:S05]  /*2910*/  BSYNC B1 ;  /* 0x0000000000017941 */ /* 0x000fea0003800000 */
.L_x_5859:
[----:B------:R-:W-:Y:S01]  /*2920*/  IMAD.SHL.U32 R2, R2, 0x100000, RZ ;  /* 0x0010000002027824 */ /* 0x000fe200078e00ff */
[----:B------:R-:W-:-:S04]  /*2930*/  LEA R3, R0, 0x3b800000, 0x17 ;  /* 0x3b80000000037811 */ /* 0x000fc800078eb8ff */
[----:B------:R-:W-:Y:S02]  /*2940*/  LOP3.LUT R16, R3, R2, R16, 0xfe, !PT ;  /* 0x0000000203107212 */ /* 0x000fe400078efe10 */
.L_x_5858:
[----:B------:R-:W-:Y:S05]  /*2950*/  BSYNC B0 ;  /* 0x0000000000007941 */ /* 0x000fea0003800000 */
.L_x_5857:
[----:B------:R-:W0:Y:S01]  /*2960*/  F2I.S64.TRUNC R16, R16 ;  /* 0x0000001000107311 */ /* 0x000e22000020d900 */
[----:B------:R-:W-:Y:S05]  /*2970*/  BRA `(.L_x_5842) ;  /* 0x0000046000007947 */ /* 0x000fea0003800000 */
.L_x_5855:
        /* <DEDUP_REMOVED lines=21> */
.L_x_5864:
[----:B------:R-:W-:Y:S05]  /*2ad0*/  BSYNC B1 ;  /* 0x0000000000017941 */ /* 0x000fea0003800000 */
.L_x_5863:
[----:B------:R-:W-:Y:S01]  /*2ae0*/  IMAD.SHL.U32 R2, R2, 0x200000, RZ ;  /* 0x0020000002027824 */ /* 0x000fe200078e00ff */
[----:B------:R-:W-:-:S04]  /*2af0*/  LEA R3, R0, 0x37800000, 0x17 ;  /* 0x3780000000037811 */ /* 0x000fc800078eb8ff */
[----:B------:R-:W-:Y:S02]  /*2b00*/  LOP3.LUT R16, R3, R2, R16, 0xfe, !PT ;  /* 0x0000000203107212 */ /* 0x000fe400078efe10 */
.L_x_5862:
[----:B------:R-:W-:Y:S05]  /*2b10*/  BSYNC B0 ;  /* 0x0000000000007941 */ /* 0x000fea0003800000 */
.L_x_5861:
[----:B------:R-:W0:Y:S01]  /*2b20*/  F2I.S64.TRUNC R16, R16 ;  /* 0x0000001000107311 */ /* 0x000e22000020d900 */
[----:B------:R-:W-:Y:S05]  /*2b30*/  BRA `(.L_x_5842) ;  /* 0x000002a000007947 */ /* 0x000fea0003800000 */
.L_x_5854:
        /* <DEDUP_REMOVED lines=14> */
.L_x_5868:
[----:B------:R-:W-:Y:S05]  /*2c20*/  BSYNC B0 ;  /* 0x0000000000007941 */ /* 0x000fea0003800000 */
.L_x_5867:
[----:B------:R-:W0:Y:S01]  /*2c30*/  F2I.S64.TRUNC R16, R16 ;  /* 0x0000001000107311 */ /* 0x000e22000020d900 */
[----:B------:R-:W-:Y:S05]  /*2c40*/  BRA `(.L_x_5842) ;  /* 0x0000019000007947 */ /* 0x000fea0003800000 */
.L_x_5841:
[----:B------:R-:W-:Y:S01]  /*2c50*/  MOV R0, 0x100 ;  /* 0x0000010000007802 */ /* 0x000fe20000000f00 */
[----:B------:R-:W-:Y:S02]  /*2c60*/  IMAD.MOV.U32 R4, RZ, RZ, c[0x4][0xf0] ;  /* 0x01003c00ff047624 */ /* 0x000fe400078e00ff */
[----:B------:R-:W-:Y:S01]  /*2c70*/  IMAD.MOV.U32 R5, RZ, RZ, c[0x4][0xf4] ;  /* 0x01003d00ff057624 */ /* 0x000fe200078e00ff */
[----:B------:R0:W3:Y:S01]  /*2c80*/  LDC.64 R2, c[0x4][R0] ;  /* 0x0100000000027b82 */ /* 0x0000e20000000a00 */
        /* <DEDUP_REMOVED lines=14> */
[----:B-123-5:R-:W-:Y:S05]  /*2d70*/  CALL.ABS.NOINC R2 ;  /* 0x0000000002007343 */ /* 0x02efea0003c00000 */
[----:B------:R-:W-:Y:S01]  /*2d80*/  CS2R R16, SRZ ;  /* 0x0000000000107805 */ /* 0x000fe2000001ff00 */
[----:B------:R-:W-:Y:S05]  /*2d90*/  BRA `(.L_x_5842) ;  /* 0x0000004000007947 */ /* 0x000fea0003800000 */
.L_x_5866:
[----:B------:R0:W5:Y:S01]  /*2da0*/  LDG.E.64 R16, [R2.64] ;  /* 0x0000002402107981 */ /* 0x000162000c1e1b00 */
[----:B------:R-:W-:Y:S05]  /*2db0*/  BRA `(.L_x_5842) ;  /* 0x0000002000007947 */ /* 0x000fea0003800000 */
.L_x_5865:
[----:B------:R0:W5:Y:S01]  /*2dc0*/  LDG.E R16, [R2.64] ;  /* 0x0000002402107981 */ /* 0x000162000c1e1900 */
[----:B------:R-:W-:-:S03]  /*2dd0*/  IMAD.MOV.U32 R17, RZ, RZ, RZ ;  /* 0x000000ffff117224 */ /* 0x000fc600078e00ff */
.L_x_5842:
[----:B------:R-:W-:-:S04]  /*2de0*/  IADD3 R27, R27, 0x80, RZ ;  /* 0x000000801b1b7810 */ /* 0x000fc80007ffe0ff */
.L_x_5836:
[----:B------:R-:W-:Y:S05]  /*2df0*/  BSYNC B6 ;  /* 0x0000000000067941 */ /* 0x000fea0003800000 */
.L_x_5835:
        /* <DEDUP_REMOVED lines=22> */
.L_x_5874:
[----:B------:R0:W5:Y:S01]  /*2f60*/  LDG.E.U8 R18, [R2.64] ;  /* 0x0000002402127981 */ /* 0x000162000c1e1100 */
[----:B------:R-:W-:Y:S01]  /*2f70*/  IMAD.MOV.U32 R19, RZ, RZ, RZ ;  /* 0x000000ffff137224 */ /* 0x000fe200078e00ff */
[----:B------:R-:W-:Y:S05]  /*2f80*/  BRA `(.L_x_5870) ;  /* 0x00000d4000007947 */ /* 0x000fea0003800000 */
.L_x_5873:
        /* <DEDUP_REMOVED lines=8> */
.L_x_5877:
[----:B------:R-:W4:Y:S02]  /*3010*/  LDG.E R18, [R2.64] ;  /* 0x0000002402127981 */ /* 0x000f24000c1e1900 */
[----:B----4-:R-:W-:Y:S01]  /*3020*/  SHF.R.S32.HI R19, RZ, 0x1f, R18 ;  /* 0x0000001fff137819 */ /* 0x010fe20000011412 */
[----:B------:R-:W-:Y:S05]  /*3030*/  BRA `(.L_x_5870) ;  /* 0x00000c9000007947 */ /* 0x000fea0003800000 */
.L_x_5876:
[----:B------:R-:W4:Y:S02]  /*3040*/  LDG.E.S16 R18, [R2.64] ;  /* 0x0000002402127981 */ /* 0x000f24000c1e1700 */
[----:B----4-:R-:W-:Y:S01]  /*3050*/  SHF.R.S32.HI R19, RZ, 0x1f, R18 ;  /* 0x0000001fff137819 */ /* 0x010fe20000011412 */
[----:B------:R-:W-:Y:S05]  /*3060*/  BRA `(.L_x_5870) ;  /* 0x00000c6000007947 */ /* 0x000fea0003800000 */
.L_x_5872:
        /* <DEDUP_REMOVED lines=9> */
.L_x_5879:
[----:B------:R-:W4:Y:S02]  /*3100*/  LDG.E.U16 R2, [R2.64] ;  /* 0x0000002402027981 */ /* 0x000f24000c1e1500 */
[----:B----4-:R-:W-:-:S06]  /*3110*/  HADD2.F32 R18, -RZ, R2.H0_H0 ;  /* 0x20000002ff127230 */ /* 0x010fcc0000004100 */
[----:B------:R-:W0:Y:S01]  /*3120*/  F2I.S64.TRUNC R18, R18 ;  /* 0x0000001200127311 */ /* 0x000e22000020d900 */
[----:B------:R-:W-:Y:S05]  /*3130*/  BRA `(.L_x_5870) ;  /* 0x00000b9000007947 */ /* 0x000fea0003800000 */
.L_x_5878:
        /* <DEDUP_REMOVED lines=9> */
.L_x_5881:
[----:B------:R-:W4:Y:S02]  /*31d0*/  LDG.E.U16 R2, [R2.64] ;  /* 0x0000002402027981 */ /* 0x000f24000c1e1500 */
[----:B----4-:R-:W-:-:S06]  /*31e0*/  HADD2.F32 R18, -RZ, R2.H0_H0 ;  /* 0x20000002ff127230 */ /* 0x010fcc0000004100 */
[----:B------:R-:W0:Y:S01]  /*31f0*/  F2I.S64.TRUNC R18, R18 ;  /* 0x0000001200127311 */ /* 0x000e22000020d900 */
[----:B------:R-:W-:Y:S05]  /*3200*/  BRA `(.L_x_5870) ;  /* 0x00000ac000007947 */ /* 0x000fea0003800000 */
.L_x_5880:
[----:B------:R-:W4:Y:S02]  /*3210*/  LDG.E.64 R2, [R2.64] ;  /* 0x0000002402027981 */ /* 0x000f24000c1e1b00 */
[----:B----4-:R0:W4:Y:S01]  /*3220*/  F2I.S64.F64.TRUNC R18, R2 ;  /* 0x0000000200127311 */ /* 0x010122000030d900 */
[----:B------:R-:W-:Y:S05]  /*3230*/  BRA `(.L_x_5870) ;  /* 0x00000a9000007947 */ /* 0x000fea0003800000 */
.L_x_5871:
        /* <DEDUP_REMOVED lines=13> */
.L_x_5884:
[----:B------:R-:W4:Y:S02]  /*3310*/  LDG.E.64 R2, [R2.64] ;  /* 0x0000002402027981 */ /* 0x000f24000c1e1b00 */
[----:B----4-:R0:W4:Y:S01]  /*3320*/  F2I.S64.F64.TRUNC R18, R2 ;  /* 0x0000000200127311 */ /* 0x010122000030d900 */
[----:B------:R-:W-:Y:S05]  /*3330*/  BRA `(.L_x_5870) ;  /* 0x0000099000007947 */ /* 0x000fea0003800000 */
.L_x_5883:
        /* <DEDUP_REMOVED lines=27> */
.L_x_5886:
        /* <DEDUP_REMOVED lines=14> */
.L_x_5885:
[----:B------:R-:W4:Y:S02]  /*35d0*/  LDG.E.U16 R18, [R2.64] ;  /* 0x0000002402127981 */ /* 0x000f24000c1e1500 */
[----:B----4-:R-:W-:-:S06]  /*35e0*/  PRMT R18, RZ, 0x5410, R18 ;  /* 0x00005410ff127816 */ /* 0x010fcc0000000012 */
[----:B------:R-:W0:Y:S01]  /*35f0*/  F2I.S64.TRUNC R18, R18 ;  /* 0x0000001200127311 */ /* 0x000e22000020d900 */
[----:B------:R-:W-:Y:S05]  /*3600*/  BRA `(.L_x_5870) ;  /* 0x000006c000007947 */ /* 0x000fea0003800000 */
.L_x_5882:
        /* <DEDUP_REMOVED lines=11> */
.L_x_5889:
        /* <DEDUP_REMOVED lines=21> */
.L_x_5893:
[----:B------:R-:W-:Y:S05]  /*3810*/  BSYNC B1 ;  /* 0x0000000000017941 */ /* 0x000fea0003800000 */
.L_x_5892:
[----:B------:R-:W-:Y:S01]  /*3820*/  IMAD.SHL.U32 R2, R2, 0x100000, RZ ;  /* 0x0010000002027824 */ /* 0x000fe200078e00ff */
[----:B------:R-:W-:-:S04]  /*3830*/  LEA R3, R0, 0x3b800000, 0x17 ;  /* 0x3b80000000037811 */ /* 0x000fc800078eb8ff */
[----:B------:R-:W-:Y:S02]  /*3840*/  LOP3.LUT R18, R3, R2, R18, 0xfe, !PT ;  /* 0x0000000203127212 */ /* 0x000fe400078efe12 */
.L_x_5891:
[----:B------:R-:W-:Y:S05]  /*3850*/  BSYNC B0 ;  /* 0x0000000000007941 */ /* 0x000fea0003800000 */
.L_x_5890:
[----:B------:R-:W0:Y:S01]  /*3860*/  F2I.S64.TRUNC R18, R18 ;  /* 0x0000001200127311 */ /* 0x000e22000020d900 */
[----:B------:R-:W-:Y:S05]  /*3870*/  BRA `(.L_x_5870) ;  /* 0x0000045000007947 */ /* 0x000fea0003800000 */
.L_x_5888:
        /* <DEDUP_REMOVED lines=21> */
.L_x_5897:
[----:B------:R-:W-:Y:S05]  /*39d0*/  BSYNC B1 ;  /* 0x0000000000017941 */ /* 0x000fea0003800000 */
.L_x_5896:
[----:B------:R-:W-:Y:S01]  /*39e0*/  IMAD.SHL.U32 R2, R2, 0x200000, RZ ;  /* 0x0020000002027824 */ /* 0x000fe200078e00ff */
[----:B------:R-:W-:-:S04]  /*39f0*/  LEA R3, R0, 0x37800000, 0x17 ;  /* 0x3780000000037811 */ /* 0x000fc800078eb8ff */
[----:B------:R-:W-:Y:S02]  /*3a00*/  LOP3.LUT R18, R3, R2, R18, 0xfe, !PT ;  /* 0x0000000203127212 */ /* 0x000fe400078efe12 */
.L_x_5895:
[----:B------:R-:W-:Y:S05]  /*3a10*/  BSYNC B0 ;  /* 0x0000000000007941 */ /* 0x000fea0003800000 */
.L_x_5894:
[----:B------:R-:W0:Y:S01]  /*3a20*/  F2I.S64.TRUNC R18, R18 ;  /* 0x0000001200127311 */ /* 0x000e22000020d900 */
[----:B------:R-:W-:Y:S05]  /*3a30*/  BRA `(.L_x_5870) ;  /* 0x0000029000007947 */ /* 0x000fea0003800000 */
.L_x_5887:
        /* <DEDUP_REMOVED lines=14> */
.L_x_5901:
[----:B------:R-:W-:Y:S05]  /*3b20*/  BSYNC B0 ;  /* 0x0000000000007941 */ /* 0x000fea0003800000 */
.L_x_5900:
[----:B------:R-:W0:Y:S01]  /*3b30*/  F2I.S64.TRUNC R18, R18 ;  /* 0x0000001200127311 */ /* 0x000e22000020d900 */
[----:B------:R-:W-:Y:S05]  /*3b40*/  BRA `(.L_x_5870) ;  /* 0x0000018000007947 */ /* 0x000fea0003800000 */
.L_x_5875:
[----:B------:R-:W-:Y:S01]  /*3b50*/  MOV R0, 0x100 ;  /* 0x0000010000007802 */ /* 0x000fe20000000f00 */
[----:B------:R-:W-:Y:S02]  /*3b60*/  IMAD.MOV.U32 R4, RZ, RZ, c[0x4][0xf0] ;  /* 0x01003c00ff047624 */ /* 0x000fe400078e00ff */
[----:B------:R-:W-:Y:S01]  /*3b70*/  IMAD.MOV.U32 R5, RZ, RZ, c[0x4][0xf4] ;  /* 0x01003d00ff057624 */ /* 0x000fe200078e00ff */
[----:B------:R0:W4:Y:S01]  /*3b80*/  LDC.64 R2, c[0x4][R0] ;  /* 0x0100000000027b82 */ /* 0x0001220000000a00 */
        /* <DEDUP_REMOVED lines=14> */
[----:B-12345:R-:W-:Y:S05]  /*3c70*/  CALL.ABS.NOINC R2 ;  /* 0x0000000002007343 */ /* 0x03efea0003c00000 */
[----:B------:R-:W-:Y:S05]  /*3c80*/  BRA `(.L_x_5870) ;  /* 0x0000004000007947 */ /* 0x000fea0003800000 */
.L_x_5899:
[----:B------:R0:W5:Y:S01]  /*3c90*/  LDG.E.64 R18, [R2.64] ;  /* 0x0000002402127981 */ /* 0x000162000c1e1b00 */
[----:B------:R-:W-:Y:S05]  /*3ca0*/  BRA `(.L_x_5870) ;  /* 0x0000002000007947 */ /* 0x000fea0003800000 */
.L_x_5898:
[----:B------:R0:W5:Y:S01]  /*3cb0*/  LDG.E R18, [R2.64] ;  /* 0x0000002402127981 */ /* 0x000162000c1e1900 */
[----:B------:R-:W-:-:S03]  /*3cc0*/  IMAD.MOV.U32 R19, RZ, RZ, RZ ;  /* 0x000000ffff137224 */ /* 0x000fc600078e00ff */
.L_x_5870:
[----:B------:R-:W-:Y:S05]  /*3cd0*/  BSYNC B6 ;  /* 0x0000000000067941 */ /* 0x000fea0003800000 */
.L_x_5869:
[----:B------:R-:W-:Y:S01]  /*3ce0*/  IMAD.MOV.U32 R0, RZ, RZ, 0x1 ;  /* 0x00000001ff007424 */ /* 0x000fe200078e00ff */
[----:B------:R-:W-:Y:S01]  /*3cf0*/  ULDC.64 UR4, c[0x0][0x168] ;  /* 0x00005a0000047ab9 */ /* 0x000fe20000000a00 */
[----:B------:R-:W-:Y:S01]  /*3d00*/  IMAD.MOV.U32 R10, RZ, RZ, c[0x0][0x17c] ;  /* 0x00005f00ff0a7624 */ /* 0x000fe200078e00ff */
[----:B------:R-:W-:Y:S01]  /*3d10*/  UISETP.NE.U32.AND UP0, UPT, URZ, UR4, UPT ;  /* 0x000000043f00728c */ /* 0x000fe2000bf05070 */
[----:B------:R-:W-:Y:S01]  /*3d20*/  CS2R R8, SRZ ;  /* 0x0000000000087805 */ /* 0x000fe2000001ff00 */
[----:B------:R-:W-:Y:S01]  /*3d30*/  ISETP.LE.U32.AND P0, PT, R0, c[0x0][0x178], PT ;  /* 0x00005e0000007a0c */ /* 0x000fe20003f03070 */
[----:B------:R-:W-:Y:S01]  /*3d40*/  CS2R R6, SRZ ;  /* 0x0000000000067805 */ /* 0x000fe2000001ff00 */
[----:B------:R-:W-:Y:S01]  /*3d50*/  UISETP.NE.AND.EX UP0, UPT, URZ, UR5, UPT, UP0 ;  /* 0x000000053f00728c */ /* 0x000fe2000bf05300 */
[----:B------:R-:W-:Y:S01]  /*3d60*/  IMAD.MOV.U32 R34, RZ, RZ, RZ ;  /* 0x000000ffff227224 */ /* 0x000fe200078e00ff */
[----:B------:R-:W-:Y:S01]  /*3d70*/  ISETP.GE.AND.EX P0, PT, R10, RZ, PT, P0 ;  /* 0x000000ff0a00720c */ /* 0x000fe20003f06300 */
[----:B------:R-:W-:Y:S01]  /*3d80*/  IMAD.MOV.U32 R11, RZ, RZ, RZ ;  /* 0x000000ffff0b7224 */ /* 0x000fe200078e00ff */
[----:B0-----:R-:W-:-:S02]  /*3d90*/  CS2R R4, SRZ ;  /* 0x0000000000047805 */ /* 0x001fc4000001ff00 */
[----:B------:R-:W-:-:S13]  /*3da0*/  PLOP3.LUT P0, PT, P0, PT, UP0, 0x5d, 0x0 ;  /* 0x000000000000781c */ /* 0x000fda000070eb0d */
[----:B------:R-:W-:Y:S05]  /*3db0*/  @P0 BRA `(.L_x_5902) ;  /* 0x0000573000000947 */ /* 0x000fea0003800000 */
[----:B------:R-:W0:Y:S01]  /*3dc0*/  S2R R3, SR_TID.X ;  /* 0x0000000000037919 */ /* 0x000e220000002100 */
[----:B------:R-:W-:Y:S01]  /*3dd0*/  IMAD.MOV.U32 R2, RZ, RZ, 0x1 ;  /* 0x00000001ff027424 */ /* 0x000fe200078e00ff */
[----:B------:R-:W-:Y:S04]  /*3de0*/  BSSY B1, `(.L_x_5903) ;  /* 0x0000159000017945 */ /* 0x000fe80003800000 */
[----:B------:R-:W-:-:S04]  /*3df0*/  IADD3 R2, P0, -R2, c[0x0][0x178], RZ ;  /* 0x00005e0002027a10 */ /* 0x000fc80007f1e1ff */
[----:B------:R-:W-:Y:S02]  /*3e00*/  IADD3.X R0, R10, -0x1, RZ, P0, !PT ;  /* 0xffffffff0a007810 */ /* 0x000fe400007fe4ff */
[----:B0-----:R-:W-:-:S13]  /*3e10*/  ISETP.GE.AND P1, PT, R3, UR38, PT ;  /* 0x0000002603007c0c */ /* 0x001fda000bf26270 */
[----:B------:R-:W-:Y:S05]  /*3e20*/  @P1 BRA `(.L_x_5904) ;  /* 0x0000154000001947 */ /* 0x000fea0003800000 */
[----:B------:R-:W-:Y:S01]  /*3e30*/  ISETP.GE.U32.AND P0, PT, R2, 0x3, PT ;  /* 0x000000030200780c */ /* 0x000fe20003f06070 */
[----:B-1---5:R-:W-:Y:S02]  /*3e40*/  IMAD R5, R23, c[0x0][0x170], RZ ;  /* 0x00005c0017057a24 */ /* 0x022fe400078e02ff */
[----:B------:R-:W-:Y:S01]  /*3e50*/  IMAD.MOV.U32 R40, RZ, RZ, 0x3 ;  /* 0x00000003ff287424 */ /* 0x000fe200078e00ff */
[----:B------:R-:W-:Y:S01]  /*3e60*/  ISETP.GE.U32.AND.EX P0, PT, R0, RZ, PT, P0 ;  /* 0x000000ff0000720c */ /* 0x000fe20003f06100 */
[----:B------:R-:W-:-:S03]  /*3e70*/  IMAD.WIDE.U32 R12, R22, c[0x0][0x170], RZ ;  /* 0x00005c00160c7a25 */ /* 0x000fc600078e00ff */
[----:B------:R-:W-:Y:S01]  /*3e80*/  LOP3.LUT R40, R40, c[0x0][0x178], RZ, 0xc0, !PT ;  /* 0x00005e0028287a12 */ /* 0x000fe200078ec0ff */
[----:B------:R-:W-:Y:S02]  /*3e90*/  IMAD R15, R22, c[0x0][0x174], R5 ;  /* 0x00005d00160f7a24 */ /* 0x000fe400078e0205 */
[----:B------:R-:W-:Y:S01]  /*3ea0*/  IMAD.MOV.U32 R38, RZ, RZ, RZ ;  /* 0x000000ffff267224 */ /* 0x000fe200078e00ff */
[----:B------:R-:W-:Y:S01]  /*3eb0*/  CS2R R4, SRZ ;  /* 0x0000000000047805 */ /* 0x000fe2000001ff00 */
[----:B------:R-:W-:Y:S02]  /*3ec0*/  IMAD.MOV.U32 R35, RZ, RZ, RZ ;  /* 0x000000ffff237224 */ /* 0x000fe400078e00ff */
[----:B------:R-:W-:Y:S02]  /*3ed0*/  IMAD.IADD R21, R13, 0x1, R15 ;  /* 0x000000010d157824 */ /* 0x000fe400078e020f */
[----:B------:R-:W-:Y:S05]  /*3ee0*/  @!P0 BRA `(.L_x_5905) ;  /* 0x000011b000008947 */ /* 0x000fea0003800000 */
[----:B------:R-:W-:Y:S01]  /*3ef0*/  IADD3 R41, P1, -R40, c[0x0][0x178], RZ ;  /* 0x00005e0028297a10 */ /* 0x000fe20007f3e1ff */
[----:B------:R-:W-:Y:S01]  /*3f00*/  IMAD.MOV.U32 R26, RZ, RZ, 0x8 ;  /* 0x00000008ff1a7424 */ /* 0x000fe200078e00ff */
[----:B------:R-:W-:Y:S01]  /*3f10*/  BSSY B0, `(.L_x_5905) ;  /* 0x0000118000007945 */ /* 0x000fe20003800000 */
[----:B------:R-:W-:Y:S01]  /*3f20*/  IMAD.IADD R15, R15, 0x1, R13 ;  /* 0x000000010f0f7824 */ /* 0x000fe200078e020d */
[----:B------:R-:W-:Y:S01]  /*3f30*/  ISETP.GT.U32.AND P0, PT, R41, RZ, PT ;  /* 0x000000ff2900720c */ /* 0x000fe20003f04070 */
[----:B------:R-:W-:Y:S01]  /*3f40*/  IMAD R39, R26, c[0x0][0x18c], RZ ;  /* 0x000063001a277a24 */ /* 0x000fe200078e02ff */
[----:B------:R-:W-:Y:S01]  /*3f50*/  IADD3.X R42, R10, -0x1, RZ, P1, !PT ;  /* 0xffffffff0a2a7810 */ /* 0x000fe20000ffe4ff */
[----:B------:R-:W-:Y:S01]  /*3f60*/  IMAD.WIDE.U32 R26, R26, c[0x0][0x188], RZ ;  /* 0x000062001a1a7a25 */ /* 0x000fe200078e00ff */
[----:B------:R-:W-:-:S02]  /*3f70*/  LEA R30, P1, R12, c[0x0][0x168], 0x3 ;  /* 0x00005a000c1e7a11 */ /* 0x000fc400078218ff */
[----:B------:R-:W-:Y:S01]  /*3f80*/  ISETP.GT.AND.EX P0, PT, R42, RZ, PT, P0 ;  /* 0x000000ff2a00720c */ /* 0x000fe20003f04300 */
[----:B------:R-:W-:Y:S01]  /*3f90*/  IMAD.MOV.U32 R38, RZ, RZ, RZ ;  /* 0x000000ffff267224 */ /* 0x000fe200078e00ff */
[----:B------:R-:W-:Y:S01]  /*3fa0*/  LEA.HI.X R15, R12, c[0x0][0x16c], R15, 0x3, P1 ;  /* 0x00005b000c0f7a11 */ /* 0x000fe200008f1c0f */
        /* <DEDUP_REMOVED lines=9> */
.L_x_5908:
[----:B------:R-:W-:Y:S01]  /*4040*/  LEA R28, P1, R38, c[0x0][0x180], 0x3 ;  /* 0x00006000261c7a11 */ /* 0x000fe200078218ff */
[----:B------:R-:W-:-:S03]  /*4050*/  IMAD.MOV.U32 R31, RZ, RZ, R15 ;  /* 0x000000ffff1f7224 */ /* 0x000fc600078e000f */
[----:B------:R-:W-:Y:S02]  /*4060*/  LEA.HI.X R29, R38, c[0x0][0x184], R35, 0x3, P1 ;  /* 0x00006100261d7a11 */ /* 0x000fe400008f1c23 */
[----:B------:R-:W-:Y:S02]  /*4070*/  IADD3 R14, P1, R30, R26, RZ ;  /* 0x0000001a1e0e7210 */ /* 0x000fe40007f3e0ff */
[----:B------:R-:W5:Y:S04]  /*4080*/  LDG.E.64 R30, [R30.64] ;  /* 0x000000241e1e7981 */ /* 0x000f68000c1e1b00 */
[----:B------:R-:W5:Y:S01]  /*4090*/  LDG.E.64 R22, [R28.64] ;  /* 0x000000241c167981 */ /* 0x000f62000c1e1b00 */
[----:B------:R-:W-:-:S03]  /*40a0*/  IMAD.X R15, R15, 0x1, R39, P1 ;  /* 0x000000010f0f7824 */ /* 0x000fc600008e0627 */
[----:B----4-:R-:W4:Y:S04]  /*40b0*/  LDG.E.64 R32, [R28.64+0x8] ;  /* 0x000008241c207981 */ /* 0x010f28000c1e1b00 */
[----:B------:R-:W4:Y:S04]  /*40c0*/  LDG.E.64 R36, [R14.64] ;  /* 0x000000240e247981 */ /* 0x000f28000c1e1b00 */
[----:B---3--:R-:W3:Y:S01]  /*40d0*/  LDG.E.64 R44, [R28.64+0x18] ;  /* 0x000018241c2c7981 */ /* 0x008ee2000c1e1b00 */
[-C--:B-----5:R-:W-:Y:S02]  /*40e0*/  IMAD R31, R31, R22.reuse, RZ ;  /* 0x000000161f1f7224 */ /* 0x0a0fe400078e02ff */
[----:B------:R-:W-:Y:S01]  /*40f0*/  IMAD.WIDE.U32 R4, R30, R22, R4 ;  /* 0x000000161e047225 */ /* 0x000fe200078e0004 */
[----:B------:R-:W-:-:S03]  /*4100*/  IADD3 R22, P1, R14, R26, RZ ;  /* 0x0000001a0e167210 */ /* 0x000fc60007f3e0ff */
[----:B------:R-:W-:Y:S02]  /*4110*/  IMAD R23, R30, R23, R31 ;  /* 0x000000171e177224 */ /* 0x000fe400078e021f */
[-C--:B----4-:R-:W-:Y:S02]  /*4120*/  IMAD R37, R37, R32.reuse, RZ ;  /* 0x0000002025257224 */ /* 0x090fe400078e02ff */
[----:B------:R-:W-:Y:S02]  /*4130*/  IMAD.IADD R5, R5, 0x1, R23 ;  /* 0x0000000105057824 */ /* 0x000fe400078e0217 */
[----:B------:R-:W-:Y:S02]  /*4140*/  IMAD.X R23, R15, 0x1, R39, P1 ;  /* 0x000000010f177824 */ /* 0x000fe400008e0627 */
[C---:B------:R-:W-:Y:S01]  /*4150*/  IMAD R31, R36.reuse, R33, R37 ;  /* 0x00000021241f7224 */ /* 0x040fe200078e0225 */
[----:B------:R-:W4:Y:S01]  /*4160*/  LDG.E.64 R14, [R28.64+0x10] ;  /* 0x000010241c0e7981 */ /* 0x000f22000c1e1b00 */
[----:B------:R-:W-:Y:S01]  /*4170*/  IMAD.WIDE.U32 R32, R36, R32, R4 ;  /* 0x0000002024207225 */ /* 0x000fe200078e0004 */
[----:B------:R-:W-:-:S02]  /*4180*/  IADD3 R4, P1, R22, R26, RZ ;  /* 0x0000001a16047210 */ /* 0x000fc40007f3e0ff */
[----:B------:R0:W4:Y:S03]  /*4190*/  LDG.E.64 R36, [R22.64] ;  /* 0x0000002416247981 */ /* 0x000126000c1e1b00 */
[----:B------:R-:W-:-:S05]  /*41a0*/  IMAD.X R5, R23, 0x1, R39, P1 ;  /* 0x0000000117057824 */ /* 0x000fca00008e0627 */
[----:B0-----:R-:W3:Y:S01]  /*41b0*/  LDG.E.64 R22, [R4.64] ;  /* 0x0000002404167981 */ /* 0x001ee2000c1e1b00 */
[----:B------:R-:W-:Y:S01]  /*41c0*/  IMAD.IADD R33, R33, 0x1, R31 ;  /* 0x0000000121217824 */ /* 0x000fe200078e021f */
[----:B------:R-:W-:Y:S01]  /*41d0*/  IADD3 R30, P1, R4, R26, RZ ;  /* 0x0000001a041e7210 */ /* 0x000fe20007f3e0ff */
[----:B----4-:R-:W-:-:S04]  /*41e0*/  IMAD R31, R37, R14, RZ ;  /* 0x0000000e251f7224 */ /* 0x010fc800078e02ff */
[C---:B------:R-:W-:Y:S02]  /*41f0*/  IMAD R31, R36.reuse, R15, R31 ;  /* 0x0000000f241f7224 */ /* 0x040fe400078e021f */
[----:B------:R-:W-:-:S04]  /*4200*/  IMAD.WIDE.U32 R14, R36, R14, R32 ;  /* 0x0000000e240e7225 */ /* 0x000fc800078e0020 */
[----:B---3--:R-:W-:Y:S02]  /*4210*/  IMAD R33, R23, R44, RZ ;  /* 0x0000002c17217224 */ /* 0x008fe400078e02ff */
[----:B------:R-:W-:Y:S02]  /*4220*/  IMAD.IADD R15, R15, 0x1, R31 ;  /* 0x000000010f0f7824 */ /* 0x000fe400078e021f */
[----:B------:R-:W-:Y:S02]  /*4230*/  IMAD.X R31, R5, 0x1, R39, P1 ;  /* 0x00000001051f7824 */ /* 0x000fe400008e0627 */
[----:B------:R-:W-:Y:S01]  /*4240*/  IMAD R33, R22, R45, R33 ;  /* 0x0000002d16217224 */ /* 0x000fe200078e0221 */
[----:B------:R-:W-:Y:S01]  /*4250*/  IADD3 R4, P1, R30, R26, RZ ;  /* 0x0000001a1e047210 */ /* 0x000fe20007f3e0ff */
[----:B------:R-:W-:Y:S01]  /*4260*/  IMAD.WIDE.U32 R22, R22, R44, R14 ;  /* 0x0000002c16167225 */ /* 0x000fe200078e000e */
[----:B------:R0:W3:Y:S04]  /*4270*/  LDG.E.64 R36, [R30.64] ;  /* 0x000000241e247981 */ /* 0x0000e8000c1e1b00 */
[----:B------:R-:W3:Y:S01]  /*4280*/  LDG.E.64 R14, [R28.64+0x20] ;  /* 0x000020241c0e7981 */ /* 0x000ee2000c1e1b00 */
[----:B------:R-:W-:-:S03]  /*4290*/  IMAD.X R5, R31, 0x1, R39, P1 ;  /* 0x000000011f057824 */ /* 0x000fc600008e0627 */
[----:B------:R-:W4:Y:S04]  /*42a0*/  LDG.E.64 R44, [R28.64+0x28] ;  /* 0x000028241c2c7981 */ /* 0x000f28000c1e1b00 */
[----:B0-----:R-:W4:Y:S01]  /*42b0*/  LDG.E.64 R30, [R4.64] ;  /* 0x00000024041e7981 */ /* 0x001f22000c1e1b00 */
[----:B------:R-:W-:Y:S02]  /*42c0*/  IMAD.IADD R23, R23, 0x1, R33 ;  /* 0x0000000117177824 */ /* 0x000fe400078e0221 */
[----:B---3--:R-:W-:-:S04]  /*42d0*/  IMAD R33, R37, R14, RZ ;  /* 0x0000000e25217224 */ /* 0x008fc800078e02ff */
[C---:B------:R-:W-:Y:S02]  /*42e0*/  IMAD R33, R36.reuse, R15, R33 ;  /* 0x0000000f24217224 */ /* 0x040fe400078e0221 */
[----:B------:R-:W-:Y:S01]  /*42f0*/  IMAD.WIDE.U32 R14, R36, R14, R22 ;  /* 0x0000000e240e7225 */ /* 0x000fe200078e0016 */
[----:B------:R-:W-:-:S03]  /*4300*/  IADD3 R22, P1, R4, R26, RZ ;  /* 0x0000001a04167210 */ /* 0x000fc60007f3e0ff */
[----:B----4-:R-:W-:Y:S02]  /*4310*/  IMAD R37, R31, R44, RZ ;  /* 0x0000002c1f257224 */ /* 0x010fe400078e02ff */
        /* <DEDUP_REMOVED lines=49> */
[----:B------:R-:W-:Y:S01]  /*4630*/  IMAD.X R31, R5, 0x1, R39, P1 ;  /* 0x00000001051f7824 */ /* 0x000fe200008e0627 */
[----:B------:R-:W-:Y:S01]  /*4640*/  IADD3 R4, P1, R30, R26, RZ ;  /* 0x0000001a1e047210 */ /* 0x000fe20007f3e0ff */
[C---:B------:R-:W-:Y:S02]  /*4650*/  IMAD R33, R22.reuse, R45, R37 ;  /* 0x0000002d16217224 */ /* 0x040fe400078e0225 */
        /* <DEDUP_REMOVED lines=11> */
[-C--:B----4-:R-:W-:Y:S02]  /*4710*/  IMAD R37, R31, R44.reuse, RZ ;  /* 0x0000002c1f257224 */ /* 0x090fe400078e02ff */
[----:B------:R-:W-:Y:S02]  /*4720*/  IMAD.IADD R15, R15, 0x1, R33 ;  /* 0x000000010f0f7824 */ /* 0x000fe400078e0221 */
[----:B------:R-:W-:Y:S01]  /*4730*/  IMAD.X R23, R5, 0x1, R39, P1 ;  /* 0x0000000105177824 */ /* 0x000fe200008e0627 */
[----:B------:R-:W3:Y:S01]  /*4740*/  LDG.E.64 R32, [R28.64+0x70] ;  /* 0x000070241c207981 */ /* 0x000ee2000c1e1b00 */
[C---:B------:R-:W-:Y:S02]  /*4750*/  IMAD R5, R30.reuse, R45, R37 ;  /* 0x0000002d1e057224 */ /* 0x040fe400078e0225 */
[----:B------:R-:W-:Y:S01]  /*4760*/  IMAD.WIDE.U32 R30, R30, R44, R14 ;  /* 0x0000002c1e1e7225 */ /* 0x000fe200078e000e */
[----:B------:R-:W-:Y:S01]  /*4770*/  IADD3 R14, P1, R22, R26, RZ ;  /* 0x0000001a160e7210 */ /* 0x000fe20007f3e0ff */
[----:B------:R0:W3:Y:S04]  /*4780*/  LDG.E.64 R36, [R22.64] ;  /* 0x0000002416247981 */ /* 0x0000e8000c1e1b00 */
[----:B------:R-:W-:Y:S01]  /*4790*/  IMAD.X R15, R23, 0x1, R39, P1 ;  /* 0x00000001170f7824 */ /* 0x000fe200008e0627 */
[----:B------:R-:W4:Y:S04]  /*47a0*/  LDG.E.64 R44, [R28.64+0x78] ;  /* 0x000078241c2c7981 */ /* 0x000f28000c1e1b00 */
[----:B0-----:R-:W4:Y:S01]  /*47b0*/  LDG.E.64 R22, [R14.64] ;  /* 0x000000240e167981 */ /* 0x001f22000c1e1b00 */
[----:B------:R-:W-:Y:S01]  /*47c0*/  IADD3 R41, P1, R41, -0x10, RZ ;  /* 0xfffffff029297810 */ /* 0x000fe20007f3e0ff */
[----:B------:R-:W-:-:S03]  /*47d0*/  IMAD.IADD R31, R31, 0x1, R5 ;  /* 0x000000011f1f7824 */ /* 0x000fc600078e0205 */
[----:B------:R-:W-:Y:S02]  /*47e0*/  IADD3.X R42, R42, -0x1, RZ, P1, !PT ;  /* 0xffffffff2a2a7810 */ /* 0x000fe40000ffe4ff */
[----:B------:R-:W-:-:S04]  /*47f0*/  ISETP.GT.U32.AND P1, PT, R41, 0xc, PT ;  /* 0x0000000c2900780c */ /* 0x000fc80003f24070 */
[----:B------:R-:W-:Y:S02]  /*4800*/  ISETP.GT.AND.EX P1, PT, R42, RZ, PT, P1 ;  /* 0x000000ff2a00720c */ /* 0x000fe40003f24310 */
[----:B------:R-:W-:-:S05]  /*4810*/  IADD3 R38, P2, R38, 0x10, RZ ;  /* 0x0000001026267810 */ /* 0x000fca0007f5e0ff */
[----:B------:R-:W-:Y:S02]  /*4820*/  IMAD.X R35, RZ, RZ, R35, P2 ;  /* 0x000000ffff237224 */ /* 0x000fe400010e0623 */
[----:B---3--:R-:W-:-:S04]  /*4830*/  IMAD R5, R37, R32, RZ ;  /* 0x0000002025057224 */ /* 0x008fc800078e02ff */
[C---:B------:R-:W-:Y:S02]  /*4840*/  IMAD R33, R36.reuse, R33, R5 ;  /* 0x0000002124217224 */ /* 0x040fe400078e0205 */
[----:B------:R-:W-:Y:S01]  /*4850*/  IMAD.WIDE.U32 R4, R36, R32, R30 ;  /* 0x0000002024047225 */ /* 0x000fe200078e001e */
[----:B------:R-:W-:-:S03]  /*4860*/  IADD3 R30, P3, R14, R26, RZ ;  /* 0x0000001a0e1e7210 */ /* 0x000fc60007f7e0ff */
[----:B------:R-:W-:Y:S02]  /*4870*/  IMAD.IADD R5, R5, 0x1, R33 ;  /* 0x0000000105057824 */ /* 0x000fe400078e0221 */
[-C--:B----4-:R-:W-:Y:S02]  /*4880*/  IMAD R23, R23, R44.reuse, RZ ;  /* 0x0000002c17177224 */ /* 0x090fe400078e02ff */
[----:B------:R-:W-:-:S04]  /*4890*/  IMAD.WIDE.U32 R4, R22, R44, R4 ;  /* 0x0000002c16047225 */ /* 0x000fc800078e0004 */
[----:B------:R-:W-:Y:S02]  /*48a0*/  IMAD R23, R22, R45, R23 ;  /* 0x0000002d16177224 */ /* 0x000fe400078e0217 */
[----:B------:R-:W-:Y:S02]  /*48b0*/  IMAD.X R15, R15, 0x1, R39, P3 ;  /* 0x000000010f0f7824 */ /* 0x000fe400018e0627 */
[----:B------:R-:W-:Y:S01]  /*48c0*/  IMAD.IADD R5, R5, 0x1, R23 ;  /* 0x0000000105057824 */ /* 0x000fe200078e0217 */
[----:B------:R-:W-:Y:S05]  /*48d0*/  @P1 BRA `(.L_x_5908) ;  /* 0xfffff76000001947 */ /* 0x000fea000383ffff */
[----:B------:R-:W-:Y:S05]  /*48e0*/  BSYNC B2 ;  /* 0x0000000000027941 */ /* 0x000fea0003800000 */
.L_x_5907:
[----:B------:R-:W-:Y:S01]  /*48f0*/  ISETP.GT.U32.AND P1, PT, R41, 0x4, PT ;  /* 0x000000042900780c */ /* 0x000fe20003f24070 */
[----:B------:R-:W-:Y:S03]  /*4900*/  BSSY B2, `(.L_x_5909) ;  /* 0x000004b000027945 */ /* 0x000fe60003800000 */
[----:B------:R-:W-:-:S13]  /*4910*/  ISETP.GT.AND.EX P1, PT, R42, RZ, PT, P1 ;  /* 0x000000ff2a00720c */ /* 0x000fda0003f24310 */
[----:B------:R-:W-:Y:S05]  /*4920*/  @!P1 BRA `(.L_x_5910) ;  /* 0x0000048000009947 */ /* 0x000fea0003800000 */
        /* <DEDUP_REMOVED lines=56> */
[----:B------:R-:W-:Y:S01]  /*4cb0*/  IMAD.IADD R31, R31, 0x1, R5 ;  /* 0x000000011f1f7824 */ /* 0x000fe200078e0205 */
[----:B------:R-:W-:-:S02]  /*4cc0*/  IADD3 R38, P2, R38, 0x8, RZ ;  /* 0x0000000826267810 */ /* 0x000fc40007f5e0ff */
[----:B------:R-:W-:Y:S02]  /*4cd0*/  IADD3 R41, P3, R41, -0x8, RZ ;  /* 0xfffffff829297810 */ /* 0x000fe40007f7e0ff */
[----:B------:R-:W-:Y:S01]  /*4ce0*/  PLOP3.LUT P0, PT, PT, PT, PT, 0x8, 0x0 ;  /* 0x000000000000781c */ /* 0x000fe20003f0e170 */
[----:B------:R-:W-:Y:S01]  /*4cf0*/  IMAD.X R35, RZ, RZ, R35, P2 ;  /* 0x000000ffff237224 */ /* 0x000fe200010e0623 */
[----:B------:R-:W-:Y:S01]  /*4d00*/  IADD3.X R42, R42, -0x1, RZ, P3, !PT ;  /* 0xffffffff2a2a7810 */ /* 0x000fe20001ffe4ff */
[----:B---3--:R-:W-:-:S04]  /*4d10*/  IMAD R5, R37, R32, RZ ;  /* 0x0000002025057224 */ /* 0x008fc800078e02ff */
[C---:B------:R-:W-:Y:S02]  /*4d20*/  IMAD R33, R36.reuse, R33, R5 ;  /* 0x0000002124217224 */ /* 0x040fe400078e0205 */
[----:B------:R-:W-:Y:S01]  /*4d30*/  IMAD.WIDE.U32 R4, R36, R32, R30 ;  /* 0x0000002024047225 */ /* 0x000fe200078e001e */
[----:B------:R-:W-:-:S03]  /*4d40*/  IADD3 R30, P1, R14, R26, RZ ;  /* 0x0000001a0e1e7210 */ /* 0x000fc60007f3e0ff */
[-C--:B----4-:R-:W-:Y:S02]  /*4d50*/  IMAD R31, R23, R44.reuse, RZ ;  /* 0x0000002c171f7224 */ /* 0x090fe400078e02ff */
[----:B------:R-:W-:Y:S02]  /*4d60*/  IMAD.IADD R5, R5, 0x1, R33 ;  /* 0x0000000105057824 */ /* 0x000fe400078e0221 */
[C---:B------:R-:W-:Y:S02]  /*4d70*/  IMAD R31, R22.reuse, R45, R31 ;  /* 0x0000002d161f7224 */ /* 0x040fe400078e021f */
[----:B------:R-:W-:-:S04]  /*4d80*/  IMAD.WIDE.U32 R4, R22, R44, R4 ;  /* 0x0000002c16047225 */ /* 0x000fc800078e0004 */
[----:B------:R-:W-:Y:S02]  /*4d90*/  IMAD.IADD R5, R5, 0x1, R31 ;  /* 0x0000000105057824 */ /* 0x000fe400078e021f */
[----:B------:R-:W-:Y:S02]  /*4da0*/  IMAD.X R15, R15, 0x1, R39, P1 ;  /* 0x000000010f0f7824 */ /* 0x000fe400008e0627 */
.L_x_5910:
[----:B------:R-:W-:Y:S05]  /*4db0*/  BSYNC B2 ;  /* 0x0000000000027941 */ /* 0x000fea0003800000 */
.L_x_5909:
[----:B------:R-:W-:-:S04]  /*4dc0*/  ISETP.NE.U32.AND P1, PT, R41, RZ, PT ;  /* 0x000000ff2900720c */ /* 0x000fc80003f25070 */
[----:B------:R-:W-:-:S13]  /*4dd0*/  ISETP.NE.OR.EX P0, PT, R42, RZ, P0, P1 ;  /* 0x000000ff2a00720c */ /* 0x000fda0000705710 */
[----:B------:R-:W-:Y:S05]  /*4de0*/  @!P0 BRA `(.L_x_5911) ;  /* 0x000002a000008947 */ /* 0x000fea0003800000 */
.L_x_5906:
[----:B------:R-:W-:Y:S01]  /*4df0*/  LEA R22, P0, R38, c[0x0][0x180], 0x3 ;  /* 0x0000600026167a11 */ /* 0x000fe200078018ff */
[----:B------:R-:W-:-:S03]  /*4e00*/  IMAD.MOV.U32 R31, RZ, RZ, R15 ;  /* 0x000000ffff1f7224 */ /* 0x000fc600078e000f */
[----:B------:R-:W-:Y:S02]  /*4e10*/  LEA.HI.X R23, R38, c[0x0][0x184], R35, 0x3, P0 ;  /* 0x0000610026177a11 */ /* 0x000fe400000f1c23 */
[----:B------:R-:W-:Y:S01]  /*4e20*/  IADD3 R14, P0, R30, R26, RZ ;  /* 0x0000001a1e0e7210 */ /* 0x000fe20007f1e0ff */
[----:B------:R0:W5:Y:S04]  /*4e30*/  LDG.E.64 R36, [R30.64] ;  /* 0x000000241e247981 */ /* 0x000168000c1e1b00 */
[----:B------:R-:W5:Y:S01]  /*4e40*/  LDG.E.64 R32, [R22.64] ;  /* 0x0000002416207981 */ /* 0x000f62000c1e1b00 */
[----:B------:R-:W-:-:S03]  /*4e50*/  IMAD.X R15, R15, 0x1, R39, P0 ;  /* 0x000000010f0f7824 */ /* 0x000fc600000e0627 */
[----:B----4-:R-:W4:Y:S04]  /*4e60*/  LDG.E.64 R44, [R22.64+0x18] ;  /* 0x00001824162c7981 */ /* 0x010f28000c1e1b00 */
[----:B---3--:R-:W3:Y:S04]  /*4e70*/  LDG.E.64 R28, [R14.64] ;  /* 0x000000240e1c7981 */ /* 0x008ee8000c1e1b00 */
[----:B0-----:R-:W3:Y:S01]  /*4e80*/  LDG.E.64 R30, [R22.64+0x8] ;  /* 0x00000824161e7981 */ /* 0x001ee2000c1e1b00 */
[-C--:B-----5:R-:W-:Y:S02]  /*4e90*/  IMAD R37, R37, R32.reuse, RZ ;  /* 0x0000002025257224 */ /* 0x0a0fe400078e02ff */
[----:B------:R-:W-:Y:S01]  /*4ea0*/  IMAD.WIDE.U32 R4, R36, R32, R4 ;  /* 0x0000002024047225 */ /* 0x000fe200078e0004 */
[----:B------:R-:W-:-:S03]  /*4eb0*/  IADD3 R32, P0, R14, R26, RZ ;  /* 0x0000001a0e207210 */ /* 0x000fc60007f1e0ff */
[----:B------:R-:W-:Y:S02]  /*4ec0*/  IMAD R37, R36, R33, R37 ;  /* 0x0000002124257224 */ /* 0x000fe400078e0225 */
[----:B------:R-:W-:Y:S02]  /*4ed0*/  IMAD.X R33, R15, 0x1, R39, P0 ;  /* 0x000000010f217824 */ /* 0x000fe400000e0627 */
[----:B------:R-:W-:Y:S02]  /*4ee0*/  IMAD.IADD R5, R5, 0x1, R37 ;  /* 0x0000000105057824 */ /* 0x000fe400078e0225 */
[----:B---3--:R-:W-:Y:S01]  /*4ef0*/  IMAD R29, R29, R30, RZ ;  /* 0x0000001e1d1d7224 */ /* 0x008fe200078e02ff */
[----:B------:R-:W-:Y:S01]  /*4f00*/  IADD3 R14, P0, R32, R26, RZ ;  /* 0x0000001a200e7210 */ /* 0x000fe20007f1e0ff */
[C---:B------:R-:W-:Y:S01]  /*4f10*/  IMAD.WIDE.U32 R4, R28.reuse, R30, R4 ;  /* 0x0000001e1c047225 */ /* 0x040fe200078e0004 */
[----:B------:R0:W3:Y:S03]  /*4f20*/  LDG.E.64 R36, [R32.64] ;  /* 0x0000002420247981 */ /* 0x0000e6000c1e1b00 */
[----:B------:R-:W-:-:S02]  /*4f30*/  IMAD R29, R28, R31, R29 ;  /* 0x0000001f1c1d7224 */ /* 0x000fc400078e021d */
[----:B------:R-:W3:Y:S01]  /*4f40*/  LDG.E.64 R30, [R22.64+0x10] ;  /* 0x00001024161e7981 */ /* 0x000ee2000c1e1b00 */
[----:B------:R-:W-:-:S05]  /*4f50*/  IMAD.X R15, R33, 0x1, R39, P0 ;  /* 0x00000001210f7824 */ /* 0x000fca00000e0627 */
[----:B0-----:R-:W4:Y:S01]  /*4f60*/  LDG.E.64 R32, [R14.64] ;  /* 0x000000240e207981 */ /* 0x001f22000c1e1b00 */
[----:B------:R-:W-:Y:S01]  /*4f70*/  IADD3 R41, P0, R41, -0x4, RZ ;  /* 0xfffffffc29297810 */ /* 0x000fe20007f1e0ff */
[----:B------:R-:W-:-:S03]  /*4f80*/  IMAD.IADD R5, R5, 0x1, R29 ;  /* 0x0000000105057824 */ /* 0x000fc600078e021d */
[----:B------:R-:W-:Y:S02]  /*4f90*/  IADD3.X R42, R42, -0x1, RZ, P0, !PT ;  /* 0xffffffff2a2a7810 */ /* 0x000fe400007fe4ff */
[----:B------:R-:W-:-:S04]  /*4fa0*/  ISETP.NE.U32.AND P0, PT, R41, RZ, PT ;  /* 0x000000ff2900720c */ /* 0x000fc80003f05070 */
[----:B------:R-:W-:Y:S02]  /*4fb0*/  ISETP.NE.AND.EX P0, PT, R42, RZ, PT, P0 ;  /* 0x000000ff2a00720c */ /* 0x000fe40003f05300 */
[----:B------:R-:W-:-:S05]  /*4fc0*/  IADD3 R38, P1, R38, 0x4, RZ ;  /* 0x0000000426267810 */ /* 0x000fca0007f3e0ff */
[----:B------:R-:W-:Y:S02]  /*4fd0*/  IMAD.X R35, RZ, RZ, R35, P1 ;  /* 0x000000ffff237224 */ /* 0x000fe400008e0623 */
[-C--:B---3--:R-:W-:Y:S02]  /*4fe0*/  IMAD R29, R37, R30.reuse, RZ ;  /* 0x0000001e251d7224 */ /* 0x088fe400078e02ff */
[----:B------:R-:W-:-:S04]  /*4ff0*/  IMAD.WIDE.U32 R4, R36, R30, R4 ;  /* 0x0000001e24047225 */ /* 0x000fc800078e0004 */
[----:B------:R-:W-:-:S04]  /*5000*/  IMAD R29, R36, R31, R29 ;  /* 0x0000001f241d7224 */ /* 0x000fc800078e021d */
[----:B------:R-:W-:Y:S02]  /*5010*/  IMAD.IADD R5, R5, 0x1, R29 ;  /* 0x0000000105057824 */ /* 0x000fe400078e021d */
[----:B----4-:R-:W-:Y:S01]  /*5020*/  IMAD R29, R33, R44, RZ ;  /* 0x0000002c211d7224 */ /* 0x010fe200078e02ff */
[----:B------:R-:W-:Y:S01]  /*5030*/  IADD3 R30, P2, R14, R26, RZ ;  /* 0x0000001a0e1e7210 */ /* 0x000fe20007f5e0ff */
[----:B------:R-:W-:-:S04]  /*5040*/  IMAD.WIDE.U32 R4, R32, R44, R4 ;  /* 0x0000002c20047225 */ /* 0x000fc800078e0004 */
[----:B------:R-:W-:Y:S02]  /*5050*/  IMAD R29, R32, R45, R29 ;  /* 0x0000002d201d7224 */ /* 0x000fe400078e021d */
[----:B------:R-:W-:Y:S02]  /*5060*/  IMAD.X R15, R15, 0x1, R39, P2 ;  /* 0x000000010f0f7824 */ /* 0x000fe400010e0627 */
[----:B------:R-:W-:Y:S01]  /*5070*/  IMAD.IADD R5, R5, 0x1, R29 ;  /* 0x0000000105057824 */ /* 0x000fe200078e021d */
[----:B--2---:R-:W-:Y:S05]  /*5080*/  @P0 BRA `(.L_x_5906) ;  /* 0xfffffd6000000947 */ /* 0x004fea000383ffff */
.L_x_5911:
[----:B------:R-:W-:Y:S05]  /*5090*/  BSYNC B0 ;  /* 0x0000000000007941 */ /* 0x000fea0003800000 */
.L_x_5905:
        /* <DEDUP_REMOVED lines=12> */
[----:B------:R-:W5:Y:S04]  /*5160*/  LDG.E.64 R26, [R14.64] ;  /* 0x000000240e1a7981 */ /* 0x000f68000c1e1b00 */
[----:B------:R-:W5:Y:S01]  /*5170*/  LDG.E.64 R22, [R22.64] ;  /* 0x0000002416167981 */ /* 0x000f62000c1e1b00 */
[----:B------:R-:W-:-:S04]  /*5180*/  ISETP.NE.U32.AND P0, PT, R40, 0x1, PT ;  /* 0x000000012800780c */ /* 0x000fc80003f05070 */
[----:B------:R-:W-:Y:S01]  /*5190*/  ISETP.NE.AND.EX P0, PT, RZ, RZ, PT, P0 ;  /* 0x000000ffff00720c */ /* 0x000fe20003f05300 */
[-C--:B-----5:R-:W-:Y:S02]  /*51a0*/  IMAD R31, R23, R26.reuse, RZ ;  /* 0x0000001a171f7224 */ /* 0x0a0fe400078e02ff */
        /* <DEDUP_REMOVED lines=14> */
[----:B------:R-:W5:Y:S03]  /*5290*/  LDG.E.64 R20, [R14.64+0x8] ;  /* 0x000008240e147981 */ /* 0x000f66000c1e1b00 */
[----:B------:R-:W-:Y:S01]  /*52a0*/  @P0 LEA.HI.X R27, R23, R29, R22, 0x3, P1 ;  /* 0x0000001d171b0211 */ /* 0x000fe200008f1c16 */
[----:B------:R-:W5:Y:S04]  /*52b0*/  LDG.E.64 R12, [R28.64] ;  /* 0x000000241c0c7981 */ /* 0x000f68000c1e1b00 */
[----:B----4-:R-:W4:Y:S04]  /*52c0*/  @P0 LDG.E.64 R22, [R14.64+0x10] ;  /* 0x000010240e160981 */ /* 0x010f28000c1e1b00 */
[----:B------:R-:W4:Y:S01]  /*52d0*/  @P0 LDG.E.64 R26, [R26.64] ;  /* 0x000000241a1a0981 */ /* 0x000f22000c1e1b00 */
[----:B-----5:R-:W-:-:S02]  /*52e0*/  IMAD R13, R13, R20, RZ ;  /* 0x000000140d0d7224 */ /* 0x020fc400078e02ff */
        /* <DEDUP_REMOVED lines=8> */
.L_x_5904:
[----:B------:R-:W-:Y:S05]  /*5370*/  BSYNC B1 ;  /* 0x0000000000017941 */ /* 0x000fea0003800000 */
.L_x_5903:
[----:B------:R-:W-:Y:S01]  /*5380*/  IADD3 R12, R3, 0x80, RZ ;  /* 0x00000080030c7810 */ /* 0x000fe20007ffe0ff */
[----:B------:R-:W-:Y:S03]  /*5390*/  BSSY B1, `(.L_x_5912) ;  /* 0x000015e000017945 */ /* 0x000fe60003800000 */
[----:B------:R-:W-:-:S13]  /*53a0*/  ISETP.GE.AND P0, PT, R12, UR38, PT ;  /* 0x000000260c007c0c */ /* 0x000fda000bf06270 */
[----:B------:R-:W-:Y:S05]  /*53b0*/  @P0 BRA `(.L_x_5913) ;  /* 0x000015b000000947 */ /* 0x000fea0003800000 */
[----:B------:R-:W-:Y:S01]  /*53c0*/  ISETP.GE.U32.AND P0, PT, R2, 0x3, PT ;  /* 0x000000030200780c */ /* 0x000fe20003f06070 */
[----:B--2--5:R-:W-:Y:S01]  /*53d0*/  IMAD R11, R25, c[0x0][0x170], RZ ;  /* 0x00005c00190b7a24 */ /* 0x024fe200078e02ff */
[----:B------:R-:W-:Y:S01]  /*53e0*/  CS2R R36, SRZ ;  /* 0x0000000000247805 */ /* 0x000fe2000001ff00 */
[----:B------:R-:W-:Y:S01]  /*53f0*/  IMAD.MOV.U32 R40, RZ, RZ, 0x3 ;  /* 0x00000003ff287424 */ /* 0x000fe200078e00ff */
[----:B------:R-:W-:Y:S01]  /*5400*/  ISETP.GE.U32.AND.EX P0, PT, R0, RZ, PT, P0 ;  /* 0x000000ff0000720c */ /* 0x000fe20003f06100 */
[----:B------:R-:W-:-:S03]  /*5410*/  IMAD.WIDE.U32 R12, R24, c[0x0][0x170], RZ ;  /* 0x00005c00180c7a25 */ /* 0x000fc600078e00ff */
[----:B------:R-:W-:Y:S01]  /*5420*/  LOP3.LUT R40, R40, c[0x0][0x178], RZ, 0xc0, !PT ;  /* 0x00005e0028287a12 */ /* 0x000fe200078ec0ff */
[----:B-1----:R-:W-:Y:S02]  /*5430*/  IMAD R23, R24, c[0x0][0x174], R11 ;  /* 0x00005d0018177a24 */ /* 0x002fe400078e020b */
[----:B------:R-:W-:Y:S02]  /*5440*/  IMAD.MOV.U32 R34, RZ, RZ, RZ ;  /* 0x000000ffff227224 */ /* 0x000fe400078e00ff */
[----:B------:R-:W-:Y:S02]  /*5450*/  IMAD.MOV.U32 R11, RZ, RZ, RZ ;  /* 0x000000ffff0b7224 */ /* 0x000fe400078e00ff */
[----:B------:R-:W-:Y:S02]  /*5460*/  IMAD.MOV.U32 R38, RZ, RZ, c[0x0][0x188] ;  /* 0x00006200ff267624 */ /* 0x000fe400078e00ff */
[----:B------:R-:W-:Y:S02]  /*5470*/  IMAD.MOV.U32 R41, RZ, RZ, c[0x0][0x18c] ;  /* 0x00006300ff297624 */ /* 0x000fe400078e00ff */
[----:B------:R-:W-:Y:S01]  /*5480*/  IMAD.IADD R15, R13, 0x1, R23 ;  /* 0x000000010d0f7824 */ /* 0x000fe200078e0217 */
[----:B------:R-:W-:Y:S05]  /*5490*/  @!P0 BRA `(.L_x_5914) ;  /* 0x000011f000008947 */ /* 0x000fea0003800000 */
[----:B------:R-:W-:Y:S01]  /*54a0*/  IADD3 R42, P1, -R40, c[0x0][0x178], RZ ;  /* 0x00005e00282a7a10 */ /* 0x000fe20007f3e1ff */
[----:B------:R-:W-:Y:S01]  /*54b0*/  IMAD.IADD R23, R23, 0x1, R13 ;  /* 0x0000000117177824 */ /* 0x000fe200078e020d */
[----:B------:R-:W-:Y:S01]  /*54c0*/  BSSY B0, `(.L_x_5914) ;  /* 0x000011c000007945 */ /* 0x000fe20003800000 */
[----:B------:R-:W-:Y:S01]  /*54d0*/  IMAD.WIDE.U32 R20, R38, 0x8, RZ ;  /* 0x0000000826147825 */ /* 0x000fe200078e00ff */
[----:B------:R-:W-:Y:S01]  /*54e0*/  ISETP.GT.U32.AND P0, PT, R42, RZ, PT ;  /* 0x000000ff2a00720c */ /* 0x000fe20003f04070 */
[----:B------:R-:W-:Y:S01]  /*54f0*/  CS2R R36, SRZ ;  /* 0x0000000000247805 */ /* 0x000fe2000001ff00 */
[----:B------:R-:W-:Y:S01]  /*5500*/  IADD3.X R43, R10, -0x1, RZ, P1, !PT ;  /* 0xffffffff0a2b7810 */ /* 0x000fe20000ffe4ff */
[----:B------:R-:W-:Y:S01]  /*5510*/  IMAD.SHL.U32 R39, R41, 0x8, RZ ;  /* 0x0000000829277824 */ /* 0x000fe200078e00ff */
[----:B------:R-:W-:-:S02]  /*5520*/  LEA R25, P1, R12, c[0x0][0x168], 0x3 ;  /* 0x00005a000c197a11 */ /* 0x000fc400078218ff */
        /* <DEDUP_REMOVED lines=10> */
.L_x_5917:
        /* <DEDUP_REMOVED lines=8> */
[----:B------:R-:W5:Y:S04]  /*5650*/  LDG.E.64 R30, [R26.64+0x8] ;  /* 0x000008241a1e7981 */ /* 0x000f68000c1e1b00 */
[----:B------:R-:W5:Y:S01]  /*5660*/  LDG.E.64 R32, [R22.64] ;  /* 0x0000002416207981 */ /* 0x000f62000c1e1b00 */
[----:B------:R-:W-:Y:S02]  /*5670*/  IMAD.MOV.U32 R35, RZ, RZ, R11 ;  /* 0x000000ffff237224 */ /* 0x000fe400078e000b */
[-C--:B--2---:R-:W-:Y:S02]  /*5680*/  IMAD R29, R29, R24.reuse, RZ ;  /* 0x000000181d1d7224 */ /* 0x084fe400078e02ff */
[----:B------:R-:W-:Y:S01]  /*5690*/  IMAD.WIDE.U32 R34, R28, R24, R34 ;  /* 0x000000181c227225 */ /* 0x000fe200078e0022 */
[----:B------:R-:W-:-:S03]  /*56a0*/  IADD3 R24, P1, R22, R20, RZ ;  /* 0x0000001416187210 */ /* 0x000fc60007f3e0ff */
[----:B------:R-:W-:Y:S02]  /*56b0*/  IMAD R29, R28, R25, R29 ;  /* 0x000000191c1d7224 */ /* 0x000fe400078e021d */
[----:B-----5:R-:W-:Y:S02]  /*56c0*/  IMAD R11, R33, R30, RZ ;  /* 0x0000001e210b7224 */ /* 0x020fe400078e02ff */
[----:B------:R-:W-:Y:S02]  /*56d0*/  IMAD.IADD R35, R35, 0x1, R29 ;  /* 0x0000000123237824 */ /* 0x000fe400078e021d */
[----:B------:R-:W-:Y:S02]  /*56e0*/  IMAD.X R25, R23, 0x1, R39, P1 ;  /* 0x0000000117197824 */ /* 0x000fe400008e0627 */
[----:B------:R-:W-:Y:S01]  /*56f0*/  IMAD R11, R32, R31, R11 ;  /* 0x0000001f200b7224 */ /* 0x000fe200078e020b */
[----:B------:R-:W-:Y:S01]  /*5700*/  IADD3 R22, P1, R24, R20, RZ ;  /* 0x0000001418167210 */ /* 0x000fe20007f3e0ff */
[----:B------:R-:W-:Y:S01]  /*5710*/  IMAD.WIDE.U32 R30, R32, R30, R34 ;  /* 0x0000001e201e7225 */ /* 0x000fe200078e0022 */
[----:B------:R-:W2:Y:S04]  /*5720*/  LDG.E.64 R28, [R26.64+0x10] ;  /* 0x000010241a1c7981 */ /* 0x000ea8000c1e1b00 */
[----:B------:R0:W2:Y:S01]  /*5730*/  LDG.E.64 R32, [R24.64] ;  /* 0x0000002418207981 */ /* 0x0000a2000c1e1b00 */
[----:B------:R-:W-:-:S03]  /*5740*/  IMAD.X R23, R25, 0x1, R39, P1 ;  /* 0x0000000119177824 */ /* 0x000fc600008e0627 */
[----:B------:R-:W5:Y:S04]  /*5750*/  LDG.E.64 R34, [R26.64+0x18] ;  /* 0x000018241a227981 */ /* 0x000f68000c1e1b00 */
[----:B------:R-:W5:Y:S01]  /*5760*/  LDG.E.64 R44, [R22.64] ;  /* 0x00000024162c7981 */ /* 0x000f62000c1e1b00 */
[----:B------:R-:W-:-:S03]  /*5770*/  IMAD.IADD R31, R31, 0x1, R11 ;  /* 0x000000011f1f7824 */ /* 0x000fc600078e020b */
[----:B0---4-:R-:W4:Y:S01]  /*5780*/  LDG.E.64 R24, [R26.64+0x20] ;  /* 0x000020241a187981 */ /* 0x011f22000c1e1b00 */
[----:B--2---:R-:W-:-:S04]  /*5790*/  IMAD R11, R33, R28, RZ ;  /* 0x0000001c210b7224 */ /* 0x004fc800078e02ff */
[C---:B------:R-:W-:Y:S02]  /*57a0*/  IMAD R11, R32.reuse, R29, R11 ;  /* 0x0000001d200b7224 */ /* 0x040fe400078e020b */
[----:B------:R-:W-:Y:S01]  /*57b0*/  IMAD.WIDE.U32 R28, R32, R28, R30 ;  /* 0x0000001c201c7225 */ /* 0x000fe200078e001e */
[----:B------:R-:W-:-:S03]  /*57c0*/  IADD3 R30, P1, R22, R20, RZ ;  /* 0x00000014161e7210 */ /* 0x000fc60007f3e0ff */
[----:B-----5:R-:W-:Y:S02]  /*57d0*/  IMAD R33, R45, R34, RZ ;  /* 0x000000222d217224 */ /* 0x020fe400078e02ff */
[----:B------:R-:W-:Y:S02]  /*57e0*/  IMAD.IADD R29, R29, 0x1, R11 ;  /* 0x000000011d1d7824 */ /* 0x000fe400078e020b */
[----:B------:R-:W-:Y:S02]  /*57f0*/  IMAD.X R31, R23, 0x1, R39, P1 ;  /* 0x00000001171f7824 */ /* 0x000fe400008e0627 */
[----:B------:R-:W-:Y:S01]  /*5800*/  IMAD R11, R44, R35, R33 ;  /* 0x000000232c0b7224 */ /* 0x000fe200078e0221 */
[----:B------:R-:W-:Y:S01]  /*5810*/  IADD3 R22, P1, R30, R20, RZ ;  /* 0x000000141e167210 */ /* 0x000fe20007f3e0ff */
[----:B------:R-:W-:Y:S01]  /*5820*/  IMAD.WIDE.U32 R34, R44, R34, R28 ;  /* 0x000000222c227225 */ /* 0x000fe200078e001c */
[----:B------:R-:W2:Y:S04]  /*5830*/  LDG.E.64 R32, [R26.64+0x28] ;  /* 0x000028241a207981 */ /* 0x000ea8000c1e1b00 */
[----:B------:R-:W4:Y:S01]  /*5840*/  LDG.E.64 R28, [R30.64] ;  /* 0x000000241e1c7981 */ /* 0x000f22000c1e1b00 */
[----:B------:R-:W-:-:S05]  /*5850*/  IMAD.X R23, R31, 0x1, R39, P1 ;  /* 0x000000011f177824 */ /* 0x000fca00008e0627 */
[----:B------:R-:W2:Y:S01]  /*5860*/  LDG.E.64 R44, [R22.64] ;  /* 0x00000024162c7981 */ /* 0x000ea2000c1e1b00 */
[----:B------:R-:W-:Y:S02]  /*5870*/  IMAD.IADD R35, R35, 0x1, R11 ;  /* 0x0000000123237824 */ /* 0x000fe400078e020b */
[----:B----4-:R-:W-:-:S04]  /*5880*/  IMAD R11, R29, R24, RZ ;  /* 0x000000181d0b7224 */ /* 0x010fc800078e02ff */
[C---:B------:R-:W-:Y:S02]  /*5890*/  IMAD R11, R28.reuse, R25, R11 ;  /* 0x000000191c0b7224 */ /* 0x040fe400078e020b */
[----:B------:R-:W-:Y:S01]  /*58a0*/  IMAD.WIDE.U32 R24, R28, R24, R34 ;  /* 0x000000181c187225 */ /* 0x000fe200078e0022 */
[----:B------:R-:W-:-:S03]  /*58b0*/  IADD3 R28, P1, R22, R20, RZ ;  /* 0x00000014161c7210 */ /* 0x000fc60007f3e0ff */
[----:B--2---:R-:W-:Y:S02]  /*58c0*/  IMAD R35, R45, R32, RZ ;  /* 0x000000202d237224 */ /* 0x004fe400078e02ff */
[----:B------:R-:W-:Y:S02]  /*58d0*/  IMAD.IADD R25, R25, 0x1, R11 ;  /* 0x0000000119197824 */ /* 0x000fe400078e020b */
[----:B------:R-:W-:Y:S02]  /*58e0*/  IMAD.X R29, R23, 0x1, R39, P1 ;  /* 0x00000001171d7824 */ /* 0x000fe400008e0627 */
[----:B------:R-:W-:Y:S01]  /*58f0*/  IMAD R11, R44, R33, R35 ;  /* 0x000000212c0b7224 */ /* 0x000fe200078e0223 */
[----:B------:R-:W-:Y:S01]  /*5900*/  IADD3 R22, P1, R28, R20, RZ ;  /* 0x000000141c167210 */ /* 0x000fe20007f3e0ff */
[----:B------:R-:W-:Y:S01]  /*5910*/  IMAD.WIDE.U32 R32, R44, R32, R24 ;  /* 0x000000202c207225 */ /* 0x000fe200078e0018 */
[----:B------:R-:W2:Y:S04]  /*5920*/  LDG.E.64 R30, [R28.64] ;  /* 0x000000241c1e7981 */ /* 0x000ea8000c1e1b00 */
[----:B------:R-:W2:Y:S01]  /*5930*/  LDG.E.64 R24, [R26.64+0x30] ;  /* 0x000030241a187981 */ /* 0x000ea2000c1e1b00 */
[----:B------:R-:W-:-:S03]  /*5940*/  IMAD.X R23, R29, 0x1, R39, P1 ;  /* 0x000000011d177824 */ /* 0x000fc600008e0627 */
[----:B------:R-:W4:Y:S04]  /*5950*/  LDG.E.64 R34, [R26.64+0x38] ;  /* 0x000038241a227981 */ /* 0x000f28000c1e1b00 */
[----:B------:R-:W4:Y:S01]  /*5960*/  LDG.E.64 R44, [R22.64] ;  /* 0x00000024162c7981 */ /* 0x000f22000c1e1b00 */
[----:B------:R-:W-:Y:S02]  /*5970*/  IMAD.IADD R33, R33, 0x1, R11 ;  /* 0x0000000121217824 */ /* 0x000fe400078e020b */
[----:B--2---:R-:W-:-:S04]  /*5980*/  IMAD R11, R31, R24, RZ ;  /* 0x000000181f0b7224 */ /* 0x004fc800078e02ff */
        /* <DEDUP_REMOVED lines=35> */
[-C--:B----4-:R-:W-:Y:S02]  /*5bc0*/  IMAD R33, R45, R34.reuse, RZ ;  /* 0x000000222d217224 */ /* 0x090fe400078e02ff */
[----:B------:R-:W-:Y:S02]  /*5bd0*/  IMAD.IADD R25, R25, 0x1, R11 ;  /* 0x0000000119197824 */ /* 0x000fe400078e020b */
[----:B------:R-:W-:Y:S02]  /*5be0*/  IMAD.X R31, R23, 0x1, R39, P1 ;  /* 0x00000001171f7824 */ /* 0x000fe400008e0627 */
[C---:B------:R-:W-:Y:S02]  /*5bf0*/  IMAD R11, R44.reuse, R35, R33 ;  /* 0x000000232c0b7224 */ /* 0x040fe400078e0221 */
[----:B------:R-:W-:Y:S01]  /*5c00*/  IMAD.WIDE.U32 R34, R44, R34, R24 ;  /* 0x000000222c227225 */ /* 0x000fe200078e0018 */
[----:B------:R-:W2:Y:S01]  /*5c10*/  LDG.E.64 R28, [R30.64] ;  /* 0x000000241e1c7981 */ /* 0x000ea2000c1e1b00 */
[----:B------:R-:W-:-:S03]  /*5c20*/  IADD3 R22, P1, R30, R20, RZ ;  /* 0x000000141e167210 */ /* 0x000fc60007f3e0ff */
[----:B------:R-:W2:Y:S02]  /*5c30*/  LDG.E.64 R24, [R26.64+0x60] ;  /* 0x000060241a187981 */ /* 0x000ea4000c1e1b00 */
[----:B------:R-:W-:Y:S02]  /*5c40*/  IMAD.X R23, R31, 0x1, R39, P1 ;  /* 0x000000011f177824 */ /* 0x000fe400008e0627 */
        /* <DEDUP_REMOVED lines=9> */
[----:B------:R-:W-:Y:S01]  /*5ce0*/  IMAD.X R29, R23, 0x1, R39, P1 ;  /* 0x00000001171d7824 */ /* 0x000fe200008e0627 */
[----:B------:R-:W-:Y:S01]  /*5cf0*/  IADD3 R30, P1, R28, R20, RZ ;  /* 0x000000141c1e7210 */ /* 0x000fe20007f3e0ff */
[C---:B------:R-:W-:Y:S01]  /*5d00*/  IMAD R11, R44.reuse, R33, R35 ;  /* 0x000000212c0b7224 */ /* 0x040fe200078e0223 */
[----:B------:R-:W2:Y:S01]  /*5d10*/  LDG.E.64 R22, [R26.64+0x70] ;  /* 0x000070241a167981 */ /* 0x000ea2000c1e1b00 */
[----:B------:R-:W-:-:S03]  /*5d20*/  IMAD.WIDE.U32 R24, R44, R32, R24 ;  /* 0x000000202c187225 */ /* 0x000fc600078e0018 */
[----:B------:R-:W2:Y:S01]  /*5d30*/  LDG.E.64 R32, [R28.64] ;  /* 0x000000241c207981 */ /* 0x000ea2000c1e1b00 */
[----:B------:R-:W-:-:S03]  /*5d40*/  IMAD.X R31, R29, 0x1, R39, P1 ;  /* 0x000000011d1f7824 */ /* 0x000fc600008e0627 */
[----:B------:R-:W4:Y:S04]  /*5d50*/  LDG.E.64 R34, [R26.64+0x78] ;  /* 0x000078241a227981 */ /* 0x000f28000c1e1b00 */
[----:B------:R-:W4:Y:S01]  /*5d60*/  LDG.E.64 R44, [R30.64] ;  /* 0x000000241e2c7981 */ /* 0x000f22000c1e1b00 */
[----:B------:R-:W-:Y:S01]  /*5d70*/  IADD3 R42, P1, R42, -0x10, RZ ;  /* 0xfffffff02a2a7810 */ /* 0x000fe20007f3e0ff */
[----:B------:R-:W-:-:S03]  /*5d80*/  IMAD.IADD R25, R25, 0x1, R11 ;  /* 0x0000000119197824 */ /* 0x000fc600078e020b */
        /* <DEDUP_REMOVED lines=9> */
[----:B----4-:R-:W-:Y:S01]  /*5e20*/  IMAD R11, R45, R34, RZ ;  /* 0x000000222d0b7224 */ /* 0x010fe200078e02ff */
[----:B------:R-:W-:-:S03]  /*5e30*/  IADD3 R25, P3, R30, R20, RZ ;  /* 0x000000141e197210 */ /* 0x000fc60007f7e0ff */
[C---:B------:R-:W-:Y:S02]  /*5e40*/  IMAD R11, R44.reuse, R35, R11 ;  /* 0x000000232c0b7224 */ /* 0x040fe400078e020b */
[----:B------:R-:W-:-:S04]  /*5e50*/  IMAD.WIDE.U32 R34, R44, R34, R22 ;  /* 0x000000222c227225 */ /* 0x000fc800078e0016 */
[----:B------:R-:W-:Y:S02]  /*5e60*/  IMAD.IADD R11, R35, 0x1, R11 ;  /* 0x00000001230b7824 */ /* 0x000fe400078e020b */
[----:B------:R-:W-:Y:S01]  /*5e70*/  IMAD.X R30, R31, 0x1, R39, P3 ;  /* 0x000000011f1e7824 */ /* 0x000fe200018e0627 */
[----:B------:R-:W-:Y:S05]  /*5e80*/  @P1 BRA `(.L_x_5917) ;  /* 0xfffff74000001947 */ /* 0x000fea000383ffff */
[----:B------:R-:W-:Y:S05]  /*5e90*/  BSYNC B2 ;  /* 0x0000000000027941 */ /* 0x000fea0003800000 */
.L_x_5916:
[----:B------:R-:W-:Y:S01]  /*5ea0*/  ISETP.GT.U32.AND P1, PT, R42, 0x4, PT ;  /* 0x000000042a00780c */ /* 0x000fe20003f24070 */
[----:B------:R-:W-:Y:S03]  /*5eb0*/  BSSY B2, `(.L_x_5918) ;  /* 0x000004d000027945 */ /* 0x000fe60003800000 */
[----:B------:R-:W-:-:S13]  /*5ec0*/  ISETP.GT.AND.EX P1, PT, R43, RZ, PT, P1 ;  /* 0x000000ff2b00720c */ /* 0x000fda0003f24310 */
        /* <DEDUP_REMOVED lines=33> */
[-C--:B-----5:R-:W-:Y:S02]  /*60e0*/  IMAD R33, R45, R34.reuse, RZ ;  /* 0x000000222d217224 */ /* 0x0a0fe400078e02ff */
[----:B------:R-:W-:Y:S02]  /*60f0*/  IMAD.IADD R29, R29, 0x1, R11 ;  /* 0x000000011d1d7824 */ /* 0x000fe400078e020b */
[----:B------:R-:W-:Y:S02]  /*6100*/  IMAD.X R31, R23, 0x1, R39, P0 ;  /* 0x00000001171f7824 */ /* 0x000fe400000e0627 */
[C---:B------:R-:W-:Y:S02]  /*6110*/  IMAD R11, R44.reuse, R35, R33 ;  /* 0x000000232c0b7224 */ /* 0x040fe400078e0221 */
[----:B------:R-:W-:Y:S01]  /*6120*/  IMAD.WIDE.U32 R34, R44, R34, R28 ;  /* 0x000000222c227225 */ /* 0x000fe200078e001c */
[----:B------:R-:W-:Y:S01]  /*6130*/  IADD3 R22, P0, R30, R20, RZ ;  /* 0x000000141e167210 */ /* 0x000fe20007f1e0ff */
[----:B------:R-:W4:Y:S04]  /*6140*/  LDG.E.64 R28, [R30.64] ;  /* 0x000000241e1c7981 */ /* 0x000f28000c1e1b00 */
[----:B------:R-:W-:Y:S01]  /*6150*/  IMAD.X R23, R31, 0x1, R39, P0 ;  /* 0x000000011f177824 */ /* 0x000fe200000e0627 */
[----:B------:R-:W2:Y:S04]  /*6160*/  LDG.E.64 R32, [R26.64+0x28] ;  /* 0x000028241a207981 */ /* 0x000ea8000c1e1b00 */
[----:B------:R-:W2:Y:S01]  /*6170*/  LDG.E.64 R44, [R22.64] ;  /* 0x00000024162c7981 */ /* 0x000ea2000c1e1b00 */
[----:B------:R-:W-:-:S02]  /*6180*/  IMAD.IADD R35, R35, 0x1, R11 ;  /* 0x0000000123237824 */ /* 0x000fc400078e020b */
[----:B----4-:R-:W-:-:S04]  /*6190*/  IMAD R11, R29, R24, RZ ;  /* 0x000000181d0b7224 */ /* 0x010fc800078e02ff */
[C---:B------:R-:W-:Y:S02]  /*61a0*/  IMAD R11, R28.reuse, R25, R11 ;  /* 0x000000191c0b7224 */ /* 0x040fe400078e020b */
[----:B------:R-:W-:Y:S01]  /*61b0*/  IMAD.WIDE.U32 R24, R28, R24, R34 ;  /* 0x000000181c187225 */ /* 0x000fe200078e0022 */
[----:B------:R-:W-:-:S03]  /*61c0*/  IADD3 R28, P0, R22, R20, RZ ;  /* 0x00000014161c7210 */ /* 0x000fc60007f1e0ff */
[----:B--2---:R-:W-:Y:S02]  /*61d0*/  IMAD R35, R45, R32, RZ ;  /* 0x000000202d237224 */ /* 0x004fe400078e02ff */
        /* <DEDUP_REMOVED lines=19> */
[----:B----4-:R-:W-:Y:S02]  /*6310*/  IMAD R25, R45, R34, RZ ;  /* 0x000000222d197224 */ /* 0x010fe400078e02ff */
[----:B------:R-:W-:Y:S02]  /*6320*/  IMAD.IADD R23, R23, 0x1, R11 ;  /* 0x0000000117177824 */ /* 0x000fe400078e020b */
[----:B------:R-:W-:Y:S01]  /*6330*/  IMAD R11, R44, R35, R25 ;  /* 0x000000232c0b7224 */ /* 0x000fe200078e0219 */
[----:B------:R-:W-:Y:S01]  /*6340*/  IADD3 R25, P1, R30, R20, RZ ;  /* 0x000000141e197210 */ /* 0x000fe20007f3e0ff */
[----:B------:R-:W-:-:S04]  /*6350*/  IMAD.WIDE.U32 R34, R44, R34, R22 ;  /* 0x000000222c227225 */ /* 0x000fc800078e0016 */
[----:B------:R-:W-:Y:S02]  /*6360*/  IMAD.IADD R11, R35, 0x1, R11 ;  /* 0x00000001230b7824 */ /* 0x000fe400078e020b */
[----:B------:R-:W-:Y:S02]  /*6370*/  IMAD.X R30, R31, 0x1, R39, P1 ;  /* 0x000000011f1e7824 */ /* 0x000fe400008e0627 */
.L_x_5919:
[----:B------:R-:W-:Y:S05]  /*6380*/  BSYNC B2 ;  /* 0x0000000000027941 */ /* 0x000fea0003800000 */
.L_x_5918:
[----:B------:R-:W-:-:S04]  /*6390*/  ISETP.NE.U32.AND P1, PT, R42, RZ, PT ;  /* 0x000000ff2a00720c */ /* 0x000fc80003f25070 */
[----:B------:R-:W-:-:S13]  /*63a0*/  ISETP.NE.OR.EX P0, PT, R43, RZ, P0, P1 ;  /* 0x000000ff2b00720c */ /* 0x000fda0000705710 */
[----:B------:R-:W-:Y:S05]  /*63b0*/  @!P0 BRA `(.L_x_5920) ;  /* 0x000002c000008947 */ /* 0x000fea0003800000 */
.L_x_5915:
        /* <DEDUP_REMOVED lines=12> */
[----:B------:R-:W-:-:S04]  /*6480*/  IMAD.WIDE.U32 R34, R26, R28, R34 ;  /* 0x0000001c1a227225 */ /* 0x000fc800078e0022 */
[----:B------:R-:W-:Y:S01]  /*6490*/  IMAD R27, R26, R29, R27 ;  /* 0x0000001d1a1b7224 */ /* 0x000fe200078e021b */
[----:B------:R-:W-:Y:S01]  /*64a0*/  IADD3 R26, P0, R24, R20, RZ ;  /* 0x00000014181a7210 */ /* 0x000fe20007f1e0ff */
[-C--:B-----5:R-:W-:Y:S02]  /*64b0*/  IMAD R11, R31, R32.reuse, RZ ;  /* 0x000000201f0b7224 */ /* 0x0a0fe400078e02ff */
[----:B------:R-:W-:Y:S02]  /*64c0*/  IMAD.IADD R35, R35, 0x1, R27 ;  /* 0x0000000123237824 */ /* 0x000fe400078e021b */
[----:B------:R-:W-:Y:S02]  /*64d0*/  IMAD.X R27, R25, 0x1, R39, P0 ;  /* 0x00000001191b7824 */ /* 0x000fe400000e0627 */
[C---:B------:R-:W-:Y:S01]  /*64e0*/  IMAD R11, R30.reuse, R33, R11 ;  /* 0x000000211e0b7224 */ /* 0x040fe200078e020b */
[----:B------:R-:W2:Y:S01]  /*64f0*/  LDG.E.64 R24, [R22.64+0x10] ;  /* 0x0000102416187981 */ /* 0x000ea2000c1e1b00 */
[----:B------:R-:W-:Y:S01]  /*6500*/  IMAD.WIDE.U32 R32, R30, R32, R34 ;  /* 0x000000201e207225 */ /* 0x000fe200078e0022 */
[----:B------:R-:W-:-:S02]  /*6510*/  IADD3 R30, P0, R26, R20, RZ ;  /* 0x000000141a1e7210 */ /* 0x000fc40007f1e0ff */
[----:B------:R-:W2:Y:S03]  /*6520*/  LDG.E.64 R28, [R26.64] ;  /* 0x000000241a1c7981 */ /* 0x000ea6000c1e1b00 */
[----:B------:R-:W-:Y:S01]  /*6530*/  IMAD.X R31, R27, 0x1, R39, P0 ;  /* 0x000000011b1f7824 */ /* 0x000fe200000e0627 */
[----:B------:R-:W5:Y:S04]  /*6540*/  LDG.E.64 R34, [R22.64+0x18] ;  /* 0x0000182416227981 */ /* 0x000f68000c1e1b00 */
[----:B------:R-:W5:Y:S01]  /*6550*/  LDG.E.64 R44, [R30.64] ;  /* 0x000000241e2c7981 */ /* 0x000f62000c1e1b00 */
        /* <DEDUP_REMOVED lines=11> */
[----:B-----5:R-:W-:-:S04]  /*6610*/  IMAD R11, R45, R34, RZ ;  /* 0x000000222d0b7224 */ /* 0x020fc800078e02ff */
[C---:B------:R-:W-:Y:S02]  /*6620*/  IMAD R11, R44.reuse, R35, R11 ;  /* 0x000000232c0b7224 */ /* 0x040fe400078e020b */
[----:B------:R-:W-:Y:S01]  /*6630*/  IMAD.WIDE.U32 R34, R44, R34, R24 ;  /* 0x000000222c227225 */ /* 0x000fe200078e0018 */
[----:B------:R-:W-:-:S03]  /*6640*/  IADD3 R25, P2, R30, R20, RZ ;  /* 0x000000141e197210 */ /* 0x000fc60007f5e0ff */
[----:B------:R-:W-:Y:S02]  /*6650*/  IMAD.IADD R11, R35, 0x1, R11 ;  /* 0x00000001230b7824 */ /* 0x000fe400078e020b */
[----:B------:R-:W-:Y:S01]  /*6660*/  IMAD.X R30, R31, 0x1, R39, P2 ;  /* 0x000000011f1e7824 */ /* 0x000fe200010e0627 */
[----:B---34-:R-:W-:Y:S05]  /*6670*/  @P0 BRA `(.L_x_5915) ;  /* 0xfffffd4000000947 */ /* 0x018fea000383ffff */
.L_x_5920:
[----:B------:R-:W-:Y:S05]  /*6680*/  BSYNC B0 ;  /* 0x0000000000007941 */ /* 0x000fea0003800000 */
.L_x_5914:
        /* <DEDUP_REMOVED lines=22> */
[----:B------:R-:W-:Y:S01]  /*67f0*/  IMAD.WIDE.U32 R22, R37, R38, c[0x0][0x188] ;  /* 0x0000620025167625 */ /* 0x000fe200078e0026 */
[----:B------:R-:W-:-:S04]  /*6800*/  ISETP.NE.U32.AND P0, PT, R40, 0x2, PT ;  /* 0x000000022800780c */ /* 0x000fc80003f05070 */
[----:B------:R-:W-:Y:S02]  /*6810*/  IADD3 R12, P1, R12, R22, RZ ;  /* 0x000000160c0c7210 */ /* 0x000fe40007f3e0ff */
[----:B------:R-:W-:Y:S02]  /*6820*/  ISETP.NE.AND.EX P0, PT, RZ, RZ, PT, P0 ;  /* 0x000000ffff00720c */ /* 0x000fe40003f05300 */
[----:B------:R-:W-:Y:S02]  /*6830*/  IADD3.X R15, R15, R27, R23, P1, !PT ;  /* 0x0000001b0f0f7210 */ /* 0x000fe40000ffe417 */
[----:B------:R-:W-:-:S04]  /*6840*/  LEA R22, P1, R12, c[0x0][0x168], 0x3 ;  /* 0x00005a000c167a11 */ /* 0x000fc800078218ff */
[----:B------:R-:W-:Y:S02]  /*6850*/  LEA.HI.X R23, R12, c[0x0][0x16c], R15, 0x3, P1 ;  /* 0x00005b000c177a11 */ /* 0x000fe400008f1c0f */
[----:B------:R-:W2:Y:S03]  /*6860*/  LDG.E.64 R14, [R20.64+0x8] ;  /* 0x00000824140e7981 */ /* 0x000ea6000c1e1b00 */
[C---:B------:R-:W-:Y:S01]  /*6870*/  @P0 LEA R26, P1, R38.reuse, R22, 0x3 ;  /* 0x00000016261a0211 */ /* 0x040fe200078218ff */
[----:B------:R-:W2:Y:S03]  /*6880*/  LDG.E.64 R12, [R22.64] ;  /* 0x00000024160c7981 */ /* 0x000ea6000c1e1b00 */
[----:B------:R-:W-:Y:S01]  /*6890*/  @P0 LEA.HI.X R27, R38, R23, R41, 0x3, P1 ;  /* 0x00000017261b0211 */ /* 0x000fe200008f1c29 */
[----:B------:R-:W5:Y:S05]  /*68a0*/  @P0 LDG.E.64 R24, [R20.64+0x10] ;  /* 0x0000102414180981 */ /* 0x000f6a000c1e1b00 */
[----:B------:R-:W5:Y:S01]  /*68b0*/  @P0 LDG.E.64 R26, [R26.64] ;  /* 0x000000241a1a0981 */ /* 0x000f62000c1e1b00 */
[----:B------:R-:W-:-:S02]  /*68c0*/  IMAD.MOV.U32 R35, RZ, RZ, R11 ;  /* 0x000000ffff237224 */ /* 0x000fc400078e000b */
[-C--:B--2---:R-:W-:Y:S02]  /*68d0*/  IMAD R13, R13, R14.reuse, RZ ;  /* 0x0000000e0d0d7224 */ /* 0x084fe400078e02ff */
[----:B------:R-:W-:-:S04]  /*68e0*/  IMAD.WIDE.U32 R34, R12, R14, R34 ;  /* 0x0000000e0c227225 */ /* 0x000fc800078e0022 */
[----:B------:R-:W-:Y:S02]  /*68f0*/  IMAD R13, R12, R15, R13 ;  /* 0x0000000f0c0d7224 */ /* 0x000fe400078e020d */
[----:B-----5:R-:W-:Y:S02]  /*6900*/  @P0 IMAD R15, R27, R24, RZ ;  /* 0x000000181b0f0224 */ /* 0x020fe400078e02ff */
[----:B------:R-:W-:Y:S02]  /*6910*/  IMAD.IADD R11, R35, 0x1, R13 ;  /* 0x00000001230b7824 */ /* 0x000fe400078e020d */
[----:B------:R-:W-:Y:S02]  /*6920*/  @P0 IMAD R15, R26, R25, R15 ;  /* 0x000000191a0f0224 */ /* 0x000fe400078e020f */
[----:B------:R-:W-:-:S04]  /*6930*/  @P0 IMAD.MOV.U32 R35, RZ, RZ, R11 ;  /* 0x000000ffff230224 */ /* 0x000fc800078e000b */
[----:B------:R-:W-:-:S04]  /*6940*/  @P0 IMAD.WIDE.U32 R24, R26, R24, R34 ;  /* 0x000000181a180225 */ /* 0x000fc800078e0022 */
[----:B------:R-:W-:Y:S02]  /*6950*/  @P0 IMAD.IADD R11, R25, 0x1, R15 ;  /* 0x00000001190b0824 */ /* 0x000fe400078e020f */
[----:B------:R-:W-:Y:S02]  /*6960*/  @P0 IMAD.MOV.U32 R34, RZ, RZ, R24 ;  /* 0x000000ffff220224 */ /* 0x000fe400078e0018 */
.L_x_5913:
[----:B------:R-:W-:Y:S05]  /*6970*/  BSYNC B1 ;  /* 0x0000000000017941 */ /* 0x000fea0003800000 */
.L_x_5912:
[----:B------:R-:W-:Y:S01]  /*6980*/  IADD3 R12, R3, 0x100, RZ ;  /* 0x00000100030c7810 */ /* 0x000fe20007ffe0ff */
[----:B------:R-:W-:Y:S03]  /*6990*/  BSSY B1, `(.L_x_5921) ;  /* 0x000015a000017945 */ /* 0x000fe60003800000 */
[----:B------:R-:W-:-:S13]  /*69a0*/  ISETP.GE.AND P0, PT, R12, UR38, PT ;  /* 0x000000260c007c0c */ /* 0x000fda000bf06270 */
[----:B------:R-:W-:Y:S05]  /*69b0*/  @P0 BRA `(.L_x_5922) ;  /* 0x0000157000000947 */ /* 0x000fea0003800000 */
[----:B------:R-:W-:Y:S01]  /*69c0*/  ISETP.GE.U32.AND P0, PT, R2, 0x3, PT ;  /* 0x000000030200780c */ /* 0x000fe20003f06070 */
[----:B---3-5:R-:W-:Y:S02]  /*69d0*/  IMAD R7, R17, c[0x0][0x170], RZ ;  /* 0x00005c0011077a24 */ /* 0x028fe400078e02ff */
[----:B------:R-:W-:Y:S01]  /*69e0*/  IMAD.MOV.U32 R40, RZ, RZ, 0x3 ;  /* 0x00000003ff287424 */ /* 0x000fe200078e00ff */
[----:B------:R-:W-:Y:S01]  /*69f0*/  ISETP.GE.U32.AND.EX P0, PT, R0, RZ, PT, P0 ;  /* 0x000000ff0000720c */ /* 0x000fe20003f06100 */
[----:B------:R-:W-:-:S03]  /*6a00*/  IMAD.WIDE.U32 R14, R16, c[0x0][0x170], RZ ;  /* 0x00005c00100e7a25 */ /* 0x000fc600078e00ff */
[----:B------:R-:W-:Y:S01]  /*6a10*/  LOP3.LUT R40, R40, c[0x0][0x178], RZ, 0xc0, !PT ;  /* 0x00005e0028287a12 */ /* 0x000fe200078ec0ff */
[----:B-1----:R-:W-:Y:S02]  /*6a20*/  IMAD R23, R16, c[0x0][0x174], R7 ;  /* 0x00005d0010177a24 */ /* 0x002fe400078e0207 */
[----:B------:R-:W-:Y:S01]  /*6a30*/  IMAD.MOV.U32 R13, RZ, RZ, RZ ;  /* 0x000000ffff0d7224 */ /* 0x000fe200078e00ff */
[----:B------:R-:W-:Y:S01]  /*6a40*/  CS2R R6, SRZ ;  /* 0x0000000000067805 */ /* 0x000fe2000001ff00 */
        /* <DEDUP_REMOVED lines=9> */
[----:B------:R-:W-:-:S02]  /*6ae0*/  ISETP.GT.U32.AND P0, PT, R41, RZ, PT ;  /* 0x000000ff2900720c */ /* 0x000fc40003f04070 */
[----:B------:R-:W-:Y:S01]  /*6af0*/  IADD3.X R12, R10, -0x1, RZ, P1, !PT ;  /* 0xffffffff0a0c7810 */ /* 0x000fe20000ffe4ff */
[----:B------:R-:W-:Y:S01]  /*6b00*/  IMAD.SHL.U32 R35, R39, 0x8, RZ ;  /* 0x0000000827237824 */ /* 0x000fe200078e00ff */
[----:B------:R-:W-:Y:S01]  /*6b10*/  LEA R45, P1, R14, c[0x0][0x168], 0x3 ;  /* 0x00005a000e2d7a11 */ /* 0x000fe200078218ff */
[----:B------:R-:W-:Y:S01]  /*6b20*/  IMAD.MOV.U32 R13, RZ, RZ, RZ ;  /* 0x000000ffff0d7224 */ /* 0x000fe200078e00ff */
[----:B------:R-:W-:Y:S01]  /*6b30*/  ISETP.GT.AND.EX P0, PT, R12, RZ, PT, P0 ;  /* 0x000000ff0c00720c */ /* 0x000fe20003f04300 */
[----:B------:R-:W-:Y:S01]  /*6b40*/  IMAD.MOV.U32 R42, RZ, RZ, RZ ;  /* 0x000000ffff2a7224 */ /* 0x000fe200078e00ff */
[----:B--2---:R-:W-:Y:S01]  /*6b50*/  LEA.HI.X R24, R14, c[0x0][0x16c], R23, 0x3, P1 ;  /* 0x00005b000e187a11 */ /* 0x004fe200008f1c17 */
[----:B------:R-:W-:-:S10]  /*6b60*/  IMAD.IADD R35, R21, 0x1, R35 ;  /* 0x0000000115237824 */ /* 0x000fd400078e0223 */
[----:B------:R-:W-:Y:S05]  /*6b70*/  @!P0 BRA `(.L_x_5924) ;  /* 0x00000e4000008947 */ /* 0x000fea0003800000 */
[----:B------:R-:W-:Y:S02]  /*6b80*/  ISETP.GT.U32.AND P1, PT, R41, 0xc, PT ;  /* 0x0000000c2900780c */ /* 0x000fe40003f24070 */
[----:B------:R-:W-:Y:S02]  /*6b90*/  PLOP3.LUT P0, PT, PT, PT, PT, 0x80, 0x0 ;  /* 0x000000000000781c */ /* 0x000fe40003f0f070 */
[----:B------:R-:W-:-:S13]  /*6ba0*/  ISETP.GT.AND.EX P1, PT, R12, RZ, PT, P1 ;  /* 0x000000ff0c00720c */ /* 0x000fda0003f24310 */
[----:B------:R-:W-:Y:S05]  /*6bb0*/  @!P1 BRA `(.L_x_5925) ;  /* 0x000008f000009947 */ /* 0x000fea0003800000 */
[----:B------:R-:W-:Y:S01]  /*6bc0*/  BSSY B2, `(.L_x_5925) ;  /* 0x000008e000027945 */ /* 0x000fe20003800000 */
[----:B------:R-:W-:Y:S02]  /*6bd0*/  PLOP3.LUT P0, PT, PT, PT, PT, 0x8, 0x0 ;  /* 0x000000000000781c */ /* 0x000fe40003f0e170 */
.L_x_5926:
[C---:B------:R-:W-:Y:S01]  /*6be0*/  LEA R30, P1, R13.reuse, c[0x0][0x180], 0x3 ;  /* 0x000060000d1e7a11 */ /* 0x040fe200078218ff */
[----:B------:R-:W-:Y:S02]  /*6bf0*/  IMAD.MOV.U32 R32, RZ, RZ, R45 ;  /* 0x000000ffff207224 */ /* 0x000fe400078e002d */
[----:B------:R-:W-:Y:S01]  /*6c00*/  IMAD.MOV.U32 R33, RZ, RZ, R24 ;  /* 0x000000ffff217224 */ /* 0x000fe200078e0018 */
[----:B------:R-:W-:-:S05]  /*6c10*/  LEA.HI.X R31, R13, c[0x0][0x184], R42, 0x3, P1 ;  /* 0x000061000d1f7a11 */ /* 0x000fca00008f1c2a */
[----:B------:R-:W2:Y:S04]  /*6c20*/  LDG.E.64 R32, [R32.64] ;  /* 0x0000002420207981 */ /* 0x000ea8000c1e1b00 */
[----:B------:R-:W2:Y:S01]  /*6c30*/  LDG.E.64 R28, [R30.64] ;  /* 0x000000241e1c7981 */ /* 0x000ea2000c1e1b00 */
[----:B------:R-:W-:-:S05]  /*6c40*/  IADD3 R36, P1, R45, R20, RZ ;  /* 0x000000142d247210 */ /* 0x000fca0007f3e0ff */
[--C-:B------:R-:W-:Y:S01]  /*6c50*/  IMAD.X R37, R24, 0x1, R35.reuse, P1 ;  /* 0x0000000118257824 */ /* 0x100fe200008e0623 */
[----:B------:R-:W-:Y:S01]  /*6c60*/  IADD3 R22, P1, R36, R20, RZ ;  /* 0x0000001424167210 */ /* 0x000fe20007f3e0ff */
[----:B------:R-:W3:Y:S04]  /*6c70*/  LDG.E.64 R24, [R30.64+0x8] ;  /* 0x000008241e187981 */ /* 0x000ee8000c1e1b00 */
[----:B------:R0:W3:Y:S01]  /*6c80*/  LDG.E.64 R26, [R36.64] ;  /* 0x00000024241a7981 */ /* 0x0000e2000c1e1b00 */
[----:B------:R-:W-:Y:S02]  /*6c90*/  IMAD.X R23, R37, 0x1, R35, P1 ;  /* 0x0000000125177824 */ /* 0x000fe400008e0623 */
[-C--:B--2---:R-:W-:Y:S02]  /*6ca0*/  IMAD R43, R33, R28.reuse, RZ ;  /* 0x0000001c212b7224 */ /* 0x084fe400078e02ff */
[----:B------:R-:W-:-:S04]  /*6cb0*/  IMAD.WIDE.U32 R6, R32, R28, R6 ;  /* 0x0000001c20067225 */ /* 0x000fc800078e0006 */
[----:B------:R-:W-:Y:S02]  /*6cc0*/  IMAD R43, R32, R29, R43 ;  /* 0x0000001d202b7224 */ /* 0x000fe400078e022b */
[----:B------:R1:W2:Y:S04]  /*6cd0*/  LDG.E.64 R32, [R22.64] ;  /* 0x0000002416207981 */ /* 0x0002a8000c1e1b00 */
[----:B------:R-:W2:Y:S01]  /*6ce0*/  LDG.E.64 R28, [R30.64+0x10] ;  /* 0x000010241e1c7981 */ /* 0x000ea2000c1e1b00 */
[----:B0-----:R-:W-:Y:S01]  /*6cf0*/  IADD3 R36, P1, R22, R20, RZ ;  /* 0x0000001416247210 */ /* 0x001fe20007f3e0ff */
[----:B------:R-:W-:Y:S02]  /*6d00*/  IMAD.IADD R7, R7, 0x1, R43 ;  /* 0x0000000107077824 */ /* 0x000fe400078e022b */
[----:B---3--:R-:W-:-:S02]  /*6d10*/  IMAD R27, R27, R24, RZ ;  /* 0x000000181b1b7224 */ /* 0x008fc400078e02ff */
[----:B------:R-:W-:Y:S01]  /*6d20*/  IMAD.X R37, R23, 0x1, R35, P1 ;  /* 0x0000000117257824 */ /* 0x000fe200008e0623 */
[----:B-1----:R-:W-:Y:S01]  /*6d30*/  IADD3 R22, P1, R36, R20, RZ ;  /* 0x0000001424167210 */ /* 0x002fe20007f3e0ff */
[C---:B------:R-:W-:Y:S02]  /*6d40*/  IMAD R27, R26.reuse, R25, R27 ;  /* 0x000000191a1b7224 */ /* 0x040fe400078e021b */
[----:B------:R-:W-:Y:S01]  /*6d50*/  IMAD.WIDE.U32 R6, R26, R24, R6 ;  /* 0x000000181a067225 */ /* 0x000fe200078e0006 */
[----:B------:R-:W3:Y:S04]  /*6d60*/  LDG.E.64 R44, [R36.64] ;  /* 0x00000024242c7981 */ /* 0x000ee8000c1e1b00 */
[----:B------:R-:W3:Y:S01]  /*6d70*/  LDG.E.64 R24, [R30.64+0x18] ;  /* 0x000018241e187981 */ /* 0x000ee2000c1e1b00 */
[----:B------:R-:W-:-:S02]  /*6d80*/  IMAD.IADD R7, R7, 0x1, R27 ;  /* 0x0000000107077824 */ /* 0x000fc400078e021b */
[----:B------:R-:W-:Y:S02]  /*6d90*/  IMAD.X R23, R37, 0x1, R35, P1 ;  /* 0x0000000125177824 */ /* 0x000fe400008e0623 */
[-C--:B--2---:R-:W-:Y:S02]  /*6da0*/  IMAD R27, R33, R28.reuse, RZ ;  /* 0x0000001c211b7224 */ /* 0x084fe400078e02ff */
[----:B------:R-:W-:-:S04]  /*6db0*/  IMAD.WIDE.U32 R6, R32, R28, R6 ;  /* 0x0000001c20067225 */ /* 0x000fc800078e0006 */
[----:B------:R-:W-:Y:S02]  /*6dc0*/  IMAD R29, R32, R29, R27 ;  /* 0x0000001d201d7224 */ /* 0x000fe400078e021b */
[----:B------:R0:W2:Y:S04]  /*6dd0*/  LDG.E.64 R32, [R22.64] ;  /* 0x0000002416207981 */ /* 0x0000a8000c1e1b00 */
[----:B------:R-:W2:Y:S01]  /*6de0*/  LDG.E.64 R26, [R30.64+0x20] ;  /* 0x000020241e1a7981 */ /* 0x000ea2000c1e1b00 */
[----:B------:R-:W-:Y:S01]  /*6df0*/  IADD3 R28, P1, R22, R20, RZ ;  /* 0x00000014161c7210 */ /* 0x000fe20007f3e0ff */
[----:B------:R-:W-:Y:S02]  /*6e00*/  IMAD.IADD R7, R7, 0x1, R29 ;  /* 0x0000000107077824 */ /* 0x000fe400078e021d */
[----:B---3--:R-:W-:-:S02]  /*6e10*/  IMAD R37, R45, R24, RZ ;  /* 0x000000182d257224 */ /* 0x008fc400078e02ff */
[----:B------:R-:W-:Y:S01]  /*6e20*/  IMAD.X R29, R23, 0x1, R35, P1 ;  /* 0x00000001171d7824 */ /* 0x000fe200008e0623 */
[----:B0-----:R-:W-:Y:S01]  /*6e30*/  IADD3 R22, P1, R28, R20, RZ ;  /* 0x000000141c167210 */ /* 0x001fe20007f3e0ff */
[C---:B------:R-:W-:Y:S02]  /*6e40*/  IMAD R37, R44.reuse, R25, R37 ;  /* 0x000000192c257224 */ /* 0x040fe400078e0225 */
[----:B------:R-:W-:Y:S02]  /*6e50*/  IMAD.WIDE.U32 R6, R44, R24, R6 ;  /* 0x000000182c067225 */ /* 0x000fe400078e0006 */
[----:B------:R0:W3:Y:S04]  /*6e60*/  LDG.E.64 R44, [R28.64] ;  /* 0x000000241c2c7981 */ /* 0x0000e8000c1e1b00 */
[----:B------:R-:W3:Y:S01]  /*6e70*/  LDG.E.64 R24, [R30.64+0x28] ;  /* 0x000028241e187981 */ /* 0x000ee2000c1e1b00 */
[----:B------:R-:W-:-:S02]  /*6e80*/  IMAD.IADD R7, R7, 0x1, R37 ;  /* 0x0000000107077824 */ /* 0x000fc400078e0225 */
[----:B------:R-:W-:-:S05]  /*6e90*/  IMAD.X R23, R29, 0x1, R35, P1 ;  /* 0x000000011d177824 */ /* 0x000fca00008e0623 */
[----:B------:R1:W5:Y:S01]  /*6ea0*/  LDG.E.64 R36, [R22.64] ;  /* 0x0000002416247981 */ /* 0x000362000c1e1b00 */
[-C--:B--2---:R-:W-:Y:S02]  /*6eb0*/  IMAD R33, R33, R26.reuse, RZ ;  /* 0x0000001a21217224 */ /* 0x084fe400078e02ff */
[----:B------:R-:W-:-:S04]  /*6ec0*/  IMAD.WIDE.U32 R6, R32, R26, R6 ;  /* 0x0000001a20067225 */ /* 0x000fc800078e0006 */
[----:B------:R-:W-:Y:S02]  /*6ed0*/  IMAD R33, R32, R27, R33 ;  /* 0x0000001b20217224 */ /* 0x000fe400078e0221 */
[----:B------:R-:W5:Y:S01]  /*6ee0*/  LDG.E.64 R26, [R30.64+0x30] ;  /* 0x000030241e1a7981 */ /* 0x000f62000c1e1b00 */
[----:B0-----:R-:W-:Y:S01]  /*6ef0*/  IADD3 R28, P1, R22, R20, RZ ;  /* 0x00000014161c7210 */ /* 0x001fe20007f3e0ff */
[----:B------:R-:W-:-:S04]  /*6f00*/  IMAD.IADD R7, R7, 0x1, R33 ;  /* 0x0000000107077824 */ /* 0x000fc800078e0221 */
[----:B------:R-:W-:Y:S02]  /*6f10*/  IMAD.X R29, R23, 0x1, R35, P1 ;  /* 0x00000001171d7824 */ /* 0x000fe400008e0623 */
[----:B---3--:R-:W-:Y:S01]  /*6f20*/  IMAD R33, R45, R24, RZ ;  /* 0x000000182d217224 */ /* 0x008fe200078e02ff */
[----:B-1----:R-:W-:Y:S01]  /*6f30*/  IADD3 R22, P1, R28, R20, RZ ;  /* 0x000000141c167210 */ /* 0x002fe20007f3e0ff */
[----:B------:R-:W-:-:S04]  /*6f40*/  IMAD.WIDE.U32 R6, R44, R24, R6 ;  /* 0x000000182c067225 */ /* 0x000fc800078e0006 */
[----:B------:R-:W-:Y:S02]  /*6f50*/  IMAD R33, R44, R25, R33 ;  /* 0x000000192c217224 */ /* 0x000fe400078e0221 */
[----:B------:R0:W2:Y:S04]  /*6f60*/  LDG.E.64 R44, [R28.64] ;  /* 0x000000241c2c7981 */ /* 0x0000a8000c1e1b00 */
[----:B------:R-:W2:Y:S01]  /*6f70*/  LDG.E.64 R24, [R30.64+0x38] ;  /* 0x000038241e187981 */ /* 0x000ea2000c1e1b00 */
[----:B------:R-:W-:Y:S02]  /*6f80*/  IMAD.IADD R7, R7, 0x1, R33 ;  /* 0x0000000107077824 */ /* 0x000fe400078e0221 */
[----:B------:R-:W-:Y:S02]  /*6f90*/  IMAD.X R23, R29, 0x1, R35, P1 ;  /* 0x000000011d177824 */ /* 0x000fe400008e0623 */
[----:B-----5:R-:W-:-:S02]  /*6fa0*/  IMAD R33, R37, R26, RZ ;  /* 0x0000001a25217224 */ /* 0x020fc400078e02ff */
[----:B------:R-:W-:-:S04]  /*6fb0*/  IMAD.WIDE.U32 R6, R36, R26, R6 ;  /* 0x0000001a24067225 */ /* 0x000fc800078e0006 */
[----:B------:R-:W-:Y:S02]  /*6fc0*/  IMAD R33, R36, R27, R33 ;  /* 0x0000001b24217224 */ /* 0x000fe400078e0221 */
[----:B------:R1:W3:Y:S04]  /*6fd0*/  LDG.E.64 R36, [R22.64] ;  /* 0x0000002416247981 */ /* 0x0002e8000c1e1b00 */
[----:B------:R-:W3:Y:S01]  /*6fe0*/  LDG.E.64 R26, [R30.64+0x40] ;  /* 0x000040241e1a7981 */ /* 0x000ee2000c1e1b00 */
[----:B0-----:R-:W-:Y:S01]  /*6ff0*/  IADD3 R28, P1, R22, R20, RZ ;  /* 0x00000014161c7210 */ /* 0x001fe20007f3e0ff */
[----:B------:R-:W-:-:S04]  /*7000*/  IMAD.IADD R7, R7, 0x1, R33 ;  /* 0x0000000107077824 */ /* 0x000fc800078e0221 */
[----:B------:R-:W-:Y:S02]  /*7010*/  IMAD.X R29, R23, 0x1, R35, P1 ;  /* 0x00000001171d7824 */ /* 0x000fe400008e0623 */
[----:B--2---:R-:W-:Y:S01]  /*7020*/  IMAD R33, R45, R24, RZ ;  /* 0x000000182d217224 */ /* 0x004fe200078e02ff */
[----:B-1----:R-:W-:Y:S01]  /*7030*/  IADD3 R22, P1, R28, R20, RZ ;  /* 0x000000141c167210 */ /* 0x002fe20007f3e0ff */
[----:B------:R-:W-:-:S04]  /*7040*/  IMAD.WIDE.U32 R6, R44, R24, R6 ;  /* 0x000000182c067225 */ /* 0x000fc800078e0006 */
[----:B------:R-:W-:Y:S02]  /*7050*/  IMAD R33, R44, R25, R33 ;  /* 0x000000192c217224 */ /* 0x000fe400078e0221 */
[----:B------:R0:W2:Y:S04]  /*7060*/  LDG.E.64 R44, [R28.64] ;  /* 0x000000241c2c7981 */ /* 0x0000a8000c1e1b00 */
[----:B------:R-:W2:Y:S01]  /*7070*/  LDG.E.64 R24, [R30.64+0x48] ;  /* 0x000048241e187981 */ /* 0x000ea2000c1e1b00 */
[----:B------:R-:W-:Y:S02]  /*7080*/  IMAD.IADD R7, R7, 0x1, R33 ;  /* 0x0000000107077824 */ /* 0x000fe400078e0221 */
[----:B------:R-:W-:Y:S02]  /*7090*/  IMAD.X R23, R29, 0x1, R35, P1 ;  /* 0x000000011d177824 */ /* 0x000fe400008e0623 */
[----:B---3--:R-:W-:-:S02]  /*70a0*/  IMAD R33, R37, R26, RZ ;  /* 0x0000001a25217224 */ /* 0x008fc400078e02ff */
[----:B------:R-:W-:-:S04]  /*70b0*/  IMAD.WIDE.U32 R6, R36, R26, R6 ;  /* 0x0000001a24067225 */ /* 0x000fc800078e0006 */
[----:B------:R-:W-:Y:S02]  /*70c0*/  IMAD R33, R36, R27, R33 ;  /* 0x0000001b24217224 */ /* 0x000fe400078e0221 */
[----:B------:R1:W3:Y:S04]  /*70d0*/  LDG.E.64 R36, [R22.64] ;  /* 0x0000002416247981 */ /* 0x0002e8000c1e1b00 */
[----:B------:R-:W3:Y:S01]  /*70e0*/  LDG.E.64 R26, [R30.64+0x50] ;  /* 0x000050241e1a7981 */ /* 0x000ee2000c1e1b00 */
[----:B0-----:R-:W-:Y:S01]  /*70f0*/  IADD3 R28, P1, R22, R20, RZ ;  /* 0x00000014161c7210 */ /* 0x001fe20007f3e0ff */
[----:B------:R-:W-:-:S04]  /*7100*/  IMAD.IADD R7, R7, 0x1, R33 ;  /* 0x0000000107077824 */ /* 0x000fc800078e0221 */
[----:B------:R-:W-:Y:S02]  /*7110*/  IMAD.X R29, R23, 0x1, R35, P1 ;  /* 0x00000001171d7824 */ /* 0x000fe400008e0623 */
[-C--:B--2---:R-:W-:Y:S02]  /*7120*/  IMAD R33, R45, R24.reuse, RZ ;  /* 0x000000182d217224 */ /* 0x084fe400078e02ff */
[----:B------:R-:W-:Y:S01]  /*7130*/  IMAD.WIDE.U32 R6, R44, R24, R6 ;  /* 0x000000182c067225 */ /* 0x000fe200078e0006 */
[----:B-1----:R-:W-:-:S03]  /*7140*/  IADD3 R22, P1, R28, R20, RZ ;  /* 0x000000141c167210 */ /* 0x002fc60007f3e0ff */
[----:B------:R-:W-:Y:S02]  /*7150*/  IMAD R33, R44, R25, R33 ;  /* 0x000000192c217224 */ /* 0x000fe400078e0221 */
[----:B------:R0:W2:Y:S04]  /*7160*/  LDG.E.64 R44, [R28.64] ;  /* 0x000000241c2c7981 */ /* 0x0000a8000c1e1b00 */
[----:B------:R-:W2:Y:S01]  /*7170*/  LDG.E.64 R24, [R30.64+0x58] ;  /* 0x000058241e187981 */ /* 0x000ea2000c1e1b00 */
[----:B------:R-:W-:Y:S02]  /*7180*/  IMAD.IADD R7, R7, 0x1, R33 ;  /* 0x0000000107077824 */ /* 0x000fe400078e0221 */
[----:B------:R-:W-:Y:S02]  /*7190*/  IMAD.X R23, R29, 0x1, R35, P1 ;  /* 0x000000011d177824 */ /* 0x000fe400008e0623 */
[----:B---3--:R-:W-:-:S04]  /*71a0*/  IMAD R33, R37, R26, RZ ;  /* 0x0000001a25217224 */ /* 0x008fc800078e02ff */
[C---:B------:R-:W-:Y:S02]  /*71b0*/  IMAD R32, R36.reuse, R27, R33 ;  /* 0x0000001b24207224 */ /* 0x040fe400078e0221 */
[----:B------:R-:W-:Y:S02]  /*71c0*/  IMAD.WIDE.U32 R36, R36, R26, R6 ;  /* 0x0000001a24247225 */ /* 0x000fe400078e0006 */
[----:B------:R1:W3:Y:S04]  /*71d0*/  LDG.E.64 R26, [R22.64] ;  /* 0x00000024161a7981 */ /* 0x0002e8000c1e1b00 */
[----:B------:R5:W3:Y:S01]  /*71e0*/  LDG.E.64 R6, [R30.64+0x60] ;  /* 0x000060241e067981 */ /* 0x000ae2000c1e1b00 */
[----:B0-----:R-:W-:Y:S01]  /*71f0*/  IADD3 R28, P1, R22, R20, RZ ;  /* 0x00000014161c7210 */ /* 0x001fe20007f3e0ff */
[----:B------:R-:W-:-:S02]  /*7200*/  IMAD.IADD R33, R37, 0x1, R32 ;  /* 0x0000000125217824 */ /* 0x000fc400078e0220 */
[----:B------:R-:W-:Y:S02]  /*7210*/  IMAD.MOV.U32 R32, RZ, RZ, R36 ;  /* 0x000000ffff207224 */ /* 0x000fe400078e0024 */
[----:B--2---:R-:W-:-:S04]  /*7220*/  IMAD R29, R45, R24, RZ ;  /* 0x000000182d1d7224 */ /* 0x004fc800078e02ff */
[----:B------:R-:W-:Y:S02]  /*7230*/  IMAD R37, R44, R25, R29 ;  /* 0x000000192c257224 */ /* 0x000fe400078e021d */
[----:B------:R-:W-:Y:S01]  /*7240*/  IMAD.X R29, R23, 0x1, R35, P1 ;  /* 0x00000001171d7824 */ /* 0x000fe200008e0623 */
[----:B------:R-:W-:Y:S01]  /*7250*/  IADD3 R36, P1, R28, R20, RZ ;  /* 0x000000141c247210 */ /* 0x000fe20007f3e0ff */
[----:B------:R-:W-:Y:S01]  /*7260*/  IMAD.WIDE.U32 R24, R44, R24, R32 ;  /* 0x000000182c187225 */ /* 0x000fe200078e0020 */
[----:B-1----:R5:W2:Y:S04]  /*7270*/  LDG.E.64 R22, [R30.64+0x68] ;  /* 0x000068241e167981 */ /* 0x002aa8000c1e1b00 */
[----:B------:R0:W2:Y:S01]  /*7280*/  LDG.E.64 R32, [R28.64] ;  /* 0x000000241c207981 */ /* 0x0000a2000c1e1b00 */
[----:B------:R-:W-:-:S02]  /*7290*/  IMAD.IADD R25, R25, 0x1, R37 ;  /* 0x0000000119197824 */ /* 0x000fc400078e0225 */
[----:B------:R-:W-:Y:S01]  /*72a0*/  IMAD.X R37, R29, 0x1, R35, P1 ;  /* 0x000000011d257824 */ /* 0x000fe200008e0623 */
[----:B----4-:R5:W4:Y:S04]  /*72b0*/  LDG.E.64 R44, [R30.64+0x70] ;  /* 0x000070241e2c7981 */ /* 0x010b28000c1e1b00 */
[----:B0-----:R0:W4:Y:S04]  /*72c0*/  LDG.E.64 R28, [R36.64] ;  /* 0x00000024241c7981 */ /* 0x001128000c1e1b00 */
[----:B-----5:R-:W5:Y:S01]  /*72d0*/  LDG.E.64 R30, [R30.64+0x78] ;  /* 0x000078241e1e7981 */ /* 0x020f62000c1e1b00 */
[----:B---3--:R-:W-:-:S04]  /*72e0*/  IMAD R27, R27, R6, RZ ;  /* 0x000000061b1b7224 */ /* 0x008fc800078e02ff */
[C---:B------:R-:W-:Y:S02]  /*72f0*/  IMAD R27, R26.reuse, R7, R27 ;  /* 0x000000071a1b7224 */ /* 0x040fe400078e021b */
[----:B------:R-:W-:Y:S01]  /*7300*/  IMAD.WIDE.U32 R6, R26, R6, R24 ;  /* 0x000000061a067225 */ /* 0x000fe200078e0018 */
[----:B------:R-:W-:-:S05]  /*7310*/  IADD3 R24, P1, R36, R20, RZ ;  /* 0x0000001424187210 */ /* 0x000fca0007f3e0ff */
[----:B------:R-:W-:-:S05]  /*7320*/  IMAD.X R25, R37, 0x1, R35, P1 ;  /* 0x0000000125197824 */ /* 0x000fca00008e0623 */
[----:B0-----:R0:W5:Y:S01]  /*7330*/  LDG.E.64 R36, [R24.64] ;  /* 0x0000002418247981 */ /* 0x001162000c1e1b00 */
[----:B------:R-:W-:Y:S01]  /*7340*/  IMAD.IADD R7, R7, 0x1, R27 ;  /* 0x0000000107077824 */ /* 0x000fe200078e021b */
[----:B------:R-:W-:Y:S01]  /*7350*/  IADD3 R41, P1, R41, -0x10, RZ ;  /* 0xfffffff029297810 */ /* 0x000fe20007f3e0ff */
[-C--:B--2---:R-:W-:Y:S02]  /*7360*/  IMAD R27, R33, R22.reuse, RZ ;  /* 0x00000016211b7224 */ /* 0x084fe400078e02ff */
[----:B------:R-:W-:Y:S01]  /*7370*/  IMAD.WIDE.U32 R6, R32, R22, R6 ;  /* 0x0000001620067225 */ /* 0x000fe200078e0006 */
[----:B------:R-:W-:-:S03]  /*7380*/  IADD3.X R12, R12, -0x1, RZ, P1, !PT ;  /* 0xffffffff0c0c7810 */ /* 0x000fc60000ffe4ff */
[----:B------:R-:W-:Y:S01]  /*7390*/  IMAD R27, R32, R23, R27 ;  /* 0x00000017201b7224 */ /* 0x000fe200078e021b */
[----:B------:R-:W-:-:S03]  /*73a0*/  ISETP.GT.U32.AND P1, PT, R41, 0xc, PT ;  /* 0x0000000c2900780c */ /* 0x000fc60003f24070 */
[----:B------:R-:W-:Y:S02]  /*73b0*/  IMAD.IADD R7, R7, 0x1, R27 ;  /* 0x0000000107077824 */ /* 0x000fe400078e021b */
[-C--:B----4-:R-:W-:Y:S01]  /*73c0*/  IMAD R23, R29, R44.reuse, RZ ;  /* 0x0000002c1d177224 */ /* 0x090fe200078e02ff */
[----:B------:R-:W-:Y:S01]  /*73d0*/  ISETP.GT.AND.EX P1, PT, R12, RZ, PT, P1 ;  /* 0x000000ff0c00720c */ /* 0x000fe20003f24310 */
[----:B------:R-:W-:-:S04]  /*73e0*/  IMAD.WIDE.U32 R6, R28, R44, R6 ;  /* 0x0000002c1c067225 */ /* 0x000fc800078e0006 */
[----:B------:R-:W-:-:S04]  /*73f0*/  IMAD R23, R28, R45, R23 ;  /* 0x0000002d1c177224 */ /* 0x000fc800078e0217 */
[----:B------:R-:W-:Y:S01]  /*7400*/  IMAD.IADD R7, R7, 0x1, R23 ;  /* 0x0000000107077824 */ /* 0x000fe200078e0217 */
[----:B------:R-:W-:Y:S02]  /*7410*/  IADD3 R13, P2, R13, 0x10, RZ ;  /* 0x000000100d0d7810 */ /* 0x000fe40007f5e0ff */
[----:B------:R-:W-:-:S03]  /*7420*/  IADD3 R45, P3, R24, R20, RZ ;  /* 0x00000014182d7210 */ /* 0x000fc60007f7e0ff */
[----:B------:R-:W-:Y:S02]  /*7430*/  IMAD.X R42, RZ, RZ, R42, P2 ;  /* 0x000000ffff2a7224 */ /* 0x000fe400010e062a */
[----:B0-----:R-:W-:Y:S02]  /*7440*/  IMAD.X R24, R25, 0x1, R35, P3 ;  /* 0x0000000119187824 */ /* 0x001fe400018e0623 */
[-C--:B-----5:R-:W-:Y:S02]  /*7450*/  IMAD R23, R37, R30.reuse, RZ ;  /* 0x0000001e25177224 */ /* 0x0a0fe400078e02ff */
[----:B------:R-:W-:-:S04]  /*7460*/  IMAD.WIDE.U32 R6, R36, R30, R6 ;  /* 0x0000001e24067225 */ /* 0x000fc800078e0006 */
[----:B------:R-:W-:-:S04]  /*7470*/  IMAD R23, R36, R31, R23 ;  /* 0x0000001f24177224 */ /* 0x000fc800078e0217 */
[----:B------:R-:W-:Y:S01]  /*7480*/  IMAD.IADD R7, R7, 0x1, R23 ;  /* 0x0000000107077824 */ /* 0x000fe200078e0217 */
[----:B------:R-:W-:Y:S05]  /*7490*/  @P1 BRA `(.L_x_5926) ;  /* 0xfffff74000001947 */ /* 0x000fea000383ffff */
[----:B------:R-:W-:Y:S05]  /*74a0*/  BSYNC B2 ;  /* 0x0000000000027941 */ /* 0x000fea0003800000 */
.L_x_5925:
[----:B------:R-:W-:Y:S01]  /*74b0*/  ISETP.GT.U32.AND P1, PT, R41, 0x4, PT ;  /* 0x000000042900780c */ /* 0x000fe20003f24070 */
[----:B------:R-:W-:Y:S03]  /*74c0*/  BSSY B2, `(.L_x_5927) ;  /* 0x000004c000027945 */ /* 0x000fe60003800000 */
        /* <DEDUP_REMOVED lines=12> */
[----:B------:R-:W3:Y:S01]  /*7590*/  LDG.E.64 R24, [R44.64] ;  /* 0x000000242c187981 */ /* 0x000ee2000c1e1b00 */
[----:B------:R-:W-:Y:S02]  /*75a0*/  IMAD.X R29, R45, 0x1, R35, P0 ;  /* 0x000000012d1d7824 */ /* 0x000fe400000e0623 */
[-C--:B--2---:R-:W-:Y:S02]  /*75b0*/  IMAD R43, R37, R32.reuse, RZ ;  /* 0x00000020252b7224 */ /* 0x084fe400078e02ff */
[C---:B------:R-:W-:Y:S02]  /*75c0*/  IMAD.WIDE.U32 R30, R36.reuse, R32, R6 ;  /* 0x00000020241e7225 */ /* 0x040fe400078e0006 */
[----:B------:R-:W2:Y:S02]  /*75d0*/  LDG.E.64 R6, [R22.64+0x10] ;  /* 0x0000102416067981 */ /* 0x000ea4000c1e1b00 */
[----:B------:R-:W-:Y:S02]  /*75e0*/  IMAD R43, R36, R33, R43 ;  /* 0x00000021242b7224 */ /* 0x000fe400078e022b */
[----:B------:R0:W2:Y:S01]  /*75f0*/  LDG.E.64 R32, [R28.64] ;  /* 0x000000241c207981 */ /* 0x0000a2000c1e1b00 */
[----:B------:R-:W-:Y:S01]  /*7600*/  IADD3 R36, P0, R28, R20, RZ ;  /* 0x000000141c247210 */ /* 0x000fe20007f1e0ff */
[----:B------:R-:W-:-:S02]  /*7610*/  IMAD.IADD R31, R31, 0x1, R43 ;  /* 0x000000011f1f7824 */ /* 0x000fc400078e022b */
[-C--:B---3--:R-:W-:Y:S02]  /*7620*/  IMAD R43, R25, R26.reuse, RZ ;  /* 0x0000001a192b7224 */ /* 0x088fe400078e02ff */
[----:B------:R-:W-:Y:S02]  /*7630*/  IMAD.X R37, R29, 0x1, R35, P0 ;  /* 0x000000011d257824 */ /* 0x000fe400000e0623 */
[C---:B------:R-:W-:Y:S02]  /*7640*/  IMAD R43, R24.reuse, R27, R43 ;  /* 0x0000001b182b7224 */ /* 0x040fe400078e022b */
[----:B------:R-:W-:Y:S01]  /*7650*/  IMAD.WIDE.U32 R24, R24, R26, R30 ;  /* 0x0000001a18187225 */ /* 0x000fe200078e001e */
[----:B0-----:R-:W-:Y:S01]  /*7660*/  IADD3 R28, P0, R36, R20, RZ ;  /* 0x00000014241c7210 */ /* 0x001fe20007f1e0ff */
[----:B------:R0:W3:Y:S04]  /*7670*/  LDG.E.64 R30, [R36.64] ;  /* 0x00000024241e7981 */ /* 0x0000e8000c1e1b00 */
[----:B------:R-:W3:Y:S01]  /*7680*/  LDG.E.64 R26, [R22.64+0x18] ;  /* 0x00001824161a7981 */ /* 0x000ee2000c1e1b00 */
[----:B------:R-:W-:-:S02]  /*7690*/  IMAD.IADD R25, R25, 0x1, R43 ;  /* 0x0000000119197824 */ /* 0x000fc400078e022b */
[----:B------:R-:W-:Y:S02]  /*76a0*/  IMAD.X R29, R37, 0x1, R35, P0 ;  /* 0x00000001251d7824 */ /* 0x000fe400000e0623 */
[-C--:B--2---:R-:W-:Y:S02]  /*76b0*/  IMAD R33, R33, R6.reuse, RZ ;  /* 0x0000000621217224 */ /* 0x084fe400078e02ff */
[C---:B------:R-:W-:Y:S02]  /*76c0*/  IMAD.WIDE.U32 R44, R32.reuse, R6, R24 ;  /* 0x00000006202c7225 */ /* 0x040fe400078e0018 */
[----:B------:R1:W2:Y:S02]  /*76d0*/  LDG.E.64 R24, [R28.64] ;  /* 0x000000241c187981 */ /* 0x0002a4000c1e1b00 */
[----:B------:R-:W-:Y:S02]  /*76e0*/  IMAD R33, R32, R7, R33 ;  /* 0x0000000720217224 */ /* 0x000fe400078e0221 */
[----:B------:R-:W2:Y:S01]  /*76f0*/  LDG.E.64 R6, [R22.64+0x20] ;  /* 0x0000202416067981 */ /* 0x000ea2000c1e1b00 */
[----:B0-----:R-:W-:Y:S01]  /*7700*/  IADD3 R36, P0, R28, R20, RZ ;  /* 0x000000141c247210 */ /* 0x001fe20007f1e0ff */
[----:B------:R-:W-:-:S02]  /*7710*/  IMAD.IADD R45, R45, 0x1, R33 ;  /* 0x000000012d2d7824 */ /* 0x000fc400078e0221 */
[-C--:B---3--:R-:W-:Y:S02]  /*7720*/  IMAD R31, R31, R26.reuse, RZ ;  /* 0x0000001a1f1f7224 */ /* 0x088fe400078e02ff */
[----:B------:R-:W-:Y:S02]  /*7730*/  IMAD.X R37, R29, 0x1, R35, P0 ;  /* 0x000000011d257824 */ /* 0x000fe400000e0623 */
[C---:B------:R-:W-:Y:S02]  /*7740*/  IMAD R31, R30.reuse, R27, R31 ;  /* 0x0000001b1e1f7224 */ /* 0x040fe400078e021f */
[----:B------:R-:W-:Y:S01]  /*7750*/  IMAD.WIDE.U32 R26, R30, R26, R44 ;  /* 0x0000001a1e1a7225 */ /* 0x000fe200078e002c */
[----:B-1----:R-:W-:Y:S01]  /*7760*/  IADD3 R28, P0, R36, R20, RZ ;  /* 0x00000014241c7210 */ /* 0x002fe20007f1e0ff */
[----:B------:R0:W3:Y:S02]  /*7770*/  LDG.E.64 R32, [R36.64] ;  /* 0x0000002424207981 */ /* 0x0000e4000c1e1b00 */
[----:B------:R-:W-:-:S02]  /*7780*/  IMAD.IADD R27, R27, 0x1, R31 ;  /* 0x000000011b1b7824 */ /* 0x000fc400078e021f */
[----:B------:R1:W3:Y:S01]  /*7790*/  LDG.E.64 R30, [R22.64+0x28] ;  /* 0x00002824161e7981 */ /* 0x0002e2000c1e1b00 */
[----:B------:R-:W-:-:S05]  /*77a0*/  IMAD.X R29, R37, 0x1, R35, P0 ;  /* 0x00000001251d7824 */ /* 0x000fca00000e0623 */
[----:B----4-:R5:W4:Y:S01]  /*77b0*/  LDG.E.64 R44, [R28.64] ;  /* 0x000000241c2c7981 */ /* 0x010b22000c1e1b00 */
[----:B--2---:R-:W-:-:S04]  /*77c0*/  IMAD R25, R25, R6, RZ ;  /* 0x0000000619197224 */ /* 0x004fc800078e02ff */
[C---:B0-----:R-:W-:Y:S02]  /*77d0*/  IMAD R37, R24.reuse, R7, R25 ;  /* 0x0000000718257224 */ /* 0x041fe400078e0219 */
[----:B------:R-:W-:Y:S01]  /*77e0*/  IMAD.WIDE.U32 R6, R24, R6, R26 ;  /* 0x0000000618067225 */ /* 0x000fe200078e001a */
[----:B------:R-:W-:Y:S01]  /*77f0*/  IADD3 R24, P0, R28, R20, RZ ;  /* 0x000000141c187210 */ /* 0x000fe20007f1e0ff */
[----:B------:R1:W4:Y:S04]  /*7800*/  LDG.E.64 R26, [R22.64+0x30] ;  /* 0x00003024161a7981 */ /* 0x000328000c1e1b00 */
[----:B------:R-:W-:-:S05]  /*7810*/  IMAD.X R25, R29, 0x1, R35, P0 ;  /* 0x000000011d197824 */ /* 0x000fca00000e0623 */
[----:B-----5:R-:W2:Y:S04]  /*7820*/  LDG.E.64 R28, [R24.64] ;  /* 0x00000024181c7981 */ /* 0x020ea8000c1e1b00 */
[----:B-1----:R-:W2:Y:S01]  /*7830*/  LDG.E.64 R22, [R22.64+0x38] ;  /* 0x0000382416167981 */ /* 0x002ea2000c1e1b00 */
[----:B------:R-:W-:Y:S02]  /*7840*/  IMAD.IADD R7, R7, 0x1, R37 ;  /* 0x0000000107077824 */ /* 0x000fe400078e0225 */
[-C--:B---3--:R-:W-:Y:S02]  /*7850*/  IMAD R33, R33, R30.reuse, RZ ;  /* 0x0000001e21217224 */ /* 0x088fe400078e02ff */
        /* <DEDUP_REMOVED lines=8> */
[-C--:B----4-:R-:W-:Y:S02]  /*78e0*/  IMAD R31, R45, R26.reuse, RZ ;  /* 0x0000001a2d1f7224 */ /* 0x090fe400078e02ff */
[----:B------:R-:W-:-:S04]  /*78f0*/  IMAD.WIDE.U32 R6, R44, R26, R6 ;  /* 0x0000001a2c067225 */ /* 0x000fc800078e0006 */
[----:B------:R-:W-:Y:S01]  /*7900*/  IMAD R31, R44, R27, R31 ;  /* 0x0000001b2c1f7224 */ /* 0x000fe200078e021f */
[----:B------:R-:W-:-:S03]  /*7910*/  IADD3 R45, P1, R24, R20, RZ ;  /* 0x00000014182d7210 */ /* 0x000fc60007f3e0ff */
[----:B------:R-:W-:Y:S02]  /*7920*/  IMAD.IADD R7, R7, 0x1, R31 ;  /* 0x0000000107077824 */ /* 0x000fe400078e021f */
[-C--:B--2---:R-:W-:Y:S02]  /*7930*/  IMAD R27, R29, R22.reuse, RZ ;  /* 0x000000161d1b7224 */ /* 0x084fe400078e02ff */
[----:B------:R-:W-:-:S04]  /*7940*/  IMAD.WIDE.U32 R6, R28, R22, R6 ;  /* 0x000000161c067225 */ /* 0x000fc800078e0006 */
[----:B------:R-:W-:Y:S02]  /*7950*/  IMAD R27, R28, R23, R27 ;  /* 0x000000171c1b7224 */ /* 0x000fe400078e021b */
[----:B------:R-:W-:Y:S02]  /*7960*/  IMAD.X R24, R25, 0x1, R35, P1 ;  /* 0x0000000119187824 */ /* 0x000fe400008e0623 */
[----:B------:R-:W-:Y:S02]  /*7970*/  IMAD.IADD R7, R7, 0x1, R27 ;  /* 0x0000000107077824 */ /* 0x000fe400078e021b */
.L_x_5928:
[----:B------:R-:W-:Y:S05]  /*7980*/  BSYNC B2 ;  /* 0x0000000000027941 */ /* 0x000fea0003800000 */
.L_x_5927:
[----:B------:R-:W-:-:S04]  /*7990*/  ISETP.NE.U32.AND P1, PT, R41, RZ, PT ;  /* 0x000000ff2900720c */ /* 0x000fc80003f25070 */
[----:B------:R-:W-:-:S13]  /*79a0*/  ISETP.NE.OR.EX P0, PT, R12, RZ, P0, P1 ;  /* 0x000000ff0c00720c */ /* 0x000fda0000705710 */
[----:B------:R-:W-:Y:S05]  /*79b0*/  @!P0 BRA `(.L_x_5929) ;  /* 0x000002b000008947 */ /* 0x000fea0003800000 */
.L_x_5924:
        /* <DEDUP_REMOVED lines=11> */
[----:B------:R-:W-:-:S05]  /*7a70*/  IMAD.X R25, R31, 0x1, R35, P0 ;  /* 0x000000011f197824 */ /* 0x000fca00000e0623 */
[----:B------:R1:W5:Y:S04]  /*7a80*/  LDG.E.64 R44, [R24.64] ;  /* 0x00000024182c7981 */ /* 0x000368000c1e1b00 */
[----:B0---4-:R-:W4:Y:S01]  /*7a90*/  LDG.E.64 R30, [R22.64+0x18] ;  /* 0x00001824161e7981 */ /* 0x011f22000c1e1b00 */
[-C--:B--2---:R-:W-:Y:S02]  /*7aa0*/  IMAD R43, R29, R26.reuse, RZ ;  /* 0x0000001a1d2b7224 */ /* 0x084fe400078e02ff */
[----:B------:R-:W-:Y:S01]  /*7ab0*/  IMAD.WIDE.U32 R6, R28, R26, R6 ;  /* 0x0000001a1c067225 */ /* 0x000fe200078e0006 */
[----:B------:R-:W-:-:S03]  /*7ac0*/  IADD3 R26, P0, R24, R20, RZ ;  /* 0x00000014181a7210 */ /* 0x000fc60007f1e0ff */
[----:B------:R-:W-:Y:S02]  /*7ad0*/  IMAD R43, R28, R27, R43 ;  /* 0x0000001b1c2b7224 */ /* 0x000fe400078e022b */
[----:B------:R-:W5:Y:S01]  /*7ae0*/  LDG.E.64 R28, [R22.64+0x10] ;  /* 0x00001024161c7981 */ /* 0x000f62000c1e1b00 */
[----:B------:R-:W-:-:S05]  /*7af0*/  IMAD.X R27, R25, 0x1, R35, P0 ;  /* 0x00000001191b7824 */ /* 0x000fca00000e0623 */
[----:B-1----:R-:W4:Y:S01]  /*7b00*/  LDG.E.64 R24, [R26.64] ;  /* 0x000000241a187981 */ /* 0x002f22000c1e1b00 */
[----:B------:R-:W-:Y:S01]  /*7b10*/  IMAD.IADD R7, R7, 0x1, R43 ;  /* 0x0000000107077824 */ /* 0x000fe200078e022b */
[----:B------:R-:W-:Y:S01]  /*7b20*/  IADD3 R41, P0, R41, -0x4, RZ ;  /* 0xfffffffc29297810 */ /* 0x000fe20007f1e0ff */
[-C--:B---3--:R-:W-:Y:S02]  /*7b30*/  IMAD R37, R37, R32.reuse, RZ ;  /* 0x0000002025257224 */ /* 0x088fe400078e02ff */
[----:B------:R-:W-:Y:S01]  /*7b40*/  IMAD.WIDE.U32 R6, R36, R32, R6 ;  /* 0x0000002024067225 */ /* 0x000fe200078e0006 */
[----:B------:R-:W-:Y:S02]  /*7b50*/  IADD3.X R12, R12, -0x1, RZ, P0, !PT ;  /* 0xffffffff0c0c7810 */ /* 0x000fe400007fe4ff */
[----:B------:R-:W-:Y:S01]  /*7b60*/  ISETP.NE.U32.AND P0, PT, R41, RZ, PT ;  /* 0x000000ff2900720c */ /* 0x000fe20003f05070 */
[----:B------:R-:W-:-:S03]  /*7b70*/  IMAD R37, R36, R33, R37 ;  /* 0x0000002124257224 */ /* 0x000fc600078e0225 */
[----:B------:R-:W-:Y:S01]  /*7b80*/  ISETP.NE.AND.EX P0, PT, R12, RZ, PT, P0 ;  /* 0x000000ff0c00720c */ /* 0x000fe20003f05300 */
[----:B------:R-:W-:Y:S01]  /*7b90*/  IMAD.IADD R7, R7, 0x1, R37 ;  /* 0x0000000107077824 */ /* 0x000fe200078e0225 */
[----:B------:R-:W-:-:S05]  /*7ba0*/  IADD3 R13, P1, R13, 0x4, RZ ;  /* 0x000000040d0d7810 */ /* 0x000fca0007f3e0ff */
[----:B------:R-:W-:Y:S02]  /*7bb0*/  IMAD.X R42, RZ, RZ, R42, P1 ;  /* 0x000000ffff2a7224 */ /* 0x000fe400008e062a */
[-C--:B-----5:R-:W-:Y:S02]  /*7bc0*/  IMAD R33, R45, R28.reuse, RZ ;  /* 0x0000001c2d217224 */ /* 0x0a0fe400078e02ff */
[----:B------:R-:W-:-:S04]  /*7bd0*/  IMAD.WIDE.U32 R6, R44, R28, R6 ;  /* 0x0000001c2c067225 */ /* 0x000fc800078e0006 */
[----:B------:R-:W-:Y:S02]  /*7be0*/  IMAD R33, R44, R29, R33 ;  /* 0x0000001d2c217224 */ /* 0x000fe400078e0221 */
[----:B----4-:R-:W-:Y:S02]  /*7bf0*/  IMAD R23, R25, R30, RZ ;  /* 0x0000001e19177224 */ /* 0x010fe400078e02ff */
[----:B------:R-:W-:Y:S01]  /*7c00*/  IMAD.IADD R7, R7, 0x1, R33 ;  /* 0x0000000107077824 */ /* 0x000fe200078e0221 */
[----:B------:R-:W-:Y:S01]  /*7c10*/  IADD3 R45, P2, R26, R20, RZ ;  /* 0x000000141a2d7210 */ /* 0x000fe20007f5e0ff */
[C---:B------:R-:W-:Y:S02]  /*7c20*/  IMAD R23, R24.reuse, R31, R23 ;  /* 0x0000001f18177224 */ /* 0x040fe400078e0217 */
[----:B------:R-:W-:-:S04]  /*7c30*/  IMAD.WIDE.U32 R6, R24, R30, R6 ;  /* 0x0000001e18067225 */ /* 0x000fc800078e0006 */
[----:B------:R-:W-:Y:S02]  /*7c40*/  IMAD.IADD R7, R7, 0x1, R23 ;  /* 0x0000000107077824 */ /* 0x000fe400078e0217 */
[----:B------:R-:W-:Y:S01]  /*7c50*/  IMAD.X R24, R27, 0x1, R35, P2 ;  /* 0x000000011b187824 */ /* 0x000fe200010e0623 */
[----:B------:R-:W-:Y:S05]  /*7c60*/  @P0 BRA `(.L_x_5924) ;  /* 0xfffffd5000000947 */ /* 0x000fea000383ffff */
.L_x_5929:
[----:B------:R-:W-:Y:S05]  /*7c70*/  BSYNC B0 ;  /* 0x0000000000007941 */ /* 0x000fea0003800000 */
.L_x_5923:
        /* <DEDUP_REMOVED lines=8> */
[----:B--2---:R-:W-:-:S04]  /*7d00*/  IMAD.WIDE.U32 R24, R13, c[0x0][0x188], R16 ;  /* 0x000062000d187a25 */ /* 0x004fc800078e0010 */
        /* <DEDUP_REMOVED lines=13> */
[----:B------:R-:W-:-:S03]  /*7de0*/  IMAD.WIDE.U32 R12, R13, R38, c[0x0][0x188] ;  /* 0x000062000d0c7625 */ /* 0x000fc600078e0026 */
[----:B------:R-:W-:Y:S02]  /*7df0*/  ISETP.NE.AND.EX P0, PT, RZ, RZ, PT, P0 ;  /* 0x000000ffff00720c */ /* 0x000fe40003f05300 */
[----:B------:R-:W-:-:S04]  /*7e00*/  IADD3 R14, P1, R14, R12, RZ ;  /* 0x0000000c0e0e7210 */ /* 0x000fc80007f3e0ff */
[----:B------:R-:W-:Y:S02]  /*7e10*/  IADD3.X R13, R17, R27, R13, P1, !PT ;  /* 0x0000001b110d7210 */ /* 0x000fe40000ffe40d */
[----:B------:R-:W-:-:S04]  /*7e20*/  LEA R24, P1, R14, c[0x0][0x168], 0x3 ;  /* 0x00005a000e187a11 */ /* 0x000fc800078218ff */
[----:B------:R-:W-:Y:S01]  /*7e30*/  LEA.HI.X R25, R14, c[0x0][0x16c], R13, 0x3, P1 ;  /* 0x00005b000e197a11 */ /* 0x000fe200008f1c0d */
[----:B------:R-:W2:Y:S01]  /*7e40*/  @P0 LDG.E.64 R16, [R20.64+0x10] ;  /* 0x0000102414100981 */ /* 0x000ea2000c1e1b00 */
[----:B------:R-:W-:-:S03]  /*7e50*/  @P0 LEA R22, P1, R38, R24, 0x3 ;  /* 0x0000001826160211 */ /* 0x000fc600078218ff */
[----:B------:R-:W3:Y:S01]  /*7e60*/  LDG.E.64 R12, [R20.64+0x8] ;  /* 0x00000824140c7981 */ /* 0x000ee2000c1e1b00 */
[----:B------:R-:W-:-:S03]  /*7e70*/  @P0 LEA.HI.X R23, R38, R25, R39, 0x3, P1 ;  /* 0x0000001926170211 */ /* 0x000fc600008f1c27 */
[----:B------:R-:W3:Y:S04]  /*7e80*/  LDG.E.64 R14, [R24.64] ;  /* 0x00000024180e7981 */ /* 0x000ee8000c1e1b00 */
[----:B------:R-:W2:Y:S01]  /*7e90*/  @P0 LDG.E.64 R22, [R22.64] ;  /* 0x0000002416160981 */ /* 0x000ea2000c1e1b00 */
[-C--:B---3--:R-:W-:Y:S02]  /*7ea0*/  IMAD R15, R15, R12.reuse, RZ ;  /* 0x0000000c0f0f7224 */ /* 0x088fe400078e02ff */
        /* <DEDUP_REMOVED lines=8> */
.L_x_5922:
[----:B------:R-:W-:Y:S05]  /*7f30*/  BSYNC B1 ;  /* 0x0000000000017941 */ /* 0x000fea0003800000 */
.L_x_5921:
[----:B------:R-:W-:Y:S01]  /*7f40*/  IADD3 R3, R3, 0x180, RZ ;  /* 0x0000018003037810 */ /* 0x000fe20007ffe0ff */
[----:B------:R-:W-:Y:S03]  /*7f50*/  BSSY B1, `(.L_x_5902) ;  /* 0x0000159000017945 */ /* 0x000fe60003800000 */
[----:B------:R-:W-:-:S13]  /*7f60*/  ISETP.GE.AND P0, PT, R3, UR38, PT ;  /* 0x0000002603007c0c */ /* 0x000fda000bf06270 */
[----:B------:R-:W-:Y:S05]  /*7f70*/  @P0 BRA `(.L_x_5930) ;  /* 0x0000156000000947 */ /* 0x000fea0003800000 */
[----:B------:R-:W-:Y:S01]  /*7f80*/  ISETP.GE.U32.AND P0, PT, R2, 0x3, PT ;  /* 0x000000030200780c */ /* 0x000fe20003f06070 */
[----:B------:R-:W-:Y:S01]  /*7f90*/  IMAD.MOV.U32 R40, RZ, RZ, 0x3 ;  /* 0x00000003ff287424 */ /* 0x000fe200078e00ff */
[----:B------:R-:W-:Y:S01]  /*7fa0*/  CS2R R2, SRZ ;  /* 0x0000000000027805 */ /* 0x000fe2000001ff00 */
[----:B------:R-:W-:Y:S01]  /*7fb0*/  CS2R R8, SRZ ;  /* 0x0000000000087805 */ /* 0x000fe2000001ff00 */
[----:B------:R-:W-:Y:S01]  /*7fc0*/  ISETP.GE.U32.AND.EX P0, PT, R0, RZ, PT, P0 ;  /* 0x000000ff0000720c */ /* 0x000fe20003f06100 */
[----:B------:R-:W-:Y:S01]  /*7fd0*/  IMAD.MOV.U32 R0, RZ, RZ, c[0x0][0x188] ;  /* 0x00006200ff007624 */ /* 0x000fe200078e00ff */
[----:B------:R-:W-:Y:S01]  /*7fe0*/  LOP3.LUT R40, R40, c[0x0][0x178], RZ, 0xc0, !PT ;  /* 0x00005e0028287a12 */ /* 0x000fe200078ec0ff */
[----:B------:R-:W-:-:S10]  /*7ff0*/  IMAD.MOV.U32 R35, RZ, RZ, c[0x0][0x18c] ;  /* 0x00006300ff237624 */ /* 0x000fd400078e00ff */
[----:B------:R-:W-:Y:S05]  /*8000*/  @!P0 BRA `(.L_x_5931) ;  /* 0x0000120000008947 */ /* 0x000fea0003800000 */
[----:B------:R-:W-:Y:S01]  /*8010*/  IADD3 R41, P0, -R40, c[0x0][0x178], RZ ;  /* 0x00005e0028297a10 */ /* 0x000fe20007f1e1ff */
[----:B----45:R-:W-:Y:S01]  /*8020*/  IMAD R3, R19, c[0x0][0x170], RZ ;  /* 0x00005c0013037a24 */ /* 0x030fe200078e02ff */
[----:B------:R-:W-:Y:S01]  /*8030*/  BSSY B0, `(.L_x_5931) ;  /* 0x000011d000007945 */ /* 0x000fe20003800000 */
[----:B------:R-:W-:Y:S01]  /*8040*/  IMAD.WIDE.U32 R12, R18, c[0x0][0x170], RZ ;  /* 0x00005c00120c7a25 */ /* 0x000fe200078e00ff */
[----:B------:R-:W-:Y:S02]  /*8050*/  IADD3.X R10, R10, -0x1, RZ, P0, !PT ;  /* 0xffffffff0a0a7810 */ /* 0x000fe400007fe4ff */
[----:B------:R-:W-:Y:S01]  /*8060*/  ISETP.GT.U32.AND P0, PT, R41, RZ, PT ;  /* 0x000000ff2900720c */ /* 0x000fe20003f04070 */
[----:B------:R-:W-:Y:S01]  /*8070*/  IMAD R3, R18, c[0x0][0x174], R3 ;  /* 0x00005d0012037a24 */ /* 0x000fe200078e0203 */
[----:B------:R-:W-:Y:S01]  /*8080*/  LEA R45, P1, R12, c[0x0][0x168], 0x3 ;  /* 0x00005a000c2d7a11 */ /* 0x000fe200078218ff */
[----:B------:R-:W-:Y:S01]  /*8090*/  IMAD.WIDE.U32 R14, R0, 0x8, RZ ;  /* 0x00000008000e7825 */ /* 0x000fe200078e00ff */
[----:B------:R-:W-:-:S03]  /*80a0*/  ISETP.GT.AND.EX P0, PT, R10, RZ, PT, P0 ;  /* 0x000000ff0a00720c */ /* 0x000fc60003f04300 */
[----:B------:R-:W-:Y:S02]  /*80b0*/  IMAD.IADD R3, R13, 0x1, R3 ;  /* 0x000000010d037824 */ /* 0x000fe400078e0203 */
[----:B------:R-:W-:-:S03]  /*80c0*/  IMAD.SHL.U32 R43, R35, 0x8, RZ ;  /* 0x00000008232b7824 */ /* 0x000fc600078e00ff */
[----:B------:R-:W-:Y:S01]  /*80d0*/  LEA.HI.X R12, R12, c[0x0][0x16c], R3, 0x3, P1 ;  /* 0x00005b000c0c7a11 */ /* 0x000fe200008f1c03 */
[----:B------:R-:W-:Y:S01]  /*80e0*/  IMAD.IADD R43, R15, 0x1, R43 ;  /* 0x000000010f2b7824 */ /* 0x000fe200078e022b */
[----:B------:R-:W-:-:S03]  /*80f0*/  CS2R R2, SRZ ;  /* 0x0000000000027805 */ /* 0x000fc6000001ff00 */
[----:B------:R-:W-:Y:S05]  /*8100*/  @!P0 BRA `(.L_x_5932) ;  /* 0x00000e4000008947 */ /* 0x000fea0003800000 */
[----:B------:R-:W-:Y:S02]  /*8110*/  ISETP.GT.U32.AND P1, PT, R41, 0xc, PT ;  /* 0x0000000c2900780c */ /* 0x000fe40003f24070 */
[----:B------:R-:W-:Y:S02]  /*8120*/  PLOP3.LUT P0, PT, PT, PT, PT, 0x80, 0x0 ;  /* 0x000000000000781c */ /* 0x000fe40003f0f070 */
[----:B------:R-:W-:-:S13]  /*8130*/  ISETP.GT.AND.EX P1, PT, R10, RZ, PT, P1 ;  /* 0x000000ff0a00720c */ /* 0x000fda0003f24310 */
[----:B------:R-:W-:Y:S05]  /*8140*/  @!P1 BRA `(.L_x_5933) ;  /* 0x000008f000009947 */ /* 0x000fea0003800000 */
[----:B------:R-:W-:Y:S01]  /*8150*/  BSSY B2, `(.L_x_5933) ;  /* 0x000008e000027945 */ /* 0x000fe20003800000 */
[----:B------:R-:W-:Y:S02]  /*8160*/  PLOP3.LUT P0, PT, PT, PT, PT, 0x8, 0x0 ;  /* 0x000000000000781c */ /* 0x000fe40003f0e170 */
.L_x_5934:
[C---:B---3--:R-:W-:Y:S01]  /*8170*/  LEA R16, P1, R2.reuse, c[0x0][0x180], 0x3 ;  /* 0x0000600002107a11 */ /* 0x048fe200078218ff */
[----:B------:R-:W-:Y:S02]  /*8180*/  IMAD.MOV.U32 R20, RZ, RZ, R45 ;  /* 0x000000ffff147224 */ /* 0x000fe400078e002d */
[----:B------:R-:W-:Y:S01]  /*8190*/  IMAD.MOV.U32 R21, RZ, RZ, R12 ;  /* 0x000000ffff157224 */ /* 0x000fe200078e000c */
[----:B------:R-:W-:Y:S02]  /*81a0*/  LEA.HI.X R17, R2, c[0x0][0x184], R3, 0x3, P1 ;  /* 0x0000610002117a11 */ /* 0x000fe400008f1c03 */
[----:B------:R-:W-:Y:S02]  /*81b0*/  IADD3 R44, P1, R45, R14, RZ ;  /* 0x0000000e2d2c7210 */ /* 0x000fe40007f3e0ff */
[----:B------:R0:W3:Y:S04]  /*81c0*/  LDG.E.64 R36, [R20.64] ;  /* 0x0000002414247981 */ /* 0x0000e8000c1e1b00 */
[----:B------:R-:W3:Y:S01]  /*81d0*/  LDG.E.64 R32, [R16.64] ;  /* 0x0000002410207981 */ /* 0x000ee2000c1e1b00 */
[----:B------:R-:W-:-:S03]  /*81e0*/  IMAD.X R45, R12, 0x1, R43, P1 ;  /* 0x000000010c2d7824 */ /* 0x000fc600008e062b */
[----:B------:R-:W4:Y:S04]  /*81f0*/  LDG.E.64 R28, [R16.64+0x8] ;  /* 0x00000824101c7981 */ /* 0x000f28000c1e1b00 */
[----:B------:R-:W4:Y:S01]  /*8200*/  LDG.E.64 R30, [R44.64] ;  /* 0x000000242c1e7981 */ /* 0x000f22000c1e1b00 */
[----:B------:R-:W-:-:S03]  /*8210*/  IADD3 R38, P1, R44, R14, RZ ;  /* 0x0000000e2c267210 */ /* 0x000fc60007f3e0ff */
[----:B--2---:R-:W2:Y:S02]  /*8220*/  LDG.E.64 R24, [R16.64+0x10] ;  /* 0x0000102410187981 */ /* 0x004ea4000c1e1b00 */
[----:B------:R-:W-:Y:S02]  /*8230*/  IMAD.X R39, R45, 0x1, R43, P1 ;  /* 0x000000012d277824 */ /* 0x000fe400008e062b */
[----:B0-----:R-:W5:Y:S04]  /*8240*/  LDG.E.64 R20, [R16.64+0x18] ;  /* 0x0000182410147981 */ /* 0x001f68000c1e1b00 */
[----:B-1----:R0:W2:Y:S01]  /*8250*/  LDG.E.64 R22, [R38.64] ;  /* 0x0000002426167981 */ /* 0x0020a2000c1e1b00 */
[----:B------:R-:W-:-:S05]  /*8260*/  IADD3 R26, P1, R38, R14, RZ ;  /* 0x0000000e261a7210 */ /* 0x000fca0007f3e0ff */
[----:B------:R-:W-:Y:S02]  /*8270*/  IMAD.X R27, R39, 0x1, R43, P1 ;  /* 0x00000001271b7824 */ /* 0x000fe400008e062b */
[----:B0-----:R-:W5:Y:S04]  /*8280*/  LDG.E.64 R38, [R16.64+0x28] ;  /* 0x0000282410267981 */ /* 0x001f68000c1e1b00 */
[----:B------:R0:W5:Y:S01]  /*8290*/  LDG.E.64 R12, [R26.64] ;  /* 0x000000241a0c7981 */ /* 0x000162000c1e1b00 */
[-C--:B---3--:R-:W-:Y:S02]  /*82a0*/  IMAD R37, R37, R32.reuse, RZ ;  /* 0x0000002025257224 */ /* 0x088fe400078e02ff */
[----:B------:R-:W-:-:S04]  /*82b0*/  IMAD.WIDE.U32 R8, R36, R32, R8 ;  /* 0x0000002024087225 */ /* 0x000fc800078e0008 */
[----:B------:R-:W-:Y:S01]  /*82c0*/  IMAD R37, R36, R33, R37 ;  /* 0x0000002124257224 */ /* 0x000fe200078e0225 */
[----:B------:R-:W-:Y:S01]  /*82d0*/  IADD3 R36, P1, R26, R14, RZ ;  /* 0x0000000e1a247210 */ /* 0x000fe20007f3e0ff */
[-C--:B----4-:R-:W-:Y:S02]  /*82e0*/  IMAD R31, R31, R28.reuse, RZ ;  /* 0x0000001c1f1f7224 */ /* 0x090fe400078e02ff */
[----:B------:R-:W-:Y:S02]  /*82f0*/  IMAD.IADD R9, R9, 0x1, R37 ;  /* 0x0000000109097824 */ /* 0x000fe400078e0225 */
[----:B------:R-:W-:Y:S02]  /*8300*/  IMAD.X R37, R27, 0x1, R43, P1 ;  /* 0x000000011b257824 */ /* 0x000fe400008e062b */
[C---:B------:R-:W-:Y:S02]  /*8310*/  IMAD R29, R30.reuse, R29, R31 ;  /* 0x0000001d1e1d7224 */ /* 0x040fe400078e021f */
[----:B------:R-:W-:Y:S01]  /*8320*/  IMAD.WIDE.U32 R30, R30, R28, R8 ;  /* 0x0000001c1e1e7225 */ /* 0x000fe200078e0008 */
[----:B------:R-:W-:Y:S01]  /*8330*/  IADD3 R28, P1, R36, R14, RZ ;  /* 0x0000000e241c7210 */ /* 0x000fe20007f3e0ff */
[----:B------:R-:W3:Y:S04]  /*8340*/  LDG.E.64 R8, [R16.64+0x20] ;  /* 0x0000202410087981 */ /* 0x000ee8000c1e1b00 */
[----:B0-----:R0:W3:Y:S01]  /*8350*/  LDG.E.64 R26, [R36.64] ;  /* 0x00000024241a7981 */ /* 0x0010e2000c1e1b00 */
[----:B------:R-:W-:-:S02]  /*8360*/  IMAD.IADD R31, R31, 0x1, R29 ;  /* 0x000000011f1f7824 */ /* 0x000fc400078e021d */
[----:B------:R-:W-:Y:S01]  /*8370*/  IMAD.X R29, R37, 0x1, R43, P1 ;  /* 0x00000001251d7824 */ /* 0x000fe200008e062b */
[----:B------:R-:W-:Y:S01]  /*8380*/  IADD3 R32, P1, R28, R14, RZ ;  /* 0x0000000e1c207210 */ /* 0x000fe20007f3e0ff */
[----:B--2---:R-:W-:-:S03]  /*8390*/  IMAD R45, R23, R24, RZ ;  /* 0x00000018172d7224 */ /* 0x004fc600078e02ff */
[----:B0-----:R5:W2:Y:S01]  /*83a0*/  LDG.E.64 R36, [R28.64] ;  /* 0x000000241c247981 */ /* 0x001aa2000c1e1b00 */
[----:B------:R-:W-:Y:S02]  /*83b0*/  IMAD.X R33, R29, 0x1, R43, P1 ;  /* 0x000000011d217824 */ /* 0x000fe400008e062b */
[C---:B------:R-:W-:Y:S02]  /*83c0*/  IMAD R45, R22.reuse, R25, R45 ;  /* 0x00000019162d7224 */ /* 0x040fe400078e022d */
[----:B------:R-:W-:Y:S02]  /*83d0*/  IMAD.WIDE.U32 R22, R22, R24, R30 ;  /* 0x0000001816167225 */ /* 0x000fe400078e001e */
[----:B------:R0:W4:Y:S04]  /*83e0*/  LDG.E.64 R30, [R32.64] ;  /* 0x00000024201e7981 */ /* 0x000128000c1e1b00 */
[----:B------:R-:W4:Y:S01]  /*83f0*/  LDG.E.64 R24, [R16.64+0x30] ;  /* 0x0000302410187981 */ /* 0x000f22000c1e1b00 */
[----:B------:R-:W-:Y:S01]  /*8400*/  IADD3 R44, P1, R32, R14, RZ ;  /* 0x0000000e202c7210 */ /* 0x000fe20007f3e0ff */
[----:B------:R-:W-:-:S02]  /*8410*/  IMAD.IADD R23, R23, 0x1, R45 ;  /* 0x0000000117177824 */ /* 0x000fc400078e022d */
[-C--:B-----5:R-:W-:Y:S02]  /*8420*/  IMAD R29, R13, R20.reuse, RZ ;  /* 0x000000140d1d7224 */ /* 0x0a0fe400078e02ff */
[----:B------:R-:W-:Y:S02]  /*8430*/  IMAD.X R45, R33, 0x1, R43, P1 ;  /* 0x00000001212d7824 */ /* 0x000fe400008e062b */
[C---:B------:R-:W-:Y:S02]  /*8440*/  IMAD R29, R12.reuse, R21, R29 ;  /* 0x000000150c1d7224 */ /* 0x040fe400078e021d */
[----:B------:R-:W-:Y:S02]  /*8450*/  IMAD.WIDE.U32 R12, R12, R20, R22 ;  /* 0x000000140c0c7225 */ /* 0x000fe400078e0016 */
[----:B------:R-:W5:Y:S04]  /*8460*/  LDG.E.64 R22, [R44.64] ;  /* 0x000000242c167981 */ /* 0x000f68000c1e1b00 */
[----:B------:R-:W5:Y:S01]  /*8470*/  LDG.E.64 R20, [R16.64+0x38] ;  /* 0x0000382410147981 */ /* 0x000f62000c1e1b00 */
[----:B------:R-:W-:Y:S01]  /*8480*/  IMAD.IADD R13, R13, 0x1, R29 ;  /* 0x000000010d0d7824 */ /* 0x000fe200078e021d */
[----:B------:R-:W-:-:S05]  /*8490*/  IADD3 R28, P1, R44, R14, RZ ;  /* 0x0000000e2c1c7210 */ /* 0x000fca0007f3e0ff */
[----:B------:R-:W-:Y:S01]  /*84a0*/  IMAD.X R29, R45, 0x1, R43, P1 ;  /* 0x000000012d1d7824 */ /* 0x000fe200008e062b */
[----:B0-----:R-:W-:Y:S01]  /*84b0*/  IADD3 R32, P1, R28, R14, RZ ;  /* 0x0000000e1c207210 */ /* 0x001fe20007f3e0ff */
[----:B---3--:R-:W-:-:S04]  /*84c0*/  IMAD R27, R27, R8, RZ ;  /* 0x000000081b1b7224 */ /* 0x008fc800078e02ff */
[C---:B------:R-:W-:Y:S02]  /*84d0*/  IMAD R27, R26.reuse, R9, R27 ;  /* 0x000000091a1b7224 */ /* 0x040fe400078e021b */
[----:B------:R-:W-:-:S04]  /*84e0*/  IMAD.WIDE.U32 R8, R26, R8, R12 ;  /* 0x000000081a087225 */ /* 0x000fc800078e000c */
[----:B------:R-:W-:Y:S02]  /*84f0*/  IMAD.IADD R9, R9, 0x1, R27 ;  /* 0x0000000109097824 */ /* 0x000fe400078e021b */
[-C--:B--2---:R-:W-:Y:S02]  /*8500*/  IMAD R13, R37, R38.reuse, RZ ;  /* 0x00000026250d7224 */ /* 0x084fe400078e02ff */
[C---:B------:R-:W-:Y:S02]  /*8510*/  IMAD.WIDE.U32 R26, R36.reuse, R38, R8 ;  /* 0x00000026241a7225 */ /* 0x040fe400078e0008 */
[----:B------:R-:W2:Y:S02]  /*8520*/  LDG.E.64 R8, [R16.64+0x40] ;  /* 0x0000402410087981 */ /* 0x000ea4000c1e1b00 */
[----:B------:R-:W-:Y:S02]  /*8530*/  IMAD R33, R36, R39, R13 ;  /* 0x0000002724217224 */ /* 0x000fe400078e020d */
[----:B------:R0:W2:Y:S01]  /*8540*/  LDG.E.64 R12, [R28.64] ;  /* 0x000000241c0c7981 */ /* 0x0000a2000c1e1b00 */
[----:B----4-:R-:W-:-:S02]  /*8550*/  IMAD R31, R31, R24, RZ ;  /* 0x000000181f1f7224 */ /* 0x010fc400078e02ff */
[----:B------:R-:W-:Y:S01]  /*8560*/  IMAD.IADD R27, R27, 0x1, R33 ;  /* 0x000000011b1b7824 */ /* 0x000fe200078e0221 */
[----:B------:R-:W3:Y:S01]  /*8570*/  LDG.E.64 R36, [R16.64+0x48] ;  /* 0x0000482410247981 */ /* 0x000ee2000c1e1b00 */
[----:B------:R-:W-:Y:S02]  /*8580*/  IMAD.X R33, R29, 0x1, R43, P1 ;  /* 0x000000011d217824 */ /* 0x000fe400008e062b */
[C---:B------:R-:W-:Y:S02]  /*8590*/  IMAD R31, R30.reuse, R25, R31 ;  /* 0x000000191e1f7224 */ /* 0x040fe400078e021f */
[----:B------:R-:W-:Y:S01]  /*85a0*/  IMAD.WIDE.U32 R24, R30, R24, R26 ;  /* 0x000000181e187225 */ /* 0x000fe200078e001a */
[----:B------:R-:W-:Y:S01]  /*85b0*/  IADD3 R26, P1, R32, R14, RZ ;  /* 0x0000000e201a7210 */ /* 0x000fe20007f3e0ff */
[----:B------:R1:W3:Y:S04]  /*85c0*/  LDG.E.64 R38, [R32.64] ;  /* 0x0000002420267981 */ /* 0x0002e8000c1e1b00 */
[----:B------:R-:W-:-:S02]  /*85d0*/  IMAD.X R27, R33, 0x1, R43, P1 ;  /* 0x00000001211b7824 */ /* 0x000fc400008e062b */
[----:B0-----:R-:W-:Y:S02]  /*85e0*/  IMAD.IADD R29, R25, 0x1, R31 ;  /* 0x00000001191d7824 */ /* 0x001fe400078e021f */
[----:B------:R-:W-:Y:S01]  /*85f0*/  IMAD.MOV.U32 R28, RZ, RZ, R24 ;  /* 0x000000ffff1c7224 */ /* 0x000fe200078e0018 */
[----:B------:R-:W-:Y:S01]  /*8600*/  IADD3 R24, P1, R26, R14, RZ ;  /* 0x0000000e1a187210 */ /* 0x000fe20007f3e0ff */
[----:B-1----:R0:W4:Y:S04]  /*8610*/  LDG.E.64 R32, [R26.64] ;  /* 0x000000241a207981 */ /* 0x002128000c1e1b00 */
[----:B------:R-:W4:Y:S01]  /*8620*/  LDG.E.64 R30, [R16.64+0x50] ;  /* 0x00005024101e7981 */ /* 0x000f22000c1e1b00 */
[----:B-----5:R-:W-:Y:S02]  /*8630*/  IMAD R45, R23, R20, RZ ;  /* 0x00000014172d7224 */ /* 0x020fe400078e02ff */
[----:B------:R-:W-:-:S02]  /*8640*/  IMAD.X R25, R27, 0x1, R43, P1 ;  /* 0x000000011b197824 */ /* 0x000fc400008e062b */
[C---:B------:R-:W-:Y:S02]  /*8650*/  IMAD R45, R22.reuse, R21, R45 ;  /* 0x00000015162d7224 */ /* 0x040fe400078e022d */
[----:B------:R-:W-:Y:S02]  /*8660*/  IMAD.WIDE.U32 R20, R22, R20, R28 ;  /* 0x0000001416147225 */ /* 0x000fe400078e001c */
[----:B------:R1:W5:Y:S04]  /*8670*/  LDG.E.64 R28, [R24.64] ;  /* 0x00000024181c7981 */ /* 0x000368000c1e1b00 */
[----:B------:R-:W5:Y:S01]  /*8680*/  LDG.E.64 R22, [R16.64+0x58] ;  /* 0x0000582410167981 */ /* 0x000f62000c1e1b00 */
[----:B------:R-:W-:Y:S01]  /*8690*/  IMAD.IADD R21, R21, 0x1, R45 ;  /* 0x0000000115157824 */ /* 0x000fe200078e022d */
[----:B------:R-:W-:-:S05]  /*86a0*/  IADD3 R44, P1, R24, R14, RZ ;  /* 0x0000000e182c7210 */ /* 0x000fca0007f3e0ff */
[----:B------:R-:W-:Y:S02]  /*86b0*/  IMAD.X R45, R25, 0x1, R43, P1 ;  /* 0x00000001192d7824 */ /* 0x000fe400008e062b */
[----:B--2---:R-:W-:-:S04]  /*86c0*/  IMAD R13, R13, R8, RZ ;  /* 0x000000080d0d7224 */ /* 0x004fc800078e02ff */
[C---:B------:R-:W-:Y:S02]  /*86d0*/  IMAD R13, R12.reuse, R9, R13 ;  /* 0x000000090c0d7224 */ /* 0x040fe400078e020d */
[----:B------:R-:W-:Y:S02]  /*86e0*/  IMAD.WIDE.U32 R8, R12, R8, R20 ;  /* 0x000000080c087225 */ /* 0x000fe400078e0014 */
[----:B------:R4:W2:Y:S02]  /*86f0*/  LDG.E.64 R20, [R44.64] ;  /* 0x000000242c147981 */ /* 0x0008a4000c1e1b00 */
[----:B------:R-:W-:Y:S02]  /*8700*/  IMAD.IADD R9, R9, 0x1, R13 ;  /* 0x0000000109097824 */ /* 0x000fe400078e020d */
[-C--:B---3--:R-:W-:Y:S02]  /*8710*/  IMAD R13, R39, R36.reuse, RZ ;  /* 0x00000024270d7224 */ /* 0x088fe400078e02ff */
[----:B-1----:R-:W-:Y:S01]  /*8720*/  IMAD.WIDE.U32 R24, R38, R36, R8 ;  /* 0x0000002426187225 */ /* 0x002fe200078e0008 */
[----:B------:R-:W-:-:S03]  /*8730*/  IADD3 R8, P1, R44, R14, RZ ;  /* 0x0000000e2c087210 */ /* 0x000fc60007f3e0ff */
[----:B0-----:R-:W-:Y:S02]  /*8740*/  IMAD R27, R38, R37, R13 ;  /* 0x00000025261b7224 */ /* 0x001fe400078e020d */
[----:B------:R-:W2:Y:S02]  /*8750*/  LDG.E.64 R12, [R16.64+0x60] ;  /* 0x00006024100c7981 */ /* 0x000ea4000c1e1b00 */
[----:B------:R-:W-:Y:S02]  /*8760*/  IMAD.IADD R25, R25, 0x1, R27 ;  /* 0x0000000119197824 */ /* 0x000fe400078e021b */
[----:B----4-:R-:W-:Y:S02]  /*8770*/  IMAD R27, R33, R30, RZ ;  /* 0x0000001e211b7224 */ /* 0x010fe400078e02ff */
[----:B------:R-:W-:Y:S02]  /*8780*/  IMAD.X R9, R45, 0x1, R43, P1 ;  /* 0x000000012d097824 */ /* 0x000fe400008e062b */
[----:B------:R-:W-:-:S02]  /*8790*/  IMAD R33, R32, R31, R27 ;  /* 0x0000001f20217224 */ /* 0x000fc400078e021b */
[----:B------:R-:W-:Y:S01]  /*87a0*/  IMAD.WIDE.U32 R24, R32, R30, R24 ;  /* 0x0000001e20187225 */ /* 0x000fe200078e0018 */
[----:B------:R-:W-:Y:S01]  /*87b0*/  IADD3 R32, P1, R8, R14, RZ ;  /* 0x0000000e08207210 */ /* 0x000fe20007f3e0ff */
[----:B------:R-:W3:Y:S02]  /*87c0*/  LDG.E.64 R26, [R16.64+0x68] ;  /* 0x00006824101a7981 */ /* 0x000ee4000c1e1b00 */
[----:B------:R-:W-:Y:S02]  /*87d0*/  IMAD.IADD R25, R25, 0x1, R33 ;  /* 0x0000000119197824 */ /* 0x000fe400078e0221 */
[----:B------:R0:W3:Y:S01]  /*87e0*/  LDG.E.64 R30, [R8.64] ;  /* 0x00000024081e7981 */ /* 0x0000e2000c1e1b00 */
[-C--:B-----5:R-:W-:Y:S02]  /*87f0*/  IMAD R39, R29, R22.reuse, RZ ;  /* 0x000000161d277224 */ /* 0x0a0fe400078e02ff */
[----:B------:R-:W-:Y:S02]  /*8800*/  IMAD.X R33, R9, 0x1, R43, P1 ;  /* 0x0000000109217824 */ /* 0x000fe400008e062b */
[----:B------:R-:W-:Y:S01]  /*8810*/  IMAD.WIDE.U32 R24, R28, R22, R24 ;  /* 0x000000161c187225 */ /* 0x000fe200078e0018 */
[----:B------:R-:W-:-:S02]  /*8820*/  IADD3 R22, P1, R32, R14, RZ ;  /* 0x0000000e20167210 */ /* 0x000fc40007f3e0ff */
[----:B------:R-:W4:Y:S01]  /*8830*/  LDG.E.64 R36, [R32.64] ;  /* 0x0000002420247981 */ /* 0x000f22000c1e1b00 */
[----:B------:R-:W-:-:S03]  /*8840*/  IMAD R39, R28, R23, R39 ;  /* 0x000000171c277224 */ /* 0x000fc600078e0227 */
[----:B------:R-:W4:Y:S01]  /*8850*/  LDG.E.64 R28, [R16.64+0x70] ;  /* 0x00007024101c7981 */ /* 0x000f22000c1e1b00 */
[----:B------:R-:W-:-:S03]  /*8860*/  IMAD.X R23, R33, 0x1, R43, P1 ;  /* 0x0000000121177824 */ /* 0x000fc600008e062b */
[----:B0-----:R4:W5:Y:S04]  /*8870*/  LDG.E.64 R8, [R16.64+0x78] ;  /* 0x0000782410087981 */ /* 0x001968000c1e1b00 */
        /* <DEDUP_REMOVED lines=18> */
[----:B------:R-:W-:-:S04]  /*89a0*/  IMAD R17, R36, R29, R17 ;  /* 0x0000001d24117224 */ /* 0x000fc800078e0211 */
        /* <DEDUP_REMOVED lines=8> */
[----:B------:R-:W-:Y:S05]  /*8a30*/  BSYNC B2 ;  /* 0x0000000000027941 */ /* 0x000fea0003800000 */
.L_x_5933:
        /* <DEDUP_REMOVED lines=9> */
[----:B------:R0:W4:Y:S04]  /*8ad0*/  LDG.E.64 R36, [R20.64] ;  /* 0x0000002414247981 */ /* 0x000128000c1e1b00 */
[----:B------:R-:W4:Y:S01]  /*8ae0*/  LDG.E.64 R30, [R32.64] ;  /* 0x00000024201e7981 */ /* 0x000f22000c1e1b00 */
[----:B------:R-:W-:-:S03]  /*8af0*/  IMAD.X R45, R12, 0x1, R43, P0 ;  /* 0x000000010c2d7824 */ /* 0x000fc600000e062b */
[----:B------:R-:W5:Y:S01]  /*8b00*/  LDG.E.64 R26, [R32.64+0x8] ;  /* 0x00000824201a7981 */ /* 0x000f62000c1e1b00 */
[----:B------:R-:W-:-:S03]  /*8b10*/  IADD3 R38, P0, R44, R14, RZ ;  /* 0x0000000e2c267210 */ /* 0x000fc60007f1e0ff */
[----:B------:R-:W5:Y:S02]  /*8b20*/  LDG.E.64 R28, [R44.64] ;  /* 0x000000242c1c7981 */ /* 0x000f64000c1e1b00 */
[--C-:B------:R-:W-:Y:S01]  /*8b30*/  IMAD.X R39, R45, 0x1, R43.reuse, P0 ;  /* 0x000000012d277824 */ /* 0x100fe200000e062b */
[----:B---3--:R-:W-:Y:S01]  /*8b40*/  IADD3 R16, P0, R38, R14, RZ ;  /* 0x0000000e26107210 */ /* 0x008fe20007f1e0ff */
[----:B------:R-:W3:Y:S04]  /*8b50*/  LDG.E.64 R12, [R32.64+0x10] ;  /* 0x00001024200c7981 */ /* 0x000ee8000c1e1b00 */
[----:B--2---:R-:W3:Y:S01]  /*8b60*/  LDG.E.64 R24, [R38.64] ;  /* 0x0000002426187981 */ /* 0x004ee2000c1e1b00 */
[----:B------:R-:W-:-:S03]  /*8b70*/  IMAD.X R17, R39, 0x1, R43, P0 ;  /* 0x0000000127117824 */ /* 0x000fc600000e062b */
[----:B-1----:R-:W2:Y:S04]  /*8b80*/  LDG.E.64 R22, [R32.64+0x18] ;  /* 0x0000182420167981 */ /* 0x002ea8000c1e1b00 */
[----:B0-----:R0:W2:Y:S01]  /*8b90*/  LDG.E.64 R20, [R16.64] ;  /* 0x0000002410147981 */ /* 0x0010a2000c1e1b00 */
[-C--:B----4-:R-:W-:Y:S02]  /*8ba0*/  IMAD R37, R37, R30.reuse, RZ ;  /* 0x0000001e25257224 */ /* 0x090fe400078e02ff */
[----:B------:R-:W-:Y:S01]  /*8bb0*/  IMAD.WIDE.U32 R8, R36, R30, R8 ;  /* 0x0000001e24087225 */ /* 0x000fe200078e0008 */
[----:B------:R-:W-:-:S03]  /*8bc0*/  IADD3 R30, P0, R16, R14, RZ ;  /* 0x0000000e101e7210 */ /* 0x000fc60007f1e0ff */
[----:B------:R-:W-:Y:S02]  /*8bd0*/  IMAD R37, R36, R31, R37 ;  /* 0x0000001f24257224 */ /* 0x000fe400078e0225 */
[-C--:B-----5:R-:W-:Y:S02]  /*8be0*/  IMAD R29, R29, R26.reuse, RZ ;  /* 0x0000001a1d1d7224 */ /* 0x0a0fe400078e02ff */
[----:B------:R-:W-:Y:S02]  /*8bf0*/  IMAD.IADD R9, R9, 0x1, R37 ;  /* 0x0000000109097824 */ /* 0x000fe400078e0225 */
[----:B------:R-:W-:Y:S02]  /*8c00*/  IMAD.X R31, R17, 0x1, R43, P0 ;  /* 0x00000001111f7824 */ /* 0x000fe400000e062b */
[C---:B0-----:R-:W-:Y:S02]  /*8c10*/  IMAD R17, R28.reuse, R27, R29 ;  /* 0x0000001b1c117224 */ /* 0x041fe400078e021d */
[----:B------:R-:W-:Y:S01]  /*8c20*/  IMAD.WIDE.U32 R28, R28, R26, R8 ;  /* 0x0000001a1c1c7225 */ /* 0x000fe200078e0008 */
[----:B------:R-:W-:Y:S01]  /*8c30*/  IADD3 R26, P0, R30, R14, RZ ;  /* 0x0000000e1e1a7210 */ /* 0x000fe20007f1e0ff */
[----:B------:R-:W4:Y:S02]  /*8c40*/  LDG.E.64 R8, [R32.64+0x20] ;  /* 0x0000202420087981 */ /* 0x000f24000c1e1b00 */
[----:B------:R-:W-:-:S02]  /*8c50*/  IMAD.IADD R29, R29, 0x1, R17 ;  /* 0x000000011d1d7824 */ /* 0x000fc400078e0211 */
[----:B------:R0:W4:Y:S01]  /*8c60*/  LDG.E.64 R16, [R30.64] ;  /* 0x000000241e107981 */ /* 0x000122000c1e1b00 */
[----:B---3--:R-:W-:Y:S02]  /*8c70*/  IMAD R25, R25, R12, RZ ;  /* 0x0000000c19197224 */ /* 0x008fe400078e02ff */
[----:B------:R-:W-:Y:S02]  /*8c80*/  IMAD.X R27, R31, 0x1, R43, P0 ;  /* 0x000000011f1b7824 */ /* 0x000fe400000e062b */
[----:B------:R-:W-:Y:S01]  /*8c90*/  IMAD R37, R24, R13, R25 ;  /* 0x0000000d18257224 */ /* 0x000fe200078e0219 */
[----:B------:R-:W-:Y:S01]  /*8ca0*/  IADD3 R36, P0, R26, R14, RZ ;  /* 0x0000000e1a247210 */ /* 0x000fe20007f1e0ff */
[----:B------:R-:W-:Y:S02]  /*8cb0*/  IMAD.WIDE.U32 R12, R24, R12, R28 ;  /* 0x0000000c180c7225 */ /* 0x000fe400078e001c */
[----:B------:R-:W3:Y:S02]  /*8cc0*/  LDG.E.64 R24, [R32.64+0x28] ;  /* 0x0000282420187981 */ /* 0x000ee4000c1e1b00 */
[----:B--2---:R-:W-:-:S02]  /*8cd0*/  IMAD R39, R21, R22, RZ ;  /* 0x0000001615277224 */ /* 0x004fc400078e02ff */
[----:B------:R1:W3:Y:S01]  /*8ce0*/  LDG.E.64 R28, [R26.64] ;  /* 0x000000241a1c7981 */ /* 0x0002e2000c1e1b00 */
[----:B------:R-:W-:Y:S02]  /*8cf0*/  IMAD.IADD R13, R13, 0x1, R37 ;  /* 0x000000010d0d7824 */ /* 0x000fe400078e0225 */
[----:B------:R-:W-:Y:S02]  /*8d00*/  IMAD.X R37, R27, 0x1, R43, P0 ;  /* 0x000000011b257824 */ /* 0x000fe400000e062b */
[C---:B------:R-:W-:Y:S02]  /*8d10*/  IMAD R39, R20.reuse, R23, R39 ;  /* 0x0000001714277224 */ /* 0x040fe400078e0227 */
[----:B------:R-:W-:Y:S01]  /*8d20*/  IMAD.WIDE.U32 R20, R20, R22, R12 ;  /* 0x0000001614147225 */ /* 0x000fe200078e000c */
[----:B------:R-:W-:Y:S01]  /*8d30*/  IADD3 R12, P0, R36, R14, RZ ;  /* 0x0000000e240c7210 */ /* 0x000fe20007f1e0ff */
[----:B------:R-:W2:Y:S04]  /*8d40*/  LDG.E.64 R22, [R32.64+0x30] ;  /* 0x0000302420167981 */ /* 0x000ea8000c1e1b00 */
[----:B0-----:R-:W2:Y:S01]  /*8d50*/  LDG.E.64 R30, [R36.64] ;  /* 0x00000024241e7981 */ /* 0x001ea2000c1e1b00 */
[----:B------:R-:W-:-:S03]  /*8d60*/  IMAD.X R13, R37, 0x1, R43, P0 ;  /* 0x00000001250d7824 */ /* 0x000fc600000e062b */
[----:B-1----:R-:W5:Y:S04]  /*8d70*/  LDG.E.64 R26, [R32.64+0x38] ;  /* 0x00003824201a7981 */ /* 0x002f68000c1e1b00 */
[----:B------:R-:W5:Y:S01]  /*8d80*/  LDG.E.64 R44, [R12.64] ;  /* 0x000000240c2c7981 */ /* 0x000f62000c1e1b00 */
[----:B------:R-:W-:Y:S01]  /*8d90*/  IMAD.IADD R21, R21, 0x1, R39 ;  /* 0x0000000115157824 */ /* 0x000fe200078e0227 */
[----:B------:R-:W-:Y:S02]  /*8da0*/  IADD3 R2, P2, R2, 0x8, RZ ;  /* 0x0000000802027810 */ /* 0x000fe40007f5e0ff */
[----:B------:R-:W-:Y:S02]  /*8db0*/  IADD3 R41, P3, R41, -0x8, RZ ;  /* 0xfffffff829297810 */ /* 0x000fe40007f7e0ff */
[----:B------:R-:W-:Y:S01]  /*8dc0*/  PLOP3.LUT P0, PT, PT, PT, PT, 0x8, 0x0 ;  /* 0x000000000000781c */ /* 0x000fe20003f0e170 */
[----:B------:R-:W-:Y:S01]  /*8dd0*/  IMAD.X R3, RZ, RZ, R3, P2 ;  /* 0x000000ffff037224 */ /* 0x000fe200010e0603 */
[----:B------:R-:W-:Y:S01]  /*8de0*/  IADD3.X R10, R10, -0x1, RZ, P3, !PT ;  /* 0xffffffff0a0a7810 */ /* 0x000fe20001ffe4ff */
[----:B----4-:R-:W-:-:S04]  /*8df0*/  IMAD R17, R17, R8, RZ ;  /* 0x0000000811117224 */ /* 0x010fc800078e02ff */
[C---:B------:R-:W-:Y:S02]  /*8e00*/  IMAD R17, R16.reuse, R9, R17 ;  /* 0x0000000910117224 */ /* 0x040fe400078e0211 */
[----:B------:R-:W-:-:S04]  /*8e10*/  IMAD.WIDE.U32 R8, R16, R8, R20 ;  /* 0x0000000810087225 */ /* 0x000fc800078e0014 */
[----:B------:R-:W-:Y:S02]  /*8e20*/  IMAD.IADD R9, R9, 0x1, R17 ;  /* 0x0000000109097824 */ /* 0x000fe400078e0211 */
[-C--:B---3--:R-:W-:Y:S02]  /*8e30*/  IMAD R17, R29, R24.reuse, RZ ;  /* 0x000000181d117224 */ /* 0x088fe400078e02ff */
[----:B------:R-:W-:-:S04]  /*8e40*/  IMAD.WIDE.U32 R8, R28, R24, R8 ;  /* 0x000000181c087225 */ /* 0x000fc800078e0008 */
[----:B------:R-:W-:-:S04]  /*8e50*/  IMAD R17, R28, R25, R17 ;  /* 0x000000191c117224 */ /* 0x000fc800078e0211 */
[----:B------:R-:W-:Y:S02]  /*8e60*/  IMAD.IADD R9, R9, 0x1, R17 ;  /* 0x0000000109097824 */ /* 0x000fe400078e0211 */
[-C--:B--2---:R-:W-:Y:S02]  /*8e70*/  IMAD R17, R31, R22.reuse, RZ ;  /* 0x000000161f117224 */ /* 0x084fe400078e02ff */
        /* <DEDUP_REMOVED lines=8> */
[----:B------:R-:W-:Y:S02]  /*8f00*/  IMAD.X R12, R13, 0x1, R43, P1 ;  /* 0x000000010d0c7824 */ /* 0x000fe400008e062b */
.L_x_5936:
[----:B------:R-:W-:Y:S05]  /*8f10*/  BSYNC B2 ;  /* 0x0000000000027941 */ /* 0x000fea0003800000 */
.L_x_5935:
[----:B------:R-:W-:-:S04]  /*8f20*/  ISETP.NE.U32.AND P1, PT, R41, RZ, PT ;  /* 0x000000ff2900720c */ /* 0x000fc80003f25070 */
[----:B------:R-:W-:-:S13]  /*8f30*/  ISETP.NE.OR.EX P0, PT, R10, RZ, P0, P1 ;  /* 0x000000ff0a00720c */ /* 0x000fda0000705710 */
[----:B------:R-:W-:Y:S05]  /*8f40*/  @!P0 BRA `(.L_x_5937) ;  /* 0x000002b000008947 */ /* 0x000fea0003800000 */
.L_x_5932:
[C---:B------:R-:W-:Y:S01]  /*8f50*/  LEA R36, P0, R2.reuse, c[0x0][0x180], 0x3 ;  /* 0x0000600002247a11 */ /* 0x040fe200078018ff */
[----:B------:R-:W-:Y:S02]  /*8f60*/  IMAD.MOV.U32 R20, RZ, RZ, R45 ;  /* 0x000000ffff147224 */ /* 0x000fe400078e002d */
[----:B------:R-:W-:Y:S01]  /*8f70*/  IMAD.MOV.U32 R21, RZ, RZ, R12 ;  /* 0x000000ffff157224 */ /* 0x000fe200078e000c */
[----:B------:R-:W-:Y:S02]  /*8f80*/  LEA.HI.X R37, R2, c[0x0][0x184], R3, 0x3, P0 ;  /* 0x0000610002257a11 */ /* 0x000fe400000f1c03 */
[-C--:B------:R-:W-:Y:S02]  /*8f90*/  IADD3 R44, P0, R45, R14.reuse, RZ ;  /* 0x0000000e2d2c7210 */ /* 0x080fe40007f1e0ff */
[----:B------:R0:W4:Y:S04]  /*8fa0*/  LDG.E.64 R32, [R20.64] ;  /* 0x0000002414207981 */ /* 0x000128000c1e1b00 */
[----:B------:R-:W4:Y:S01]  /*8fb0*/  LDG.E.64 R30, [R36.64] ;  /* 0x00000024241e7981 */ /* 0x000f22000c1e1b00 */
[----:B------:R-:W-:Y:S01]  /*8fc0*/  IMAD.X R45, R12, 0x1, R43, P0 ;  /* 0x000000010c2d7824 */ /* 0x000fe200000e062b */
[----:B------:R-:W-:-:S02]  /*8fd0*/  IADD3 R38, P0, R44, R14, RZ ;  /* 0x0000000e2c267210 */ /* 0x000fc40007f1e0ff */
[----:B------:R-:W5:Y:S04]  /*8fe0*/  LDG.E.64 R26, [R36.64+0x8] ;  /* 0x00000824241a7981 */ /* 0x000f68000c1e1b00 */
[----:B------:R3:W5:Y:S01]  /*8ff0*/  LDG.E.64 R28, [R44.64] ;  /* 0x000000242c1c7981 */ /* 0x000762000c1e1b00 */
[--C-:B------:R-:W-:Y:S01]  /*9000*/  IMAD.X R39, R45, 0x1, R43.reuse, P0 ;  /* 0x000000012d277824 */ /* 0x100fe200000e062b */
[----:B---3--:R-:W-:Y:S02]  /*9010*/  IADD3 R16, P0, R38, R14, RZ ;  /* 0x0000000e26107210 */ /* 0x008fe40007f1e0ff */
[----:B------:R-:W3:Y:S04]  /*9020*/  LDG.E.64 R12, [R36.64+0x10] ;  /* 0x00001024240c7981 */ /* 0x000ee8000c1e1b00 */
[----:B--2---:R-:W3:Y:S01]  /*9030*/  LDG.E.64 R24, [R38.64] ;  /* 0x0000002426187981 */ /* 0x004ee2000c1e1b00 */
[----:B------:R-:W-:-:S03]  /*9040*/  IMAD.X R17, R39, 0x1, R43, P0 ;  /* 0x0000000127117824 */ /* 0x000fc600000e062b */
[----:B0-----:R-:W2:Y:S04]  /*9050*/  LDG.E.64 R20, [R36.64+0x18] ;  /* 0x0000182424147981 */ /* 0x001ea8000c1e1b00 */
[----:B-1----:R-:W2:Y:S01]  /*9060*/  LDG.E.64 R22, [R16.64] ;  /* 0x0000002410167981 */ /* 0x002ea2000c1e1b00 */
[----:B------:R-:W-:-:S04]  /*9070*/  IADD3 R41, P0, R41, -0x4, RZ ;  /* 0xfffffffc29297810 */ /* 0x000fc80007f1e0ff */
[----:B------:R-:W-:Y:S02]  /*9080*/  IADD3.X R10, R10, -0x1, RZ, P0, !PT ;  /* 0xffffffff0a0a7810 */ /* 0x000fe400007fe4ff */
[----:B------:R-:W-:-:S04]  /*9090*/  ISETP.NE.U32.AND P0, PT, R41, RZ, PT ;  /* 0x000000ff2900720c */ /* 0x000fc80003f05070 */
[----:B------:R-:W-:Y:S02]  /*90a0*/  ISETP.NE.AND.EX P0, PT, R10, RZ, PT, P0 ;  /* 0x000000ff0a00720c */ /* 0x000fe40003f05300 */
[----:B------:R-:W-:Y:S02]  /*90b0*/  IADD3 R2, P1, R2, 0x4, RZ ;  /* 0x0000000402027810 */ /* 0x000fe40007f3e0ff */
[----:B------:R-:W-:-:S03]  /*90c0*/  IADD3 R45, P2, R16, R14, RZ ;  /* 0x0000000e102d7210 */ /* 0x000fc60007f5e0ff */
[----:B------:R-:W-:Y:S02]  /*90d0*/  IMAD.X R3, RZ, RZ, R3, P1 ;  /* 0x000000ffff037224 */ /* 0x000fe400008e0603 */
[-C--:B----4-:R-:W-:Y:S02]  /*90e0*/  IMAD R33, R33, R30.reuse, RZ ;  /* 0x0000001e21217224 */ /* 0x090fe400078e02ff */
[----:B------:R-:W-:-:S04]  /*90f0*/  IMAD.WIDE.U32 R8, R32, R30, R8 ;  /* 0x0000001e20087225 */ /* 0x000fc800078e0008 */
[----:B------:R-:W-:Y:S02]  /*9100*/  IMAD R33, R32, R31, R33 ;  /* 0x0000001f20217224 */ /* 0x000fe400078e0221 */
[-C--:B-----5:R-:W-:Y:S02]  /*9110*/  IMAD R29, R29, R26.reuse, RZ ;  /* 0x0000001a1d1d7224 */ /* 0x0a0fe400078e02ff */
[----:B------:R-:W-:Y:S02]  /*9120*/  IMAD.IADD R9, R9, 0x1, R33 ;  /* 0x0000000109097824 */ /* 0x000fe400078e0221 */
[C---:B------:R-:W-:Y:S02]  /*9130*/  IMAD R29, R28.reuse, R27, R29 ;  /* 0x0000001b1c1d7224 */ /* 0x040fe400078e021d */
[----:B------:R-:W-:-:S04]  /*9140*/  IMAD.WIDE.U32 R8, R28, R26, R8 ;  /* 0x0000001a1c087225 */ /* 0x000fc800078e0008 */
[----:B------:R-:W-:Y:S02]  /*9150*/  IMAD.IADD R9, R9, 0x1, R29 ;  /* 0x0000000109097824 */ /* 0x000fe400078e021d */
[-C--:B---3--:R-:W-:Y:S02]  /*9160*/  IMAD R25, R25, R12.reuse, RZ ;  /* 0x0000000c19197224 */ /* 0x088fe400078e02ff */
[----:B------:R-:W-:-:S04]  /*9170*/  IMAD.WIDE.U32 R8, R24, R12, R8 ;  /* 0x0000000c18087225 */ /* 0x000fc800078e0008 */
[----:B------:R-:W-:Y:S02]  /*9180*/  IMAD R25, R24, R13, R25 ;  /* 0x0000000d18197224 */ /* 0x000fe400078e0219 */
[-C--:B--2---:R-:W-:Y:S02]  /*9190*/  IMAD R13, R23, R20.reuse, RZ ;  /* 0x00000014170d7224 */ /* 0x084fe400078e02ff */
[----:B------:R-:W-:Y:S02]  /*91a0*/  IMAD.IADD R9, R9, 0x1, R25 ;  /* 0x0000000109097824 */ /* 0x000fe400078e0219 */
[C---:B------:R-:W-:Y:S02]  /*91b0*/  IMAD R13, R22.reuse, R21, R13 ;  /* 0x00000015160d7224 */ /* 0x040fe400078e020d */
[----:B------:R-:W-:-:S04]  /*91c0*/  IMAD.WIDE.U32 R8, R22, R20, R8 ;  /* 0x0000001416087225 */ /* 0x000fc800078e0008 */
[----:B------:R-:W-:Y:S02]  /*91d0*/  IMAD.IADD R9, R9, 0x1, R13 ;  /* 0x0000000109097824 */ /* 0x000fe400078e020d */
[----:B------:R-:W-:Y:S01]  /*91e0*/  IMAD.X R12, R17, 0x1, R43, P2 ;  /* 0x00000001110c7824 */ /* 0x000fe200010e062b */
[----:B------:R-:W-:Y:S05]  /*91f0*/  @P0 BRA `(.L_x_5932) ;  /* 0xfffffd5000000947 */ /* 0x000fea000383ffff */
.L_x_5937:
[----:B------:R-:W-:Y:S05]  /*9200*/  BSYNC B0 ;  /* 0x0000000000007941 */ /* 0x000fea0003800000 */
.L_x_5931:
[----:B------:R-:W-:Y:S01]  /*9210*/  ISETP.NE.U32.AND P0, PT, R40, RZ, PT ;  /* 0x000000ff2800720c */ /* 0x000fe20003f05070 */
[----:B----45:R-:W-:-:S03]  /*9220*/  IMAD R13, R19, c[0x0][0x170], RZ ;  /* 0x00005c00130d7a24 */ /* 0x030fc600078e02ff */
[----:B------:R-:W-:Y:S01]  /*9230*/  ISETP.NE.AND.EX P0, PT, RZ, RZ, PT, P0 ;  /* 0x000000ffff00720c */ /* 0x000fe20003f05300 */
[----:B------:R-:W-:-:S12]  /*9240*/  IMAD R15, R18, c[0x0][0x174], R13 ;  /* 0x00005d00120f7a24 */ /* 0x000fd800078e020d */
[----:B------:R-:W-:Y:S05]  /*9250*/  @!P0 BRA `(.L_x_5930) ;  /* 0x0000028000008947 */ /* 0x000fea0003800000 */
[----:B---3--:R-:W-:Y:S01]  /*9260*/  IMAD.WIDE.U32 R16, R18, c[0x0][0x170], RZ ;  /* 0x00005c0012107a25 */ /* 0x008fe200078e00ff */
[----:B------:R-:W-:-:S03]  /*9270*/  LEA R12, P0, R2, c[0x0][0x180], 0x3 ;  /* 0x00006000020c7a11 */ /* 0x000fc600078018ff */
[----:B------:R-:W-:Y:S02]  /*9280*/  IMAD R13, R3, c[0x0][0x188], RZ ;  /* 0x00006200030d7a24 */ /* 0x000fe400078e02ff */
[----:B------:R-:W-:Y:S02]  /*9290*/  IMAD.IADD R17, R15, 0x1, R17 ;  /* 0x000000010f117824 */ /* 0x000fe400078e0211 */
[C---:B------:R-:W-:Y:S02]  /*92a0*/  IMAD R13, R2.reuse, c[0x0][0x18c], R13 ;  /* 0x00006300020d7a24 */ /* 0x040fe400078e020d */
[----:B------:R-:W-:-:S04]  /*92b0*/  IMAD.WIDE.U32 R16, R2, c[0x0][0x188], R16 ;  /* 0x0000620002107a25 */ /* 0x000fc800078e0010 */
[----:B------:R-:W-:Y:S01]  /*92c0*/  IMAD.IADD R15, R17, 0x1, R13 ;  /* 0x00000001110f7824 */ /* 0x000fe200078e020d */
[----:B------:R-:W-:Y:S02]  /*92d0*/  LEA R14, P1, R16, c[0x0][0x168], 0x3 ;  /* 0x00005a00100e7a11 */ /* 0x000fe400078218ff */
[----:B------:R-:W-:Y:S02]  /*92e0*/  LEA.HI.X R13, R2, c[0x0][0x184], R3, 0x3, P0 ;  /* 0x00006100020d7a11 */ /* 0x000fe400000f1c03 */
[----:B------:R-:W-:-:S03]  /*92f0*/  LEA.HI.X R15, R16, c[0x0][0x16c], R15, 0x3, P1 ;  /* 0x00005b00100f7a11 */ /* 0x000fc600008f1c0f */
[----:B------:R-:W3:Y:S04]  /*9300*/  LDG.E.64 R16, [R12.64] ;  /* 0x000000240c107981 */ /* 0x000ee8000c1e1b00 */
        /* <DEDUP_REMOVED lines=9> */
[C---:B------:R-:W-:Y:S01]  /*93a0*/  IMAD.SHL.U32 R17, R0.reuse, 0x8, RZ ;  /* 0x0000000800117824 */ /* 0x040fe200078e00ff */
[----:B------:R-:W-:Y:S02]  /*93b0*/  SHF.L.U64.HI R35, R0, 0x3, R35 ;  /* 0x0000000300237819 */ /* 0x000fe40000010223 */
[----:B------:R-:W-:Y:S02]  /*93c0*/  ISETP.NE.AND.EX P0, PT, RZ, RZ, PT, P0 ;  /* 0x000000ffff00720c */ /* 0x000fe40003f05300 */
[----:B------:R-:W-:-:S05]  /*93d0*/  IADD3 R20, P1, R17, R14, RZ ;  /* 0x0000000e11147210 */ /* 0x000fca0007f3e0ff */
[----:B------:R-:W-:Y:S02]  /*93e0*/  IMAD.X R21, R35, 0x1, R15, P1 ;  /* 0x0000000123157824 */ /* 0x000fe400008e060f */
[----:B------:R-:W3:Y:S04]  /*93f0*/  LDG.E.64 R14, [R12.64+0x8] ;  /* 0x000008240c0e7981 */ /* 0x000ee8000c1e1b00 */
[----:B------:R-:W-:Y:S01]  /*9400*/  @P0 IADD3 R16, P1, R20, R17, RZ ;  /* 0x0000001114100210 */ /* 0x000fe20007f3e0ff */
[----:B------:R-:W3:Y:S04]  /*9410*/  LDG.E.64 R2, [R20.64] ;  /* 0x0000002414027981 */ /* 0x000ee8000c1e1b00 */
[----:B------:R-:W-:Y:S01]  /*9420*/  @P0 IMAD.X R17, R21, 0x1, R35, P1 ;  /* 0x0000000115110824 */ /* 0x000fe200008e0623 */
[----:B------:R-:W4:Y:S05]  /*9430*/  @P0 LDG.E.64 R18, [R12.64+0x10] ;  /* 0x000010240c120981 */ /* 0x000f2a000c1e1b00 */
[----:B------:R-:W4:Y:S01]  /*9440*/  @P0 LDG.E.64 R16, [R16.64] ;  /* 0x0000002410100981 */ /* 0x000f22000c1e1b00 */
[----:B---3--:R-:W-:-:S02]  /*9450*/  IMAD R3, R3, R14, RZ ;  /* 0x0000000e03037224 */ /* 0x008fc400078e02ff */
        /* <DEDUP_REMOVED lines=8> */
.L_x_5930:
[----:B------:R-:W-:Y:S05]  /*94e0*/  BSYNC B1 ;  /* 0x0000000000017941 */ /* 0x000fea0003800000 */
.L_x_5902:
[----:B-1---5:R-:W0:Y:S01]  /*94f0*/  S2R R23, SR_TID.X ;  /* 0x0000000000177919 */ /* 0x022e220000002100 */
[----:B------:R-:W1:Y:S01]  /*9500*/  LDC.U8 R22, c[0x0][0x1b4] ;  /* 0x00006d00ff167b82 */ /* 0x000e620000000000 */
[----:B------:R-:W-:Y:S01]  /*9510*/  BSSY B6, `(.L_x_5938) ;  /* 0x00000f5000067945 */ /* 0x000fe20003800000 */
[----:B---3--:R-:W-:Y:S02]  /*9520*/  IMAD.MOV.U32 R16, RZ, RZ, R8 ;  /* 0x000000ffff107224 */ /* 0x008fe400078e0008 */
[----:B------:R-:W-:Y:S02]  /*9530*/  IMAD.MOV.U32 R17, RZ, RZ, R9 ;  /* 0x000000ffff117224 */ /* 0x000fe400078e0009 */
[----:B----4-:R-:W-:Y:S02]  /*9540*/  IMAD.MOV.U32 R18, RZ, RZ, R6 ;  /* 0x000000ffff127224 */ /* 0x010fe400078e0006 */
[----:B------:R-:W-:-:S02]  /*9550*/  IMAD.MOV.U32 R19, RZ, RZ, R7 ;  /* 0x000000ffff137224 */ /* 0x000fc400078e0007 */
[----:B------:R-:W-:Y:S01]  /*9560*/  IMAD.MOV.U32 R35, RZ, RZ, R11 ;  /* 0x000000ffff237224 */ /* 0x000fe200078e000b */
[----:B0-----:R-:W-:-:S13]  /*9570*/  ISETP.GE.AND P0, PT, R23, UR38, PT ;  /* 0x0000002617007c0c */ /* 0x001fda000bf06270 */
[----:B------:R-:W-:Y:S05]  /*9580*/  @P0 BRA `(.L_x_5939) ;  /* 0x00000ed000000947 */ /* 0x000fea0003800000 */
[----:B-1----:R-:W-:Y:S01]  /*9590*/  IMAD.U32 R0, RZ, RZ, UR39 ;  /* 0x00000027ff007e24 */ /* 0x002fe2000f8e00ff */
[----:B------:R-:W-:-:S03]  /*95a0*/  PRMT R3, R22, 0x9910, RZ ;  /* 0x0000991016037816 */ /* 0x000fc600000000ff */
        /* <DEDUP_REMOVED lines=17> */
.L_x_5943:
[----:B------:R0:W-:Y:S01]  /*96c0*/  STG.E.U8 [R2.64], R4 ;  /* 0x0000000402007986 */ /* 0x0001e2000c101124 */
[----:B------:R-:W-:Y:S05]  /*96d0*/  BRA `(.L_x_5945) ;  /* 0x00000d7000007947 */ /* 0x000fea0003800000 */
.L_x_5942:
        /* <DEDUP_REMOVED lines=8> */
.L_x_5947:
[----:B------:R0:W-:Y:S01]  /*9760*/  STG.E [R2.64], R4 ;  /* 0x0000000402007986 */ /* 0x0001e2000c101924 */
[----:B------:R-:W-:Y:S05]  /*9770*/  BRA `(.L_x_5945) ;  /* 0x00000cd000007947 */ /* 0x000fea0003800000 */
.L_x_5946:
[----:B------:R0:W-:Y:S01]  /*9780*/  STG.E.U16 [R2.64], R4 ;  /* 0x0000000402007986 */ /* 0x0001e2000c101524 */
[----:B------:R-:W-:Y:S05]  /*9790*/  BRA `(.L_x_5945) ;  /* 0x00000cb000007947 */ /* 0x000fea0003800000 */
.L_x_5941:
        /* <DEDUP_REMOVED lines=9> */
.L_x_5949:
[----:B------:R-:W0:Y:S02]  /*9830*/  I2F.S64 R0, R4 ;  /* 0x0000000400007312 */ /* 0x000e240000301400 */
[----:B0-----:R-:W-:-:S05]  /*9840*/  F2FP.PACK_AB R0, RZ, R0 ;  /* 0x00000000ff00723e */ /* 0x001fca00000000ff */
[----:B------:R0:W-:Y:S01]  /*9850*/  STG.E.U16 [R2.64], R0 ;  /* 0x0000000002007986 */ /* 0x0001e2000c101524 */
[----:B------:R-:W-:Y:S05]  /*9860*/  BRA `(.L_x_5945) ;  /* 0x00000be000007947 */ /* 0x000fea0003800000 */
.L_x_5948:
        /* <DEDUP_REMOVED lines=10> */
.L_x_5951:
[----:B------:R-:W0:Y:S02]  /*9910*/  I2F.S64 R4, R4 ;  /* 0x0000000400047312 */ /* 0x000e240000301400 */
[----:B0-----:R-:W-:-:S04]  /*9920*/  F2FP.PACK_AB R5, RZ, R4 ;  /* 0x00000004ff05723e */ /* 0x001fc800000000ff */
[----:B------:R-:W-:-:S05]  /*9930*/  PRMT R5, R5, 0x5410, RZ ;  /* 0x0000541005057816 */ /* 0x000fca00000000ff */
[----:B------:R0:W-:Y:S01]  /*9940*/  STG.E [R2.64], R5 ;  /* 0x0000000502007986 */ /* 0x0001e2000c101924 */
[----:B------:R-:W-:Y:S05]  /*9950*/  BRA `(.L_x_5945) ;  /* 0x00000af000007947 */ /* 0x000fea0003800000 */
.L_x_5950:
[----:B------:R-:W0:Y:S02]  /*9960*/  I2F.F64.S64 R4, R4 ;  /* 0x0000000400047312 */ /* 0x000e240000301c00 */
[----:B0-----:R0:W-:Y:S01]  /*9970*/  STG.E.64 [R2.64], R4 ;  /* 0x0000000402007986 */ /* 0x0011e2000c101b24 */
[----:B------:R-:W-:Y:S05]  /*9980*/  BRA `(.L_x_5945) ;  /* 0x00000ac000007947 */ /* 0x000fea0003800000 */
.L_x_5940:
        /* <DEDUP_REMOVED lines=13> */
.L_x_5954:
[----:B------:R-:W0:Y:S01]  /*9a60*/  I2F.F64.S64 R4, R4 ;  /* 0x0000000400047312 */ /* 0x000e220000301c00 */
[----:B------:R-:W-:-:S05]  /*9a70*/  CS2R R6, SRZ ;  /* 0x0000000000067805 */ /* 0x000fca000001ff00 */
[----:B0-----:R0:W-:Y:S01]  /*9a80*/  STG.E.128 [R2.64], R4 ;  /* 0x0000000402007986 */ /* 0x0011e2000c101d24 */
[----:B------:R-:W-:Y:S05]  /*9a90*/  BRA `(.L_x_5945) ;  /* 0x000009b000007947 */ /* 0x000fea0003800000 */
.L_x_5953:
        /* <DEDUP_REMOVED lines=21> */
.L_x_5958:
[----:B------:R-:W-:Y:S05]  /*9bf0*/  BSYNC B0 ;  /* 0x0000000000007941 */ /* 0x000fea0003800000 */
.L_x_5957:
[----:B------:R-:W-:-:S05]  /*9c00*/  LOP3.LUT R7, R0, R7, RZ, 0xfc, !PT ;  /* 0x0000000700077212 */ /* 0x000fca00078efcff */
[----:B------:R0:W-:Y:S01]  /*9c10*/  STG.E.U8 [R2.64], R7 ;  /* 0x0000000702007986 */ /* 0x0001e2000c101124 */
[----:B------:R-:W-:Y:S05]  /*9c20*/  BRA `(.L_x_5945) ;  /* 0x0000082000007947 */ /* 0x000fea0003800000 */
.L_x_5956:
        /* <DEDUP_REMOVED lines=13> */
.L_x_5960:
[----:B------:R-:W-:Y:S01]  /*9d00*/  IMAD.MOV.U32 R0, RZ, RZ, 0x7f ;  /* 0x0000007fff007424 */ /* 0x000fe200078e00ff */
[----:B------:R-:W-:-:S04]  /*9d10*/  ISETP.GT.U32.AND P0, PT, R6, 0x7f800000, PT ;  /* 0x7f8000000600780c */ /* 0x000fc80003f04070 */
[----:B------:R-:W-:-:S04]  /*9d20*/  SEL R0, R0, 0x7c, P0 ;  /* 0x0000007c00007807 */ /* 0x000fc80000000000 */
.L_x_5961:
[----:B------:R-:W-:Y:S05]  /*9d30*/  BSYNC B0 ;  /* 0x0000000000007941 */ /* 0x000fea0003800000 */
.L_x_5959:
[----:B------:R-:W-:-:S04]  /*9d40*/  LOP3.LUT R4, R5, 0x80000000, RZ, 0xc0, !PT ;  /* 0x8000000005047812 */ /* 0x000fc800078ec0ff */
[----:B------:R-:W-:-:S04]  /*9d50*/  SHF.R.U32.HI R5, RZ, 0x18, R4 ;  /* 0x00000018ff057819 */ /* 0x000fc80000011604 */
[----:B------:R-:W-:-:S05]  /*9d60*/  LOP3.LUT R5, R0, R5, RZ, 0xfc, !PT ;  /* 0x0000000500057212 */ /* 0x000fca00078efcff */
[----:B------:R0:W-:Y:S01]  /*9d70*/  STG.E.U8 [R2.64], R5 ;  /* 0x0000000502007986 */ /* 0x0001e2000c101124 */
[----:B------:R-:W-:Y:S05]  /*9d80*/  BRA `(.L_x_5945) ;  /* 0x000006c000007947 */ /* 0x000fea0003800000 */
.L_x_5955:
[----:B------:R-:W0:Y:S02]  /*9d90*/  I2F.S64 R0, R4 ;  /* 0x0000000400007312 */ /* 0x000e240000301400 */
[----:B0-----:R-:W-:-:S05]  /*9da0*/  F2FP.BF16.PACK_AB R0, RZ, R0 ;  /* 0x00000000ff00723e */ /* 0x001fca00000010ff */
[----:B------:R0:W-:Y:S01]  /*9db0*/  STG.E.U16 [R2.64], R0 ;  /* 0x0000000002007986 */ /* 0x0001e2000c101524 */
[----:B------:R-:W-:Y:S05]  /*9dc0*/  BRA `(.L_x_5945) ;  /* 0x0000068000007947 */ /* 0x000fea0003800000 */
.L_x_5952:
        /* <DEDUP_REMOVED lines=10> */
.L_x_5964:
        /* <DEDUP_REMOVED lines=13> */
[----:B------:R-:W-:-:S05]  /*9f40*/  FADD.FTZ R0, R6, 8192 ;  /* 0x4600000006007421 */ /* 0x000fca0000010000 */
[----:B------:R-:W-:Y:S02]  /*9f50*/  LOP3.LUT P0, R4, R0, 0xff, RZ, 0xc0, !PT ;  /* 0x000000ff00047812 */ /* 0x000fe4000780c0ff */
[----:B------:R-:W-:-:S11]  /*9f60*/  PRMT R0, RZ, 0x7610, R0 ;  /* 0x00007610ff007816 */ /* 0x000fd60000000000 */
[----:B------:R-:W-:Y:S05]  /*9f70*/  @!P0 BRA `(.L_x_5966) ;  /* 0x0000004000008947 */ /* 0x000fea0003800000 */
.L_x_5967:
[----:B------:R-:W-:-:S04]  /*9f80*/  LOP3.LUT R0, R5, 0x80000000, RZ, 0xc0, !PT ;  /* 0x8000000005007812 */ /* 0x000fc800078ec0ff */
[----:B------:R-:W-:-:S04]  /*9f90*/  SHF.R.U32.HI R5, RZ, 0x18, R0 ;  /* 0x00000018ff057819 */ /* 0x000fc80000011600 */
[----:B------:R-:W-:-:S04]  /*9fa0*/  LOP3.LUT R4, R4, R5, RZ, 0xfc, !PT ;  /* 0x0000000504047212 */ /* 0x000fc800078efcff */
[----:B------:R-:W-:Y:S02]  /*9fb0*/  PRMT R0, R4, 0x7610, R0 ;  /* 0x0000761004007816 */ /* 0x000fe40000000000 */
.L_x_5966:
[----:B------:R-:W-:Y:S05]  /*9fc0*/  BSYNC B0 ;  /* 0x0000000000007941 */ /* 0x000fea0003800000 */
.L_x_5965:
[----:B------:R0:W-:Y:S01]  /*9fd0*/  STG.E.U8 [R2.64], R0 ;  /* 0x0000000002007986 */ /* 0x0001e2000c101124 */
[----:B------:R-:W-:Y:S05]  /*9fe0*/  BRA `(.L_x_5945) ;  /* 0x0000046000007947 */ /* 0x000fea0003800000 */
.L_x_5963:
        /* <DEDUP_REMOVED lines=17> */
.L_x_5970:
[----:B------:R-:W-:-:S04]  /*a100*/  LOP3.LUT R0, R5, 0x80000000, RZ, 0xc0, !PT ;  /* 0x8000000005007812 */ /* 0x000fc800078ec0ff */
[----:B------:R-:W-:-:S04]  /*a110*/  SHF.R.U32.HI R5, RZ, 0x18, R0 ;  /* 0x00000018ff057819 */ /* 0x000fc80000011600 */
[----:B------:R-:W-:-:S04]  /*a120*/  LOP3.LUT R4, R4, R5, RZ, 0xfc, !PT ;  /* 0x0000000504047212 */ /* 0x000fc800078efcff */
[----:B------:R-:W-:Y:S02]  /*a130*/  PRMT R0, R4, 0x7610, R0 ;  /* 0x0000761004007816 */ /* 0x000fe40000000000 */
.L_x_5969:
[----:B------:R-:W-:Y:S05]  /*a140*/  BSYNC B0 ;  /* 0x0000000000007941 */ /* 0x000fea0003800000 */
.L_x_5968:
[----:B------:R0:W-:Y:S01]  /*a150*/  STG.E.U8 [R2.64], R0 ;  /* 0x0000000002007986 */ /* 0x0001e2000c101124 */
[----:B------:R-:W-:Y:S05]  /*a160*/  BRA `(.L_x_5945) ;  /* 0x000002e000007947 */ /* 0x000fea0003800000 */
.L_x_5962:
        /* <DEDUP_REMOVED lines=21> */
[----:B------:R0:W-:Y:S01]  /*a2c0*/  STG.E.U8 [R2.64], R5 ;  /* 0x0000000502007986 */ /* 0x0001e2000c101124 */
[----:B------:R-:W-:Y:S05]  /*a2d0*/  BRA `(.L_x_5945) ;  /* 0x0000017000007947 */ /* 0x000fea0003800000 */
.L_x_5944:
[----:B------:R-:W-:Y:S01]  /*a2e0*/  MOV R0, 0x100 ;  /* 0x0000010000007802 */ /* 0x000fe20000000f00 */
[----:B------:R-:W-:Y:S02]  /*a2f0*/  IMAD.MOV.U32 R4, RZ, RZ, c[0x4][0xf0] ;  /* 0x01003c00ff047624 */ /* 0x000fe400078e00ff */
[----:B------:R-:W-:Y:S01]  /*a300*/  IMAD.MOV.U32 R5, RZ, RZ, c[0x4][0xf4] ;  /* 0x01003d00ff057624 */ /* 0x000fe200078e00ff */
[----:B------:R0:W1:Y:S01]  /*a310*/  LDC.64 R2, c[0x4][R0] ;  /* 0x0100000000027b82 */ /* 0x0000620000000a00 */
        /* <DEDUP_REMOVED lines=14> */
[----:B-12---:R-:W-:Y:S05]  /*a400*/  CALL.ABS.NOINC R2 ;  /* 0x0000000002007343 */ /* 0x006fea0003c00000 */
[----:B------:R-:W-:Y:S05]  /*a410*/  BRA `(.L_x_5945) ;  /* 0x0000003000007947 */ /* 0x000fea0003800000 */
.L_x_5972:
[----:B------:R0:W-:Y:S01]  /*a420*/  STG.E.64 [R2.64], R4 ;  /* 0x0000000402007986 */ /* 0x0001e2000c101b24 */
[----:B------:R-:W-:Y:S05]  /*a430*/  BRA `(.L_x_5945) ;  /* 0x0000001000007947 */ /* 0x000fea0003800000 */
.L_x_5971:
[----:B------:R0:W-:Y:S02]  /*a440*/  STG.E [R2.64], R4 ;  /* 0x0000000402007986 */ /* 0x0001e4000c101924 */
.L_x_5945:
[----:B------:R-:W-:Y:S02]  /*a450*/  IADD3 R23, R23, 0x80, RZ ;  /* 0x0000008017177810 */ /* 0x000fe40007ffe0ff */
.L_x_5939:
[----:B-1----:R-:W-:Y:S05]  /*a460*/  BSYNC B6 ;  /* 0x0000000000067941 */ /* 0x002fea0003800000 */
.L_x_5938:
[----:B------:R-:W-:Y:S01]  /*a470*/  ISETP.GE.AND P0, PT, R23, UR38, PT ;  /* 0x0000002617007c0c */ /* 0x000fe2000bf06270 */
[----:B------:R-:W-:-:S12]  /*a480*/  BSSY B6, `(.L_x_5973) ;  /* 0x00001dc000067945 */ /* 0x000fd80003800000 */
[----:B------:R-:W-:Y:S05]  /*a490*/  @P0 BRA `(.L_x_5974) ;  /* 0x00001da000000947 */ /* 0x000fea0003800000 */
[----:B0-----:R-:W-:Y:S01]  /*a4a0*/  IMAD.U32 R0, RZ, RZ, UR39 ;  /* 0x00000027ff007e24 */ /* 0x001fe2000f8e00ff */
        /* <DEDUP_REMOVED lines=18> */
.L_x_5978:
[----:B------:R0:W-:Y:S01]  /*a5d0*/  STG.E.U8 [R2.64], R34 ;  /* 0x0000002202007986 */ /* 0x0001e2000c101124 */
[----:B------:R-:W-:Y:S05]  /*a5e0*/  BRA `(.L_x_5980) ;  /* 0x00000d6000007947 */ /* 0x000fea0003800000 */
.L_x_5977:
        /* <DEDUP_REMOVED lines=8> */
.L_x_5982:
[----:B------:R0:W-:Y:S01]  /*a670*/  STG.E [R2.64], R34 ;  /* 0x0000002202007986 */ /* 0x0001e2000c101924 */
[----:B------:R-:W-:Y:S05]  /*a680*/  BRA `(.L_x_5980) ;  /* 0x00000cc000007947 */ /* 0x000fea0003800000 */
.L_x_5981:
[----:B------:R0:W-:Y:S01]  /*a690*/  STG.E.U16 [R2.64], R34 ;  /* 0x0000002202007986 */ /* 0x0001e2000c101524 */
[----:B------:R-:W-:Y:S05]  /*a6a0*/  BRA `(.L_x_5980) ;  /* 0x00000ca000007947 */ /* 0x000fea0003800000 */
.L_x_5976:
        /* <DEDUP_REMOVED lines=9> */
.L_x_5984:
[----:B------:R-:W0:Y:S02]  /*a740*/  I2F.S64 R0, R34 ;  /* 0x0000002200007312 */ /* 0x000e240000301400 */
[----:B0-----:R-:W-:-:S05]  /*a750*/  F2FP.PACK_AB R0, RZ, R0 ;  /* 0x00000000ff00723e */ /* 0x001fca00000000ff */
[----:B------:R0:W-:Y:S01]  /*a760*/  STG.E.U16 [R2.64], R0 ;  /* 0x0000000002007986 */ /* 0x0001e2000c101524 */
[----:B------:R-:W-:Y:S05]  /*a770*/  BRA `(.L_x_5980) ;  /* 0x00000bd000007947 */ /* 0x000fea0003800000 */
.L_x_5983:
        /* <DEDUP_REMOVED lines=10> */
.L_x_5986:
[----:B------:R-:W0:Y:S02]  /*a820*/  I2F.S64 R34, R34 ;  /* 0x0000002200227312 */ /* 0x000e240000301400 */
[----:B0-----:R-:W-:-:S04]  /*a830*/  F2FP.PACK_AB R5, RZ, R34 ;  /* 0x00000022ff05723e */ /* 0x001fc800000000ff */
[----:B------:R-:W-:-:S05]  /*a840*/  PRMT R5, R5, 0x5410, RZ ;  /* 0x0000541005057816 */ /* 0x000fca00000000ff */
[----:B------:R0:W-:Y:S01]  /*a850*/  STG.E [R2.64], R5 ;  /* 0x0000000502007986 */ /* 0x0001e2000c101924 */
[----:B------:R-:W-:Y:S05]  /*a860*/  BRA `(.L_x_5980) ;  /* 0x00000ae000007947 */ /* 0x000fea0003800000 */
.L_x_5985:
[----:B------:R-:W0:Y:S02]  /*a870*/  I2F.F64.S64 R34, R34 ;  /* 0x0000002200227312 */ /* 0x000e240000301c00 */
[----:B0-----:R0:W-:Y:S01]  /*a880*/  STG.E.64 [R2.64], R34 ;  /* 0x0000002202007986 */ /* 0x0011e2000c101b24 */
[----:B------:R-:W-:Y:S05]  /*a890*/  BRA `(.L_x_5980) ;  /* 0x00000ab000007947 */ /* 0x000fea0003800000 */
.L_x_5975:
        /* <DEDUP_REMOVED lines=13> */
.L_x_5989:
[----:B------:R-:W0:Y:S01]  /*a970*/  I2F.F64.S64 R4, R34 ;  /* 0x0000002200047312 */ /* 0x000e220000301c00 */
[----:B------:R-:W-:-:S05]  /*a980*/  CS2R R6, SRZ ;  /* 0x0000000000067805 */ /* 0x000fca000001ff00 */
[----:B0-----:R0:W-:Y:S01]  /*a990*/  STG.E.128 [R2.64], R4 ;  /* 0x0000000402007986 */ /* 0x0011e2000c101d24 */
[----:B------:R-:W-:Y:S05]  /*a9a0*/  BRA `(.L_x_5980) ;  /* 0x000009a000007947 */ /* 0x000fea0003800000 */
.L_x_5988:
        /* <DEDUP_REMOVED lines=21> */
.L_x_5993:
[----:B------:R-:W-:Y:S05]  /*ab00*/  BSYNC B0 ;  /* 0x0000000000007941 */ /* 0x000fea0003800000 */
.L_x_5992:
[----:B------:R-:W-:-:S05]  /*ab10*/  LOP3.LUT R5, R0, R5, RZ, 0xfc, !PT ;  /* 0x0000000500057212 */ /* 0x000fca00078efcff */
[----:B------:R0:W-:Y:S01]  /*ab20*/  STG.E.U8 [R2.64], R5 ;  /* 0x0000000502007986 */ /* 0x0001e2000c101124 */
[----:B------:R-:W-:Y:S05]  /*ab30*/  BRA `(.L_x_5980) ;  /* 0x0000081000007947 */ /* 0x000fea0003800000 */
.L_x_5991:
        /* <DEDUP_REMOVED lines=13> */
.L_x_5995:
[----:B------:R-:W-:Y:S01]  /*ac10*/  IMAD.MOV.U32 R0, RZ, RZ, 0x7f ;  /* 0x0000007fff007424 */ /* 0x000fe200078e00ff */
[----:B------:R-:W-:-:S04]  /*ac20*/  ISETP.GT.U32.AND P0, PT, R4, 0x7f800000, PT ;  /* 0x7f8000000400780c */ /* 0x000fc80003f04070 */
[----:B------:R-:W-:-:S04]  /*ac30*/  SEL R0, R0, 0x7c, P0 ;  /* 0x0000007c00007807 */ /* 0x000fc80000000000 */
.L_x_5996:
[----:B------:R-:W-:Y:S05]  /*ac40*/  BSYNC B0 ;  /* 0x0000000000007941 */ /* 0x000fea0003800000 */
.L_x_5994:
[----:B------:R-:W-:-:S04]  /*ac50*/  LOP3.LUT R4, R35, 0x80000000, RZ, 0xc0, !PT ;  /* 0x8000000023047812 */ /* 0x000fc800078ec0ff */
[----:B------:R-:W-:-:S04]  /*ac60*/  SHF.R.U32.HI R5, RZ, 0x18, R4 ;  /* 0x00000018ff057819 */ /* 0x000fc80000011604 */
[----:B------:R-:W-:-:S05]  /*ac70*/  LOP3.LUT R5, R0, R5, RZ, 0xfc, !PT ;  /* 0x0000000500057212 */ /* 0x000fca00078efcff */
[----:B------:R0:W-:Y:S01]  /*ac80*/  STG.E.U8 [R2.64], R5 ;  /* 0x0000000502007986 */ /* 0x0001e2000c101124 */
[----:B------:R-:W-:Y:S05]  /*ac90*/  BRA `(.L_x_5980) ;  /* 0x000006b000007947 */ /* 0x000fea0003800000 */
.L_x_5990:
[----:B------:R-:W0:Y:S02]  /*aca0*/  I2F.S64 R0, R34 ;  /* 0x0000002200007312 */ /* 0x000e240000301400 */
[----:B0-----:R-:W-:-:S05]  /*acb0*/  F2FP.BF16.PACK_AB R0, RZ, R0 ;  /* 0x00000000ff00723e */ /* 0x001fca00000010ff */
[----:B------:R0:W-:Y:S01]  /*acc0*/  STG.E.U16 [R2.64], R0 ;  /* 0x0000000002007986 */ /* 0x0001e2000c101524 */
[----:B------:R-:W-:Y:S05]  /*acd0*/  BRA `(.L_x_5980) ;  /* 0x0000067000007947 */ /* 0x000fea0003800000 */
.L_x_5987:
        /* <DEDUP_REMOVED lines=10> */
.L_x_5999:
        /* <DEDUP_REMOVED lines=17> */
.L_x_6002:
[----:B------:R-:W-:-:S04]  /*ae90*/  LOP3.LUT R0, R35, 0x80000000, RZ, 0xc0, !PT ;  /* 0x8000000023007812 */ /* 0x000fc800078ec0ff */
[----:B------:R-:W-:-:S04]  /*aea0*/  SHF.R.U32.HI R5, RZ, 0x18, R0 ;  /* 0x00000018ff057819 */ /* 0x000fc80000011600 */
[----:B------:R-:W-:-:S04]  /*aeb0*/  LOP3.LUT R4, R4, R5, RZ, 0xfc, !PT ;  /* 0x0000000504047212 */ /* 0x000fc800078efcff */
[----:B------:R-:W-:Y:S02]  /*aec0*/  PRMT R0, R4, 0x7610, R0 ;  /* 0x0000761004007816 */ /* 0x000fe40000000000 */
.L_x_6001:
[----:B------:R-:W-:Y:S05]  /*aed0*/  BSYNC B0 ;  /* 0x0000000000007941 */ /* 0x000fea0003800000 */
.L_x_6000:
[----:B------:R0:W-:Y:S01]  /*aee0*/  STG.E.U8 [R2.64], R0 ;  /* 0x0000000002007986 */ /* 0x0001e2000c101124 */
[----:B------:R-:W-:Y:S05]  /*aef0*/  BRA `(.L_x_5980) ;  /* 0x0000045000007947 */ /* 0x000fea0003800000 */
.L_x_5998:
        /* <DEDUP_REMOVED lines=17> */
.L_x_6005:
[----:B------:R-:W-:-:S04]  /*b010*/  LOP3.LUT R0, R35, 0x80000000, RZ, 0xc0, !PT ;  /* 0x8000000023007812 */ /* 0x000fc800078ec0ff */
[----:B------:R-:W-:-:S04]  /*b020*/  SHF.R.U32.HI R5, RZ, 0x18, R0 ;  /* 0x00000018ff057819 */ /* 0x000fc80000011600 */
[----:B------:R-:W-:-:S04]  /*b030*/  LOP3.LUT R4, R4, R5, RZ, 0xfc, !PT ;  /* 0x0000000504047212 */ /* 0x000fc800078efcff */
[----:B------:R-:W-:Y:S02]  /*b040*/  PRMT R0, R4, 0x7610, R0 ;  /* 0x0000761004007816 */ /* 0x000fe40000000000 */
.L_x_6004:
[----:B------:R-:W-:Y:S05]  /*b050*/  BSYNC B0 ;  /* 0x0000000000007941 */ /* 0x000fea0003800000 */
.L_x_6003:
[----:B------:R0:W-:Y:S01]  /*b060*/  STG.E.U8 [R2.64], R0 ;  /* 0x0000000002007986 */ /* 0x0001e2000c101124 */
[----:B------:R-:W-:Y:S05]  /*b070*/  BRA `(.L_x_5980) ;  /* 0x000002d000007947 */ /* 0x000fea0003800000 */
.L_x_5997:
        /* <DEDUP_REMOVED lines=22> */
.L_x_5979:
        /* <DEDUP_REMOVED lines=20> */
.L_x_6007:
[----:B------:R0:W-:Y:S01]  /*b320*/  STG.E.64 [R2.64], R34 ;  /* 0x0000002202007986 */ /* 0x0001e2000c101b24 */
[----:B------:R-:W-:Y:S05]  /*b330*/  BRA `(.L_x_5980) ;  /* 0x0000001000007947 */ /* 0x000fea0003800000 */
.L_x_6006:
[----:B------:R0:W-:Y:S02]  /*b340*/  STG.E [R2.64], R34 ;  /* 0x0000002202007986 */ /* 0x0001e4000c101924 */
.L_x_5980:
[----:B------:R-:W-:-:S04]  /*b350*/  IADD3 R23, R23, 0x80, RZ ;  /* 0x0000008017177810 */ /* 0x000fc80007ffe0ff */
[----:B------:R-:W-:-:S13]  /*b360*/  ISETP.GE.AND P0, PT, R23, UR38, PT ;  /* 0x0000002617007c0c */ /* 0x000fda000bf06270 */
        /* <DEDUP_REMOVED lines=20> */
.L_x_6011:
[----:B------:R0:W-:Y:S01]  /*b4b0*/  STG.E.U8 [R2.64], R18 ;  /* 0x0000001202007986 */ /* 0x0001e2000c101124 */
[----:B------:R-:W-:Y:S05]  /*b4c0*/  BRA `(.L_x_6013) ;  /* 0x00000d6000007947 */ /* 0x000fea0003800000 */
.L_x_6010:
        /* <DEDUP_REMOVED lines=8> */
.L_x_6015:
[----:B------:R0:W-:Y:S01]  /*b550*/  STG.E [R2.64], R18 ;  /* 0x0000001202007986 */ /* 0x0001e2000c101924 */
[----:B------:R-:W-:Y:S05]  /*b560*/  BRA `(.L_x_6013) ;  /* 0x00000cc000007947 */ /* 0x000fea0003800000 */
.L_x_6014:
[----:B------:R0:W-:Y:S01]  /*b570*/  STG.E.U16 [R2.64], R18 ;  /* 0x0000001202007986 */ /* 0x0001e2000c101524 */
[----:B------:R-:W-:Y:S05]  /*b580*/  BRA `(.L_x_6013) ;  /* 0x00000ca000007947 */ /* 0x000fea0003800000 */
.L_x_6009:
        /* <DEDUP_REMOVED lines=9> */
.L_x_6017:
[----:B------:R-:W0:Y:S02]  /*b620*/  I2F.S64 R0, R18 ;  /* 0x0000001200007312 */ /* 0x000e240000301400 */
[----:B0-----:R-:W-:-:S05]  /*b630*/  F2FP.PACK_AB R0, RZ, R0 ;  /* 0x00000000ff00723e */ /* 0x001fca00000000ff */
[----:B------:R0:W-:Y:S01]  /*b640*/  STG.E.U16 [R2.64], R0 ;  /* 0x0000000002007986 */ /* 0x0001e2000c101524 */
[----:B------:R-:W-:Y:S05]  /*b650*/  BRA `(.L_x_6013) ;  /* 0x00000bd000007947 */ /* 0x000fea0003800000 */
.L_x_6016:
        /* <DEDUP_REMOVED lines=10> */
.L_x_6019:
[----:B------:R-:W0:Y:S02]  /*b700*/  I2F.S64 R18, R18 ;  /* 0x0000001200127312 */ /* 0x000e240000301400 */
[----:B0-----:R-:W-:-:S04]  /*b710*/  F2FP.PACK_AB R5, RZ, R18 ;  /* 0x00000012ff05723e */ /* 0x001fc800000000ff */
[----:B------:R-:W-:-:S05]  /*b720*/  PRMT R5, R5, 0x5410, RZ ;  /* 0x0000541005057816 */ /* 0x000fca00000000ff */
[----:B------:R0:W-:Y:S01]  /*b730*/  STG.E [R2.64], R5 ;  /* 0x0000000502007986 */ /* 0x0001e2000c101924 */
[----:B------:R-:W-:Y:S05]  /*b740*/  BRA `(.L_x_6013) ;  /* 0x00000ae000007947 */ /* 0x000fea0003800000 */
.L_x_6018:
[----:B------:R-:W0:Y:S02]  /*b750*/  I2F.F64.S64 R18, R18 ;  /* 0x0000001200127312 */ /* 0x000e240000301c00 */
[----:B0-----:R0:W-:Y:S01]  /*b760*/  STG.E.64 [R2.64], R18 ;  /* 0x0000001202007986 */ /* 0x0011e2000c101b24 */
[----:B------:R-:W-:Y:S05]  /*b770*/  BRA `(.L_x_6013) ;  /* 0x00000ab000007947 */ /* 0x000fea0003800000 */
.L_x_6008:
        /* <DEDUP_REMOVED lines=13> */
.L_x_6022:
[----:B------:R-:W0:Y:S01]  /*b850*/  I2F.F64.S64 R4, R18 ;  /* 0x0000001200047312 */ /* 0x000e220000301c00 */
[----:B------:R-:W-:-:S05]  /*b860*/  CS2R R6, SRZ ;  /* 0x0000000000067805 */ /* 0x000fca000001ff00 */
[----:B0-----:R0:W-:Y:S01]  /*b870*/  STG.E.128 [R2.64], R4 ;  /* 0x0000000402007986 */ /* 0x0011e2000c101d24 */
[----:B------:R-:W-:Y:S05]  /*b880*/  BRA `(.L_x_6013) ;  /* 0x000009a000007947 */ /* 0x000fea0003800000 */
.L_x_6021:
        /* <DEDUP_REMOVED lines=21> */
.L_x_6026:
[----:B------:R-:W-:Y:S05]  /*b9e0*/  BSYNC B0 ;  /* 0x0000000000007941 */ /* 0x000fea0003800000 */
.L_x_6025:
[----:B------:R-:W-:-:S05]  /*b9f0*/  LOP3.LUT R5, R0, R5, RZ, 0xfc, !PT ;  /* 0x0000000500057212 */ /* 0x000fca00078efcff */
[----:B------:R0:W-:Y:S01]  /*ba00*/  STG.E.U8 [R2.64], R5 ;  /* 0x0000000502007986 */ /* 0x0001e2000c101124 */
[----:B------:R-:W-:Y:S05]  /*ba10*/  BRA `(.L_x_6013) ;  /* 0x0000081000007947 */ /* 0x000fea0003800000 */
.L_x_6024:
        /* <DEDUP_REMOVED lines=13> */
.L_x_6028:
[----:B------:R-:W-:Y:S01]  /*baf0*/  IMAD.MOV.U32 R0, RZ, RZ, 0x7f ;  /* 0x0000007fff007424 */ /* 0x000fe200078e00ff */
[----:B------:R-:W-:-:S04]  /*bb00*/  ISETP.GT.U32.AND P0, PT, R4, 0x7f800000, PT ;  /* 0x7f8000000400780c */ /* 0x000fc80003f04070 */
[----:B------:R-:W-:-:S04]  /*bb10*/  SEL R0, R0, 0x7c, P0 ;  /* 0x0000007c00007807 */ /* 0x000fc80000000000 */
.L_x_6029:
[----:B------:R-:W-:Y:S05]  /*bb20*/  BSYNC B0 ;  /* 0x0000000000007941 */ /* 0x000fea0003800000 */
.L_x_6027:
[----:B------:R-:W-:-:S04]  /*bb30*/  LOP3.LUT R4, R19, 0x80000000, RZ, 0xc0, !PT ;  /* 0x8000000013047812 */ /* 0x000fc800078ec0ff */
[----:B------:R-:W-:-:S04]  /*bb40*/  SHF.R.U32.HI R5, RZ, 0x18, R4 ;  /* 0x00000018ff057819 */ /* 0x000fc80000011604 */
[----:B------:R-:W-:-:S05]  /*bb50*/  LOP3.LUT R5, R0, R5, RZ, 0xfc, !PT ;  /* 0x0000000500057212 */ /* 0x000fca00078efcff */
[----:B------:R0:W-:Y:S01]  /*bb60*/  STG.E.U8 [R2.64], R5 ;  /* 0x0000000502007986 */ /* 0x0001e2000c101124 */
[----:B------:R-:W-:Y:S05]  /*bb70*/  BRA `(.L_x_6013) ;  /* 0x000006b000007947 */ /* 0x000fea0003800000 */
.L_x_6023:
[----:B------:R-:W0:Y:S02]  /*bb80*/  I2F.S64 R0, R18 ;  /* 0x0000001200007312 */ /* 0x000e240000301400 */
[----:B0-----:R-:W-:-:S05]  /*bb90*/  F2FP.BF16.PACK_AB R0, RZ, R0 ;  /* 0x00000000ff00723e */ /* 0x001fca00000010ff */
[----:B------:R0:W-:Y:S01]  /*bba0*/  STG.E.U16 [R2.64], R0 ;  /* 0x0000000002007986 */ /* 0x0001e2000c101524 */
[----:B------:R-:W-:Y:S05]  /*bbb0*/  BRA `(.L_x_6013) ;  /* 0x0000067000007947 */ /* 0x000fea0003800000 */
.L_x_6020:
        /* <DEDUP_REMOVED lines=10> */
.L_x_6032:
        /* <DEDUP_REMOVED lines=17> */
.L_x_6035:
[----:B------:R-:W-:-:S04]  /*bd70*/  LOP3.LUT R0, R19, 0x80000000, RZ, 0xc0, !PT ;  /* 0x8000000013007812 */ /* 0x000fc800078ec0ff */
[----:B------:R-:W-:-:S04]  /*bd80*/  SHF.R.U32.HI R5, RZ, 0x18, R0 ;  /* 0x00000018ff057819 */ /* 0x000fc80000011600 */
[----:B------:R-:W-:-:S04]  /*bd90*/  LOP3.LUT R4, R4, R5, RZ, 0xfc, !PT ;  /* 0x0000000504047212 */ /* 0x000fc800078efcff */
[----:B------:R-:W-:Y:S02]  /*bda0*/  PRMT R0, R4, 0x7610, R0 ;  /* 0x0000761004007816 */ /* 0x000fe40000000000 */
.L_x_6034:
[----:B------:R-:W-:Y:S05]  /*bdb0*/  BSYNC B0 ;  /* 0x0000000000007941 */ /* 0x000fea0003800000 */
.L_x_6033:
[----:B------:R0:W-:Y:S01]  /*bdc0*/  STG.E.U8 [R2.64], R0 ;  /* 0x0000000002007986 */ /* 0x0001e2000c101124 */
[----:B------:R-:W-:Y:S05]  /*bdd0*/  BRA `(.L_x_6013) ;  /* 0x0000045000007947 */ /* 0x000fea0003800000 */
.L_x_6031:
        /* <DEDUP_REMOVED lines=17> */
.L_x_6038:
[----:B------:R-:W-:-:S04]  /*bef0*/  LOP3.LUT R0, R19, 0x80000000, RZ, 0xc0, !PT ;  /* 0x8000000013007812 */ /* 0x000fc800078ec0ff */
[----:B------:R-:W-:-:S04]  /*bf00*/  SHF.R.U32.HI R5, RZ, 0x18, R0 ;  /* 0x00000018ff057819 */ /* 0x000fc80000011600 */
[----:B------:R-:W-:-:S04]  /*bf10*/  LOP3.LUT R4, R4, R5, RZ, 0xfc, !PT ;  /* 0x0000000504047212 */ /* 0x000fc800078efcff */
[----:B------:R-:W-:Y:S02]  /*bf20*/  PRMT R0, R4, 0x7610, R0 ;  /* 0x0000761004007816 */ /* 0x000fe40000000000 */
.L_x_6037:
[----:B------:R-:W-:Y:S05]  /*bf30*/  BSYNC B0 ;  /* 0x0000000000007941 */ /* 0x000fea0003800000 */
.L_x_6036:
[----:B------:R0:W-:Y:S01]  /*bf40*/  STG.E.U8 [R2.64], R0 ;  /* 0x0000000002007986 */ /* 0x0001e2000c101124 */
[----:B------:R-:W-:Y:S05]  /*bf50*/  BRA `(.L_x_6013) ;  /* 0x000002d000007947 */ /* 0x000fea0003800000 */
.L_x_6030:
        /* <DEDUP_REMOVED lines=22> */
.L_x_6012:
        /* <DEDUP_REMOVED lines=20> */
.L_x_6040:
[----:B------:R0:W-:Y:S01]  /*c200*/  STG.E.64 [R2.64], R18 ;  /* 0x0000001202007986 */ /* 0x0001e2000c101b24 */
[----:B------:R-:W-:Y:S05]  /*c210*/  BRA `(.L_x_6013) ;  /* 0x0000001000007947 */ /* 0x000fea0003800000 */
.L_x_6039:
[----:B------:R0:W-:Y:S02]  /*c220*/  STG.E [R2.64], R18 ;  /* 0x0000001202007986 */ /* 0x0001e4000c101924 */
.L_x_6013:
[----:B------:R-:W-:Y:S02]  /*c230*/  IADD3 R23, R23, 0x80, RZ ;  /* 0x0000008017177810 */ /* 0x000fe40007ffe0ff */
.L_x_5974:
[----:B------:R-:W-:Y:S05]  /*c240*/  BSYNC B6 ;  /* 0x0000000000067941 */ /* 0x000fea0003800000 */
.L_x_5973:
[----:B------:R-:W-:-:S13]  /*c250*/  ISETP.GE.AND P0, PT, R23, UR38, PT ;  /* 0x0000002617007c0c */ /* 0x000fda000bf06270 */
[----:B------:R-:W-:Y:S05]  /*c260*/  @P0 EXIT ;  /* 0x000000000000094d */ /* 0x000fea0003800000 */
[----:B0-----:R-:W-:-:S04]  /*c270*/  IMAD.U32 R0, RZ, RZ, UR39 ;  /* 0x00000027ff007e24 */ /* 0x001fc8000f8e00ff */
        /* <DEDUP_REMOVED lines=17> */
.L_x_6044:
[----:B------:R-:W-:Y:S01]  /*c390*/  STG.E.U8 [R2.64], R16 ;  /* 0x0000001002007986 */ /* 0x000fe2000c101124 */
[----:B------:R-:W-:Y:S05]  /*c3a0*/  EXIT ;  /* 0x000000000000794d */ /* 0x000fea0003800000 */
.L_x_6043:
        /* <DEDUP_REMOVED lines=8> */
.L_x_6047:
[----:B------:R-:W-:Y:S01]  /*c430*/  STG.E [R2.64], R16 ;  /* 0x0000001002007986 */ /* 0x000fe2000c101924 */
[----:B------:R-:W-:Y:S05]  /*c440*/  EXIT ;  /* 0x000000000000794d */ /* 0x000fea0003800000 */
.L_x_6046:
[----:B------:R-:W-:Y:S01]  /*c450*/  STG.E.U16 [R2.64], R16 ;  /* 0x0000001002007986 */ /* 0x000fe2000c101524 */
[----:B------:R-:W-:Y:S05]  /*c460*/  EXIT ;  /* 0x000000000000794d */ /* 0x000fea0003800000 */
.L_x_6042:
        /* <DEDUP_REMOVED lines=9> */
.L_x_6049:
[----:B------:R-:W0:Y:S02]  /*c500*/  I2F.S64 R0, R16 ;  /* 0x0000001000007312 */ /* 0x000e240000301400 */
[----:B0-----:R-:W-:-:S05]  /*c510*/  F2FP.PACK_AB R0, RZ, R0 ;  /* 0x00000000ff00723e */ /* 0x001fca00000000ff */
[----:B------:R-:W-:Y:S01]  /*c520*/  STG.E.U16 [R2.64], R0 ;  /* 0x0000000002007986 */ /* 0x000fe2000c101524 */
[----:B------:R-:W-:Y:S05]  /*c530*/  EXIT ;  /* 0x000000000000794d */ /* 0x000fea0003800000 */
.L_x_6048:
        /* <DEDUP_REMOVED lines=10> */
.L_x_6051:
[----:B------:R-:W0:Y:S02]  /*c5e0*/  I2F.S64 R16, R16 ;  /* 0x0000001000107312 */ /* 0x000e240000301400 */
[----:B0-----:R-:W-:-:S04]  /*c5f0*/  F2FP.PACK_AB R5, RZ, R16 ;  /* 0x00000010ff05723e */ /* 0x001fc800000000ff */
[----:B------:R-:W-:-:S05]  /*c600*/  PRMT R5, R5, 0x5410, RZ ;  /* 0x0000541005057816 */ /* 0x000fca00000000ff */
[----:B------:R-:W-:Y:S01]  /*c610*/  STG.E [R2.64], R5 ;  /* 0x0000000502007986 */ /* 0x000fe2000c101924 */
[----:B------:R-:W-:Y:S05]  /*c620*/  EXIT ;  /* 0x000000000000794d */ /* 0x000fea0003800000 */
.L_x_6050:
[----:B------:R-:W0:Y:S02]  /*c630*/  I2F.F64.S64 R16, R16 ;  /* 0x0000001000107312 */ /* 0x000e240000301c00 */
[----:B0-----:R-:W-:Y:S01]  /*c640*/  STG.E.64 [R2.64], R16 ;  /* 0x0000001002007986 */ /* 0x001fe2000c101b24 */
[----:B------:R-:W-:Y:S05]  /*c650*/  EXIT ;  /* 0x000000000000794d */ /* 0x000fea0003800000 */
.L_x_6041:
        /* <DEDUP_REMOVED lines=13> */
.L_x_6054:
[----:B------:R-:W0:Y:S01]  /*c730*/  I2F.F64.S64 R16, R16 ;  /* 0x0000001000107312 */ /* 0x000e220000301c00 */
[----:B------:R-:W-:-:S05]  /*c740*/  CS2R R18, SRZ ;  /* 0x0000000000127805 */ /* 0x000fca000001ff00 */
[----:B0-----:R-:W-:Y:S01]  /*c750*/  STG.E.128 [R2.64], R16 ;  /* 0x0000001002007986 */ /* 0x001fe2000c101d24 */
[----:B------:R-:W-:Y:S05]  /*c760*/  EXIT ;  /* 0x000000000000794d */ /* 0x000fea0003800000 */
.L_x_6053:
        /* <DEDUP_REMOVED lines=21> */
.L_x_6058:
[----:B------:R-:W-:Y:S05]  /*c8c0*/  BSYNC B0 ;  /* 0x0000000000007941 */ /* 0x000fea0003800000 */
.L_x_6057:
[----:B------:R-:W-:-:S05]  /*c8d0*/  LOP3.LUT R5, R0, R5, RZ, 0xfc, !PT ;  /* 0x0000000500057212 */ /* 0x000fca00078efcff */
[----:B------:R-:W-:Y:S01]  /*c8e0*/  STG.E.U8 [R2.64], R5 ;  /* 0x0000000502007986 */ /* 0x000fe2000c101124 */
[----:B------:R-:W-:Y:S05]  /*c8f0*/  EXIT ;  /* 0x000000000000794d */ /* 0x000fea0003800000 */
.L_x_6056:
        /* <DEDUP_REMOVED lines=13> */
.L_x_6060:
[----:B------:R-:W-:Y:S01]  /*c9d0*/  IMAD.MOV.U32 R0, RZ, RZ, 0x7f ;  /* 0x0000007fff007424 */ /* 0x000fe200078e00ff */
[----:B------:R-:W-:-:S04]  /*c9e0*/  ISETP.GT.U32.AND P0, PT, R4, 0x7f800000, PT ;  /* 0x7f8000000400780c */ /* 0x000fc80003f04070 */
[----:B------:R-:W-:-:S04]  /*c9f0*/  SEL R0, R0, 0x7c, P0 ;  /* 0x0000007c00007807 */ /* 0x000fc80000000000 */
.L_x_6061:
[----:B------:R-:W-:Y:S05]  /*ca00*/  BSYNC B0 ;  /* 0x0000000000007941 */ /* 0x000fea0003800000 */
.L_x_6059:
[----:B------:R-:W-:-:S04]  /*ca10*/  LOP3.LUT R4, R17, 0x80000000, RZ, 0xc0, !PT ;  /* 0x8000000011047812 */ /* 0x000fc800078ec0ff */
[----:B------:R-:W-:-:S04]  /*ca20*/  SHF.R.U32.HI R5, RZ, 0x18, R4 ;  /* 0x00000018ff057819 */ /* 0x000fc80000011604 */
[----:B------:R-:W-:-:S05]  /*ca30*/  LOP3.LUT R5, R0, R5, RZ, 0xfc, !PT ;  /* 0x0000000500057212 */ /* 0x000fca00078efcff */
[----:B------:R-:W-:Y:S01]  /*ca40*/  STG.E.U8 [R2.64], R5 ;  /* 0x0000000502007986 */ /* 0x000fe2000c101124 */
[----:B------:R-:W-:Y:S05]  /*ca50*/  EXIT ;  /* 0x000000000000794d */ /* 0x000fea0003800000 */
.L_x_6055:
[----:B------:R-:W0:Y:S02]  /*ca60*/  I2F.S64 R0, R16 ;  /* 0x0000001000007312 */ /* 0x000e240000301400 */
[----:B0-----:R-:W-:-:S05]  /*ca70*/  F2FP.BF16.PACK_AB R0, RZ, R0 ;  /* 0x00000000ff00723e */ /* 0x001fca00000010ff */
[----:B------:R-:W-:Y:S01]  /*ca80*/  STG.E.U16 [R2.64], R0 ;  /* 0x0000000002007986 */ /* 0x000fe2000c101524 */
[----:B------:R-:W-:Y:S05]  /*ca90*/  EXIT ;  /* 0x000000000000794d */ /* 0x000fea0003800000 */
.L_x_6052:
        /* <DEDUP_REMOVED lines=10> */
.L_x_6064:
        /* <DEDUP_REMOVED lines=17> */
.L_x_6067:
[----:B------:R-:W-:-:S04]  /*cc50*/  LOP3.LUT R0, R17, 0x80000000, RZ, 0xc0, !PT ;  /* 0x8000000011007812 */ /* 0x000fc800078ec0ff */
[----:B------:R-:W-:-:S04]  /*cc60*/  SHF.R.U32.HI R5, RZ, 0x18, R0 ;  /* 0x00000018ff057819 */ /* 0x000fc80000011600 */
[----:B------:R-:W-:-:S04]  /*cc70*/  LOP3.LUT R4, R4, R5, RZ, 0xfc, !PT ;  /* 0x0000000504047212 */ /* 0x000fc800078efcff */
[----:B------:R-:W-:Y:S02]  /*cc80*/  PRMT R0, R4, 0x7610, R0 ;  /* 0x0000761004007816 */ /* 0x000fe40000000000 */
.L_x_6066:
[----:B------:R-:W-:Y:S05]  /*cc90*/  BSYNC B0 ;  /* 0x0000000000007941 */ /* 0x000fea0003800000 */
.L_x_6065:
[----:B------:R-:W-:Y:S01]  /*cca0*/  STG.E.U8 [R2.64], R0 ;  /* 0x0000000002007986 */ /* 0x000fe2000c101124 */
[----:B------:R-:W-:Y:S05]  /*ccb0*/  EXIT ;  /* 0x000000000000794d */ /* 0x000fea0003800000 */
.L_x_6063:
        /* <DEDUP_REMOVED lines=17> */
.L_x_6070:
[----:B------:R-:W-:-:S04]  /*cdd0*/  LOP3.LUT R0, R17, 0x80000000, RZ, 0xc0, !PT ;  /* 0x8000000011007812 */ /* 0x000fc800078ec0ff */
[----:B------:R-:W-:-:S04]  /*cde0*/  SHF.R.U32.HI R5, RZ, 0x18, R0 ;  /* 0x00000018ff057819 */ /* 0x000fc80000011600 */
[----:B------:R-:W-:-:S04]  /*cdf0*/  LOP3.LUT R4, R4, R5, RZ, 0xfc, !PT ;  /* 0x0000000504047212 */ /* 0x000fc800078efcff */
[----:B------:R-:W-:Y:S02]  /*ce00*/  PRMT R0, R4, 0x7610, R0 ;  /* 0x0000761004007816 */ /* 0x000fe40000000000 */
.L_x_6069:
[----:B------:R-:W-:Y:S05]  /*ce10*/  BSYNC B0 ;  /* 0x0000000000007941 */ /* 0x000fea0003800000 */
.L_x_6068:
[----:B------:R-:W-:Y:S01]  /*ce20*/  STG.E.U8 [R2.64], R0 ;  /* 0x0000000002007986 */ /* 0x000fe2000c101124 */
[----:B------:R-:W-:Y:S05]  /*ce30*/  EXIT ;  /* 0x000000000000794d */ /* 0x000fea0003800000 */
.L_x_6062:
        /* <DEDUP_REMOVED lines=20> */
[----:B------:R-:W-:Y:S01]  /*cf80*/  STG.E.U8 [R2.64], R5 ;  /* 0x0000000502007986 */ /* 0x000fe2000c101124 */
[----:B------:R-:W-:Y:S05]  /*cf90*/  EXIT ;  /* 0x000000000000794d */ /* 0x000fea0003800000 */
.L_x_6045:
        /* <DEDUP_REMOVED lines=19> */
[----:B------:R-:W-:Y:S05]  /*d0d0*/  EXIT ;  /* 0x000000000000794d */ /* 0x000fea0003800000 */
.L_x_6072:
[----:B------:R-:W-:Y:S01]  /*d0e0*/  STG.E.64 [R2.64], R16 ;  /* 0x0000001002007986 */ /* 0x000fe2000c101b24 */
[----:B------:R-:W-:Y:S05]  /*d0f0*/  EXIT ;  /* 0x000000000000794d */ /* 0x000fea0003800000 */
.L_x_6071:
[----:B------:R-:W-:Y:S01]  /*d100*/  STG.E [R2.64], R16 ;  /* 0x0000001002007986 */ /* 0x000fe2000c101924 */
[----:B------:R-:W-:Y:S05]  /*d110*/  EXIT ;  /* 0x000000000000794d */ /* 0x000fea0003800000 */
.L_x_6073:
        /* <DEDUP_REMOVED lines=14> */
.L_x_16278:


//--------------------- .text._ZN2at6native18elementwise_kernelILi128ELi2EZNS0_22gpu_kernel_impl_nocastIZZNS0_73_GLOBAL__N__c8866d80_35_SparseBinaryOpIntersectionKernel_cu_1520ed90_315342_sparse_binary_op_intersection_kernel_implINS3_18CUDAKernelLauncherENS3_36CUDAValueSelectionIntersectionKernelINS3_9LhsProjOpEEElLl0EEEvRNS_6TensorERKS9_SC_RKSt6vectorIlSaIlEERKSt8optionalIS9_ESL_bbENKUlvE1_clEvEUllE_EEvRNS_18TensorIteratorBaseERKT_EUliE_EEviT1_ --------------------------
	.section	.text._ZN2at6native18elementwise_kernelILi128ELi2EZNS0_22gpu_kernel_impl_nocastIZZNS0_73_GLOBAL__N__c8866d80_35_SparseBinaryOpIntersectionKernel_cu_1520ed90_315342_sparse_binary_op_intersection_kernel_implINS3_18CUDAKernelLauncherENS3_36CUDAValueSelectionIntersectionKernelINS3_9LhsProjOpEEElLl0EEEvRNS_6TensorERKS9_SC_RKSt6vectorIlSaIlEERKSt8optionalIS9_ESL_bbENKUlvE1_clEvEUllE_EEvRNS_18TensorIteratorBaseERKT_EUliE_EEviT1_,"ax",@progbits
	.sectioninfo	@"SHI_REGISTERS=46"
	.align	128
        .global         _ZN2at6native18elementwise_kernelILi128ELi2EZNS0_22gpu_kernel_impl_nocastIZZNS0_73_GLOBAL__N__c8866d80_35_SparseBinaryOpIntersectionKernel_cu_1520ed90_315342_sparse_binary_op_intersection_kernel_implINS3_18CUDAKernelLauncherENS3_36CUDAValueSelectionIntersectionKernelINS3_9LhsProjOpEEElLl0EEEvRNS_6TensorERKS9_SC_RKSt6vectorIlSaIlEERKSt8optionalIS9_ESL_bbENKUlvE1_clEvEUllE_EEvRNS_18TensorIteratorBaseERKT_EUliE_EEviT1_
        .type           _ZN2at6native18elementwise_kernelILi128ELi2EZNS0_22gpu_kernel_impl_nocastIZZNS0_73_GLOBAL__N__c8866d80_35_SparseBinaryOpIntersectionKernel_cu_1520ed90_315342_sparse_binary_op_intersection_kernel_implINS3_18CUDAKernelLauncherENS3_36CUDAValueSelectionIntersectionKernelINS3_9LhsProjOpEEElLl0EEEvRNS_6TensorERKS9_SC_RKSt6vectorIlSaIlEERKSt8optionalIS9_ESL_bbENKUlvE1_clEvEUllE_EEvRNS_18TensorIteratorBaseERKT_EUliE_EEviT1_,@function
        .size           _ZN2at6native18elementwise_kernelILi128ELi2EZNS0_22gpu_kernel_impl_nocastIZZNS0_73_GLOBAL__N__c8866d80_35_SparseBinaryOpIntersectionKernel_cu_1520ed90_315342_sparse_binary_op_intersection_kernel_implINS3_18CUDAKernelLauncherENS3_36CUDAValueSelectionIntersectionKernelINS3_9LhsProjOpEEElLl0EEEvRNS_6TensorERKS9_SC_RKSt6vectorIlSaIlEERKSt8optionalIS9_ESL_bbENKUlvE1_clEvEUllE_EEvRNS_18TensorIteratorBaseERKT_EUliE_EEviT1_,(.L_x_16279 - _ZN2at6native18elementwise_kernelILi128ELi2EZNS0_22gpu_kernel_impl_nocastIZZNS0_73_GLOBAL__N__c8866d80_35_SparseBinaryOpIntersectionKernel_cu_1520ed90_315342_sparse_binary_op_intersection_kernel_implINS3_18CUDAKernelLauncherENS3_36CUDAValueSelectionIntersectionKernelINS3_9LhsProjOpEEElLl0EEEvRNS_6TensorERKS9_SC_RKSt6vectorIlSaIlEERKSt8optionalIS9_ESL_bbENKUlvE1_clEvEUllE_EEvRNS_18TensorIteratorBaseERKT_EUliE_EEviT1_)
        .other          _ZN2at6native18elementwise_kernelILi128ELi2EZNS0_22gpu_kernel_impl_nocastIZZNS0_73_GLOBAL__N__c8866d80_35_SparseBinaryOpIntersectionKernel_cu_1520ed90_315342_sparse_binary_op_intersection_kernel_implINS3_18CUDAKernelLauncherENS3_36CUDAValueSelectionIntersectionKernelINS3_9LhsProjOpEEElLl0EEEvRNS_6TensorERKS9_SC_RKSt6vectorIlSaIlEERKSt8optionalIS9_ESL_bbENKUlvE1_clEvEUllE_EEvRNS_18TensorIteratorBaseERKT_EUliE_EEviT1_,@"STO_CUDA_ENTRY STV_DEFAULT"
_ZN2at6native18elementwise_kernelILi128ELi2EZNS0_22gpu_kernel_impl_nocastIZZNS0_73_GLOBAL__N__c8866d80_35_SparseBinaryOpIntersectionKernel_cu_1520ed90_315342_sparse_binary_op_intersection_kernel_implINS3_18CUDAKernelLauncherENS3_36CUDAValueSelectionIntersectionKernelINS3_9LhsProjOpEEElLl0EEEvRNS_6TensorERKS9_SC_RKSt6vectorIlSaIlEERKSt8optionalIS9_ESL_bbENKUlvE1_clEvEUllE_EEvRNS_18TensorIteratorBaseERKT_EUliE_EEviT1_:
.text._ZN2at6native18elementwise_kernelILi128ELi2EZNS0_22gpu_kernel_impl_nocastIZZNS0_73_GLOBAL__N__c8866d80_35_SparseBinaryOpIntersectionKernel_cu_1520ed90_315342_sparse_binary_op_intersection_kernel_implINS3_18CUDAKernelLauncherENS3_36CUDAValueSelectionIntersectionKernelINS3_9LhsProjOpEEElLl0EEEvRNS_6TensorERKS9_SC_RKSt6vectorIlSaIlEERKSt8optionalIS9_ESL_bbENKUlvE1_clEvEUllE_EEvRNS_18TensorIteratorBaseERKT_EUliE_EEviT1_:
[----:B------:R-:W-:Y:S02]  /*0000*/  MOV R1, c[0x0][0x28] ;  /* 0x00000a0000017a02 */ /* 0x000fe40000000f00 */
[----:B------:R-:W0:Y:S01]  /*0010*/  S2R R31, SR_CTAID.X ;  /* 0x00000000001f7919 */ /* 0x000e220000002500 */
[----:B------:R-:W-:Y:S01]  /*0020*/  MOV R38, c[0x0][0x380] ;  /* 0x0000e00000267a02 */ /* 0x000fe20000000f00 */
[----:B------:R-:W-:Y:S01]  /*0030*/  IMAD.MOV.U32 R39, RZ, RZ, c[0x0][0x384] ;  /* 0x0000e100ff277624 */ /* 0x000fe200078e00ff */
[----:B------:R-:W-:Y:S01]  /*0040*/  ULDC.64 UR10, c[0x0][0x118] ;  /* 0x00004600000a7ab9 */ /* 0x000fe20000000a00 */
[----:B------:R-:W0:Y:S01]  /*0050*/  S2R R0, SR_TID.X ;  /* 0x0000000000007919 */ /* 0x000e220000002100 */
[----:B------:R-:W-:Y:S01]  /*0060*/  ISETP.GT.U32.AND P0, PT, R38, 0x1, PT ;  /* 0x000000012600780c */ /* 0x000fe20003f04070 */
[----:B------:R-:W-:Y:S03]  /*0070*/  BSSY B0, `(.L_x_6074) ;  /* 0x000016c000007945 */ /* 0x000fe60003800000 */
[----:B------:R-:W-:-:S04]  /*0080*/  ISETP.GT.AND.EX P0, PT, R39, RZ, PT, P0 ;  /* 0x000000ff2700720c */ /* 0x000fc80003f04300 */
[----:B------:R-:W-:Y:S02]  /*0090*/  SEL R30, RZ, c[0x0][0x384], !P0 ;  /* 0x0000e100ff1e7a07 */ /* 0x000fe40004000000 */
[----:B0-----:R-:W-:Y:S02]  /*00a0*/  LEA R31, R31, R0, 0x8 ;  /* 0x000000001f1f7211 */ /* 0x001fe400078e40ff */
[----:B------:R-:W-:Y:S02]  /*00b0*/  SEL R0, R38, 0x1, P0 ;  /* 0x0000000126007807 */ /* 0x000fe40000000000 */
[----:B------:R-:W-:Y:S02]  /*00c0*/  ISETP.GE.AND P1, PT, R31, c[0x0][0x160], PT ;  /* 0x000058001f007a0c */ /* 0x000fe40003f26270 */
[----:B------:R-:W-:-:S04]  /*00d0*/  IADD3 R40, P2, R0, -0x1, RZ ;  /* 0xffffffff00287810 */ /* 0x000fc80007f5e0ff */
[----:B------:R-:W-:-:S07]  /*00e0*/  IADD3.X R41, R30, -0x1, RZ, P2, !PT ;  /* 0xffffffff1e297810 */ /* 0x000fce00017fe4ff */
[----:B------:R-:W-:Y:S05]  /*00f0*/  @P1 BRA `(.L_x_6075) ;  /* 0x0000163000001947 */ /* 0x000fea0003800000 */
[----:B------:R-:W-:Y:S01]  /*0100*/  ISETP.NE.AND P0, PT, RZ, c[0x0][0x168], PT ;  /* 0x00005a00ff007a0c */ /* 0x000fe20003f05270 */
[----:B------:R-:W-:Y:S01]  /*0110*/  HFMA2.MMA R2, -RZ, RZ, 0, 0 ;  /* 0x00000000ff027435 */ /* 0x000fe200000001ff */
[----:B------:R-:W-:-:S11]  /*0120*/  IMAD.MOV.U32 R32, RZ, RZ, RZ ;  /* 0x000000ffff207224 */ /* 0x000fd600078e00ff */
[----:B------:R-:W-:Y:S05]  /*0130*/  @!P0 BRA `(.L_x_6076) ;  /* 0x00000e0000008947 */ /* 0x000fea0003800000 */
[----:B------:R-:W-:Y:S02]  /*0140*/  MOV R2, RZ ;  /* 0x000000ff00027202 */ /* 0x000fe40000000f00 */
[----:B------:R-:W-:-:S05]  /*0150*/  MOV R3, R31 ;  /* 0x0000001f00037202 */ /* 0x000fca0000000f00 */
[----:B------:R-:W-:-:S04]  /*0160*/  IMAD.HI.U32 R4, R31, c[0x0][0x170], R2 ;  /* 0x00005c001f047a27 */ /* 0x000fc800078e0002 */
[----:B------:R-:W-:Y:S01]  /*0170*/  IMAD.MOV.U32 R3, RZ, RZ, c[0x0][0x168] ;  /* 0x00005a00ff037624 */ /* 0x000fe200078e00ff */
[----:B------:R-:W-:-:S04]  /*0180*/  SHF.R.U32.HI R5, RZ, c[0x0][0x174], R4 ;  /* 0x00005d00ff057a19 */ /* 0x000fc80000011604 */
[----:B------:R-:W-:Y:S02]  /*0190*/  ISETP.NE.AND P0, PT, R3, 0x1, PT ;  /* 0x000000010300780c */ /* 0x000fe40003f05270 */
[----:B------:R-:W-:-:S05]  /*01a0*/  IADD3 R2, -R5, RZ, RZ ;  /* 0x000000ff05027210 */ /* 0x000fca0007ffe1ff */
[----:B------:R-:W-:-:S04]  /*01b0*/  IMAD R2, R2, c[0x0][0x16c], R31 ;  /* 0x00005b0002027a24 */ /* 0x000fc800078e021f */
        /* <DEDUP_REMOVED lines=212> */
[----:B------:R-:W-:-:S04]  /*0f00*/  IMAD R2, R5, c[0x0][0x354], R2 ;  /* 0x0000d50005027a24 */ /* 0x000fc800078e0202 */
[----:B------:R-:W-:-:S04]  /*0f10*/  @P0 IMAD R7, R3, c[0x0][0x28c], R7 ;  /* 0x0000a30003070a24 */ /* 0x000fc800078e0207 */
[C---:B------:R-:W-:Y:S02]  /*0f20*/  @P0 IMAD R32, R7.reuse, c[0x0][0x358], R32 ;  /* 0x0000d60007200a24 */ /* 0x040fe400078e0220 */
[----:B------:R-:W-:Y:S02]  /*0f30*/  @P0 IMAD R2, R7, c[0x0][0x35c], R2 ;  /* 0x0000d70007020a24 */ /* 0x000fe400078e0202 */
.L_x_6076:
[----:B------:R-:W-:Y:S01]  /*0f40*/  ISETP.NE.U32.AND P0, PT, RZ, c[0x0][0x370], PT ;  /* 0x0000dc00ff007a0c */ /* 0x000fe20003f05070 */
[----:B------:R-:W-:-:S03]  /*0f50*/  CS2R R42, SRZ ;  /* 0x00000000002a7805 */ /* 0x000fc6000001ff00 */
[----:B------:R-:W-:-:S13]  /*0f60*/  ISETP.NE.AND.EX P0, PT, RZ, c[0x0][0x374], PT, P0 ;  /* 0x0000dd00ff007a0c */ /* 0x000fda0003f05300 */
[----:B------:R-:W-:Y:S05]  /*0f70*/  @!P0 BRA `(.L_x_6077) ;  /* 0x0000077000008947 */ /* 0x000fea0003800000 */
[----:B------:R-:W-:-:S04]  /*0f80*/  ISETP.GE.U32.AND P0, PT, R38, 0x1, PT ;  /* 0x000000012600780c */ /* 0x000fc80003f06070 */
[----:B------:R-:W-:-:S13]  /*0f90*/  ISETP.GE.AND.EX P0, PT, R39, RZ, PT, P0 ;  /* 0x000000ff2700720c */ /* 0x000fda0003f06300 */
[----:B------:R-:W-:Y:S05]  /*0fa0*/  @!P0 BRA `(.L_x_6077) ;  /* 0x0000074000008947 */ /* 0x000fea0003800000 */
[----:B------:R-:W-:-:S04]  /*0fb0*/  IADD3 R2, P0, R2, c[0x0][0x368], RZ ;  /* 0x0000da0002027a10 */ /* 0x000fc80007f1e0ff */
[----:B------:R-:W-:-:S05]  /*0fc0*/  IADD3.X R3, RZ, c[0x0][0x36c], RZ, P0, !PT ;  /* 0x0000db00ff037a10 */ /* 0x000fca00007fe4ff */
[----:B------:R-:W2:Y:S01]  /*0fd0*/  LDG.E.64 R4, [R2.64] ;  /* 0x0000000a02047981 */ /* 0x000ea2000c1e1b00 */
[----:B------:R-:W-:Y:S01]  /*0fe0*/  ISETP.GE.U32.AND P1, PT, R40, 0x3, PT ;  /* 0x000000032800780c */ /* 0x000fe20003f26070 */
[----:B------:R-:W-:Y:S01]  /*0ff0*/  HFMA2.MMA R33, -RZ, RZ, 0, 0 ;  /* 0x00000000ff217435 */ /* 0x000fe200000001ff */
[----:B------:R-:W-:Y:S01]  /*1000*/  LOP3.LUT R35, R0, 0x3, RZ, 0xc0, !PT ;  /* 0x0000000300237812 */ /* 0x000fe200078ec0ff */
[----:B------:R-:W-:Y:S01]  /*1010*/  IMAD.MOV.U32 R37, RZ, RZ, RZ ;  /* 0x000000ffff257224 */ /* 0x000fe200078e00ff */
[----:B------:R-:W-:Y:S01]  /*1020*/  ISETP.GE.U32.AND.EX P1, PT, R41, RZ, PT, P1 ;  /* 0x000000ff2900720c */ /* 0x000fe20003f26110 */
[----:B------:R-:W-:Y:S01]  /*1030*/  CS2R R42, SRZ ;  /* 0x00000000002a7805 */ /* 0x000fe2000001ff00 */
[----:B------:R-:W-:-:S04]  /*1040*/  ISETP.NE.U32.AND P0, PT, R35, RZ, PT ;  /* 0x000000ff2300720c */ /* 0x000fc80003f05070 */
[----:B------:R-:W-:Y:S01]  /*1050*/  ISETP.NE.AND.EX P0, PT, RZ, RZ, PT, P0 ;  /* 0x000000ffff00720c */ /* 0x000fe20003f05300 */
[----:B--2---:R-:W-:-:S04]  /*1060*/  IMAD R5, R5, c[0x0][0x378], RZ ;  /* 0x0000de0005057a24 */ /* 0x004fc800078e02ff */
[C---:B------:R-:W-:Y:S02]  /*1070*/  IMAD R7, R4.reuse, c[0x0][0x37c], R5 ;  /* 0x0000df0004077a24 */ /* 0x040fe400078e0205 */
[----:B------:R-:W-:-:S05]  /*1080*/  IMAD.WIDE.U32 R4, R4, c[0x0][0x378], RZ ;  /* 0x0000de0004047a25 */ /* 0x000fca00078e00ff */
[----:B------:R-:W-:Y:S01]  /*1090*/  IADD3 R3, R5, R7, RZ ;  /* 0x0000000705037210 */ /* 0x000fe20007ffe0ff */
[----:B------:R-:W-:Y:S05]  /*10a0*/  @!P1 BRA `(.L_x_6078) ;  /* 0x000003a000009947 */ /* 0x000fea0003800000 */
[----:B------:R-:W-:Y:S01]  /*10b0*/  UMOV UR6, 0x8 ;  /* 0x0000000800067882 */ /* 0x000fe20000000000 */
[----:B------:R-:W-:Y:S01]  /*10c0*/  IADD3 R34, P1, R35, -R0, RZ ;  /* 0x8000000023227210 */ /* 0x000fe20007f3e0ff */
[----:B------:R-:W-:Y:S01]  /*10d0*/  ULDC.64 UR8, c[0x0][0x390] ;  /* 0x0000e40000087ab9 */ /* 0x000fe20000000a00 */
[----:B------:R-:W-:Y:S01]  /*10e0*/  LEA R26, P2, R4, c[0x0][0x370], 0x3 ;  /* 0x0000dc00041a7a11 */ /* 0x000fe200078418ff */
[----:B------:R-:W-:Y:S01]  /*10f0*/  UIMAD.WIDE.U32 UR4, UR6, UR8, URZ ;  /* 0x00000008060472a5 */ /* 0x000fe2000f8e003f */
[----:B------:R-:W-:Y:S01]  /*1100*/  IMAD.MOV.U32 R37, RZ, RZ, RZ ;  /* 0x000000ffff257224 */ /* 0x000fe200078e00ff */
[----:B------:R-:W-:Y:S01]  /*1110*/  UIMAD UR6, UR6, UR9, URZ ;  /* 0x00000009060672a4 */ /* 0x000fe2000f8e023f */
[----:B------:R-:W-:Y:S01]  /*1120*/  MOV R33, RZ ;  /* 0x000000ff00217202 */ /* 0x000fe20000000f00 */
[----:B------:R-:W-:Y:S01]  /*1130*/  IMAD.MOV.U32 R7, RZ, RZ, c[0x0][0x38c] ;  /* 0x0000e300ff077624 */ /* 0x000fe200078e00ff */
[----:B------:R-:W-:Y:S01]  /*1140*/  MOV R6, c[0x0][0x388] ;  /* 0x0000e20000067a02 */ /* 0x000fe20000000f00 */
[----:B------:R-:W-:Y:S01]  /*1150*/  UIADD3 UR6, UR5, UR6, URZ ;  /* 0x0000000605067290 */ /* 0x000fe2000fffe03f */
[----:B------:R-:W-:-:S02]  /*1160*/  IADD3.X R36, RZ, ~R30, RZ, P1, !PT ;  /* 0x8000001eff247210 */ /* 0x000fc40000ffe4ff */
[----:B------:R-:W-:-:S04]  /*1170*/  LEA.HI.X R27, R4, c[0x0][0x374], R3, 0x3, P2 ;  /* 0x0000dd00041b7a11 */ /* 0x000fc800010f1c03 */
.L_x_6079:
[----:B------:R-:W-:Y:S01]  /*1180*/  MOV R18, R26 ;  /* 0x0000001a00127202 */ /* 0x000fe20000000f00 */
[----:B------:R-:W-:Y:S01]  /*1190*/  IMAD.MOV.U32 R19, RZ, RZ, R27 ;  /* 0x000000ffff137224 */ /* 0x000fe200078e001b */
[----:B------:R-:W-:Y:S01]  /*11a0*/  IADD3 R26, P1, R26, UR4, RZ ;  /* 0x000000041a1a7c10 */ /* 0x000fe2000ff3e0ff */
[----:B------:R0:W2:Y:S04]  /*11b0*/  LDG.E.64 R20, [R6.64] ;  /* 0x0000000a06147981 */ /* 0x0000a8000c1e1b00 */
[----:B------:R-:W2:Y:S01]  /*11c0*/  LDG.E.64 R18, [R18.64] ;  /* 0x0000000a12127981 */ /* 0x000ea2000c1e1b00 */
[----:B------:R-:W-:-:S03]  /*11d0*/  IADD3.X R27, R27, UR6, RZ, P1, !PT ;  /* 0x000000061b1b7c10 */ /* 0x000fc60008ffe4ff */
[----:B------:R0:W3:Y:S04]  /*11e0*/  LDG.E.64 R8, [R6.64+0x8] ;  /* 0x0000080a06087981 */ /* 0x0000e8000c1e1b00 */
[----:B------:R1:W3:Y:S01]  /*11f0*/  LDG.E.64 R10, [R26.64] ;  /* 0x0000000a1a0a7981 */ /* 0x0002e2000c1e1b00 */
[----:B------:R-:W-:-:S03]  /*1200*/  IADD3 R28, P1, R26, UR4, RZ ;  /* 0x000000041a1c7c10 */ /* 0x000fc6000ff3e0ff */
[----:B------:R0:W4:Y:S01]  /*1210*/  LDG.E.64 R12, [R6.64+0x10] ;  /* 0x0000100a060c7981 */ /* 0x000122000c1e1b00 */
[----:B------:R-:W-:Y:S02]  /*1220*/  IADD3.X R29, R27, UR6, RZ, P1, !PT ;  /* 0x000000061b1d7c10 */ /* 0x000fe40008ffe4ff */
[----:B------:R-:W-:Y:S01]  /*1230*/  IADD3 R14, P1, R28, UR4, RZ ;  /* 0x000000041c0e7c10 */ /* 0x000fe2000ff3e0ff */
[----:B------:R0:W5:Y:S04]  /*1240*/  LDG.E.64 R22, [R6.64+0x18] ;  /* 0x0000180a06167981 */ /* 0x000168000c1e1b00 */
[----:B------:R-:W4:Y:S01]  /*1250*/  LDG.E.64 R16, [R28.64] ;  /* 0x0000000a1c107981 */ /* 0x000f22000c1e1b00 */
[----:B------:R-:W-:-:S05]  /*1260*/  IADD3.X R15, R29, UR6, RZ, P1, !PT ;  /* 0x000000061d0f7c10 */ /* 0x000fca0008ffe4ff */
[----:B------:R-:W5:Y:S01]  /*1270*/  LDG.E.64 R24, [R14.64] ;  /* 0x0000000a0e187981 */ /* 0x000f62000c1e1b00 */
[----:B-1----:R-:W-:Y:S02]  /*1280*/  MOV R26, R42 ;  /* 0x0000002a001a7202 */ /* 0x002fe40000000f00 */
[----:B------:R-:W-:Y:S02]  /*1290*/  MOV R27, R43 ;  /* 0x0000002b001b7202 */ /* 0x000fe40000000f00 */
[----:B------:R-:W-:-:S04]  /*12a0*/  IADD3 R37, P1, R37, 0x4, RZ ;  /* 0x0000000425257810 */ /* 0x000fc80007f3e0ff */
[----:B------:R-:W-:Y:S02]  /*12b0*/  IADD3.X R33, RZ, R33, RZ, P1, !PT ;  /* 0x00000021ff217210 */ /* 0x000fe40000ffe4ff */
[----:B0-----:R-:W-:-:S04]  /*12c0*/  IADD3 R6, P3, R6, 0x20, RZ ;  /* 0x0000002006067810 */ /* 0x001fc80007f7e0ff */
[----:B------:R-:W-:Y:S01]  /*12d0*/  IADD3.X R7, RZ, R7, RZ, P3, !PT ;  /* 0x00000007ff077210 */ /* 0x000fe20001ffe4ff */
[-C--:B--2---:R-:W-:Y:S02]  /*12e0*/  IMAD R19, R19, R20.reuse, RZ ;  /* 0x0000001413137224 */ /* 0x084fe400078e02ff */
[----:B------:R-:W-:-:S04]  /*12f0*/  IMAD.WIDE.U32 R26, R18, R20, R26 ;  /* 0x00000014121a7225 */ /* 0x000fc800078e001a */
[----:B------:R-:W-:Y:S02]  /*1300*/  IMAD R19, R18, R21, R19 ;  /* 0x0000001512137224 */ /* 0x000fe400078e0213 */
[-C--:B---3--:R-:W-:Y:S02]  /*1310*/  IMAD R11, R11, R8.reuse, RZ ;  /* 0x000000080b0b7224 */ /* 0x088fe400078e02ff */
[----:B------:R-:W-:Y:S02]  /*1320*/  IMAD.IADD R27, R27, 0x1, R19 ;  /* 0x000000011b1b7824 */ /* 0x000fe400078e0213 */
[C---:B------:R-:W-:Y:S02]  /*1330*/  IMAD R11, R10.reuse, R9, R11 ;  /* 0x000000090a0b7224 */ /* 0x040fe400078e020b */
[----:B------:R-:W-:Y:S01]  /*1340*/  IMAD.WIDE.U32 R8, R10, R8, R26 ;  /* 0x000000080a087225 */ /* 0x000fe200078e001a */
[----:B------:R-:W-:-:S04]  /*1350*/  IADD3 R10, P2, R37, R34, RZ ;  /* 0x00000022250a7210 */ /* 0x000fc80007f5e0ff */
[----:B------:R-:W-:Y:S01]  /*1360*/  ISETP.NE.U32.AND P1, PT, R10, RZ, PT ;  /* 0x000000ff0a00720c */ /* 0x000fe20003f25070 */
[----:B------:R-:W-:Y:S01]  /*1370*/  IMAD.X R10, R33, 0x1, R36, P2 ;  /* 0x00000001210a7824 */ /* 0x000fe200010e0624 */
[----:B------:R-:W-:Y:S01]  /*1380*/  IADD3 R9, R9, R11, RZ ;  /* 0x0000000b09097210 */ /* 0x000fe20007ffe0ff */
[----:B----4-:R-:W-:-:S03]  /*1390*/  IMAD R11, R17, R12, RZ ;  /* 0x0000000c110b7224 */ /* 0x010fc600078e02ff */
[----:B------:R-:W-:Y:S01]  /*13a0*/  ISETP.NE.AND.EX P1, PT, R10, RZ, PT, P1 ;  /* 0x000000ff0a00720c */ /* 0x000fe20003f25310 */
[C---:B------:R-:W-:Y:S02]  /*13b0*/  IMAD R11, R16.reuse, R13, R11 ;  /* 0x0000000d100b7224 */ /* 0x040fe400078e020b */
[----:B------:R-:W-:Y:S01]  /*13c0*/  IMAD.WIDE.U32 R8, R16, R12, R8 ;  /* 0x0000000c10087225 */ /* 0x000fe200078e0008 */
[----:B------:R-:W-:-:S03]  /*13d0*/  IADD3 R26, P2, R14, UR4, RZ ;  /* 0x000000040e1a7c10 */ /* 0x000fc6000ff5e0ff */
[-C--:B-----5:R-:W-:Y:S01]  /*13e0*/  IMAD R13, R25, R22.reuse, RZ ;  /* 0x00000016190d7224 */ /* 0x0a0fe200078e02ff */
[----:B------:R-:W-:Y:S02]  /*13f0*/  IADD3 R9, R9, R11, RZ ;  /* 0x0000000b09097210 */ /* 0x000fe40007ffe0ff */
[----:B------:R-:W-:Y:S01]  /*1400*/  IADD3.X R27, R15, UR6, RZ, P2, !PT ;  /* 0x000000060f1b7c10 */ /* 0x000fe200097fe4ff */
[C---:B------:R-:W-:Y:S02]  /*1410*/  IMAD R13, R24.reuse, R23, R13 ;  /* 0x00000017180d7224 */ /* 0x040fe400078e020d */
[----:B------:R-:W-:-:S04]  /*1420*/  IMAD.WIDE.U32 R42, R24, R22, R8 ;  /* 0x00000016182a7225 */ /* 0x000fc800078e0008 */
[----:B------:R-:W-:Y:S01]  /*1430*/  IMAD.IADD R43, R43, 0x1, R13 ;  /* 0x000000012b2b7824 */ /* 0x000fe200078e020d */
[----:B------:R-:W-:Y:S05]  /*1440*/  @P1 BRA `(.L_x_6079) ;  /* 0xfffffd3000001947 */ /* 0x000fea000383ffff */
.L_x_6078:
[----:B------:R-:W-:Y:S05]  /*1450*/  @!P0 BRA `(.L_x_6077) ;  /* 0x0000029000008947 */ /* 0x000fea0003800000 */
[----:B------:R-:W-:Y:S01]  /*1460*/  MOV R2, R4 ;  /* 0x0000000400027202 */ /* 0x000fe20000000f00 */
[----:B------:R-:W-:-:S04]  /*1470*/  IMAD R8, R33, c[0x0][0x390], RZ ;  /* 0x0000e40021087a24 */ /* 0x000fc800078e02ff */
[C---:B------:R-:W-:Y:S01]  /*1480*/  IMAD.WIDE.U32 R6, R37.reuse, c[0x0][0x390], R2 ;  /* 0x0000e40025067a25 */ /* 0x040fe200078e0002 */
[----:B------:R-:W-:-:S03]  /*1490*/  LEA R2, P0, R37, c[0x0][0x388], 0x3 ;  /* 0x0000e20025027a11 */ /* 0x000fc600078018ff */
[C---:B------:R-:W-:Y:S01]  /*14a0*/  IMAD R5, R37.reuse, c[0x0][0x394], R8 ;  /* 0x0000e50025057a24 */ /* 0x040fe200078e0208 */
[----:B------:R-:W-:Y:S02]  /*14b0*/  LEA R4, P1, R6, c[0x0][0x370], 0x3 ;  /* 0x0000dc0006047a11 */ /* 0x000fe400078218ff */
[----:B------:R-:W-:Y:S02]  /*14c0*/  LEA.HI.X R3, R37, c[0x0][0x38c], R33, 0x3, P0 ;  /* 0x0000e30025037a11 */ /* 0x000fe400000f1c21 */
[----:B------:R-:W-:-:S03]  /*14d0*/  IADD3 R5, R7, R5, RZ ;  /* 0x0000000507057210 */ /* 0x000fc60007ffe0ff */
[----:B------:R-:W2:Y:S01]  /*14e0*/  LDG.E.64 R8, [R2.64] ;  /* 0x0000000a02087981 */ /* 0x000ea2000c1e1b00 */
        /* <DEDUP_REMOVED lines=10> */
[----:B------:R-:W-:Y:S01]  /*1590*/  ULDC.64 UR4, c[0x0][0x390] ;  /* 0x0000e40000047ab9 */ /* 0x000fe20000000a00 */
[----:B------:R-:W2:Y:S01]  /*15a0*/  LDG.E.64 R6, [R2.64+0x8] ;  /* 0x0000080a02067981 */ /* 0x000ea2000c1e1b00 */
[----:B------:R-:W-:Y:S01]  /*15b0*/  USHF.L.U32 UR7, UR4, 0x3, URZ ;  /* 0x0000000304077899 */ /* 0x000fe2000800063f */
[----:B------:R-:W-:Y:S01]  /*15c0*/  ISETP.NE.AND.EX P0, PT, RZ, RZ, PT, P0 ;  /* 0x000000ffff00720c */ /* 0x000fe20003f05300 */
[----:B------:R-:W-:Y:S02]  /*15d0*/  UMOV UR6, 0x3 ;  /* 0x0000000300067882 */ /* 0x000fe40000000000 */
[----:B------:R-:W-:Y:S02]  /*15e0*/  USHF.L.U64.HI UR4, UR4, UR6, UR5 ;  /* 0x0000000604047299 */ /* 0x000fe40008010205 */
[----:B------:R-:W-:-:S04]  /*15f0*/  IADD3 R12, P1, R4, UR7, RZ ;  /* 0x00000007040c7c10 */ /* 0x000fc8000ff3e0ff */
[----:B------:R-:W-:-:S04]  /*1600*/  IADD3.X R13, R5, UR4, RZ, P1, !PT ;  /* 0x00000004050d7c10 */ /* 0x000fc80008ffe4ff */
[----:B------:R-:W-:Y:S01]  /*1610*/  @P0 IADD3 R8, P1, R12, UR7, RZ ;  /* 0x000000070c080c10 */ /* 0x000fe2000ff3e0ff */
[----:B------:R-:W2:Y:S03]  /*1620*/  LDG.E.64 R4, [R12.64] ;  /* 0x0000000a0c047981 */ /* 0x000ea6000c1e1b00 */
[----:B------:R-:W-:Y:S01]  /*1630*/  @P0 IADD3.X R9, R13, UR4, RZ, P1, !PT ;  /* 0x000000040d090c10 */ /* 0x000fe20008ffe4ff */
[----:B------:R-:W3:Y:S05]  /*1640*/  @P0 LDG.E.64 R10, [R2.64+0x10] ;  /* 0x0000100a020a0981 */ /* 0x000eea000c1e1b00 */
[----:B------:R-:W3:Y:S01]  /*1650*/  @P0 LDG.E.64 R8, [R8.64] ;  /* 0x0000000a08080981 */ /* 0x000ee2000c1e1b00 */
[----:B--2---:R-:W-:-:S02]  /*1660*/  IMAD R5, R5, R6, RZ ;  /* 0x0000000605057224 */ /* 0x004fc400078e02ff */
[----:B------:R-:W-:-:S04]  /*1670*/  IMAD.WIDE.U32 R42, R4, R6, R42 ;  /* 0x00000006042a7225 */ /* 0x000fc800078e002a */
[----:B------:R-:W-:Y:S02]  /*1680*/  IMAD R5, R4, R7, R5 ;  /* 0x0000000704057224 */ /* 0x000fe400078e0205 */
[----:B---3--:R-:W-:-:S03]  /*1690*/  @P0 IMAD R7, R9, R10, RZ ;  /* 0x0000000a09070224 */ /* 0x008fc600078e02ff */
[----:B------:R-:W-:Y:S01]  /*16a0*/  IADD3 R43, R43, R5, RZ ;  /* 0x000000052b2b7210 */ /* 0x000fe20007ffe0ff */
[----:B------:R-:W-:-:S04]  /*16b0*/  @P0 IMAD R7, R8, R11, R7 ;  /* 0x0000000b08070224 */ /* 0x000fc800078e0207 */
[----:B------:R-:W-:-:S04]  /*16c0*/  @P0 IMAD.WIDE.U32 R10, R8, R10, R42 ;  /* 0x0000000a080a0225 */ /* 0x000fc800078e002a */
[----:B------:R-:W-:Y:S01]  /*16d0*/  @P0 IMAD.MOV.U32 R42, RZ, RZ, R10 ;  /* 0x000000ffff2a0224 */ /* 0x000fe200078e000a */
[----:B------:R-:W-:Y:S02]  /*16e0*/  @P0 IADD3 R43, R11, R7, RZ ;  /* 0x000000070b2b0210 */ /* 0x000fe40007ffe0ff */
.L_x_6077:
[----:B------:R-:W-:Y:S02]  /*16f0*/  IADD3 R32, P0, R32, c[0x0][0x360], RZ ;  /* 0x0000d80020207a10 */ /* 0x000fe40007f1e0ff */
[----:B------:R-:W-:Y:S02]  /*1700*/  IADD3 R31, R31, 0x80, RZ ;  /* 0x000000801f1f7810 */ /* 0x000fe40007ffe0ff */
[----:B------:R-:W-:-:S05]  /*1710*/  IADD3.X R33, RZ, c[0x0][0x364], RZ, P0, !PT ;  /* 0x0000d900ff217a10 */ /* 0x000fca00007fe4ff */
[----:B------:R0:W-:Y:S04]  /*1720*/  STG.E.64 [R32.64], R42 ;  /* 0x0000002a20007986 */ /* 0x0001e8000c101b0a */
.L_x_6075:
[----:B------:R-:W-:Y:S05]  /*1730*/  BSYNC B0 ;  /* 0x0000000000007941 */ /* 0x000fea0003800000 */
.L_x_6074:
[----:B------:R-:W-:-:S13]  /*1740*/  ISETP.GE.AND P0, PT, R31, c[0x0][0x160], PT ;  /* 0x000058001f007a0c */ /* 0x000fda0003f06270 */
[----:B------:R-:W-:Y:S05]  /*1750*/  @P0 EXIT ;  /* 0x000000000000094d */ /* 0x000fea0003800000 */
[----:B------:R-:W-:Y:S01]  /*1760*/  ISETP.NE.AND P0, PT, RZ, c[0x0][0x168], PT ;  /* 0x00005a00ff007a0c */ /* 0x000fe20003f05270 */
[----:B------:R-:W-:-:S12]  /*1770*/  CS2R R2, SRZ ;  /* 0x0000000000027805 */ /* 0x000fd8000001ff00 */
[----:B------:R-:W-:Y:S05]  /*1780*/  @!P0 BRA `(.L_x_6080) ;  /* 0x00000e0000008947 */ /* 0x000fea0003800000 */
[----:B------:R-:W-:Y:S01]  /*1790*/  HFMA2.MMA R2, -RZ, RZ, 0, 0 ;  /* 0x00000000ff027435 */ /* 0x000fe200000001ff */
[----:B------:R-:W-:Y:S01]  /*17a0*/  IMAD.MOV.U32 R3, RZ, RZ, R31 ;  /* 0x000000ffff037224 */ /* 0x000fe200078e001f */
[----:B------:R-:W-:-:S04]  /*17b0*/  MOV R8, c[0x0][0x168] ;  /* 0x00005a0000087a02 */ /* 0x000fc80000000f00 */
[----:B------:R-:W-:-:S04]  /*17c0*/  ISETP.NE.AND P0, PT, R8, 0x1, PT ;  /* 0x000000010800780c */ /* 0x000fc80003f05270 */
[----:B------:R-:W-:-:S05]  /*17d0*/  IMAD.HI.U32 R4, R31, c[0x0][0x170], R2 ;  /* 0x00005c001f047a27 */ /* 0x000fca00078e0002 */
[----:B------:R-:W-:-:S04]  /*17e0*/  SHF.R.U32.HI R5, RZ, c[0x0][0x174], R4 ;  /* 0x00005d00ff057a19 */ /* 0x000fc80000011604 */
        /* <DEDUP_REMOVED lines=209> */
[----:B------:R-:W-:-:S05]  /*2500*/  @P0 IMAD.HI.U32 R4, R7, c[0x0][0x290], R6 ;  /* 0x0000a40007040a27 */ /* 0x000fca00078e0006 */
[----:B------:R-:W-:Y:S01]  /*2510*/  @P0 SHF.R.U32.HI R6, RZ, c[0x0][0x294], R4 ;  /* 0x0000a500ff060a19 */ /* 0x000fe20000011604 */
[----:B------:R-:W-:-:S03]  /*2520*/  IMAD R4, R9, c[0x0][0x280], R5 ;  /* 0x0000a00009047a24 */ /* 0x000fc600078e0205 */
[----:B------:R-:W-:Y:S01]  /*2530*/  @P0 IADD3 R6, -R6, RZ, RZ ;  /* 0x000000ff06060210 */ /* 0x000fe20007ffe1ff */
[C---:B------:R-:W-:Y:S02]  /*2540*/  IMAD R2, R4.reuse, c[0x0][0x350], R2 ;  /* 0x0000d40004027a24 */ /* 0x040fe400078e0202 */
[----:B------:R-:W-:Y:S02]  /*2550*/  IMAD R3, R4, c[0x0][0x354], R3 ;  /* 0x0000d50004037a24 */ /* 0x000fe400078e0203 */
[----:B------:R-:W-:-:S04]  /*2560*/  @P0 IMAD R6, R6, c[0x0][0x28c], R7 ;  /* 0x0000a30006060a24 */ /* 0x000fc800078e0207 */
[C---:B------:R-:W-:Y:S02]  /*2570*/  @P0 IMAD R2, R6.reuse, c[0x0][0x358], R2 ;  /* 0x0000d60006020a24 */ /* 0x040fe400078e0202 */
[----:B------:R-:W-:-:S03]  /*2580*/  @P0 IMAD R3, R6, c[0x0][0x35c], R3 ;  /* 0x0000d70006030a24 */ /* 0x000fc600078e0203 */
.L_x_6080:
[----:B------:R-:W-:Y:S01]  /*2590*/  ISETP.NE.U32.AND P0, PT, RZ, c[0x0][0x370], PT ;  /* 0x0000dc00ff007a0c */ /* 0x000fe20003f05070 */
[----:B------:R-:W-:Y:S01]  /*25a0*/  CS2R R4, SRZ ;  /* 0x0000000000047805 */ /* 0x000fe2000001ff00 */
[----:B------:R-:W-:Y:S02]  /*25b0*/  IADD3 R8, P2, R3, c[0x0][0x368], RZ ;  /* 0x0000da0003087a10 */ /* 0x000fe40007f5e0ff */
[----:B------:R-:W-:Y:S02]  /*25c0*/  ISETP.NE.AND.EX P0, PT, RZ, c[0x0][0x374], PT, P0 ;  /* 0x0000dd00ff007a0c */ /* 0x000fe40003f05300 */
[----:B------:R-:W-:Y:S01]  /*25d0*/  IADD3 R2, P1, R2, c[0x0][0x360], RZ ;  /* 0x0000d80002027a10 */ /* 0x000fe20007f3e0ff */
[----:B------:R-:W-:-:S03]  /*25e0*/  IMAD.X R9, RZ, RZ, c[0x0][0x36c], P2 ;  /* 0x0000db00ff097624 */ /* 0x000fc600010e06ff */
[----:B------:R-:W-:-:S07]  /*25f0*/  IADD3.X R3, RZ, c[0x0][0x364], RZ, P1, !PT ;  /* 0x0000d900ff037a10 */ /* 0x000fce0000ffe4ff */
[----:B------:R-:W-:Y:S05]  /*2600*/  @!P0 BRA `(.L_x_6081) ;  /* 0x0000070000008947 */ /* 0x000fea0003800000 */
[----:B------:R-:W-:-:S04]  /*2610*/  ISETP.GE.U32.AND P0, PT, R38, 0x1, PT ;  /* 0x000000012600780c */ /* 0x000fc80003f06070 */
[----:B------:R-:W-:-:S13]  /*2620*/  ISETP.GE.AND.EX P0, PT, R39, RZ, PT, P0 ;  /* 0x000000ff2700720c */ /* 0x000fda0003f06300 */
[----:B------:R-:W-:Y:S05]  /*2630*/  @!P0 BRA `(.L_x_6081) ;  /* 0x000006d000008947 */ /* 0x000fea0003800000 */
[----:B------:R-:W2:Y:S01]  /*2640*/  LDG.E.64 R6, [R8.64] ;  /* 0x0000000a08067981 */ /* 0x000ea2000c1e1b00 */
[----:B------:R-:W-:Y:S01]  /*2650*/  ISETP.GE.U32.AND P0, PT, R40, 0x3, PT ;  /* 0x000000032800780c */ /* 0x000fe20003f06070 */
[----:B------:R-:W-:Y:S01]  /*2660*/  ULDC.64 UR6, c[0x0][0x390] ;  /* 0x0000e40000067ab9 */ /* 0x000fe20000000a00 */
[----:B------:R-:W-:Y:S01]  /*2670*/  LOP3.LUT R11, R0, 0x3, RZ, 0xc0, !PT ;  /* 0x00000003000b7812 */ /* 0x000fe200078ec0ff */
[----:B------:R-:W-:Y:S01]  /*2680*/  HFMA2.MMA R10, -RZ, RZ, 0, 0 ;  /* 0x00000000ff0a7435 */ /* 0x000fe200000001ff */
[----:B------:R-:W-:Y:S02]  /*2690*/  ISETP.GE.U32.AND.EX P1, PT, R41, RZ, PT, P0 ;  /* 0x000000ff2900720c */ /* 0x000fe40003f26100 */
[----:B------:R-:W-:Y:S02]  /*26a0*/  ISETP.NE.U32.AND P2, PT, R11, RZ, PT ;  /* 0x000000ff0b00720c */ /* 0x000fe40003f45070 */
[----:B------:R-:W-:Y:S02]  /*26b0*/  MOV R23, RZ ;  /* 0x000000ff00177202 */ /* 0x000fe40000000f00 */
[----:B------:R-:W-:Y:S01]  /*26c0*/  ISETP.NE.AND.EX P0, PT, RZ, RZ, PT, P2 ;  /* 0x000000ffff00720c */ /* 0x000fe20003f05320 */
[----:B--2---:R-:W-:-:S04]  /*26d0*/  IMAD R5, R7, c[0x0][0x378], RZ ;  /* 0x0000de0007057a24 */ /* 0x004fc800078e02ff */
[C---:B------:R-:W-:Y:S02]  /*26e0*/  IMAD R13, R6.reuse, c[0x0][0x37c], R5 ;  /* 0x0000df00060d7a24 */ /* 0x040fe400078e0205 */
[----:B------:R-:W-:Y:S01]  /*26f0*/  IMAD.WIDE.U32 R6, R6, c[0x0][0x378], RZ ;  /* 0x0000de0006067a25 */ /* 0x000fe200078e00ff */
[----:B------:R-:W-:-:S04]  /*2700*/  CS2R R4, SRZ ;  /* 0x0000000000047805 */ /* 0x000fc8000001ff00 */
[----:B------:R-:W-:Y:S01]  /*2710*/  IADD3 R9, R7, R13, RZ ;  /* 0x0000000d07097210 */ /* 0x000fe20007ffe0ff */
[----:B------:R-:W-:Y:S05]  /*2720*/  @!P1 BRA `(.L_x_6082) ;  /* 0x0000036000009947 */ /* 0x000fea0003800000 */
[----:B------:R-:W-:Y:S01]  /*2730*/  IADD3 R0, P2, R11, -R0, RZ ;  /* 0x800000000b007210 */ /* 0x000fe20007f5e0ff */
[----:B------:R-:W-:Y:S01]  /*2740*/  UIMAD.WIDE.U32 UR8, UR6, 0x8, URZ ;  /* 0x00000008060878a5 */ /* 0x000fe2000f8e003f */
[----:B------:R-:W-:Y:S01]  /*2750*/  LEA R36, P1, R6, c[0x0][0x370], 0x3 ;  /* 0x0000dc0006247a11 */ /* 0x000fe200078218ff */
[----:B------:R-:W-:Y:S01]  /*2760*/  USHF.L.U32 UR4, UR7, 0x3, URZ ;  /* 0x0000000307047899 */ /* 0x000fe2000800063f */
[----:B------:R-:W-:Y:S01]  /*2770*/  IMAD.MOV.U32 R23, RZ, RZ, RZ ;  /* 0x000000ffff177224 */ /* 0x000fe200078e00ff */
[----:B------:R-:W-:Y:S01]  /*2780*/  MOV R10, RZ ;  /* 0x000000ff000a7202 */ /* 0x000fe20000000f00 */
[----:B------:R-:W-:Y:S01]  /*2790*/  IMAD.X R35, RZ, RZ, ~R30, P2 ;  /* 0x000000ffff237224 */ /* 0x000fe200010e0e1e */
[----:B------:R-:W-:Y:S01]  /*27a0*/  MOV R12, c[0x0][0x388] ;  /* 0x0000e200000c7a02 */ /* 0x000fe20000000f00 */
[----:B------:R-:W-:Y:S01]  /*27b0*/  UIADD3 UR4, UR9, UR4, URZ ;  /* 0x0000000409047290 */ /* 0x000fe2000fffe03f */
[----:B------:R-:W-:-:S02]  /*27c0*/  MOV R13, c[0x0][0x38c] ;  /* 0x0000e300000d7a02 */ /* 0x000fc40000000f00 */
[----:B------:R-:W-:Y:S02]  /*27d0*/  LEA.HI.X R37, R6, c[0x0][0x374], R9, 0x3, P1 ;  /* 0x0000dd0006257a11 */ /* 0x000fe400008f1c09 */
.L_x_6083:
[----:B------:R-:W-:Y:S01]  /*27e0*/  MOV R14, R36 ;  /* 0x00000024000e7202 */ /* 0x000fe20000000f00 */
[----:B------:R1:W2:Y:S01]  /*27f0*/  LDG.E.64 R16, [R12.64] ;  /* 0x0000000a0c107981 */ /* 0x0002a2000c1e1b00 */
[----:B------:R-:W-:Y:S02]  /*2800*/  MOV R15, R37 ;  /* 0x00000025000f7202 */ /* 0x000fe40000000f00 */
[----:B------:R-:W-:Y:S01]  /*2810*/  IADD3 R36, P1, R36, UR8, RZ ;  /* 0x0000000824247c10 */ /* 0x000fe2000ff3e0ff */
[----:B------:R1:W3:Y:S04]  /*2820*/  LDG.E.64 R18, [R12.64+0x8] ;  /* 0x0000080a0c127981 */ /* 0x0002e8000c1e1b00 */
[----:B------:R-:W2:Y:S01]  /*2830*/  LDG.E.64 R14, [R14.64] ;  /* 0x0000000a0e0e7981 */ /* 0x000ea2000c1e1b00 */
[----:B------:R-:W-:-:S02]  /*2840*/  IADD3.X R37, R37, UR4, RZ, P1, !PT ;  /* 0x0000000425257c10 */ /* 0x000fc40008ffe4ff */
[----:B------:R-:W-:Y:S01]  /*2850*/  IADD3 R38, P1, R36, UR8, RZ ;  /* 0x0000000824267c10 */ /* 0x000fe2000ff3e0ff */
[----:B------:R1:W4:Y:S04]  /*2860*/  LDG.E.64 R26, [R12.64+0x10] ;  /* 0x0000100a0c1a7981 */ /* 0x000328000c1e1b00 */
[----:B------:R-:W3:Y:S01]  /*2870*/  LDG.E.64 R20, [R36.64] ;  /* 0x0000000a24147981 */ /* 0x000ee2000c1e1b00 */
[----:B------:R-:W-:Y:S02]  /*2880*/  IADD3.X R39, R37, UR4, RZ, P1, !PT ;  /* 0x0000000425277c10 */ /* 0x000fe40008ffe4ff */
[----:B------:R-:W-:Y:S01]  /*2890*/  IADD3 R24, P1, R38, UR8, RZ ;  /* 0x0000000826187c10 */ /* 0x000fe2000ff3e0ff */
[----:B------:R1:W5:Y:S04]  /*28a0*/  LDG.E.64 R30, [R12.64+0x18] ;  /* 0x0000180a0c1e7981 */ /* 0x000368000c1e1b00 */
[----:B0-----:R-:W4:Y:S01]  /*28b0*/  LDG.E.64 R32, [R38.64] ;  /* 0x0000000a26207981 */ /* 0x001f22000c1e1b00 */
[----:B------:R-:W-:-:S05]  /*28c0*/  IADD3.X R25, R39, UR4, RZ, P1, !PT ;  /* 0x0000000427197c10 */ /* 0x000fca0008ffe4ff */
[----:B------:R-:W5:Y:S01]  /*28d0*/  LDG.E.64 R28, [R24.64] ;  /* 0x0000000a181c7981 */ /* 0x000f62000c1e1b00 */
[----:B------:R-:W-:-:S04]  /*28e0*/  IADD3 R23, P1, R23, 0x4, RZ ;  /* 0x0000000417177810 */ /* 0x000fc80007f3e0ff */
[----:B------:R-:W-:Y:S02]  /*28f0*/  IADD3.X R10, RZ, R10, RZ, P1, !PT ;  /* 0x0000000aff0a7210 */ /* 0x000fe40000ffe4ff */
[----:B-1----:R-:W-:-:S05]  /*2900*/  IADD3 R12, P3, R12, 0x20, RZ ;  /* 0x000000200c0c7810 */ /* 0x002fca0007f7e0ff */
[----:B------:R-:W-:Y:S02]  /*2910*/  IMAD.X R13, RZ, RZ, R13, P3 ;  /* 0x000000ffff0d7224 */ /* 0x000fe400018e060d */
[-C--:B--2---:R-:W-:Y:S02]  /*2920*/  IMAD R15, R15, R16.reuse, RZ ;  /* 0x000000100f0f7224 */ /* 0x084fe400078e02ff */
[----:B------:R-:W-:-:S04]  /*2930*/  IMAD.WIDE.U32 R4, R14, R16, R4 ;  /* 0x000000100e047225 */ /* 0x000fc800078e0004 */
[----:B------:R-:W-:-:S05]  /*2940*/  IMAD R15, R14, R17, R15 ;  /* 0x000000110e0f7224 */ /* 0x000fca00078e020f */
[----:B------:R-:W-:Y:S01]  /*2950*/  IADD3 R5, R5, R15, RZ ;  /* 0x0000000f05057210 */ /* 0x000fe20007ffe0ff */
[----:B---3--:R-:W-:-:S04]  /*2960*/  IMAD R15, R21, R18, RZ ;  /* 0x00000012150f7224 */ /* 0x008fc800078e02ff */
[C---:B------:R-:W-:Y:S02]  /*2970*/  IMAD R15, R20.reuse, R19, R15 ;  /* 0x00000013140f7224 */ /* 0x040fe400078e020f */
[----:B------:R-:W-:Y:S01]  /*2980*/  IMAD.WIDE.U32 R18, R20, R18, R4 ;  /* 0x0000001214127225 */ /* 0x000fe200078e0004 */
[----:B------:R-:W-:-:S03]  /*2990*/  IADD3 R4, P2, R23, R0, RZ ;  /* 0x0000000017047210 */ /* 0x000fc60007f5e0ff */
[-C--:B----4-:R-:W-:Y:S01]  /*29a0*/  IMAD R5, R33, R26.reuse, RZ ;  /* 0x0000001a21057224 */ /* 0x090fe200078e02ff */
[----:B------:R-:W-:Y:S01]  /*29b0*/  ISETP.NE.U32.AND P1, PT, R4, RZ, PT ;  /* 0x000000ff0400720c */ /* 0x000fe20003f25070 */
[----:B------:R-:W-:Y:S01]  /*29c0*/  IMAD.IADD R19, R19, 0x1, R15 ;  /* 0x0000000113137824 */ /* 0x000fe200078e020f */
[----:B------:R-:W-:Y:S01]  /*29d0*/  IADD3.X R4, R10, R35, RZ, P2, !PT ;  /* 0x000000230a047210 */ /* 0x000fe200017fe4ff */
[C---:B------:R-:W-:Y:S02]  /*29e0*/  IMAD R5, R32.reuse, R27, R5 ;  /* 0x0000001b20057224 */ /* 0x040fe400078e0205 */
[----:B------:R-:W-:Y:S01]  /*29f0*/  IMAD.WIDE.U32 R26, R32, R26, R18 ;  /* 0x0000001a201a7225 */ /* 0x000fe200078e0012 */
[----:B------:R-:W-:-:S03]  /*2a00*/  ISETP.NE.AND.EX P1, PT, R4, RZ, PT, P1 ;  /* 0x000000ff0400720c */ /* 0x000fc60003f25310 */
[-C--:B-----5:R-:W-:Y:S01]  /*2a10*/  IMAD R15, R29, R30.reuse, RZ ;  /* 0x0000001e1d0f7224 */ /* 0x0a0fe200078e02ff */
[----:B------:R-:W-:Y:S02]  /*2a20*/  IADD3 R27, R27, R5, RZ ;  /* 0x000000051b1b7210 */ /* 0x000fe40007ffe0ff */
[----:B------:R-:W-:Y:S01]  /*2a30*/  IADD3 R36, P2, R24, UR8, RZ ;  /* 0x0000000818247c10 */ /* 0x000fe2000ff5e0ff */
[C---:B------:R-:W-:Y:S02]  /*2a40*/  IMAD R15, R28.reuse, R31, R15 ;  /* 0x0000001f1c0f7224 */ /* 0x040fe400078e020f */
[----:B------:R-:W-:Y:S01]  /*2a50*/  IMAD.WIDE.U32 R4, R28, R30, R26 ;  /* 0x0000001e1c047225 */ /* 0x000fe200078e001a */
[----:B------:R-:W-:-:S04]  /*2a60*/  IADD3.X R37, R25, UR4, RZ, P2, !PT ;  /* 0x0000000419257c10 */ /* 0x000fc800097fe4ff */
[----:B------:R-:W-:Y:S01]  /*2a70*/  IADD3 R5, R5, R15, RZ ;  /* 0x0000000f05057210 */ /* 0x000fe20007ffe0ff */
[----:B------:R-:W-:Y:S05]  /*2a80*/  @P1 BRA `(.L_x_6083) ;  /* 0xfffffd5000001947 */ /* 0x000fea000383ffff */
.L_x_6082:
[----:B------:R-:W-:Y:S05]  /*2a90*/  @!P0 BRA `(.L_x_6081) ;  /* 0x0000027000008947 */ /* 0x000fea0003800000 */
[----:B------:R-:W-:Y:S01]  /*2aa0*/  MOV R8, R6 ;  /* 0x0000000600087202 */ /* 0x000fe20000000f00 */
[----:B------:R-:W-:Y:S01]  /*2ab0*/  IMAD R0, R10, c[0x0][0x390], RZ ;  /* 0x0000e4000a007a24 */ /* 0x000fe200078e02ff */
[----:B------:R-:W-:-:S03]  /*2ac0*/  LEA R16, P0, R23, c[0x0][0x388], 0x3 ;  /* 0x0000e20017107a11 */ /* 0x000fc600078018ff */
[C---:B------:R-:W-:Y:S01]  /*2ad0*/  IMAD.WIDE.U32 R8, R23.reuse, c[0x0][0x390], R8 ;  /* 0x0000e40017087a25 */ /* 0x040fe200078e0008 */
[----:B------:R-:W-:-:S03]  /*2ae0*/  LEA.HI.X R17, R23, c[0x0][0x38c], R10, 0x3, P0 ;  /* 0x0000e30017117a11 */ /* 0x000fc600000f1c0a */
[----:B------:R-:W-:Y:S01]  /*2af0*/  IMAD R7, R23, c[0x0][0x394], R0 ;  /* 0x0000e50017077a24 */ /* 0x000fe200078e0200 */
[----:B------:R-:W-:-:S04]  /*2b00*/  LEA R12, P1, R8, c[0x0][0x370], 0x3 ;  /* 0x0000dc00080c7a11 */ /* 0x000fc800078218ff */
[----:B------:R-:W-:-:S04]  /*2b10*/  IADD3 R7, R9, R7, RZ ;  /* 0x0000000709077210 */ /* 0x000fc80007ffe0ff */
        /* <DEDUP_REMOVED lines=11> */
[----:B------:R-:W-:Y:S01]  /*2bd0*/  USHF.L.U32 UR5, UR6, 0x3, URZ ;  /* 0x0000000306057899 */ /* 0x000fe2000800063f */
[----:B------:R-:W2:Y:S01]  /*2be0*/  LDG.E.64 R8, [R16.64+0x8] ;  /* 0x0000080a10087981 */ /* 0x000ea2000c1e1b00 */
[----:B------:R-:W-:Y:S01]  /*2bf0*/  USHF.L.U64.HI UR4, UR6, 0x3, UR7 ;  /* 0x0000000306047899 */ /* 0x000fe20008010207 */
[----:B------:R-:W-:-:S03]  /*2c00*/  ISETP.NE.AND.EX P0, PT, RZ, RZ, PT, P0 ;  /* 0x000000ffff00720c */ /* 0x000fc60003f05300 */
[----:B------:R-:W-:-:S04]  /*2c10*/  IADD3 R14, P1, R12, UR5, RZ ;  /* 0x000000050c0e7c10 */ /* 0x000fc8000ff3e0ff */
[----:B------:R-:W-:-:S05]  /*2c20*/  IADD3.X R15, R13, UR4, RZ, P1, !PT ;  /* 0x000000040d0f7c10 */ /* 0x000fca0008ffe4ff */
[----:B------:R-:W2:Y:S01]  /*2c30*/  LDG.E.64 R6, [R14.64] ;  /* 0x0000000a0e067981 */ /* 0x000ea2000c1e1b00 */
[----:B------:R-:W-:-:S03]  /*2c40*/  @P0 IADD3 R10, P1, R14, UR5, RZ ;  /* 0x000000050e0a0c10 */ /* 0x000fc6000ff3e0ff */
[----:B------:R-:W3:Y:S01]  /*2c50*/  @P0 LDG.E.64 R12, [R16.64+0x10] ;  /* 0x0000100a100c0981 */ /* 0x000ee2000c1e1b00 */
[----:B------:R-:W-:-:S06]  /*2c60*/  @P0 IADD3.X R11, R15, UR4, RZ, P1, !PT ;  /* 0x000000040f0b0c10 */ /* 0x000fcc0008ffe4ff */
[----:B------:R-:W3:Y:S01]  /*2c70*/  @P0 LDG.E.64 R10, [R10.64] ;  /* 0x0000000a0a0a0981 */ /* 0x000ee2000c1e1b00 */
[-C--:B--2---:R-:W-:Y:S02]  /*2c80*/  IMAD R7, R7, R8.reuse, RZ ;  /* 0x0000000807077224 */ /* 0x084fe400078e02ff */
[----:B------:R-:W-:-:S04]  /*2c90*/  IMAD.WIDE.U32 R4, R6, R8, R4 ;  /* 0x0000000806047225 */ /* 0x000fc800078e0004 */
[----:B------:R-:W-:Y:S02]  /*2ca0*/  IMAD R7, R6, R9, R7 ;  /* 0x0000000906077224 */ /* 0x000fe400078e0207 */
[----:B---3--:R-:W-:-:S03]  /*2cb0*/  @P0 IMAD R9, R11, R12, RZ ;  /* 0x0000000c0b090224 */ /* 0x008fc600078e02ff */
[----:B------:R-:W-:Y:S01]  /*2cc0*/  IADD3 R5, R5, R7, RZ ;  /* 0x0000000705057210 */ /* 0x000fe20007ffe0ff */
[----:B------:R-:W-:-:S04]  /*2cd0*/  @P0 IMAD R9, R10, R13, R9 ;  /* 0x0000000d0a090224 */ /* 0x000fc800078e0209 */
[----:B------:R-:W-:-:S05]  /*2ce0*/  @P0 IMAD.WIDE.U32 R12, R10, R12, R4 ;  /* 0x0000000c0a0c0225 */ /* 0x000fca00078e0004 */
[----:B------:R-:W-:Y:S02]  /*2cf0*/  @P0 IADD3 R5, R13, R9, RZ ;  /* 0x000000090d050210 */ /* 0x000fe40007ffe0ff */
[----:B------:R-:W-:-:S05]  /*2d00*/  @P0 MOV R4, R12 ;  /* 0x0000000c00040202 */ /* 0x000fca0000000f00 */
.L_x_6081:
[----:B------:R-:W-:Y:S01]  /*2d10*/  STG.E.64 [R2.64], R4 ;  /* 0x0000000402007986 */ /* 0x000fe2000c101b0a */
[----:B------:R-:W-:Y:S05]  /*2d20*/  EXIT ;  /* 0x000000000000794d */ /* 0x000fea0003800000 */
.L_x_6084:
        /* <DEDUP_REMOVED lines=13> */
.L_x_16279:


//--------------------- .text._ZN2at6native27unrolled_elementwise_kernelIZZNS0_73_GLOBAL__N__c8866d80_35_SparseBinaryOpIntersectionKernel_cu_1520ed90_315342_sparse_binary_op_intersection_kernel_implINS2_18CUDAKernelLauncherENS2_36CUDAValueSelectionIntersectionKernelINS2_9LhsProjOpEEElLl0EEEvRNS_6TensorERKS8_SB_RKSt6vectorIlSaIlEERKSt8optionalIS8_ESK_bbENKUlvE1_clEvEUllE_St5arrayIPcLm2EELi4E23TrivialOffsetCalculatorILi1EjESR_NS0_6memory15LoadWithoutCastENSS_16StoreWithoutCastEEEviT_T0_T2_T3_T4_T5_ --------------------------
	.section	.text._ZN2at6native27unrolled_elementwise_kernelIZZNS0_73_GLOBAL__N__c8866d80_35_SparseBinaryOpIntersectionKernel_cu_1520ed90_315342_sparse_binary_op_intersection_kernel_implINS2_18CUDAKernelLauncherENS2_36CUDAValueSelectionIntersectionKernelINS2_9LhsProjOpEEElLl0EEEvRNS_6TensorERKS8_SB_RKSt6vectorIlSaIlEERKSt8optionalIS8_ESK_bbENKUlvE1_clEvEUllE_St5arrayIPcLm2EELi4E23TrivialOffsetCalculatorILi1EjESR_NS0_6memory15LoadWithoutCastENSS_16StoreWithoutCastEEEviT_T0_T2_T3_T4_T5_,"ax",@progbits
	.sectioninfo	@"SHI_REGISTERS=40"
	.align	128
        .global         _ZN2at6native27unrolled_elementwise_kernelIZZNS0_73_GLOBAL__N__c8866d80_35_SparseBinaryOpIntersectionKernel_cu_1520ed90_315342_sparse_binary_op_intersection_kernel_implINS2_18CUDAKernelLauncherENS2_36CUDAValueSelectionIntersectionKernelINS2_9LhsProjOpEEElLl0EEEvRNS_6TensorERKS8_SB_RKSt6vectorIlSaIlEERKSt8optionalIS8_ESK_bbENKUlvE1_clEvEUllE_St5arrayIPcLm2EELi4E23TrivialOffsetCalculatorILi1EjESR_NS0_6memory15LoadWithoutCastENSS_16StoreWithoutCastEEEviT_T0_T2_T3_T4_T5_
        .type           _ZN2at6native27unrolled_elementwise_kernelIZZNS0_73_GLOBAL__N__c8866d80_35_SparseBinaryOpIntersectionKernel_cu_1520ed90_315342_sparse_binary_op_intersection_kernel_implINS2_18CUDAKernelLauncherENS2_36CUDAValueSelectionIntersectionKernelINS2_9LhsProjOpEEElLl0EEEvRNS_6TensorERKS8_SB_RKSt6vectorIlSaIlEERKSt8optionalIS8_ESK_bbENKUlvE1_clEvEUllE_St5arrayIPcLm2EELi4E23TrivialOffsetCalculatorILi1EjESR_NS0_6memory15LoadWithoutCastENSS_16StoreWithoutCastEEEviT_T0_T2_T3_T4_T5_,@function
        .size           _ZN2at6native27unrolled_elementwise_kernelIZZNS0_73_GLOBAL__N__c8866d80_35_SparseBinaryOpIntersectionKernel_cu_1520ed90_315342_sparse_binary_op_intersection_kernel_implINS2_18CUDAKernelLauncherENS2_36CUDAValueSelectionIntersectionKernelINS2_9LhsProjOpEEElLl0EEEvRNS_6TensorERKS8_SB_RKSt6vectorIlSaIlEERKSt8optionalIS8_ESK_bbENKUlvE1_clEvEUllE_St5arrayIPcLm2EELi4E23TrivialOffsetCalculatorILi1EjESR_NS0_6memory15LoadWithoutCastENSS_16StoreWithoutCastEEEviT_T0_T2_T3_T4_T5_,(.L_x_16280 - _ZN2at6native27unrolled_elementwise_kernelIZZNS0_73_GLOBAL__N__c8866d80_35_SparseBinaryOpIntersectionKernel_cu_1520ed90_315342_sparse_binary_op_intersection_kernel_implINS2_18CUDAKernelLauncherENS2_36CUDAValueSelectionIntersectionKernelINS2_9LhsProjOpEEElLl0EEEvRNS_6TensorERKS8_SB_RKSt6vectorIlSaIlEERKSt8optionalIS8_ESK_bbENKUlvE1_clEvEUllE_St5arrayIPcLm2EELi4E23TrivialOffsetCalculatorILi1EjESR_NS0_6memory15LoadWithoutCastENSS_16StoreWithoutCastEEEviT_T0_T2_T3_T4_T5_)
        .other          _ZN2at6native27unrolled_elementwise_kernelIZZNS0_73_GLOBAL__N__c8866d80_35_SparseBinaryOpIntersectionKernel_cu_1520ed90_315342_sparse_binary_op_intersection_kernel_implINS2_18CUDAKernelLauncherENS2_36CUDAValueSelectionIntersectionKernelINS2_9LhsProjOpEEElLl0EEEvRNS_6TensorERKS8_SB_RKSt6vectorIlSaIlEERKSt8optionalIS8_ESK_bbENKUlvE1_clEvEUllE_St5arrayIPcLm2EELi4E23TrivialOffsetCalculatorILi1EjESR_NS0_6memory15LoadWithoutCastENSS_16StoreWithoutCastEEEviT_T0_T2_T3_T4_T5_,@"STO_CUDA_ENTRY STV_DEFAULT"
_ZN2at6native27unrolled_elementwise_kernelIZZNS0_73_GLOBAL__N__c8866d80_35_SparseBinaryOpIntersectionKernel_cu_1520ed90_315342_sparse_binary_op_intersection_kernel_implINS2_18CUDAKernelLauncherENS2_36CUDAValueSelectionIntersectionKernelINS2_9LhsProjOpEEElLl0EEEvRNS_6TensorERKS8_SB_RKSt6vectorIlSaIlEERKSt8optionalIS8_ESK_bbENKUlvE1_clEvEUllE_St5arrayIPcLm2EELi4E23TrivialOffsetCalculatorILi1EjESR_NS0_6memory15LoadWithoutCastENSS_16StoreWithoutCastEEEviT_T0_T2_T3_T4_T5_:
.text._ZN2at6native27unrolled_elementwise_kernelIZZNS0_73_GLOBAL__N__c8866d80_35_SparseBinaryOpIntersectionKernel_cu_1520ed90_315342_sparse_binary_op_intersection_kernel_implINS2_18CUDAKernelLauncherENS2_36CUDAValueSelectionIntersectionKernelINS2_9LhsProjOpEEElLl0EEEvRNS_6TensorERKS8_SB_RKSt6vectorIlSaIlEERKSt8optionalIS8_ESK_bbENKUlvE1_clEvEUllE_St5arrayIPcLm2EELi4E23TrivialOffsetCalculatorILi1EjESR_NS0_6memory15LoadWithoutCastENSS_16StoreWithoutCastEEEviT_T0_T2_T3_T4_T5_:
        /* <DEDUP_REMOVED lines=9> */
[----:B------:R-:W-:Y:S01]  /*0090*/  CS2R R10, SRZ ;  /* 0x00000000000a7805 */ /* 0x000fe2000001ff00 */
[----:B0-----:R-:W-:Y:S01]  /*00a0*/  UIMAD UR6, UR14, UR6, UR4 ;  /* 0x000000060e0672a4 */ /* 0x001fe2000f8e0204 */
[----:B-1----:R-:W-:Y:S01]  /*00b0*/  MOV R0, R2 ;  /* 0x0000000200007202 */ /* 0x002fe20000000f00 */
[----:B------:R-:W-:Y:S01]  /*00c0*/  IMAD.U32 R3, RZ, RZ, UR14 ;  /* 0x0000000eff037e24 */ /* 0x000fe2000f8e00ff */
[----:B------:R-:W-:Y:S01]  /*00d0*/  MOV R5, UR14 ;  /* 0x0000000e00057c02 */ /* 0x000fe20008000f00 */
[----:B------:R-:W-:Y:S01]  /*00e0*/  IMAD.MOV.U32 R32, RZ, RZ, c[0x0][0x178] ;  /* 0x00005e00ff207624 */ /* 0x000fe200078e00ff */
[----:B------:R-:W-:Y:S01]  /*00f0*/  ULDC.64 UR4, c[0x0][0x168] ;  /* 0x00005a0000047ab9 */ /* 0x000fe20000000a00 */
[----:B------:R-:W-:-:S13]  /*0100*/  ISETP.GE.AND P1, PT, R2, UR6, PT ;  /* 0x0000000602007c0c */ /* 0x000fda000bf26270 */
[----:B------:R-:W-:-:S04]  /*0110*/  @!P1 IADD3 R2, R0, 0x80, RZ ;  /* 0x0000008000029810 */ /* 0x000fc80007ffe0ff */
[----:B------:R-:W-:-:S13]  /*0120*/  ISETP.GE.AND P0, PT, R2, UR6, PT ;  /* 0x0000000602007c0c */ /* 0x000fda000bf06270 */
[----:B------:R-:W-:Y:S02]  /*0130*/  @!P0 LEA R4, R3, R2, 0x9 ;  /* 0x0000000203048211 */ /* 0x000fe400078e48ff */
[----:B------:R-:W-:-:S04]  /*0140*/  @!P0 IADD3 R2, R2, 0x80, RZ ;  /* 0x0000008002028810 */ /* 0x000fc80007ffe0ff */
        /* <DEDUP_REMOVED lines=8> */
[----:B------:R-:W-:Y:S01]  /*01d0*/  @!P0 MOV R5, 0x8 ;  /* 0x0000000800058802 */ /* 0x000fe20000000f00 */
[----:B------:R-:W-:Y:S01]  /*01e0*/  UISETP.NE.U32.AND UP0, UPT, URZ, UR4, UPT ;  /* 0x000000043f00728c */ /* 0x000fe2000bf05070 */
[----:B------:R-:W-:-:S02]  /*01f0*/  MOV R34, c[0x0][0x17c] ;  /* 0x00005f0000227a02 */ /* 0x000fc40000000f00 */
[----:B------:R-:W-:Y:S01]  /*0200*/  @!P1 LEA R2, R3, R0, 0x9 ;  /* 0x0000000003029211 */ /* 0x000fe200078e48ff */
[----:B------:R-:W-:Y:S01]  /*0210*/  @!P0 IMAD.WIDE.U32 R4, R4, R5, c[0x0][0x1a0] ;  /* 0x0000680004048625 */ /* 0x000fe200078e0005 */
[----:B------:R-:W-:Y:S01]  /*0220*/  UISETP.NE.AND.EX UP0, UPT, URZ, UR5, UPT, UP0 ;  /* 0x000000053f00728c */ /* 0x000fe2000bf05300 */
[----:B------:R-:W-:Y:S02]  /*0230*/  @!P2 MOV R7, 0x8 ;  /* 0x000000080007a802 */ /* 0x000fe40000000f00 */
[----:B------:R-:W-:Y:S01]  /*0240*/  @!P1 IMAD.MOV.U32 R3, RZ, RZ, 0x8 ;  /* 0x00000008ff039424 */ /* 0x000fe200078e00ff */
[----:B------:R1:W5:Y:S01]  /*0250*/  @!P0 LDG.E.64 R28, [R4.64] ;  /* 0x0000000c041c8981 */ /* 0x000362000c1e1b00 */
[----:B------:R-:W-:Y:S01]  /*0260*/  ISETP.GE.U32.AND P0, PT, R32, 0x1, PT ;  /* 0x000000012000780c */ /* 0x000fe20003f06070 */
[----:B------:R-:W-:-:S03]  /*0270*/  @!P2 IMAD.WIDE.U32 R6, R6, R7, c[0x0][0x1a0] ;  /* 0x000068000606a625 */ /* 0x000fc600078e0007 */
[----:B------:R-:W-:Y:S01]  /*0280*/  ISETP.GE.AND.EX P0, PT, R34, RZ, PT, P0 ;  /* 0x000000ff2200720c */ /* 0x000fe20003f06300 */
[----:B------:R-:W-:Y:S01]  /*0290*/  @!P1 IMAD.WIDE.U32 R2, R2, R3, c[0x0][0x1a0] ;  /* 0x0000680002029625 */ /* 0x000fe200078e0003 */
[----:B------:R2:W5:Y:S02]  /*02a0*/  @!P2 LDG.E.64 R10, [R6.64] ;  /* 0x0000000c060aa981 */ /* 0x000564000c1e1b00 */
[----:B------:R-:W-:Y:S01]  /*02b0*/  PLOP3.LUT P0, PT, P0, PT, UP0, 0x5d, 0x0 ;  /* 0x000000000000781c */ /* 0x000fe2000070eb0d */
[----:B------:R-:W-:Y:S01]  /*02c0*/  CS2R R30, SRZ ;  /* 0x00000000001e7805 */ /* 0x000fe2000001ff00 */
[----:B------:R3:W5:Y:S01]  /*02d0*/  @!P1 LDG.E.64 R14, [R2.64] ;  /* 0x0000000c020e9981 */ /* 0x000762000c1e1b00 */
[----:B-1----:R-:W-:Y:S01]  /*02e0*/  CS2R R4, SRZ ;  /* 0x0000000000047805 */ /* 0x002fe2000001ff00 */
[----:B--2---:R-:W-:Y:S01]  /*02f0*/  CS2R R6, SRZ ;  /* 0x0000000000067805 */ /* 0x004fe2000001ff00 */
[----:B---3--:R-:W-:-:S08]  /*0300*/  CS2R R2, SRZ ;  /* 0x0000000000027805 */ /* 0x008fd0000001ff00 */
[----:B------:R-:W-:Y:S05]  /*0310*/  @P0 BRA `(.L_x_6085) ;  /* 0x00005b4000000947 */ /* 0x000fea0003800000 */
[----:B0-----:R-:W-:Y:S01]  /*0320*/  BSSY B0, `(.L_x_6086) ;  /* 0x000016d000007945 */ /* 0x001fe20003800000 */
[----:B------:R-:W-:Y:S05]  /*0330*/  @P1 BRA `(.L_x_6087) ;  /* 0x000016b000001947 */ /* 0x000fea0003800000 */
[----:B------:R-:W-:Y:S01]  /*0340*/  IMAD.MOV.U32 R7, RZ, RZ, 0x1 ;  /* 0x00000001ff077424 */ /* 0x000fe200078e00ff */
[----:B------:R-:W-:Y:S01]  /*0350*/  MOV R13, c[0x0][0x17c] ;  /* 0x00005f00000d7a02 */ /* 0x000fe20000000f00 */
[----:B-----5:R-:W-:Y:S01]  /*0360*/  IMAD R15, R15, c[0x0][0x170], RZ ;  /* 0x00005c000f0f7a24 */ /* 0x020fe200078e02ff */
[----:B------:R-:W-:Y:S01]  /*0370*/  UMOV UR4, URZ ;  /* 0x0000003f00047c82 */ /* 0x000fe20008000000 */
[----:B------:R-:W-:Y:S01]  /*0380*/  IMAD.WIDE.U32 R6, R32, R7, c[0x2][0x0] ;  /* 0x0080000020067625 */ /* 0x000fe200078e0007 */
[----:B------:R-:W-:-:S03]  /*0390*/  UMOV UR5, URZ ;  /* 0x0000003f00057c82 */ /* 0x000fc60008000000 */
[----:B------:R-:W-:Y:S01]  /*03a0*/  IMAD.IADD R7, R7, 0x1, R13 ;  /* 0x0000000107077824 */ /* 0x000fe200078e020d */
[----:B------:R-:W-:Y:S01]  /*03b0*/  ISETP.GE.U32.AND P0, PT, R6, 0x3, PT ;  /* 0x000000030600780c */ /* 0x000fe20003f06070 */
[----:B------:R-:W-:-:S03]  /*03c0*/  IMAD.WIDE.U32 R12, R14, c[0x0][0x170], RZ ;  /* 0x00005c000e0c7a25 */ /* 0x000fc600078e00ff */
[----:B------:R-:W-:Y:S01]  /*03d0*/  ISETP.GE.U32.AND.EX P0, PT, R7, RZ, PT, P0 ;  /* 0x000000ff0700720c */ /* 0x000fe20003f06100 */
[----:B------:R-:W-:Y:S01]  /*03e0*/  IMAD R21, R14, c[0x0][0x174], R15 ;  /* 0x00005d000e157a24 */ /* 0x000fe200078e020f */
[----:B------:R-:W-:-:S04]  /*03f0*/  CS2R R6, SRZ ;  /* 0x0000000000067805 */ /* 0x000fc8000001ff00 */
[----:B------:R-:W-:-:S07]  /*0400*/  IADD3 R23, R13, R21, RZ ;  /* 0x000000150d177210 */ /* 0x000fce0007ffe0ff */
[----:B------:R-:W-:Y:S05]  /*0410*/  @!P0 BRA `(.L_x_6088) ;  /* 0x0000122000008947 */ /* 0x000fea0003800000 */
[----:B------:R-:W-:Y:S01]  /*0420*/  LOP3.LUT R14, R32, 0x3, RZ, 0xc0, !PT ;  /* 0x00000003200e7812 */ /* 0x000fe200078ec0ff */
[----:B------:R-:W-:Y:S01]  /*0430*/  UMOV UR7, 0x8 ;  /* 0x0000000800077882 */ /* 0x000fe20000000000 */
[----:B------:R-:W-:Y:S01]  /*0440*/  IMAD.IADD R21, R21, 0x1, R13 ;  /* 0x0000000115157824 */ /* 0x000fe200078e020d */
[----:B------:R-:W-:Y:S01]  /*0450*/  ULDC.64 UR4, c[0x0][0x188] ;  /* 0x0000620000047ab9 */ /* 0x000fe20000000a00 */
[----:B------:R-:W-:Y:S01]  /*0460*/  IADD3 R14, P0, -R14, c[0x0][0x178], RZ ;  /* 0x00005e000e0e7a10 */ /* 0x000fe20007f1e1ff */
[----:B------:R-:W-:Y:S01]  /*0470*/  UIMAD.WIDE.U32 UR8, UR7, UR4, URZ ;  /* 0x00000004070872a5 */ /* 0x000fe2000f8e003f */
[----:B------:R-:W-:Y:S01]  /*0480*/  LEA R20, P2, R12, c[0x0][0x168], 0x3 ;  /* 0x00005a000c147a11 */ /* 0x000fe200078418ff */
[----:B------:R-:W-:Y:S01]  /*0490*/  UIMAD UR7, UR7, UR5, URZ ;  /* 0x00000005070772a4 */ /* 0x000fe2000f8e023f */
[----:B------:R-:W-:Y:S01]  /*04a0*/  IADD3.X R15, R34, -0x1, RZ, P0, !PT ;  /* 0xffffffff220f7810 */ /* 0x000fe200007fe4ff */
[----:B------:R0:W1:Y:S01]  /*04b0*/  R2UR UR15, R14 ;  /* 0x000000000e0f73c2 */ /* 0x00006200000e0000 */
[----:B------:R-:W-:Y:S01]  /*04c0*/  ISETP.GT.U32.AND P0, PT, R14, RZ, PT ;  /* 0x000000ff0e00720c */ /* 0x000fe20003f04070 */
[----:B------:R-:W-:Y:S01]  /*04d0*/  UIADD3 UR7, UR9, UR7, URZ ;  /* 0x0000000709077290 */ /* 0x000fe2000fffe03f */
[----:B------:R-:W-:Y:S01]  /*04e0*/  LEA.HI.X R21, R12, c[0x0][0x16c], R21, 0x3, P2 ;  /* 0x00005b000c157a11 */ /* 0x000fe200010f1c15 */
[----:B------:R-:W-:Y:S01]  /*04f0*/  UMOV UR4, URZ ;  /* 0x0000003f00047c82 */ /* 0x000fe20008000000 */
[----:B------:R-:W-:Y:S01]  /*0500*/  ISETP.GT.AND.EX P0, PT, R15, RZ, PT, P0 ;  /* 0x000000ff0f00720c */ /* 0x000fe20003f04300 */
[----:B------:R-:W-:-:S02]  /*0510*/  UMOV UR5, URZ ;  /* 0x0000003f00057c82 */ /* 0x000fc40008000000 */
[----:B------:R0:W2:Y:S10]  /*0520*/  R2UR UR16, R15 ;  /* 0x000000000f1073c2 */ /* 0x0000b400000e0000 */
[----:B012---:R-:W-:Y:S05]  /*0530*/  @!P0 BRA `(.L_x_6089) ;  /* 0x00000e4000008947 */ /* 0x007fea0003800000 */
[----:B------:R-:W-:Y:S01]  /*0540*/  UISETP.GT.U32.AND UP0, UPT, UR15, 0xc, UPT ;  /* 0x0000000c0f00788c */ /* 0x000fe2000bf04070 */
[----:B------:R-:W-:-:S03]  /*0550*/  PLOP3.LUT P0, PT, PT, PT, PT, 0x80, 0x0 ;  /* 0x000000000000781c */ /* 0x000fc60003f0f070 */
[----:B------:R-:W-:-:S06]  /*0560*/  UISETP.GT.AND.EX UP0, UPT, UR16, URZ, UPT, UP0 ;  /* 0x0000003f1000728c */ /* 0x000fcc000bf04300 */
[----:B------:R-:W-:-:S13]  /*0570*/  PLOP3.LUT P2, PT, PT, PT, UP0, 0x80, 0x0 ;  /* 0x000000000000781c */ /* 0x000fda0003f4f008 */
[----:B------:R-:W-:Y:S05]  /*0580*/  @!P2 BRA `(.L_x_6090) ;  /* 0x000008e00000a947 */ /* 0x000fea0003800000 */
[----:B------:R-:W-:Y:S02]  /*0590*/  PLOP3.LUT P0, PT, PT, PT, PT, 0x8, 0x0 ;  /* 0x000000000000781c */ /* 0x000fe40003f0e170 */
.L_x_6091:
[----:B------:R-:W-:Y:S01]  /*05a0*/  ULDC.64 UR10, c[0x0][0x180] ;  /* 0x00006000000a7ab9 */ /* 0x000fe20000000a00 */
[----:B------:R0:W2:Y:S01]  /*05b0*/  LDG.E.64.CONSTANT R18, [R20.64] ;  /* 0x0000000c14127981 */ /* 0x0000a2000c1e9b00 */
[----:B------:R-:W-:-:S04]  /*05c0*/  ULEA UR10, UP0, UR4, UR10, 0x3 ;  /* 0x0000000a040a7291 */ /* 0x000fc8000f80183f */
[----:B------:R-:W-:Y:S02]  /*05d0*/  ULEA.HI.X UR11, UR4, UR11, UR5, 0x3, UP0 ;  /* 0x0000000b040b7291 */ /* 0x000fe400080f1c05 */
[----:B------:R-:W-:-:S04]  /*05e0*/  MOV R16, UR10 ;  /* 0x0000000a00107c02 */ /* 0x000fc80008000f00 */
[----:B------:R-:W-:-:S05]  /*05f0*/  IMAD.U32 R17, RZ, RZ, UR11 ;  /* 0x0000000bff117e24 */ /* 0x000fca000f8e00ff */
[----:B------:R-:W2:Y:S01]  /*0600*/  LDG.E.64 R14, [R16.64] ;  /* 0x0000000c100e7981 */ /* 0x000ea2000c1e1b00 */
[----:B0-----:R-:W-:-:S03]  /*0610*/  IADD3 R20, P2, R20, UR8, RZ ;  /* 0x0000000814147c10 */ /* 0x001fc6000ff5e0ff */
[----:B------:R-:W3:Y:S01]  /*0620*/  LDG.E.64 R24, [R16.64+0x8] ;  /* 0x0000080c10187981 */ /* 0x000ee2000c1e1b00 */
[----:B------:R-:W-:-:S05]  /*0630*/  IADD3.X R21, R21, UR7, RZ, P2, !PT ;  /* 0x0000000715157c10 */ /* 0x000fca00097fe4ff */
[----:B------:R0:W3:Y:S01]  /*0640*/  LDG.E.64.CONSTANT R26, [R20.64] ;  /* 0x0000000c141a7981 */ /* 0x0000e2000c1e9b00 */
[----:B------:R-:W-:-:S04]  /*0650*/  IADD3 R36, P2, R20, UR8, RZ ;  /* 0x0000000814247c10 */ /* 0x000fc8000ff5e0ff */
[----:B------:R-:W-:Y:S02]  /*0660*/  IADD3.X R37, R21, UR7, RZ, P2, !PT ;  /* 0x0000000715257c10 */ /* 0x000fe400097fe4ff */
[----:B0-----:R-:W-:-:S04]  /*0670*/  IADD3 R20, P2, R36, UR8, RZ ;  /* 0x0000000824147c10 */ /* 0x001fc8000ff5e0ff */
[----:B------:R-:W-:Y:S01]  /*0680*/  IADD3.X R21, R37, UR7, RZ, P2, !PT ;  /* 0x0000000725157c10 */ /* 0x000fe200097fe4ff */
[-C--:B--2---:R-:W-:Y:S02]  /*0690*/  IMAD R19, R19, R14.reuse, RZ ;  /* 0x0000000e13137224 */ /* 0x084fe400078e02ff */
[----:B------:R-:W-:-:S04]  /*06a0*/  IMAD.WIDE.U32 R6, R18, R14, R6 ;  /* 0x0000000e12067225 */ /* 0x000fc800078e0006 */
[----:B------:R-:W-:Y:S02]  /*06b0*/  IMAD R33, R18, R15, R19 ;  /* 0x0000000f12217224 */ /* 0x000fe400078e0213 */
[----:B------:R0:W2:Y:S04]  /*06c0*/  LDG.E.64.CONSTANT R18, [R36.64] ;  /* 0x0000000c24127981 */ /* 0x0000a8000c1e9b00 */
[----:B------:R-:W2:Y:S01]  /*06d0*/  LDG.E.64 R14, [R16.64+0x10] ;  /* 0x0000100c100e7981 */ /* 0x000ea2000c1e1b00 */
[----:B------:R-:W-:Y:S01]  /*06e0*/  IADD3 R7, R7, R33, RZ ;  /* 0x0000002107077210 */ /* 0x000fe20007ffe0ff */
[----:B---3--:R-:W-:-:S04]  /*06f0*/  IMAD R27, R27, R24, RZ ;  /* 0x000000181b1b7224 */ /* 0x008fc800078e02ff */
[C---:B------:R-:W-:Y:S01]  /*0700*/  IMAD R25, R26.reuse, R25, R27 ;  /* 0x000000191a197224 */ /* 0x040fe200078e021b */
[----:B0-----:R0:W3:Y:S01]  /*0710*/  LDG.E.64.CONSTANT R36, [R20.64] ;  /* 0x0000000c14247981 */ /* 0x0010e2000c1e9b00 */
[----:B------:R-:W-:-:S03]  /*0720*/  IMAD.WIDE.U32 R6, R26, R24, R6 ;  /* 0x000000181a067225 */ /* 0x000fc600078e0006 */
[----:B------:R-:W3:Y:S01]  /*0730*/  LDG.E.64 R26, [R16.64+0x18] ;  /* 0x0000180c101a7981 */ /* 0x000ee2000c1e1b00 */
[----:B------:R-:W-:Y:S01]  /*0740*/  IADD3 R24, P2, R20, UR8, RZ ;  /* 0x0000000814187c10 */ /* 0x000fe2000ff5e0ff */
[----:B------:R-:W-:-:S03]  /*0750*/  IMAD.IADD R7, R7, 0x1, R25 ;  /* 0x0000000107077824 */ /* 0x000fc600078e0219 */
[----:B------:R-:W-:-:S05]  /*0760*/  IADD3.X R25, R21, UR7, RZ, P2, !PT ;  /* 0x0000000715197c10 */ /* 0x000fca00097fe4ff */
[----:B0-----:R0:W4:Y:S01]  /*0770*/  LDG.E.64.CONSTANT R20, [R24.64] ;  /* 0x0000000c18147981 */ /* 0x001122000c1e9b00 */
[-C--:B--2---:R-:W-:Y:S02]  /*0780*/  IMAD R19, R19, R14.reuse, RZ ;  /* 0x0000000e13137224 */ /* 0x084fe400078e02ff */
[----:B------:R-:W-:-:S04]  /*0790*/  IMAD.WIDE.U32 R6, R18, R14, R6 ;  /* 0x0000000e12067225 */ /* 0x000fc800078e0006 */
[----:B------:R-:W-:Y:S02]  /*07a0*/  IMAD R15, R18, R15, R19 ;  /* 0x0000000f120f7224 */ /* 0x000fe400078e0213 */
[----:B------:R-:W4:Y:S01]  /*07b0*/  LDG.E.64 R18, [R16.64+0x20] ;  /* 0x0000200c10127981 */ /* 0x000f22000c1e1b00 */
[----:B------:R-:W-:Y:S02]  /*07c0*/  IADD3 R14, P2, R24, UR8, RZ ;  /* 0x00000008180e7c10 */ /* 0x000fe4000ff5e0ff */
[----:B------:R-:W-:Y:S01]  /*07d0*/  IADD3 R7, R7, R15, RZ ;  /* 0x0000000f07077210 */ /* 0x000fe20007ffe0ff */
[----:B---3--:R-:W-:Y:S01]  /*07e0*/  IMAD R33, R37, R26, RZ ;  /* 0x0000001a25217224 */ /* 0x008fe200078e02ff */
[----:B------:R-:W-:-:S03]  /*07f0*/  IADD3.X R15, R25, UR7, RZ, P2, !PT ;  /* 0x00000007190f7c10 */ /* 0x000fc600097fe4ff */
[C---:B------:R-:W-:Y:S02]  /*0800*/  IMAD R27, R36.reuse, R27, R33 ;  /* 0x0000001b241b7224 */ /* 0x040fe400078e0221 */
[----:B------:R-:W-:Y:S01]  /*0810*/  IMAD.WIDE.U32 R6, R36, R26, R6 ;  /* 0x0000001a24067225 */ /* 0x000fe200078e0006 */
[----:B0-----:R0:W2:Y:S04]  /*0820*/  LDG.E.64.CONSTANT R24, [R14.64] ;  /* 0x0000000c0e187981 */ /* 0x0010a8000c1e9b00 */
[----:B------:R-:W2:Y:S01]  /*0830*/  LDG.E.64 R36, [R16.64+0x28] ;  /* 0x0000280c10247981 */ /* 0x000ea2000c1e1b00 */
[----:B------:R-:W-:Y:S01]  /*0840*/  IADD3 R26, P2, R14, UR8, RZ ;  /* 0x000000080e1a7c10 */ /* 0x000fe2000ff5e0ff */
[----:B------:R-:W-:-:S03]  /*0850*/  IMAD.IADD R7, R7, 0x1, R27 ;  /* 0x0000000107077824 */ /* 0x000fc600078e021b */
[----:B------:R-:W-:-:S05]  /*0860*/  IADD3.X R27, R15, UR7, RZ, P2, !PT ;  /* 0x000000070f1b7c10 */ /* 0x000fca00097fe4ff */
[----:B0-----:R0:W3:Y:S01]  /*0870*/  LDG.E.64.CONSTANT R14, [R26.64] ;  /* 0x0000000c1a0e7981 */ /* 0x0010e2000c1e9b00 */
[-C--:B----4-:R-:W-:Y:S02]  /*0880*/  IMAD R21, R21, R18.reuse, RZ ;  /* 0x0000001215157224 */ /* 0x090fe400078e02ff */
[----:B------:R-:W-:-:S04]  /*0890*/  IMAD.WIDE.U32 R6, R20, R18, R6 ;  /* 0x0000001214067225 */ /* 0x000fc800078e0006 */
[----:B------:R-:W-:Y:S02]  /*08a0*/  IMAD R19, R20, R19, R21 ;  /* 0x0000001314137224 */ /* 0x000fe400078e0215 */
[----:B------:R-:W3:Y:S01]  /*08b0*/  LDG.E.64 R20, [R16.64+0x30] ;  /* 0x0000300c10147981 */ /* 0x000ee2000c1e1b00 */
[----:B------:R-:W-:Y:S02]  /*08c0*/  IADD3 R18, P2, R26, UR8, RZ ;  /* 0x000000081a127c10 */ /* 0x000fe4000ff5e0ff */
[----:B------:R-:W-:Y:S02]  /*08d0*/  IADD3 R7, R7, R19, RZ ;  /* 0x0000001307077210 */ /* 0x000fe40007ffe0ff */
[----:B------:R-:W-:Y:S01]  /*08e0*/  IADD3.X R19, R27, UR7, RZ, P2, !PT ;  /* 0x000000071b137c10 */ /* 0x000fe200097fe4ff */
[-C--:B--2---:R-:W-:Y:S02]  /*08f0*/  IMAD R25, R25, R36.reuse, RZ ;  /* 0x0000002419197224 */ /* 0x084fe400078e02ff */
[----:B------:R-:W-:-:S02]  /*0900*/  IMAD.WIDE.U32 R6, R24, R36, R6 ;  /* 0x0000002418067225 */ /* 0x000fc400078e0006 */
[----:B0-----:R0:W2:Y:S02]  /*0910*/  LDG.E.64.CONSTANT R26, [R18.64] ;  /* 0x0000000c121a7981 */ /* 0x0010a4000c1e9b00 */
[----:B------:R-:W-:Y:S02]  /*0920*/  IMAD R25, R24, R37, R25 ;  /* 0x0000002518197224 */ /* 0x000fe400078e0219 */
[----:B------:R-:W2:Y:S01]  /*0930*/  LDG.E.64 R36, [R16.64+0x38] ;  /* 0x0000380c10247981 */ /* 0x000ea2000c1e1b00 */
[----:B------:R-:W-:Y:S01]  /*0940*/  IADD3 R24, P2, R18, UR8, RZ ;  /* 0x0000000812187c10 */ /* 0x000fe2000ff5e0ff */
[----:B------:R-:W-:-:S03]  /*0950*/  IMAD.IADD R7, R7, 0x1, R25 ;  /* 0x0000000107077824 */ /* 0x000fc600078e0219 */
[----:B------:R-:W-:-:S05]  /*0960*/  IADD3.X R25, R19, UR7, RZ, P2, !PT ;  /* 0x0000000713197c10 */ /* 0x000fca00097fe4ff */
[----:B0-----:R0:W4:Y:S01]  /*0970*/  LDG.E.64.CONSTANT R18, [R24.64] ;  /* 0x0000000c18127981 */ /* 0x001122000c1e9b00 */
[-C--:B---3--:R-:W-:Y:S02]  /*0980*/  IMAD R15, R15, R20.reuse, RZ ;  /* 0x000000140f0f7224 */ /* 0x088fe400078e02ff */
[----:B------:R-:W-:-:S04]  /*0990*/  IMAD.WIDE.U32 R6, R14, R20, R6 ;  /* 0x000000140e067225 */ /* 0x000fc800078e0006 */
[----:B------:R-:W-:Y:S02]  /*09a0*/  IMAD R15, R14, R21, R15 ;  /* 0x000000150e0f7224 */ /* 0x000fe400078e020f */
[----:B------:R-:W4:Y:S01]  /*09b0*/  LDG.E.64 R20, [R16.64+0x40] ;  /* 0x0000400c10147981 */ /* 0x000f22000c1e1b00 */
        /* <DEDUP_REMOVED lines=23> */
[----:B------:R-:W2:Y:S02]  /*0b30*/  LDG.E.64 R36, [R16.64+0x58] ;  /* 0x0000580c10247981 */ /* 0x000ea4000c1e1b00 */
[----:B------:R-:W-:Y:S02]  /*0b40*/  IMAD.IADD R7, R7, 0x1, R25 ;  /* 0x0000000107077824 */ /* 0x000fe400078e0219 */
[-C--:B---3--:R-:W-:Y:S02]  /*0b50*/  IMAD R15, R15, R20.reuse, RZ ;  /* 0x000000140f0f7224 */ /* 0x088fe400078e02ff */
[----:B------:R-:W-:-:S04]  /*0b60*/  IMAD.WIDE.U32 R6, R14, R20, R6 ;  /* 0x000000140e067225 */ /* 0x000fc800078e0006 */
[----:B------:R-:W-:Y:S01]  /*0b70*/  IMAD R15, R14, R21, R15 ;  /* 0x000000150e0f7224 */ /* 0x000fe200078e020f */
[----:B------:R-:W-:-:S04]  /*0b80*/  IADD3 R14, P2, R18, UR8, RZ ;  /* 0x00000008120e7c10 */ /* 0x000fc8000ff5e0ff */
[----:B------:R-:W-:Y:S02]  /*0b90*/  IADD3 R7, R7, R15, RZ ;  /* 0x0000000f07077210 */ /* 0x000fe40007ffe0ff */
[----:B------:R-:W-:Y:S02]  /*0ba0*/  IADD3.X R15, R19, UR7, RZ, P2, !PT ;  /* 0x00000007130f7c10 */ /* 0x000fe400097fe4ff */
[----:B------:R-:W-:Y:S01]  /*0bb0*/  IADD3 R20, P2, R14, UR8, RZ ;  /* 0x000000080e147c10 */ /* 0x000fe2000ff5e0ff */
[----:B0-----:R-:W3:Y:S03]  /*0bc0*/  LDG.E.64 R18, [R16.64+0x60] ;  /* 0x0000600c10127981 */ /* 0x001ee6000c1e1b00 */
[----:B------:R-:W-:Y:S02]  /*0bd0*/  IADD3.X R21, R15, UR7, RZ, P2, !PT ;  /* 0x000000070f157c10 */ /* 0x000fe400097fe4ff */
[----:B------:R-:W3:Y:S01]  /*0be0*/  LDG.E.64.CONSTANT R14, [R14.64] ;  /* 0x0000000c0e0e7981 */ /* 0x000ee2000c1e9b00 */
[----:B--2---:R-:W-:-:S02]  /*0bf0*/  IMAD R25, R27, R36, RZ ;  /* 0x000000241b197224 */ /* 0x004fc400078e02ff */
[----:B------:R-:W-:-:S04]  /*0c00*/  IMAD.WIDE.U32 R6, R26, R36, R6 ;  /* 0x000000241a067225 */ /* 0x000fc800078e0006 */
[----:B------:R-:W-:Y:S02]  /*0c10*/  IMAD R25, R26, R37, R25 ;  /* 0x000000251a197224 */ /* 0x000fe400078e0219 */
[----:B------:R-:W2:Y:S04]  /*0c20*/  LDG.E.64.CONSTANT R36, [R20.64] ;  /* 0x0000000c14247981 */ /* 0x000ea8000c1e9b00 */
[----:B------:R-:W2:Y:S01]  /*0c30*/  LDG.E.64 R26, [R16.64+0x68] ;  /* 0x0000680c101a7981 */ /* 0x000ea2000c1e1b00 */
[----:B------:R-:W-:Y:S02]  /*0c40*/  IMAD.IADD R7, R7, 0x1, R25 ;  /* 0x0000000107077824 */ /* 0x000fe400078e0219 */
[-C--:B---3--:R-:W-:Y:S02]  /*0c50*/  IMAD R25, R15, R18.reuse, RZ ;  /* 0x000000120f197224 */ /* 0x088fe400078e02ff */
[----:B------:R-:W-:-:S04]  /*0c60*/  IMAD.WIDE.U32 R6, R14, R18, R6 ;  /* 0x000000120e067225 */ /* 0x000fc800078e0006 */
[----:B------:R-:W-:Y:S01]  /*0c70*/  IMAD R19, R14, R19, R25 ;  /* 0x000000130e137224 */ /* 0x000fe200078e0219 */
[----:B------:R-:W-:-:S04]  /*0c80*/  IADD3 R14, P2, R20, UR8, RZ ;  /* 0x00000008140e7c10 */ /* 0x000fc8000ff5e0ff */
[----:B------:R-:W-:Y:S01]  /*0c90*/  IADD3 R7, R7, R19, RZ ;  /* 0x0000001307077210 */ /* 0x000fe20007ffe0ff */
[----:B--2---:R-:W-:Y:S01]  /*0ca0*/  IMAD R25, R37, R26, RZ ;  /* 0x0000001a25197224 */ /* 0x004fe200078e02ff */
[----:B------:R-:W-:-:S03]  /*0cb0*/  IADD3.X R15, R21, UR7, RZ, P2, !PT ;  /* 0x00000007150f7c10 */ /* 0x000fc600097fe4ff */
[----:B------:R-:W-:Y:S01]  /*0cc0*/  IMAD.WIDE.U32 R6, R36, R26, R6 ;  /* 0x0000001a24067225 */ /* 0x000fe200078e0006 */
[----:B------:R-:W-:-:S03]  /*0cd0*/  IADD3 R18, P2, R14, UR8, RZ ;  /* 0x000000080e127c10 */ /* 0x000fc6000ff5e0ff */
[----:B------:R-:W-:Y:S02]  /*0ce0*/  IMAD R21, R36, R27, R25 ;  /* 0x0000001b24157224 */ /* 0x000fe400078e0219 */
[----:B------:R-:W2:Y:S04]  /*0cf0*/  LDG.E.64 R24, [R16.64+0x70] ;  /* 0x0000700c10187981 */ /* 0x000ea8000c1e1b00 */
[----:B------:R0:W2:Y:S01]  /*0d00*/  LDG.E.64.CONSTANT R26, [R14.64] ;  /* 0x0000000c0e1a7981 */ /* 0x0000a2000c1e9b00 */
[----:B------:R-:W-:-:S03]  /*0d10*/  IADD3.X R19, R15, UR7, RZ, P2, !PT ;  /* 0x000000070f137c10 */ /* 0x000fc600097fe4ff */
[----:B------:R-:W3:Y:S04]  /*0d20*/  LDG.E.64 R36, [R16.64+0x78] ;  /* 0x0000780c10247981 */ /* 0x000ee8000c1e1b00 */
[----:B0-----:R-:W3:Y:S01]  /*0d30*/  LDG.E.64.CONSTANT R14, [R18.64] ;  /* 0x0000000c120e7981 */ /* 0x001ee2000c1e9b00 */
[----:B------:R-:W-:-:S04]  /*0d40*/  UIADD3 UR15, UP0, UR15, -0x10, URZ ;  /* 0xfffffff00f0f7890 */ /* 0x000fc8000ff1e03f */
[----:B------:R-:W-:Y:S02]  /*0d50*/  UIADD3.X UR16, UR16, -0x1, URZ, UP0, !UPT ;  /* 0xffffffff10107890 */ /* 0x000fe400087fe43f */
[----:B------:R-:W-:Y:S01]  /*0d60*/  UISETP.GT.U32.AND UP0, UPT, UR15, 0xc, UPT ;  /* 0x0000000c0f00788c */ /* 0x000fe2000bf04070 */
[----:B------:R-:W-:-:S03]  /*0d70*/  IMAD.IADD R7, R7, 0x1, R21 ;  /* 0x0000000107077824 */ /* 0x000fc600078e0215 */
[----:B------:R-:W-:-:S06]  /*0d80*/  UISETP.GT.AND.EX UP0, UPT, UR16, URZ, UPT, UP0 ;  /* 0x0000003f1000728c */ /* 0x000fcc000bf04300 */
[----:B------:R-:W-:Y:S01]  /*0d90*/  PLOP3.LUT P3, PT, PT, PT, UP0, 0x80, 0x0 ;  /* 0x000000000000781c */ /* 0x000fe20003f6f008 */
[----:B------:R-:W-:Y:S01]  /*0da0*/  UIADD3 UR4, UP1, UR4, 0x10, URZ ;  /* 0x0000001004047890 */ /* 0x000fe2000ff3e03f */
[----:B------:R-:W-:-:S03]  /*0db0*/  IADD3 R20, P2, R18, UR8, RZ ;  /* 0x0000000812147c10 */ /* 0x000fc6000ff5e0ff */
[----:B------:R-:W-:Y:S01]  /*0dc0*/  UIADD3.X UR5, URZ, UR5, URZ, UP1, !UPT ;  /* 0x000000053f057290 */ /* 0x000fe20008ffe43f */
[-C--:B--2---:R-:W-:Y:S02]  /*0dd0*/  IMAD R21, R27, R24.reuse, RZ ;  /* 0x000000181b157224 */ /* 0x084fe400078e02ff */
[----:B------:R-:W-:-:S04]  /*0de0*/  IMAD.WIDE.U32 R6, R26, R24, R6 ;  /* 0x000000181a067225 */ /* 0x000fc800078e0006 */
[----:B------:R-:W-:Y:S02]  /*0df0*/  IMAD R21, R26, R25, R21 ;  /* 0x000000191a157224 */ /* 0x000fe400078e0215 */
[----:B---3--:R-:W-:-:S03]  /*0e00*/  IMAD R15, R15, R36, RZ ;  /* 0x000000240f0f7224 */ /* 0x008fc600078e02ff */
[----:B------:R-:W-:Y:S02]  /*0e10*/  IADD3 R7, R7, R21, RZ ;  /* 0x0000001507077210 */ /* 0x000fe40007ffe0ff */
[----:B------:R-:W-:Y:S01]  /*0e20*/  IADD3.X R21, R19, UR7, RZ, P2, !PT ;  /* 0x0000000713157c10 */ /* 0x000fe200097fe4ff */
[C---:B------:R-:W-:Y:S02]  /*0e30*/  IMAD R15, R14.reuse, R37, R15 ;  /* 0x000000250e0f7224 */ /* 0x040fe400078e020f */
[----:B------:R-:W-:-:S04]  /*0e40*/  IMAD.WIDE.U32 R6, R14, R36, R6 ;  /* 0x000000240e067225 */ /* 0x000fc800078e0006 */
[----:B------:R-:W-:Y:S01]  /*0e50*/  IMAD.IADD R7, R7, 0x1, R15 ;  /* 0x0000000107077824 */ /* 0x000fe200078e020f */
[----:B------:R-:W-:Y:S05]  /*0e60*/  @P3 BRA `(.L_x_6091) ;  /* 0xfffff73000003947 */ /* 0x000fea000383ffff */
.L_x_6090:
[----:B------:R-:W-:-:S04]  /*0e70*/  UISETP.GT.U32.AND UP0, UPT, UR15, 0x4, UPT ;  /* 0x000000040f00788c */ /* 0x000fc8000bf04070 */
[----:B------:R-:W-:-:S06]  /*0e80*/  UISETP.GT.AND.EX UP0, UPT, UR16, URZ, UPT, UP0 ;  /* 0x0000003f1000728c */ /* 0x000fcc000bf04300 */
[----:B------:R-:W-:-:S13]  /*0e90*/  PLOP3.LUT P2, PT, PT, PT, UP0, 0x80, 0x0 ;  /* 0x000000000000781c */ /* 0x000fda0003f4f008 */
[----:B------:R-:W-:Y:S05]  /*0ea0*/  @!P2 BRA `(.L_x_6092) ;  /* 0x000004a00000a947 */ /* 0x000fea0003800000 */
[----:B------:R-:W-:Y:S01]  /*0eb0*/  ULDC.64 UR10, c[0x0][0x180] ;  /* 0x00006000000a7ab9 */ /* 0x000fe20000000a00 */
[----:B------:R0:W2:Y:S01]  /*0ec0*/  LDG.E.64.CONSTANT R24, [R20.64] ;  /* 0x0000000c14187981 */ /* 0x0000a2000c1e9b00 */
[----:B------:R-:W-:-:S04]  /*0ed0*/  ULEA UR10, UP0, UR4, UR10, 0x3 ;  /* 0x0000000a040a7291 */ /* 0x000fc8000f80183f */
[----:B------:R-:W-:Y:S02]  /*0ee0*/  ULEA.HI.X UR11, UR4, UR11, UR5, 0x3, UP0 ;  /* 0x0000000b040b7291 */ /* 0x000fe400080f1c05 */
[----:B------:R-:W-:-:S04]  /*0ef0*/  MOV R18, UR10 ;  /* 0x0000000a00127c02 */ /* 0x000fc80008000f00 */
[----:B------:R-:W-:-:S05]  /*0f00*/  IMAD.U32 R19, RZ, RZ, UR11 ;  /* 0x0000000bff137e24 */ /* 0x000fca000f8e00ff */
[----:B------:R-:W2:Y:S01]  /*0f10*/  LDG.E.64 R14, [R18.64] ;  /* 0x0000000c120e7981 */ /* 0x000ea2000c1e1b00 */
[----:B------:R-:W-:-:S04]  /*0f20*/  IADD3 R16, P0, R20, UR8, RZ ;  /* 0x0000000814107c10 */ /* 0x000fc8000ff1e0ff */
[----:B------:R-:W-:Y:S02]  /*0f30*/  IADD3.X R17, R21, UR7, RZ, P0, !PT ;  /* 0x0000000715117c10 */ /* 0x000fe400087fe4ff */
[----:B0-----:R-:W3:Y:S04]  /*0f40*/  LDG.E.64 R20, [R18.64+0x8] ;  /* 0x0000080c12147981 */ /* 0x001ee8000c1e1b00 */
        /* <DEDUP_REMOVED lines=16> */
[----:B------:R-:W-:Y:S02]  /*1050*/  IMAD.IADD R7, R7, 0x1, R21 ;  /* 0x0000000107077824 */ /* 0x000fe400078e0215 */
[-C--:B--2---:R-:W-:Y:S02]  /*1060*/  IMAD R21, R25, R14.reuse, RZ ;  /* 0x0000000e19157224 */ /* 0x084fe400078e02ff */
[----:B------:R-:W-:Y:S01]  /*1070*/  IMAD.WIDE.U32 R6, R24, R14, R6 ;  /* 0x0000000e18067225 */ /* 0x000fe200078e0006 */
[----:B------:R-:W-:-:S03]  /*1080*/  IADD3 R14, P0, R16, UR8, RZ ;  /* 0x00000008100e7c10 */ /* 0x000fc6000ff1e0ff */
[----:B------:R-:W-:-:S05]  /*1090*/  IMAD R15, R24, R15, R21 ;  /* 0x0000000f180f7224 */ /* 0x000fca00078e0215 */
[----:B------:R-:W-:Y:S02]  /*10a0*/  IADD3 R7, R7, R15, RZ ;  /* 0x0000000f07077210 */ /* 0x000fe40007ffe0ff */
[----:B------:R-:W-:Y:S02]  /*10b0*/  IADD3.X R15, R17, UR7, RZ, P0, !PT ;  /* 0x00000007110f7c10 */ /* 0x000fe400087fe4ff */
[----:B------:R-:W-:Y:S01]  /*10c0*/  IADD3 R20, P0, R14, UR8, RZ ;  /* 0x000000080e147c10 */ /* 0x000fe2000ff1e0ff */
[----:B0-----:R-:W2:Y:S03]  /*10d0*/  LDG.E.64 R16, [R18.64+0x20] ;  /* 0x0000200c12107981 */ /* 0x001ea6000c1e1b00 */
[----:B------:R-:W-:Y:S02]  /*10e0*/  IADD3.X R21, R15, UR7, RZ, P0, !PT ;  /* 0x000000070f157c10 */ /* 0x000fe400087fe4ff */
[----:B------:R-:W2:Y:S01]  /*10f0*/  LDG.E.64.CONSTANT R14, [R14.64] ;  /* 0x0000000c0e0e7981 */ /* 0x000ea2000c1e9b00 */
[----:B---3--:R-:W-:-:S02]  /*1100*/  IMAD R25, R37, R26, RZ ;  /* 0x0000001a25197224 */ /* 0x008fc400078e02ff */
[----:B------:R-:W-:-:S04]  /*1110*/  IMAD.WIDE.U32 R6, R36, R26, R6 ;  /* 0x0000001a24067225 */ /* 0x000fc800078e0006 */
[----:B------:R-:W-:Y:S02]  /*1120*/  IMAD R25, R36, R27, R25 ;  /* 0x0000001b24197224 */ /* 0x000fe400078e0219 */
[----:B------:R-:W3:Y:S04]  /*1130*/  LDG.E.64.CONSTANT R36, [R20.64] ;  /* 0x0000000c14247981 */ /* 0x000ee8000c1e9b00 */
[----:B------:R-:W3:Y:S01]  /*1140*/  LDG.E.64 R26, [R18.64+0x28] ;  /* 0x0000280c121a7981 */ /* 0x000ee2000c1e1b00 */
[----:B------:R-:W-:Y:S02]  /*1150*/  IMAD.IADD R7, R7, 0x1, R25 ;  /* 0x0000000107077824 */ /* 0x000fe400078e0219 */
[-C--:B--2---:R-:W-:Y:S02]  /*1160*/  IMAD R25, R15, R16.reuse, RZ ;  /* 0x000000100f197224 */ /* 0x084fe400078e02ff */
[----:B------:R-:W-:-:S04]  /*1170*/  IMAD.WIDE.U32 R6, R14, R16, R6 ;  /* 0x000000100e067225 */ /* 0x000fc800078e0006 */
[----:B------:R-:W-:Y:S01]  /*1180*/  IMAD R17, R14, R17, R25 ;  /* 0x000000110e117224 */ /* 0x000fe200078e0219 */
[----:B------:R-:W-:-:S04]  /*1190*/  IADD3 R14, P0, R20, UR8, RZ ;  /* 0x00000008140e7c10 */ /* 0x000fc8000ff1e0ff */
[----:B------:R-:W-:Y:S01]  /*11a0*/  IADD3 R7, R7, R17, RZ ;  /* 0x0000001107077210 */ /* 0x000fe20007ffe0ff */
[----:B---3--:R-:W-:Y:S01]  /*11b0*/  IMAD R25, R37, R26, RZ ;  /* 0x0000001a25197224 */ /* 0x008fe200078e02ff */
        /* <DEDUP_REMOVED lines=9> */
[----:B------:R-:W-:Y:S01]  /*1250*/  IMAD.IADD R7, R7, 0x1, R21 ;  /* 0x0000000107077824 */ /* 0x000fe200078e0215 */
[----:B------:R-:W-:Y:S01]  /*1260*/  IADD3 R20, P2, R16, UR8, RZ ;  /* 0x0000000810147c10 */ /* 0x000fe2000ff5e0ff */
[----:B------:R-:W-:Y:S01]  /*1270*/  UIADD3 UR15, UP1, UR15, -0x8, URZ ;  /* 0xfffffff80f0f7890 */ /* 0x000fe2000ff3e03f */
[----:B------:R-:W-:Y:S01]  /*1280*/  PLOP3.LUT P0, PT, PT, PT, PT, 0x8, 0x0 ;  /* 0x000000000000781c */ /* 0x000fe20003f0e170 */
[----:B------:R-:W-:Y:S02]  /*1290*/  UIADD3 UR4, UP0, UR4, 0x8, URZ ;  /* 0x0000000804047890 */ /* 0x000fe4000ff1e03f */
[----:B------:R-:W-:-:S02]  /*12a0*/  UIADD3.X UR16, UR16, -0x1, URZ, UP1, !UPT ;  /* 0xffffffff10107890 */ /* 0x000fc40008ffe43f */
[----:B------:R-:W-:Y:S01]  /*12b0*/  UIADD3.X UR5, URZ, UR5, URZ, UP0, !UPT ;  /* 0x000000053f057290 */ /* 0x000fe200087fe43f */
[-C--:B--2---:R-:W-:Y:S02]  /*12c0*/  IMAD R21, R27, R24.reuse, RZ ;  /* 0x000000181b157224 */ /* 0x084fe400078e02ff */
[----:B------:R-:W-:-:S04]  /*12d0*/  IMAD.WIDE.U32 R6, R26, R24, R6 ;  /* 0x000000181a067225 */ /* 0x000fc800078e0006 */
[----:B------:R-:W-:Y:S02]  /*12e0*/  IMAD R21, R26, R25, R21 ;  /* 0x000000191a157224 */ /* 0x000fe400078e0215 */
[----:B---3--:R-:W-:-:S03]  /*12f0*/  IMAD R25, R15, R36, RZ ;  /* 0x000000240f197224 */ /* 0x008fc600078e02ff */
[----:B------:R-:W-:Y:S01]  /*1300*/  IADD3 R7, R7, R21, RZ ;  /* 0x0000001507077210 */ /* 0x000fe20007ffe0ff */
[----:B------:R-:W-:-:S04]  /*1310*/  IMAD R25, R14, R37, R25 ;  /* 0x000000250e197224 */ /* 0x000fc800078e0219 */
[----:B------:R-:W-:Y:S01]  /*1320*/  IMAD.WIDE.U32 R6, R14, R36, R6 ;  /* 0x000000240e067225 */ /* 0x000fe200078e0006 */
[----:B------:R-:W-:-:S03]  /*1330*/  IADD3.X R21, R17, UR7, RZ, P2, !PT ;  /* 0x0000000711157c10 */ /* 0x000fc600097fe4ff */
[----:B------:R-:W-:Y:S02]  /*1340*/  IMAD.IADD R7, R7, 0x1, R25 ;  /* 0x0000000107077824 */ /* 0x000fe400078e0219 */
.L_x_6092:
[----:B------:R-:W-:-:S04]  /*1350*/  ISETP.NE.U32.AND P2, PT, RZ, UR15, PT ;  /* 0x0000000fff007c0c */ /* 0x000fc8000bf45070 */
[----:B------:R-:W-:-:S13]  /*1360*/  ISETP.NE.OR.EX P0, PT, RZ, UR16, P0, P2 ;  /* 0x00000010ff007c0c */ /* 0x000fda0008705720 */
[----:B------:R-:W-:Y:S05]  /*1370*/  @!P0 BRA `(.L_x_6088) ;  /* 0x000002c000008947 */ /* 0x000fea0003800000 */
.L_x_6089:
[----:B------:R-:W-:Y:S01]  /*1380*/  ULDC.64 UR10, c[0x0][0x180] ;  /* 0x00006000000a7ab9 */ /* 0x000fe20000000a00 */
[----:B------:R0:W2:Y:S01]  /*1390*/  LDG.E.64.CONSTANT R16, [R20.64] ;  /* 0x0000000c14107981 */ /* 0x0000a2000c1e9b00 */
[----:B------:R-:W-:-:S04]  /*13a0*/  ULEA UR10, UP0, UR4, UR10, 0x3 ;  /* 0x0000000a040a7291 */ /* 0x000fc8000f80183f */
[----:B------:R-:W-:Y:S02]  /*13b0*/  ULEA.HI.X UR11, UR4, UR11, UR5, 0x3, UP0 ;  /* 0x0000000b040b7291 */ /* 0x000fe400080f1c05 */
[----:B------:R-:W-:-:S04]  /*13c0*/  MOV R14, UR10 ;  /* 0x0000000a000e7c02 */ /* 0x000fc80008000f00 */
[----:B------:R-:W-:Y:S01]  /*13d0*/  IMAD.U32 R15, RZ, RZ, UR11 ;  /* 0x0000000bff0f7e24 */ /* 0x000fe2000f8e00ff */
[----:B------:R-:W-:-:S04]  /*13e0*/  IADD3 R18, P0, R20, UR8, RZ ;  /* 0x0000000814127c10 */ /* 0x000fc8000ff1e0ff */
[----:B------:R1:W2:Y:S01]  /*13f0*/  LDG.E.64 R26, [R14.64] ;  /* 0x0000000c0e1a7981 */ /* 0x0002a2000c1e1b00 */
[----:B------:R-:W-:-:S03]  /*1400*/  IADD3.X R19, R21, UR7, RZ, P0, !PT ;  /* 0x0000000715137c10 */ /* 0x000fc600087fe4ff */
[----:B------:R1:W3:Y:S04]  /*1410*/  LDG.E.64 R24, [R14.64+0x8] ;  /* 0x0000080c0e187981 */ /* 0x0002e8000c1e1b00 */
[----:B0-----:R0:W3:Y:S01]  /*1420*/  LDG.E.64.CONSTANT R20, [R18.64] ;  /* 0x0000000c12147981 */ /* 0x0010e2000c1e9b00 */
[----:B------:R-:W-:-:S04]  /*1430*/  IADD3 R36, P0, R18, UR8, RZ ;  /* 0x0000000812247c10 */ /* 0x000fc8000ff1e0ff */
[----:B------:R-:W-:Y:S02]  /*1440*/  IADD3.X R37, R19, UR7, RZ, P0, !PT ;  /* 0x0000000713257c10 */ /* 0x000fe400087fe4ff */
[----:B0-----:R1:W4:Y:S04]  /*1450*/  LDG.E.64 R18, [R14.64+0x10] ;  /* 0x0000100c0e127981 */ /* 0x001328000c1e1b00 */
[----:B-1----:R-:W5:Y:S01]  /*1460*/  LDG.E.64 R14, [R14.64+0x18] ;  /* 0x0000180c0e0e7981 */ /* 0x002f62000c1e1b00 */
[----:B--2---:R-:W-:Y:S02]  /*1470*/  IMAD R17, R17, R26, RZ ;  /* 0x0000001a11117224 */ /* 0x004fe400078e02ff */
[----:B------:R-:W-:-:S04]  /*1480*/  IMAD.WIDE.U32 R6, R26, R16, R6 ;  /* 0x000000101a067225 */ /* 0x000fc800078e0006 */
[----:B------:R-:W-:Y:S01]  /*1490*/  IMAD R17, R27, R16, R17 ;  /* 0x000000101b117224 */ /* 0x000fe200078e0211 */
[----:B------:R-:W-:Y:S01]  /*14a0*/  IADD3 R16, P0, R36, UR8, RZ ;  /* 0x0000000824107c10 */ /* 0x000fe2000ff1e0ff */
[----:B------:R-:W4:Y:S01]  /*14b0*/  LDG.E.64.CONSTANT R26, [R36.64] ;  /* 0x0000000c241a7981 */ /* 0x000f22000c1e9b00 */
[----:B---3--:R-:W-:Y:S02]  /*14c0*/  IMAD R21, R21, R24, RZ ;  /* 0x0000001815157224 */ /* 0x008fe400078e02ff */
[----:B------:R-:W-:Y:S02]  /*14d0*/  IADD3 R7, R7, R17, RZ ;  /* 0x0000001107077210 */ /* 0x000fe40007ffe0ff */
[----:B------:R-:W-:Y:S01]  /*14e0*/  IADD3.X R17, R37, UR7, RZ, P0, !PT ;  /* 0x0000000725117c10 */ /* 0x000fe200087fe4ff */
[-C--:B------:R-:W-:Y:S02]  /*14f0*/  IMAD R21, R25, R20.reuse, R21 ;  /* 0x0000001419157224 */ /* 0x080fe400078e0215 */
[----:B------:R-:W-:-:S02]  /*1500*/  IMAD.WIDE.U32 R6, R24, R20, R6 ;  /* 0x0000001418067225 */ /* 0x000fc400078e0006 */
[----:B------:R-:W5:Y:S01]  /*1510*/  LDG.E.64.CONSTANT R24, [R16.64] ;  /* 0x0000000c10187981 */ /* 0x000f62000c1e9b00 */
[----:B------:R-:W-:Y:S01]  /*1520*/  UIADD3 UR15, UP0, UR15, -0x4, URZ ;  /* 0xfffffffc0f0f7890 */ /* 0x000fe2000ff1e03f */
[----:B------:R-:W-:-:S03]  /*1530*/  IMAD.IADD R7, R7, 0x1, R21 ;  /* 0x0000000107077824 */ /* 0x000fc600078e0215 */
[----:B------:R-:W-:Y:S02]  /*1540*/  UIADD3.X UR16, UR16, -0x1, URZ, UP0, !UPT ;  /* 0xffffffff10107890 */ /* 0x000fe400087fe43f */
[----:B------:R-:W-:-:S04]  /*1550*/  ISETP.NE.U32.AND P0, PT, RZ, UR15, PT ;  /* 0x0000000fff007c0c */ /* 0x000fc8000bf05070 */
[----:B------:R-:W-:Y:S01]  /*1560*/  ISETP.NE.AND.EX P0, PT, RZ, UR16, PT, P0 ;  /* 0x00000010ff007c0c */ /* 0x000fe2000bf05300 */
[----:B------:R-:W-:Y:S01]  /*1570*/  UIADD3 UR4, UP0, UR4, 0x4, URZ ;  /* 0x0000000404047890 */ /* 0x000fe2000ff1e03f */
[----:B------:R-:W-:-:S03]  /*1580*/  IADD3 R20, P2, R16, UR8, RZ ;  /* 0x0000000810147c10 */ /* 0x000fc6000ff5e0ff */
[----:B------:R-:W-:Y:S01]  /*1590*/  UIADD3.X UR5, URZ, UR5, URZ, UP0, !UPT ;  /* 0x000000053f057290 */ /* 0x000fe200087fe43f */
[----:B----4-:R-:W-:Y:S02]  /*15a0*/  IMAD R21, R27, R18, RZ ;  /* 0x000000121b157224 */ /* 0x010fe400078e02ff */
[----:B------:R-:W-:-:S04]  /*15b0*/  IMAD.WIDE.U32 R6, R18, R26, R6 ;  /* 0x0000001a12067225 */ /* 0x000fc800078e0006 */
[----:B------:R-:W-:Y:S02]  /*15c0*/  IMAD R21, R19, R26, R21 ;  /* 0x0000001a13157224 */ /* 0x000fe400078e0215 */
[----:B-----5:R-:W-:-:S03]  /*15d0*/  IMAD R19, R25, R14, RZ ;  /* 0x0000000e19137224 */ /* 0x020fc600078e02ff */
[----:B------:R-:W-:Y:S02]  /*15e0*/  IADD3 R7, R7, R21, RZ ;  /* 0x0000001507077210 */ /* 0x000fe40007ffe0ff */
[----:B------:R-:W-:Y:S01]  /*15f0*/  IADD3.X R21, R17, UR7, RZ, P2, !PT ;  /* 0x0000000711157c10 */ /* 0x000fe200097fe4ff */
[-C--:B------:R-:W-:Y:S02]  /*1600*/  IMAD R19, R15, R24.reuse, R19 ;  /* 0x000000180f137224 */ /* 0x080fe400078e0213 */
[----:B------:R-:W-:-:S04]  /*1610*/  IMAD.WIDE.U32 R6, R14, R24, R6 ;  /* 0x000000180e067225 */ /* 0x000fc800078e0006 */
[----:B------:R-:W-:Y:S01]  /*1620*/  IMAD.IADD R7, R7, 0x1, R19 ;  /* 0x0000000107077824 */ /* 0x000fe200078e0213 */
[----:B------:R-:W-:Y:S05]  /*1630*/  @P0 BRA `(.L_x_6089) ;  /* 0xfffffd4000000947 */ /* 0x000fea000383ffff */
.L_x_6088:
[----:B------:R-:W-:-:S04]  /*1640*/  LOP3.LUT R18, R32, 0x3, RZ, 0xc0, !PT ;  /* 0x0000000320127812 */ /* 0x000fc800078ec0ff */
[----:B------:R-:W-:-:S04]  /*1650*/  ISETP.NE.U32.AND P0, PT, R18, RZ, PT ;  /* 0x000000ff1200720c */ /* 0x000fc80003f05070 */
[----:B------:R-:W-:-:S13]  /*1660*/  ISETP.NE.AND.EX P0, PT, RZ, RZ, PT, P0 ;  /* 0x000000ffff00720c */ /* 0x000fda0003f05300 */
[----:B------:R-:W-:Y:S05]  /*1670*/  @!P0 BRA `(.L_x_6087) ;  /* 0x0000037000008947 */ /* 0x000fea0003800000 */
[----:B------:R-:W-:Y:S01]  /*1680*/  ULDC.64 UR10, c[0x0][0x188] ;  /* 0x00006200000a7ab9 */ /* 0x000fe20000000a00 */
[----:B------:R-:W-:Y:S01]  /*1690*/  MOV R15, UR4 ;  /* 0x00000004000f7c02 */ /* 0x000fe20008000f00 */
[----:B------:R-:W-:Y:S01]  /*16a0*/  UIMAD UR7, UR5, UR10, URZ ;  /* 0x0000000a050772a4 */ /* 0x000fe2000f8e023f */
[----:B------:R-:W-:Y:S01]  /*16b0*/  IMAD.MOV.U32 R22, RZ, RZ, R12 ;  /* 0x000000ffff167224 */ /* 0x000fe200078e000c */
[----:B------:R-:W-:Y:S02]  /*16c0*/  ULDC.64 UR8, c[0x0][0x180] ;  /* 0x0000600000087ab9 */ /* 0x000fe40000000a00 */
[----:B------:R-:W-:Y:S01]  /*16d0*/  UIMAD UR7, UR4, UR11, UR7 ;  /* 0x0000000b040772a4 */ /* 0x000fe2000f8e0207 */
[----:B------:R-:W-:Y:S01]  /*16e0*/  IMAD.WIDE.U32 R14, R15, c[0x0][0x188], R22 ;  /* 0x000062000f0e7a25 */ /* 0x000fe200078e0016 */
[----:B------:R-:W-:-:S04]  /*16f0*/  ULEA UR8, UP0, UR4, UR8, 0x3 ;  /* 0x0000000804087291 */ /* 0x000fc8000f80183f */
[----:B------:R-:W-:Y:S01]  /*1700*/  ULEA.HI.X UR9, UR4, UR9, UR5, 0x3, UP0 ;  /* 0x0000000904097291 */ /* 0x000fe200080f1c05 */
[----:B------:R-:W-:Y:S02]  /*1710*/  LEA R16, P0, R14, c[0x0][0x168], 0x3 ;  /* 0x00005a000e107a11 */ /* 0x000fe400078018ff */
[----:B------:R-:W-:-:S04]  /*1720*/  IADD3 R15, R15, UR7, RZ ;  /* 0x000000070f0f7c10 */ /* 0x000fc8000fffe0ff */
[----:B------:R-:W-:Y:S01]  /*1730*/  LEA.HI.X R17, R14, c[0x0][0x16c], R15, 0x3, P0 ;  /* 0x00005b000e117a11 */ /* 0x000fe200000f1c0f */
[----:B------:R-:W-:Y:S01]  /*1740*/  IMAD.U32 R15, RZ, RZ, UR9 ;  /* 0x00000009ff0f7e24 */ /* 0x000fe2000f8e00ff */
[----:B------:R-:W-:-:S04]  /*1750*/  MOV R14, UR8 ;  /* 0x00000008000e7c02 */ /* 0x000fc80008000f00 */
[----:B------:R-:W2:Y:S04]  /*1760*/  LDG.E.64.CONSTANT R16, [R16.64] ;  /* 0x0000000c10107981 */ /* 0x000ea8000c1e9b00 */
        /* <DEDUP_REMOVED lines=8> */
[----:B------:R-:W-:Y:S01]  /*17f0*/  ULDC UR15, c[0x0][0x188] ;  /* 0x00006200000f7ab9 */ /* 0x000fe20000000800 */
[----:B------:R-:W-:Y:S01]  /*1800*/  ISETP.NE.U32.AND P0, PT, R18, 0x2, PT ;  /* 0x000000021200780c */ /* 0x000fe20003f05070 */
[----:B------:R-:W-:Y:S01]  /*1810*/  ULDC.64 UR10, c[0x0][0x188] ;  /* 0x00006200000a7ab9 */ /* 0x000fe20000000a00 */
[----:B------:R-:W-:Y:S01]  /*1820*/  MOV R19, UR15 ;  /* 0x0000000f00137c02 */ /* 0x000fe20008000f00 */
[----:B------:R-:W-:Y:S01]  /*1830*/  UIMAD.WIDE.U32 UR4, UR4, UR15, UR10 ;  /* 0x0000000f040472a5 */ /* 0x000fe2000f8e000a */
[----:B------:R-:W-:Y:S01]  /*1840*/  ISETP.NE.AND.EX P0, PT, RZ, RZ, PT, P0 ;  /* 0x000000ffff00720c */ /* 0x000fe20003f05300 */
[----:B------:R-:W-:Y:S01]  /*1850*/  IMAD.U32 R15, RZ, RZ, UR9 ;  /* 0x00000009ff0f7e24 */ /* 0x000fe2000f8e00ff */
[----:B------:R-:W-:-:S03]  /*1860*/  MOV R14, UR8 ;  /* 0x00000008000e7c02 */ /* 0x000fc60008000f00 */
[----:B------:R-:W-:Y:S01]  /*1870*/  IMAD.U32 R13, RZ, RZ, UR5 ;  /* 0x00000005ff0d7e24 */ /* 0x000fe2000f8e00ff */
[----:B------:R-:W-:Y:S01]  /*1880*/  IADD3 R12, P2, R12, UR4, RZ ;  /* 0x000000040c0c7c10 */ /* 0x000fe2000ff5e0ff */
[----:B------:R-:W-:Y:S01]  /*1890*/  IMAD.U32 R22, RZ, RZ, UR15 ;  /* 0x0000000fff167e24 */ /* 0x000fe2000f8e00ff */
[----:B------:R-:W2:Y:S02]  /*18a0*/  LDG.E.64 R14, [R14.64+0x8] ;  /* 0x0000080c0e0e7981 */ /* 0x000ea4000c1e1b00 */
[----:B------:R-:W-:Y:S02]  /*18b0*/  IADD3.X R23, R23, UR7, R13, P2, !PT ;  /* 0x0000000717177c10 */ /* 0x000fe400097fe40d */
[C---:B------:R-:W-:Y:S02]  /*18c0*/  LEA R16, P2, R12.reuse, c[0x0][0x168], 0x3 ;  /* 0x00005a000c107a11 */ /* 0x040fe400078418ff */
[----:B------:R-:W-:Y:S02]  /*18d0*/  @P0 MOV R13, c[0x0][0x18c] ;  /* 0x00006300000d0a02 */ /* 0x000fe40000000f00 */
[----:B------:R-:W-:-:S02]  /*18e0*/  LEA.HI.X R17, R12, c[0x0][0x16c], R23, 0x3, P2 ;  /* 0x00005b000c117a11 */ /* 0x000fc400010f1c17 */
[----:B------:R-:W-:Y:S01]  /*18f0*/  @P0 LEA R12, P2, R19, R16, 0x3 ;  /* 0x00000010130c0211 */ /* 0x000fe200078418ff */
[----:B------:R-:W-:Y:S01]  /*1900*/  IMAD.U32 R18, RZ, RZ, UR8 ;  /* 0x00000008ff127e24 */ /* 0x000fe2000f8e00ff */
[----:B------:R-:W-:Y:S01]  /*1910*/  MOV R19, UR9 ;  /* 0x0000000900137c02 */ /* 0x000fe20008000f00 */
[----:B------:R-:W2:Y:S01]  /*1920*/  LDG.E.64.CONSTANT R20, [R16.64] ;  /* 0x0000000c10147981 */ /* 0x000ea2000c1e9b00 */
[----:B------:R-:W-:-:S04]  /*1930*/  @P0 LEA.HI.X R13, R22, R17, R13, 0x3, P2 ;  /* 0x00000011160d0211 */ /* 0x000fc800010f1c0d */
[----:B------:R-:W3:Y:S04]  /*1940*/  @P0 LDG.E.64 R18, [R18.64+0x10] ;  /* 0x0000100c12120981 */ /* 0x000ee8000c1e1b00 */
[----:B------:R-:W3:Y:S01]  /*1950*/  @P0 LDG.E.64.CONSTANT R12, [R12.64] ;  /* 0x0000000c0c0c0981 */ /* 0x000ee2000c1e9b00 */
        /* <DEDUP_REMOVED lines=9> */
.L_x_6087:
[----:B------:R-:W-:Y:S05]  /*19f0*/  BSYNC B0 ;  /* 0x0000000000007941 */ /* 0x000fea0003800000 */
.L_x_6086:
[----:B------:R-:W-:Y:S01]  /*1a00*/  IADD3 R12, R0, 0x80, RZ ;  /* 0x00000080000c7810 */ /* 0x000fe20007ffe0ff */
[----:B------:R-:W-:Y:S03]  /*1a10*/  BSSY B0, `(.L_x_6093) ;  /* 0x000016d000007945 */ /* 0x000fe60003800000 */
[----:B------:R-:W-:-:S13]  /*1a20*/  ISETP.GE.AND P0, PT, R12, UR6, PT ;  /* 0x000000060c007c0c */ /* 0x000fda000bf06270 */
[----:B------:R-:W-:Y:S05]  /*1a30*/  @P0 BRA `(.L_x_6094) ;  /* 0x000016a000000947 */ /* 0x000fea0003800000 */
[----:B------:R-:W-:Y:S01]  /*1a40*/  IADD3 R4, P2, R32, -0x1, RZ ;  /* 0xffffffff20047810 */ /* 0x000fe20007f5e0ff */
[----:B-----5:R-:W-:Y:S01]  /*1a50*/  IMAD R5, R29, c[0x0][0x170], RZ ;  /* 0x00005c001d057a24 */ /* 0x020fe200078e02ff */
[----:B------:R-:W-:Y:S01]  /*1a60*/  UMOV UR4, URZ ;  /* 0x0000003f00047c82 */ /* 0x000fe20008000000 */
[----:B------:R-:W-:Y:S01]  /*1a70*/  IMAD.WIDE.U32 R12, R28, c[0x0][0x170], RZ ;  /* 0x00005c001c0c7a25 */ /* 0x000fe200078e00ff */
[----:B------:R-:W-:Y:S01]  /*1a80*/  ISETP.GE.U32.AND P0, PT, R4, 0x3, PT ;  /* 0x000000030400780c */ /* 0x000fe20003f06070 */
[----:B------:R-:W-:Y:S01]  /*1a90*/  UMOV UR5, URZ ;  /* 0x0000003f00057c82 */ /* 0x000fe20008000000 */
[----:B------:R-:W-:Y:S01]  /*1aa0*/  IADD3.X R4, R34, -0x1, RZ, P2, !PT ;  /* 0xffffffff22047810 */ /* 0x000fe200017fe4ff */
[----:B------:R-:W-:Y:S01]  /*1ab0*/  IMAD R21, R28, c[0x0][0x174], R5 ;  /* 0x00005d001c157a24 */ /* 0x000fe200078e0205 */
[----:B------:R-:W-:Y:S01]  /*1ac0*/  ULDC.64 UR18, c[0x0][0x188] ;  /* 0x0000620000127ab9 */ /* 0x000fe20000000a00 */
[----:B------:R-:W-:Y:S02]  /*1ad0*/  LOP3.LUT R33, R32, 0x3, RZ, 0xc0, !PT ;  /* 0x0000000320217812 */ /* 0x000fe400078ec0ff */
[----:B------:R-:W-:-:S02]  /*1ae0*/  ISETP.GE.U32.AND.EX P0, PT, R4, RZ, PT, P0 ;  /* 0x000000ff0400720c */ /* 0x000fc40003f06100 */
[----:B------:R-:W-:Y:S01]  /*1af0*/  CS2R R4, SRZ ;  /* 0x0000000000047805 */ /* 0x000fe2000001ff00 */
[----:B------:R-:W-:-:S10]  /*1b00*/  IADD3 R15, R13, R21, RZ ;  /* 0x000000150d0f7210 */ /* 0x000fd40007ffe0ff */
[----:B------:R-:W-:Y:S05]  /*1b10*/  @!P0 BRA `(.L_x_6095) ;  /* 0x0000122000008947 */ /* 0x000fea0003800000 */
[----:B------:R-:W-:Y:S01]  /*1b20*/  IADD3 R16, P0, -R33, c[0x0][0x178], RZ ;  /* 0x00005e0021107a10 */ /* 0x000fe20007f1e1ff */
[----:B------:R-:W-:Y:S01]  /*1b30*/  UIMAD.WIDE.U32 UR16, UR18, 0x8, URZ ;  /* 0x00000008121078a5 */ /* 0x000fe2000f8e003f */
[----:B------:R-:W-:Y:S01]  /*1b40*/  IMAD.IADD R21, R21, 0x1, R13 ;  /* 0x0000000115157824 */ /* 0x000fe200078e020d */
[----:B------:R-:W-:Y:S01]  /*1b50*/  USHF.L.U32 UR7, UR19, 0x3, URZ ;  /* 0x0000000313077899 */ /* 0x000fe2000800063f */
[----:B------:R-:W-:Y:S01]  /*1b60*/  IADD3.X R17, R34, -0x1, RZ, P0, !PT ;  /* 0xffffffff22117810 */ /* 0x000fe200007fe4ff */
[----:B------:R0:W1:Y:S01]  /*1b70*/  R2UR UR10, R16 ;  /* 0x00000000100a73c2 */ /* 0x00006200000e0000 */
[----:B------:R-:W-:Y:S01]  /*1b80*/  ISETP.GT.U32.AND P0, PT, R16, RZ, PT ;  /* 0x000000ff1000720c */ /* 0x000fe20003f04070 */
[----:B------:R-:W-:Y:S01]  /*1b90*/  UIADD3 UR7, UR17, UR7, URZ ;  /* 0x0000000711077290 */ /* 0x000fe2000fffe03f */
[C---:B------:R-:W-:Y:S01]  /*1ba0*/  LEA R20, P2, R12.reuse, c[0x0][0x168], 0x3 ;  /* 0x00005a000c147a11 */ /* 0x040fe200078418ff */
[----:B------:R-:W-:Y:S01]  /*1bb0*/  UMOV UR4, URZ ;  /* 0x0000003f00047c82 */ /* 0x000fe20008000000 */
[----:B------:R-:W-:Y:S01]  /*1bc0*/  ISETP.GT.AND.EX P0, PT, R17, RZ, PT, P0 ;  /* 0x000000ff1100720c */ /* 0x000fe20003f04300 */
[----:B------:R-:W-:Y:S01]  /*1bd0*/  UMOV UR5, URZ ;  /* 0x0000003f00057c82 */ /* 0x000fe20008000000 */
[----:B------:R-:W-:Y:S01]  /*1be0*/  LEA.HI.X R21, R12, c[0x0][0x16c], R21, 0x3, P2 ;  /* 0x00005b000c157a11 */ /* 0x000fe200010f1c15 */
        /* <DEDUP_REMOVED lines=8> */
.L_x_6098:
[----:B------:R-:W-:Y:S01]  /*1c70*/  ULDC.64 UR8, c[0x0][0x180] ;  /* 0x0000600000087ab9 */ /* 0x000fe20000000a00 */
[----:B------:R0:W2:Y:S01]  /*1c80*/  LDG.E.64.CONSTANT R26, [R20.64] ;  /* 0x0000000c141a7981 */ /* 0x0000a2000c1e9b00 */
[----:B------:R-:W-:-:S04]  /*1c90*/  ULEA UR8, UP0, UR4, UR8, 0x3 ;  /* 0x0000000804087291 */ /* 0x000fc8000f80183f */
[----:B------:R-:W-:Y:S02]  /*1ca0*/  ULEA.HI.X UR9, UR4, UR9, UR5, 0x3, UP0 ;  /* 0x0000000904097291 */ /* 0x000fe400080f1c05 */
[----:B------:R-:W-:-:S04]  /*1cb0*/  MOV R24, UR8 ;  /* 0x0000000800187c02 */ /* 0x000fc80008000f00 */
[----:B------:R-:W-:-:S05]  /*1cc0*/  IMAD.U32 R25, RZ, RZ, UR9 ;  /* 0x00000009ff197e24 */ /* 0x000fca000f8e00ff */
[----:B------:R-:W2:Y:S01]  /*1cd0*/  LDG.E.64 R22, [R24.64] ;  /* 0x0000000c18167981 */ /* 0x000ea2000c1e1b00 */
[----:B------:R-:W-:-:S03]  /*1ce0*/  IADD3 R28, P2, R20, UR16, RZ ;  /* 0x00000010141c7c10 */ /* 0x000fc6000ff5e0ff */
[----:B------:R-:W3:Y:S01]  /*1cf0*/  LDG.E.64 R16, [R24.64+0x8] ;  /* 0x0000080c18107981 */ /* 0x000ee2000c1e1b00 */
[----:B------:R-:W-:Y:S02]  /*1d00*/  IADD3.X R29, R21, UR7, RZ, P2, !PT ;  /* 0x00000007151d7c10 */ /* 0x000fe400097fe4ff */
[----:B------:R-:W-:-:S03]  /*1d10*/  IADD3 R18, P2, R28, UR16, RZ ;  /* 0x000000101c127c10 */ /* 0x000fc6000ff5e0ff */
[----:B0-----:R0:W3:Y:S01]  /*1d20*/  LDG.E.64.CONSTANT R20, [R28.64] ;  /* 0x0000000c1c147981 */ /* 0x0010e2000c1e9b00 */
[----:B------:R-:W-:Y:S01]  /*1d30*/  IADD3.X R19, R29, UR7, RZ, P2, !PT ;  /* 0x000000071d137c10 */ /* 0x000fe200097fe4ff */
[-C--:B--2---:R-:W-:Y:S02]  /*1d40*/  IMAD R27, R27, R22.reuse, RZ ;  /* 0x000000161b1b7224 */ /* 0x084fe400078e02ff */
[----:B------:R-:W-:-:S04]  /*1d50*/  IMAD.WIDE.U32 R4, R26, R22, R4 ;  /* 0x000000161a047225 */ /* 0x000fc800078e0004 */
[----:B------:R-:W-:Y:S02]  /*1d60*/  IMAD R35, R26, R23, R27 ;  /* 0x000000171a237224 */ /* 0x000fe400078e021b */
[----:B------:R1:W2:Y:S04]  /*1d70*/  LDG.E.64.CONSTANT R26, [R18.64] ;  /* 0x0000000c121a7981 */ /* 0x0002a8000c1e9b00 */
[----:B------:R-:W2:Y:S01]  /*1d80*/  LDG.E.64 R22, [R24.64+0x10] ;  /* 0x0000100c18167981 */ /* 0x000ea2000c1e1b00 */
[----:B0-----:R-:W-:Y:S01]  /*1d90*/  IADD3 R28, P2, R18, UR16, RZ ;  /* 0x00000010121c7c10 */ /* 0x001fe2000ff5e0ff */
[----:B---3--:R-:W-:Y:S01]  /*1da0*/  IMAD R21, R21, R16, RZ ;  /* 0x0000001015157224 */ /* 0x008fe200078e02ff */
[----:B------:R-:W-:Y:S02]  /*1db0*/  IADD3 R5, R5, R35, RZ ;  /* 0x0000002305057210 */ /* 0x000fe40007ffe0ff */
[----:B------:R-:W-:Y:S01]  /*1dc0*/  IADD3.X R29, R19, UR7, RZ, P2, !PT ;  /* 0x00000007131d7c10 */ /* 0x000fe200097fe4ff */
[----:B------:R-:W-:-:S02]  /*1dd0*/  IMAD R21, R20, R17, R21 ;  /* 0x0000001114157224 */ /* 0x000fc400078e0215 */
[----:B------:R-:W-:Y:S01]  /*1de0*/  IMAD.WIDE.U32 R4, R20, R16, R4 ;  /* 0x0000001014047225 */ /* 0x000fe200078e0004 */
[----:B-1----:R-:W-:Y:S01]  /*1df0*/  IADD3 R18, P2, R28, UR16, RZ ;  /* 0x000000101c127c10 */ /* 0x002fe2000ff5e0ff */
[----:B------:R-:W3:Y:S02]  /*1e00*/  LDG.E.64.CONSTANT R36, [R28.64] ;  /* 0x0000000c1c247981 */ /* 0x000ee4000c1e9b00 */
[----:B------:R-:W-:Y:S02]  /*1e10*/  IMAD.IADD R5, R5, 0x1, R21 ;  /* 0x0000000105057824 */ /* 0x000fe400078e0215 */
[----:B------:R-:W3:Y:S01]  /*1e20*/  LDG.E.64 R16, [R24.64+0x18] ;  /* 0x0000180c18107981 */ /* 0x000ee2000c1e1b00 */
[----:B------:R-:W-:Y:S01]  /*1e30*/  IADD3.X R19, R29, UR7, RZ, P2, !PT ;  /* 0x000000071d137c10 */ /* 0x000fe200097fe4ff */
[-C--:B--2---:R-:W-:Y:S02]  /*1e40*/  IMAD R21, R27, R22.reuse, RZ ;  /* 0x000000161b157224 */ /* 0x084fe400078e02ff */
[----:B------:R-:W-:-:S04]  /*1e50*/  IMAD.WIDE.U32 R4, R26, R22, R4 ;  /* 0x000000161a047225 */ /* 0x000fc800078e0004 */
[----:B------:R-:W-:Y:S02]  /*1e60*/  IMAD R23, R26, R23, R21 ;  /* 0x000000171a177224 */ /* 0x000fe400078e0215 */
[----:B------:R0:W2:Y:S04]  /*1e70*/  LDG.E.64.CONSTANT R26, [R18.64] ;  /* 0x0000000c121a7981 */ /* 0x0000a8000c1e9b00 */
[----:B------:R-:W2:Y:S01]  /*1e80*/  LDG.E.64 R20, [R24.64+0x20] ;  /* 0x0000200c18147981 */ /* 0x000ea2000c1e1b00 */
[----:B------:R-:W-:Y:S01]  /*1e90*/  IADD3 R22, P2, R18, UR16, RZ ;  /* 0x0000001012167c10 */ /* 0x000fe2000ff5e0ff */
[-C--:B---3--:R-:W-:Y:S01]  /*1ea0*/  IMAD R29, R37, R16.reuse, RZ ;  /* 0x00000010251d7224 */ /* 0x088fe200078e02ff */
[----:B------:R-:W-:Y:S02]  /*1eb0*/  IADD3 R5, R5, R23, RZ ;  /* 0x0000001705057210 */ /* 0x000fe40007ffe0ff */
[----:B------:R-:W-:Y:S01]  /*1ec0*/  IADD3.X R23, R19, UR7, RZ, P2, !PT ;  /* 0x0000000713177c10 */ /* 0x000fe200097fe4ff */
[----:B------:R-:W-:Y:S01]  /*1ed0*/  IMAD R29, R36, R17, R29 ;  /* 0x00000011241d7224 */ /* 0x000fe200078e021d */
[----:B0-----:R-:W-:Y:S01]  /*1ee0*/  IADD3 R18, P2, R22, UR16, RZ ;  /* 0x0000001016127c10 */ /* 0x001fe2000ff5e0ff */
[----:B------:R-:W-:-:S02]  /*1ef0*/  IMAD.WIDE.U32 R4, R36, R16, R4 ;  /* 0x0000001024047225 */ /* 0x000fc400078e0004 */
[----:B------:R0:W3:Y:S04]  /*1f00*/  LDG.E.64.CONSTANT R36, [R22.64] ;  /* 0x0000000c16247981 */ /* 0x0000e8000c1e9b00 */
[----:B------:R-:W3:Y:S01]  /*1f10*/  LDG.E.64 R16, [R24.64+0x28] ;  /* 0x0000280c18107981 */ /* 0x000ee2000c1e1b00 */
[----:B------:R-:W-:Y:S01]  /*1f20*/  IMAD.IADD R5, R5, 0x1, R29 ;  /* 0x0000000105057824 */ /* 0x000fe200078e021d */
[----:B------:R-:W-:-:S05]  /*1f30*/  IADD3.X R19, R23, UR7, RZ, P2, !PT ;  /* 0x0000000717137c10 */ /* 0x000fca00097fe4ff */
[----:B------:R1:W4:Y:S01]  /*1f40*/  LDG.E.64.CONSTANT R28, [R18.64] ;  /* 0x0000000c121c7981 */ /* 0x000322000c1e9b00 */
[-C--:B--2---:R-:W-:Y:S02]  /*1f50*/  IMAD R27, R27, R20.reuse, RZ ;  /* 0x000000141b1b7224 */ /* 0x084fe400078e02ff */
[----:B------:R-:W-:-:S04]  /*1f60*/  IMAD.WIDE.U32 R4, R26, R20, R4 ;  /* 0x000000141a047225 */ /* 0x000fc800078e0004 */
[----:B------:R-:W-:Y:S02]  /*1f70*/  IMAD R27, R26, R21, R27 ;  /* 0x000000151a1b7224 */ /* 0x000fe400078e021b */
[----:B------:R-:W4:Y:S01]  /*1f80*/  LDG.E.64 R20, [R24.64+0x30] ;  /* 0x0000300c18147981 */ /* 0x000f22000c1e1b00 */
[----:B0-----:R-:W-:Y:S02]  /*1f90*/  IADD3 R22, P2, R18, UR16, RZ ;  /* 0x0000001012167c10 */ /* 0x001fe4000ff5e0ff */
[----:B------:R-:W-:Y:S02]  /*1fa0*/  IADD3 R5, R5, R27, RZ ;  /* 0x0000001b05057210 */ /* 0x000fe40007ffe0ff */
[----:B------:R-:W-:Y:S01]  /*1fb0*/  IADD3.X R23, R19, UR7, RZ, P2, !PT ;  /* 0x0000000713177c10 */ /* 0x000fe200097fe4ff */
[-C--:B---3--:R-:W-:Y:S01]  /*1fc0*/  IMAD R27, R37, R16.reuse, RZ ;  /* 0x00000010251b7224 */ /* 0x088fe200078e02ff */
[----:B-1----:R-:W-:Y:S01]  /*1fd0*/  IADD3 R18, P2, R22, UR16, RZ ;  /* 0x0000001016127c10 */ /* 0x002fe2000ff5e0ff */
[----:B------:R-:W-:-:S04]  /*1fe0*/  IMAD.WIDE.U32 R4, R36, R16, R4 ;  /* 0x0000001024047225 */ /* 0x000fc800078e0004 */
[----:B------:R-:W-:Y:S02]  /*1ff0*/  IMAD R27, R36, R17, R27 ;  /* 0x00000011241b7224 */ /* 0x000fe400078e021b */
[----:B------:R0:W2:Y:S04]  /*2000*/  LDG.E.64.CONSTANT R36, [R22.64] ;  /* 0x0000000c16247981 */ /* 0x0000a8000c1e9b00 */
[----:B------:R-:W2:Y:S01]  /*2010*/  LDG.E.64 R16, [R24.64+0x38] ;  /* 0x0000380c18107981 */ /* 0x000ea2000c1e1b00 */
[----:B------:R-:W-:Y:S01]  /*2020*/  IMAD.IADD R5, R5, 0x1, R27 ;  /* 0x0000000105057824 */ /* 0x000fe200078e021b */
[----:B------:R-:W-:Y:S01]  /*2030*/  IADD3.X R19, R23, UR7, RZ, P2, !PT ;  /* 0x0000000717137c10 */ /* 0x000fe200097fe4ff */
[-C--:B----4-:R-:W-:Y:S02]  /*2040*/  IMAD R27, R29, R20.reuse, RZ ;  /* 0x000000141d1b7224 */ /* 0x090fe400078e02ff */
[----:B------:R-:W-:-:S04]  /*2050*/  IMAD.WIDE.U32 R4, R28, R20, R4 ;  /* 0x000000141c047225 */ /* 0x000fc800078e0004 */
[----:B------:R-:W-:Y:S02]  /*2060*/  IMAD R27, R28, R21, R27 ;  /* 0x000000151c1b7224 */ /* 0x000fe400078e021b */
[----:B------:R1:W3:Y:S04]  /*2070*/  LDG.E.64.CONSTANT R28, [R18.64] ;  /* 0x0000000c121c7981 */ /* 0x0002e8000c1e9b00 */
[----:B------:R-:W3:Y:S01]  /*2080*/  LDG.E.64 R20, [R24.64+0x40] ;  /* 0x0000400c18147981 */ /* 0x000ee2000c1e1b00 */
[----:B0-----:R-:W-:Y:S02]  /*2090*/  IADD3 R22, P2, R18, UR16, RZ ;  /* 0x0000001012167c10 */ /* 0x001fe4000ff5e0ff */
[----:B------:R-:W-:Y:S02]  /*20a0*/  IADD3 R5, R5, R27, RZ ;  /* 0x0000001b05057210 */ /* 0x000fe40007ffe0ff */
[----:B------:R-:W-:Y:S01]  /*20b0*/  IADD3.X R23, R19, UR7, RZ, P2, !PT ;  /* 0x0000000713177c10 */ /* 0x000fe200097fe4ff */
[-C--:B--2---:R-:W-:Y:S01]  /*20c0*/  IMAD R27, R37, R16.reuse, RZ ;  /* 0x00000010251b7224 */ /* 0x084fe200078e02ff */
[----:B-1----:R-:W-:Y:S01]  /*20d0*/  IADD3 R18, P2, R22, UR16, RZ ;  /* 0x0000001016127c10 */ /* 0x002fe2000ff5e0ff */
[----:B------:R-:W-:-:S04]  /*20e0*/  IMAD.WIDE.U32 R4, R36, R16, R4 ;  /* 0x0000001024047225 */ /* 0x000fc800078e0004 */
[----:B------:R-:W-:Y:S02]  /*20f0*/  IMAD R27, R36, R17, R27 ;  /* 0x00000011241b7224 */ /* 0x000fe400078e021b */
[----:B------:R0:W2:Y:S04]  /*2100*/  LDG.E.64.CONSTANT R36, [R22.64] ;  /* 0x0000000c16247981 */ /* 0x0000a8000c1e9b00 */
[----:B------:R-:W2:Y:S01]  /*2110*/  LDG.E.64 R16, [R24.64+0x48] ;  /* 0x0000480c18107981 */ /* 0x000ea2000c1e1b00 */
[----:B------:R-:W-:Y:S01]  /*2120*/  IMAD.IADD R5, R5, 0x1, R27 ;  /* 0x0000000105057824 */ /* 0x000fe200078e021b */
[----:B------:R-:W-:Y:S01]  /*2130*/  IADD3.X R19, R23, UR7, RZ, P2, !PT ;  /* 0x0000000717137c10 */ /* 0x000fe200097fe4ff */
[-C--:B---3--:R-:W-:Y:S02]  /*2140*/  IMAD R27, R29, R20.reuse, RZ ;  /* 0x000000141d1b7224 */ /* 0x088fe400078e02ff */
[----:B------:R-:W-:-:S04]  /*2150*/  IMAD.WIDE.U32 R4, R28, R20, R4 ;  /* 0x000000141c047225 */ /* 0x000fc800078e0004 */
[----:B------:R-:W-:Y:S02]  /*2160*/  IMAD R27, R28, R21, R27 ;  /* 0x000000151c1b7224 */ /* 0x000fe400078e021b */
[----:B------:R1:W3:Y:S04]  /*2170*/  LDG.E.64.CONSTANT R28, [R18.64] ;  /* 0x0000000c121c7981 */ /* 0x0002e8000c1e9b00 */
[----:B------:R-:W3:Y:S01]  /*2180*/  LDG.E.64 R20, [R24.64+0x50] ;  /* 0x0000500c18147981 */ /* 0x000ee2000c1e1b00 */
[----:B0-----:R-:W-:Y:S02]  /*2190*/  IADD3 R22, P2, R18, UR16, RZ ;  /* 0x0000001012167c10 */ /* 0x001fe4000ff5e0ff */
[----:B------:R-:W-:Y:S02]  /*21a0*/  IADD3 R5, R5, R27, RZ ;  /* 0x0000001b05057210 */ /* 0x000fe40007ffe0ff */
[----:B------:R-:W-:Y:S01]  /*21b0*/  IADD3.X R23, R19, UR7, RZ, P2, !PT ;  /* 0x0000000713177c10 */ /* 0x000fe200097fe4ff */
[----:B--2---:R-:W-:-:S02]  /*21c0*/  IMAD R27, R37, R16, RZ ;  /* 0x00000010251b7224 */ /* 0x004fc400078e02ff */
[----:B------:R-:W-:Y:S01]  /*21d0*/  IMAD.WIDE.U32 R4, R36, R16, R4 ;  /* 0x0000001024047225 */ /* 0x000fe200078e0004 */
[----:B-1----:R-:W-:-:S03]  /*21e0*/  IADD3 R18, P2, R22, UR16, RZ ;  /* 0x0000001016127c10 */ /* 0x002fc6000ff5e0ff */
[----:B------:R-:W-:Y:S02]  /*21f0*/  IMAD R27, R36, R17, R27 ;  /* 0x00000011241b7224 */ /* 0x000fe400078e021b */
[----:B------:R0:W2:Y:S04]  /*2200*/  LDG.E.64.CONSTANT R36, [R22.64] ;  /* 0x0000000c16247981 */ /* 0x0000a8000c1e9b00 */
[----:B------:R-:W2:Y:S01]  /*2210*/  LDG.E.64 R16, [R24.64+0x58] ;  /* 0x0000580c18107981 */ /* 0x000ea2000c1e1b00 */
[----:B------:R-:W-:Y:S01]  /*2220*/  IMAD.IADD R5, R5, 0x1, R27 ;  /* 0x0000000105057824 */ /* 0x000fe200078e021b */
[----:B------:R-:W-:Y:S01]  /*2230*/  IADD3.X R19, R23, UR7, RZ, P2, !PT ;  /* 0x0000000717137c10 */ /* 0x000fe200097fe4ff */
[----:B---3--:R-:W-:-:S04]  /*2240*/  IMAD R27, R29, R20, RZ ;  /* 0x000000141d1b7224 */ /* 0x008fc800078e02ff */
[C---:B------:R-:W-:Y:S02]  /*2250*/  IMAD R26, R28.reuse, R21, R27 ;  /* 0x000000151c1a7224 */ /* 0x040fe400078e021b */
[----:B------:R-:W-:Y:S02]  /*2260*/  IMAD.WIDE.U32 R28, R28, R20, R4 ;  /* 0x000000141c1c7225 */ /* 0x000fe400078e0004 */
[----:B------:R1:W3:Y:S04]  /*2270*/  LDG.E.64.CONSTANT R20, [R18.64] ;  /* 0x0000000c12147981 */ /* 0x0002e8000c1e9b00 */
[----:B------:R4:W3:Y:S01]  /*2280*/  LDG.E.64 R4, [R24.64+0x60] ;  /* 0x0000600c18047981 */ /* 0x0008e2000c1e1b00 */
[----:B0-----:R-:W-:Y:S02]  /*2290*/  IADD3 R22, P2, R18, UR16, RZ ;  /* 0x0000001012167c10 */ /* 0x001fe4000ff5e0ff */
[----:B------:R-:W-:Y:S01]  /*22a0*/  IADD3 R27, R29, R26, RZ ;  /* 0x0000001a1d1b7210 */ /* 0x000fe20007ffe0ff */
[----:B------:R-:W-:Y:S01]  /*22b0*/  IMAD.MOV.U32 R26, RZ, RZ, R28 ;  /* 0x000000ffff1a7224 */ /* 0x000fe200078e001c */
[----:B------:R-:W-:Y:S01]  /*22c0*/  IADD3.X R23, R19, UR7, RZ, P2, !PT ;  /* 0x0000000713177c10 */ /* 0x000fe200097fe4ff */
[----:B--2---:R-:W-:Y:S01]  /*22d0*/  IMAD R29, R37, R16, RZ ;  /* 0x00000010251d7224 */ /* 0x004fe200078e02ff */
[----:B-1----:R4:W2:Y:S03]  /*22e0*/  LDG.E.64 R18, [R24.64+0x68] ;  /* 0x0000680c18127981 */ /* 0x0028a6000c1e1b00 */
[----:B------:R-:W-:-:S02]  /*22f0*/  IMAD R29, R36, R17, R29 ;  /* 0x00000011241d7224 */ /* 0x000fc400078e021d */
[----:B------:R-:W-:Y:S01]  /*2300*/  IMAD.WIDE.U32 R16, R36, R16, R26 ;  /* 0x0000001024107225 */ /* 0x000fe200078e001a */
[----:B------:R-:W-:Y:S01]  /*2310*/  IADD3 R28, P2, R22, UR16, RZ ;  /* 0x00000010161c7c10 */ /* 0x000fe2000ff5e0ff */
[----:B------:R0:W2:Y:S03]  /*2320*/  LDG.E.64.CONSTANT R26, [R22.64] ;  /* 0x0000000c161a7981 */ /* 0x0000a6000c1e9b00 */
[----:B------:R-:W-:Y:S01]  /*2330*/  IADD3 R17, R17, R29, RZ ;  /* 0x0000001d11117210 */ /* 0x000fe20007ffe0ff */
[----:B------:R4:W5:Y:S01]  /*2340*/  LDG.E.64 R36, [R24.64+0x70] ;  /* 0x0000700c18247981 */ /* 0x000962000c1e1b00 */
[----:B------:R-:W-:-:S05]  /*2350*/  IADD3.X R29, R23, UR7, RZ, P2, !PT ;  /* 0x00000007171d7c10 */ /* 0x000fca00097fe4ff */
[----:B0-----:R0:W5:Y:S04]  /*2360*/  LDG.E.64.CONSTANT R22, [R28.64] ;  /* 0x0000000c1c167981 */ /* 0x001168000c1e9b00 */
[----:B----4-:R-:W4:Y:S01]  /*2370*/  LDG.E.64 R24, [R24.64+0x78] ;  /* 0x0000780c18187981 */ /* 0x010f22000c1e1b00 */
[----:B---3--:R-:W-:-:S04]  /*2380*/  IMAD R21, R21, R4, RZ ;  /* 0x0000000415157224 */ /* 0x008fc800078e02ff */
[C---:B------:R-:W-:Y:S02]  /*2390*/  IMAD R21, R20.reuse, R5, R21 ;  /* 0x0000000514157224 */ /* 0x040fe400078e0215 */
[----:B------:R-:W-:Y:S01]  /*23a0*/  IMAD.WIDE.U32 R4, R20, R4, R16 ;  /* 0x0000000414047225 */ /* 0x000fe200078e0010 */
[----:B------:R-:W-:-:S04]  /*23b0*/  IADD3 R16, P2, R28, UR16, RZ ;  /* 0x000000101c107c10 */ /* 0x000fc8000ff5e0ff */
[----:B------:R-:W-:-:S05]  /*23c0*/  IADD3.X R17, R29, UR7, RZ, P2, !PT ;  /* 0x000000071d117c10 */ /* 0x000fca00097fe4ff */
[----:B0-----:R-:W4:Y:S01]  /*23d0*/  LDG.E.64.CONSTANT R28, [R16.64] ;  /* 0x0000000c101c7981 */ /* 0x001f22000c1e9b00 */
[----:B------:R-:W-:Y:S01]  /*23e0*/  UIADD3 UR10, UP0, UR10, -0x10, URZ ;  /* 0xfffffff00a0a7890 */ /* 0x000fe2000ff1e03f */
[----:B------:R-:W-:Y:S02]  /*23f0*/  IMAD.IADD R5, R5, 0x1, R21 ;  /* 0x0000000105057824 */ /* 0x000fe400078e0215 */
[-C--:B--2---:R-:W-:Y:S01]  /*2400*/  IMAD R21, R27, R18.reuse, RZ ;  /* 0x000000121b157224 */ /* 0x084fe200078e02ff */
[----:B------:R-:W-:Y:S01]  /*2410*/  UIADD3.X UR11, UR11, -0x1, URZ, UP0, !UPT ;  /* 0xffffffff0b0b7890 */ /* 0x000fe200087fe43f */
[----:B------:R-:W-:Y:S01]  /*2420*/  IMAD.WIDE.U32 R4, R26, R18, R4 ;  /* 0x000000121a047225 */ /* 0x000fe200078e0004 */
[----:B------:R-:W-:-:S03]  /*2430*/  UISETP.GT.U32.AND UP0, UPT, UR10, 0xc, UPT ;  /* 0x0000000c0a00788c */ /* 0x000fc6000bf04070 */
[----:B------:R-:W-:Y:S01]  /*2440*/  IMAD R21, R26, R19, R21 ;  /* 0x000000131a157224 */ /* 0x000fe200078e0215 */
[----:B------:R-:W-:Y:S01]  /*2450*/  UISETP.GT.AND.EX UP0, UPT, UR11, URZ, UPT, UP0 ;  /* 0x0000003f0b00728c */ /* 0x000fe2000bf04300 */
[----:B-----5:R-:W-:-:S03]  /*2460*/  IMAD R19, R23, R36, RZ ;  /* 0x0000002417137224 */ /* 0x020fc600078e02ff */
[----:B------:R-:W-:Y:S01]  /*2470*/  IADD3 R5, R5, R21, RZ ;  /* 0x0000001505057210 */ /* 0x000fe20007ffe0ff */
[----:B------:R-:W-:Y:S01]  /*2480*/  IMAD R19, R22, R37, R19 ;  /* 0x0000002516137224 */ /* 0x000fe200078e0213 */
[----:B------:R-:W-:-:S03]  /*2490*/  PLOP3.LUT P3, PT, PT, PT, UP0, 0x80, 0x0 ;  /* 0x000000000000781c */ /* 0x000fc60003f6f008 */
[----:B------:R-:W-:Y:S01]  /*24a0*/  IMAD.WIDE.U32 R4, R22, R36, R4 ;  /* 0x0000002416047225 */ /* 0x000fe200078e0004 */
[----:B------:R-:W-:-:S03]  /*24b0*/  UIADD3 UR4, UP1, UR4, 0x10, URZ ;  /* 0x0000001004047890 */ /* 0x000fc6000ff3e03f */
[----:B------:R-:W-:Y:S01]  /*24c0*/  IMAD.IADD R5, R5, 0x1, R19 ;  /* 0x0000000105057824 */ /* 0x000fe200078e0213 */
[----:B------:R-:W-:Y:S01]  /*24d0*/  IADD3 R20, P2, R16, UR16, RZ ;  /* 0x0000001010147c10 */ /* 0x000fe2000ff5e0ff */
[----:B------:R-:W-:-:S03]  /*24e0*/  UIADD3.X UR5, URZ, UR5, URZ, UP1, !UPT ;  /* 0x000000053f057290 */ /* 0x000fc60008ffe43f */
[----:B------:R-:W-:Y:S01]  /*24f0*/  IADD3.X R21, R17, UR7, RZ, P2, !PT ;  /* 0x0000000711157c10 */ /* 0x000fe200097fe4ff */
[-C--:B----4-:R-:W-:Y:S02]  /*2500*/  IMAD R19, R29, R24.reuse, RZ ;  /* 0x000000181d137224 */ /* 0x090fe400078e02ff */
[----:B------:R-:W-:-:S04]  /*2510*/  IMAD.WIDE.U32 R4, R28, R24, R4 ;  /* 0x000000181c047225 */ /* 0x000fc800078e0004 */
[----:B------:R-:W-:-:S05]  /*2520*/  IMAD R19, R28, R25, R19 ;  /* 0x000000191c137224 */ /* 0x000fca00078e0213 */
[----:B------:R-:W-:Y:S01]  /*2530*/  IADD3 R5, R5, R19, RZ ;  /* 0x0000001305057210 */ /* 0x000fe20007ffe0ff */
[----:B------:R-:W-:Y:S05]  /*2540*/  @P3 BRA `(.L_x_6098) ;  /* 0xfffff72000003947 */ /* 0x000fea000383ffff */
.L_x_6097:
        /* <DEDUP_REMOVED lines=8> */
[----:B------:R-:W-:-:S04]  /*25d0*/  IMAD.U32 R16, RZ, RZ, UR8 ;  /* 0x00000008ff107e24 */ /* 0x000fc8000f8e00ff */
[----:B------:R-:W-:-:S05]  /*25e0*/  MOV R17, UR9 ;  /* 0x0000000900117c02 */ /* 0x000fca0008000f00 */
[----:B------:R-:W2:Y:S01]  /*25f0*/  LDG.E.64 R26, [R16.64] ;  /* 0x0000000c101a7981 */ /* 0x000ea2000c1e1b00 */
[----:B------:R-:W-:-:S03]  /*2600*/  IADD3 R36, P0, R20, UR16, RZ ;  /* 0x0000001014247c10 */ /* 0x000fc6000ff1e0ff */
[----:B------:R-:W3:Y:S01]  /*2610*/  LDG.E.64 R22, [R16.64+0x8] ;  /* 0x0000080c10167981 */ /* 0x000ee2000c1e1b00 */
[----:B------:R-:W-:-:S05]  /*2620*/  IADD3.X R37, R21, UR7, RZ, P0, !PT ;  /* 0x0000000715257c10 */ /* 0x000fca00087fe4ff */
[----:B0-----:R-:W3:Y:S01]  /*2630*/  LDG.E.64.CONSTANT R20, [R36.64] ;  /* 0x0000000c24147981 */ /* 0x001ee2000c1e9b00 */
[----:B------:R-:W-:-:S04]  /*2640*/  IADD3 R18, P0, R36, UR16, RZ ;  /* 0x0000001024127c10 */ /* 0x000fc8000ff1e0ff */
[----:B------:R-:W-:Y:S01]  /*2650*/  IADD3.X R19, R37, UR7, RZ, P0, !PT ;  /* 0x0000000725137c10 */ /* 0x000fe200087fe4ff */
[-C--:B--2---:R-:W-:Y:S02]  /*2660*/  IMAD R29, R29, R26.reuse, RZ ;  /* 0x0000001a1d1d7224 */ /* 0x084fe400078e02ff */
[C---:B------:R-:W-:Y:S02]  /*2670*/  IMAD.WIDE.U32 R24, R28.reuse, R26, R4 ;  /* 0x0000001a1c187225 */ /* 0x040fe400078e0004 */
[----:B------:R-:W2:Y:S02]  /*2680*/  LDG.E.64 R4, [R16.64+0x10] ;  /* 0x0000100c10047981 */ /* 0x000ea4000c1e1b00 */
[----:B------:R-:W-:Y:S02]  /*2690*/  IMAD R29, R28, R27, R29 ;  /* 0x0000001b1c1d7224 */ /* 0x000fe400078e021d */
[----:B------:R0:W2:Y:S01]  /*26a0*/  LDG.E.64.CONSTANT R26, [R18.64] ;  /* 0x0000000c121a7981 */ /* 0x0000a2000c1e9b00 */
[----:B------:R-:W-:Y:S01]  /*26b0*/  IADD3 R28, P0, R18, UR16, RZ ;  /* 0x00000010121c7c10 */ /* 0x000fe2000ff1e0ff */
[----:B------:R-:W-:-:S02]  /*26c0*/  IMAD.IADD R25, R25, 0x1, R29 ;  /* 0x0000000119197824 */ /* 0x000fc400078e021d */
[----:B---3--:R-:W-:Y:S01]  /*26d0*/  IMAD R35, R21, R22, RZ ;  /* 0x0000001615237224 */ /* 0x008fe200078e02ff */
[----:B------:R-:W-:-:S03]  /*26e0*/  IADD3.X R29, R19, UR7, RZ, P0, !PT ;  /* 0x00000007131d7c10 */ /* 0x000fc600087fe4ff */
[C---:B------:R-:W-:Y:S02]  /*26f0*/  IMAD R35, R20.reuse, R23, R35 ;  /* 0x0000001714237224 */ /* 0x040fe400078e0223 */
[----:B------:R-:W-:Y:S02]  /*2700*/  IMAD.WIDE.U32 R20, R20, R22, R24 ;  /* 0x0000001614147225 */ /* 0x000fe400078e0018 */
[----:B------:R1:W3:Y:S04]  /*2710*/  LDG.E.64.CONSTANT R24, [R28.64] ;  /* 0x0000000c1c187981 */ /* 0x0002e8000c1e9b00 */
[----:B------:R-:W3:Y:S01]  /*2720*/  LDG.E.64 R22, [R16.64+0x18] ;  /* 0x0000180c10167981 */ /* 0x000ee2000c1e1b00 */
[----:B0-----:R-:W-:Y:S02]  /*2730*/  IADD3 R18, P0, R28, UR16, RZ ;  /* 0x000000101c127c10 */ /* 0x001fe4000ff1e0ff */
[----:B------:R-:W-:-:S02]  /*2740*/  IADD3 R21, R21, R35, RZ ;  /* 0x0000002315157210 */ /* 0x000fc40007ffe0ff */
[----:B------:R-:W-:Y:S01]  /*2750*/  IADD3.X R19, R29, UR7, RZ, P0, !PT ;  /* 0x000000071d137c10 */ /* 0x000fe200087fe4ff */
[-C--:B--2---:R-:W-:Y:S02]  /*2760*/  IMAD R27, R27, R4.reuse, RZ ;  /* 0x000000041b1b7224 */ /* 0x084fe400078e02ff */
[C---:B------:R-:W-:Y:S02]  /*2770*/  IMAD.WIDE.U32 R36, R26.reuse, R4, R20 ;  /* 0x000000041a247225 */ /* 0x040fe400078e0014 */
[----:B------:R0:W2:Y:S02]  /*2780*/  LDG.E.64.CONSTANT R20, [R18.64] ;  /* 0x0000000c12147981 */ /* 0x0000a4000c1e9b00 */
[----:B------:R-:W-:Y:S02]  /*2790*/  IMAD R27, R26, R5, R27 ;  /* 0x000000051a1b7224 */ /* 0x000fe400078e021b */
[----:B------:R-:W2:Y:S01]  /*27a0*/  LDG.E.64 R4, [R16.64+0x20] ;  /* 0x0000200c10047981 */ /* 0x000ea2000c1e1b00 */
[----:B-1----:R-:W-:Y:S01]  /*27b0*/  IADD3 R28, P0, R18, UR16, RZ ;  /* 0x00000010121c7c10 */ /* 0x002fe2000ff1e0ff */
[----:B------:R-:W-:-:S02]  /*27c0*/  IMAD.IADD R37, R37, 0x1, R27 ;  /* 0x0000000125257824 */ /* 0x000fc400078e021b */
[----:B---3--:R-:W-:Y:S01]  /*27d0*/  IMAD R25, R25, R22, RZ ;  /* 0x0000001619197224 */ /* 0x008fe200078e02ff */
[----:B------:R-:W-:-:S03]  /*27e0*/  IADD3.X R29, R19, UR7, RZ, P0, !PT ;  /* 0x00000007131d7c10 */ /* 0x000fc600087fe4ff */
[C---:B------:R-:W-:Y:S02]  /*27f0*/  IMAD R25, R24.reuse, R23, R25 ;  /* 0x0000001718197224 */ /* 0x040fe400078e0219 */
[----:B------:R-:W-:Y:S01]  /*2800*/  IMAD.WIDE.U32 R22, R24, R22, R36 ;  /* 0x0000001618167225 */ /* 0x000fe200078e0024 */
[----:B------:R1:W3:Y:S01]  /*2810*/  LDG.E.64.CONSTANT R26, [R28.64] ;  /* 0x0000000c1c1a7981 */ /* 0x0002e2000c1e9b00 */
[----:B0-----:R-:W-:-:S03]  /*2820*/  IADD3 R18, P0, R28, UR16, RZ ;  /* 0x000000101c127c10 */ /* 0x001fc6000ff1e0ff */
[----:B------:R-:W-:Y:S02]  /*2830*/  IADD3 R23, R23, R25, RZ ;  /* 0x0000001917177210 */ /* 0x000fe40007ffe0ff */
[----:B------:R0:W3:Y:S01]  /*2840*/  LDG.E.64 R24, [R16.64+0x28] ;  /* 0x0000280c10187981 */ /* 0x0000e2000c1e1b00 */
[----:B------:R-:W-:-:S05]  /*2850*/  IADD3.X R19, R29, UR7, RZ, P0, !PT ;  /* 0x000000071d137c10 */ /* 0x000fca00087fe4ff */
[----:B------:R4:W5:Y:S01]  /*2860*/  LDG.E.64.CONSTANT R36, [R18.64] ;  /* 0x0000000c12247981 */ /* 0x000962000c1e9b00 */
[----:B--2---:R-:W-:-:S04]  /*2870*/  IMAD R21, R21, R4, RZ ;  /* 0x0000000415157224 */ /* 0x004fc800078e02ff */
[C---:B-1----:R-:W-:Y:S02]  /*2880*/  IMAD R29, R20.reuse, R5, R21 ;  /* 0x00000005141d7224 */ /* 0x042fe400078e0215 */
[----:B------:R-:W-:Y:S01]  /*2890*/  IMAD.WIDE.U32 R4, R20, R4, R22 ;  /* 0x0000000414047225 */ /* 0x000fe200078e0016 */
[----:B------:R-:W-:Y:S01]  /*28a0*/  IADD3 R20, P0, R18, UR16, RZ ;  /* 0x0000001012147c10 */ /* 0x000fe2000ff1e0ff */
[----:B------:R0:W5:Y:S03]  /*28b0*/  LDG.E.64 R22, [R16.64+0x30] ;  /* 0x0000300c10167981 */ /* 0x000166000c1e1b00 */
[----:B------:R-:W-:-:S05]  /*28c0*/  IADD3.X R21, R19, UR7, RZ, P0, !PT ;  /* 0x0000000713157c10 */ /* 0x000fca00087fe4ff */
[----:B----4-:R1:W2:Y:S04]  /*28d0*/  LDG.E.64.CONSTANT R18, [R20.64] ;  /* 0x0000000c14127981 */ /* 0x0102a8000c1e9b00 */
[----:B0-----:R-:W2:Y:S01]  /*28e0*/  LDG.E.64 R16, [R16.64+0x38] ;  /* 0x0000380c10107981 */ /* 0x001ea2000c1e1b00 */
[----:B------:R-:W-:Y:S02]  /*28f0*/  IMAD.IADD R5, R5, 0x1, R29 ;  /* 0x0000000105057824 */ /* 0x000fe400078e021d */
[-C--:B---3--:R-:W-:Y:S02]  /*2900*/  IMAD R27, R27, R24.reuse, RZ ;  /* 0x000000181b1b7224 */ /* 0x088fe400078e02ff */
[----:B------:R-:W-:-:S04]  /*2910*/  IMAD.WIDE.U32 R4, R26, R24, R4 ;  /* 0x000000181a047225 */ /* 0x000fc800078e0004 */
[----:B------:R-:W-:-:S05]  /*2920*/  IMAD R27, R26, R25, R27 ;  /* 0x000000191a1b7224 */ /* 0x000fca00078e021b */
[----:B------:R-:W-:Y:S02]  /*2930*/  IADD3 R5, R5, R27, RZ ;  /* 0x0000001b05057210 */ /* 0x000fe40007ffe0ff */
[----:B-1----:R-:W-:Y:S01]  /*2940*/  IADD3 R20, P2, R20, UR16, RZ ;  /* 0x0000001014147c10 */ /* 0x002fe2000ff5e0ff */
[----:B------:R-:W-:Y:S01]  /*2950*/  UIADD3 UR10, UP1, UR10, -0x8, URZ ;  /* 0xfffffff80a0a7890 */ /* 0x000fe2000ff3e03f */
[----:B------:R-:W-:Y:S01]  /*2960*/  PLOP3.LUT P0, PT, PT, PT, PT, 0x8, 0x0 ;  /* 0x000000000000781c */ /* 0x000fe20003f0e170 */
[----:B------:R-:W-:Y:S01]  /*2970*/  UIADD3 UR4, UP0, UR4, 0x8, URZ ;  /* 0x0000000804047890 */ /* 0x000fe2000ff1e03f */
[----:B------:R-:W-:Y:S01]  /*2980*/  IADD3.X R21, R21, UR7, RZ, P2, !PT ;  /* 0x0000000715157c10 */ /* 0x000fe200097fe4ff */
[----:B------:R-:W-:Y:S02]  /*2990*/  UIADD3.X UR11, UR11, -0x1, URZ, UP1, !UPT ;  /* 0xffffffff0b0b7890 */ /* 0x000fe40008ffe43f */
[----:B------:R-:W-:Y:S01]  /*29a0*/  UIADD3.X UR5, URZ, UR5, URZ, UP0, !UPT ;  /* 0x000000053f057290 */ /* 0x000fe200087fe43f */
[----:B-----5:R-:W-:-:S02]  /*29b0*/  IMAD R25, R37, R22, RZ ;  /* 0x0000001625197224 */ /* 0x020fc400078e02ff */
[----:B------:R-:W-:-:S04]  /*29c0*/  IMAD.WIDE.U32 R4, R36, R22, R4 ;  /* 0x0000001624047225 */ /* 0x000fc800078e0004 */
[----:B------:R-:W-:-:S04]  /*29d0*/  IMAD R25, R36, R23, R25 ;  /* 0x0000001724197224 */ /* 0x000fc800078e0219 */
[----:B------:R-:W-:Y:S02]  /*29e0*/  IMAD.IADD R5, R5, 0x1, R25 ;  /* 0x0000000105057824 */ /* 0x000fe400078e0219 */
[-C--:B--2---:R-:W-:Y:S02]  /*29f0*/  IMAD R19, R19, R16.reuse, RZ ;  /* 0x0000001013137224 */ /* 0x084fe400078e02ff */
[----:B------:R-:W-:-:S04]  /*2a00*/  IMAD.WIDE.U32 R4, R18, R16, R4 ;  /* 0x0000001012047225 */ /* 0x000fc800078e0004 */
[----:B------:R-:W-:-:S05]  /*2a10*/  IMAD R19, R18, R17, R19 ;  /* 0x0000001112137224 */ /* 0x000fca00078e0213 */
[----:B------:R-:W-:Y:S02]  /*2a20*/  IADD3 R5, R5, R19, RZ ;  /* 0x0000001305057210 */ /* 0x000fe40007ffe0ff */
.L_x_6099:
[----:B------:R-:W-:-:S04]  /*2a30*/  ISETP.NE.U32.AND P2, PT, RZ, UR10, PT ;  /* 0x0000000aff007c0c */ /* 0x000fc8000bf45070 */
[----:B------:R-:W-:-:S13]  /*2a40*/  ISETP.NE.OR.EX P0, PT, RZ, UR11, P0, P2 ;  /* 0x0000000bff007c0c */ /* 0x000fda0008705720 */
[----:B------:R-:W-:Y:S05]  /*2a50*/  @!P0 BRA `(.L_x_6095) ;  /* 0x000002e000008947 */ /* 0x000fea0003800000 */
.L_x_6096:
[----:B------:R-:W-:Y:S01]  /*2a60*/  ULDC.64 UR8, c[0x0][0x180] ;  /* 0x0000600000087ab9 */ /* 0x000fe20000000a00 */
[----:B------:R-:W-:Y:S01]  /*2a70*/  IMAD.MOV.U32 R18, RZ, RZ, R20 ;  /* 0x000000ffff127224 */ /* 0x000fe200078e0014 */
[----:B------:R-:W-:Y:S01]  /*2a80*/  ULEA UR8, UP0, UR4, UR8, 0x3 ;  /* 0x0000000804087291 */ /* 0x000fe2000f80183f */
[----:B------:R-:W-:-:S03]  /*2a90*/  MOV R19, R21 ;  /* 0x0000001500137202 */ /* 0x000fc60000000f00 */
[----:B------:R-:W-:Y:S02]  /*2aa0*/  ULEA.HI.X UR9, UR4, UR9, UR5, 0x3, UP0 ;  /* 0x0000000904097291 */ /* 0x000fe400080f1c05 */
[----:B------:R-:W-:Y:S01]  /*2ab0*/  IMAD.U32 R16, RZ, RZ, UR8 ;  /* 0x00000008ff107e24 */ /* 0x000fe2000f8e00ff */
[----:B------:R-:W2:Y:S03]  /*2ac0*/  LDG.E.64.CONSTANT R18, [R18.64] ;  /* 0x0000000c12127981 */ /* 0x000ea6000c1e9b00 */
[----:B------:R-:W-:-:S05]  /*2ad0*/  MOV R17, UR9 ;  /* 0x0000000900117c02 */ /* 0x000fca0008000f00 */
[----:B------:R-:W2:Y:S01]  /*2ae0*/  LDG.E.64 R22, [R16.64] ;  /* 0x0000000c10167981 */ /* 0x000ea2000c1e1b00 */
[----:B------:R-:W-:-:S03]  /*2af0*/  IADD3 R20, P0, R20, UR16, RZ ;  /* 0x0000001014147c10 */ /* 0x000fc6000ff1e0ff */
[----:B------:R-:W3:Y:S01]  /*2b00*/  LDG.E.64 R28, [R16.64+0x8] ;  /* 0x0000080c101c7981 */ /* 0x000ee2000c1e1b00 */
[----:B------:R-:W-:Y:S02]  /*2b10*/  IADD3.X R21, R21, UR7, RZ, P0, !PT ;  /* 0x0000000715157c10 */ /* 0x000fe400087fe4ff */
[----:B------:R-:W-:Y:S01]  /*2b20*/  IADD3 R24, P0, R20, UR16, RZ ;  /* 0x0000001014187c10 */ /* 0x000fe2000ff1e0ff */
[----:B------:R-:W4:Y:S04]  /*2b30*/  LDG.E.64 R36, [R16.64+0x10] ;  /* 0x0000100c10247981 */ /* 0x000f28000c1e1b00 */
[----:B------:R0:W3:Y:S01]  /*2b40*/  LDG.E.64.CONSTANT R26, [R20.64] ;  /* 0x0000000c141a7981 */ /* 0x0000e2000c1e9b00 */
[----:B------:R-:W-:Y:S01]  /*2b50*/  IADD3.X R25, R21, UR7, RZ, P0, !PT ;  /* 0x0000000715197c10 */ /* 0x000fe200087fe4ff */
[----:B--2---:R-:W-:-:S02]  /*2b60*/  IMAD R35, R19, R22, RZ ;  /* 0x0000001613237224 */ /* 0x004fc400078e02ff */
[----:B------:R-:W-:-:S04]  /*2b70*/  IMAD.WIDE.U32 R4, R22, R18, R4 ;  /* 0x0000001216047225 */ /* 0x000fc800078e0004 */
[----:B------:R-:W-:Y:S01]  /*2b80*/  IMAD R35, R23, R18, R35 ;  /* 0x0000001217237224 */ /* 0x000fe200078e0223 */
[----:B------:R-:W-:Y:S01]  /*2b90*/  IADD3 R18, P0, R24, UR16, RZ ;  /* 0x0000001018127c10 */ /* 0x000fe2000ff1e0ff */
[----:B------:R1:W4:Y:S03]  /*2ba0*/  LDG.E.64.CONSTANT R22, [R24.64] ;  /* 0x0000000c18167981 */ /* 0x000326000c1e9b00 */
[----:B------:R-:W-:-:S05]  /*2bb0*/  IADD3.X R19, R25, UR7, RZ, P0, !PT ;  /* 0x0000000719137c10 */ /* 0x000fca00087fe4ff */
[----:B0-----:R-:W2:Y:S04]  /*2bc0*/  LDG.E.64.CONSTANT R20, [R18.64] ;  /* 0x0000000c12147981 */ /* 0x001ea8000c1e9b00 */
[----:B-1----:R-:W2:Y:S01]  /*2bd0*/  LDG.E.64 R24, [R16.64+0x18] ;  /* 0x0000180c10187981 */ /* 0x002ea2000c1e1b00 */
[----:B------:R-:W-:Y:S02]  /*2be0*/  IMAD.IADD R5, R5, 0x1, R35 ;  /* 0x0000000105057824 */ /* 0x000fe400078e0223 */
[----:B---3--:R-:W-:Y:S01]  /*2bf0*/  IMAD R27, R27, R28, RZ ;  /* 0x0000001c1b1b7224 */ /* 0x008fe200078e02ff */
[----:B------:R-:W-:Y:S01]  /*2c00*/  UIADD3 UR10, UP0, UR10, -0x4, URZ ;  /* 0xfffffffc0a0a7890 */ /* 0x000fe2000ff1e03f */
[----:B------:R-:W-:-:S04]  /*2c10*/  IMAD.WIDE.U32 R4, R28, R26, R4 ;  /* 0x0000001a1c047225 */ /* 0x000fc800078e0004 */
[----:B------:R-:W-:Y:S01]  /*2c20*/  IMAD R27, R29, R26, R27 ;  /* 0x0000001a1d1b7224 */ /* 0x000fe200078e021b */
[----:B------:R-:W-:Y:S01]  /*2c30*/  UIADD3.X UR11, UR11, -0x1, URZ, UP0, !UPT ;  /* 0xffffffff0b0b7890 */ /* 0x000fe200087fe43f */
[----:B------:R-:W-:-:S03]  /*2c40*/  ISETP.NE.U32.AND P0, PT, RZ, UR10, PT ;  /* 0x0000000aff007c0c */ /* 0x000fc6000bf05070 */
[----:B------:R-:W-:Y:S02]  /*2c50*/  IADD3 R5, R5, R27, RZ ;  /* 0x0000001b05057210 */ /* 0x000fe40007ffe0ff */
[----:B------:R-:W-:Y:S01]  /*2c60*/  ISETP.NE.AND.EX P0, PT, RZ, UR11, PT, P0 ;  /* 0x0000000bff007c0c */ /* 0x000fe2000bf05300 */
[----:B------:R-:W-:-:S04]  /*2c70*/  UIADD3 UR4, UP0, UR4, 0x4, URZ ;  /* 0x0000000404047890 */ /* 0x000fc8000ff1e03f */
[----:B------:R-:W-:Y:S01]  /*2c80*/  UIADD3.X UR5, URZ, UR5, URZ, UP0, !UPT ;  /* 0x000000053f057290 */ /* 0x000fe200087fe43f */
[----:B----4-:R-:W-:Y:S02]  /*2c90*/  IMAD R23, R23, R36, RZ ;  /* 0x0000002417177224 */ /* 0x010fe400078e02ff */
[----:B------:R-:W-:-:S04]  /*2ca0*/  IMAD.WIDE.U32 R4, R36, R22, R4 ;  /* 0x0000001624047225 */ /* 0x000fc800078e0004 */
[----:B------:R-:W-:-:S04]  /*2cb0*/  IMAD R23, R37, R22, R23 ;  /* 0x0000001625177224 */ /* 0x000fc800078e0217 */
[----:B------:R-:W-:Y:S02]  /*2cc0*/  IMAD.IADD R5, R5, 0x1, R23 ;  /* 0x0000000105057824 */ /* 0x000fe400078e0217 */
[----:B--2---:R-:W-:Y:S02]  /*2cd0*/  IMAD R17, R21, R24, RZ ;  /* 0x0000001815117224 */ /* 0x004fe400078e02ff */
[----:B------:R-:W-:-:S04]  /*2ce0*/  IMAD.WIDE.U32 R4, R24, R20, R4 ;  /* 0x0000001418047225 */ /* 0x000fc800078e0004 */
[----:B------:R-:W-:Y:S01]  /*2cf0*/  IMAD R17, R25, R20, R17 ;  /* 0x0000001419117224 */ /* 0x000fe200078e0211 */
[----:B------:R-:W-:-:S04]  /*2d00*/  IADD3 R20, P2, R18, UR16, RZ ;  /* 0x0000001012147c10 */ /* 0x000fc8000ff5e0ff */
[----:B------:R-:W-:Y:S02]  /*2d10*/  IADD3.X R21, R19, UR7, RZ, P2, !PT ;  /* 0x0000000713157c10 */ /* 0x000fe400097fe4ff */
[----:B------:R-:W-:Y:S01]  /*2d20*/  IADD3 R5, R5, R17, RZ ;  /* 0x0000001105057210 */ /* 0x000fe20007ffe0ff */
[----:B------:R-:W-:Y:S05]  /*2d30*/  @P0 BRA `(.L_x_6096) ;  /* 0xfffffd2000000947 */ /* 0x000fea000383ffff */
.L_x_6095:
[----:B------:R-:W-:-:S04]  /*2d40*/  ISETP.NE.U32.AND P0, PT, R33, RZ, PT ;  /* 0x000000ff2100720c */ /* 0x000fc80003f05070 */
[----:B------:R-:W-:-:S13]  /*2d50*/  ISETP.NE.AND.EX P0, PT, RZ, RZ, PT, P0 ;  /* 0x000000ffff00720c */ /* 0x000fda0003f05300 */
[----:B------:R-:W-:Y:S05]  /*2d60*/  @!P0 BRA `(.L_x_6094) ;  /* 0x0000037000008947 */ /* 0x000fea0003800000 */
[----:B------:R-:W-:Y:S01]  /*2d70*/  ULDC.64 UR10, c[0x0][0x188] ;  /* 0x00006200000a7ab9 */ /* 0x000fe20000000a00 */
[----:B------:R-:W-:Y:S01]  /*2d80*/  MOV R14, R12 ;  /* 0x0000000c000e7202 */ /* 0x000fe20000000f00 */
[----:B------:R-:W-:Y:S01]  /*2d90*/  UIMAD UR7, UR5, UR10, URZ ;  /* 0x0000000a050772a4 */ /* 0x000fe2000f8e023f */
[----:B------:R-:W-:Y:S01]  /*2da0*/  IMAD.U32 R17, RZ, RZ, UR4 ;  /* 0x00000004ff117e24 */ /* 0x000fe2000f8e00ff */
        /* <DEDUP_REMOVED lines=20> */
[----:B------:R-:W-:Y:S01]  /*2ef0*/  ISETP.NE.U32.AND P0, PT, R33, 0x2, PT ;  /* 0x000000022100780c */ /* 0x000fe20003f05070 */
[----:B------:R-:W-:Y:S01]  /*2f00*/  UIMAD.WIDE.U32 UR4, UR4, UR18, UR10 ;  /* 0x00000012040472a5 */ /* 0x000fe2000f8e000a */
[----:B------:R-:W-:Y:S01]  /*2f10*/  MOV R19, UR18 ;  /* 0x0000001200137c02 */ /* 0x000fe20008000f00 */
[----:B------:R-:W-:Y:S01]  /*2f20*/  IMAD.U32 R23, RZ, RZ, UR18 ;  /* 0x00000012ff177e24 */ /* 0x000fe2000f8e00ff */
[----:B------:R-:W-:Y:S02]  /*2f30*/  ISETP.NE.AND.EX P0, PT, RZ, RZ, PT, P0 ;  /* 0x000000ffff00720c */ /* 0x000fe40003f05300 */
[----:B------:R-:W-:Y:S01]  /*2f40*/  MOV R14, UR8 ;  /* 0x00000008000e7c02 */ /* 0x000fe20008000f00 */
[----:B------:R-:W-:Y:S01]  /*2f50*/  IMAD.U32 R13, RZ, RZ, UR5 ;  /* 0x00000005ff0d7e24 */ /* 0x000fe2000f8e00ff */
[----:B------:R-:W-:-:S02]  /*2f60*/  IADD3 R16, P2, R12, UR4, RZ ;  /* 0x000000040c107c10 */ /* 0x000fc4000ff5e0ff */
[----:B------:R-:W-:Y:S02]  /*2f70*/  MOV R12, UR4 ;  /* 0x00000004000c7c02 */ /* 0x000fe40008000f00 */
[----:B------:R-:W-:Y:S01]  /*2f80*/  IADD3.X R13, R15, UR7, R13, P2, !PT ;  /* 0x000000070f0d7c10 */ /* 0x000fe200097fe40d */
[----:B------:R-:W-:Y:S01]  /*2f90*/  IMAD.U32 R15, RZ, RZ, UR9 ;  /* 0x00000009ff0f7e24 */ /* 0x000fe2000f8e00ff */
[C---:B------:R-:W-:Y:S02]  /*2fa0*/  LEA R20, P2, R16.reuse, c[0x0][0x168], 0x3 ;  /* 0x00005a0010147a11 */ /* 0x040fe400078418ff */
[----:B------:R-:W-:Y:S02]  /*2fb0*/  MOV R22, UR19 ;  /* 0x0000001300167c02 */ /* 0x000fe40008000f00 */
[----:B------:R-:W-:Y:S01]  /*2fc0*/  LEA.HI.X R21, R16, c[0x0][0x16c], R13, 0x3, P2 ;  /* 0x00005b0010157a11 */ /* 0x000fe200010f1c0d */
[----:B------:R-:W2:Y:S01]  /*2fd0*/  LDG.E.64 R14, [R14.64+0x8] ;  /* 0x0000080c0e0e7981 */ /* 0x000ea2000c1e1b00 */
        /* <DEDUP_REMOVED lines=16> */
.L_x_6094:
[----:B------:R-:W-:Y:S05]  /*30e0*/  BSYNC B0 ;  /* 0x0000000000007941 */ /* 0x000fea0003800000 */
.L_x_6093:
        /* <DEDUP_REMOVED lines=19> */
[----:B------:R-:W-:Y:S01]  /*3220*/  USHF.L.U32 UR4, UR19, 0x3, URZ ;  /* 0x0000000313047899 */ /* 0x000fe2000800063f */
[----:B------:R-:W-:Y:S01]  /*3230*/  IMAD.IADD R27, R27, 0x1, R13 ;  /* 0x000000011b1b7824 */ /* 0x000fe200078e020d */
[----:B------:R-:W-:Y:S01]  /*3240*/  UIMAD.WIDE.U32 UR20, UR18, 0x8, URZ ;  /* 0x00000008121478a5 */ /* 0x000fe2000f8e003f */
        /* <DEDUP_REMOVED lines=17> */
.L_x_6105:
        /* <DEDUP_REMOVED lines=11> */
[----:B------:R1:W3:Y:S01]  /*3410*/  LDG.E.64.CONSTANT R20, [R24.64] ;  /* 0x0000000c18147981 */ /* 0x0002e2000c1e9b00 */
[----:B------:R-:W-:-:S05]  /*3420*/  IADD3.X R37, R25, UR9, RZ, P2, !PT ;  /* 0x0000000919257c10 */ /* 0x000fca00097fe4ff */
[----:B-1----:R1:W4:Y:S01]  /*3430*/  LDG.E.64.CONSTANT R24, [R36.64] ;  /* 0x0000000c24187981 */ /* 0x002322000c1e9b00 */
[----:B0-----:R-:W-:-:S04]  /*3440*/  IADD3 R26, P2, R36, UR20, RZ ;  /* 0x00000014241a7c10 */ /* 0x001fc8000ff5e0ff */
[----:B------:R-:W-:Y:S01]  /*3450*/  IADD3.X R27, R37, UR9, RZ, P2, !PT ;  /* 0x00000009251b7c10 */ /* 0x000fe200097fe4ff */
[-C--:B--2---:R-:W-:Y:S02]  /*3460*/  IMAD R23, R23, R16.reuse, RZ ;  /* 0x0000001017177224 */ /* 0x084fe400078e02ff */
[C---:B------:R-:W-:Y:S02]  /*3470*/  IMAD.WIDE.U32 R28, R22.reuse, R16, R2 ;  /* 0x00000010161c7225 */ /* 0x040fe400078e0002 */
[----:B------:R-:W2:Y:S02]  /*3480*/  LDG.E.64 R2, [R8.64+0x18] ;  /* 0x0000180c08027981 */ /* 0x000ea4000c1e1b00 */
[----:B------:R-:W-:Y:S02]  /*3490*/  IMAD R35, R22, R17, R23 ;  /* 0x0000001116237224 */ /* 0x000fe400078e0217 */
[----:B------:R-:W4:Y:S04]  /*34a0*/  LDG.E.64 R22, [R8.64+0x10] ;  /* 0x0000100c08167981 */ /* 0x000f28000c1e1b00 */
[----:B------:R0:W2:Y:S01]  /*34b0*/  LDG.E.64.CONSTANT R16, [R26.64] ;  /* 0x0000000c1a107981 */ /* 0x0000a2000c1e9b00 */
[----:B------:R-:W-:Y:S01]  /*34c0*/  IADD3 R29, R29, R35, RZ ;  /* 0x000000231d1d7210 */ /* 0x000fe20007ffe0ff */
[----:B---3--:R-:W-:-:S04]  /*34d0*/  IMAD R21, R21, R18, RZ ;  /* 0x0000001215157224 */ /* 0x008fc800078e02ff */
[----:B------:R-:W-:-:S04]  /*34e0*/  IMAD.WIDE.U32 R28, R20, R18, R28 ;  /* 0x00000012141c7225 */ /* 0x000fc800078e001c */
[----:B------:R-:W-:Y:S01]  /*34f0*/  IMAD R19, R20, R19, R21 ;  /* 0x0000001314137224 */ /* 0x000fe200078e0215 */
[----:B------:R-:W-:Y:S02]  /*3500*/  IADD3 R20, P2, R26, UR20, RZ ;  /* 0x000000141a147c10 */ /* 0x000fe4000ff5e0ff */
[----:B------:R-:W-:Y:S01]  /*3510*/  MOV R18, R28 ;  /* 0x0000001c00127202 */ /* 0x000fe20000000f00 */
[----:B------:R-:W-:Y:S01]  /*3520*/  IMAD.IADD R19, R29, 0x1, R19 ;  /* 0x000000011d137824 */ /* 0x000fe200078e0213 */
[----:B------:R-:W-:Y:S02]  /*3530*/  IADD3.X R21, R27, UR9, RZ, P2, !PT ;  /* 0x000000091b157c10 */ /* 0x000fe400097fe4ff */
[----:B-1----:R-:W-:-:S03]  /*3540*/  IADD3 R36, P2, R20, UR20, RZ ;  /* 0x0000001414247c10 */ /* 0x002fc6000ff5e0ff */
[----:B------:R1:W3:Y:S01]  /*3550*/  LDG.E.64.CONSTANT R28, [R20.64] ;  /* 0x0000000c141c7981 */ /* 0x0002e2000c1e9b00 */
        /* <DEDUP_REMOVED lines=9> */
[----:B------:R-:W5:Y:S01]  /*35f0*/  LDG.E.64.CONSTANT R24, [R36.64] ;  /* 0x0000000c24187981 */ /* 0x000f62000c1e9b00 */
[-C--:B--2---:R-:W-:Y:S02]  /*3600*/  IMAD R35, R17, R2.reuse, RZ ;  /* 0x0000000211237224 */ /* 0x084fe400078e02ff */
[----:B------:R-:W-:-:S04]  /*3610*/  IMAD.WIDE.U32 R18, R16, R2, R18 ;  /* 0x0000000210127225 */ /* 0x000fc800078e0012 */
[----:B------:R-:W-:Y:S02]  /*3620*/  IMAD R35, R16, R3, R35 ;  /* 0x0000000310237224 */ /* 0x000fe400078e0223 */
[----:B------:R0:W2:Y:S04]  /*3630*/  LDG.E.64.CONSTANT R16, [R26.64] ;  /* 0x0000000c1a107981 */ /* 0x0000a8000c1e9b00 */
[----:B------:R-:W2:Y:S01]  /*3640*/  LDG.E.64 R2, [R8.64+0x30] ;  /* 0x0000300c08027981 */ /* 0x000ea2000c1e1b00 */
[----:B------:R-:W-:Y:S01]  /*3650*/  IADD3 R19, R19, R35, RZ ;  /* 0x0000002313137210 */ /* 0x000fe20007ffe0ff */
[----:B---3--:R-:W-:-:S04]  /*3660*/  IMAD R29, R29, R22, RZ ;  /* 0x000000161d1d7224 */ /* 0x008fc800078e02ff */
[----:B------:R-:W-:Y:S01]  /*3670*/  IMAD.WIDE.U32 R18, R28, R22, R18 ;  /* 0x000000161c127225 */ /* 0x000fe200078e0012 */
[----:B------:R-:W-:-:S03]  /*3680*/  IADD3 R22, P2, R26, UR20, RZ ;  /* 0x000000141a167c10 */ /* 0x000fc6000ff5e0ff */
[----:B------:R-:W-:Y:S02]  /*3690*/  IMAD R23, R28, R23, R29 ;  /* 0x000000171c177224 */ /* 0x000fe400078e021d */
[-C--:B-----5:R-:W-:Y:S02]  /*36a0*/  IMAD R25, R25, R20.reuse, RZ ;  /* 0x0000001419197224 */ /* 0x0a0fe400078e02ff */
[----:B------:R-:W-:Y:S01]  /*36b0*/  IMAD.IADD R19, R19, 0x1, R23 ;  /* 0x0000000113137824 */ /* 0x000fe200078e0217 */
[----:B------:R-:W-:Y:S01]  /*36c0*/  IADD3.X R23, R27, UR9, RZ, P2, !PT ;  /* 0x000000091b177c10 */ /* 0x000fe200097fe4ff */
[C---:B------:R-:W-:Y:S02]  /*36d0*/  IMAD R25, R24.reuse, R21, R25 ;  /* 0x0000001518197224 */ /* 0x040fe400078e0219 */
[----:B------:R-:W-:Y:S02]  /*36e0*/  IMAD.WIDE.U32 R18, R24, R20, R18 ;  /* 0x0000001418127225 */ /* 0x000fe400078e0012 */
[----:B------:R-:W3:Y:S01]  /*36f0*/  LDG.E.64 R20, [R8.64+0x38] ;  /* 0x0000380c08147981 */ /* 0x000ee2000c1e1b00 */
[----:B------:R-:W-:-:S03]  /*3700*/  IADD3 R36, P2, R22, UR20, RZ ;  /* 0x0000001416247c10 */ /* 0x000fc6000ff5e0ff */
[----:B------:R1:W3:Y:S01]  /*3710*/  LDG.E.64.CONSTANT R28, [R22.64] ;  /* 0x0000000c161c7981 */ /* 0x0002e2000c1e9b00 */
[----:B------:R-:W-:Y:S02]  /*3720*/  IADD3.X R37, R23, UR9, RZ, P2, !PT ;  /* 0x0000000917257c10 */ /* 0x000fe400097fe4ff */
[----:B------:R-:W-:-:S03]  /*3730*/  IADD3 R19, R19, R25, RZ ;  /* 0x0000001913137210 */ /* 0x000fc60007ffe0ff */
[----:B------:R-:W4:Y:S04]  /*3740*/  LDG.E.64.CONSTANT R24, [R36.64] ;  /* 0x0000000c24187981 */ /* 0x000f28000c1e9b00 */
[----:B-1----:R-:W4:Y:S01]  /*3750*/  LDG.E.64 R22, [R8.64+0x40] ;  /* 0x0000400c08167981 */ /* 0x002f22000c1e1b00 */
[----:B0-----:R-:W-:Y:S01]  /*3760*/  IADD3 R26, P2, R36, UR20, RZ ;  /* 0x00000014241a7c10 */ /* 0x001fe2000ff5e0ff */
[----:B--2---:R-:W-:-:S03]  /*3770*/  IMAD R35, R17, R2, RZ ;  /* 0x0000000211237224 */ /* 0x004fc600078e02ff */
[----:B------:R-:W-:Y:S01]  /*3780*/  IADD3.X R27, R37, UR9, RZ, P2, !PT ;  /* 0x00000009251b7c10 */ /* 0x000fe200097fe4ff */
[C---:B------:R-:W-:Y:S02]  /*3790*/  IMAD R35, R16.reuse, R3, R35 ;  /* 0x0000000310237224 */ /* 0x040fe400078e0223 */
[----:B------:R-:W-:Y:S02]  /*37a0*/  IMAD.WIDE.U32 R18, R16, R2, R18 ;  /* 0x0000000210127225 */ /* 0x000fe400078e0012 */
[----:B------:R0:W2:Y:S04]  /*37b0*/  LDG.E.64.CONSTANT R16, [R26.64] ;  /* 0x0000000c1a107981 */ /* 0x0000a8000c1e9b00 */
[----:B------:R-:W2:Y:S01]  /*37c0*/  LDG.E.64 R2, [R8.64+0x48] ;  /* 0x0000480c08027981 */ /* 0x000ea2000c1e1b00 */
[----:B------:R-:W-:-:S02]  /*37d0*/  IMAD.IADD R19, R19, 0x1, R35 ;  /* 0x0000000113137824 */ /* 0x000fc400078e0223 */
[----:B---3--:R-:W-:-:S04]  /*37e0*/  IMAD R29, R29, R20, RZ ;  /* 0x000000141d1d7224 */ /* 0x008fc800078e02ff */
[C---:B------:R-:W-:Y:S02]  /*37f0*/  IMAD R21, R28.reuse, R21, R29 ;  /* 0x000000151c157224 */ /* 0x040fe400078e021d */
[----:B------:R-:W-:Y:S01]  /*3800*/  IMAD.WIDE.U32 R28, R28, R20, R18 ;  /* 0x000000141c1c7225 */ /* 0x000fe200078e0012 */
[----:B------:R-:W-:-:S03]  /*3810*/  IADD3 R18, P2, R26, UR20, RZ ;  /* 0x000000141a127c10 */ /* 0x000fc6000ff5e0ff */
[-C--:B----4-:R-:W-:Y:S01]  /*3820*/  IMAD R25, R25, R22.reuse, RZ ;  /* 0x0000001619197224 */ /* 0x090fe200078e02ff */
[----:B------:R-:W-:Y:S01]  /*3830*/  IADD3 R21, R29, R21, RZ ;  /* 0x000000151d157210 */ /* 0x000fe20007ffe0ff */
[----:B------:R-:W-:Y:S01]  /*3840*/  IMAD.MOV.U32 R20, RZ, RZ, R28 ;  /* 0x000000ffff147224 */ /* 0x000fe200078e001c */
[----:B------:R-:W-:Y:S01]  /*3850*/  IADD3.X R19, R27, UR9, RZ, P2, !PT ;  /* 0x000000091b137c10 */ /* 0x000fe200097fe4ff */
[C---:B------:R-:W-:Y:S01]  /*3860*/  IMAD R23, R24.reuse, R23, R25 ;  /* 0x0000001718177224 */ /* 0x040fe200078e0219 */
[----:B0-----:R-:W3:Y:S01]  /*3870*/  LDG.E.64 R26, [R8.64+0x50] ;  /* 0x0000500c081a7981 */ /* 0x001ee2000c1e1b00 */
[----:B------:R-:W-:Y:S01]  /*3880*/  IMAD.WIDE.U32 R20, R24, R22, R20 ;  /* 0x0000001618147225 */ /* 0x000fe200078e0014 */
[----:B------:R-:W-:Y:S02]  /*3890*/  IADD3 R36, P2, R18, UR20, RZ ;  /* 0x0000001412247c10 */ /* 0x000fe4000ff5e0ff */
[----:B------:R0:W3:Y:S02]  /*38a0*/  LDG.E.64.CONSTANT R28, [R18.64] ;  /* 0x0000000c121c7981 */ /* 0x0000e4000c1e9b00 */
[----:B------:R-:W-:-:S02]  /*38b0*/  IADD3 R21, R21, R23, RZ ;  /* 0x0000001715157210 */ /* 0x000fc40007ffe0ff */
[----:B------:R-:W-:Y:S01]  /*38c0*/  IADD3.X R37, R19, UR9, RZ, P2, !PT ;  /* 0x0000000913257c10 */ /* 0x000fe200097fe4ff */
[-C--:B--2---:R-:W-:Y:S01]  /*38d0*/  IMAD R35, R17, R2.reuse, RZ ;  /* 0x0000000211237224 */ /* 0x084fe200078e02ff */
[----:B------:R-:W2:Y:S01]  /*38e0*/  LDG.E.64 R22, [R8.64+0x58] ;  /* 0x0000580c08167981 */ /* 0x000ea2000c1e1b00 */
[----:B------:R-:W-:Y:S01]  /*38f0*/  IMAD.WIDE.U32 R20, R16, R2, R20 ;  /* 0x0000000210147225 */ /* 0x000fe200078e0014 */
[----:B------:R-:W-:Y:S02]  /*3900*/  IADD3 R2, P2, R36, UR20, RZ ;  /* 0x0000001424027c10 */ /* 0x000fe4000ff5e0ff */
[----:B------:R-:W2:Y:S01]  /*3910*/  LDG.E.64.CONSTANT R24, [R36.64] ;  /* 0x0000000c24187981 */ /* 0x000ea2000c1e9b00 */
[----:B------:R-:W-:Y:S01]  /*3920*/  IMAD R35, R16, R3, R35 ;  /* 0x0000000310237224 */ /* 0x000fe200078e0223 */
[----:B------:R-:W-:Y:S02]  /*3930*/  IADD3.X R3, R37, UR9, RZ, P2, !PT ;  /* 0x0000000925037c10 */ /* 0x000fe400097fe4ff */
[----:B0-----:R-:W4:Y:S04]  /*3940*/  LDG.E.64 R18, [R8.64+0x60] ;  /* 0x0000600c08127981 */ /* 0x001f28000c1e1b00 */
[----:B------:R0:W4:Y:S01]  /*3950*/  LDG.E.64.CONSTANT R16, [R2.64] ;  /* 0x0000000c02107981 */ /* 0x000122000c1e9b00 */
[----:B------:R-:W-:-:S02]  /*3960*/  IMAD.IADD R21, R21, 0x1, R35 ;  /* 0x0000000115157824 */ /* 0x000fc400078e0223 */
[-C--:B---3--:R-:W-:Y:S02]  /*3970*/  IMAD R29, R29, R26.reuse, RZ ;  /* 0x0000001a1d1d7224 */ /* 0x088fe400078e02ff */
[----:B------:R-:W-:Y:S01]  /*3980*/  IMAD.WIDE.U32 R20, R28, R26, R20 ;  /* 0x0000001a1c147225 */ /* 0x000fe200078e0014 */
[----:B------:R-:W-:-:S03]  /*3990*/  IADD3 R26, P2, R2, UR20, RZ ;  /* 0x00000014021a7c10 */ /* 0x000fc6000ff5e0ff */
[----:B------:R-:W-:Y:S02]  /*39a0*/  IMAD R27, R28, R27, R29 ;  /* 0x0000001b1c1b7224 */ /* 0x000fe400078e021d */
[----:B--2---:R-:W-:-:S03]  /*39b0*/  IMAD R25, R25, R22, RZ ;  /* 0x0000001619197224 */ /* 0x004fc600078e02ff */
[----:B------:R-:W-:Y:S02]  /*39c0*/  IADD3 R21, R21, R27, RZ ;  /* 0x0000001b15157210 */ /* 0x000fe40007ffe0ff */
[----:B------:R-:W-:Y:S01]  /*39d0*/  IADD3.X R27, R3, UR9, RZ, P2, !PT ;  /* 0x00000009031b7c10 */ /* 0x000fe200097fe4ff */
[C---:B------:R-:W-:Y:S01]  /*39e0*/  IMAD R25, R24.reuse, R23, R25 ;  /* 0x0000001718197224 */ /* 0x040fe200078e0219 */
[----:B0-----:R-:W2:Y:S01]  /*39f0*/  LDG.E.64 R2, [R8.64+0x68] ;  /* 0x0000680c08027981 */ /* 0x001ea2000c1e1b00 */
[----:B------:R-:W-:Y:S01]  /*3a00*/  IMAD.WIDE.U32 R20, R24, R22, R20 ;  /* 0x0000001618147225 */ /* 0x000fe200078e0014 */
[----:B------:R-:W-:Y:S02]  /*3a10*/  IADD3 R24, P2, R26, UR20, RZ ;  /* 0x000000141a187c10 */ /* 0x000fe4000ff5e0ff */
[----:B------:R0:W2:Y:S01]  /*3a20*/  LDG.E.64.CONSTANT R22, [R26.64] ;  /* 0x0000000c1a167981 */ /* 0x0000a2000c1e9b00 */
[----:B------:R-:W-:Y:S01]  /*3a30*/  IMAD.IADD R21, R21, 0x1, R25 ;  /* 0x0000000115157824 */ /* 0x000fe200078e0219 */
[----:B------:R-:W-:Y:S01]  /*3a40*/  IADD3.X R25, R27, UR9, RZ, P2, !PT ;  /* 0x000000091b197c10 */ /* 0x000fe200097fe4ff */
[----:B----4-:R-:W-:-:S04]  /*3a50*/  IMAD R29, R17, R18, RZ ;  /* 0x00000012111d7224 */ /* 0x010fc800078e02ff */
[C---:B------:R-:W-:Y:S01]  /*3a60*/  IMAD R29, R16.reuse, R19, R29 ;  /* 0x00000013101d7224 */ /* 0x040fe200078e021d */
[----:B------:R1:W3:Y:S01]  /*3a70*/  LDG.E.64.CONSTANT R36, [R24.64] ;  /* 0x0000000c18247981 */ /* 0x0002e2000c1e9b00 */
[----:B------:R-:W-:-:S03]  /*3a80*/  IMAD.WIDE.U32 R18, R16, R18, R20 ;  /* 0x0000001210127225 */ /* 0x000fc600078e0014 */
[----:B------:R-:W3:Y:S01]  /*3a90*/  LDG.E.64 R20, [R8.64+0x70] ;  /* 0x0000700c08147981 */ /* 0x000ee2000c1e1b00 */
[----:B------:R-:W-:-:S03]  /*3aa0*/  IADD3 R16, P2, R24, UR20, RZ ;  /* 0x0000001418107c10 */ /* 0x000fc6000ff5e0ff */
[----:B0-----:R-:W4:Y:S01]  /*3ab0*/  LDG.E.64 R26, [R8.64+0x78] ;  /* 0x0000780c081a7981 */ /* 0x001f22000c1e1b00 */
[----:B------:R-:W-:-:S05]  /*3ac0*/  IADD3.X R17, R25, UR9, RZ, P2, !PT ;  /* 0x0000000919117c10 */ /* 0x000fca00097fe4ff */
[----:B-1----:R-:W4:Y:S01]  /*3ad0*/  LDG.E.64.CONSTANT R24, [R16.64] ;  /* 0x0000000c10187981 */ /* 0x002f22000c1e9b00 */
        /* <DEDUP_REMOVED lines=12> */
[-C--:B---3--:R-:W-:Y:S02]  /*3ba0*/  IMAD R19, R37, R20.reuse, RZ ;  /* 0x0000001425137224 */ /* 0x088fe400078e02ff */
[----:B------:R-:W-:-:S04]  /*3bb0*/  IMAD.WIDE.U32 R2, R36, R20, R2 ;  /* 0x0000001424027225 */ /* 0x000fc800078e0002 */
[----:B------:R-:W-:-:S05]  /*3bc0*/  IMAD R19, R36, R21, R19 ;  /* 0x0000001524137224 */ /* 0x000fca00078e0213 */
[----:B------:R-:W-:Y:S01]  /*3bd0*/  IADD3 R3, R3, R19, RZ ;  /* 0x0000001303037210 */ /* 0x000fe20007ffe0ff */
[----:B----4-:R-:W-:-:S04]  /*3be0*/  IMAD R9, R25, R26, RZ ;  /* 0x0000001a19097224 */ /* 0x010fc800078e02ff */
[----:B------:R-:W-:Y:S01]  /*3bf0*/  IMAD.WIDE.U32 R2, R24, R26, R2 ;  /* 0x0000001a18027225 */ /* 0x000fe200078e0002 */
[----:B------:R-:W-:-:S03]  /*3c00*/  IADD3 R26, P2, R16, UR20, RZ ;  /* 0x00000014101a7c10 */ /* 0x000fc6000ff5e0ff */
[----:B------:R-:W-:Y:S01]  /*3c10*/  IMAD R9, R24, R27, R9 ;  /* 0x0000001b18097224 */ /* 0x000fe200078e0209 */
[----:B------:R-:W-:-:S03]  /*3c20*/  IADD3.X R27, R17, UR9, RZ, P2, !PT ;  /* 0x00000009111b7c10 */ /* 0x000fc600097fe4ff */
[----:B------:R-:W-:Y:S01]  /*3c30*/  IMAD.IADD R3, R3, 0x1, R9 ;  /* 0x0000000103037824 */ /* 0x000fe200078e0209 */
[----:B------:R-:W-:Y:S05]  /*3c40*/  @P3 BRA `(.L_x_6105) ;  /* 0xfffff71000003947 */ /* 0x000fea000383ffff */
.L_x_6104:
[----:B------:R-:W-:-:S04]  /*3c50*/  UISETP.GT.U32.AND UP0, UPT, UR15, 0x4, UPT ;  /* 0x000000040f00788c */ /* 0x000fc8000bf04070 */
[----:B------:R-:W-:-:S06]  /*3c60*/  UISETP.GT.AND.EX UP0, UPT, UR16, URZ, UPT, UP0 ;  /* 0x0000003f1000728c */ /* 0x000fcc000bf04300 */
[----:B------:R-:W-:-:S13]  /*3c70*/  PLOP3.LUT P2, PT, PT, PT, UP0, 0x80, 0x0 ;  /* 0x000000000000781c */ /* 0x000fda0003f4f008 */
[----:B------:R-:W-:Y:S05]  /*3c80*/  @!P2 BRA `(.L_x_6106) ;  /* 0x000004c00000a947 */ /* 0x000fea0003800000 */
[----:B------:R-:W-:Y:S01]  /*3c90*/  ULDC.64 UR10, c[0x0][0x180] ;  /* 0x00006000000a7ab9 */ /* 0x000fe20000000a00 */
[----:B------:R-:W-:Y:S01]  /*3ca0*/  MOV R24, R26 ;  /* 0x0000001a00187202 */ /* 0x000fe20000000f00 */
[----:B------:R-:W-:Y:S01]  /*3cb0*/  ULEA UR7, UP0, UR4, UR10, 0x3 ;  /* 0x0000000a04077291 */ /* 0x000fe2000f80183f */
[----:B------:R-:W-:-:S03]  /*3cc0*/  IMAD.MOV.U32 R25, RZ, RZ, R27 ;  /* 0x000000ffff197224 */ /* 0x000fc600078e001b */
[----:B------:R-:W-:Y:S02]  /*3cd0*/  ULEA.HI.X UR8, UR4, UR11, UR5, 0x3, UP0 ;  /* 0x0000000b04087291 */ /* 0x000fe400080f1c05 */
[----:B------:R-:W-:Y:S01]  /*3ce0*/  MOV R8, UR7 ;  /* 0x0000000700087c02 */ /* 0x000fe20008000f00 */
[----:B------:R-:W2:Y:S03]  /*3cf0*/  LDG.E.64.CONSTANT R24, [R24.64] ;  /* 0x0000000c18187981 */ /* 0x000ea6000c1e9b00 */
[----:B------:R-:W-:Y:S01]  /*3d00*/  IMAD.U32 R9, RZ, RZ, UR8 ;  /* 0x00000008ff097e24 */ /* 0x000fe2000f8e00ff */
[----:B------:R-:W-:-:S04]  /*3d10*/  IADD3 R26, P0, R26, UR20, RZ ;  /* 0x000000141a1a7c10 */ /* 0x000fc8000ff1e0ff */
[----:B------:R-:W2:Y:S01]  /*3d20*/  LDG.E.64 R20, [R8.64] ;  /* 0x0000000c08147981 */ /* 0x000ea2000c1e1b00 */
[----:B------:R-:W-:-:S03]  /*3d30*/  IADD3.X R27, R27, UR9, RZ, P0, !PT ;  /* 0x000000091b1b7c10 */ /* 0x000fc600087fe4ff */
[----:B------:R-:W3:Y:S04]  /*3d40*/  LDG.E.64 R22, [R8.64+0x8] ;  /* 0x0000080c08167981 */ /* 0x000ee8000c1e1b00 */
[----:B------:R0:W3:Y:S01]  /*3d50*/  LDG.E.64.CONSTANT R16, [R26.64] ;  /* 0x0000000c1a107981 */ /* 0x0000e2000c1e9b00 */
[----:B------:R-:W-:-:S04]  /*3d60*/  IADD3 R18, P0, R26, UR20, RZ ;  /* 0x000000141a127c10 */ /* 0x000fc8000ff1e0ff */
[----:B------:R-:W-:Y:S02]  /*3d70*/  IADD3.X R19, R27, UR9, RZ, P0, !PT ;  /* 0x000000091b137c10 */ /* 0x000fe400087fe4ff */
[----:B------:R-:W-:Y:S01]  /*3d80*/  IADD3 R36, P0, R18, UR20, RZ ;  /* 0x0000001412247c10 */ /* 0x000fe2000ff1e0ff */
[----:B0-----:R-:W4:Y:S03]  /*3d90*/  LDG.E.64 R26, [R8.64+0x10] ;  /* 0x0000100c081a7981 */ /* 0x001f26000c1e1b00 */
[----:B------:R-:W-:Y:S01]  /*3da0*/  IADD3.X R37, R19, UR9, RZ, P0, !PT ;  /* 0x0000000913257c10 */ /* 0x000fe200087fe4ff */
[-C--:B--2---:R-:W-:Y:S02]  /*3db0*/  IMAD R29, R25, R20.reuse, RZ ;  /* 0x00000014191d7224 */ /* 0x084fe400078e02ff */
[----:B------:R-:W-:-:S04]  /*3dc0*/  IMAD.WIDE.U32 R2, R24, R20, R2 ;  /* 0x0000001418027225 */ /* 0x000fc800078e0002 */
[----:B------:R-:W-:Y:S02]  /*3dd0*/  IMAD R21, R24, R21, R29 ;  /* 0x0000001518157224 */ /* 0x000fe400078e021d */
[----:B------:R0:W4:Y:S01]  /*3de0*/  LDG.E.64.CONSTANT R28, [R18.64] ;  /* 0x0000000c121c7981 */ /* 0x000122000c1e9b00 */
[----:B---3--:R-:W-:Y:S02]  /*3df0*/  IMAD R35, R17, R22, RZ ;  /* 0x0000001611237224 */ /* 0x008fe400078e02ff */
[----:B------:R-:W-:Y:S01]  /*3e00*/  IADD3 R3, R3, R21, RZ ;  /* 0x0000001503037210 */ /* 0x000fe20007ffe0ff */
[----:B------:R-:W2:Y:S01]  /*3e10*/  LDG.E.64.CONSTANT R24, [R36.64] ;  /* 0x0000000c24187981 */ /* 0x000ea2000c1e9b00 */
[----:B------:R-:W-:-:S03]  /*3e20*/  IMAD R35, R16, R23, R35 ;  /* 0x0000001710237224 */ /* 0x000fc600078e0223 */
[----:B------:R-:W-:Y:S01]  /*3e30*/  IMAD.WIDE.U32 R22, R16, R22, R2 ;  /* 0x0000001610167225 */ /* 0x000fe200078e0002 */
[----:B------:R-:W-:Y:S01]  /*3e40*/  IADD3 R16, P0, R36, UR20, RZ ;  /* 0x0000001424107c10 */ /* 0x000fe2000ff1e0ff */
[----:B------:R-:W2:Y:S03]  /*3e50*/  LDG.E.64 R2, [R8.64+0x18] ;  /* 0x0000180c08027981 */ /* 0x000ea6000c1e1b00 */
[----:B------:R-:W-:Y:S01]  /*3e60*/  IADD3.X R17, R37, UR9, RZ, P0, !PT ;  /* 0x0000000925117c10 */ /* 0x000fe200087fe4ff */
[----:B------:R-:W3:Y:S04]  /*3e70*/  LDG.E.64 R20, [R8.64+0x20] ;  /* 0x0000200c08147981 */ /* 0x000ee8000c1e1b00 */
[----:B0-----:R0:W3:Y:S01]  /*3e80*/  LDG.E.64.CONSTANT R18, [R16.64] ;  /* 0x0000000c10127981 */ /* 0x0010e2000c1e9b00 */
[----:B------:R-:W-:-:S02]  /*3e90*/  IMAD.IADD R23, R23, 0x1, R35 ;  /* 0x0000000117177824 */ /* 0x000fc400078e0223 */
[----:B----4-:R-:W-:-:S04]  /*3ea0*/  IMAD R29, R29, R26, RZ ;  /* 0x0000001a1d1d7224 */ /* 0x010fc800078e02ff */
[C---:B------:R-:W-:Y:S02]  /*3eb0*/  IMAD R29, R28.reuse, R27, R29 ;  /* 0x0000001b1c1d7224 */ /* 0x040fe400078e021d */
[----:B------:R-:W-:Y:S01]  /*3ec0*/  IMAD.WIDE.U32 R26, R28, R26, R22 ;  /* 0x0000001a1c1a7225 */ /* 0x000fe200078e0016 */
[----:B------:R-:W-:-:S03]  /*3ed0*/  IADD3 R22, P0, R16, UR20, RZ ;  /* 0x0000001410167c10 */ /* 0x000fc6000ff1e0ff */
[-C--:B--2---:R-:W-:Y:S01]  /*3ee0*/  IMAD R25, R25, R2.reuse, RZ ;  /* 0x0000000219197224 */ /* 0x084fe200078e02ff */
        /* <DEDUP_REMOVED lines=9> */
[----:B---3--:R-:W-:-:S02]  /*3f80*/  IMAD R29, R19, R20, RZ ;  /* 0x00000014131d7224 */ /* 0x008fc400078e02ff */
[C---:B------:R-:W-:Y:S02]  /*3f90*/  IMAD.WIDE.U32 R2, R18.reuse, R20, R2 ;  /* 0x0000001412027225 */ /* 0x040fe400078e0002 */
[----:B------:R1:W3:Y:S02]  /*3fa0*/  LDG.E.64.CONSTANT R36, [R26.64] ;  /* 0x0000000c1a247981 */ /* 0x0002e4000c1e9b00 */
[----:B------:R-:W-:Y:S01]  /*3fb0*/  IMAD R29, R18, R21, R29 ;  /* 0x00000015121d7224 */ /* 0x000fe200078e021d */
[----:B------:R-:W-:Y:S01]  /*3fc0*/  IADD3 R18, P0, R26, UR20, RZ ;  /* 0x000000141a127c10 */ /* 0x000fe2000ff1e0ff */
[----:B------:R-:W3:Y:S03]  /*3fd0*/  LDG.E.64 R20, [R8.64+0x30] ;  /* 0x0000300c08147981 */ /* 0x000ee6000c1e1b00 */
[----:B------:R-:W-:Y:S01]  /*3fe0*/  IADD3.X R19, R27, UR9, RZ, P0, !PT ;  /* 0x000000091b137c10 */ /* 0x000fe200087fe4ff */
[----:B0-----:R-:W4:Y:S04]  /*3ff0*/  LDG.E.64 R22, [R8.64+0x38] ;  /* 0x0000380c08167981 */ /* 0x001f28000c1e1b00 */
[----:B-1----:R-:W4:Y:S01]  /*4000*/  LDG.E.64.CONSTANT R26, [R18.64] ;  /* 0x0000000c121a7981 */ /* 0x002f22000c1e9b00 */
[----:B------:R-:W-:Y:S01]  /*4010*/  IADD3 R3, R3, R29, RZ ;  /* 0x0000001d03037210 */ /* 0x000fe20007ffe0ff */
[----:B------:R-:W-:Y:S01]  /*4020*/  UIADD3 UR15, UP1, UR15, -0x8, URZ ;  /* 0xfffffff80f0f7890 */ /* 0x000fe2000ff3e03f */
[----:B------:R-:W-:Y:S01]  /*4030*/  PLOP3.LUT P0, PT, PT, PT, PT, 0x8, 0x0 ;  /* 0x000000000000781c */ /* 0x000fe20003f0e170 */
[----:B------:R-:W-:-:S02]  /*4040*/  UIADD3 UR4, UP0, UR4, 0x8, URZ ;  /* 0x0000000804047890 */ /* 0x000fc4000ff1e03f */
[----:B------:R-:W-:Y:S02]  /*4050*/  UIADD3.X UR16, UR16, -0x1, URZ, UP1, !UPT ;  /* 0xffffffff10107890 */ /* 0x000fe40008ffe43f */
[----:B------:R-:W-:Y:S01]  /*4060*/  UIADD3.X UR5, URZ, UR5, URZ, UP0, !UPT ;  /* 0x000000053f057290 */ /* 0x000fe200087fe43f */
[-C--:B--2---:R-:W-:Y:S02]  /*4070*/  IMAD R25, R25, R16.reuse, RZ ;  /* 0x0000001019197224 */ /* 0x084fe400078e02ff */
[----:B------:R-:W-:-:S04]  /*4080*/  IMAD.WIDE.U32 R2, R24, R16, R2 ;  /* 0x0000001018027225 */ /* 0x000fc800078e0002 */
[----:B------:R-:W-:-:S04]  /*4090*/  IMAD R25, R24, R17, R25 ;  /* 0x0000001118197224 */ /* 0x000fc800078e0219 */
[----:B------:R-:W-:Y:S02]  /*40a0*/  IMAD.IADD R3, R3, 0x1, R25 ;  /* 0x0000000103037824 */ /* 0x000fe400078e0219 */
[-C--:B---3--:R-:W-:Y:S02]  /*40b0*/  IMAD R17, R37, R20.reuse, RZ ;  /* 0x0000001425117224 */ /* 0x088fe400078e02ff */
[----:B------:R-:W-:-:S04]  /*40c0*/  IMAD.WIDE.U32 R2, R36, R20, R2 ;  /* 0x0000001424027225 */ /* 0x000fc800078e0002 */
[----:B------:R-:W-:Y:S02]  /*40d0*/  IMAD R17, R36, R21, R17 ;  /* 0x0000001524117224 */ /* 0x000fe400078e0211 */
[----:B----4-:R-:W-:-:S03]  /*40e0*/  IMAD R9, R27, R22, RZ ;  /* 0x000000161b097224 */ /* 0x010fc600078e02ff */
[----:B------:R-:W-:Y:S01]  /*40f0*/  IADD3 R3, R3, R17, RZ ;  /* 0x0000001103037210 */ /* 0x000fe20007ffe0ff */
[----:B------:R-:W-:-:S04]  /*4100*/  IMAD R9, R26, R23, R9 ;  /* 0x000000171a097224 */ /* 0x000fc800078e0209 */
[----:B------:R-:W-:Y:S01]  /*4110*/  IMAD.WIDE.U32 R2, R26, R22, R2 ;  /* 0x000000161a027225 */ /* 0x000fe200078e0002 */
[----:B------:R-:W-:-:S03]  /*4120*/  IADD3 R26, P2, R18, UR20, RZ ;  /* 0x00000014121a7c10 */ /* 0x000fc6000ff5e0ff */
[----:B------:R-:W-:Y:S01]  /*4130*/  IMAD.IADD R3, R3, 0x1, R9 ;  /* 0x0000000103037824 */ /* 0x000fe200078e0209 */
[----:B------:R-:W-:Y:S02]  /*4140*/  IADD3.X R27, R19, UR9, RZ, P2, !PT ;  /* 0x00000009131b7c10 */ /* 0x000fe400097fe4ff */
.L_x_6106:
[----:B------:R-:W-:-:S04]  /*4150*/  ISETP.NE.U32.AND P2, PT, RZ, UR15, PT ;  /* 0x0000000fff007c0c */ /* 0x000fc8000bf45070 */
[----:B------:R-:W-:-:S13]  /*4160*/  ISETP.NE.OR.EX P0, PT, RZ, UR16, P0, P2 ;  /* 0x00000010ff007c0c */ /* 0x000fda0008705720 */
[----:B------:R-:W-:Y:S05]  /*4170*/  @!P0 BRA `(.L_x_6102) ;  /* 0x000002e000008947 */ /* 0x000fea0003800000 */
.L_x_6103:
[----:B------:R-:W-:Y:S01]  /*4180*/  ULDC.64 UR10, c[0x0][0x180] ;  /* 0x00006000000a7ab9 */ /* 0x000fe20000000a00 */
[----:B------:R-:W-:Y:S01]  /*4190*/  MOV R16, R26 ;  /* 0x0000001a00107202 */ /* 0x000fe20000000f00 */
[----:B------:R-:W-:Y:S01]  /*41a0*/  ULEA UR7, UP0, UR4, UR10, 0x3 ;  /* 0x0000000a04077291 */ /* 0x000fe2000f80183f */
[----:B------:R-:W-:-:S03]  /*41b0*/  IMAD.MOV.U32 R17, RZ, RZ, R27 ;  /* 0x000000ffff117224 */ /* 0x000fc600078e001b */
[----:B------:R-:W-:Y:S02]  /*41c0*/  ULEA.HI.X UR8, UR4, UR11, UR5, 0x3, UP0 ;  /* 0x0000000b04087291 */ /* 0x000fe400080f1c05 */
[----:B------:R-:W-:Y:S01]  /*41d0*/  MOV R8, UR7 ;  /* 0x0000000700087c02 */ /* 0x000fe20008000f00 */
[----:B------:R-:W2:Y:S03]  /*41e0*/  LDG.E.64.CONSTANT R16, [R16.64] ;  /* 0x0000000c10107981 */ /* 0x000ea6000c1e9b00 */
[----:B------:R-:W-:-:S05]  /*41f0*/  IMAD.U32 R9, RZ, RZ, UR8 ;  /* 0x00000008ff097e24 */ /* 0x000fca000f8e00ff */
        /* <DEDUP_REMOVED lines=12> */
[----:B------:R-:W2:Y:S04]  /*42c0*/  LDG.E.64.CONSTANT R18, [R20.64] ;  /* 0x0000000c14127981 */ /* 0x000ea8000c1e9b00 */
[----:B------:R-:W2:Y:S01]  /*42d0*/  LDG.E.64 R28, [R8.64+0x10] ;  /* 0x0000100c081c7981 */ /* 0x000ea2000c1e1b00 */
[----:B------:R-:W-:-:S05]  /*42e0*/  IADD3.X R17, R21, UR9, RZ, P0, !PT ;  /* 0x0000000915117c10 */ /* 0x000fca00087fe4ff */
[----:B0-----:R-:W4:Y:S01]  /*42f0*/  LDG.E.64.CONSTANT R26, [R16.64] ;  /* 0x0000000c101a7981 */ /* 0x001f22000c1e9b00 */
[----:B------:R-:W-:Y:S01]  /*4300*/  IADD3 R3, R3, R35, RZ ;  /* 0x0000002303037210 */ /* 0x000fe20007ffe0ff */
[----:B---3--:R-:W-:Y:S01]  /*4310*/  IMAD R23, R23, R24, RZ ;  /* 0x0000001817177224 */ /* 0x008fe200078e02ff */
[----:B------:R-:W-:-:S03]  /*4320*/  UIADD3 UR15, UP0, UR15, -0x4, URZ ;  /* 0xfffffffc0f0f7890 */ /* 0x000fc6000ff1e03f */
[-C--:B------:R-:W-:Y:S02]  /*4330*/  IMAD R23, R25, R22.reuse, R23 ;  /* 0x0000001619177224 */ /* 0x080fe400078e0217 */
[----:B------:R-:W-:Y:S01]  /*4340*/  IMAD.WIDE.U32 R2, R24, R22, R2 ;  /* 0x0000001618027225 */ /* 0x000fe200078e0002 */
[----:B------:R-:W-:-:S03]  /*4350*/  UIADD3.X UR16, UR16, -0x1, URZ, UP0, !UPT ;  /* 0xffffffff10107890 */ /* 0x000fc600087fe43f */
[----:B------:R-:W-:Y:S01]  /*4360*/  IMAD.IADD R3, R3, 0x1, R23 ;  /* 0x0000000103037824 */ /* 0x000fe200078e0217 */
[----:B------:R-:W-:-:S04]  /*4370*/  ISETP.NE.U32.AND P0, PT, RZ, UR15, PT ;  /* 0x0000000fff007c0c */ /* 0x000fc8000bf05070 */
[----:B------:R-:W-:Y:S01]  /*4380*/  ISETP.NE.AND.EX P0, PT, RZ, UR16, PT, P0 ;  /* 0x00000010ff007c0c */ /* 0x000fe2000bf05300 */
[----:B------:R-:W-:-:S04]  /*4390*/  UIADD3 UR4, UP0, UR4, 0x4, URZ ;  /* 0x0000000404047890 */ /* 0x000fc8000ff1e03f */
[----:B------:R-:W-:Y:S01]  /*43a0*/  UIADD3.X UR5, URZ, UR5, URZ, UP0, !UPT ;  /* 0x000000053f057290 */ /* 0x000fe200087fe43f */
[----:B--2---:R-:W-:Y:S02]  /*43b0*/  IMAD R19, R19, R28, RZ ;  /* 0x0000001c13137224 */ /* 0x004fe400078e02ff */
[----:B------:R-:W-:-:S04]  /*43c0*/  IMAD.WIDE.U32 R2, R28, R18, R2 ;  /* 0x000000121c027225 */ /* 0x000fc800078e0002 */
[----:B------:R-:W-:Y:S02]  /*43d0*/  IMAD R19, R29, R18, R19 ;  /* 0x000000121d137224 */ /* 0x000fe400078e0213 */
[----:B----4-:R-:W-:-:S03]  /*43e0*/  IMAD R9, R27, R36, RZ ;  /* 0x000000241b097224 */ /* 0x010fc600078e02ff */
[----:B------:R-:W-:Y:S01]  /*43f0*/  IADD3 R3, R3, R19, RZ ;  /* 0x0000001303037210 */ /* 0x000fe20007ffe0ff */
[----:B------:R-:W-:-:S04]  /*4400*/  IMAD R9, R37, R26, R9 ;  /* 0x0000001a25097224 */ /* 0x000fc800078e0209 */
[----:B------:R-:W-:Y:S01]  /*4410*/  IMAD.WIDE.U32 R2, R36, R26, R2 ;  /* 0x0000001a24027225 */ /* 0x000fe200078e0002 */
[----:B------:R-:W-:-:S04]  /*4420*/  IADD3 R26, P2, R16, UR20, RZ ;  /* 0x00000014101a7c10 */ /* 0x000fc8000ff5e0ff */
[----:B------:R-:W-:Y:S01]  /*4430*/  IADD3.X R27, R17, UR9, RZ, P2, !PT ;  /* 0x00000009111b7c10 */ /* 0x000fe200097fe4ff */
[----:B------:R-:W-:Y:S01]  /*4440*/  IMAD.IADD R3, R3, 0x1, R9 ;  /* 0x0000000103037824 */ /* 0x000fe200078e0209 */
[----:B------:R-:W-:Y:S05]  /*4450*/  @P0 BRA `(.L_x_6103) ;  /* 0xfffffd2000000947 */ /* 0x000fea000383ffff */
.L_x_6102:
        /* <DEDUP_REMOVED lines=26> */
[----:B------:R-:W-:Y:S01]  /*4600*/  ULDC.64 UR10, c[0x0][0x188] ;  /* 0x00006200000a7ab9 */ /* 0x000fe20000000a00 */
[----:B------:R-:W-:Y:S01]  /*4610*/  ISETP.NE.U32.AND P0, PT, R33, 0x2, PT ;  /* 0x000000022100780c */ /* 0x000fe20003f05070 */
[----:B------:R-:W-:Y:S01]  /*4620*/  UIMAD.WIDE.U32 UR4, UR4, UR18, UR10 ;  /* 0x00000012040472a5 */ /* 0x000fe2000f8e000a */
[----:B------:R-:W-:Y:S01]  /*4630*/  IMAD.U32 R17, RZ, RZ, UR18 ;  /* 0x00000012ff117e24 */ /* 0x000fe2000f8e00ff */
[----:B------:R-:W-:Y:S01]  /*4640*/  MOV R21, UR18 ;  /* 0x0000001200157c02 */ /* 0x000fe20008000f00 */
[----:B------:R-:W-:Y:S01]  /*4650*/  IMAD.U32 R20, RZ, RZ, UR19 ;  /* 0x00000013ff147e24 */ /* 0x000fe2000f8e00ff */
[----:B------:R-:W-:Y:S02]  /*4660*/  ISETP.NE.AND.EX P0, PT, RZ, RZ, PT, P0 ;  /* 0x000000ffff00720c */ /* 0x000fe40003f05300 */
[----:B------:R-:W-:Y:S01]  /*4670*/  IADD3 R12, P2, R12, UR4, RZ ;  /* 0x000000040c0c7c10 */ /* 0x000fe2000ff5e0ff */
[----:B------:R-:W-:Y:S01]  /*4680*/  IMAD.U32 R8, RZ, RZ, UR4 ;  /* 0x00000004ff087e24 */ /* 0x000fe2000f8e00ff */
[----:B------:R-:W-:Y:S01]  /*4690*/  MOV R9, UR5 ;  /* 0x0000000500097c02 */ /* 0x000fe20008000f00 */
[----:B------:R-:W-:-:S03]  /*46a0*/  IMAD.U32 R8, RZ, RZ, UR8 ;  /* 0x00000008ff087e24 */ /* 0x000fc6000f8e00ff */
[----:B------:R-:W-:Y:S02]  /*46b0*/  IADD3.X R15, R15, UR7, R9, P2, !PT ;  /* 0x000000070f0f7c10 */ /* 0x000fe400097fe409 */
[C---:B------:R-:W-:Y:S02]  /*46c0*/  LEA R18, P2, R12.reuse, c[0x0][0x168], 0x3 ;  /* 0x00005a000c127a11 */ /* 0x040fe400078418ff */
[----:B------:R-:W-:Y:S02]  /*46d0*/  MOV R9, UR9 ;  /* 0x0000000900097c02 */ /* 0x000fe40008000f00 */
[----:B------:R-:W-:Y:S02]  /*46e0*/  LEA.HI.X R19, R12, c[0x0][0x16c], R15, 0x3, P2 ;  /* 0x00005b000c137a11 */ /* 0x000fe400010f1c0f */
[----:B------:R-:W-:Y:S02]  /*46f0*/  @P0 LEA R16, P2, R17, R18, 0x3 ;  /* 0x0000001211100211 */ /* 0x000fe400078418ff */
[----:B------:R-:W2:Y:S01]  /*4700*/  LDG.E.64 R8, [R8.64+0x8] ;  /* 0x0000080c08087981 */ /* 0x000ea2000c1e1b00 */
[----:B------:R-:W-:-:S03]  /*4710*/  MOV R14, UR8 ;  /* 0x00000008000e7c02 */ /* 0x000fc60008000f00 */
[----:B------:R-:W2:Y:S01]  /*4720*/  LDG.E.64.CONSTANT R12, [R18.64] ;  /* 0x0000000c120c7981 */ /* 0x000ea2000c1e9b00 */
[----:B------:R-:W-:Y:S01]  /*4730*/  IMAD.U32 R15, RZ, RZ, UR9 ;  /* 0x00000009ff0f7e24 */ /* 0x000fe2000f8e00ff */
[----:B------:R-:W-:-:S05]  /*4740*/  @P0 LEA.HI.X R17, R21, R19, R20, 0x3, P2 ;  /* 0x0000001315110211 */ /* 0x000fca00010f1c14 */
[----:B------:R-:W3:Y:S04]  /*4750*/  @P0 LDG.E.64 R14, [R14.64+0x10] ;  /* 0x0000100c0e0e0981 */ /* 0x000ee8000c1e1b00 */
[----:B------:R-:W3:Y:S01]  /*4760*/  @P0 LDG.E.64.CONSTANT R16, [R16.64] ;  /* 0x0000000c10100981 */ /* 0x000ee2000c1e9b00 */
[-C--:B--2---:R-:W-:Y:S02]  /*4770*/  IMAD R13, R13, R8.reuse, RZ ;  /* 0x000000080d0d7224 */ /* 0x084fe400078e02ff */
[----:B------:R-:W-:-:S04]  /*4780*/  IMAD.WIDE.U32 R2, R12, R8, R2 ;  /* 0x000000080c027225 */ /* 0x000fc800078e0002 */
[----:B------:R-:W-:Y:S02]  /*4790*/  IMAD R13, R12, R9, R13 ;  /* 0x000000090c0d7224 */ /* 0x000fe400078e020d */
[----:B---3--:R-:W-:-:S03]  /*47a0*/  @P0 IMAD R9, R17, R14, RZ ;  /* 0x0000000e11090224 */ /* 0x008fc600078e02ff */
[----:B------:R-:W-:Y:S01]  /*47b0*/  IADD3 R3, R3, R13, RZ ;  /* 0x0000000d03037210 */ /* 0x000fe20007ffe0ff */
[----:B------:R-:W-:-:S04]  /*47c0*/  @P0 IMAD R9, R16, R15, R9 ;  /* 0x0000000f10090224 */ /* 0x000fc800078e0209 */
[----:B------:R-:W-:-:S04]  /*47d0*/  @P0 IMAD.WIDE.U32 R14, R16, R14, R2 ;  /* 0x0000000e100e0225 */ /* 0x000fc800078e0002 */
[----:B------:R-:W-:Y:S01]  /*47e0*/  @P0 IMAD.IADD R3, R15, 0x1, R9 ;  /* 0x000000010f030824 */ /* 0x000fe200078e0209 */
[----:B------:R-:W-:Y:S02]  /*47f0*/  @P0 MOV R2, R14 ;  /* 0x0000000e00020202 */ /* 0x000fe40000000f00 */
.L_x_6101:
[----:B------:R-:W-:Y:S05]  /*4800*/  BSYNC B0 ;  /* 0x0000000000007941 */ /* 0x000fea0003800000 */
.L_x_6100:
[----:B-----5:R-:W-:Y:S01]  /*4810*/  IADD3 R8, R0, 0x180, RZ ;  /* 0x0000018000087810 */ /* 0x020fe20007ffe0ff */
[----:B------:R-:W-:Y:S03]  /*4820*/  BSSY B0, `(.L_x_6085) ;  /* 0x0000163000007945 */ /* 0x000fe60003800000 */
[----:B------:R-:W-:-:S13]  /*4830*/  ISETP.GE.AND P0, PT, R8, UR6, PT ;  /* 0x0000000608007c0c */ /* 0x000fda000bf06270 */
[----:B------:R-:W-:Y:S05]  /*4840*/  @P0 BRA `(.L_x_6107) ;  /* 0x0000160000000947 */ /* 0x000fea0003800000 */
[C---:B------:R-:W-:Y:S01]  /*4850*/  IADD3 R8, P2, R32.reuse, -0x1, RZ ;  /* 0xffffffff20087810 */ /* 0x040fe20007f5e0ff */
[----:B------:R-:W-:Y:S01]  /*4860*/  IMAD R9, R11, c[0x0][0x170], RZ ;  /* 0x00005c000b097a24 */ /* 0x000fe200078e02ff */
[----:B------:R-:W-:Y:S01]  /*4870*/  UMOV UR4, URZ ;  /* 0x0000003f00047c82 */ /* 0x000fe20008000000 */
[----:B------:R-:W-:Y:S01]  /*4880*/  LOP3.LUT R32, R32, 0x3, RZ, 0xc0, !PT ;  /* 0x0000000320207812 */ /* 0x000fe200078ec0ff */
[----:B------:R-:W-:Y:S01]  /*4890*/  UMOV UR5, URZ ;  /* 0x0000003f00057c82 */ /* 0x000fe20008000000 */
[----:B------:R-:W-:Y:S01]  /*48a0*/  ISETP.GE.U32.AND P0, PT, R8, 0x3, PT ;  /* 0x000000030800780c */ /* 0x000fe20003f06070 */
[----:B------:R-:W-:Y:S01]  /*48b0*/  IMAD R9, R10, c[0x0][0x174], R9 ;  /* 0x00005d000a097a24 */ /* 0x000fe200078e0209 */
[----:B------:R-:W-:Y:S01]  /*48c0*/  IADD3.X R8, R34, -0x1, RZ, P2, !PT ;  /* 0xffffffff22087810 */ /* 0x000fe200017fe4ff */
[----:B------:R-:W-:Y:S01]  /*48d0*/  IMAD.WIDE.U32 R10, R10, c[0x0][0x170], RZ ;  /* 0x00005c000a0a7a25 */ /* 0x000fe200078e00ff */
[----:B------:R-:W-:Y:S01]  /*48e0*/  ULDC.64 UR16, c[0x0][0x188] ;  /* 0x0000620000107ab9 */ /* 0x000fe20000000a00 */
[----:B------:R-:W-:Y:S01]  /*48f0*/  CS2R R30, SRZ ;  /* 0x00000000001e7805 */ /* 0x000fe2000001ff00 */
[----:B------:R-:W-:Y:S01]  /*4900*/  ISETP.GE.U32.AND.EX P0, PT, R8, RZ, PT, P0 ;  /* 0x000000ff0800720c */ /* 0x000fe20003f06100 */
[----:B------:R-:W-:-:S12]  /*4910*/  IMAD.IADD R13, R11, 0x1, R9 ;  /* 0x000000010b0d7824 */ /* 0x000fd800078e0209 */
[----:B------:R-:W-:Y:S05]  /*4920*/  @!P0 BRA `(.L_x_6108) ;  /* 0x000011c000008947 */ /* 0x000fea0003800000 */
[----:B------:R-:W-:Y:S01]  /*4930*/  IADD3 R33, P0, -R32, c[0x0][0x178], RZ ;  /* 0x00005e0020217a10 */ /* 0x000fe20007f1e1ff */
[----:B------:R-:W-:Y:S01]  /*4940*/  USHF.L.U32 UR4, UR17, 0x3, URZ ;  /* 0x0000000311047899 */ /* 0x000fe2000800063f */
[----:B------:R-:W-:Y:S01]  /*4950*/  LEA R16, P2, R10, c[0x0][0x168], 0x3 ;  /* 0x00005a000a107a11 */ /* 0x000fe200078418ff */
[----:B------:R-:W-:Y:S01]  /*4960*/  UIMAD.WIDE.U32 UR18, UR16, 0x8, URZ ;  /* 0x00000008101278a5 */ /* 0x000fe2000f8e003f */
[----:B------:R-:W-:Y:S01]  /*4970*/  IADD3.X R34, R34, -0x1, RZ, P0, !PT ;  /* 0xffffffff22227810 */ /* 0x000fe200007fe4ff */
[----:B------:R-:W-:Y:S01]  /*4980*/  UMOV UR5, URZ ;  /* 0x0000003f00057c82 */ /* 0x000fe20008000000 */
[----:B------:R-:W-:Y:S01]  /*4990*/  ISETP.GT.U32.AND P0, PT, R33, RZ, PT ;  /* 0x000000ff2100720c */ /* 0x000fe20003f04070 */
[----:B------:R-:W-:Y:S01]  /*49a0*/  UIADD3 UR9, UR19, UR4, URZ ;  /* 0x0000000413097290 */ /* 0x000fe2000fffe03f */
[----:B------:R-:W-:Y:S02]  /*49b0*/  IADD3 R17, R9, R11, RZ ;  /* 0x0000000b09117210 */ /* 0x000fe40007ffe0ff */
[----:B------:R-:W-:Y:S01]  /*49c0*/  ISETP.GT.AND.EX P0, PT, R34, RZ, PT, P0 ;  /* 0x000000ff2200720c */ /* 0x000fe20003f04300 */
[----:B------:R-:W-:Y:S01]  /*49d0*/  UMOV UR4, URZ ;  /* 0x0000003f00047c82 */ /* 0x000fe20008000000 */
[----:B------:R-:W-:-:S11]  /*49e0*/  LEA.HI.X R17, R10, c[0x0][0x16c], R17, 0x3, P2 ;  /* 0x00005b000a117a11 */ /* 0x000fd600010f1c11 */
[----:B------:R-:W-:Y:S05]  /*49f0*/  @!P0 BRA `(.L_x_6109) ;  /* 0x00000e3000008947 */ /* 0x000fea0003800000 */
[----:B------:R-:W-:Y:S02]  /*4a00*/  ISETP.GT.U32.AND P2, PT, R33, 0xc, PT ;  /* 0x0000000c2100780c */ /* 0x000fe40003f44070 */
[----:B------:R-:W-:Y:S02]  /*4a10*/  PLOP3.LUT P0, PT, PT, PT, PT, 0x80, 0x0 ;  /* 0x000000000000781c */ /* 0x000fe40003f0f070 */
[----:B------:R-:W-:-:S13]  /*4a20*/  ISETP.GT.AND.EX P2, PT, R34, RZ, PT, P2 ;  /* 0x000000ff2200720c */ /* 0x000fda0003f44320 */
[----:B------:R-:W-:Y:S05]  /*4a30*/  @!P2 BRA `(.L_x_6110) ;  /* 0x000008f00000a947 */ /* 0x000fea0003800000 */
[----:B------:R-:W-:Y:S02]  /*4a40*/  PLOP3.LUT P0, PT, PT, PT, PT, 0x8, 0x0 ;  /* 0x000000000000781c */ /* 0x000fe40003f0e170 */
.L_x_6111:
        /* <DEDUP_REMOVED lines=12> */
[----:B------:R-:W-:-:S03]  /*4b10*/  IADD3 R36, P2, R16, UR18, RZ ;  /* 0x0000001210247c10 */ /* 0x000fc6000ff5e0ff */
[----:B------:R0:W3:Y:S01]  /*4b20*/  LDG.E.64.CONSTANT R20, [R16.64] ;  /* 0x0000000c10147981 */ /* 0x0000e2000c1e9b00 */
[----:B------:R-:W-:-:S05]  /*4b30*/  IADD3.X R37, R17, UR9, RZ, P2, !PT ;  /* 0x0000000911257c10 */ /* 0x000fca00097fe4ff */
[----:B------:R-:W4:Y:S04]  /*4b40*/  LDG.E.64.CONSTANT R14, [R36.64] ;  /* 0x0000000c240e7981 */ /* 0x000f28000c1e9b00 */
[----:B0-----:R-:W4:Y:S01]  /*4b50*/  LDG.E.64 R16, [R22.64+0x10] ;  /* 0x0000100c16107981 */ /* 0x001f22000c1e1b00 */
[----:B------:R-:W-:-:S04]  /*4b60*/  IADD3 R18, P2, R36, UR18, RZ ;  /* 0x0000001224127c10 */ /* 0x000fc8000ff5e0ff */
[----:B------:R-:W-:Y:S01]  /*4b70*/  IADD3.X R19, R37, UR9, RZ, P2, !PT ;  /* 0x0000000925137c10 */ /* 0x000fe200097fe4ff */
[-C--:B--2---:R-:W-:Y:S02]  /*4b80*/  IMAD R29, R29, R26.reuse, RZ ;  /* 0x0000001a1d1d7224 */ /* 0x084fe400078e02ff */
[----:B------:R-:W-:-:S04]  /*4b90*/  IMAD.WIDE.U32 R24, R28, R26, R30 ;  /* 0x0000001a1c187225 */ /* 0x000fc800078e001e */
[----:B------:R-:W-:Y:S02]  /*4ba0*/  IMAD R31, R28, R27, R29 ;  /* 0x0000001b1c1f7224 */ /* 0x000fe400078e021d */
[----:B------:R0:W2:Y:S04]  /*4bb0*/  LDG.E.64.CONSTANT R28, [R18.64] ;  /* 0x0000000c121c7981 */ /* 0x0000a8000c1e9b00 */
[----:B------:R-:W2:Y:S01]  /*4bc0*/  LDG.E.64 R26, [R22.64+0x18] ;  /* 0x0000180c161a7981 */ /* 0x000ea2000c1e1b00 */
[----:B------:R-:W-:Y:S01]  /*4bd0*/  IADD3 R30, P2, R18, UR18, RZ ;  /* 0x00000012121e7c10 */ /* 0x000fe2000ff5e0ff */
[----:B------:R-:W-:Y:S02]  /*4be0*/  IMAD.IADD R25, R25, 0x1, R31 ;  /* 0x0000000119197824 */ /* 0x000fe400078e021f */
[----:B---3--:R-:W-:Y:S01]  /*4bf0*/  IMAD R35, R21, R8, RZ ;  /* 0x0000000815237224 */ /* 0x008fe200078e02ff */
[----:B------:R-:W-:-:S03]  /*4c00*/  IADD3.X R31, R19, UR9, RZ, P2, !PT ;  /* 0x00000009131f7c10 */ /* 0x000fc600097fe4ff */
[C---:B------:R-:W-:Y:S02]  /*4c10*/  IMAD R35, R20.reuse, R9, R35 ;  /* 0x0000000914237224 */ /* 0x040fe400078e0223 */
[----:B------:R-:W-:Y:S02]  /*4c20*/  IMAD.WIDE.U32 R8, R20, R8, R24 ;  /* 0x0000000814087225 */ /* 0x000fe400078e0018 */
[----:B------:R1:W3:Y:S01]  /*4c30*/  LDG.E.64.CONSTANT R24, [R30.64] ;  /* 0x0000000c1e187981 */ /* 0x0002e2000c1e9b00 */
[----:B0-----:R-:W-:-:S03]  /*4c40*/  IADD3 R18, P2, R30, UR18, RZ ;  /* 0x000000121e127c10 */ /* 0x001fc6000ff5e0ff */
[----:B------:R-:W3:Y:S01]  /*4c50*/  LDG.E.64 R20, [R22.64+0x20] ;  /* 0x0000200c16147981 */ /* 0x000ee2000c1e1b00 */
[----:B------:R-:W-:Y:S01]  /*4c60*/  IADD3 R9, R9, R35, RZ ;  /* 0x0000002309097210 */ /* 0x000fe20007ffe0ff */
[----:B----4-:R-:W-:Y:S01]  /*4c70*/  IMAD R15, R15, R16, RZ ;  /* 0x000000100f0f7224 */ /* 0x010fe200078e02ff */
[----:B------:R-:W-:-:S03]  /*4c80*/  IADD3.X R19, R31, UR9, RZ, P2, !PT ;  /* 0x000000091f137c10 */ /* 0x000fc600097fe4ff */
[C---:B------:R-:W-:Y:S02]  /*4c90*/  IMAD R17, R14.reuse, R17, R15 ;  /* 0x000000110e117224 */ /* 0x040fe400078e020f */
[----:B------:R-:W-:Y:S01]  /*4ca0*/  IMAD.WIDE.U32 R8, R14, R16, R8 ;  /* 0x000000100e087225 */ /* 0x000fe200078e0008 */
[----:B------:R0:W4:Y:S04]  /*4cb0*/  LDG.E.64.CONSTANT R36, [R18.64] ;  /* 0x0000000c12247981 */ /* 0x000128000c1e9b00 */
[----:B------:R-:W4:Y:S01]  /*4cc0*/  LDG.E.64 R14, [R22.64+0x28] ;  /* 0x0000280c160e7981 */ /* 0x000f22000c1e1b00 */
[----:B------:R-:W-:Y:S01]  /*4cd0*/  IADD3 R16, P2, R18, UR18, RZ ;  /* 0x0000001212107c10 */ /* 0x000fe2000ff5e0ff */
[----:B------:R-:W-:-:S03]  /*4ce0*/  IMAD.IADD R9, R9, 0x1, R17 ;  /* 0x0000000109097824 */ /* 0x000fc600078e0211 */
[----:B------:R-:W-:-:S05]  /*4cf0*/  IADD3.X R17, R19, UR9, RZ, P2, !PT ;  /* 0x0000000913117c10 */ /* 0x000fca00097fe4ff */
[----:B-1----:R1:W5:Y:S01]  /*4d00*/  LDG.E.64.CONSTANT R30, [R16.64] ;  /* 0x0000000c101e7981 */ /* 0x002362000c1e9b00 */
[----:B0-----:R-:W-:-:S04]  /*4d10*/  IADD3 R18, P2, R16, UR18, RZ ;  /* 0x0000001210127c10 */ /* 0x001fc8000ff5e0ff */
[----:B------:R-:W-:Y:S02]  /*4d20*/  IADD3.X R19, R17, UR9, RZ, P2, !PT ;  /* 0x0000000911137c10 */ /* 0x000fe400097fe4ff */
[----:B-1----:R-:W-:-:S04]  /*4d30*/  IADD3 R16, P2, R18, UR18, RZ ;  /* 0x0000001212107c10 */ /* 0x002fc8000ff5e0ff */
[----:B------:R-:W-:Y:S01]  /*4d40*/  IADD3.X R17, R19, UR9, RZ, P2, !PT ;  /* 0x0000000913117c10 */ /* 0x000fe200097fe4ff */
[-C--:B--2---:R-:W-:Y:S02]  /*4d50*/  IMAD R29, R29, R26.reuse, RZ ;  /* 0x0000001a1d1d7224 */ /* 0x084fe400078e02ff */
[----:B------:R-:W-:-:S04]  /*4d60*/  IMAD.WIDE.U32 R8, R28, R26, R8 ;  /* 0x0000001a1c087225 */ /* 0x000fc800078e0008 */
[----:B------:R-:W-:Y:S02]  /*4d70*/  IMAD R29, R28, R27, R29 ;  /* 0x0000001b1c1d7224 */ /* 0x000fe400078e021d */
[----:B------:R-:W5:Y:S03]  /*4d80*/  LDG.E.64 R26, [R22.64+0x30] ;  /* 0x0000300c161a7981 */ /* 0x000f66000c1e1b00 */
[----:B------:R-:W-:Y:S02]  /*4d90*/  IADD3 R9, R9, R29, RZ ;  /* 0x0000001d09097210 */ /* 0x000fe40007ffe0ff */
[----:B------:R0:W2:Y:S01]  /*4da0*/  LDG.E.64.CONSTANT R28, [R18.64] ;  /* 0x0000000c121c7981 */ /* 0x0000a2000c1e9b00 */
[-C--:B---3--:R-:W-:Y:S02]  /*4db0*/  IMAD R25, R25, R20.reuse, RZ ;  /* 0x0000001419197224 */ /* 0x088fe400078e02ff */
[----:B------:R-:W-:-:S04]  /*4dc0*/  IMAD.WIDE.U32 R8, R24, R20, R8 ;  /* 0x0000001418087225 */ /* 0x000fc800078e0008 */
[----:B------:R-:W-:Y:S02]  /*4dd0*/  IMAD R25, R24, R21, R25 ;  /* 0x0000001518197224 */ /* 0x000fe400078e0219 */
[----:B------:R-:W2:Y:S02]  /*4de0*/  LDG.E.64 R20, [R22.64+0x38] ;  /* 0x0000380c16147981 */ /* 0x000ea4000c1e1b00 */
[----:B------:R-:W-:Y:S02]  /*4df0*/  IMAD.IADD R9, R9, 0x1, R25 ;  /* 0x0000000109097824 */ /* 0x000fe400078e0219 */
[-C--:B----4-:R-:W-:Y:S02]  /*4e00*/  IMAD R25, R37, R14.reuse, RZ ;  /* 0x0000000e25197224 */ /* 0x090fe400078e02ff */
[----:B------:R-:W-:-:S04]  /*4e10*/  IMAD.WIDE.U32 R8, R36, R14, R8 ;  /* 0x0000000e24087225 */ /* 0x000fc800078e0008 */
[----:B------:R-:W-:Y:S02]  /*4e20*/  IMAD R25, R36, R15, R25 ;  /* 0x0000000f24197224 */ /* 0x000fe400078e0219 */
[----:B------:R1:W3:Y:S04]  /*4e30*/  LDG.E.64.CONSTANT R36, [R16.64] ;  /* 0x0000000c10247981 */ /* 0x0002e8000c1e9b00 */
[----:B------:R-:W3:Y:S01]  /*4e40*/  LDG.E.64 R14, [R22.64+0x40] ;  /* 0x0000400c160e7981 */ /* 0x000ee2000c1e1b00 */
[----:B0-----:R-:W-:Y:S02]  /*4e50*/  IADD3 R18, P2, R16, UR18, RZ ;  /* 0x0000001210127c10 */ /* 0x001fe4000ff5e0ff */
[----:B------:R-:W-:Y:S02]  /*4e60*/  IADD3 R9, R9, R25, RZ ;  /* 0x0000001909097210 */ /* 0x000fe40007ffe0ff */
[----:B------:R-:W-:-:S02]  /*4e70*/  IADD3.X R19, R17, UR9, RZ, P2, !PT ;  /* 0x0000000911137c10 */ /* 0x000fc400097fe4ff */
[----:B-1----:R-:W-:-:S04]  /*4e80*/  IADD3 R16, P2, R18, UR18, RZ ;  /* 0x0000001212107c10 */ /* 0x002fc8000ff5e0ff */
[----:B------:R-:W-:Y:S01]  /*4e90*/  IADD3.X R17, R19, UR9, RZ, P2, !PT ;  /* 0x0000000913117c10 */ /* 0x000fe200097fe4ff */
[-C--:B-----5:R-:W-:Y:S02]  /*4ea0*/  IMAD R25, R31, R26.reuse, RZ ;  /* 0x0000001a1f197224 */ /* 0x0a0fe400078e02ff */
[----:B------:R-:W-:-:S04]  /*4eb0*/  IMAD.WIDE.U32 R8, R30, R26, R8 ;  /* 0x0000001a1e087225 */ /* 0x000fc800078e0008 */
[----:B------:R-:W-:Y:S02]  /*4ec0*/  IMAD R27, R30, R27, R25 ;  /* 0x0000001b1e1b7224 */ /* 0x000fe400078e0219 */
[----:B------:R0:W4:Y:S04]  /*4ed0*/  LDG.E.64.CONSTANT R30, [R18.64] ;  /* 0x0000000c121e7981 */ /* 0x000128000c1e9b00 */
[----:B------:R-:W4:Y:S01]  /*4ee0*/  LDG.E.64 R24, [R22.64+0x48] ;  /* 0x0000480c16187981 */ /* 0x000f22000c1e1b00 */
[----:B------:R-:W-:Y:S02]  /*4ef0*/  IMAD.IADD R9, R9, 0x1, R27 ;  /* 0x0000000109097824 */ /* 0x000fe400078e021b */
[-C--:B--2---:R-:W-:Y:S02]  /*4f00*/  IMAD R27, R29, R20.reuse, RZ ;  /* 0x000000141d1b7224 */ /* 0x084fe400078e02ff */
[----:B------:R-:W-:-:S04]  /*4f10*/  IMAD.WIDE.U32 R8, R28, R20, R8 ;  /* 0x000000141c087225 */ /* 0x000fc800078e0008 */
[----:B------:R-:W-:Y:S02]  /*4f20*/  IMAD R27, R28, R21, R27 ;  /* 0x000000151c1b7224 */ /* 0x000fe400078e021b */
[----:B------:R4:W2:Y:S04]  /*4f30*/  LDG.E.64.CONSTANT R28, [R16.64] ;  /* 0x0000000c101c7981 */ /* 0x0008a8000c1e9b00 */
[----:B------:R-:W2:Y:S01]  /*4f40*/  LDG.E.64 R20, [R22.64+0x50] ;  /* 0x0000500c16147981 */ /* 0x000ea2000c1e1b00 */
[----:B0-----:R-:W-:Y:S02]  /*4f50*/  IADD3 R18, P2, R16, UR18, RZ ;  /* 0x0000001210127c10 */ /* 0x001fe4000ff5e0ff */
[----:B------:R-:W-:Y:S01]  /*4f60*/  IADD3 R9, R9, R27, RZ ;  /* 0x0000001b09097210 */ /* 0x000fe20007ffe0ff */
[----:B---3--:R-:W-:Y:S01]  /*4f70*/  IMAD R27, R37, R14, RZ ;  /* 0x0000000e251b7224 */ /* 0x008fe200078e02ff */
[----:B------:R-:W-:-:S03]  /*4f80*/  IADD3.X R19, R17, UR9, RZ, P2, !PT ;  /* 0x0000000911137c10 */ /* 0x000fc600097fe4ff */
[C---:B------:R-:W-:Y:S02]  /*4f90*/  IMAD R26, R36.reuse, R15, R27 ;  /* 0x0000000f241a7224 */ /* 0x040fe400078e021b */
[----:B------:R-:W-:Y:S02]  /*4fa0*/  IMAD.WIDE.U32 R36, R36, R14, R8 ;  /* 0x0000000e24247225 */ /* 0x000fe400078e0008 */
[----:B------:R0:W3:Y:S04]  /*4fb0*/  LDG.E.64.CONSTANT R14, [R18.64] ;  /* 0x0000000c120e7981 */ /* 0x0000e8000c1e9b00 */
[----:B------:R-:W3:Y:S01]  /*4fc0*/  LDG.E.64 R8, [R22.64+0x58] ;  /* 0x0000580c16087981 */ /* 0x000ee2000c1e1b00 */
[----:B------:R-:W-:-:S03]  /*4fd0*/  IMAD.IADD R37, R37, 0x1, R26 ;  /* 0x0000000125257824 */ /* 0x000fc600078e021a */
[----:B------:R1:W5:Y:S01]  /*4fe0*/  LDG.E.64 R26, [R22.64+0x60] ;  /* 0x0000600c161a7981 */ /* 0x000362000c1e1b00 */
[----:B----4-:R-:W-:-:S04]  /*4ff0*/  IMAD R17, R31, R24, RZ ;  /* 0x000000181f117224 */ /* 0x010fc800078e02ff */
[C---:B------:R-:W-:Y:S02]  /*5000*/  IMAD R25, R30.reuse, R25, R17 ;  /* 0x000000191e197224 */ /* 0x040fe400078e0211 */
[----:B------:R-:W-:Y:S01]  /*5010*/  IMAD.WIDE.U32 R16, R30, R24, R36 ;  /* 0x000000181e107225 */ /* 0x000fe200078e0024 */
[----:B------:R-:W-:-:S04]  /*5020*/  IADD3 R24, P2, R18, UR18, RZ ;  /* 0x0000001212187c10 */ /* 0x000fc8000ff5e0ff */
[----:B------:R-:W-:Y:S02]  /*5030*/  IADD3 R17, R17, R25, RZ ;  /* 0x0000001911117210 */ /* 0x000fe40007ffe0ff */
[----:B------:R-:W-:Y:S02]  /*5040*/  IADD3.X R25, R19, UR9, RZ, P2, !PT ;  /* 0x0000000913197c10 */ /* 0x000fe400097fe4ff */
[----:B0-----:R-:W-:Y:S01]  /*5050*/  IADD3 R18, P2, R24, UR18, RZ ;  /* 0x0000001218127c10 */ /* 0x001fe2000ff5e0ff */
[-C--:B--2---:R-:W-:Y:S02]  /*5060*/  IMAD R19, R29, R20.reuse, RZ ;  /* 0x000000141d137224 */ /* 0x084fe400078e02ff */
[----:B------:R0:W5:Y:S01]  /*5070*/  LDG.E.64.CONSTANT R30, [R24.64] ;  /* 0x0000000c181e7981 */ /* 0x000162000c1e9b00 */
[----:B------:R-:W-:-:S04]  /*5080*/  IMAD.WIDE.U32 R16, R28, R20, R16 ;  /* 0x000000141c107225 */ /* 0x000fc800078e0010 */
[----:B------:R-:W-:Y:S01]  /*5090*/  IMAD R21, R28, R21, R19 ;  /* 0x000000151c157224 */ /* 0x000fe200078e0213 */
[----:B------:R-:W-:-:S03]  /*50a0*/  IADD3.X R19, R25, UR9, RZ, P2, !PT ;  /* 0x0000000919137c10 */ /* 0x000fc600097fe4ff */
[----:B------:R-:W-:Y:S01]  /*50b0*/  IMAD.IADD R17, R17, 0x1, R21 ;  /* 0x0000000111117824 */ /* 0x000fe200078e0215 */
[----:B------:R-:W-:Y:S01]  /*50c0*/  IADD3 R36, P2, R18, UR18, RZ ;  /* 0x0000001212247c10 */ /* 0x000fe2000ff5e0ff */
[----:B------:R2:W4:Y:S04]  /*50d0*/  LDG.E.64.CONSTANT R28, [R18.64] ;  /* 0x0000000c121c7981 */ /* 0x000528000c1e9b00 */
[----:B------:R1:W4:Y:S01]  /*50e0*/  LDG.E.64 R20, [R22.64+0x68] ;  /* 0x0000680c16147981 */ /* 0x000322000c1e1b00 */
[----:B---3--:R-:W-:Y:S01]  /*50f0*/  IMAD R15, R15, R8, RZ ;  /* 0x000000080f0f7224 */ /* 0x008fe200078e02ff */
[----:B------:R-:W-:-:S03]  /*5100*/  IADD3.X R37, R19, UR9, RZ, P2, !PT ;  /* 0x0000000913257c10 */ /* 0x000fc600097fe4ff */
[C---:B0-----:R-:W-:Y:S02]  /*5110*/  IMAD R25, R14.reuse, R9, R15 ;  /* 0x000000090e197224 */ /* 0x041fe400078e020f */
[----:B------:R-:W-:Y:S01]  /*5120*/  IMAD.WIDE.U32 R14, R14, R8, R16 ;  /* 0x000000080e0e7225 */ /* 0x000fe200078e0010 */
[----:B------:R-:W-:Y:S01]  /*5130*/  IADD3 R8, P2, R36, UR18, RZ ;  /* 0x0000001224087c10 */ /* 0x000fe2000ff5e0ff */
[----:B--2---:R0:W2:Y:S04]  /*5140*/  LDG.E.64.CONSTANT R18, [R36.64] ;  /* 0x0000000c24127981 */ /* 0x0040a8000c1e9b00 */
[----:B------:R1:W2:Y:S01]  /*5150*/  LDG.E.64 R16, [R22.64+0x70] ;  /* 0x0000700c16107981 */ /* 0x0002a2000c1e1b00 */
[----:B------:R-:W-:-:S05]  /*5160*/  IADD3.X R9, R37, UR9, RZ, P2, !PT ;  /* 0x0000000925097c10 */ /* 0x000fca00097fe4ff */
[----:B0-----:R-:W3:Y:S04]  /*5170*/  LDG.E.64.CONSTANT R36, [R8.64] ;  /* 0x0000000c08247981 */ /* 0x001ee8000c1e9b00 */
[----:B-1----:R-:W3:Y:S01]  /*5180*/  LDG.E.64 R22, [R22.64+0x78] ;  /* 0x0000780c16167981 */ /* 0x002ee2000c1e1b00 */
[----:B------:R-:W-:Y:S02]  /*5190*/  IADD3 R15, R15, R25, RZ ;  /* 0x000000190f0f7210 */ /* 0x000fe40007ffe0ff */
[----:B------:R-:W-:-:S04]  /*51a0*/  IADD3 R33, P2, R33, -0x10, RZ ;  /* 0xfffffff021217810 */ /* 0x000fc80007f5e0ff */
[----:B------:R-:W-:Y:S02]  /*51b0*/  IADD3.X R34, R34, -0x1, RZ, P2, !PT ;  /* 0xffffffff22227810 */ /* 0x000fe400017fe4ff */
[----:B------:R-:W-:-:S04]  /*51c0*/  ISETP.GT.U32.AND P2, PT, R33, 0xc, PT ;  /* 0x0000000c2100780c */ /* 0x000fc80003f44070 */
[----:B------:R-:W-:Y:S01]  /*51d0*/  ISETP.GT.AND.EX P2, PT, R34, RZ, PT, P2 ;  /* 0x000000ff2200720c */ /* 0x000fe20003f44320 */
[----:B------:R-:W-:-:S04]  /*51e0*/  UIADD3 UR4, UP0, UR4, 0x10, URZ ;  /* 0x0000001004047890 */ /* 0x000fc8000ff1e03f */
[----:B------:R-:W-:Y:S01]  /*51f0*/  UIADD3.X UR5, URZ, UR5, URZ, UP0, !UPT ;  /* 0x000000053f057290 */ /* 0x000fe200087fe43f */
[-C--:B-----5:R-:W-:Y:S02]  /*5200*/  IMAD R25, R31, R26.reuse, RZ ;  /* 0x0000001a1f197224 */ /* 0x0a0fe400078e02ff */
[----:B------:R-:W-:-:S04]  /*5210*/  IMAD.WIDE.U32 R14, R30, R26, R14 ;  /* 0x0000001a1e0e7225 */ /* 0x000fc800078e000e */
[----:B------:R-:W-:-:S04]  /*5220*/  IMAD R25, R30, R27, R25 ;  /* 0x0000001b1e197224 */ /* 0x000fc800078e0219 */
[----:B------:R-:W-:Y:S02]  /*5230*/  IMAD.IADD R15, R15, 0x1, R25 ;  /* 0x000000010f0f7824 */ /* 0x000fe400078e0219 */
[-C--:B----4-:R-:W-:Y:S02]  /*5240*/  IMAD R25, R29, R20.reuse, RZ ;  /* 0x000000141d197224 */ /* 0x090fe400078e02ff */
[----:B------:R-:W-:-:S04]  /*5250*/  IMAD.WIDE.U32 R14, R28, R20, R14 ;  /* 0x000000141c0e7225 */ /* 0x000fc800078e000e */
[----:B------:R-:W-:-:S05]  /*5260*/  IMAD R25, R28, R21, R25 ;  /* 0x000000151c197224 */ /* 0x000fca00078e0219 */
[----:B------:R-:W-:Y:S01]  /*5270*/  IADD3 R15, R15, R25, RZ ;  /* 0x000000190f0f7210 */ /* 0x000fe20007ffe0ff */
[----:B--2---:R-:W-:-:S04]  /*5280*/  IMAD R19, R19, R16, RZ ;  /* 0x0000001013137224 */ /* 0x004fc800078e02ff */
[----:B------:R-:W-:-:S04]  /*5290*/  IMAD.WIDE.U32 R14, R18, R16, R14 ;  /* 0x00000010120e7225 */ /* 0x000fc800078e000e */
[----:B------:R-:W-:Y:S02]  /*52a0*/  IMAD R19, R18, R17, R19 ;  /* 0x0000001112137224 */ /* 0x000fe400078e0213 */
[-C--:B---3--:R-:W-:Y:S02]  /*52b0*/  IMAD R17, R37, R22.reuse, RZ ;  /* 0x0000001625117224 */ /* 0x088fe400078e02ff */
[----:B------:R-:W-:Y:S02]  /*52c0*/  IMAD.IADD R15, R15, 0x1, R19 ;  /* 0x000000010f0f7824 */ /* 0x000fe400078e0213 */
[C---:B------:R-:W-:Y:S02]  /*52d0*/  IMAD R17, R36.reuse, R23, R17 ;  /* 0x0000001724117224 */ /* 0x040fe400078e0211 */
[----:B------:R-:W-:Y:S01]  /*52e0*/  IMAD.WIDE.U32 R30, R36, R22, R14 ;  /* 0x00000016241e7225 */ /* 0x000fe200078e000e */
[----:B------:R-:W-:-:S04]  /*52f0*/  IADD3 R16, P3, R8, UR18, RZ ;  /* 0x0000001208107c10 */ /* 0x000fc8000ff7e0ff */
[----:B------:R-:W-:Y:S02]  /*5300*/  IADD3 R31, R31, R17, RZ ;  /* 0x000000111f1f7210 */ /* 0x000fe40007ffe0ff */
[----:B------:R-:W-:Y:S01]  /*5310*/  IADD3.X R17, R9, UR9, RZ, P3, !PT ;  /* 0x0000000909117c10 */ /* 0x000fe20009ffe4ff */
[----:B------:R-:W-:Y:S05]  /*5320*/  @P2 BRA `(.L_x_6111) ;  /* 0xfffff72000002947 */ /* 0x000fea000383ffff */
.L_x_6110:
[----:B------:R-:W-:-:S04]  /*5330*/  ISETP.GT.U32.AND P2, PT, R33, 0x4, PT ;  /* 0x000000042100780c */ /* 0x000fc80003f44070 */
[----:B------:R-:W-:-:S13]  /*5340*/  ISETP.GT.AND.EX P2, PT, R34, RZ, PT, P2 ;  /* 0x000000ff2200720c */ /* 0x000fda0003f44320 */
        /* <DEDUP_REMOVED lines=14> */
[----:B------:R4:W5:Y:S04]  /*5430*/  LDG.E.64.CONSTANT R22, [R36.64] ;  /* 0x0000000c24167981 */ /* 0x000968000c1e9b00 */
[----:B-1----:R-:W5:Y:S01]  /*5440*/  LDG.E.64 R20, [R14.64+0x10] ;  /* 0x0000100c0e147981 */ /* 0x002f62000c1e1b00 */
[----:B0-----:R-:W-:-:S04]  /*5450*/  IADD3 R16, P0, R36, UR18, RZ ;  /* 0x0000001224107c10 */ /* 0x001fc8000ff1e0ff */
[----:B------:R-:W-:Y:S01]  /*5460*/  IADD3.X R17, R37, UR9, RZ, P0, !PT ;  /* 0x0000000925117c10 */ /* 0x000fe200087fe4ff */
[-C--:B--2---:R-:W-:Y:S02]  /*5470*/  IMAD R19, R19, R8.reuse, RZ ;  /* 0x0000000813137224 */ /* 0x084fe400078e02ff */
[----:B------:R-:W-:-:S04]  /*5480*/  IMAD.WIDE.U32 R28, R18, R8, R30 ;  /* 0x00000008121c7225 */ /* 0x000fc800078e001e */
[----:B------:R-:W-:Y:S02]  /*5490*/  IMAD R31, R18, R9, R19 ;  /* 0x00000009121f7224 */ /* 0x000fe400078e0213 */
[----:B------:R0:W2:Y:S04]  /*54a0*/  LDG.E.64.CONSTANT R8, [R16.64] ;  /* 0x0000000c10087981 */ /* 0x0000a8000c1e9b00 */
[----:B------:R-:W2:Y:S01]  /*54b0*/  LDG.E.64 R18, [R14.64+0x18] ;  /* 0x0000180c0e127981 */ /* 0x000ea2000c1e1b00 */
[----:B---3--:R-:W-:Y:S02]  /*54c0*/  IMAD R27, R27, R24, RZ ;  /* 0x000000181b1b7224 */ /* 0x008fe400078e02ff */
[----:B------:R-:W-:Y:S02]  /*54d0*/  IMAD.IADD R29, R29, 0x1, R31 ;  /* 0x000000011d1d7824 */ /* 0x000fe400078e021f */
[----:B------:R-:W-:-:S02]  /*54e0*/  IMAD R27, R26, R25, R27 ;  /* 0x000000191a1b7224 */ /* 0x000fc400078e021b */
[----:B------:R-:W-:Y:S01]  /*54f0*/  IMAD.WIDE.U32 R24, R26, R24, R28 ;  /* 0x000000181a187225 */ /* 0x000fe200078e001c */
[----:B----4-:R-:W-:Y:S01]  /*5500*/  IADD3 R36, P0, R16, UR18, RZ ;  /* 0x0000001210247c10 */ /* 0x010fe2000ff1e0ff */
[----:B------:R-:W3:Y:S02]  /*5510*/  LDG.E.64 R28, [R14.64+0x20] ;  /* 0x0000200c0e1c7981 */ /* 0x000ee4000c1e1b00 */
[-C--:B-----5:R-:W-:Y:S01]  /*5520*/  IMAD R23, R23, R20.reuse, RZ ;  /* 0x0000001417177224 */ /* 0x0a0fe200078e02ff */
[----:B------:R-:W-:Y:S02]  /*5530*/  IADD3 R25, R25, R27, RZ ;  /* 0x0000001b19197210 */ /* 0x000fe40007ffe0ff */
[----:B------:R-:W-:Y:S01]  /*5540*/  IADD3.X R37, R17, UR9, RZ, P0, !PT ;  /* 0x0000000911257c10 */ /* 0x000fe200087fe4ff */
[C---:B------:R-:W-:Y:S02]  /*5550*/  IMAD R23, R22.reuse, R21, R23 ;  /* 0x0000001516177224 */ /* 0x040fe400078e0217 */
[----:B------:R-:W-:Y:S01]  /*5560*/  IMAD.WIDE.U32 R20, R22, R20, R24 ;  /* 0x0000001416147225 */ /* 0x000fe200078e0018 */
[----:B------:R-:W-:Y:S01]  /*5570*/  IADD3 R22, P0, R36, UR18, RZ ;  /* 0x0000001224167c10 */ /* 0x000fe2000ff1e0ff */
[----:B------:R1:W3:Y:S02]  /*5580*/  LDG.E.64.CONSTANT R30, [R36.64] ;  /* 0x0000000c241e7981 */ /* 0x0002e4000c1e9b00 */
[----:B------:R-:W-:Y:S01]  /*5590*/  IMAD.IADD R21, R21, 0x1, R23 ;  /* 0x0000000115157824 */ /* 0x000fe200078e0217 */
[----:B------:R-:W-:Y:S01]  /*55a0*/  IADD3.X R23, R37, UR9, RZ, P0, !PT ;  /* 0x0000000925177c10 */ /* 0x000fe200087fe4ff */
[----:B------:R-:W4:Y:S01]  /*55b0*/  LDG.E.64 R24, [R14.64+0x28] ;  /* 0x0000280c0e187981 */ /* 0x000f22000c1e1b00 */
[----:B0-----:R-:W-:-:S03]  /*55c0*/  IADD3 R16, P0, R22, UR18, RZ ;  /* 0x0000001216107c10 */ /* 0x001fc6000ff1e0ff */
[----:B------:R0:W4:Y:S01]  /*55d0*/  LDG.E.64.CONSTANT R26, [R22.64] ;  /* 0x0000000c161a7981 */ /* 0x000122000c1e9b00 */
[----:B------:R-:W-:-:S03]  /*55e0*/  IADD3.X R17, R23, UR9, RZ, P0, !PT ;  /* 0x0000000917117c10 */ /* 0x000fc600087fe4ff */
[----:B-1----:R1:W5:Y:S04]  /*55f0*/  LDG.E.64 R36, [R14.64+0x38] ;  /* 0x0000380c0e247981 */ /* 0x002368000c1e1b00 */
[----:B0-----:R-:W1:Y:S01]  /*5600*/  LDG.E.64 R22, [R14.64+0x30] ;  /* 0x0000300c0e167981 */ /* 0x001e62000c1e1b00 */
[----:B--2---:R-:W-:-:S04]  /*5610*/  IMAD R35, R9, R18, RZ ;  /* 0x0000001209237224 */ /* 0x004fc800078e02ff */
[C---:B------:R-:W-:Y:S02]  /*5620*/  IMAD R35, R8.reuse, R19, R35 ;  /* 0x0000001308237224 */ /* 0x040fe400078e0223 */
[----:B------:R-:W-:Y:S01]  /*5630*/  IMAD.WIDE.U32 R18, R8, R18, R20 ;  /* 0x0000001208127225 */ /* 0x000fe200078e0014 */
[----:B------:R-:W-:Y:S01]  /*5640*/  IADD3 R8, P0, R16, UR18, RZ ;  /* 0x0000001210087c10 */ /* 0x000fe2000ff1e0ff */
[----:B------:R0:W1:Y:S03]  /*5650*/  LDG.E.64.CONSTANT R20, [R16.64] ;  /* 0x0000000c10147981 */ /* 0x000066000c1e9b00 */
[----:B------:R-:W-:-:S05]  /*5660*/  IADD3.X R9, R17, UR9, RZ, P0, !PT ;  /* 0x0000000911097c10 */ /* 0x000fca00087fe4ff */
[----:B0-----:R-:W5:Y:S01]  /*5670*/  LDG.E.64.CONSTANT R16, [R8.64] ;  /* 0x0000000c08107981 */ /* 0x001f62000c1e9b00 */
[----:B------:R-:W-:Y:S01]  /*5680*/  IADD3 R19, R19, R35, RZ ;  /* 0x0000002313137210 */ /* 0x000fe20007ffe0ff */
[----:B---3--:R-:W-:-:S04]  /*5690*/  IMAD R31, R31, R28, RZ ;  /* 0x0000001c1f1f7224 */ /* 0x008fc800078e02ff */
[C---:B------:R-:W-:Y:S02]  /*56a0*/  IMAD R31, R30.reuse, R29, R31 ;  /* 0x0000001d1e1f7224 */ /* 0x040fe400078e021f */
[----:B------:R-:W-:-:S04]  /*56b0*/  IMAD.WIDE.U32 R18, R30, R28, R18 ;  /* 0x0000001c1e127225 */ /* 0x000fc800078e0012 */
[----:B------:R-:W-:Y:S02]  /*56c0*/  IMAD.IADD R19, R19, 0x1, R31 ;  /* 0x0000000113137824 */ /* 0x000fe400078e021f */
[-C--:B----4-:R-:W-:Y:S02]  /*56d0*/  IMAD R27, R27, R24.reuse, RZ ;  /* 0x000000181b1b7224 */ /* 0x090fe400078e02ff */
[----:B------:R-:W-:-:S04]  /*56e0*/  IMAD.WIDE.U32 R18, R26, R24, R18 ;  /* 0x000000181a127225 */ /* 0x000fc800078e0012 */
[----:B------:R-:W-:-:S05]  /*56f0*/  IMAD R27, R26, R25, R27 ;  /* 0x000000191a1b7224 */ /* 0x000fca00078e021b */
[----:B------:R-:W-:Y:S02]  /*5700*/  IADD3 R19, R19, R27, RZ ;  /* 0x0000001b13137210 */ /* 0x000fe40007ffe0ff */
[----:B------:R-:W-:Y:S01]  /*5710*/  IADD3 R33, P3, R33, -0x8, RZ ;  /* 0xfffffff821217810 */ /* 0x000fe20007f7e0ff */
[----:B------:R-:W-:Y:S01]  /*5720*/  UIADD3 UR4, UP0, UR4, 0x8, URZ ;  /* 0x0000000804047890 */ /* 0x000fe2000ff1e03f */
[----:B------:R-:W-:Y:S02]  /*5730*/  PLOP3.LUT P0, PT, PT, PT, PT, 0x8, 0x0 ;  /* 0x000000000000781c */ /* 0x000fe40003f0e170 */
[----:B------:R-:W-:Y:S01]  /*5740*/  IADD3.X R34, R34, -0x1, RZ, P3, !PT ;  /* 0xffffffff22227810 */ /* 0x000fe20001ffe4ff */
[----:B------:R-:W-:Y:S01]  /*5750*/  UIADD3.X UR5, URZ, UR5, URZ, UP0, !UPT ;  /* 0x000000053f057290 */ /* 0x000fe200087fe43f */
[-C--:B-1----:R-:W-:Y:S02]  /*5760*/  IMAD R15, R21, R22.reuse, RZ ;  /* 0x00000016150f7224 */ /* 0x082fe400078e02ff */
[----:B------:R-:W-:-:S04]  /*5770*/  IMAD.WIDE.U32 R18, R20, R22, R18 ;  /* 0x0000001614127225 */ /* 0x000fc800078e0012 */
[----:B------:R-:W-:Y:S02]  /*5780*/  IMAD R15, R20, R23, R15 ;  /* 0x00000017140f7224 */ /* 0x000fe400078e020f */
[-C--:B-----5:R-:W-:Y:S02]  /*5790*/  IMAD R17, R17, R36.reuse, RZ ;  /* 0x0000002411117224 */ /* 0x0a0fe400078e02ff */
[----:B------:R-:W-:Y:S02]  /*57a0*/  IMAD.IADD R19, R19, 0x1, R15 ;  /* 0x0000000113137824 */ /* 0x000fe400078e020f */
[C---:B------:R-:W-:Y:S02]  /*57b0*/  IMAD R17, R16.reuse, R37, R17 ;  /* 0x0000002510117224 */ /* 0x040fe400078e0211 */
[----:B------:R-:W-:Y:S01]  /*57c0*/  IMAD.WIDE.U32 R30, R16, R36, R18 ;  /* 0x00000024101e7225 */ /* 0x000fe200078e0012 */
[----:B------:R-:W-:-:S04]  /*57d0*/  IADD3 R16, P2, R8, UR18, RZ ;  /* 0x0000001208107c10 */ /* 0x000fc8000ff5e0ff */
[----:B------:R-:W-:Y:S02]  /*57e0*/  IADD3 R31, R31, R17, RZ ;  /* 0x000000111f1f7210 */ /* 0x000fe40007ffe0ff */
[----:B------:R-:W-:Y:S02]  /*57f0*/  IADD3.X R17, R9, UR9, RZ, P2, !PT ;  /* 0x0000000909117c10 */ /* 0x000fe400097fe4ff */
.L_x_6112:
[----:B------:R-:W-:-:S04]  /*5800*/  ISETP.NE.U32.AND P2, PT, R33, RZ, PT ;  /* 0x000000ff2100720c */ /* 0x000fc80003f45070 */
[----:B------:R-:W-:-:S13]  /*5810*/  ISETP.NE.OR.EX P0, PT, R34, RZ, P0, P2 ;  /* 0x000000ff2200720c */ /* 0x000fda0000705720 */
[----:B------:R-:W-:Y:S05]  /*5820*/  @!P0 BRA `(.L_x_6108) ;  /* 0x000002c000008947 */ /* 0x000fea0003800000 */
.L_x_6109:
[----:B------:R-:W-:Y:S01]  /*5830*/  ULDC.64 UR10, c[0x0][0x180] ;  /* 0x00006000000a7ab9 */ /* 0x000fe20000000a00 */
[----:B------:R-:W-:Y:S01]  /*5840*/  IADD3 R18, P0, R16, UR18, RZ ;  /* 0x0000001210127c10 */ /* 0x000fe2000ff1e0ff */
[----:B------:R-:W-:Y:S01]  /*5850*/  ULEA UR7, UP0, UR4, UR10, 0x3 ;  /* 0x0000000a04077291 */ /* 0x000fe2000f80183f */
[----:B------:R0:W2:Y:S03]  /*5860*/  LDG.E.64.CONSTANT R28, [R16.64] ;  /* 0x0000000c101c7981 */ /* 0x0000a6000c1e9b00 */
[----:B------:R-:W-:Y:S02]  /*5870*/  ULEA.HI.X UR8, UR4, UR11, UR5, 0x3, UP0 ;  /* 0x0000000b04087291 */ /* 0x000fe400080f1c05 */
[----:B------:R-:W-:-:S04]  /*5880*/  IMAD.U32 R36, RZ, RZ, UR7 ;  /* 0x00000007ff247e24 */ /* 0x000fc8000f8e00ff */
[----:B------:R-:W-:Y:S02]  /*5890*/  MOV R37, UR8 ;  /* 0x0000000800257c02 */ /* 0x000fe40008000f00 */
[----:B------:R-:W-:-:S03]  /*58a0*/  IADD3.X R19, R17, UR9, RZ, P0, !PT ;  /* 0x0000000911137c10 */ /* 0x000fc600087fe4ff */
[----:B------:R-:W2:Y:S01]  /*58b0*/  LDG.E.64 R26, [R36.64] ;  /* 0x0000000c241a7981 */ /* 0x000ea2000c1e1b00 */
[----:B------:R-:W-:-:S03]  /*58c0*/  IADD3 R14, P0, R18, UR18, RZ ;  /* 0x00000012120e7c10 */ /* 0x000fc6000ff1e0ff */
[----:B------:R1:W3:Y:S04]  /*58d0*/  LDG.E.64.CONSTANT R24, [R18.64] ;  /* 0x0000000c12187981 */ /* 0x0002e8000c1e9b00 */
[----:B------:R-:W3:Y:S01]  /*58e0*/  LDG.E.64 R22, [R36.64+0x8] ;  /* 0x0000080c24167981 */ /* 0x000ee2000c1e1b00 */
[----:B------:R-:W-:Y:S02]  /*58f0*/  IADD3.X R15, R19, UR9, RZ, P0, !PT ;  /* 0x00000009130f7c10 */ /* 0x000fe400087fe4ff */
[----:B------:R-:W-:-:S03]  /*5900*/  IADD3 R8, P0, R14, UR18, RZ ;  /* 0x000000120e087c10 */ /* 0x000fc6000ff1e0ff */
[----:B------:R4:W5:Y:S04]  /*5910*/  LDG.E.64.CONSTANT R20, [R14.64] ;  /* 0x0000000c0e147981 */ /* 0x000968000c1e9b00 */
[----:B-1----:R-:W5:Y:S01]  /*5920*/  LDG.E.64 R18, [R36.64+0x10] ;  /* 0x0000100c24127981 */ /* 0x002f62000c1e1b00 */
[----:B------:R-:W-:-:S03]  /*5930*/  IADD3.X R9, R15, UR9, RZ, P0, !PT ;  /* 0x000000090f097c10 */ /* 0x000fc600087fe4ff */
[----:B----4-:R-:W4:Y:S04]  /*5940*/  LDG.E.64 R14, [R36.64+0x18] ;  /* 0x0000180c240e7981 */ /* 0x010f28000c1e1b00 */
[----:B0-----:R-:W4:Y:S01]  /*5950*/  LDG.E.64.CONSTANT R16, [R8.64] ;  /* 0x0000000c08107981 */ /* 0x001f22000c1e9b00 */
[----:B------:R-:W-:-:S04]  /*5960*/  IADD3 R33, P0, R33, -0x4, RZ ;  /* 0xfffffffc21217810 */ /* 0x000fc80007f1e0ff */
[----:B------:R-:W-:Y:S02]  /*5970*/  IADD3.X R34, R34, -0x1, RZ, P0, !PT ;  /* 0xffffffff22227810 */ /* 0x000fe400007fe4ff */
[----:B------:R-:W-:-:S04]  /*5980*/  ISETP.NE.U32.AND P0, PT, R33, RZ, PT ;  /* 0x000000ff2100720c */ /* 0x000fc80003f05070 */
[----:B------:R-:W-:Y:S01]  /*5990*/  ISETP.NE.AND.EX P0, PT, R34, RZ, PT, P0 ;  /* 0x000000ff2200720c */ /* 0x000fe20003f05300 */
[----:B------:R-:W-:-:S04]  /*59a0*/  UIADD3 UR4, UP0, UR4, 0x4, URZ ;  /* 0x0000000404047890 */ /* 0x000fc8000ff1e03f */
[----:B------:R-:W-:Y:S01]  /*59b0*/  UIADD3.X UR5, URZ, UR5, URZ, UP0, !UPT ;  /* 0x000000053f057290 */ /* 0x000fe200087fe43f */
[----:B--2---:R-:W-:Y:S02]  /*59c0*/  IMAD R29, R29, R26, RZ ;  /* 0x0000001a1d1d7224 */ /* 0x004fe400078e02ff */
[----:B------:R-:W-:-:S04]  /*59d0*/  IMAD.WIDE.U32 R30, R26, R28, R30 ;  /* 0x0000001c1a1e7225 */ /* 0x000fc800078e001e */
[----:B------:R-:W-:Y:S02]  /*59e0*/  IMAD R29, R27, R28, R29 ;  /* 0x0000001c1b1d7224 */ /* 0x000fe400078e021d */
[----:B---3--:R-:W-:Y:S02]  /*59f0*/  IMAD R25, R25, R22, RZ ;  /* 0x0000001619197224 */ /* 0x008fe400078e02ff */
[----:B------:R-:W-:Y:S02]  /*5a00*/  IMAD.IADD R31, R31, 0x1, R29 ;  /* 0x000000011f1f7824 */ /* 0x000fe400078e021d */
[-C--:B------:R-:W-:Y:S02]  /*5a10*/  IMAD R25, R23, R24.reuse, R25 ;  /* 0x0000001817197224 */ /* 0x080fe400078e0219 */
[----:B------:R-:W-:-:S04]  /*5a20*/  IMAD.WIDE.U32 R22, R22, R24, R30 ;  /* 0x0000001816167225 */ /* 0x000fc800078e001e */
[----:B-----5:R-:W-:Y:S01]  /*5a30*/  IMAD R21, R21, R18, RZ ;  /* 0x0000001215157224 */ /* 0x020fe200078e02ff */
[----:B------:R-:W-:-:S03]  /*5a40*/  IADD3 R23, R23, R25, RZ ;  /* 0x0000001917177210 */ /* 0x000fc60007ffe0ff */
[-C--:B------:R-:W-:Y:S02]  /*5a50*/  IMAD R21, R19, R20.reuse, R21 ;  /* 0x0000001413157224 */ /* 0x080fe400078e0215 */
[----:B------:R-:W-:-:S04]  /*5a60*/  IMAD.WIDE.U32 R18, R18, R20, R22 ;  /* 0x0000001412127225 */ /* 0x000fc800078e0016 */
[----:B------:R-:W-:Y:S02]  /*5a70*/  IMAD.IADD R19, R19, 0x1, R21 ;  /* 0x0000000113137824 */ /* 0x000fe400078e0215 */
[----:B----4-:R-:W-:Y:S02]  /*5a80*/  IMAD R17, R17, R14, RZ ;  /* 0x0000000e11117224 */ /* 0x010fe400078e02ff */
[----:B------:R-:W-:-:S04]  /*5a90*/  IMAD.WIDE.U32 R30, R14, R16, R18 ;  /* 0x000000100e1e7225 */ /* 0x000fc800078e0012 */
[----:B------:R-:W-:Y:S01]  /*5aa0*/  IMAD R17, R15, R16, R17 ;  /* 0x000000100f117224 */ /* 0x000fe200078e0211 */
[----:B------:R-:W-:-:S04]  /*5ab0*/  IADD3 R16, P2, R8, UR18, RZ ;  /* 0x0000001208107c10 */ /* 0x000fc8000ff5e0ff */
[----:B------:R-:W-:Y:S02]  /*5ac0*/  IADD3 R31, R31, R17, RZ ;  /* 0x000000111f1f7210 */ /* 0x000fe40007ffe0ff */
[----:B------:R-:W-:Y:S01]  /*5ad0*/  IADD3.X R17, R9, UR9, RZ, P2, !PT ;  /* 0x0000000909117c10 */ /* 0x000fe200097fe4ff */
[----:B------:R-:W-:Y:S05]  /*5ae0*/  @P0 BRA `(.L_x_6109) ;  /* 0xfffffd4000000947 */ /* 0x000fea000383ffff */
.L_x_6108:
        /* <DEDUP_REMOVED lines=18> */
[----:B------:R-:W2:Y:S01]  /*5c10*/  LDG.E.64.CONSTANT R16, [R16.64] ;  /* 0x0000000c10107981 */ /* 0x000ea2000c1e9b00 */
        /* <DEDUP_REMOVED lines=17> */
[----:B------:R-:W-:Y:S02]  /*5d30*/  IADD3.X R11, R13, UR10, R11, P2, !PT ;  /* 0x0000000a0d0b7c10 */ /* 0x000fe400097fe40b */
[----:B------:R-:W-:-:S04]  /*5d40*/  LEA R18, P2, R12, c[0x0][0x168], 0x3 ;  /* 0x00005a000c127a11 */ /* 0x000fc800078418ff */
[----:B------:R-:W-:Y:S02]  /*5d50*/  LEA.HI.X R19, R12, c[0x0][0x16c], R11, 0x3, P2 ;  /* 0x00005b000c137a11 */ /* 0x000fe400010f1c0b */
[----:B------:R-:W-:Y:S01]  /*5d60*/  @P0 LEA R16, P2, R17, R18, 0x3 ;  /* 0x0000001211100211 */ /* 0x000fe200078418ff */
[----:B------:R-:W2:Y:S03]  /*5d70*/  LDG.E.64 R12, [R8.64+0x8] ;  /* 0x0000080c080c7981 */ /* 0x000ea6000c1e1b00 */
[----:B------:R-:W-:Y:S01]  /*5d80*/  @P0 LEA.HI.X R17, R15, R19, R14, 0x3, P2 ;  /* 0x000000130f110211 */ /* 0x000fe200010f1c0e */
[----:B------:R-:W2:Y:S04]  /*5d90*/  LDG.E.64.CONSTANT R10, [R18.64] ;  /* 0x0000000c120a7981 */ /* 0x000ea8000c1e9b00 */
[----:B------:R-:W3:Y:S04]  /*5da0*/  @P0 LDG.E.64 R14, [R8.64+0x10] ;  /* 0x0000100c080e0981 */ /* 0x000ee8000c1e1b00 */
[----:B------:R-:W3:Y:S01]  /*5db0*/  @P0 LDG.E.64.CONSTANT R16, [R16.64] ;  /* 0x0000000c10100981 */ /* 0x000ee2000c1e9b00 */
[----:B--2---:R-:W-:-:S02]  /*5dc0*/  IMAD R11, R11, R12, RZ ;  /* 0x0000000c0b0b7224 */ /* 0x004fc400078e02ff */
        /* <DEDUP_REMOVED lines=8> */
.L_x_6107:
[----:B------:R-:W-:Y:S05]  /*5e50*/  BSYNC B0 ;  /* 0x0000000000007941 */ /* 0x000fea0003800000 */
.L_x_6085:
[----:B0----5:R-:W-:Y:S01]  /*5e60*/  MOV R9, UR14 ;  /* 0x0000000e00097c02 */ /* 0x021fe20008000f00 */
[----:B------:R-:W-:Y:S04]  /*5e70*/  BSSY B0, `(.L_x_6113) ;  /* 0x0000013000007945 */ /* 0x000fe80003800000 */
[----:B------:R-:W-:Y:S01]  /*5e80*/  @!P1 IMAD R8, R9, 0x200, R0 ;  /* 0x0000020009089824 */ /* 0x000fe200078e0200 */
[----:B------:R-:W-:Y:S02]  /*5e90*/  @!P1 MOV R9, 0x8 ;  /* 0x0000000800099802 */ /* 0x000fe40000000f00 */
[----:B------:R-:W-:-:S03]  /*5ea0*/  @!P1 IADD3 R0, R0, 0x80, RZ ;  /* 0x0000008000009810 */ /* 0x000fc60007ffe0ff */
[----:B------:R-:W-:Y:S01]  /*5eb0*/  @!P1 IMAD.WIDE.U32 R8, R8, R9, c[0x0][0x198] ;  /* 0x0000660008089625 */ /* 0x000fe200078e0009 */
[----:B------:R-:W-:-:S04]  /*5ec0*/  ISETP.GE.AND P0, PT, R0, UR6, PT ;  /* 0x0000000600007c0c */ /* 0x000fc8000bf06270 */
[----:B------:R0:W-:Y:S09]  /*5ed0*/  @!P1 STG.E.64 [R8.64], R6 ;  /* 0x0000000608009986 */ /* 0x0001f2000c101b0c */
[----:B------:R-:W-:Y:S05]  /*5ee0*/  @P0 BRA `(.L_x_6114) ;  /* 0x000000b000000947 */ /* 0x000fea0003800000 */
[----:B0-----:R-:W-:Y:S02]  /*5ef0*/  IMAD.U32 R7, RZ, RZ, UR14 ;  /* 0x0000000eff077e24 */ /* 0x001fe4000f8e00ff */
[----:B------:R-:W-:-:S03]  /*5f00*/  IMAD.MOV.U32 R9, RZ, RZ, 0x8 ;  /* 0x00000008ff097424 */ /* 0x000fc600078e00ff */
[----:B------:R-:W-:Y:S02]  /*5f10*/  LEA R6, R7, R0, 0x9 ;  /* 0x0000000007067211 */ /* 0x000fe400078e48ff */
[----:B------:R-:W-:-:S04]  /*5f20*/  IADD3 R0, R0, 0x80, RZ ;  /* 0x0000008000007810 */ /* 0x000fc80007ffe0ff */
[----:B------:R-:W-:-:S13]  /*5f30*/  ISETP.GE.AND P0, PT, R0, UR6, PT ;  /* 0x0000000600007c0c */ /* 0x000fda000bf06270 */
[----:B------:R-:W-:Y:S01]  /*5f40*/  @!P0 LEA R8, R7, R0, 0x9 ;  /* 0x0000000007088211 */ /* 0x000fe200078e48ff */
[----:B------:R-:W-:Y:S01]  /*5f50*/  IMAD.WIDE.U32 R6, R6, R9, c[0x0][0x198] ;  /* 0x0000660006067625 */ /* 0x000fe200078e0009 */
[----:B------:R-:W-:-:S03]  /*5f60*/  @!P0 IADD3 R0, R0, 0x80, RZ ;  /* 0x0000008000008810 */ /* 0x000fc60007ffe0ff */
[----:B------:R-:W-:Y:S01]  /*5f70*/  @!P0 IMAD.WIDE.U32 R8, R8, R9, c[0x0][0x198] ;  /* 0x0000660008088625 */ /* 0x000fe200078e0009 */
[----:B------:R0:W-:Y:S04]  /*5f80*/  STG.E.64 [R6.64], R4 ;  /* 0x0000000406007986 */ /* 0x0001e8000c101b0c */
[----:B------:R0:W-:Y:S02]  /*5f90*/  @!P0 STG.E.64 [R8.64], R2 ;  /* 0x0000000208008986 */ /* 0x0001e4000c101b0c */
.L_x_6114:
[----:B------:R-:W-:Y:S05]  /*5fa0*/  BSYNC B0 ;  /* 0x0000000000007941 */ /* 0x000fea0003800000 */
.L_x_6113:
[----:B------:R-:W-:-:S13]  /*5fb0*/  ISETP.GE.AND P0, PT, R0, UR6, PT ;  /* 0x0000000600007c0c */ /* 0x000fda000bf06270 */
[----:B------:R-:W-:Y:S05]  /*5fc0*/  @P0 EXIT ;  /* 0x000000000000094d */ /* 0x000fea0003800000 */
[----:B0-----:R-:W-:Y:S01]  /*5fd0*/  HFMA2.MMA R3, -RZ, RZ, 0, 4.76837158203125e-07 ;  /* 0x00000008ff037435 */ /* 0x001fe200000001ff */
[----:B------:R-:W-:-:S04]  /*5fe0*/  IMAD.U32 R5, RZ, RZ, UR14 ;  /* 0x0000000eff057e24 */ /* 0x000fc8000f8e00ff */
[----:B------:R-:W-:-:S05]  /*5ff0*/  IMAD R2, R5, 0x200, R0 ;  /* 0x0000020005027824 */ /* 0x000fca00078e0200 */
[----:B------:R-:W-:-:S05]  /*6000*/  IMAD.WIDE.U32 R2, R2, R3, c[0x0][0x198] ;  /* 0x0000660002027625 */ /* 0x000fca00078e0003 */
[----:B------:R-:W-:Y:S01]  /*6010*/  STG.E.64 [R2.64], R30 ;  /* 0x0000001e02007986 */ /* 0x000fe2000c101b0c */
[----:B------:R-:W-:Y:S05]  /*6020*/  EXIT ;  /* 0x000000000000794d */ /* 0x000fea0003800000 */
.L_x_6115:
        /* <DEDUP_REMOVED lines=13> */
.L_x_16280:


//--------------------- .text._ZN2at6native29vectorized_elementwise_kernelILi2EZZNS0_73_GLOBAL__N__c8866d80_35_SparseBinaryOpIntersectionKernel_cu_1520ed90_315342_sparse_binary_op_intersection_kernel_implINS2_18CUDAKernelLauncherENS2_36CUDAValueSelectionIntersectionKernelINS2_9LhsProjOpEEElLl0EEEvRNS_6TensorERKS8_SB_RKSt6vectorIlSaIlEERKSt8optionalIS8_ESK_bbENKUlvE1_clEvEUllE_St5arrayIPcLm2EEEEviT0_T1_ --------------------------
	.section	.text._ZN2at6native29vectorized_elementwise_kernelILi2EZZNS0_73_GLOBAL__N__c8866d80_35_SparseBinaryOpIntersectionKernel_cu_1520ed90_315342_sparse_binary_op_intersection_kernel_implINS2_18CUDAKernelLauncherENS2_36CUDAValueSelectionIntersectionKernelINS2_9LhsProjOpEEElLl0EEEvRNS_6TensorERKS8_SB_RKSt6vectorIlSaIlEERKSt8optionalIS8_ESK_bbENKUlvE1_clEvEUllE_St5arrayIPcLm2EEEEviT0_T1_,"ax",@progbits
	.sectioninfo	@"SHI_REGISTERS=56"
	.align	128
        .global         _ZN2at6native29vectorized_elementwise_kernelILi2EZZNS0_73_GLOBAL__N__c8866d80_35_SparseBinaryOpIntersectionKernel_cu_1520ed90_315342_sparse_binary_op_intersection_kernel_implINS2_18CUDAKernelLauncherENS2_36CUDAValueSelectionIntersectionKernelINS2_9LhsProjOpEEElLl0EEEvRNS_6TensorERKS8_SB_RKSt6vectorIlSaIlEERKSt8optionalIS8_ESK_bbENKUlvE1_clEvEUllE_St5arrayIPcLm2EEEEviT0_T1_
        .type           _ZN2at6native29vectorized_elementwise_kernelILi2EZZNS0_73_GLOBAL__N__c8866d80_35_SparseBinaryOpIntersectionKernel_cu_1520ed90_315342_sparse_binary_op_intersection_kernel_implINS2_18CUDAKernelLauncherENS2_36CUDAValueSelectionIntersectionKernelINS2_9LhsProjOpEEElLl0EEEvRNS_6TensorERKS8_SB_RKSt6vectorIlSaIlEERKSt8optionalIS8_ESK_bbENKUlvE1_clEvEUllE_St5arrayIPcLm2EEEEviT0_T1_,@function
        .size           _ZN2at6native29vectorized_elementwise_kernelILi2EZZNS0_73_GLOBAL__N__c8866d80_35_SparseBinaryOpIntersectionKernel_cu_1520ed90_315342_sparse_binary_op_intersection_kernel_implINS2_18CUDAKernelLauncherENS2_36CUDAValueSelectionIntersectionKernelINS2_9LhsProjOpEEElLl0EEEvRNS_6TensorERKS8_SB_RKSt6vectorIlSaIlEERKSt8optionalIS8_ESK_bbENKUlvE1_clEvEUllE_St5arrayIPcLm2EEEEviT0_T1_,(.L_x_16281 - _ZN2at6native29vectorized_elementwise_kernelILi2EZZNS0_73_GLOBAL__N__c8866d80_35_SparseBinaryOpIntersectionKernel_cu_1520ed90_315342_sparse_binary_op_intersection_kernel_implINS2_18CUDAKernelLauncherENS2_36CUDAValueSelectionIntersectionKernelINS2_9LhsProjOpEEElLl0EEEvRNS_6TensorERKS8_SB_RKSt6vectorIlSaIlEERKSt8optionalIS8_ESK_bbENKUlvE1_clEvEUllE_St5arrayIPcLm2EEEEviT0_T1_)
        .other          _ZN2at6native29vectorized_elementwise_kernelILi2EZZNS0_73_GLOBAL__N__c8866d80_35_SparseBinaryOpIntersectionKernel_cu_1520ed90_315342_sparse_binary_op_intersection_kernel_implINS2_18CUDAKernelLauncherENS2_36CUDAValueSelectionIntersectionKernelINS2_9LhsProjOpEEElLl0EEEvRNS_6TensorERKS8_SB_RKSt6vectorIlSaIlEERKSt8optionalIS8_ESK_bbENKUlvE1_clEvEUllE_St5arrayIPcLm2EEEEviT0_T1_,@"STO_CUDA_ENTRY STV_DEFAULT"
_ZN2at6native29vectorized_elementwise_kernelILi2EZZNS0_73_GLOBAL__N__c8866d80_35_SparseBinaryOpIntersectionKernel_cu_1520ed90_315342_sparse_binary_op_intersection_kernel_implINS2_18CUDAKernelLauncherENS2_36CUDAValueSelectionIntersectionKernelINS2_9LhsProjOpEEElLl0EEEvRNS_6TensorERKS8_SB_RKSt6vectorIlSaIlEERKSt8optionalIS8_ESK_bbENKUlvE1_clEvEUllE_St5arrayIPcLm2EEEEviT0_T1_:
.text._ZN2at6native29vectorized_elementwise_kernelILi2EZZNS0_73_GLOBAL__N__c8866d80_35_SparseBinaryOpIntersectionKernel_cu_1520ed90_315342_sparse_binary_op_intersection_kernel_implINS2_18CUDAKernelLauncherENS2_36CUDAValueSelectionIntersectionKernelINS2_9LhsProjOpEEElLl0EEEvRNS_6TensorERKS8_SB_RKSt6vectorIlSaIlEERKSt8optionalIS8_ESK_bbENKUlvE1_clEvEUllE_St5arrayIPcLm2EEEEviT0_T1_:
        /* <DEDUP_REMOVED lines=9> */
[----:B------:R-:W-:Y:S01]  /*0090*/  IMAD.MOV.U32 R9, RZ, RZ, c[0x0][0x178] ;  /* 0x00005e00ff097624 */ /* 0x000fe200078e00ff */
[----:B------:R-:W-:Y:S01]  /*00a0*/  MOV R48, c[0x0][0x17c] ;  /* 0x00005f0000307a02 */ /* 0x000fe20000000f00 */
[----:B------:R-:W0:Y:S01]  /*00b0*/  S2R R4, SR_TID.X ;  /* 0x0000000000047919 */ /* 0x000e220000002100 */
[----:B------:R-:W-:Y:S01]  /*00c0*/  ISETP.EQ.U32.AND P1, PT, RZ, c[0x0][0x168], PT ;  /* 0x00005a00ff007a0c */ /* 0x000fe20003f22070 */
[----:B------:R-:W-:Y:S01]  /*00d0*/  UMOV UR7, 0x8 ;  /* 0x0000000800077882 */ /* 0x000fe20000000000 */
[----:B------:R-:W-:Y:S01]  /*00e0*/  ISETP.GE.U32.AND P0, PT, R9, 0x1, PT ;  /* 0x000000010900780c */ /* 0x000fe20003f06070 */
[----:B------:R-:W-:Y:S01]  /*00f0*/  HFMA2.MMA R0, -RZ, RZ, 0, 0 ;  /* 0x00000000ff007435 */ /* 0x000fe200000001ff */
[----:B------:R-:W-:Y:S01]  /*0100*/  CS2R R24, SRZ ;  /* 0x0000000000187805 */ /* 0x000fe2000001ff00 */
[----:B------:R-:W-:Y:S01]  /*0110*/  CS2R R42, SRZ ;  /* 0x00000000002a7805 */ /* 0x000fe2000001ff00 */
[----:B------:R-:W-:Y:S01]  /*0120*/  ISETP.GE.AND.EX P0, PT, R48, RZ, PT, P0 ;  /* 0x000000ff3000720c */ /* 0x000fe20003f06300 */
[----:B------:R-:W-:Y:S01]  /*0130*/  CS2R R46, SRZ ;  /* 0x00000000002e7805 */ /* 0x000fe2000001ff00 */
[----:B------:R-:W-:Y:S01]  /*0140*/  CS2R R10, SRZ ;  /* 0x00000000000a7805 */ /* 0x000fe2000001ff00 */
[----:B------:R-:W-:Y:S01]  /*0150*/  IMAD.MOV.U32 R13, RZ, RZ, RZ ;  /* 0x000000ffff0d7224 */ /* 0x000fe200078e00ff */
[----:B------:R-:W-:Y:S01]  /*0160*/  ISETP.EQ.OR.EX P0, PT, RZ, c[0x0][0x16c], !P0, P1 ;  /* 0x00005b00ff007a0c */ /* 0x000fe20004702710 */
[----:B------:R-:W-:Y:S01]  /*0170*/  IMAD.MOV.U32 R8, RZ, RZ, RZ ;  /* 0x000000ffff087224 */ /* 0x000fe200078e00ff */
[----:B------:R-:W-:Y:S01]  /*0180*/  CS2R R2, SRZ ;  /* 0x0000000000027805 */ /* 0x000fe2000001ff00 */
[----:B------:R-:W-:Y:S01]  /*0190*/  IMAD.MOV.U32 R5, RZ, RZ, RZ ;  /* 0x000000ffff057224 */ /* 0x000fe200078e00ff */
[----:B------:R-:W-:-:S09]  /*01a0*/  CS2R R6, SRZ ;  /* 0x0000000000067805 */ /* 0x000fd2000001ff00 */
[----:B------:R-:W-:Y:S05]  /*01b0*/  @P0 BRA `(.L_x_6117) ;  /* 0x0000a85000000947 */ /* 0x000fea0003800000 */
[----:B0-----:R-:W-:Y:S02]  /*01c0*/  ULDC.64 UR4, c[0x0][0x1a0] ;  /* 0x0000680000047ab9 */ /* 0x001fe40000000a00 */
[----:B------:R-:W-:-:S06]  /*01d0*/  UIMAD.WIDE UR4, UR6, UR7, UR4 ;  /* 0x00000007060472a5 */ /* 0x000fcc000f8e0204 */
[----:B------:R-:W-:Y:S01]  /*01e0*/  MOV R3, UR5 ;  /* 0x0000000500037c02 */ /* 0x000fe20008000f00 */
[----:B------:R-:W-:-:S04]  /*01f0*/  IMAD.U32 R2, RZ, RZ, UR4 ;  /* 0x00000004ff027e24 */ /* 0x000fc8000f8e00ff */
[----:B------:R-:W-:-:S05]  /*0200*/  IMAD.WIDE.U32 R2, R4, 0x10, R2 ;  /* 0x0000001004027825 */ /* 0x000fca00078e0002 */
[----:B------:R0:W5:Y:S04]  /*0210*/  LDG.E.128 R24, [R2.64] ;  /* 0x0000000a02187981 */ /* 0x000168000c1e1d00 */
[----:B------:R0:W5:Y:S04]  /*0220*/  LDG.E.128 R12, [R2.64+0x800] ;  /* 0x0008000a020c7981 */ /* 0x000168000c1e1d00 */
[----:B------:R0:W5:Y:S04]  /*0230*/  LDG.E.128 R16, [R2.64+0x1000] ;  /* 0x0010000a02107981 */ /* 0x000168000c1e1d00 */
[----:B------:R0:W5:Y:S01]  /*0240*/  LDG.E.128 R20, [R2.64+0x1800] ;  /* 0x0018000a02147981 */ /* 0x000162000c1e1d00 */
[C---:B------:R-:W-:Y:S01]  /*0250*/  IADD3 R0, P0, R9.reuse, -0x1, RZ ;  /* 0xffffffff09007810 */ /* 0x040fe20007f1e0ff */
        /* <DEDUP_REMOVED lines=8> */
[----:B0-----:R-:W-:Y:S01]  /*02e0*/  IADD3 R5, P2, -R9, c[0x0][0x178], RZ ;  /* 0x00005e0009057a10 */ /* 0x001fe20007f5e1ff */
[----:B-----5:R-:W-:Y:S01]  /*02f0*/  IMAD R11, R25, c[0x0][0x170], RZ ;  /* 0x00005c00190b7a24 */ /* 0x020fe200078e02ff */
        /* <DEDUP_REMOVED lines=8> */
[----:B------:R-:W-:Y:S01]  /*0380*/  UMOV UR4, URZ ;  /* 0x0000003f00047c82 */ /* 0x000fe20008000000 */
[----:B------:R-:W-:Y:S01]  /*0390*/  ISETP.GT.AND.EX P0, PT, R0, RZ, PT, P0 ;  /* 0x000000ff0000720c */ /* 0x000fe20003f04300 */
[----:B------:R-:W-:Y:S01]  /*03a0*/  IMAD.IADD R31, R3, 0x1, R11 ;  /* 0x00000001031f7824 */ /* 0x000fe200078e020b */
[----:B------:R-:W-:-:S02]  /*03b0*/  UIADD3 UR12, UR9, UR12, URZ ;  /* 0x0000000c090c7290 */ /* 0x000fc4000fffe03f */
[----:B------:R-:W-:Y:S02]  /*03c0*/  UMOV UR5, URZ ;  /* 0x0000003f00057c82 */ /* 0x000fe40008000000 */
[----:B------:R-:W-:-:S07]  /*03d0*/  LEA.HI.X R31, R2, c[0x0][0x16c], R31, 0x3, P2 ;  /* 0x00005b00021f7a11 */ /* 0x000fce00010f1c1f */
[----:B------:R-:W-:Y:S05]  /*03e0*/  @!P0 BRA `(.L_x_6119) ;  /* 0x00000e1000008947 */ /* 0x000fea0003800000 */
[----:B------:R-:W-:Y:S02]  /*03f0*/  ISETP.GT.U32.AND P2, PT, R5, 0xc, PT ;  /* 0x0000000c0500780c */ /* 0x000fe40003f44070 */
[----:B------:R-:W-:Y:S02]  /*0400*/  PLOP3.LUT P0, PT, PT, PT, PT, 0x80, 0x0 ;  /* 0x000000000000781c */ /* 0x000fe40003f0f070 */
[----:B------:R-:W-:-:S13]  /*0410*/  ISETP.GT.AND.EX P2, PT, R0, RZ, PT, P2 ;  /* 0x000000ff0000720c */ /* 0x000fda0003f44320 */
[----:B------:R-:W-:Y:S05]  /*0420*/  @!P2 BRA `(.L_x_6120) ;  /* 0x000008d00000a947 */ /* 0x000fea0003800000 */
[----:B------:R-:W-:Y:S02]  /*0430*/  PLOP3.LUT P0, PT, PT, PT, PT, 0x8, 0x0 ;  /* 0x000000000000781c */ /* 0x000fe40003f0e170 */
.L_x_6121:
        /* <DEDUP_REMOVED lines=12> */
[----:B------:R-:W-:-:S03]  /*0500*/  IADD3.X R51, R29, UR12, RZ, P2, !PT ;  /* 0x0000000c1d337c10 */ /* 0x000fc600097fe4ff */
[----:B------:R-:W4:Y:S04]  /*0510*/  LDG.E.64 R32, [R2.64+0x10] ;  /* 0x0000100a02207981 */ /* 0x000f28000c1e1b00 */
[----:B0-----:R-:W4:Y:S01]  /*0520*/  LDG.E.64.CONSTANT R30, [R50.64] ;  /* 0x0000000a321e7981 */ /* 0x001f22000c1e9b00 */
[----:B------:R-:W-:-:S03]  /*0530*/  IADD3 R52, P2, R50, UR8, RZ ;  /* 0x0000000832347c10 */ /* 0x000fc6000ff5e0ff */
[----:B------:R-:W5:Y:S01]  /*0540*/  LDG.E.64 R46, [R2.64+0x18] ;  /* 0x0000180a022e7981 */ /* 0x000f62000c1e1b00 */
[----:B------:R-:W-:Y:S02]  /*0550*/  IADD3.X R53, R51, UR12, RZ, P2, !PT ;  /* 0x0000000c33357c10 */ /* 0x000fe400097fe4ff */
[----:B------:R-:W-:Y:S01]  /*0560*/  IADD3 R40, P2, R52, UR8, RZ ;  /* 0x0000000834287c10 */ /* 0x000fe2000ff5e0ff */
[----:B-1----:R-:W5:Y:S04]  /*0570*/  LDG.E.64 R28, [R2.64+0x20] ;  /* 0x0000200a021c7981 */ /* 0x002f68000c1e1b00 */
[----:B------:R0:W5:Y:S01]  /*0580*/  LDG.E.64.CONSTANT R10, [R52.64] ;  /* 0x0000000a340a7981 */ /* 0x000162000c1e9b00 */
[----:B------:R-:W-:-:S05]  /*0590*/  IADD3.X R41, R53, UR12, RZ, P2, !PT ;  /* 0x0000000c35297c10 */ /* 0x000fca00097fe4ff */
[----:B------:R1:W5:Y:S01]  /*05a0*/  LDG.E.64.CONSTANT R44, [R40.64] ;  /* 0x0000000a282c7981 */ /* 0x000362000c1e9b00 */
[-C--:B--2---:R-:W-:Y:S02]  /*05b0*/  IMAD R43, R43, R34.reuse, RZ ;  /* 0x000000222b2b7224 */ /* 0x084fe400078e02ff */
[----:B------:R-:W-:Y:S01]  /*05c0*/  IMAD.WIDE.U32 R6, R42, R34, R6 ;  /* 0x000000222a067225 */ /* 0x000fe200078e0006 */
[----:B------:R-:W-:-:S03]  /*05d0*/  IADD3 R34, P2, R40, UR8, RZ ;  /* 0x0000000828227c10 */ /* 0x000fc6000ff5e0ff */
[----:B------:R-:W-:Y:S01]  /*05e0*/  IMAD R43, R42, R35, R43 ;  /* 0x000000232a2b7224 */ /* 0x000fe200078e022b */
[----:B------:R-:W-:Y:S01]  /*05f0*/  IADD3.X R35, R41, UR12, RZ, P2, !PT ;  /* 0x0000000c29237c10 */ /* 0x000fe200097fe4ff */
[-C--:B---3--:R-:W-:Y:S02]  /*0600*/  IMAD R37, R37, R38.reuse, RZ ;  /* 0x0000002625257224 */ /* 0x088fe400078e02ff */
[----:B------:R-:W-:Y:S02]  /*0610*/  IMAD.IADD R7, R7, 0x1, R43 ;  /* 0x0000000107077824 */ /* 0x000fe400078e022b */
[C---:B-1----:R-:W-:Y:S02]  /*0620*/  IMAD R41, R36.reuse, R39, R37 ;  /* 0x0000002724297224 */ /* 0x042fe400078e0225 */
[----:B------:R-:W-:Y:S01]  /*0630*/  IMAD.WIDE.U32 R38, R36, R38, R6 ;  /* 0x0000002624267225 */ /* 0x000fe200078e0006 */
[----:B------:R-:W-:Y:S01]  /*0640*/  IADD3 R42, P2, R34, UR8, RZ ;  /* 0x00000008222a7c10 */ /* 0x000fe2000ff5e0ff */
[----:B------:R-:W2:Y:S04]  /*0650*/  LDG.E.64 R6, [R2.64+0x28] ;  /* 0x0000280a02067981 */ /* 0x000ea8000c1e1b00 */
[----:B------:R1:W2:Y:S01]  /*0660*/  LDG.E.64.CONSTANT R36, [R34.64] ;  /* 0x0000000a22247981 */ /* 0x0002a2000c1e9b00 */
[----:B------:R-:W-:Y:S01]  /*0670*/  IMAD.IADD R39, R39, 0x1, R41 ;  /* 0x0000000127277824 */ /* 0x000fe200078e0229 */
[----:B------:R-:W-:Y:S01]  /*0680*/  IADD3.X R43, R35, UR12, RZ, P2, !PT ;  /* 0x0000000c232b7c10 */ /* 0x000fe200097fe4ff */
[----:B----4-:R-:W-:Y:S01]  /*0690*/  IMAD R31, R31, R32, RZ ;  /* 0x000000201f1f7224 */ /* 0x010fe200078e02ff */
[----:B0-----:R-:W-:-:S03]  /*06a0*/  IADD3 R52, P2, R42, UR8, RZ ;  /* 0x000000082a347c10 */ /* 0x001fc6000ff5e0ff */
[C---:B------:R-:W-:Y:S01]  /*06b0*/  IMAD R33, R30.reuse, R33, R31 ;  /* 0x000000211e217224 */ /* 0x040fe200078e021f */
[----:B------:R0:W3:Y:S01]  /*06c0*/  LDG.E.64.CONSTANT R40, [R42.64] ;  /* 0x0000000a2a287981 */ /* 0x0000e2000c1e9b00 */
[----:B------:R-:W-:-:S03]  /*06d0*/  IMAD.WIDE.U32 R30, R30, R32, R38 ;  /* 0x000000201e1e7225 */ /* 0x000fc600078e0026 */
[----:B------:R-:W3:Y:S01]  /*06e0*/  LDG.E.64 R38, [R2.64+0x30] ;  /* 0x0000300a02267981 */ /* 0x000ee2000c1e1b00 */
[----:B------:R-:W-:Y:S02]  /*06f0*/  IADD3.X R53, R43, UR12, RZ, P2, !PT ;  /* 0x0000000c2b357c10 */ /* 0x000fe400097fe4ff */
[----:B------:R-:W-:Y:S01]  /*0700*/  IADD3 R31, R31, R33, RZ ;  /* 0x000000211f1f7210 */ /* 0x000fe20007ffe0ff */
[----:B-1----:R-:W4:Y:S04]  /*0710*/  LDG.E.64 R34, [R2.64+0x38] ;  /* 0x0000380a02227981 */ /* 0x002f28000c1e1b00 */
[----:B------:R-:W4:Y:S01]  /*0720*/  LDG.E.64.CONSTANT R32, [R52.64] ;  /* 0x0000000a34207981 */ /* 0x000f22000c1e9b00 */
[----:B------:R-:W-:Y:S01]  /*0730*/  IADD3 R50, P2, R52, UR8, RZ ;  /* 0x0000000834327c10 */ /* 0x000fe2000ff5e0ff */
[----:B-----5:R-:W-:-:S03]  /*0740*/  IMAD R11, R11, R46, RZ ;  /* 0x0000002e0b0b7224 */ /* 0x020fc600078e02ff */
[----:B------:R-:W-:Y:S01]  /*0750*/  IADD3.X R51, R53, UR12, RZ, P2, !PT ;  /* 0x0000000c35337c10 */ /* 0x000fe200097fe4ff */
[C---:B0-----:R-:W-:Y:S02]  /*0760*/  IMAD R43, R10.reuse, R47, R11 ;  /* 0x0000002f0a2b7224 */ /* 0x041fe400078e020b */
[----:B------:R-:W-:Y:S01]  /*0770*/  IMAD.WIDE.U32 R46, R10, R46, R30 ;  /* 0x0000002e0a2e7225 */ /* 0x000fe200078e001e */
[----:B------:R-:W-:Y:S01]  /*0780*/  IADD3 R42, P2, R50, UR8, RZ ;  /* 0x00000008322a7c10 */ /* 0x000fe2000ff5e0ff */
[----:B------:R0:W5:Y:S04]  /*0790*/  LDG.E.64.CONSTANT R10, [R50.64] ;  /* 0x0000000a320a7981 */ /* 0x000168000c1e9b00 */
[----:B------:R-:W5:Y:S01]  /*07a0*/  LDG.E.64 R30, [R2.64+0x40] ;  /* 0x0000400a021e7981 */ /* 0x000f62000c1e1b00 */
[----:B------:R-:W-:Y:S01]  /*07b0*/  IMAD.IADD R47, R47, 0x1, R43 ;  /* 0x000000012f2f7824 */ /* 0x000fe200078e022b */
[----:B------:R-:W-:Y:S01]  /*07c0*/  IADD3.X R43, R51, UR12, RZ, P2, !PT ;  /* 0x0000000c332b7c10 */ /* 0x000fe200097fe4ff */
[----:B------:R-:W-:-:S04]  /*07d0*/  IMAD R45, R45, R28, RZ ;  /* 0x0000001c2d2d7224 */ /* 0x000fc800078e02ff */
[C---:B------:R-:W-:Y:S02]  /*07e0*/  IMAD R8, R44.reuse, R29, R45 ;  /* 0x0000001d2c087224 */ /* 0x040fe400078e022d */
[----:B------:R-:W-:Y:S02]  /*07f0*/  IMAD.WIDE.U32 R44, R44, R28, R46 ;  /* 0x0000001c2c2c7225 */ /* 0x000fe400078e002e */
[----:B------:R1:W5:Y:S04]  /*0800*/  LDG.E.64.CONSTANT R28, [R42.64] ;  /* 0x0000000a2a1c7981 */ /* 0x000368000c1e9b00 */
[----:B------:R-:W5:Y:S01]  /*0810*/  LDG.E.64 R46, [R2.64+0x48] ;  /* 0x0000480a022e7981 */ /* 0x000f62000c1e1b00 */
[----:B------:R-:W-:Y:S02]  /*0820*/  IMAD.IADD R45, R45, 0x1, R8 ;  /* 0x000000012d2d7824 */ /* 0x000fe400078e0208 */
[----:B--2---:R-:W-:-:S04]  /*0830*/  IMAD R37, R37, R6, RZ ;  /* 0x0000000625257224 */ /* 0x004fc800078e02ff */
[C---:B------:R-:W-:Y:S02]  /*0840*/  IMAD R37, R36.reuse, R7, R37 ;  /* 0x0000000724257224 */ /* 0x040fe400078e0225 */
[----:B------:R-:W-:Y:S01]  /*0850*/  IMAD.WIDE.U32 R6, R36, R6, R44 ;  /* 0x0000000624067225 */ /* 0x000fe200078e002c */
[----:B------:R-:W-:-:S04]  /*0860*/  IADD3 R36, P2, R42, UR8, RZ ;  /* 0x000000082a247c10 */ /* 0x000fc8000ff5e0ff */
[----:B------:R-:W-:Y:S01]  /*0870*/  IADD3 R7, R7, R37, RZ ;  /* 0x0000002507077210 */ /* 0x000fe20007ffe0ff */
[----:B---3--:R-:W-:Y:S01]  /*0880*/  IMAD R41, R41, R38, RZ ;  /* 0x0000002629297224 */ /* 0x008fe200078e02ff */
[----:B------:R-:W-:-:S03]  /*0890*/  IADD3.X R37, R43, UR12, RZ, P2, !PT ;  /* 0x0000000c2b257c10 */ /* 0x000fc600097fe4ff */
[----:B------:R-:W-:Y:S01]  /*08a0*/  IMAD R41, R40, R39, R41 ;  /* 0x0000002728297224 */ /* 0x000fe200078e0229 */
[----:B0-----:R-:W-:Y:S01]  /*08b0*/  IADD3 R50, P2, R36, UR8, RZ ;  /* 0x0000000824327c10 */ /* 0x001fe2000ff5e0ff */
[----:B------:R-:W-:Y:S01]  /*08c0*/  IMAD.WIDE.U32 R38, R40, R38, R6 ;  /* 0x0000002628267225 */ /* 0x000fe200078e0006 */
[----:B------:R0:W2:Y:S04]  /*08d0*/  LDG.E.64.CONSTANT R44, [R36.64] ;  /* 0x0000000a242c7981 */ /* 0x0000a8000c1e9b00 */
[----:B------:R-:W2:Y:S01]  /*08e0*/  LDG.E.64 R6, [R2.64+0x50] ;  /* 0x0000500a02067981 */ /* 0x000ea2000c1e1b00 */
[----:B----4-:R-:W-:Y:S01]  /*08f0*/  IMAD R33, R33, R34, RZ ;  /* 0x0000002221217224 */ /* 0x010fe200078e02ff */
[----:B------:R-:W-:Y:S01]  /*0900*/  IADD3.X R51, R37, UR12, RZ, P2, !PT ;  /* 0x0000000c25337c10 */ /* 0x000fe200097fe4ff */
[----:B------:R-:W-:Y:S01]  /*0910*/  IMAD.IADD R39, R39, 0x1, R41 ;  /* 0x0000000127277824 */ /* 0x000fe200078e0229 */
[----:B-1----:R-:W3:Y:S01]  /*0920*/  LDG.E.64 R42, [R2.64+0x58] ;  /* 0x0000580a022a7981 */ /* 0x002ee2000c1e1b00 */
[----:B------:R-:W-:-:S02]  /*0930*/  IMAD R33, R32, R35, R33 ;  /* 0x0000002320217224 */ /* 0x000fc400078e0221 */
[----:B------:R-:W-:Y:S01]  /*0940*/  IMAD.WIDE.U32 R34, R32, R34, R38 ;  /* 0x0000002220227225 */ /* 0x000fe200078e0026 */
[----:B------:R1:W3:Y:S01]  /*0950*/  LDG.E.64.CONSTANT R40, [R50.64] ;  /* 0x0000000a32287981 */ /* 0x0002e2000c1e9b00 */
[----:B------:R-:W-:Y:S02]  /*0960*/  IADD3 R32, P2, R50, UR8, RZ ;  /* 0x0000000832207c10 */ /* 0x000fe4000ff5e0ff */
[----:B------:R-:W-:Y:S01]  /*0970*/  IMAD.IADD R35, R35, 0x1, R33 ;  /* 0x0000000123237824 */ /* 0x000fe200078e0221 */
[----:B------:R-:W4:Y:S01]  /*0980*/  LDG.E.64 R38, [R2.64+0x60] ;  /* 0x0000600a02267981 */ /* 0x000f22000c1e1b00 */
[----:B------:R-:W-:Y:S02]  /*0990*/  IADD3.X R33, R51, UR12, RZ, P2, !PT ;  /* 0x0000000c33217c10 */ /* 0x000fe400097fe4ff */
[----:B------:R-:W-:-:S03]  /*09a0*/  IADD3 R52, P2, R32, UR8, RZ ;  /* 0x0000000820347c10 */ /* 0x000fc6000ff5e0ff */
[----:B0-----:R0:W4:Y:S01]  /*09b0*/  LDG.E.64.CONSTANT R36, [R32.64] ;  /* 0x0000000a20247981 */ /* 0x001122000c1e9b00 */
[----:B-----5:R-:W-:Y:S01]  /*09c0*/  IMAD R11, R11, R30, RZ ;  /* 0x0000001e0b0b7224 */ /* 0x020fe200078e02ff */
[----:B------:R-:W-:-:S03]  /*09d0*/  IADD3.X R53, R33, UR12, RZ, P2, !PT ;  /* 0x0000000c21357c10 */ /* 0x000fc600097fe4ff */
[C---:B------:R-:W-:Y:S02]  /*09e0*/  IMAD R31, R10.reuse, R31, R11 ;  /* 0x0000001f0a1f7224 */ /* 0x040fe400078e020b */
[----:B------:R-:W-:Y:S01]  /*09f0*/  IMAD.WIDE.U32 R10, R10, R30, R34 ;  /* 0x0000001e0a0a7225 */ /* 0x000fe200078e0022 */
[----:B-1----:R-:W-:Y:S01]  /*0a00*/  IADD3 R50, P2, R52, UR8, RZ ;  /* 0x0000000834327c10 */ /* 0x002fe2000ff5e0ff */
[----:B------:R4:W5:Y:S04]  /*0a10*/  LDG.E.64 R34, [R2.64+0x68] ;  /* 0x0000680a02227981 */ /* 0x000968000c1e1b00 */
[----:B0-----:R0:W5:Y:S01]  /*0a20*/  LDG.E.64.CONSTANT R32, [R52.64] ;  /* 0x0000000a34207981 */ /* 0x001162000c1e9b00 */
[----:B------:R-:W-:Y:S01]  /*0a30*/  IADD3 R11, R11, R31, RZ ;  /* 0x0000001f0b0b7210 */ /* 0x000fe20007ffe0ff */
[----:B------:R-:W-:Y:S01]  /*0a40*/  IMAD R49, R29, R46, RZ ;  /* 0x0000002e1d317224 */ /* 0x000fe200078e02ff */
[----:B------:R-:W-:Y:S01]  /*0a50*/  IADD3.X R51, R53, UR12, RZ, P2, !PT ;  /* 0x0000000c35337c10 */ /* 0x000fe200097fe4ff */
[----:B------:R4:W5:Y:S02]  /*0a60*/  LDG.E.64 R30, [R2.64+0x70] ;  /* 0x0000700a021e7981 */ /* 0x000964000c1e1b00 */
[----:B------:R-:W-:-:S02]  /*0a70*/  IMAD R49, R28, R47, R49 ;  /* 0x0000002f1c317224 */ /* 0x000fc400078e0231 */
[----:B------:R-:W-:Y:S02]  /*0a80*/  IMAD.WIDE.U32 R46, R28, R46, R10 ;  /* 0x0000002e1c2e7225 */ /* 0x000fe400078e000a */
[----:B------:R1:W5:Y:S01]  /*0a90*/  LDG.E.64.CONSTANT R28, [R50.64] ;  /* 0x0000000a321c7981 */ /* 0x000362000c1e9b00 */
[----:B------:R-:W-:-:S04]  /*0aa0*/  IADD3 R10, P2, R50, UR8, RZ ;  /* 0x00000008320a7c10 */ /* 0x000fc8000ff5e0ff */
[----:B------:R-:W-:Y:S02]  /*0ab0*/  IADD3.X R11, R51, UR12, RZ, P2, !PT ;  /* 0x0000000c330b7c10 */ /* 0x000fe400097fe4ff */
[----:B-1----:R4:W5:Y:S04]  /*0ac0*/  LDG.E.64 R50, [R2.64+0x78] ;  /* 0x0000780a02327981 */ /* 0x002968000c1e1b00 */
[----:B0-----:R-:W5:Y:S01]  /*0ad0*/  LDG.E.64.CONSTANT R52, [R10.64] ;  /* 0x0000000a0a347981 */ /* 0x001f62000c1e9b00 */
        /* <DEDUP_REMOVED lines=14> */
[----:B----4-:R-:W-:-:S03]  /*0bc0*/  IMAD R3, R37, R38, RZ ;  /* 0x0000002625037224 */ /* 0x010fc600078e02ff */
[----:B------:R-:W-:Y:S01]  /*0bd0*/  IADD3 R7, R7, R41, RZ ;  /* 0x0000002907077210 */ /* 0x000fe20007ffe0ff */
[----:B------:R-:W-:-:S04]  /*0be0*/  IMAD R3, R36, R39, R3 ;  /* 0x0000002724037224 */ /* 0x000fc800078e0203 */
        /* <DEDUP_REMOVED lines=9> */
[----:B------:R-:W-:-:S04]  /*0c80*/  IADD3 R30, P3, R10, UR8, RZ ;  /* 0x000000080a1e7c10 */ /* 0x000fc8000ff7e0ff */
[----:B------:R-:W-:Y:S01]  /*0c90*/  IADD3 R29, R29, R3, RZ ;  /* 0x000000031d1d7210 */ /* 0x000fe20007ffe0ff */
[----:B------:R-:W-:Y:S01]  /*0ca0*/  IMAD R3, R53, R50, RZ ;  /* 0x0000003235037224 */ /* 0x000fe200078e02ff */
[----:B------:R-:W-:-:S03]  /*0cb0*/  IADD3.X R31, R11, UR12, RZ, P3, !PT ;  /* 0x0000000c0b1f7c10 */ /* 0x000fc60009ffe4ff */
[C---:B------:R-:W-:Y:S02]  /*0cc0*/  IMAD R3, R52.reuse, R51, R3 ;  /* 0x0000003334037224 */ /* 0x040fe400078e0203 */
[----:B------:R-:W-:-:S04]  /*0cd0*/  IMAD.WIDE.U32 R6, R52, R50, R28 ;  /* 0x0000003234067225 */ /* 0x000fc800078e001c */
[----:B------:R-:W-:Y:S01]  /*0ce0*/  IMAD.IADD R7, R7, 0x1, R3 ;  /* 0x0000000107077824 */ /* 0x000fe200078e0203 */
[----:B------:R-:W-:Y:S05]  /*0cf0*/  @P2 BRA `(.L_x_6121) ;  /* 0xfffff74000002947 */ /* 0x000fea000383ffff */
.L_x_6120:
[----:B------:R-:W-:-:S04]  /*0d00*/  ISETP.GT.U32.AND P2, PT, R5, 0x4, PT ;  /* 0x000000040500780c */ /* 0x000fc80003f44070 */
[----:B------:R-:W-:-:S13]  /*0d10*/  ISETP.GT.AND.EX P2, PT, R0, RZ, PT, P2 ;  /* 0x000000ff0000720c */ /* 0x000fda0003f44320 */
[----:B------:R-:W-:Y:S05]  /*0d20*/  @!P2 BRA `(.L_x_6122) ;  /* 0x000004a00000a947 */ /* 0x000fea0003800000 */
        /* <DEDUP_REMOVED lines=8> */
[----:B------:R-:W2:Y:S04]  /*0db0*/  LDG.E.64 R42, [R34.64] ;  /* 0x0000000a222a7981 */ /* 0x000ea8000c1e1b00 */
[----:B------:R1:W3:Y:S04]  /*0dc0*/  LDG.E.64.CONSTANT R2, [R40.64] ;  /* 0x0000000a28027981 */ /* 0x0002e8000c1e9b00 */
[----:B------:R-:W3:Y:S01]  /*0dd0*/  LDG.E.64 R38, [R34.64+0x8] ;  /* 0x0000080a22267981 */ /* 0x000ee2000c1e1b00 */
[----:B------:R-:W-:-:S03]  /*0de0*/  IADD3 R44, P0, R40, UR8, RZ ;  /* 0x00000008282c7c10 */ /* 0x000fc6000ff1e0ff */
[----:B------:R-:W4:Y:S01]  /*0df0*/  LDG.E.64 R10, [R34.64+0x10] ;  /* 0x0000100a220a7981 */ /* 0x000f22000c1e1b00 */
[----:B------:R-:W-:Y:S02]  /*0e00*/  IADD3.X R45, R41, UR12, RZ, P0, !PT ;  /* 0x0000000c292d7c10 */ /* 0x000fe400087fe4ff */
[----:B------:R-:W-:Y:S01]  /*0e10*/  IADD3 R52, P0, R44, UR8, RZ ;  /* 0x000000082c347c10 */ /* 0x000fe2000ff1e0ff */
[----:B0-----:R-:W5:Y:S04]  /*0e20*/  LDG.E.64 R30, [R34.64+0x18] ;  /* 0x0000180a221e7981 */ /* 0x001f68000c1e1b00 */
[----:B------:R0:W4:Y:S01]  /*0e30*/  LDG.E.64.CONSTANT R32, [R44.64] ;  /* 0x0000000a2c207981 */ /* 0x000122000c1e9b00 */
[----:B------:R-:W-:Y:S02]  /*0e40*/  IADD3.X R53, R45, UR12, RZ, P0, !PT ;  /* 0x0000000c2d357c10 */ /* 0x000fe400087fe4ff */
[----:B------:R-:W-:-:S03]  /*0e50*/  IADD3 R50, P0, R52, UR8, RZ ;  /* 0x0000000834327c10 */ /* 0x000fc6000ff1e0ff */
[----:B------:R1:W5:Y:S01]  /*0e60*/  LDG.E.64.CONSTANT R28, [R52.64] ;  /* 0x0000000a341c7981 */ /* 0x000362000c1e9b00 */
[----:B------:R-:W-:Y:S02]  /*0e70*/  IADD3.X R51, R53, UR12, RZ, P0, !PT ;  /* 0x0000000c35337c10 */ /* 0x000fe400087fe4ff */
[----:B------:R-:W-:-:S04]  /*0e80*/  IADD3 R46, P0, R50, UR8, RZ ;  /* 0x00000008322e7c10 */ /* 0x000fc8000ff1e0ff */
[----:B------:R-:W-:Y:S02]  /*0e90*/  IADD3.X R47, R51, UR12, RZ, P0, !PT ;  /* 0x0000000c332f7c10 */ /* 0x000fe400087fe4ff */
[----:B0-----:R-:W-:Y:S01]  /*0ea0*/  IADD3 R44, P0, R46, UR8, RZ ;  /* 0x000000082e2c7c10 */ /* 0x001fe2000ff1e0ff */
[----:B-1----:R-:W4:Y:S03]  /*0eb0*/  LDG.E.64 R52, [R34.64+0x38] ;  /* 0x0000380a22347981 */ /* 0x002f26000c1e1b00 */
[----:B------:R-:W-:Y:S01]  /*0ec0*/  IADD3.X R45, R47, UR12, RZ, P0, !PT ;  /* 0x0000000c2f2d7c10 */ /* 0x000fe200087fe4ff */
[-C--:B--2---:R-:W-:Y:S02]  /*0ed0*/  IMAD R37, R37, R42.reuse, RZ ;  /* 0x0000002a25257224 */ /* 0x084fe400078e02ff */
[C---:B------:R-:W-:Y:S02]  /*0ee0*/  IMAD.WIDE.U32 R40, R36.reuse, R42, R6 ;  /* 0x0000002a24287225 */ /* 0x040fe400078e0006 */
[----:B------:R-:W2:Y:S02]  /*0ef0*/  LDG.E.64 R6, [R34.64+0x20] ;  /* 0x0000200a22067981 */ /* 0x000ea4000c1e1b00 */
[----:B------:R-:W-:-:S02]  /*0f00*/  IMAD R43, R36, R43, R37 ;  /* 0x0000002b242b7224 */ /* 0x000fc400078e0225 */
[----:B------:R0:W2:Y:S01]  /*0f10*/  LDG.E.64.CONSTANT R36, [R50.64] ;  /* 0x0000000a32247981 */ /* 0x0000a2000c1e9b00 */
[-C--:B---3--:R-:W-:Y:S02]  /*0f20*/  IMAD R49, R3, R38.reuse, RZ ;  /* 0x0000002603317224 */ /* 0x088fe400078e02ff */
[----:B------:R-:W-:Y:S02]  /*0f30*/  IMAD.IADD R41, R41, 0x1, R43 ;  /* 0x0000000129297824 */ /* 0x000fe400078e022b */
[C---:B------:R-:W-:Y:S01]  /*0f40*/  IMAD R49, R2.reuse, R39, R49 ;  /* 0x0000002702317224 */ /* 0x040fe200078e0231 */
[----:B------:R1:W3:Y:S01]  /*0f50*/  LDG.E.64.CONSTANT R42, [R46.64] ;  /* 0x0000000a2e2a7981 */ /* 0x0002e2000c1e9b00 */
[----:B------:R-:W-:-:S03]  /*0f60*/  IMAD.WIDE.U32 R38, R2, R38, R40 ;  /* 0x0000002602267225 */ /* 0x000fc600078e0028 */
[----:B------:R-:W3:Y:S01]  /*0f70*/  LDG.E.64 R40, [R34.64+0x28] ;  /* 0x0000280a22287981 */ /* 0x000ee2000c1e1b00 */
[----:B------:R-:W-:-:S03]  /*0f80*/  IADD3 R2, P0, R44, UR8, RZ ;  /* 0x000000082c027c10 */ /* 0x000fc6000ff1e0ff */
[----:B0-----:R-:W3:Y:S04]  /*0f90*/  LDG.E.64 R50, [R34.64+0x30] ;  /* 0x0000300a22327981 */ /* 0x001ee8000c1e1b00 */
[----:B-1----:R0:W3:Y:S01]  /*0fa0*/  LDG.E.64.CONSTANT R46, [R44.64] ;  /* 0x0000000a2c2e7981 */ /* 0x0020e2000c1e9b00 */
[----:B------:R-:W-:-:S05]  /*0fb0*/  IADD3.X R3, R45, UR12, RZ, P0, !PT ;  /* 0x0000000c2d037c10 */ /* 0x000fca00087fe4ff */
[----:B0-----:R-:W3:Y:S01]  /*0fc0*/  LDG.E.64.CONSTANT R44, [R2.64] ;  /* 0x0000000a022c7981 */ /* 0x001ee2000c1e9b00 */
[-C--:B----4-:R-:W-:Y:S02]  /*0fd0*/  IMAD R33, R33, R10.reuse, RZ ;  /* 0x0000000a21217224 */ /* 0x090fe400078e02ff */
[----:B------:R-:W-:Y:S02]  /*0fe0*/  IMAD.IADD R39, R39, 0x1, R49 ;  /* 0x0000000127277824 */ /* 0x000fe400078e0231 */
[C---:B------:R-:W-:Y:S02]  /*0ff0*/  IMAD R33, R32.reuse, R11, R33 ;  /* 0x0000000b20217224 */ /* 0x040fe400078e0221 */
[----:B------:R-:W-:-:S04]  /*1000*/  IMAD.WIDE.U32 R10, R32, R10, R38 ;  /* 0x0000000a200a7225 */ /* 0x000fc800078e0026 */
[----:B-----5:R-:W-:Y:S01]  /*1010*/  IMAD R29, R29, R30, RZ ;  /* 0x0000001e1d1d7224 */ /* 0x020fe200078e02ff */
[----:B------:R-:W-:-:S03]  /*1020*/  IADD3 R11, R11, R33, RZ ;  /* 0x000000210b0b7210 */ /* 0x000fc60007ffe0ff */
[C---:B------:R-:W-:Y:S02]  /*1030*/  IMAD R29, R28.reuse, R31, R29 ;  /* 0x0000001f1c1d7224 */ /* 0x040fe400078e021d */
[----:B------:R-:W-:-:S04]  /*1040*/  IMAD.WIDE.U32 R10, R28, R30, R10 ;  /* 0x0000001e1c0a7225 */ /* 0x000fc800078e000a */
[----:B------:R-:W-:Y:S01]  /*1050*/  IMAD.IADD R11, R11, 0x1, R29 ;  /* 0x000000010b0b7824 */ /* 0x000fe200078e021d */
[----:B------:R-:W-:Y:S02]  /*1060*/  IADD3 R5, P3, R5, -0x8, RZ ;  /* 0xfffffff805057810 */ /* 0x000fe40007f7e0ff */
[----:B------:R-:W-:Y:S01]  /*1070*/  IADD3 R30, P2, R2, UR8, RZ ;  /* 0x00000008021e7c10 */ /* 0x000fe2000ff5e0ff */
[----:B------:R-:W-:Y:S01]  /*1080*/  UIADD3 UR4, UP0, UR4, 0x8, URZ ;  /* 0x0000000804047890 */ /* 0x000fe2000ff1e03f */
[----:B------:R-:W-:Y:S02]  /*1090*/  PLOP3.LUT P0, PT, PT, PT, PT, 0x8, 0x0 ;  /* 0x000000000000781c */ /* 0x000fe40003f0e170 */
[----:B------:R-:W-:Y:S02]  /*10a0*/  IADD3.X R0, R0, -0x1, RZ, P3, !PT ;  /* 0xffffffff00007810 */ /* 0x000fe40001ffe4ff */
[----:B------:R-:W-:Y:S01]  /*10b0*/  IADD3.X R31, R3, UR12, RZ, P2, !PT ;  /* 0x0000000c031f7c10 */ /* 0x000fe200097fe4ff */
[----:B------:R-:W-:Y:S01]  /*10c0*/  UIADD3.X UR5, URZ, UR5, URZ, UP0, !UPT ;  /* 0x000000053f057290 */ /* 0x000fe200087fe43f */
[----:B--2---:R-:W-:-:S04]  /*10d0*/  IMAD R29, R37, R6, RZ ;  /* 0x00000006251d7224 */ /* 0x004fc800078e02ff */
[C---:B------:R-:W-:Y:S02]  /*10e0*/  IMAD R29, R36.reuse, R7, R29 ;  /* 0x00000007241d7224 */ /* 0x040fe400078e021d */
[----:B------:R-:W-:-:S04]  /*10f0*/  IMAD.WIDE.U32 R6, R36, R6, R10 ;  /* 0x0000000624067225 */ /* 0x000fc800078e000a */
[-C--:B---3--:R-:W-:Y:S02]  /*1100*/  IMAD R11, R43, R40.reuse, RZ ;  /* 0x000000282b0b7224 */ /* 0x088fe400078e02ff */
[----:B------:R-:W-:Y:S02]  /*1110*/  IMAD.IADD R7, R7, 0x1, R29 ;  /* 0x0000000107077824 */ /* 0x000fe400078e021d */
[C---:B------:R-:W-:Y:S02]  /*1120*/  IMAD R11, R42.reuse, R41, R11 ;  /* 0x000000292a0b7224 */ /* 0x040fe400078e020b */
[----:B------:R-:W-:-:S04]  /*1130*/  IMAD.WIDE.U32 R40, R42, R40, R6 ;  /* 0x000000282a287225 */ /* 0x000fc800078e0006 */
[----:B------:R-:W-:Y:S01]  /*1140*/  IMAD R7, R47, R50, RZ ;  /* 0x000000322f077224 */ /* 0x000fe200078e02ff */
[----:B------:R-:W-:-:S03]  /*1150*/  IADD3 R41, R41, R11, RZ ;  /* 0x0000000b29297210 */ /* 0x000fc60007ffe0ff */
[C---:B------:R-:W-:Y:S02]  /*1160*/  IMAD R7, R46.reuse, R51, R7 ;  /* 0x000000332e077224 */ /* 0x040fe400078e0207 */
[----:B------:R-:W-:-:S04]  /*1170*/  IMAD.WIDE.U32 R46, R46, R50, R40 ;  /* 0x000000322e2e7225 */ /* 0x000fc800078e0028 */
[-C--:B------:R-:W-:Y:S02]  /*1180*/  IMAD R11, R45, R52.reuse, RZ ;  /* 0x000000342d0b7224 */ /* 0x080fe400078e02ff */
[----:B------:R-:W-:Y:S02]  /*1190*/  IMAD.IADD R47, R47, 0x1, R7 ;  /* 0x000000012f2f7824 */ /* 0x000fe400078e0207 */
[C---:B------:R-:W-:Y:S02]  /*11a0*/  IMAD R11, R44.reuse, R53, R11 ;  /* 0x000000352c0b7224 */ /* 0x040fe400078e020b */
[----:B------:R-:W-:-:S04]  /*11b0*/  IMAD.WIDE.U32 R6, R44, R52, R46 ;  /* 0x000000342c067225 */ /* 0x000fc800078e002e */
[----:B------:R-:W-:Y:S02]  /*11c0*/  IMAD.IADD R7, R7, 0x1, R11 ;  /* 0x0000000107077824 */ /* 0x000fe400078e020b */
.L_x_6122:
[----:B------:R-:W-:-:S04]  /*11d0*/  ISETP.NE.U32.AND P2, PT, R5, RZ, PT ;  /* 0x000000ff0500720c */ /* 0x000fc80003f45070 */
[----:B------:R-:W-:-:S13]  /*11e0*/  ISETP.NE.OR.EX P0, PT, R0, RZ, P0, P2 ;  /* 0x000000ff0000720c */ /* 0x000fda0000705720 */
[----:B------:R-:W-:Y:S05]  /*11f0*/  @!P0 BRA `(.L_x_6118) ;  /* 0x000002c000008947 */ /* 0x000fea0003800000 */
.L_x_6119:
[----:B------:R-:W-:Y:S01]  /*1200*/  ULDC.64 UR14, c[0x0][0x180] ;  /* 0x00006000000e7ab9 */ /* 0x000fe20000000a00 */
[----:B------:R-:W-:Y:S01]  /*1210*/  IADD3 R44, P0, R30, UR8, RZ ;  /* 0x000000081e2c7c10 */ /* 0x000fe2000ff1e0ff */
[----:B------:R-:W-:Y:S01]  /*1220*/  ULEA UR13, UP0, UR4, UR14, 0x3 ;  /* 0x0000000e040d7291 */ /* 0x000fe2000f80183f */
[----:B------:R0:W2:Y:S03]  /*1230*/  LDG.E.64.CONSTANT R28, [R30.64] ;  /* 0x0000000a1e1c7981 */ /* 0x0000a6000c1e9b00 */
[----:B------:R-:W-:Y:S02]  /*1240*/  ULEA.HI.X UR14, UR4, UR15, UR5, 0x3, UP0 ;  /* 0x0000000f040e7291 */ /* 0x000fe400080f1c05 */
[----:B------:R-:W-:-:S04]  /*1250*/  MOV R42, UR13 ;  /* 0x0000000d002a7c02 */ /* 0x000fc80008000f00 */
[----:B------:R-:W-:Y:S01]  /*1260*/  IMAD.U32 R43, RZ, RZ, UR14 ;  /* 0x0000000eff2b7e24 */ /* 0x000fe2000f8e00ff */
[----:B------:R-:W-:-:S04]  /*1270*/  IADD3.X R45, R31, UR12, RZ, P0, !PT ;  /* 0x0000000c1f2d7c10 */ /* 0x000fc800087fe4ff */
[----:B------:R-:W2:Y:S01]  /*1280*/  LDG.E.64 R10, [R42.64] ;  /* 0x0000000a2a0a7981 */ /* 0x000ea2000c1e1b00 */
[----:B------:R-:W-:-:S03]  /*1290*/  IADD3 R46, P0, R44, UR8, RZ ;  /* 0x000000082c2e7c10 */ /* 0x000fc6000ff1e0ff */
[----:B------:R-:W3:Y:S04]  /*12a0*/  LDG.E.64.CONSTANT R40, [R44.64] ;  /* 0x0000000a2c287981 */ /* 0x000ee8000c1e9b00 */
[----:B------:R-:W3:Y:S01]  /*12b0*/  LDG.E.64 R38, [R42.64+0x8] ;  /* 0x0000080a2a267981 */ /* 0x000ee2000c1e1b00 */
[----:B------:R-:W-:Y:S02]  /*12c0*/  IADD3.X R47, R45, UR12, RZ, P0, !PT ;  /* 0x0000000c2d2f7c10 */ /* 0x000fe400087fe4ff */
[----:B------:R-:W-:Y:S01]  /*12d0*/  IADD3 R2, P0, R46, UR8, RZ ;  /* 0x000000082e027c10 */ /* 0x000fe2000ff1e0ff */
[----:B0-----:R-:W4:Y:S04]  /*12e0*/  LDG.E.64 R30, [R42.64+0x10] ;  /* 0x0000100a2a1e7981 */ /* 0x001f28000c1e1b00 */
[----:B------:R-:W4:Y:S01]  /*12f0*/  LDG.E.64.CONSTANT R32, [R46.64] ;  /* 0x0000000a2e207981 */ /* 0x000f22000c1e9b00 */
[----:B------:R-:W-:-:S03]  /*1300*/  IADD3.X R3, R47, UR12, RZ, P0, !PT ;  /* 0x0000000c2f037c10 */ /* 0x000fc600087fe4ff */
[----:B------:R-:W5:Y:S04]  /*1310*/  LDG.E.64 R34, [R42.64+0x18] ;  /* 0x0000180a2a227981 */ /* 0x000f68000c1e1b00 */
[----:B------:R-:W5:Y:S01]  /*1320*/  LDG.E.64.CONSTANT R36, [R2.64] ;  /* 0x0000000a02247981 */ /* 0x000f62000c1e9b00 */
        /* <DEDUP_REMOVED lines=13> */
[----:B----4-:R-:W-:Y:S01]  /*1400*/  IMAD R7, R33, R30, RZ ;  /* 0x0000001e21077224 */ /* 0x010fe200078e02ff */
[----:B------:R-:W-:-:S03]  /*1410*/  IADD3 R39, R39, R11, RZ ;  /* 0x0000000b27277210 */ /* 0x000fc60007ffe0ff */
[-C--:B------:R-:W-:Y:S02]  /*1420*/  IMAD R7, R31, R32.reuse, R7 ;  /* 0x000000201f077224 */ /* 0x080fe400078e0207 */
[----:B------:R-:W-:-:S04]  /*1430*/  IMAD.WIDE.U32 R30, R30, R32, R38 ;  /* 0x000000201e1e7225 */ /* 0x000fc800078e0026 */
[----:B------:R-:W-:Y:S02]  /*1440*/  IMAD.IADD R31, R31, 0x1, R7 ;  /* 0x000000011f1f7824 */ /* 0x000fe400078e0207 */
[----:B-----5:R-:W-:-:S04]  /*1450*/  IMAD R7, R37, R34, RZ ;  /* 0x0000002225077224 */ /* 0x020fc800078e02ff */
[-C--:B------:R-:W-:Y:S02]  /*1460*/  IMAD R11, R35, R36.reuse, R7 ;  /* 0x00000024230b7224 */ /* 0x080fe400078e0207 */
[----:B------:R-:W-:Y:S01]  /*1470*/  IMAD.WIDE.U32 R6, R34, R36, R30 ;  /* 0x0000002422067225 */ /* 0x000fe200078e001e */
[----:B------:R-:W-:-:S04]  /*1480*/  IADD3 R30, P2, R2, UR8, RZ ;  /* 0x00000008021e7c10 */ /* 0x000fc8000ff5e0ff */
[----:B------:R-:W-:Y:S01]  /*1490*/  IADD3.X R31, R3, UR12, RZ, P2, !PT ;  /* 0x0000000c031f7c10 */ /* 0x000fe200097fe4ff */
[----:B------:R-:W-:Y:S01]  /*14a0*/  IMAD.IADD R7, R7, 0x1, R11 ;  /* 0x0000000107077824 */ /* 0x000fe200078e020b */
[----:B------:R-:W-:Y:S05]  /*14b0*/  @P0 BRA `(.L_x_6119) ;  /* 0xfffffd4000000947 */ /* 0x000fea000383ffff */
.L_x_6118:
[----:B0-----:R-:W-:Y:S01]  /*14c0*/  ISETP.NE.U32.AND P2, PT, R9, RZ, PT ;  /* 0x000000ff0900720c */ /* 0x001fe20003f45070 */
[----:B------:R-:W-:Y:S01]  /*14d0*/  HFMA2.MMA R5, -RZ, RZ, 0, 0 ;  /* 0x00000000ff057435 */ /* 0x000fe200000001ff */
[----:B------:R-:W-:Y:S02]  /*14e0*/  IMAD.MOV.U32 R0, RZ, RZ, RZ ;  /* 0x000000ffff007224 */ /* 0x000fe400078e00ff */
[----:B------:R-:W-:-:S13]  /*14f0*/  ISETP.NE.AND.EX P2, PT, RZ, RZ, PT, P2 ;  /* 0x000000ffff00720c */ /* 0x000fda0003f45320 */
[----:B------:R-:W-:Y:S05]  /*1500*/  @!P2 BRA `(.L_x_6123) ;  /* 0x000003100000a947 */ /* 0x000fea0003800000 */
[----:B-----5:R-:W-:Y:S01]  /*1510*/  IMAD R3, R25, c[0x0][0x170], RZ ;  /* 0x00005c0019037a24 */ /* 0x020fe200078e02ff */
        /* <DEDUP_REMOVED lines=17> */
[----:B------:R-:W2:Y:S01]  /*1630*/  LDG.E.64.CONSTANT R10, [R28.64] ;  /* 0x0000000a1c0a7981 */ /* 0x000ea2000c1e9b00 */
        /* <DEDUP_REMOVED lines=17> */
[----:B------:R-:W2:Y:S03]  /*1750*/  LDG.E.64.CONSTANT R10, [R32.64] ;  /* 0x0000000a200a7981 */ /* 0x000ea6000c1e9b00 */
[----:B------:R-:W-:Y:S01]  /*1760*/  @P0 IADD3.X R29, R33, UR4, RZ, P3, !PT ;  /* 0x00000004211d0c10 */ /* 0x000fe20009ffe4ff */
[----:B------:R-:W3:Y:S05]  /*1770*/  @P0 LDG.E.64 R30, [R2.64+0x10] ;  /* 0x0000100a021e0981 */ /* 0x000eea000c1e1b00 */
        /* <DEDUP_REMOVED lines=8> */
[----:B------:R-:W-:Y:S01]  /*1800*/  @P0 IMAD.IADD R7, R31, 0x1, R25 ;  /* 0x000000011f070824 */ /* 0x000fe200078e0219 */
[----:B------:R-:W-:Y:S02]  /*1810*/  @P0 MOV R6, R30 ;  /* 0x0000001e00060202 */ /* 0x000fe40000000f00 */
.L_x_6123:
[----:B------:R-:W-:Y:S01]  /*1820*/  CS2R R2, SRZ ;  /* 0x0000000000027805 */ /* 0x000fe2000001ff00 */
[----:B------:R-:W-:Y:S05]  /*1830*/  @!P1 BRA `(.L_x_6124) ;  /* 0x0000115000009947 */ /* 0x000fea0003800000 */
[----:B------:R-:W-:Y:S01]  /*1840*/  IADD3 R49, P3, -R9, c[0x0][0x178], RZ ;  /* 0x00005e0009317a10 */ /* 0x000fe20007f7e1ff */
[----:B-----5:R-:W-:Y:S01]  /*1850*/  IMAD R5, R27, c[0x0][0x170], RZ ;  /* 0x00005c001b057a24 */ /* 0x020fe200078e02ff */
[----:B------:R-:W-:Y:S01]  /*1860*/  UMOV UR8, 0x3 ;  /* 0x0000000300087882 */ /* 0x000fe20000000000 */
[----:B------:R-:W-:Y:S01]  /*1870*/  IMAD.WIDE.U32 R10, R26, c[0x0][0x170], RZ ;  /* 0x00005c001a0a7a25 */ /* 0x000fe200078e00ff */
[----:B------:R-:W-:Y:S01]  /*1880*/  ISETP.GT.U32.AND P0, PT, R49, RZ, PT ;  /* 0x000000ff3100720c */ /* 0x000fe20003f04070 */
[----:B------:R-:W-:Y:S01]  /*1890*/  ULDC.64 UR4, c[0x0][0x188] ;  /* 0x0000620000047ab9 */ /* 0x000fe20000000a00 */
[----:B------:R-:W-:Y:S01]  /*18a0*/  IADD3.X R8, R48, -0x1, RZ, P3, !PT ;  /* 0xffffffff30087810 */ /* 0x000fe20001ffe4ff */
[----:B------:R-:W-:Y:S01]  /*18b0*/  IMAD R5, R26, c[0x0][0x174], R5 ;  /* 0x00005d001a057a24 */ /* 0x000fe200078e0205 */
[----:B------:R-:W-:Y:S01]  /*18c0*/  USHF.L.U64.HI UR5, UR4, UR8, UR5 ;  /* 0x0000000804057299 */ /* 0x000fe20008010205 */
[----:B------:R-:W-:Y:S01]  /*18d0*/  LEA R24, P3, R10, c[0x0][0x168], 0x3 ;  /* 0x00005a000a187a11 */ /* 0x000fe200078618ff */
[----:B------:R-:W-:Y:S01]  /*18e0*/  USHF.L.U32 UR4, UR4, 0x3, URZ ;  /* 0x0000000304047899 */ /* 0x000fe2000800063f */
[----:B------:R-:W-:Y:S01]  /*18f0*/  ISETP.GT.AND.EX P0, PT, R8, RZ, PT, P0 ;  /* 0x000000ff0800720c */ /* 0x000fe20003f04300 */
[----:B------:R-:W-:Y:S01]  /*1900*/  IMAD.IADD R25, R11, 0x1, R5 ;  /* 0x000000010b197824 */ /* 0x000fe200078e0205 */
[----:B------:R-:W-:Y:S01]  /*1910*/  HFMA2.MMA R0, -RZ, RZ, 0, 0 ;  /* 0x00000000ff007435 */ /* 0x000fe200000001ff */
        /* <DEDUP_REMOVED lines=8> */
.L_x_6127:
[C---:B------:R-:W-:Y:S01]  /*19a0*/  LEA R10, P3, R5.reuse, c[0x0][0x180], 0x3 ;  /* 0x00006000050a7a11 */ /* 0x040fe200078618ff */
[----:B------:R0:W2:Y:S03]  /*19b0*/  LDG.E.64.CONSTANT R34, [R24.64] ;  /* 0x0000000a18227981 */ /* 0x0000a6000c1e9b00 */
[----:B------:R-:W-:-:S05]  /*19c0*/  LEA.HI.X R11, R5, c[0x0][0x184], R0, 0x3, P3 ;  /* 0x00006100050b7a11 */ /* 0x000fca00018f1c00 */
[----:B------:R-:W2:Y:S01]  /*19d0*/  LDG.E.64 R32, [R10.64] ;  /* 0x0000000a0a207981 */ /* 0x000ea2000c1e1b00 */
[----:B------:R-:W-:-:S03]  /*19e0*/  IADD3 R38, P3, R24, UR4, RZ ;  /* 0x0000000418267c10 */ /* 0x000fc6000ff7e0ff */
[----:B------:R-:W3:Y:S01]  /*19f0*/  LDG.E.64 R42, [R10.64+0x8] ;  /* 0x0000080a0a2a7981 */ /* 0x000ee2000c1e1b00 */
[----:B------:R-:W-:Y:S02]  /*1a00*/  IADD3.X R39, R25, UR5, RZ, P3, !PT ;  /* 0x0000000519277c10 */ /* 0x000fe40009ffe4ff */
[----:B------:R-:W-:Y:S01]  /*1a10*/  IADD3 R52, P3, R38, UR4, RZ ;  /* 0x0000000426347c10 */ /* 0x000fe2000ff7e0ff */
[----:B0-----:R-:W4:Y:S04]  /*1a20*/  LDG.E.64 R24, [R10.64+0x10] ;  /* 0x0000100a0a187981 */ /* 0x001f28000c1e1b00 */
[----:B------:R0:W3:Y:S01]  /*1a30*/  LDG.E.64.CONSTANT R44, [R38.64] ;  /* 0x0000000a262c7981 */ /* 0x0000e2000c1e9b00 */
[----:B------:R-:W-:Y:S02]  /*1a40*/  IADD3.X R53, R39, UR5, RZ, P3, !PT ;  /* 0x0000000527357c10 */ /* 0x000fe40009ffe4ff */
[----:B------:R-:W-:Y:S01]  /*1a50*/  IADD3 R36, P3, R52, UR4, RZ ;  /* 0x0000000434247c10 */ /* 0x000fe2000ff7e0ff */
[----:B------:R-:W5:Y:S04]  /*1a60*/  LDG.E.64 R28, [R10.64+0x18] ;  /* 0x0000180a0a1c7981 */ /* 0x000f68000c1e1b00 */
[----:B------:R1:W4:Y:S01]  /*1a70*/  LDG.E.64.CONSTANT R40, [R52.64] ;  /* 0x0000000a34287981 */ /* 0x000322000c1e9b00 */
[----:B------:R-:W-:-:S05]  /*1a80*/  IADD3.X R37, R53, UR5, RZ, P3, !PT ;  /* 0x0000000535257c10 */ /* 0x000fca0009ffe4ff */
[----:B------:R0:W5:Y:S01]  /*1a90*/  LDG.E.64.CONSTANT R30, [R36.64] ;  /* 0x0000000a241e7981 */ /* 0x000162000c1e9b00 */
[----:B------:R-:W-:-:S04]  /*1aa0*/  IADD3 R50, P3, R36, UR4, RZ ;  /* 0x0000000424327c10 */ /* 0x000fc8000ff7e0ff */
[----:B------:R-:W-:Y:S02]  /*1ab0*/  IADD3.X R51, R37, UR5, RZ, P3, !PT ;  /* 0x0000000525337c10 */ /* 0x000fe40009ffe4ff */
[----:B0-----:R-:W5:Y:S01]  /*1ac0*/  LDG.E.64 R36, [R10.64+0x28] ;  /* 0x0000280a0a247981 */ /* 0x001f62000c1e1b00 */
[-C--:B--2---:R-:W-:Y:S02]  /*1ad0*/  IMAD R35, R35, R32.reuse, RZ ;  /* 0x0000002023237224 */ /* 0x084fe400078e02ff */
[----:B------:R-:W-:-:S04]  /*1ae0*/  IMAD.WIDE.U32 R46, R34, R32, R2 ;  /* 0x00000020222e7225 */ /* 0x000fc800078e0002 */
[----:B-1----:R-:W-:Y:S02]  /*1af0*/  IMAD R53, R34, R33, R35 ;  /* 0x0000002122357224 */ /* 0x002fe400078e0223 */
[----:B------:R-:W2:Y:S04]  /*1b00*/  LDG.E.64 R32, [R10.64+0x20] ;  /* 0x0000200a0a207981 */ /* 0x000ea8000c1e1b00 */
[----:B------:R0:W2:Y:S01]  /*1b10*/  LDG.E.64.CONSTANT R34, [R50.64] ;  /* 0x0000000a32227981 */ /* 0x0000a2000c1e9b00 */
[----:B------:R-:W-:-:S04]  /*1b20*/  IADD3 R2, P3, R50, UR4, RZ ;  /* 0x0000000432027c10 */ /* 0x000fc8000ff7e0ff */
[----:B------:R-:W-:-:S05]  /*1b30*/  IADD3.X R3, R51, UR5, RZ, P3, !PT ;  /* 0x0000000533037c10 */ /* 0x000fca0009ffe4ff */
[----:B------:R1:W2:Y:S01]  /*1b40*/  LDG.E.64.CONSTANT R38, [R2.64] ;  /* 0x0000000a02267981 */ /* 0x0002a2000c1e9b00 */
[-C--:B---3--:R-:W-:Y:S02]  /*1b50*/  IMAD R45, R45, R42.reuse, RZ ;  /* 0x0000002a2d2d7224 */ /* 0x088fe400078e02ff */
[----:B------:R-:W-:Y:S02]  /*1b60*/  IMAD.IADD R47, R47, 0x1, R53 ;  /* 0x000000012f2f7824 */ /* 0x000fe400078e0235 */
[C---:B------:R-:W-:Y:S02]  /*1b70*/  IMAD R45, R44.reuse, R43, R45 ;  /* 0x0000002b2c2d7224 */ /* 0x040fe400078e022d */
[----:B------:R-:W-:Y:S01]  /*1b80*/  IMAD.WIDE.U32 R42, R44, R42, R46 ;  /* 0x0000002a2c2a7225 */ /* 0x000fe200078e002e */
[----:B------:R-:W-:-:S03]  /*1b90*/  IADD3 R46, P3, R2, UR4, RZ ;  /* 0x00000004022e7c10 */ /* 0x000fc6000ff7e0ff */
[----:B------:R-:W-:Y:S02]  /*1ba0*/  IMAD.IADD R43, R43, 0x1, R45 ;  /* 0x000000012b2b7824 */ /* 0x000fe400078e022d */
[-C--:B----4-:R-:W-:Y:S01]  /*1bb0*/  IMAD R41, R41, R24.reuse, RZ ;  /* 0x0000001829297224 */ /* 0x090fe200078e02ff */
[----:B------:R-:W-:Y:S01]  /*1bc0*/  IADD3.X R47, R3, UR5, RZ, P3, !PT ;  /* 0x00000005032f7c10 */ /* 0x000fe20009ffe4ff */
[C---:B------:R-:W-:Y:S01]  /*1bd0*/  IMAD.WIDE.U32 R42, R40.reuse, R24, R42 ;  /* 0x00000018282a7225 */ /* 0x040fe200078e002a */
[----:B-1----:R-:W3:Y:S03]  /*1be0*/  LDG.E.64 R2, [R10.64+0x30] ;  /* 0x0000300a0a027981 */ /* 0x002ee6000c1e1b00 */
[----:B------:R-:W-:Y:S01]  /*1bf0*/  IMAD R41, R40, R25, R41 ;  /* 0x0000001928297224 */ /* 0x000fe200078e0229 */
[----:B------:R-:W-:Y:S01]  /*1c00*/  IADD3 R40, P3, R46, UR4, RZ ;  /* 0x000000042e287c10 */ /* 0x000fe2000ff7e0ff */
[----:B-----5:R-:W-:Y:S01]  /*1c10*/  IMAD R31, R31, R28, RZ ;  /* 0x0000001c1f1f7224 */ /* 0x020fe200078e02ff */
[----:B------:R1:W3:Y:S02]  /*1c20*/  LDG.E.64.CONSTANT R24, [R46.64] ;  /* 0x0000000a2e187981 */ /* 0x0002e4000c1e9b00 */
[----:B------:R-:W-:Y:S01]  /*1c30*/  IADD3 R43, R43, R41, RZ ;  /* 0x000000292b2b7210 */ /* 0x000fe20007ffe0ff */
[----:B------:R-:W-:Y:S01]  /*1c40*/  IMAD R31, R30, R29, R31 ;  /* 0x0000001d1e1f7224 */ /* 0x000fe200078e021f */
[----:B------:R-:W-:-:S03]  /*1c50*/  IADD3.X R41, R47, UR5, RZ, P3, !PT ;  /* 0x000000052f297c10 */ /* 0x000fc60009ffe4ff */
[----:B------:R-:W-:Y:S01]  /*1c60*/  IMAD.WIDE.U32 R44, R30, R28, R42 ;  /* 0x0000001c1e2c7225 */ /* 0x000fe200078e002a */
[----:B------:R-:W-:Y:S01]  /*1c70*/  IADD3 R42, P3, R40, UR4, RZ ;  /* 0x00000004282a7c10 */ /* 0x000fe2000ff7e0ff */
[----:B------:R-:W4:Y:S02]  /*1c80*/  LDG.E.64 R28, [R10.64+0x38] ;  /* 0x0000380a0a1c7981 */ /* 0x000f24000c1e1b00 */
[----:B------:R-:W-:Y:S02]  /*1c90*/  IMAD.IADD R45, R45, 0x1, R31 ;  /* 0x000000012d2d7824 */ /* 0x000fe400078e021f */
[----:B------:R5:W4:Y:S01]  /*1ca0*/  LDG.E.64.CONSTANT R30, [R40.64] ;  /* 0x0000000a281e7981 */ /* 0x000b22000c1e9b00 */
[----:B------:R-:W-:Y:S02]  /*1cb0*/  IADD3.X R43, R41, UR5, RZ, P3, !PT ;  /* 0x00000005292b7c10 */ /* 0x000fe40009ffe4ff */
[----:B0-----:R-:W-:Y:S01]  /*1cc0*/  IADD3 R50, P3, R42, UR4, RZ ;  /* 0x000000042a327c10 */ /* 0x001fe2000ff7e0ff */
[----:B--2---:R-:W-:-:S02]  /*1cd0*/  IMAD R35, R35, R32, RZ ;  /* 0x0000002023237224 */ /* 0x004fc400078e02ff */
[C---:B-1----:R-:W-:Y:S02]  /*1ce0*/  IMAD.WIDE.U32 R46, R34.reuse, R32, R44 ;  /* 0x00000020222e7225 */ /* 0x042fe400078e002c */
[----:B------:R-:W2:Y:S02]  /*1cf0*/  LDG.E.64 R44, [R10.64+0x50] ;  /* 0x0000500a0a2c7981 */ /* 0x000ea4000c1e1b00 */
[----:B------:R-:W-:Y:S02]  /*1d00*/  IMAD R51, R34, R33, R35 ;  /* 0x0000002122337224 */ /* 0x000fe400078e0223 */
[----:B------:R-:W2:Y:S04]  /*1d10*/  LDG.E.64 R32, [R10.64+0x40] ;  /* 0x0000400a0a207981 */ /* 0x000ea8000c1e1b00 */
[----:B------:R0:W2:Y:S01]  /*1d20*/  LDG.E.64.CONSTANT R34, [R42.64] ;  /* 0x0000000a2a227981 */ /* 0x0000a2000c1e9b00 */
[----:B------:R-:W-:Y:S01]  /*1d30*/  IMAD.IADD R47, R47, 0x1, R51 ;  /* 0x000000012f2f7824 */ /* 0x000fe200078e0233 */
[----:B------:R-:W-:Y:S01]  /*1d40*/  IADD3.X R51, R43, UR5, RZ, P3, !PT ;  /* 0x000000052b337c10 */ /* 0x000fe20009ffe4ff */
[----:B------:R-:W-:-:S02]  /*1d50*/  IMAD R53, R39, R36, RZ ;  /* 0x0000002427357224 */ /* 0x000fc400078e02ff */
[----:B------:R-:W-:-:S04]  /*1d60*/  IMAD.WIDE.U32 R46, R38, R36, R46 ;  /* 0x00000024262e7225 */ /* 0x000fc800078e002e */
[----:B------:R-:W-:Y:S02]  /*1d70*/  IMAD R53, R38, R37, R53 ;  /* 0x0000002526357224 */ /* 0x000fe400078e0235 */
[----:B------:R-:W2:Y:S01]  /*1d80*/  LDG.E.64 R36, [R10.64+0x48] ;  /* 0x0000480a0a247981 */ /* 0x000ea2000c1e1b00 */
[----:B-----5:R-:W-:-:S03]  /*1d90*/  IADD3 R40, P3, R50, UR4, RZ ;  /* 0x0000000432287c10 */ /* 0x020fc6000ff7e0ff */
[----:B------:R-:W5:Y:S01]  /*1da0*/  LDG.E.64.CONSTANT R38, [R50.64] ;  /* 0x0000000a32267981 */ /* 0x000f62000c1e9b00 */
[----:B------:R-:W-:-:S05]  /*1db0*/  IADD3.X R41, R51, UR5, RZ, P3, !PT ;  /* 0x0000000533297c10 */ /* 0x000fca0009ffe4ff */
[----:B0-----:R0:W5:Y:S01]  /*1dc0*/  LDG.E.64.CONSTANT R42, [R40.64] ;  /* 0x0000000a282a7981 */ /* 0x001162000c1e9b00 */
[----:B------:R-:W-:Y:S01]  /*1dd0*/  IADD3 R47, R47, R53, RZ ;  /* 0x000000352f2f7210 */ /* 0x000fe20007ffe0ff */
[----:B---3--:R-:W-:-:S04]  /*1de0*/  IMAD R25, R25, R2, RZ ;  /* 0x0000000219197224 */ /* 0x008fc800078e02ff */
[C---:B------:R-:W-:Y:S02]  /*1df0*/  IMAD R25, R24.reuse, R3, R25 ;  /* 0x0000000318197224 */ /* 0x040fe400078e0219 */
[----:B------:R-:W-:-:S04]  /*1e00*/  IMAD.WIDE.U32 R2, R24, R2, R46 ;  /* 0x0000000218027225 */ /* 0x000fc800078e002e */
[----:B------:R-:W-:Y:S02]  /*1e10*/  IMAD.IADD R3, R3, 0x1, R25 ;  /* 0x0000000103037824 */ /* 0x000fe400078e0219 */
[-C--:B----4-:R-:W-:Y:S02]  /*1e20*/  IMAD R25, R31, R28.reuse, RZ ;  /* 0x0000001c1f197224 */ /* 0x090fe400078e02ff */
[----:B------:R-:W-:Y:S01]  /*1e30*/  IMAD.WIDE.U32 R2, R30, R28, R2 ;  /* 0x0000001c1e027225 */ /* 0x000fe200078e0002 */
[----:B0-----:R-:W-:-:S03]  /*1e40*/  IADD3 R40, P3, R40, UR4, RZ ;  /* 0x0000000428287c10 */ /* 0x001fc6000ff7e0ff */
[----:B------:R-:W-:Y:S01]  /*1e50*/  IMAD R25, R30, R29, R25 ;  /* 0x0000001d1e197224 */ /* 0x000fe200078e0219 */
[----:B------:R-:W-:-:S03]  /*1e60*/  IADD3.X R41, R41, UR5, RZ, P3, !PT ;  /* 0x0000000529297c10 */ /* 0x000fc60009ffe4ff */
[----:B------:R-:W-:Y:S02]  /*1e70*/  IMAD.IADD R3, R3, 0x1, R25 ;  /* 0x0000000103037824 */ /* 0x000fe400078e0219 */
[----:B------:R0:W3:Y:S01]  /*1e80*/  LDG.E.64.CONSTANT R28, [R40.64] ;  /* 0x0000000a281c7981 */ /* 0x0000e2000c1e9b00 */
[----:B------:R-:W-:-:S04]  /*1e90*/  IADD3 R46, P3, R40, UR4, RZ ;  /* 0x00000004282e7c10 */ /* 0x000fc8000ff7e0ff */
[----:B------:R-:W-:-:S05]  /*1ea0*/  IADD3.X R47, R41, UR5, RZ, P3, !PT ;  /* 0x00000005292f7c10 */ /* 0x000fca0009ffe4ff */
[----:B------:R1:W4:Y:S01]  /*1eb0*/  LDG.E.64.CONSTANT R30, [R46.64] ;  /* 0x0000000a2e1e7981 */ /* 0x000322000c1e9b00 */
[----:B--2---:R-:W-:-:S04]  /*1ec0*/  IMAD R25, R35, R32, RZ ;  /* 0x0000002023197224 */ /* 0x004fc800078e02ff */
[C---:B------:R-:W-:Y:S02]  /*1ed0*/  IMAD R25, R34.reuse, R33, R25 ;  /* 0x0000002122197224 */ /* 0x040fe400078e0219 */
[----:B------:R-:W-:Y:S02]  /*1ee0*/  IMAD.WIDE.U32 R34, R34, R32, R2 ;  /* 0x0000002022227225 */ /* 0x000fe400078e0002 */
[----:B------:R-:W3:Y:S01]  /*1ef0*/  LDG.E.64 R2, [R10.64+0x58] ;  /* 0x0000580a0a027981 */ /* 0x000ee2000c1e1b00 */
[----:B------:R-:W-:Y:S02]  /*1f00*/  IADD3 R32, P3, R46, UR4, RZ ;  /* 0x000000042e207c10 */ /* 0x000fe4000ff7e0ff */
[----:B------:R-:W-:Y:S02]  /*1f10*/  IADD3 R35, R35, R25, RZ ;  /* 0x0000001923237210 */ /* 0x000fe40007ffe0ff */
[----:B------:R-:W4:Y:S01]  /*1f20*/  LDG.E.64 R24, [R10.64+0x60] ;  /* 0x0000600a0a187981 */ /* 0x000f22000c1e1b00 */
[----:B-----5:R-:W-:-:S02]  /*1f30*/  IMAD R33, R39, R36, RZ ;  /* 0x0000002427217224 */ /* 0x020fc400078e02ff */
[----:B------:R-:W-:-:S04]  /*1f40*/  IMAD.WIDE.U32 R34, R38, R36, R34 ;  /* 0x0000002426227225 */ /* 0x000fc800078e0022 */
[----:B------:R-:W-:Y:S01]  /*1f50*/  IMAD R39, R38, R37, R33 ;  /* 0x0000002526277224 */ /* 0x000fe200078e0221 */
[----:B------:R-:W-:Y:S01]  /*1f60*/  IADD3.X R33, R47, UR5, RZ, P3, !PT ;  /* 0x000000052f217c10 */ /* 0x000fe20009ffe4ff */
[----:B------:R-:W2:Y:S01]  /*1f70*/  LDG.E.64 R36, [R10.64+0x68] ;  /* 0x0000680a0a247981 */ /* 0x000ea2000c1e1b00 */
[----:B0-----:R-:W-:Y:S01]  /*1f80*/  IADD3 R40, P3, R32, UR4, RZ ;  /* 0x0000000420287c10 */ /* 0x001fe2000ff7e0ff */
[----:B------:R-:W-:Y:S02]  /*1f90*/  IMAD.IADD R35, R35, 0x1, R39 ;  /* 0x0000000123237824 */ /* 0x000fe400078e0227 */
[----:B------:R0:W2:Y:S01]  /*1fa0*/  LDG.E.64.CONSTANT R38, [R32.64] ;  /* 0x0000000a20267981 */ /* 0x0000a2000c1e9b00 */
[----:B------:R-:W-:Y:S01]  /*1fb0*/  IMAD R43, R43, R44, RZ ;  /* 0x0000002c2b2b7224 */ /* 0x000fe200078e02ff */
[----:B------:R-:W-:-:S03]  /*1fc0*/  IADD3.X R41, R33, UR5, RZ, P3, !PT ;  /* 0x0000000521297c10 */ /* 0x000fc60009ffe4ff */
[C---:B-1----:R-:W-:Y:S02]  /*1fd0*/  IMAD R47, R42.reuse, R45, R43 ;  /* 0x0000002d2a2f7224 */ /* 0x042fe400078e022b */
[----:B------:R-:W-:Y:S01]  /*1fe0*/  IMAD.WIDE.U32 R42, R42, R44, R34 ;  /* 0x0000002c2a2a7225 */ /* 0x000fe200078e0022 */
[----:B------:R-:W5:Y:S01]  /*1ff0*/  LDG.E.64.CONSTANT R50, [R40.64] ;  /* 0x0000000a28327981 */ /* 0x000f62000c1e9b00 */
[----:B------:R-:W-:-:S03]  /*2000*/  IADD3 R34, P3, R40, UR4, RZ ;  /* 0x0000000428227c10 */ /* 0x000fc6000ff7e0ff */
[----:B------:R2:W5:Y:S01]  /*2010*/  LDG.E.64 R44, [R10.64+0x70] ;  /* 0x0000700a0a2c7981 */ /* 0x000562000c1e1b00 */
[----:B------:R-:W-:-:S03]  /*2020*/  IADD3.X R35, R41, UR5, RZ, P3, !PT ;  /* 0x0000000529237c10 */ /* 0x000fc60009ffe4ff */
[----:B0-----:R2:W5:Y:S04]  /*2030*/  LDG.E.64 R32, [R10.64+0x78] ;  /* 0x0000780a0a207981 */ /* 0x001568000c1e1b00 */
[----:B------:R-:W5:Y:S01]  /*2040*/  LDG.E.64.CONSTANT R52, [R34.64] ;  /* 0x0000000a22347981 */ /* 0x000f62000c1e9b00 */
[----:B------:R-:W-:Y:S01]  /*2050*/  IMAD.IADD R43, R43, 0x1, R47 ;  /* 0x000000012b2b7824 */ /* 0x000fe200078e022f */
[----:B------:R-:W-:-:S04]  /*2060*/  IADD3 R49, P3, R49, -0x10, RZ ;  /* 0xfffffff031317810 */ /* 0x000fc80007f7e0ff */
[----:B------:R-:W-:Y:S02]  /*2070*/  IADD3.X R8, R8, -0x1, RZ, P3, !PT ;  /* 0xffffffff08087810 */ /* 0x000fe40001ffe4ff */
[----:B------:R-:W-:-:S04]  /*2080*/  ISETP.GT.U32.AND P3, PT, R49, 0xc, PT ;  /* 0x0000000c3100780c */ /* 0x000fc80003f64070 */
[----:B------:R-:W-:Y:S02]  /*2090*/  ISETP.GT.AND.EX P3, PT, R8, RZ, PT, P3 ;  /* 0x000000ff0800720c */ /* 0x000fe40003f64330 */
[----:B------:R-:W-:-:S05]  /*20a0*/  IADD3 R5, P5, R5, 0x10, RZ ;  /* 0x0000001005057810 */ /* 0x000fca0007fbe0ff */
[----:B------:R-:W-:Y:S02]  /*20b0*/  IMAD.X R0, RZ, RZ, R0, P5 ;  /* 0x000000ffff007224 */ /* 0x000fe400028e0600 */
[----:B---3--:R-:W-:-:S04]  /*20c0*/  IMAD R29, R29, R2, RZ ;  /* 0x000000021d1d7224 */ /* 0x008fc800078e02ff */
[C---:B------:R-:W-:Y:S02]  /*20d0*/  IMAD R29, R28.reuse, R3, R29 ;  /* 0x000000031c1d7224 */ /* 0x040fe400078e021d */
[----:B------:R-:W-:-:S05]  /*20e0*/  IMAD.WIDE.U32 R2, R28, R2, R42 ;  /* 0x000000021c027225 */ /* 0x000fca00078e002a */
[----:B------:R-:W-:Y:S01]  /*20f0*/  IADD3 R3, R3, R29, RZ ;  /* 0x0000001d03037210 */ /* 0x000fe20007ffe0ff */
[----:B----4-:R-:W-:-:S04]  /*2100*/  IMAD R29, R31, R24, RZ ;  /* 0x000000181f1d7224 */ /* 0x010fc800078e02ff */
[C---:B------:R-:W-:Y:S02]  /*2110*/  IMAD R29, R30.reuse, R25, R29 ;  /* 0x000000191e1d7224 */ /* 0x040fe400078e021d */
[----:B------:R-:W-:-:S04]  /*2120*/  IMAD.WIDE.U32 R2, R30, R24, R2 ;  /* 0x000000181e027225 */ /* 0x000fc800078e0002 */
[-C--:B--2---:R-:W-:Y:S02]  /*2130*/  IMAD R11, R39, R36.reuse, RZ ;  /* 0x00000024270b7224 */ /* 0x084fe400078e02ff */
[----:B------:R-:W-:Y:S02]  /*2140*/  IMAD.IADD R3, R3, 0x1, R29 ;  /* 0x0000000103037824 */ /* 0x000fe400078e021d */
[C---:B------:R-:W-:Y:S02]  /*2150*/  IMAD R11, R38.reuse, R37, R11 ;  /* 0x00000025260b7224 */ /* 0x040fe400078e020b */
[----:B------:R-:W-:-:S04]  /*2160*/  IMAD.WIDE.U32 R36, R38, R36, R2 ;  /* 0x0000002426247225 */ /* 0x000fc800078e0002 */
[-C--:B-----5:R-:W-:Y:S02]  /*2170*/  IMAD R3, R51, R44.reuse, RZ ;  /* 0x0000002c33037224 */ /* 0x0a0fe400078e02ff */
[----:B------:R-:W-:Y:S02]  /*2180*/  IMAD.IADD R37, R37, 0x1, R11 ;  /* 0x0000000125257824 */ /* 0x000fe400078e020b */
        /* <DEDUP_REMOVED lines=10> */
.L_x_6126:
[----:B------:R-:W-:-:S04]  /*2230*/  ISETP.GT.U32.AND P3, PT, R49, 0x4, PT ;  /* 0x000000043100780c */ /* 0x000fc80003f64070 */
[----:B------:R-:W-:-:S13]  /*2240*/  ISETP.GT.AND.EX P3, PT, R8, RZ, PT, P3 ;  /* 0x000000ff0800720c */ /* 0x000fda0003f64330 */
[----:B------:R-:W-:Y:S05]  /*2250*/  @!P3 BRA `(.L_x_6128) ;  /* 0x000004700000b947 */ /* 0x000fea0003800000 */
[C---:B------:R-:W-:Y:S01]  /*2260*/  LEA R42, P0, R5.reuse, c[0x0][0x180], 0x3 ;  /* 0x00006000052a7a11 */ /* 0x040fe200078018ff */
[----:B------:R0:W2:Y:S03]  /*2270*/  LDG.E.64.CONSTANT R44, [R24.64] ;  /* 0x0000000a182c7981 */ /* 0x0000a6000c1e9b00 */
[----:B------:R-:W-:Y:S02]  /*2280*/  LEA.HI.X R43, R5, c[0x0][0x184], R0, 0x3, P0 ;  /* 0x00006100052b7a11 */ /* 0x000fe400000f1c00 */
[----:B------:R-:W-:-:S03]  /*2290*/  IADD3 R46, P0, R24, UR4, RZ ;  /* 0x00000004182e7c10 */ /* 0x000fc6000ff1e0ff */
[----:B------:R-:W2:Y:S01]  /*22a0*/  LDG.E.64 R40, [R42.64] ;  /* 0x0000000a2a287981 */ /* 0x000ea2000c1e1b00 */
[----:B------:R-:W-:Y:S02]  /*22b0*/  IADD3.X R47, R25, UR5, RZ, P0, !PT ;  /* 0x00000005192f7c10 */ /* 0x000fe400087fe4ff */
[----:B------:R-:W-:Y:S01]  /*22c0*/  IADD3 R50, P0, R46, UR4, RZ ;  /* 0x000000042e327c10 */ /* 0x000fe2000ff1e0ff */
[----:B0-----:R-:W3:Y:S04]  /*22d0*/  LDG.E.64 R24, [R42.64+0x8] ;  /* 0x0000080a2a187981 */ /* 0x001ee8000c1e1b00 */
[----:B------:R0:W3:Y:S01]  /*22e0*/  LDG.E.64.CONSTANT R10, [R46.64] ;  /* 0x0000000a2e0a7981 */ /* 0x0000e2000c1e9b00 */
[----:B------:R-:W-:-:S03]  /*22f0*/  IADD3.X R51, R47, UR5, RZ, P0, !PT ;  /* 0x000000052f337c10 */ /* 0x000fc600087fe4ff */
[----:B------:R-:W4:Y:S04]  /*2300*/  LDG.E.64 R28, [R42.64+0x10] ;  /* 0x0000100a2a1c7981 */ /* 0x000f28000c1e1b00 */
[----:B------:R-:W4:Y:S01]  /*2310*/  LDG.E.64.CONSTANT R30, [R50.64] ;  /* 0x0000000a321e7981 */ /* 0x000f22000c1e9b00 */
[----:B------:R-:W-:-:S03]  /*2320*/  IADD3 R32, P0, R50, UR4, RZ ;  /* 0x0000000432207c10 */ /* 0x000fc6000ff1e0ff */
[----:B------:R-:W5:Y:S01]  /*2330*/  LDG.E.64 R36, [R42.64+0x18] ;  /* 0x0000180a2a247981 */ /* 0x000f62000c1e1b00 */
[----:B------:R-:W-:Y:S02]  /*2340*/  IADD3.X R33, R51, UR5, RZ, P0, !PT ;  /* 0x0000000533217c10 */ /* 0x000fe400087fe4ff */
[----:B------:R-:W-:-:S03]  /*2350*/  IADD3 R34, P0, R32, UR4, RZ ;  /* 0x0000000420227c10 */ /* 0x000fc6000ff1e0ff */
[----:B------:R1:W5:Y:S01]  /*2360*/  LDG.E.64.CONSTANT R38, [R32.64] ;  /* 0x0000000a20267981 */ /* 0x000362000c1e9b00 */
[----:B------:R-:W-:Y:S02]  /*2370*/  IADD3.X R35, R33, UR5, RZ, P0, !PT ;  /* 0x0000000521237c10 */ /* 0x000fe400087fe4ff */
[----:B0-----:R-:W-:-:S04]  /*2380*/  IADD3 R46, P0, R34, UR4, RZ ;  /* 0x00000004222e7c10 */ /* 0x001fc8000ff1e0ff */
[----:B------:R-:W-:Y:S02]  /*2390*/  IADD3.X R47, R35, UR5, RZ, P0, !PT ;  /* 0x00000005232f7c10 */ /* 0x000fe400087fe4ff */
[----:B-1----:R-:W-:Y:S01]  /*23a0*/  IADD3 R32, P0, R46, UR4, RZ ;  /* 0x000000042e207c10 */ /* 0x002fe2000ff1e0ff */
[-C--:B--2---:R-:W-:Y:S02]  /*23b0*/  IMAD R45, R45, R40.reuse, RZ ;  /* 0x000000282d2d7224 */ /* 0x084fe400078e02ff */
[----:B------:R-:W-:-:S04]  /*23c0*/  IMAD.WIDE.U32 R2, R44, R40, R2 ;  /* 0x000000282c027225 */ /* 0x000fc800078e0002 */
[----:B------:R-:W-:Y:S02]  /*23d0*/  IMAD R45, R44, R41, R45 ;  /* 0x000000292c2d7224 */ /* 0x000fe400078e022d */
[----:B------:R-:W2:Y:S01]  /*23e0*/  LDG.E.64 R40, [R42.64+0x20] ;  /* 0x0000200a2a287981 */ /* 0x000ea2000c1e1b00 */
[-C--:B---3--:R-:W-:Y:S02]  /*23f0*/  IMAD R11, R11, R24.reuse, RZ ;  /* 0x000000180b0b7224 */ /* 0x088fe400078e02ff */
[----:B------:R-:W-:Y:S02]  /*2400*/  IADD3 R3, R3, R45, RZ ;  /* 0x0000002d03037210 */ /* 0x000fe40007ffe0ff */
[----:B------:R4:W2:Y:S01]  /*2410*/  LDG.E.64.CONSTANT R44, [R34.64] ;  /* 0x0000000a222c7981 */ /* 0x0008a2000c1e9b00 */
[C---:B------:R-:W-:Y:S02]  /*2420*/  IMAD R33, R10.reuse, R25, R11 ;  /* 0x000000190a217224 */ /* 0x040fe400078e020b */
[----:B------:R-:W-:-:S02]  /*2430*/  IMAD.WIDE.U32 R10, R10, R24, R2 ;  /* 0x000000180a0a7225 */ /* 0x000fc400078e0002 */
[----:B------:R-:W3:Y:S04]  /*2440*/  LDG.E.64 R2, [R42.64+0x28] ;  /* 0x0000280a2a027981 */ /* 0x000ee8000c1e1b00 */
[----:B------:R0:W3:Y:S01]  /*2450*/  LDG.E.64.CONSTANT R24, [R46.64] ;  /* 0x0000000a2e187981 */ /* 0x0000e2000c1e9b00 */
[----:B------:R-:W-:Y:S01]  /*2460*/  IMAD.IADD R11, R11, 0x1, R33 ;  /* 0x000000010b0b7824 */ /* 0x000fe200078e0221 */
[----:B------:R-:W-:Y:S01]  /*2470*/  IADD3.X R33, R47, UR5, RZ, P0, !PT ;  /* 0x000000052f217c10 */ /* 0x000fe200087fe4ff */
[----:B----4-:R-:W-:-:S04]  /*2480*/  IMAD R35, R31, R28, RZ ;  /* 0x0000001c1f237224 */ /* 0x010fc800078e02ff */
[C---:B------:R-:W-:Y:S01]  /*2490*/  IMAD R35, R30.reuse, R29, R35 ;  /* 0x0000001d1e237224 */ /* 0x040fe200078e0223 */
[----:B------:R-:W4:Y:S01]  /*24a0*/  LDG.E.64.CONSTANT R50, [R32.64] ;  /* 0x0000000a20327981 */ /* 0x000f22000c1e9b00 */
[----:B------:R-:W-:Y:S01]  /*24b0*/  IMAD.WIDE.U32 R28, R30, R28, R10 ;  /* 0x0000001c1e1c7225 */ /* 0x000fe200078e000a */
[----:B------:R-:W-:Y:S02]  /*24c0*/  IADD3 R10, P0, R32, UR4, RZ ;  /* 0x00000004200a7c10 */ /* 0x000fe4000ff1e0ff */
[----:B------:R-:W4:Y:S02]  /*24d0*/  LDG.E.64 R30, [R42.64+0x30] ;  /* 0x0000300a2a1e7981 */ /* 0x000f24000c1e1b00 */
[----:B------:R-:W-:Y:S02]  /*24e0*/  IADD3.X R11, R33, UR5, RZ, P0, !PT ;  /* 0x00000005210b7c10 */ /* 0x000fe400087fe4ff */
[----:B0-----:R-:W4:Y:S04]  /*24f0*/  LDG.E.64 R46, [R42.64+0x38] ;  /* 0x0000380a2a2e7981 */ /* 0x001f28000c1e1b00 */
[----:B------:R-:W4:Y:S01]  /*2500*/  LDG.E.64.CONSTANT R52, [R10.64] ;  /* 0x0000000a0a347981 */ /* 0x000f22000c1e9b00 */
[----:B------:R-:W-:-:S02]  /*2510*/  IMAD.IADD R29, R29, 0x1, R35 ;  /* 0x000000011d1d7824 */ /* 0x000fc400078e0223 */
[-C--:B-----5:R-:W-:Y:S02]  /*2520*/  IMAD R35, R39, R36.reuse, RZ ;  /* 0x0000002427237224 */ /* 0x0a0fe400078e02ff */
[----:B------:R-:W-:-:S04]  /*2530*/  IMAD.WIDE.U32 R28, R38, R36, R28 ;  /* 0x00000024261c7225 */ /* 0x000fc800078e001c */
[----:B------:R-:W-:-:S05]  /*2540*/  IMAD R35, R38, R37, R35 ;  /* 0x0000002526237224 */ /* 0x000fca00078e0223 */
[----:B------:R-:W-:Y:S02]  /*2550*/  IADD3 R29, R29, R35, RZ ;  /* 0x000000231d1d7210 */ /* 0x000fe40007ffe0ff */
[----:B------:R-:W-:Y:S02]  /*2560*/  IADD3 R5, P4, R5, 0x8, RZ ;  /* 0x0000000805057810 */ /* 0x000fe40007f9e0ff */
        /* <DEDUP_REMOVED lines=15> */
[----:B------:R-:W-:Y:S01]  /*2660*/  IMAD R3, R53, R46, RZ ;  /* 0x0000002e35037224 */ /* 0x000fe200078e02ff */
[----:B------:R-:W-:-:S03]  /*2670*/  IADD3 R31, R31, R25, RZ ;  /* 0x000000191f1f7210 */ /* 0x000fc60007ffe0ff */
[----:B------:R-:W-:Y:S01]  /*2680*/  IMAD R25, R52, R47, R3 ;  /* 0x0000002f34197224 */ /* 0x000fe200078e0203 */
[----:B------:R-:W-:Y:S01]  /*2690*/  IADD3 R24, P3, R10, UR4, RZ ;  /* 0x000000040a187c10 */ /* 0x000fe2000ff7e0ff */
[----:B------:R-:W-:-:S04]  /*26a0*/  IMAD.WIDE.U32 R2, R52, R46, R30 ;  /* 0x0000002e34027225 */ /* 0x000fc800078e001e */
[----:B------:R-:W-:Y:S01]  /*26b0*/  IMAD.IADD R3, R3, 0x1, R25 ;  /* 0x0000000103037824 */ /* 0x000fe200078e0219 */
[----:B------:R-:W-:Y:S02]  /*26c0*/  IADD3.X R25, R11, UR5, RZ, P3, !PT ;  /* 0x000000050b197c10 */ /* 0x000fe40009ffe4ff */
.L_x_6128:
[----:B------:R-:W-:-:S04]  /*26d0*/  ISETP.NE.U32.AND P3, PT, R49, RZ, PT ;  /* 0x000000ff3100720c */ /* 0x000fc80003f65070 */
[----:B------:R-:W-:-:S13]  /*26e0*/  ISETP.NE.OR.EX P0, PT, R8, RZ, P0, P3 ;  /* 0x000000ff0800720c */ /* 0x000fda0000705730 */
[----:B------:R-:W-:Y:S05]  /*26f0*/  @!P0 BRA `(.L_x_6124) ;  /* 0x0000029000008947 */ /* 0x000fea0003800000 */
.L_x_6125:
[C---:B------:R-:W-:Y:S01]  /*2700*/  LEA R42, P0, R5.reuse, c[0x0][0x180], 0x3 ;  /* 0x00006000052a7a11 */ /* 0x040fe200078018ff */
[----:B------:R0:W2:Y:S03]  /*2710*/  LDG.E.64.CONSTANT R10, [R24.64] ;  /* 0x0000000a180a7981 */ /* 0x0000a6000c1e9b00 */
[----:B------:R-:W-:Y:S02]  /*2720*/  LEA.HI.X R43, R5, c[0x0][0x184], R0, 0x3, P0 ;  /* 0x00006100052b7a11 */ /* 0x000fe400000f1c00 */
[----:B------:R-:W-:-:S03]  /*2730*/  IADD3 R44, P0, R24, UR4, RZ ;  /* 0x00000004182c7c10 */ /* 0x000fc6000ff1e0ff */
[----:B------:R-:W2:Y:S01]  /*2740*/  LDG.E.64 R40, [R42.64] ;  /* 0x0000000a2a287981 */ /* 0x000ea2000c1e1b00 */
[----:B------:R-:W-:Y:S02]  /*2750*/  IADD3.X R45, R25, UR5, RZ, P0, !PT ;  /* 0x00000005192d7c10 */ /* 0x000fe400087fe4ff */
[----:B------:R-:W-:Y:S01]  /*2760*/  IADD3 R46, P0, R44, UR4, RZ ;  /* 0x000000042c2e7c10 */ /* 0x000fe2000ff1e0ff */
[----:B------:R-:W3:Y:S04]  /*2770*/  LDG.E.64 R28, [R42.64+0x8] ;  /* 0x0000080a2a1c7981 */ /* 0x000ee8000c1e1b00 */
[----:B0-----:R-:W3:Y:S01]  /*2780*/  LDG.E.64.CONSTANT R24, [R44.64] ;  /* 0x0000000a2c187981 */ /* 0x001ee2000c1e9b00 */
[----:B------:R-:W-:Y:S02]  /*2790*/  IADD3.X R47, R45, UR5, RZ, P0, !PT ;  /* 0x000000052d2f7c10 */ /* 0x000fe400087fe4ff */
[----:B------:R-:W-:Y:S01]  /*27a0*/  IADD3 R34, P0, R46, UR4, RZ ;  /* 0x000000042e227c10 */ /* 0x000fe2000ff1e0ff */
[----:B------:R-:W4:Y:S04]  /*27b0*/  LDG.E.64 R30, [R42.64+0x10] ;  /* 0x0000100a2a1e7981 */ /* 0x000f28000c1e1b00 */
[----:B------:R-:W4:Y:S01]  /*27c0*/  LDG.E.64.CONSTANT R32, [R46.64] ;  /* 0x0000000a2e207981 */ /* 0x000f22000c1e9b00 */
[----:B------:R-:W-:-:S03]  /*27d0*/  IADD3.X R35, R47, UR5, RZ, P0, !PT ;  /* 0x000000052f237c10 */ /* 0x000fc600087fe4ff */
[----:B------:R-:W5:Y:S04]  /*27e0*/  LDG.E.64 R36, [R42.64+0x18] ;  /* 0x0000180a2a247981 */ /* 0x000f68000c1e1b00 */
[----:B------:R-:W5:Y:S01]  /*27f0*/  LDG.E.64.CONSTANT R38, [R34.64] ;  /* 0x0000000a22267981 */ /* 0x000f62000c1e9b00 */
[----:B------:R-:W-:-:S04]  /*2800*/  IADD3 R49, P0, R49, -0x4, RZ ;  /* 0xfffffffc31317810 */ /* 0x000fc80007f1e0ff */
[----:B------:R-:W-:Y:S02]  /*2810*/  IADD3.X R8, R8, -0x1, RZ, P0, !PT ;  /* 0xffffffff08087810 */ /* 0x000fe400007fe4ff */
[----:B------:R-:W-:-:S04]  /*2820*/  ISETP.NE.U32.AND P0, PT, R49, RZ, PT ;  /* 0x000000ff3100720c */ /* 0x000fc80003f05070 */
[----:B------:R-:W-:Y:S02]  /*2830*/  ISETP.NE.AND.EX P0, PT, R8, RZ, PT, P0 ;  /* 0x000000ff0800720c */ /* 0x000fe40003f05300 */
[----:B------:R-:W-:-:S05]  /*2840*/  IADD3 R5, P3, R5, 0x4, RZ ;  /* 0x0000000405057810 */ /* 0x000fca0007f7e0ff */
[----:B------:R-:W-:Y:S02]  /*2850*/  IMAD.X R0, RZ, RZ, R0, P3 ;  /* 0x000000ffff007224 */ /* 0x000fe400018e0600 */
[----:B--2---:R-:W-:Y:S02]  /*2860*/  IMAD R11, R11, R40, RZ ;  /* 0x000000280b0b7224 */ /* 0x004fe400078e02ff */
[----:B------:R-:W-:-:S04]  /*2870*/  IMAD.WIDE.U32 R2, R40, R10, R2 ;  /* 0x0000000a28027225 */ /* 0x000fc800078e0002 */
[----:B------:R-:W-:-:S05]  /*2880*/  IMAD R11, R41, R10, R11 ;  /* 0x0000000a290b7224 */ /* 0x000fca00078e020b */
[----:B------:R-:W-:Y:S01]  /*2890*/  IADD3 R3, R3, R11, RZ ;  /* 0x0000000b03037210 */ /* 0x000fe20007ffe0ff */
[----:B---3--:R-:W-:-:S04]  /*28a0*/  IMAD R11, R25, R28, RZ ;  /* 0x0000001c190b7224 */ /* 0x008fc800078e02ff */
[-C--:B------:R-:W-:Y:S02]  /*28b0*/  IMAD R11, R29, R24.reuse, R11 ;  /* 0x000000181d0b7224 */ /* 0x080fe400078e020b */
[----:B------:R-:W-:-:S04]  /*28c0*/  IMAD.WIDE.U32 R24, R28, R24, R2 ;  /* 0x000000181c187225 */ /* 0x000fc800078e0002 */
[----:B----4-:R-:W-:Y:S02]  /*28d0*/  IMAD R3, R33, R30, RZ ;  /* 0x0000001e21037224 */ /* 0x010fe400078e02ff */
[----:B------:R-:W-:Y:S02]  /*28e0*/  IMAD.IADD R25, R25, 0x1, R11 ;  /* 0x0000000119197824 */ /* 0x000fe400078e020b */
[-C--:B------:R-:W-:Y:S02]  /*28f0*/  IMAD R3, R31, R32.reuse, R3 ;  /* 0x000000201f037224 */ /* 0x080fe400078e0203 */
[----:B------:R-:W-:-:S04]  /*2900*/  IMAD.WIDE.U32 R30, R30, R32, R24 ;  /* 0x000000201e1e7225 */ /* 0x000fc800078e0018 */
[----:B------:R-:W-:Y:S02]  /*2910*/  IMAD.IADD R31, R31, 0x1, R3 ;  /* 0x000000011f1f7824 */ /* 0x000fe400078e0203 */
[----:B-----5:R-:W-:Y:S01]  /*2920*/  IMAD R3, R39, R36, RZ ;  /* 0x0000002427037224 */ /* 0x020fe200078e02ff */
[----:B------:R-:W-:-:S03]  /*2930*/  IADD3 R24, P4, R34, UR4, RZ ;  /* 0x0000000422187c10 */ /* 0x000fc6000ff9e0ff */
[-C--:B------:R-:W-:Y:S02]  /*2940*/  IMAD R11, R37, R38.reuse, R3 ;  /* 0x00000026250b7224 */ /* 0x080fe400078e0203 */
[----:B------:R-:W-:Y:S01]  /*2950*/  IMAD.WIDE.U32 R2, R36, R38, R30 ;  /* 0x0000002624027225 */ /* 0x000fe200078e001e */
[----:B------:R-:W-:-:S04]  /*2960*/  IADD3.X R25, R35, UR5, RZ, P4, !PT ;  /* 0x0000000523197c10 */ /* 0x000fc8000a7fe4ff */
[----:B------:R-:W-:Y:S01]  /*2970*/  IADD3 R3, R3, R11, RZ ;  /* 0x0000000b03037210 */ /* 0x000fe20007ffe0ff */
[----:B------:R-:W-:Y:S05]  /*2980*/  @P0 BRA `(.L_x_6125) ;  /* 0xfffffd7000000947 */ /* 0x000fea000383ffff */
.L_x_6124:
[----:B------:R-:W-:Y:S01]  /*2990*/  HFMA2.MMA R8, -RZ, RZ, 0, 0 ;  /* 0x00000000ff087435 */ /* 0x000fe200000001ff */
[----:B------:R-:W-:Y:S01]  /*29a0*/  IMAD.MOV.U32 R51, RZ, RZ, RZ ;  /* 0x000000ffff337224 */ /* 0x000fe200078e00ff */
[----:B------:R-:W-:Y:S05]  /*29b0*/  @!P2 BRA `(.L_x_6129) ;  /* 0x000002d00000a947 */ /* 0x000fea0003800000 */
[----:B-----5:R-:W-:Y:S02]  /*29c0*/  IMAD R25, R27, c[0x0][0x170], RZ ;  /* 0x00005c001b197a24 */ /* 0x020fe400078e02ff */
[----:B------:R-:W-:-:S04]  /*29d0*/  IMAD.WIDE.U32 R10, R26, c[0x0][0x170], RZ ;  /* 0x00005c001a0a7a25 */ /* 0x000fc800078e00ff */
[----:B------:R-:W-:Y:S02]  /*29e0*/  IMAD R25, R26, c[0x0][0x174], R25 ;  /* 0x00005d001a197a24 */ /* 0x000fe400078e0219 */
[----:B------:R-:W-:Y:S02]  /*29f0*/  IMAD R24, R0, c[0x0][0x188], RZ ;  /* 0x0000620000187a24 */ /* 0x000fe400078e02ff */
[----:B------:R-:W-:Y:S02]  /*2a00*/  IMAD.IADD R27, R11, 0x1, R25 ;  /* 0x000000010b1b7824 */ /* 0x000fe400078e0219 */
[----:B------:R-:W-:Y:S01]  /*2a10*/  IMAD.MOV.U32 R26, RZ, RZ, R10 ;  /* 0x000000ffff1a7224 */ /* 0x000fe200078e000a */
[C---:B------:R-:W-:Y:S01]  /*2a20*/  LEA R10, P0, R5.reuse, c[0x0][0x180], 0x3 ;  /* 0x00006000050a7a11 */ /* 0x040fe200078018ff */
[C---:B------:R-:W-:Y:S02]  /*2a30*/  IMAD R25, R5.reuse, c[0x0][0x18c], R24 ;  /* 0x0000630005197a24 */ /* 0x040fe400078e0218 */
[C---:B------:R-:W-:Y:S01]  /*2a40*/  IMAD.WIDE.U32 R26, R5.reuse, c[0x0][0x188], R26 ;  /* 0x00006200051a7a25 */ /* 0x040fe200078e001a */
[----:B------:R-:W-:-:S04]  /*2a50*/  LEA.HI.X R11, R5, c[0x0][0x184], R0, 0x3, P0 ;  /* 0x00006100050b7a11 */ /* 0x000fc800000f1c00 */
[----:B------:R-:W-:Y:S01]  /*2a60*/  IADD3 R25, R27, R25, RZ ;  /* 0x000000191b197210 */ /* 0x000fe20007ffe0ff */
[----:B------:R-:W2:Y:S01]  /*2a70*/  LDG.E.64 R28, [R10.64] ;  /* 0x0000000a0a1c7981 */ /* 0x000ea2000c1e1b00 */
[----:B------:R-:W-:-:S04]  /*2a80*/  LEA R24, P3, R26, c[0x0][0x168], 0x3 ;  /* 0x00005a001a187a11 */ /* 0x000fc800078618ff */
[----:B------:R-:W-:-:S05]  /*2a90*/  LEA.HI.X R25, R26, c[0x0][0x16c], R25, 0x3, P3 ;  /* 0x00005b001a197a11 */ /* 0x000fca00018f1c19 */
        /* <DEDUP_REMOVED lines=31> */
.L_x_6129:
[----:B------:R-:W-:Y:S01]  /*2c90*/  IMAD.MOV.U32 R0, RZ, RZ, RZ ;  /* 0x000000ffff007224 */ /* 0x000fe200078e00ff */
[----:B------:R-:W-:Y:S01]  /*2ca0*/  MOV R5, RZ ;  /* 0x000000ff00057202 */ /* 0x000fe20000000f00 */
        /* <DEDUP_REMOVED lines=23> */
.L_x_6133:
        /* <DEDUP_REMOVED lines=14> */
[----:B------:R-:W-:-:S02]  /*2f00*/  IADD3.X R37, R39, UR5, RZ, P3, !PT ;  /* 0x0000000527257c10 */ /* 0x000fc40009ffe4ff */
[----:B------:R-:W-:-:S03]  /*2f10*/  IADD3 R52, P3, R36, UR4, RZ ;  /* 0x0000000424347c10 */ /* 0x000fc6000ff7e0ff */
[----:B------:R1:W5:Y:S01]  /*2f20*/  LDG.E.64.CONSTANT R30, [R36.64] ;  /* 0x0000000a241e7981 */ /* 0x000362000c1e9b00 */
[----:B------:R-:W-:Y:S01]  /*2f30*/  IADD3.X R53, R37, UR5, RZ, P3, !PT ;  /* 0x0000000525357c10 */ /* 0x000fe20009ffe4ff */
[----:B------:R-:W-:Y:S02]  /*2f40*/  IMAD.MOV.U32 R46, RZ, RZ, R0 ;  /* 0x000000ffff2e7224 */ /* 0x000fe400078e0000 */
[----:B------:R-:W-:Y:S01]  /*2f50*/  IMAD.MOV.U32 R47, RZ, RZ, R5 ;  /* 0x000000ffff2f7224 */ /* 0x000fe200078e0005 */
[----:B0-----:R-:W-:-:S04]  /*2f60*/  IADD3 R44, P3, R52, UR4, RZ ;  /* 0x00000004342c7c10 */ /* 0x001fc8000ff7e0ff */
[----:B------:R-:W-:Y:S01]  /*2f70*/  IADD3.X R45, R53, UR5, RZ, P3, !PT ;  /* 0x00000005352d7c10 */ /* 0x000fe20009ffe4ff */
[----:B-1----:R-:W5:Y:S04]  /*2f80*/  LDG.E.64 R36, [R10.64+0x28] ;  /* 0x0000280a0a247981 */ /* 0x002f68000c1e1b00 */
[----:B------:R0:W5:Y:S01]  /*2f90*/  LDG.E.64.CONSTANT R38, [R44.64] ;  /* 0x0000000a2c267981 */ /* 0x000162000c1e9b00 */
[-C--:B--2---:R-:W-:Y:S02]  /*2fa0*/  IMAD R35, R35, R32.reuse, RZ ;  /* 0x0000002023237224 */ /* 0x084fe400078e02ff */
[----:B------:R-:W-:-:S04]  /*2fb0*/  IMAD.WIDE.U32 R46, R34, R32, R46 ;  /* 0x00000020222e7225 */ /* 0x000fc800078e002e */
[----:B------:R-:W-:Y:S02]  /*2fc0*/  IMAD R5, R34, R33, R35 ;  /* 0x0000002122057224 */ /* 0x000fe400078e0223 */
[----:B------:R-:W2:Y:S04]  /*2fd0*/  LDG.E.64 R32, [R10.64+0x20] ;  /* 0x0000200a0a207981 */ /* 0x000ea8000c1e1b00 */
[----:B------:R1:W2:Y:S01]  /*2fe0*/  LDG.E.64.CONSTANT R34, [R52.64] ;  /* 0x0000000a34227981 */ /* 0x0002a2000c1e9b00 */
[----:B------:R-:W-:Y:S01]  /*2ff0*/  IADD3 R47, R47, R5, RZ ;  /* 0x000000052f2f7210 */ /* 0x000fe20007ffe0ff */
[----:B---3--:R-:W-:-:S04]  /*3000*/  IMAD R5, R43, R40, RZ ;  /* 0x000000282b057224 */ /* 0x008fc800078e02ff */
[C---:B------:R-:W-:Y:S02]  /*3010*/  IMAD R5, R42.reuse, R41, R5 ;  /* 0x000000292a057224 */ /* 0x040fe400078e0205 */
[----:B------:R-:W-:Y:S01]  /*3020*/  IMAD.WIDE.U32 R40, R42, R40, R46 ;  /* 0x000000282a287225 */ /* 0x000fe200078e002e */
[----:B------:R-:W-:-:S03]  /*3030*/  IADD3 R46, P3, R44, UR4, RZ ;  /* 0x000000042c2e7c10 */ /* 0x000fc6000ff7e0ff */
[----:B------:R-:W-:Y:S01]  /*3040*/  IMAD.IADD R41, R41, 0x1, R5 ;  /* 0x0000000129297824 */ /* 0x000fe200078e0205 */
[----:B------:R-:W-:Y:S01]  /*3050*/  IADD3.X R47, R45, UR5, RZ, P3, !PT ;  /* 0x000000052d2f7c10 */ /* 0x000fe20009ffe4ff */
[-C--:B----4-:R-:W-:Y:S02]  /*3060*/  IMAD R5, R27, R24.reuse, RZ ;  /* 0x000000181b057224 */ /* 0x090fe400078e02ff */
[----:B------:R-:W-:Y:S01]  /*3070*/  IMAD.WIDE.U32 R42, R26, R24, R40 ;  /* 0x000000181a2a7225 */ /* 0x000fe200078e0028 */
[----:B------:R-:W-:-:S03]  /*3080*/  IADD3 R40, P3, R46, UR4, RZ ;  /* 0x000000042e287c10 */ /* 0x000fc6000ff7e0ff */
[----:B------:R-:W-:Y:S02]  /*3090*/  IMAD R5, R26, R25, R5 ;  /* 0x000000191a057224 */ /* 0x000fe400078e0205 */
[----:B------:R-:W3:Y:S04]  /*30a0*/  LDG.E.64 R24, [R10.64+0x30] ;  /* 0x0000300a0a187981 */ /* 0x000ee8000c1e1b00 */
[----:B------:R4:W3:Y:S01]  /*30b0*/  LDG.E.64.CONSTANT R26, [R46.64] ;  /* 0x0000000a2e1a7981 */ /* 0x0008e2000c1e9b00 */
[----:B------:R-:W-:Y:S01]  /*30c0*/  IMAD.IADD R43, R43, 0x1, R5 ;  /* 0x000000012b2b7824 */ /* 0x000fe200078e0205 */
[----:B------:R-:W-:Y:S01]  /*30d0*/  IADD3.X R41, R47, UR5, RZ, P3, !PT ;  /* 0x000000052f297c10 */ /* 0x000fe20009ffe4ff */
[-C--:B-----5:R-:W-:Y:S02]  /*30e0*/  IMAD R5, R31, R28.reuse, RZ ;  /* 0x0000001c1f057224 */ /* 0x0a0fe400078e02ff */
[----:B0-----:R-:W-:Y:S01]  /*30f0*/  IMAD.WIDE.U32 R44, R30, R28, R42 ;  /* 0x0000001c1e2c7225 */ /* 0x001fe200078e002a */
[----:B------:R-:W-:-:S03]  /*3100*/  IADD3 R42, P3, R40, UR4, RZ ;  /* 0x00000004282a7c10 */ /* 0x000fc6000ff7e0ff */
[----:B------:R-:W-:Y:S02]  /*3110*/  IMAD R5, R30, R29, R5 ;  /* 0x0000001d1e057224 */ /* 0x000fe400078e0205 */
[----:B------:R-:W5:Y:S04]  /*3120*/  LDG.E.64 R28, [R10.64+0x38] ;  /* 0x0000380a0a1c7981 */ /* 0x000f68000c1e1b00 */
[----:B------:R0:W5:Y:S01]  /*3130*/  LDG.E.64.CONSTANT R30, [R40.64] ;  /* 0x0000000a281e7981 */ /* 0x000162000c1e9b00 */
[----:B------:R-:W-:Y:S02]  /*3140*/  IADD3 R45, R45, R5, RZ ;  /* 0x000000052d2d7210 */ /* 0x000fe40007ffe0ff */
[----:B------:R-:W-:Y:S02]  /*3150*/  IADD3.X R43, R41, UR5, RZ, P3, !PT ;  /* 0x00000005292b7c10 */ /* 0x000fe40009ffe4ff */
[----:B-1----:R-:W-:-:S04]  /*3160*/  IADD3 R52, P3, R42, UR4, RZ ;  /* 0x000000042a347c10 */ /* 0x002fc8000ff7e0ff */
[----:B------:R-:W-:Y:S02]  /*3170*/  IADD3.X R53, R43, UR5, RZ, P3, !PT ;  /* 0x000000052b357c10 */ /* 0x000fe40009ffe4ff */
[----:B0-----:R-:W-:-:S04]  /*3180*/  IADD3 R40, P3, R52, UR4, RZ ;  /* 0x0000000434287c10 */ /* 0x001fc8000ff7e0ff */
[----:B------:R-:W-:Y:S01]  /*3190*/  IADD3.X R41, R53, UR5, RZ, P3, !PT ;  /* 0x0000000535297c10 */ /* 0x000fe20009ffe4ff */
[-C--:B--2---:R-:W-:Y:S02]  /*31a0*/  IMAD R5, R35, R32.reuse, RZ ;  /* 0x0000002023057224 */ /* 0x084fe400078e02ff */
[C---:B----4-:R-:W-:Y:S02]  /*31b0*/  IMAD.WIDE.U32 R46, R34.reuse, R32, R44 ;  /* 0x00000020222e7225 */ /* 0x050fe400078e002c */
[----:B------:R-:W2:Y:S02]  /*31c0*/  LDG.E.64 R44, [R10.64+0x50] ;  /* 0x0000500a0a2c7981 */ /* 0x000ea4000c1e1b00 */
[----:B------:R-:W-:Y:S02]  /*31d0*/  IMAD R5, R34, R33, R5 ;  /* 0x0000002122057224 */ /* 0x000fe400078e0205 */
[----:B------:R-:W4:Y:S04]  /*31e0*/  LDG.E.64 R32, [R10.64+0x40] ;  /* 0x0000400a0a207981 */ /* 0x000f28000c1e1b00 */
[----:B------:R0:W4:Y:S01]  /*31f0*/  LDG.E.64.CONSTANT R34, [R42.64] ;  /* 0x0000000a2a227981 */ /* 0x000122000c1e9b00 */
[----:B------:R-:W-:-:S02]  /*3200*/  IMAD.IADD R47, R47, 0x1, R5 ;  /* 0x000000012f2f7824 */ /* 0x000fc400078e0205 */
[-C--:B------:R-:W-:Y:S02]  /*3210*/  IMAD R5, R39, R36.reuse, RZ ;  /* 0x0000002427057224 */ /* 0x080fe400078e02ff */
[----:B------:R-:W-:-:S04]  /*3220*/  IMAD.WIDE.U32 R46, R38, R36, R46 ;  /* 0x00000024262e7225 */ /* 0x000fc800078e002e */
[----:B------:R-:W-:Y:S01]  /*3230*/  IMAD R5, R38, R37, R5 ;  /* 0x0000002526057224 */ /* 0x000fe200078e0205 */
[----:B0-----:R0:W2:Y:S04]  /*3240*/  LDG.E.64.CONSTANT R42, [R40.64] ;  /* 0x0000000a282a7981 */ /* 0x0010a8000c1e9b00 */
[----:B------:R-:W2:Y:S04]  /*3250*/  LDG.E.64 R36, [R10.64+0x48] ;  /* 0x0000480a0a247981 */ /* 0x000ea8000c1e1b00 */
[----:B------:R-:W2:Y:S01]  /*3260*/  LDG.E.64.CONSTANT R38, [R52.64] ;  /* 0x0000000a34267981 */ /* 0x000ea2000c1e9b00 */
[----:B------:R-:W-:-:S02]  /*3270*/  IMAD.IADD R47, R47, 0x1, R5 ;  /* 0x000000012f2f7824 */ /* 0x000fc400078e0205 */
[----:B---3--:R-:W-:-:S04]  /*3280*/  IMAD R5, R27, R24, RZ ;  /* 0x000000181b057224 */ /* 0x008fc800078e02ff */
[C---:B------:R-:W-:Y:S02]  /*3290*/  IMAD R5, R26.reuse, R25, R5 ;  /* 0x000000191a057224 */ /* 0x040fe400078e0205 */
[----:B------:R-:W-:Y:S01]  /*32a0*/  IMAD.WIDE.U32 R24, R26, R24, R46 ;  /* 0x000000181a187225 */ /* 0x000fe200078e002e */
[----:B0-----:R-:W-:Y:S01]  /*32b0*/  IADD3 R40, P3, R40, UR4, RZ ;  /* 0x0000000428287c10 */ /* 0x001fe2000ff7e0ff */
[----:B------:R-:W3:Y:S03]  /*32c0*/  LDG.E.64 R26, [R10.64+0x60] ;  /* 0x0000600a0a1a7981 */ /* 0x000ee6000c1e1b00 */
[----:B------:R-:W-:Y:S01]  /*32d0*/  IADD3 R25, R25, R5, RZ ;  /* 0x0000000519197210 */ /* 0x000fe20007ffe0ff */
[----:B-----5:R-:W-:-:S04]  /*32e0*/  IMAD R5, R31, R28, RZ ;  /* 0x0000001c1f057224 */ /* 0x020fc800078e02ff */
[C---:B------:R-:W-:Y:S02]  /*32f0*/  IMAD R5, R30.reuse, R29, R5 ;  /* 0x0000001d1e057224 */ /* 0x040fe400078e0205 */
[----:B------:R-:W-:Y:S01]  /*3300*/  IMAD.WIDE.U32 R24, R30, R28, R24 ;  /* 0x0000001c1e187225 */ /* 0x000fe200078e0018 */
[----:B------:R-:W-:-:S03]  /*3310*/  IADD3.X R41, R41, UR5, RZ, P3, !PT ;  /* 0x0000000529297c10 */ /* 0x000fc60009ffe4ff */
[----:B------:R-:W-:Y:S01]  /*3320*/  IMAD.IADD R25, R25, 0x1, R5 ;  /* 0x0000000119197824 */ /* 0x000fe200078e0205 */
[----:B------:R-:W-:-:S04]  /*3330*/  IADD3 R46, P3, R40, UR4, RZ ;  /* 0x00000004282e7c10 */ /* 0x000fc8000ff7e0ff */
[----:B------:R-:W-:Y:S02]  /*3340*/  IADD3.X R47, R41, UR5, RZ, P3, !PT ;  /* 0x00000005292f7c10 */ /* 0x000fe40009ffe4ff */
[----:B------:R-:W-:-:S03]  /*3350*/  IADD3 R30, P3, R46, UR4, RZ ;  /* 0x000000042e1e7c10 */ /* 0x000fc6000ff7e0ff */
[----:B------:R0:W3:Y:S01]  /*3360*/  LDG.E.64.CONSTANT R28, [R46.64] ;  /* 0x0000000a2e1c7981 */ /* 0x0000e2000c1e9b00 */
[----:B------:R-:W-:Y:S01]  /*3370*/  IADD3.X R31, R47, UR5, RZ, P3, !PT ;  /* 0x000000052f1f7c10 */ /* 0x000fe20009ffe4ff */
[----:B----4-:R-:W-:-:S04]  /*3380*/  IMAD R5, R35, R32, RZ ;  /* 0x0000002023057224 */ /* 0x010fc800078e02ff */
[C---:B------:R-:W-:Y:S02]  /*3390*/  IMAD R5, R34.reuse, R33, R5 ;  /* 0x0000002122057224 */ /* 0x040fe400078e0205 */
[----:B------:R-:W-:Y:S02]  /*33a0*/  IMAD.WIDE.U32 R34, R34, R32, R24 ;  /* 0x0000002022227225 */ /* 0x000fe400078e0018 */
[----:B------:R-:W4:Y:S04]  /*33b0*/  LDG.E.64 R24, [R10.64+0x58] ;  /* 0x0000580a0a187981 */ /* 0x000f28000c1e1b00 */
[----:B------:R1:W4:Y:S01]  /*33c0*/  LDG.E.64.CONSTANT R32, [R40.64] ;  /* 0x0000000a28207981 */ /* 0x000322000c1e9b00 */
[----:B------:R-:W-:Y:S02]  /*33d0*/  IMAD.IADD R35, R35, 0x1, R5 ;  /* 0x0000000123237824 */ /* 0x000fe400078e0205 */
[----:B--2---:R-:W-:-:S02]  /*33e0*/  IMAD R5, R39, R36, RZ ;  /* 0x0000002427057224 */ /* 0x004fc400078e02ff */
[----:B------:R-:W-:-:S04]  /*33f0*/  IMAD.WIDE.U32 R34, R38, R36, R34 ;  /* 0x0000002426227225 */ /* 0x000fc800078e0022 */
[----:B------:R-:W-:Y:S01]  /*3400*/  IMAD R5, R38, R37, R5 ;  /* 0x0000002526057224 */ /* 0x000fe200078e0205 */
[----:B-1----:R-:W-:Y:S01]  /*3410*/  IADD3 R40, P3, R30, UR4, RZ ;  /* 0x000000041e287c10 */ /* 0x002fe2000ff7e0ff */
[----:B------:R-:W2:Y:S04]  /*3420*/  LDG.E.64 R36, [R10.64+0x68] ;  /* 0x0000680a0a247981 */ /* 0x000ea8000c1e1b00 */
[----:B------:R1:W2:Y:S01]  /*3430*/  LDG.E.64.CONSTANT R38, [R30.64] ;  /* 0x0000000a1e267981 */ /* 0x0002a2000c1e9b00 */
[----:B------:R-:W-:Y:S01]  /*3440*/  IADD3 R35, R35, R5, RZ ;  /* 0x0000000523237210 */ /* 0x000fe20007ffe0ff */
[----:B------:R-:W-:Y:S01]  /*3450*/  IMAD R5, R43, R44, RZ ;  /* 0x0000002c2b057224 */ /* 0x000fe200078e02ff */
[----:B------:R-:W-:-:S03]  /*3460*/  IADD3.X R41, R31, UR5, RZ, P3, !PT ;  /* 0x000000051f297c10 */ /* 0x000fc60009ffe4ff */
[C---:B------:R-:W-:Y:S02]  /*3470*/  IMAD R5, R42.reuse, R45, R5 ;  /* 0x0000002d2a057224 */ /* 0x040fe400078e0205 */
[----:B------:R-:W-:Y:S01]  /*3480*/  IMAD.WIDE.U32 R42, R42, R44, R34 ;  /* 0x0000002c2a2a7225 */ /* 0x000fe200078e0022 */
[----:B0-----:R-:W5:Y:S01]  /*3490*/  LDG.E.64.CONSTANT R46, [R40.64] ;  /* 0x0000000a282e7981 */ /* 0x001f62000c1e9b00 */
[----:B------:R-:W-:-:S03]  /*34a0*/  IADD3 R34, P3, R40, UR4, RZ ;  /* 0x0000000428227c10 */ /* 0x000fc6000ff7e0ff */
[----:B------:R-:W5:Y:S01]  /*34b0*/  LDG.E.64 R44, [R10.64+0x70] ;  /* 0x0000700a0a2c7981 */ /* 0x000f62000c1e1b00 */
[----:B------:R-:W-:-:S03]  /*34c0*/  IADD3.X R35, R41, UR5, RZ, P3, !PT ;  /* 0x0000000529237c10 */ /* 0x000fc60009ffe4ff */
[----:B-1----:R-:W5:Y:S04]  /*34d0*/  LDG.E.64 R30, [R10.64+0x78] ;  /* 0x0000780a0a1e7981 */ /* 0x002f68000c1e1b00 */
        /* <DEDUP_REMOVED lines=8> */
[----:B----4-:R-:W-:-:S04]  /*3560*/  IMAD R5, R33, R24, RZ ;  /* 0x0000001821057224 */ /* 0x010fc800078e02ff */
[C---:B------:R-:W-:Y:S02]  /*3570*/  IMAD R5, R32.reuse, R25, R5 ;  /* 0x0000001920057224 */ /* 0x040fe400078e0205 */
[----:B------:R-:W-:-:S04]  /*3580*/  IMAD.WIDE.U32 R24, R32, R24, R42 ;  /* 0x0000001820187225 */ /* 0x000fc800078e002a */
[----:B------:R-:W-:Y:S02]  /*3590*/  IMAD.IADD R25, R25, 0x1, R5 ;  /* 0x0000000119197824 */ /* 0x000fe400078e0205 */
[-C--:B---3--:R-:W-:Y:S02]  /*35a0*/  IMAD R5, R29, R26.reuse, RZ ;  /* 0x0000001a1d057224 */ /* 0x088fe400078e02ff */
[----:B------:R-:W-:-:S04]  /*35b0*/  IMAD.WIDE.U32 R24, R28, R26, R24 ;  /* 0x0000001a1c187225 */ /* 0x000fc800078e0018 */
[----:B------:R-:W-:-:S05]  /*35c0*/  IMAD R5, R28, R27, R5 ;  /* 0x0000001b1c057224 */ /* 0x000fca00078e0205 */
[----:B------:R-:W-:Y:S01]  /*35d0*/  IADD3 R25, R25, R5, RZ ;  /* 0x0000000519197210 */ /* 0x000fe20007ffe0ff */
[----:B--2---:R-:W-:-:S04]  /*35e0*/  IMAD R5, R39, R36, RZ ;  /* 0x0000002427057224 */ /* 0x004fc800078e02ff */
[C---:B------:R-:W-:Y:S02]  /*35f0*/  IMAD R5, R38.reuse, R37, R5 ;  /* 0x0000002526057224 */ /* 0x040fe400078e0205 */
[----:B------:R-:W-:-:S04]  /*3600*/  IMAD.WIDE.U32 R24, R38, R36, R24 ;  /* 0x0000002426187225 */ /* 0x000fc800078e0018 */
[----:B------:R-:W-:Y:S02]  /*3610*/  IMAD.IADD R25, R25, 0x1, R5 ;  /* 0x0000000119197824 */ /* 0x000fe400078e0205 */
[----:B-----5:R-:W-:-:S04]  /*3620*/  IMAD R5, R47, R44, RZ ;  /* 0x0000002c2f057224 */ /* 0x020fc800078e02ff */
[C---:B------:R-:W-:Y:S02]  /*3630*/  IMAD R5, R46.reuse, R45, R5 ;  /* 0x0000002d2e057224 */ /* 0x040fe400078e0205 */
[----:B------:R-:W-:-:S04]  /*3640*/  IMAD.WIDE.U32 R44, R46, R44, R24 ;  /* 0x0000002c2e2c7225 */ /* 0x000fc800078e0018 */
[----:B------:R-:W-:Y:S02]  /*3650*/  IMAD.IADD R45, R45, 0x1, R5 ;  /* 0x000000012d2d7824 */ /* 0x000fe400078e0205 */
[----:B------:R-:W-:Y:S01]  /*3660*/  IMAD R5, R53, R30, RZ ;  /* 0x0000001e35057224 */ /* 0x000fe200078e02ff */
[----:B------:R-:W-:-:S03]  /*3670*/  IADD3 R24, P4, R34, UR4, RZ ;  /* 0x0000000422187c10 */ /* 0x000fc6000ff9e0ff */
[C---:B------:R-:W-:Y:S02]  /*3680*/  IMAD R5, R52.reuse, R31, R5 ;  /* 0x0000001f34057224 */ /* 0x040fe400078e0205 */
[----:B------:R-:W-:Y:S01]  /*3690*/  IMAD.WIDE.U32 R30, R52, R30, R44 ;  /* 0x0000001e341e7225 */ /* 0x000fe200078e002c */
[----:B------:R-:W-:-:S03]  /*36a0*/  IADD3.X R25, R35, UR5, RZ, P4, !PT ;  /* 0x0000000523197c10 */ /* 0x000fc6000a7fe4ff */
[----:B------:R-:W-:Y:S01]  /*36b0*/  IMAD.MOV.U32 R0, RZ, RZ, R30 ;  /* 0x000000ffff007224 */ /* 0x000fe200078e001e */
[----:B------:R-:W-:Y:S01]  /*36c0*/  IADD3 R5, R31, R5, RZ ;  /* 0x000000051f057210 */ /* 0x000fe20007ffe0ff */
[----:B------:R-:W-:Y:S05]  /*36d0*/  @P3 BRA `(.L_x_6133) ;  /* 0xfffff74000003947 */ /* 0x000fea000383ffff */
.L_x_6132:
        /* <DEDUP_REMOVED lines=8> */
[----:B------:R-:W-:-:S03]  /*3760*/  IADD3.X R45, R25, UR5, RZ, P0, !PT ;  /* 0x00000005192d7c10 */ /* 0x000fc600087fe4ff */
[----:B------:R-:W3:Y:S01]  /*3770*/  LDG.E.64 R10, [R40.64+0x8] ;  /* 0x0000080a280a7981 */ /* 0x000ee2000c1e1b00 */
[----:B------:R-:W-:-:S03]  /*3780*/  IADD3 R46, P0, R44, UR4, RZ ;  /* 0x000000042c2e7c10 */ /* 0x000fc6000ff1e0ff */
[----:B------:R1:W3:Y:S01]  /*3790*/  LDG.E.64.CONSTANT R36, [R44.64] ;  /* 0x0000000a2c247981 */ /* 0x0002e2000c1e9b00 */
[----:B------:R-:W-:-:S03]  /*37a0*/  IADD3.X R47, R45, UR5, RZ, P0, !PT ;  /* 0x000000052d2f7c10 */ /* 0x000fc600087fe4ff */
[----:B0-----:R-:W4:Y:S04]  /*37b0*/  LDG.E.64 R24, [R40.64+0x10] ;  /* 0x0000100a28187981 */ /* 0x001f28000c1e1b00 */
[----:B------:R0:W4:Y:S01]  /*37c0*/  LDG.E.64.CONSTANT R26, [R46.64] ;  /* 0x0000000a2e1a7981 */ /* 0x000122000c1e9b00 */
[----:B------:R-:W-:-:S03]  /*37d0*/  IADD3 R28, P0, R46, UR4, RZ ;  /* 0x000000042e1c7c10 */ /* 0x000fc6000ff1e0ff */
[----:B------:R-:W5:Y:S01]  /*37e0*/  LDG.E.64 R32, [R40.64+0x18] ;  /* 0x0000180a28207981 */ /* 0x000f62000c1e1b00 */
[----:B------:R-:W-:Y:S01]  /*37f0*/  IADD3.X R29, R47, UR5, RZ, P0, !PT ;  /* 0x000000052f1d7c10 */ /* 0x000fe200087fe4ff */
[----:B-1----:R-:W-:Y:S01]  /*3800*/  IMAD.MOV.U32 R45, RZ, RZ, R5 ;  /* 0x000000ffff2d7224 */ /* 0x002fe200078e0005 */
[----:B------:R-:W-:Y:S02]  /*3810*/  MOV R44, R0 ;  /* 0x00000000002c7202 */ /* 0x000fe40000000f00 */
[----:B------:R-:W-:Y:S01]  /*3820*/  IADD3 R30, P0, R28, UR4, RZ ;  /* 0x000000041c1e7c10 */ /* 0x000fe2000ff1e0ff */
[----:B------:R1:W5:Y:S03]  /*3830*/  LDG.E.64.CONSTANT R34, [R28.64] ;  /* 0x0000000a1c227981 */ /* 0x000366000c1e9b00 */
[----:B------:R-:W-:Y:S02]  /*3840*/  IADD3.X R31, R29, UR5, RZ, P0, !PT ;  /* 0x000000051d1f7c10 */ /* 0x000fe400087fe4ff */
[----:B0-----:R-:W-:-:S04]  /*3850*/  IADD3 R46, P0, R30, UR4, RZ ;  /* 0x000000041e2e7c10 */ /* 0x001fc8000ff1e0ff */
[----:B------:R-:W-:Y:S01]  /*3860*/  IADD3.X R47, R31, UR5, RZ, P0, !PT ;  /* 0x000000051f2f7c10 */ /* 0x000fe200087fe4ff */
[----:B-1----:R-:W5:Y:S01]  /*3870*/  LDG.E.64 R28, [R40.64+0x28] ;  /* 0x0000280a281c7981 */ /* 0x002f62000c1e1b00 */
[-C--:B--2---:R-:W-:Y:S02]  /*3880*/  IMAD R43, R43, R38.reuse, RZ ;  /* 0x000000262b2b7224 */ /* 0x084fe400078e02ff */
[----:B------:R-:W-:-:S04]  /*3890*/  IMAD.WIDE.U32 R44, R42, R38, R44 ;  /* 0x000000262a2c7225 */ /* 0x000fc800078e002c */
[----:B------:R-:W-:Y:S02]  /*38a0*/  IMAD R43, R42, R39, R43 ;  /* 0x000000272a2b7224 */ /* 0x000fe400078e022b */
[----:B------:R-:W2:Y:S02]  /*38b0*/  LDG.E.64 R38, [R40.64+0x20] ;  /* 0x0000200a28267981 */ /* 0x000ea4000c1e1b00 */
[----:B------:R-:W-:Y:S02]  /*38c0*/  IMAD.IADD R45, R45, 0x1, R43 ;  /* 0x000000012d2d7824 */ /* 0x000fe400078e022b */
[----:B------:R0:W2:Y:S01]  /*38d0*/  LDG.E.64.CONSTANT R42, [R30.64] ;  /* 0x0000000a1e2a7981 */ /* 0x0000a2000c1e9b00 */
[----:B---3--:R-:W-:-:S04]  /*38e0*/  IMAD R5, R37, R10, RZ ;  /* 0x0000000a25057224 */ /* 0x008fc800078e02ff */
[C---:B------:R-:W-:Y:S02]  /*38f0*/  IMAD R5, R36.reuse, R11, R5 ;  /* 0x0000000b24057224 */ /* 0x040fe400078e0205 */
[----:B------:R-:W-:Y:S01]  /*3900*/  IMAD.WIDE.U32 R10, R36, R10, R44 ;  /* 0x0000000a240a7225 */ /* 0x000fe200078e002c */
[----:B------:R-:W-:Y:S01]  /*3910*/  IADD3 R44, P0, R46, UR4, RZ ;  /* 0x000000042e2c7c10 */ /* 0x000fe2000ff1e0ff */
[----:B------:R1:W3:Y:S03]  /*3920*/  LDG.E.64.CONSTANT R36, [R46.64] ;  /* 0x0000000a2e247981 */ /* 0x0002e6000c1e9b00 */
[----:B------:R-:W-:Y:S01]  /*3930*/  IADD3 R11, R11, R5, RZ ;  /* 0x000000050b0b7210 */ /* 0x000fe20007ffe0ff */
[----:B----4-:R-:W-:Y:S01]  /*3940*/  IMAD R5, R27, R24, RZ ;  /* 0x000000181b057224 */ /* 0x010fe200078e02ff */
[----:B------:R-:W-:-:S03]  /*3950*/  IADD3.X R45, R47, UR5, RZ, P0, !PT ;  /* 0x000000052f2d7c10 */ /* 0x000fc600087fe4ff */
[C---:B------:R-:W-:Y:S02]  /*3960*/  IMAD R5, R26.reuse, R25, R5 ;  /* 0x000000191a057224 */ /* 0x040fe400078e0205 */
[----:B------:R-:W-:Y:S01]  /*3970*/  IMAD.WIDE.U32 R24, R26, R24, R10 ;  /* 0x000000181a187225 */ /* 0x000fe200078e000a */
[----:B------:R-:W-:Y:S01]  /*3980*/  IADD3 R10, P0, R44, UR4, RZ ;  /* 0x000000042c0a7c10 */ /* 0x000fe2000ff1e0ff */
[----:B------:R-:W4:Y:S04]  /*3990*/  LDG.E.64 R26, [R40.64+0x30] ;  /* 0x0000300a281a7981 */ /* 0x000f28000c1e1b00 */
[----:B0-----:R-:W4:Y:S01]  /*39a0*/  LDG.E.64.CONSTANT R30, [R44.64] ;  /* 0x0000000a2c1e7981 */ /* 0x001f22000c1e9b00 */
[----:B------:R-:W-:-:S03]  /*39b0*/  IADD3.X R11, R45, UR5, RZ, P0, !PT ;  /* 0x000000052d0b7c10 */ /* 0x000fc600087fe4ff */
[----:B-1----:R-:W4:Y:S04]  /*39c0*/  LDG.E.64 R46, [R40.64+0x38] ;  /* 0x0000380a282e7981 */ /* 0x002f28000c1e1b00 */
[----:B------:R-:W4:Y:S01]  /*39d0*/  LDG.E.64.CONSTANT R52, [R10.64] ;  /* 0x0000000a0a347981 */ /* 0x000f22000c1e9b00 */
        /* <DEDUP_REMOVED lines=15> */
[C---:B------:R-:W-:Y:S02]  /*3ad0*/  IMAD R5, R36.reuse, R29, R5 ;  /* 0x0000001d24057224 */ /* 0x040fe400078e0205 */
[----:B------:R-:W-:-:S04]  /*3ae0*/  IMAD.WIDE.U32 R24, R36, R28, R24 ;  /* 0x0000001c24187225 */ /* 0x000fc800078e0018 */
[----:B------:R-:W-:Y:S02]  /*3af0*/  IMAD.IADD R25, R25, 0x1, R5 ;  /* 0x0000000119197824 */ /* 0x000fe400078e0205 */
[----:B----4-:R-:W-:-:S04]  /*3b00*/  IMAD R5, R31, R26, RZ ;  /* 0x0000001a1f057224 */ /* 0x010fc800078e02ff */
[C---:B------:R-:W-:Y:S02]  /*3b10*/  IMAD R5, R30.reuse, R27, R5 ;  /* 0x0000001b1e057224 */ /* 0x040fe400078e0205 */
[----:B------:R-:W-:-:S04]  /*3b20*/  IMAD.WIDE.U32 R26, R30, R26, R24 ;  /* 0x0000001a1e1a7225 */ /* 0x000fc800078e0018 */
[-C--:B------:R-:W-:Y:S02]  /*3b30*/  IMAD R25, R53, R46.reuse, RZ ;  /* 0x0000002e35197224 */ /* 0x080fe400078e02ff */
[----:B------:R-:W-:Y:S02]  /*3b40*/  IMAD.IADD R27, R27, 0x1, R5 ;  /* 0x000000011b1b7824 */ /* 0x000fe400078e0205 */
[C---:B------:R-:W-:Y:S02]  /*3b50*/  IMAD R25, R52.reuse, R47, R25 ;  /* 0x0000002f34197224 */ /* 0x040fe400078e0219 */
[----:B------:R-:W-:Y:S01]  /*3b60*/  IMAD.WIDE.U32 R46, R52, R46, R26 ;  /* 0x0000002e342e7225 */ /* 0x000fe200078e001a */
[----:B------:R-:W-:-:S03]  /*3b70*/  IADD3 R24, P3, R10, UR4, RZ ;  /* 0x000000040a187c10 */ /* 0x000fc6000ff7e0ff */
[----:B------:R-:W-:Y:S01]  /*3b80*/  IMAD.MOV.U32 R0, RZ, RZ, R46 ;  /* 0x000000ffff007224 */ /* 0x000fe200078e002e */
[----:B------:R-:W-:Y:S02]  /*3b90*/  IADD3 R5, R47, R25, RZ ;  /* 0x000000192f057210 */ /* 0x000fe40007ffe0ff */
[----:B------:R-:W-:Y:S02]  /*3ba0*/  IADD3.X R25, R11, UR5, RZ, P3, !PT ;  /* 0x000000050b197c10 */ /* 0x000fe40009ffe4ff */
.L_x_6134:
[----:B------:R-:W-:-:S04]  /*3bb0*/  ISETP.NE.U32.AND P3, PT, R50, RZ, PT ;  /* 0x000000ff3200720c */ /* 0x000fc80003f65070 */
[----:B------:R-:W-:-:S13]  /*3bc0*/  ISETP.NE.OR.EX P0, PT, R49, RZ, P0, P3 ;  /* 0x000000ff3100720c */ /* 0x000fda0000705730 */
[----:B------:R-:W-:Y:S05]  /*3bd0*/  @!P0 BRA `(.L_x_6130) ;  /* 0x000002c000008947 */ /* 0x000fea0003800000 */
.L_x_6131:
[C---:B------:R-:W-:Y:S01]  /*3be0*/  LEA R40, P0, R51.reuse, c[0x0][0x180], 0x3 ;  /* 0x0000600033287a11 */ /* 0x040fe200078018ff */
[----:B------:R0:W2:Y:S03]  /*3bf0*/  LDG.E.64.CONSTANT R10, [R24.64] ;  /* 0x0000000a180a7981 */ /* 0x0000a6000c1e9b00 */
[----:B------:R-:W-:Y:S02]  /*3c00*/  LEA.HI.X R41, R51, c[0x0][0x184], R8, 0x3, P0 ;  /* 0x0000610033297a11 */ /* 0x000fe400000f1c08 */
[----:B------:R-:W-:-:S03]  /*3c10*/  IADD3 R44, P0, R24, UR4, RZ ;  /* 0x00000004182c7c10 */ /* 0x000fc6000ff1e0ff */
[----:B------:R1:W2:Y:S01]  /*3c20*/  LDG.E.64 R38, [R40.64] ;  /* 0x0000000a28267981 */ /* 0x0002a2000c1e1b00 */
[----:B------:R-:W-:-:S03]  /*3c30*/  IADD3.X R45, R25, UR5, RZ, P0, !PT ;  /* 0x00000005192d7c10 */ /* 0x000fc600087fe4ff */
[----:B------:R1:W3:Y:S01]  /*3c40*/  LDG.E.64 R36, [R40.64+0x8] ;  /* 0x0000080a28247981 */ /* 0x0002e2000c1e1b00 */
[----:B------:R-:W-:-:S03]  /*3c50*/  IADD3 R42, P0, R44, UR4, RZ ;  /* 0x000000042c2a7c10 */ /* 0x000fc6000ff1e0ff */
[----:B0-----:R0:W3:Y:S01]  /*3c60*/  LDG.E.64.CONSTANT R24, [R44.64] ;  /* 0x0000000a2c187981 */ /* 0x0010e2000c1e9b00 */
[----:B------:R-:W-:Y:S02]  /*3c70*/  IADD3.X R43, R45, UR5, RZ, P0, !PT ;  /* 0x000000052d2b7c10 */ /* 0x000fe400087fe4ff */
[----:B------:R-:W-:Y:S01]  /*3c80*/  IADD3 R30, P0, R42, UR4, RZ ;  /* 0x000000042a1e7c10 */ /* 0x000fe2000ff1e0ff */
[----:B------:R1:W4:Y:S04]  /*3c90*/  LDG.E.64 R26, [R40.64+0x10] ;  /* 0x0000100a281a7981 */ /* 0x000328000c1e1b00 */
[----:B------:R-:W4:Y:S01]  /*3ca0*/  LDG.E.64.CONSTANT R28, [R42.64] ;  /* 0x0000000a2a1c7981 */ /* 0x000f22000c1e9b00 */
[----:B------:R-:W-:-:S03]  /*3cb0*/  IADD3.X R31, R43, UR5, RZ, P0, !PT ;  /* 0x000000052b1f7c10 */ /* 0x000fc600087fe4ff */
[----:B------:R1:W5:Y:S04]  /*3cc0*/  LDG.E.64 R32, [R40.64+0x18] ;  /* 0x0000180a28207981 */ /* 0x000368000c1e1b00 */
[----:B------:R-:W5:Y:S01]  /*3cd0*/  LDG.E.64.CONSTANT R34, [R30.64] ;  /* 0x0000000a1e227981 */ /* 0x000f62000c1e9b00 */
[----:B-1----:R-:W-:Y:S01]  /*3ce0*/  MOV R40, R0 ;  /* 0x0000000000287202 */ /* 0x002fe20000000f00 */
[----:B------:R-:W-:Y:S01]  /*3cf0*/  IMAD.MOV.U32 R41, RZ, RZ, R5 ;  /* 0x000000ffff297224 */ /* 0x000fe200078e0005 */
[----:B------:R-:W-:-:S04]  /*3d00*/  IADD3 R50, P0, R50, -0x4, RZ ;  /* 0xfffffffc32327810 */ /* 0x000fc80007f1e0ff */
[----:B------:R-:W-:Y:S02]  /*3d10*/  IADD3.X R49, R49, -0x1, RZ, P0, !PT ;  /* 0xffffffff31317810 */ /* 0x000fe400007fe4ff */
[----:B------:R-:W-:-:S04]  /*3d20*/  ISETP.NE.U32.AND P0, PT, R50, RZ, PT ;  /* 0x000000ff3200720c */ /* 0x000fc80003f05070 */
[----:B------:R-:W-:Y:S02]  /*3d30*/  ISETP.NE.AND.EX P0, PT, R49, RZ, PT, P0 ;  /* 0x000000ff3100720c */ /* 0x000fe40003f05300 */
[----:B------:R-:W-:-:S05]  /*3d40*/  IADD3 R51, P3, R51, 0x4, RZ ;  /* 0x0000000433337810 */ /* 0x000fca0007f7e0ff */
[----:B------:R-:W-:Y:S02]  /*3d50*/  IMAD.X R8, RZ, RZ, R8, P3 ;  /* 0x000000ffff087224 */ /* 0x000fe400018e0608 */
[----:B--2---:R-:W-:Y:S02]  /*3d60*/  IMAD R11, R11, R38, RZ ;  /* 0x000000260b0b7224 */ /* 0x004fe400078e02ff */
[----:B0-----:R-:W-:-:S04]  /*3d70*/  IMAD.WIDE.U32 R44, R38, R10, R40 ;  /* 0x0000000a262c7225 */ /* 0x001fc800078e0028 */
[----:B------:R-:W-:Y:S02]  /*3d80*/  IMAD R11, R39, R10, R11 ;  /* 0x0000000a270b7224 */ /* 0x000fe400078e020b */
[----:B---3--:R-:W-:Y:S02]  /*3d90*/  IMAD R5, R25, R36, RZ ;  /* 0x0000002419057224 */ /* 0x008fe400078e02ff */
[----:B------:R-:W-:Y:S02]  /*3da0*/  IMAD.IADD R45, R45, 0x1, R11 ;  /* 0x000000012d2d7824 */ /* 0x000fe400078e020b */
[-C--:B------:R-:W-:Y:S02]  /*3db0*/  IMAD R5, R37, R24.reuse, R5 ;  /* 0x0000001825057224 */ /* 0x080fe400078e0205 */
[----:B------:R-:W-:-:S05]  /*3dc0*/  IMAD.WIDE.U32 R24, R36, R24, R44 ;  /* 0x0000001824187225 */ /* 0x000fca00078e002c */
[----:B------:R-:W-:Y:S01]  /*3dd0*/  IADD3 R25, R25, R5, RZ ;  /* 0x0000000519197210 */ /* 0x000fe20007ffe0ff */
[----:B----4-:R-:W-:-:S04]  /*3de0*/  IMAD R5, R29, R26, RZ ;  /* 0x0000001a1d057224 */ /* 0x010fc800078e02ff */
[-C--:B------:R-:W-:Y:S02]  /*3df0*/  IMAD R5, R27, R28.reuse, R5 ;  /* 0x0000001c1b057224 */ /* 0x080fe400078e0205 */
[----:B------:R-:W-:-:S04]  /*3e00*/  IMAD.WIDE.U32 R26, R26, R28, R24 ;  /* 0x0000001c1a1a7225 */ /* 0x000fc800078e0018 */
[----:B------:R-:W-:Y:S02]  /*3e10*/  IMAD.IADD R27, R27, 0x1, R5 ;  /* 0x000000011b1b7824 */ /* 0x000fe400078e0205 */
[----:B-----5:R-:W-:Y:S01]  /*3e20*/  IMAD R5, R35, R32, RZ ;  /* 0x0000002023057224 */ /* 0x020fe200078e02ff */
[----:B------:R-:W-:-:S03]  /*3e30*/  IADD3 R24, P4, R30, UR4, RZ ;  /* 0x000000041e187c10 */ /* 0x000fc6000ff9e0ff */
[-C--:B------:R-:W-:Y:S02]  /*3e40*/  IMAD R5, R33, R34.reuse, R5 ;  /* 0x0000002221057224 */ /* 0x080fe400078e0205 */
[----:B------:R-:W-:Y:S01]  /*3e50*/  IMAD.WIDE.U32 R32, R32, R34, R26 ;  /* 0x0000002220207225 */ /* 0x000fe200078e001a */
[----:B------:R-:W-:-:S03]  /*3e60*/  IADD3.X R25, R31, UR5, RZ, P4, !PT ;  /* 0x000000051f197c10 */ /* 0x000fc6000a7fe4ff */
[----:B------:R-:W-:Y:S01]  /*3e70*/  IMAD.IADD R5, R33, 0x1, R5 ;  /* 0x0000000121057824 */ /* 0x000fe200078e0205 */
[----:B------:R-:W-:Y:S01]  /*3e80*/  MOV R0, R32 ;  /* 0x0000002000007202 */ /* 0x000fe20000000f00 */
[----:B------:R-:W-:Y:S05]  /*3e90*/  @P0 BRA `(.L_x_6131) ;  /* 0xfffffd4000000947 */ /* 0x000fea000383ffff */
.L_x_6130:
        /* <DEDUP_REMOVED lines=16> */
[----:B------:R-:W2:Y:S01]  /*3fa0*/  LDG.E.64.CONSTANT R24, [R12.64] ;  /* 0x0000000a0c187981 */ /* 0x000ea2000c1e9b00 */
[----:B------:R-:W-:-:S04]  /*3fb0*/  ISETP.NE.U32.AND P0, PT, R9, 0x1, PT ;  /* 0x000000010900780c */ /* 0x000fc80003f05070 */
[----:B------:R-:W-:Y:S01]  /*3fc0*/  ISETP.NE.AND.EX P0, PT, RZ, RZ, PT, P0 ;  /* 0x000000ffff00720c */ /* 0x000fe20003f05300 */
[----:B------:R-:W-:Y:S01]  /*3fd0*/  IMAD.MOV.U32 R29, RZ, RZ, R5 ;  /* 0x000000ffff1d7224 */ /* 0x000fe200078e0005 */
[----:B------:R-:W-:Y:S01]  /*3fe0*/  MOV R28, R0 ;  /* 0x00000000001c7202 */ /* 0x000fe20000000f00 */
[----:B--2---:R-:W-:-:S04]  /*3ff0*/  IMAD R25, R25, R26, RZ ;  /* 0x0000001a19197224 */ /* 0x004fc800078e02ff */
[----:B------:R-:W-:-:S04]  /*4000*/  IMAD.WIDE.U32 R28, R24, R26, R28 ;  /* 0x0000001a181c7225 */ /* 0x000fc800078e001c */
[----:B------:R-:W-:Y:S02]  /*4010*/  IMAD R25, R24, R27, R25 ;  /* 0x0000001b18197224 */ /* 0x000fe400078e0219 */
[----:B------:R-:W-:-:S03]  /*4020*/  IMAD.MOV.U32 R0, RZ, RZ, R28 ;  /* 0x000000ffff007224 */ /* 0x000fc600078e001c */
[----:B------:R-:W-:Y:S01]  /*4030*/  IADD3 R5, R29, R25, RZ ;  /* 0x000000191d057210 */ /* 0x000fe20007ffe0ff */
        /* <DEDUP_REMOVED lines=10> */
[----:B------:R-:W2:Y:S01]  /*40e0*/  LDG.E.64.CONSTANT R26, [R30.64] ;  /* 0x0000000a1e1a7981 */ /* 0x000ea2000c1e9b00 */
[----:B------:R-:W-:-:S03]  /*40f0*/  @P0 IADD3 R24, P3, R30, UR9, RZ ;  /* 0x000000091e180c10 */ /* 0x000fc6000ff7e0ff */
[----:B------:R-:W3:Y:S01]  /*4100*/  @P0 LDG.E.64 R12, [R10.64+0x10] ;  /* 0x0000100a0a0c0981 */ /* 0x000ee2000c1e1b00 */
[----:B------:R-:W-:-:S06]  /*4110*/  @P0 IADD3.X R25, R31, UR5, RZ, P3, !PT ;  /* 0x000000051f190c10 */ /* 0x000fcc0009ffe4ff */
[----:B------:R-:W3:Y:S01]  /*4120*/  @P0 LDG.E.64.CONSTANT R24, [R24.64] ;  /* 0x0000000a18180981 */ /* 0x000ee2000c1e9b00 */
[----:B------:R-:W-:Y:S02]  /*4130*/  IMAD.MOV.U32 R32, RZ, RZ, R0 ;  /* 0x000000ffff207224 */ /* 0x000fe400078e0000 */
[----:B------:R-:W-:Y:S02]  /*4140*/  IMAD.MOV.U32 R33, RZ, RZ, R5 ;  /* 0x000000ffff217224 */ /* 0x000fe400078e0005 */
[-C--:B--2---:R-:W-:Y:S02]  /*4150*/  IMAD R27, R27, R28.reuse, RZ ;  /* 0x0000001c1b1b7224 */ /* 0x084fe400078e02ff */
[----:B------:R-:W-:-:S04]  /*4160*/  IMAD.WIDE.U32 R32, R26, R28, R32 ;  /* 0x0000001c1a207225 */ /* 0x000fc800078e0020 */
[----:B------:R-:W-:Y:S01]  /*4170*/  IMAD R27, R26, R29, R27 ;  /* 0x0000001d1a1b7224 */ /* 0x000fe200078e021b */
[----:B------:R-:W-:-:S03]  /*4180*/  MOV R0, R32 ;  /* 0x0000002000007202 */ /* 0x000fc60000000f00 */
[----:B------:R-:W-:Y:S02]  /*4190*/  IMAD.IADD R5, R33, 0x1, R27 ;  /* 0x0000000121057824 */ /* 0x000fe400078e021b */
[----:B---3--:R-:W-:Y:S02]  /*41a0*/  @P0 IMAD R29, R25, R12, RZ ;  /* 0x0000000c191d0224 */ /* 0x008fe400078e02ff */
[----:B------:R-:W-:Y:S01]  /*41b0*/  @P0 IMAD.MOV.U32 R10, RZ, RZ, R0 ;  /* 0x000000ffff0a0224 */ /* 0x000fe200078e0000 */
[----:B------:R-:W-:Y:S01]  /*41c0*/  @P0 MOV R11, R5 ;  /* 0x00000005000b0202 */ /* 0x000fe20000000f00 */
[----:B------:R-:W-:-:S04]  /*41d0*/  @P0 IMAD R29, R24, R13, R29 ;  /* 0x0000000d181d0224 */ /* 0x000fc800078e021d */
[----:B------:R-:W-:-:S04]  /*41e0*/  @P0 IMAD.WIDE.U32 R12, R24, R12, R10 ;  /* 0x0000000c180c0225 */ /* 0x000fc800078e000a */
[----:B------:R-:W-:Y:S02]  /*41f0*/  @P0 IMAD.IADD R5, R13, 0x1, R29 ;  /* 0x000000010d050824 */ /* 0x000fe400078e021d */
[----:B------:R-:W-:Y:S02]  /*4200*/  @P0 IMAD.MOV.U32 R0, RZ, RZ, R12 ;  /* 0x000000ffff000224 */ /* 0x000fe400078e000c */
.L_x_6135:
[----:B------:R-:W-:Y:S01]  /*4210*/  MOV R8, RZ ;  /* 0x000000ff00087202 */ /* 0x000fe20000000f00 */
[----:B------:R-:W-:Y:S01]  /*4220*/  IMAD.MOV.U32 R11, RZ, RZ, RZ ;  /* 0x000000ffff0b7224 */ /* 0x000fe200078e00ff */
        /* <DEDUP_REMOVED lines=23> */
.L_x_6139:
        /* <DEDUP_REMOVED lines=8> */
[----:B------:R-:W4:Y:S04]  /*4420*/  LDG.E.64 R36, [R12.64+0x10] ;  /* 0x0000100a0c247981 */ /* 0x000f28000c1e1b00 */
[----:B0-----:R0:W3:Y:S01]  /*4430*/  LDG.E.64.CONSTANT R42, [R44.64] ;  /* 0x0000000a2c2a7981 */ /* 0x0010e2000c1e9b00 */
        /* <DEDUP_REMOVED lines=9> */
[----:B0-----:R-:W5:Y:S01]  /*44d0*/  LDG.E.64 R32, [R12.64+0x28] ;  /* 0x0000280a0c207981 */ /* 0x001f62000c1e1b00 */
[-C--:B--2---:R-:W-:Y:S02]  /*44e0*/  IMAD R31, R31, R28.reuse, RZ ;  /* 0x0000001c1f1f7224 */ /* 0x084fe400078e02ff */
[----:B------:R-:W-:-:S04]  /*44f0*/  IMAD.WIDE.U32 R44, R30, R28, R10 ;  /* 0x0000001c1e2c7225 */ /* 0x000fc800078e000a */
[----:B------:R-:W-:Y:S02]  /*4500*/  IMAD R51, R30, R29, R31 ;  /* 0x0000001d1e337224 */ /* 0x000fe400078e021f */
[----:B------:R-:W2:Y:S04]  /*4510*/  LDG.E.64 R28, [R12.64+0x20] ;  /* 0x0000200a0c1c7981 */ /* 0x000ea8000c1e1b00 */
[----:B------:R0:W2:Y:S01]  /*4520*/  LDG.E.64.CONSTANT R30, [R52.64] ;  /* 0x0000000a341e7981 */ /* 0x0000a2000c1e9b00 */
[----:B------:R-:W-:-:S04]  /*4530*/  IADD3 R10, P3, R52, UR4, RZ ;  /* 0x00000004340a7c10 */ /* 0x000fc8000ff7e0ff */
[----:B------:R-:W-:-:S05]  /*4540*/  IADD3.X R11, R53, UR5, RZ, P3, !PT ;  /* 0x00000005350b7c10 */ /* 0x000fca0009ffe4ff */
[----:B-1----:R1:W2:Y:S01]  /*4550*/  LDG.E.64.CONSTANT R34, [R10.64] ;  /* 0x0000000a0a227981 */ /* 0x0022a2000c1e9b00 */
[----:B------:R-:W-:Y:S01]  /*4560*/  IADD3 R45, R45, R51, RZ ;  /* 0x000000332d2d7210 */ /* 0x000fe20007ffe0ff */
[----:B---3--:R-:W-:-:S04]  /*4570*/  IMAD R43, R43, R40, RZ ;  /* 0x000000282b2b7224 */ /* 0x008fc800078e02ff */
[C---:B------:R-:W-:Y:S02]  /*4580*/  IMAD R43, R42.reuse, R41, R43 ;  /* 0x000000292a2b7224 */ /* 0x040fe400078e022b */
[----:B------:R-:W-:Y:S01]  /*4590*/  IMAD.WIDE.U32 R40, R42, R40, R44 ;  /* 0x000000282a287225 */ /* 0x000fe200078e002c */
[----:B------:R-:W-:-:S03]  /*45a0*/  IADD3 R42, P3, R10, UR4, RZ ;  /* 0x000000040a2a7c10 */ /* 0x000fc6000ff7e0ff */
[-C--:B----4-:R-:W-:Y:S02]  /*45b0*/  IMAD R39, R39, R36.reuse, RZ ;  /* 0x0000002427277224 */ /* 0x090fe400078e02ff */
[----:B------:R-:W-:Y:S01]  /*45c0*/  IMAD.IADD R41, R41, 0x1, R43 ;  /* 0x0000000129297824 */ /* 0x000fe200078e022b */
[----:B------:R-:W-:Y:S01]  /*45d0*/  IADD3.X R43, R11, UR5, RZ, P3, !PT ;  /* 0x000000050b2b7c10 */ /* 0x000fe20009ffe4ff */
[C---:B------:R-:W-:Y:S01]  /*45e0*/  IMAD R37, R38.reuse, R37, R39 ;  /* 0x0000002526257224 */ /* 0x040fe200078e0227 */
[----:B-1----:R-:W3:Y:S01]  /*45f0*/  LDG.E.64 R10, [R12.64+0x30] ;  /* 0x0000300a0c0a7981 */ /* 0x002ee2000c1e1b00 */
[----:B------:R-:W-:Y:S01]  /*4600*/  IMAD.WIDE.U32 R38, R38, R36, R40 ;  /* 0x0000002426267225 */ /* 0x000fe200078e0028 */
[----:B------:R-:W-:Y:S02]  /*4610*/  IADD3 R36, P3, R42, UR4, RZ ;  /* 0x000000042a247c10 */ /* 0x000fe4000ff7e0ff */
[----:B------:R1:W3:Y:S01]  /*4620*/  LDG.E.64.CONSTANT R44, [R42.64] ;  /* 0x0000000a2a2c7981 */ /* 0x0002e2000c1e9b00 */
[----:B------:R-:W-:-:S02]  /*4630*/  IMAD.IADD R39, R39, 0x1, R37 ;  /* 0x0000000127277824 */ /* 0x000fc400078e0225 */
[-C--:B-----5:R-:W-:Y:S01]  /*4640*/  IMAD R27, R27, R24.reuse, RZ ;  /* 0x000000181b1b7224 */ /* 0x0a0fe200078e02ff */
[----:B------:R-:W-:Y:S01]  /*4650*/  IADD3.X R37, R43, UR5, RZ, P3, !PT ;  /* 0x000000052b257c10 */ /* 0x000fe20009ffe4ff */
[----:B------:R-:W-:-:S04]  /*4660*/  IMAD.WIDE.U32 R40, R26, R24, R38 ;  /* 0x000000181a287225 */ /* 0x000fc800078e0026 */
[----:B------:R-:W-:Y:S01]  /*4670*/  IMAD R27, R26, R25, R27 ;  /* 0x000000191a1b7224 */ /* 0x000fe200078e021b */
[----:B------:R-:W-:Y:S01]  /*4680*/  IADD3 R38, P3, R36, UR4, RZ ;  /* 0x0000000424267c10 */ /* 0x000fe2000ff7e0ff */
[----:B------:R-:W4:Y:S03]  /*4690*/  LDG.E.64 R24, [R12.64+0x38] ;  /* 0x0000380a0c187981 */ /* 0x000f26000c1e1b00 */
[----:B------:R-:W-:Y:S02]  /*46a0*/  IADD3 R41, R41, R27, RZ ;  /* 0x0000001b29297210 */ /* 0x000fe40007ffe0ff */
[----:B------:R5:W4:Y:S01]  /*46b0*/  LDG.E.64.CONSTANT R26, [R36.64] ;  /* 0x0000000a241a7981 */ /* 0x000b22000c1e9b00 */
[----:B------:R-:W-:Y:S02]  /*46c0*/  IADD3.X R39, R37, UR5, RZ, P3, !PT ;  /* 0x0000000525277c10 */ /* 0x000fe40009ffe4ff */
[----:B0-----:R-:W-:-:S04]  /*46d0*/  IADD3 R52, P3, R38, UR4, RZ ;  /* 0x0000000426347c10 */ /* 0x001fc8000ff7e0ff */
[----:B------:R-:W-:Y:S02]  /*46e0*/  IADD3.X R53, R39, UR5, RZ, P3, !PT ;  /* 0x0000000527357c10 */ /* 0x000fe40009ffe4ff */
[----:B-----5:R-:W-:-:S04]  /*46f0*/  IADD3 R36, P3, R52, UR4, RZ ;  /* 0x0000000434247c10 */ /* 0x020fc8000ff7e0ff */
[----:B------:R-:W-:Y:S01]  /*4700*/  IADD3.X R37, R53, UR5, RZ, P3, !PT ;  /* 0x0000000535257c10 */ /* 0x000fe20009ffe4ff */
[-C--:B--2---:R-:W-:Y:S02]  /*4710*/  IMAD R31, R31, R28.reuse, RZ ;  /* 0x0000001c1f1f7224 */ /* 0x084fe400078e02ff */
[C---:B-1----:R-:W-:Y:S02]  /*4720*/  IMAD.WIDE.U32 R42, R30.reuse, R28, R40 ;  /* 0x0000001c1e2a7225 */ /* 0x042fe400078e0028 */
[----:B------:R-:W2:Y:S02]  /*4730*/  LDG.E.64 R40, [R12.64+0x50] ;  /* 0x0000500a0c287981 */ /* 0x000ea4000c1e1b00 */
[----:B------:R-:W-:Y:S02]  /*4740*/  IMAD R51, R30, R29, R31 ;  /* 0x0000001d1e337224 */ /* 0x000fe400078e021f */
[----:B------:R-:W5:Y:S04]  /*4750*/  LDG.E.64 R28, [R12.64+0x40] ;  /* 0x0000400a0c1c7981 */ /* 0x000f68000c1e1b00 */
[----:B------:R0:W5:Y:S01]  /*4760*/  LDG.E.64.CONSTANT R30, [R38.64] ;  /* 0x0000000a261e7981 */ /* 0x000162000c1e9b00 */
[----:B------:R-:W-:-:S02]  /*4770*/  IMAD.IADD R43, R43, 0x1, R51 ;  /* 0x000000012b2b7824 */ /* 0x000fc400078e0233 */
[-C--:B------:R-:W-:Y:S02]  /*4780*/  IMAD R51, R35, R32.reuse, RZ ;  /* 0x0000002023337224 */ /* 0x080fe400078e02ff */
[----:B------:R-:W-:-:S04]  /*4790*/  IMAD.WIDE.U32 R42, R34, R32, R42 ;  /* 0x00000020222a7225 */ /* 0x000fc800078e002a */
[----:B------:R-:W-:Y:S01]  /*47a0*/  IMAD R51, R34, R33, R51 ;  /* 0x0000002122337224 */ /* 0x000fe200078e0233 */
[----:B0-----:R0:W2:Y:S04]  /*47b0*/  LDG.E.64.CONSTANT R38, [R36.64] ;  /* 0x0000000a24267981 */ /* 0x0010a8000c1e9b00 */
[----:B------:R-:W2:Y:S04]  /*47c0*/  LDG.E.64 R32, [R12.64+0x48] ;  /* 0x0000480a0c207981 */ /* 0x000ea8000c1e1b00 */
[----:B------:R-:W2:Y:S01]  /*47d0*/  LDG.E.64.CONSTANT R34, [R52.64] ;  /* 0x0000000a34227981 */ /* 0x000ea2000c1e9b00 */
[----:B---3--:R-:W-:-:S02]  /*47e0*/  IMAD R45, R45, R10, RZ ;  /* 0x0000000a2d2d7224 */ /* 0x008fc400078e02ff */
[----:B------:R-:W-:Y:S02]  /*47f0*/  IMAD.IADD R43, R43, 0x1, R51 ;  /* 0x000000012b2b7824 */ /* 0x000fe400078e0233 */
[C---:B------:R-:W-:Y:S02]  /*4800*/  IMAD R45, R44.reuse, R11, R45 ;  /* 0x0000000b2c2d7224 */ /* 0x040fe400078e022d */
[----:B------:R-:W-:-:S05]  /*4810*/  IMAD.WIDE.U32 R10, R44, R10, R42 ;  /* 0x0000000a2c0a7225 */ /* 0x000fca00078e002a */
[----:B------:R-:W-:Y:S01]  /*4820*/  IADD3 R11, R11, R45, RZ ;  /* 0x0000002d0b0b7210 */ /* 0x000fe20007ffe0ff */
[----:B----4-:R-:W-:Y:S01]  /*4830*/  IMAD R27, R27, R24, RZ ;  /* 0x000000181b1b7224 */ /* 0x010fe200078e02ff */
[----:B------:R-:W-:-:S03]  /*4840*/  IADD3 R42, P3, R36, UR4, RZ ;  /* 0x00000004242a7c10 */ /* 0x000fc6000ff7e0ff */
[----:B------:R-:W-:-:S04]  /*4850*/  IMAD.WIDE.U32 R10, R26, R24, R10 ;  /* 0x000000181a0a7225 */ /* 0x000fc800078e000a */
[----:B------:R-:W-:Y:S01]  /*4860*/  IMAD R27, R26, R25, R27 ;  /* 0x000000191a1b7224 */ /* 0x000fe200078e021b */
[----:B------:R-:W-:-:S03]  /*4870*/  IADD3.X R43, R37, UR5, RZ, P3, !PT ;  /* 0x00000005252b7c10 */ /* 0x000fc60009ffe4ff */
[----:B------:R-:W-:Y:S01]  /*4880*/  IMAD.IADD R11, R11, 0x1, R27 ;  /* 0x000000010b0b7824 */ /* 0x000fe200078e021b */
[----:B------:R-:W-:-:S04]  /*4890*/  IADD3 R44, P3, R42, UR4, RZ ;  /* 0x000000042a2c7c10 */ /* 0x000fc8000ff7e0ff */
[----:B------:R-:W-:Y:S02]  /*48a0*/  IADD3.X R45, R43, UR5, RZ, P3, !PT ;  /* 0x000000052b2d7c10 */ /* 0x000fe40009ffe4ff */
[----:B------:R-:W-:Y:S01]  /*48b0*/  IADD3 R26, P3, R44, UR4, RZ ;  /* 0x000000042c1a7c10 */ /* 0x000fe2000ff7e0ff */
[-C--:B-----5:R-:W-:Y:S02]  /*48c0*/  IMAD R25, R31, R28.reuse, RZ ;  /* 0x0000001c1f197224 */ /* 0x0a0fe400078e02ff */
[C---:B0-----:R-:W-:Y:S02]  /*48d0*/  IMAD.WIDE.U32 R36, R30.reuse, R28, R10 ;  /* 0x0000001c1e247225 */ /* 0x041fe400078e000a */
[----:B------:R-:W3:Y:S02]  /*48e0*/  LDG.E.64 R10, [R12.64+0x60] ;  /* 0x0000600a0c0a7981 */ /* 0x000ee4000c1e1b00 */
[----:B------:R-:W-:Y:S02]  /*48f0*/  IMAD R25, R30, R29, R25 ;  /* 0x0000001d1e197224 */ /* 0x000fe400078e0219 */
[----:B------:R-:W4:Y:S04]  /*4900*/  LDG.E.64 R28, [R12.64+0x58] ;  /* 0x0000580a0c1c7981 */ /* 0x000f28000c1e1b00 */
[----:B------:R0:W4:Y:S01]  /*4910*/  LDG.E.64.CONSTANT R30, [R42.64] ;  /* 0x0000000a2a1e7981 */ /* 0x000122000c1e9b00 */
[----:B------:R-:W-:-:S03]  /*4920*/  IMAD.IADD R37, R37, 0x1, R25 ;  /* 0x0000000125257824 */ /* 0x000fc600078e0219 */
[----:B------:R1:W3:Y:S01]  /*4930*/  LDG.E.64.CONSTANT R24, [R44.64] ;  /* 0x0000000a2c187981 */ /* 0x0002e2000c1e9b00 */
[----:B--2---:R-:W-:-:S04]  /*4940*/  IMAD R27, R35, R32, RZ ;  /* 0x00000020231b7224 */ /* 0x004fc800078e02ff */
[C---:B------:R-:W-:Y:S01]  /*4950*/  IMAD R51, R34.reuse, R33, R27 ;  /* 0x0000002122337224 */ /* 0x040fe200078e021b */
[----:B------:R-:W-:Y:S01]  /*4960*/  IADD3.X R27, R45, UR5, RZ, P3, !PT ;  /* 0x000000052d1b7c10 */ /* 0x000fe20009ffe4ff */
[----:B------:R-:W-:Y:S01]  /*4970*/  IMAD.WIDE.U32 R32, R34, R32, R36 ;  /* 0x0000002022207225 */ /* 0x000fe200078e0024 */
[----:B0-----:R-:W-:Y:S01]  /*4980*/  IADD3 R42, P3, R26, UR4, RZ ;  /* 0x000000041a2a7c10 */ /* 0x001fe2000ff7e0ff */
[----:B------:R-:W2:Y:S02]  /*4990*/  LDG.E.64 R34, [R12.64+0x68] ;  /* 0x0000680a0c227981 */ /* 0x000ea4000c1e1b00 */
[----:B------:R-:W-:Y:S02]  /*49a0*/  IMAD R39, R39, R40, RZ ;  /* 0x0000002827277224 */ /* 0x000fe400078e02ff */
[----:B------:R0:W2:Y:S01]  /*49b0*/  LDG.E.64.CONSTANT R36, [R26.64] ;  /* 0x0000000a1a247981 */ /* 0x0000a2000c1e9b00 */
[----:B------:R-:W-:Y:S02]  /*49c0*/  IADD3 R33, R33, R51, RZ ;  /* 0x0000003321217210 */ /* 0x000fe40007ffe0ff */
[----:B------:R-:W-:Y:S01]  /*49d0*/  IADD3.X R43, R27, UR5, RZ, P3, !PT ;  /* 0x000000051b2b7c10 */ /* 0x000fe20009ffe4ff */
[----:B-1----:R-:W-:-:S02]  /*49e0*/  IMAD R45, R38, R41, R39 ;  /* 0x00000029262d7224 */ /* 0x002fc400078e0227 */
[----:B------:R-:W-:Y:S01]  /*49f0*/  IMAD.WIDE.U32 R38, R38, R40, R32 ;  /* 0x0000002826267225 */ /* 0x000fe200078e0020 */
[----:B------:R-:W-:Y:S01]  /*4a00*/  IADD3 R32, P3, R42, UR4, RZ ;  /* 0x000000042a207c10 */ /* 0x000fe2000ff7e0ff */
[----:B------:R2:W5:Y:S04]  /*4a10*/  LDG.E.64 R40, [R12.64+0x70] ;  /* 0x0000700a0c287981 */ /* 0x000568000c1e1b00 */
[----:B------:R1:W5:Y:S01]  /*4a20*/  LDG.E.64.CONSTANT R52, [R42.64] ;  /* 0x0000000a2a347981 */ /* 0x000362000c1e9b00 */
[----:B------:R-:W-:-:S03]  /*4a30*/  IADD3.X R33, R43, UR5, RZ, P3, !PT ;  /* 0x000000052b217c10 */ /* 0x000fc60009ffe4ff */
[----:B0-----:R2:W5:Y:S04]  /*4a40*/  LDG.E.64 R26, [R12.64+0x78] ;  /* 0x0000780a0c1a7981 */ /* 0x001568000c1e1b00 */
[----:B-1----:R-:W5:Y:S01]  /*4a50*/  LDG.E.64.CONSTANT R42, [R32.64] ;  /* 0x0000000a202a7981 */ /* 0x002f62000c1e9b00 */
        /* <DEDUP_REMOVED lines=10> */
[-C--:B---3--:R-:W-:Y:S02]  /*4b00*/  IMAD R25, R25, R10.reuse, RZ ;  /* 0x0000000a19197224 */ /* 0x088fe400078e02ff */
[----:B------:R-:W-:Y:S02]  /*4b10*/  IMAD.IADD R29, R29, 0x1, R31 ;  /* 0x000000011d1d7824 */ /* 0x000fe400078e021f */
[C---:B------:R-:W-:Y:S02]  /*4b20*/  IMAD R25, R24.reuse, R11, R25 ;  /* 0x0000000b18197224 */ /* 0x040fe400078e0219 */
[----:B------:R-:W-:-:S04]  /*4b30*/  IMAD.WIDE.U32 R10, R24, R10, R28 ;  /* 0x0000000a180a7225 */ /* 0x000fc800078e001c */
[----:B--2---:R-:W-:Y:S01]  /*4b40*/  IMAD R13, R37, R34, RZ ;  /* 0x00000022250d7224 */ /* 0x004fe200078e02ff */
[----:B------:R-:W-:-:S03]  /*4b50*/  IADD3 R11, R11, R25, RZ ;  /* 0x000000190b0b7210 */ /* 0x000fc60007ffe0ff */
        /* <DEDUP_REMOVED lines=11> */
[----:B------:R-:W-:Y:S01]  /*4c10*/  IADD3.X R43, R33, UR5, RZ, P4, !PT ;  /* 0x00000005212b7c10 */ /* 0x000fe2000a7fe4ff */
[----:B------:R-:W-:Y:S01]  /*4c20*/  IMAD.MOV.U32 R8, RZ, RZ, R26 ;  /* 0x000000ffff087224 */ /* 0x000fe200078e001a */
[----:B------:R-:W-:Y:S01]  /*4c30*/  IADD3 R11, R27, R11, RZ ;  /* 0x0000000b1b0b7210 */ /* 0x000fe20007ffe0ff */
[----:B------:R-:W-:Y:S05]  /*4c40*/  @P3 BRA `(.L_x_6139) ;  /* 0xfffff75000003947 */ /* 0x000fea000383ffff */
.L_x_6138:
[----:B------:R-:W-:-:S04]  /*4c50*/  ISETP.GT.U32.AND P3, PT, R47, 0x4, PT ;  /* 0x000000042f00780c */ /* 0x000fc80003f64070 */
[----:B------:R-:W-:-:S13]  /*4c60*/  ISETP.GT.AND.EX P3, PT, R46, RZ, PT, P3 ;  /* 0x000000ff2e00720c */ /* 0x000fda0003f64330 */
[----:B------:R-:W-:Y:S05]  /*4c70*/  @!P3 BRA `(.L_x_6140) ;  /* 0x000004c00000b947 */ /* 0x000fea0003800000 */
[C---:B------:R-:W-:Y:S01]  /*4c80*/  LEA R38, P0, R50.reuse, c[0x0][0x180], 0x3 ;  /* 0x0000600032267a11 */ /* 0x040fe200078018ff */
[----:B------:R-:W-:Y:S01]  /*4c90*/  IMAD.MOV.U32 R29, RZ, RZ, R43 ;  /* 0x000000ffff1d7224 */ /* 0x000fe200078e002b */
[----:B------:R-:W-:Y:S02]  /*4ca0*/  MOV R28, R42 ;  /* 0x0000002a001c7202 */ /* 0x000fe40000000f00 */
[----:B------:R-:W-:-:S03]  /*4cb0*/  LEA.HI.X R39, R50, c[0x0][0x184], R49, 0x3, P0 ;  /* 0x0000610032277a11 */ /* 0x000fc600000f1c31 */
[----:B------:R0:W2:Y:S01]  /*4cc0*/  LDG.E.64.CONSTANT R40, [R28.64] ;  /* 0x0000000a1c287981 */ /* 0x0000a2000c1e9b00 */
[----:B------:R-:W-:-:S03]  /*4cd0*/  IADD3 R42, P0, R42, UR4, RZ ;  /* 0x000000042a2a7c10 */ /* 0x000fc6000ff1e0ff */
[----:B------:R-:W2:Y:S01]  /*4ce0*/  LDG.E.64 R36, [R38.64] ;  /* 0x0000000a26247981 */ /* 0x000ea2000c1e1b00 */
[----:B------:R-:W-:Y:S02]  /*4cf0*/  IADD3.X R43, R43, UR5, RZ, P0, !PT ;  /* 0x000000052b2b7c10 */ /* 0x000fe400087fe4ff */
[----:B------:R-:W-:Y:S01]  /*4d00*/  IADD3 R44, P0, R42, UR4, RZ ;  /* 0x000000042a2c7c10 */ /* 0x000fe2000ff1e0ff */
[----:B------:R-:W3:Y:S04]  /*4d10*/  LDG.E.64 R32, [R38.64+0x8] ;  /* 0x0000080a26207981 */ /* 0x000ee8000c1e1b00 */
[----:B------:R1:W3:Y:S01]  /*4d20*/  LDG.E.64.CONSTANT R34, [R42.64] ;  /* 0x0000000a2a227981 */ /* 0x0002e2000c1e9b00 */
[----:B------:R-:W-:-:S03]  /*4d30*/  IADD3.X R45, R43, UR5, RZ, P0, !PT ;  /* 0x000000052b2d7c10 */ /* 0x000fc600087fe4ff */
[----:B------:R-:W4:Y:S04]  /*4d40*/  LDG.E.64 R12, [R38.64+0x10] ;  /* 0x0000100a260c7981 */ /* 0x000f28000c1e1b00 */
[----:B------:R5:W4:Y:S01]  /*4d50*/  LDG.E.64.CONSTANT R24, [R44.64] ;  /* 0x0000000a2c187981 */ /* 0x000b22000c1e9b00 */
[----:B------:R-:W-:-:S03]  /*4d60*/  IADD3 R26, P0, R44, UR4, RZ ;  /* 0x000000042c1a7c10 */ /* 0x000fc6000ff1e0ff */
[----:B0-----:R-:W4:Y:S01]  /*4d70*/  LDG.E.64 R28, [R38.64+0x18] ;  /* 0x0000180a261c7981 */ /* 0x001f22000c1e1b00 */
[----:B------:R-:W-:Y:S01]  /*4d80*/  IADD3.X R27, R45, UR5, RZ, P0, !PT ;  /* 0x000000052d1b7c10 */ /* 0x000fe200087fe4ff */
[----:B-1----:R-:W-:Y:S01]  /*4d90*/  IMAD.MOV.U32 R42, RZ, RZ, R8 ;  /* 0x000000ffff2a7224 */ /* 0x002fe200078e0008 */
[----:B------:R-:W-:Y:S02]  /*4da0*/  MOV R43, R11 ;  /* 0x0000000b002b7202 */ /* 0x000fe40000000f00 */
[----:B------:R-:W-:Y:S01]  /*4db0*/  IADD3 R10, P0, R26, UR4, RZ ;  /* 0x000000041a0a7c10 */ /* 0x000fe2000ff1e0ff */
[----:B------:R0:W4:Y:S03]  /*4dc0*/  LDG.E.64.CONSTANT R30, [R26.64] ;  /* 0x0000000a1a1e7981 */ /* 0x000126000c1e9b00 */
[----:B------:R-:W-:Y:S02]  /*4dd0*/  IADD3.X R11, R27, UR5, RZ, P0, !PT ;  /* 0x000000051b0b7c10 */ /* 0x000fe400087fe4ff */
[----:B-----5:R-:W-:-:S04]  /*4de0*/  IADD3 R44, P0, R10, UR4, RZ ;  /* 0x000000040a2c7c10 */ /* 0x020fc8000ff1e0ff */
[----:B------:R-:W-:Y:S01]  /*4df0*/  IADD3.X R45, R11, UR5, RZ, P0, !PT ;  /* 0x000000050b2d7c10 */ /* 0x000fe200087fe4ff */
[-C--:B--2---:R-:W-:Y:S02]  /*4e00*/  IMAD R41, R41, R36.reuse, RZ ;  /* 0x0000002429297224 */ /* 0x084fe400078e02ff */
[----:B------:R-:W-:-:S04]  /*4e10*/  IMAD.WIDE.U32 R42, R40, R36, R42 ;  /* 0x00000024282a7225 */ /* 0x000fc800078e002a */
[----:B------:R-:W-:Y:S02]  /*4e20*/  IMAD R41, R40, R37, R41 ;  /* 0x0000002528297224 */ /* 0x000fe400078e0229 */
[----:B------:R-:W2:Y:S02]  /*4e30*/  LDG.E.64 R36, [R38.64+0x20] ;  /* 0x0000200a26247981 */ /* 0x000ea4000c1e1b00 */
[----:B------:R-:W-:Y:S02]  /*4e40*/  IMAD.IADD R43, R43, 0x1, R41 ;  /* 0x000000012b2b7824 */ /* 0x000fe400078e0229 */
[----:B------:R1:W2:Y:S01]  /*4e50*/  LDG.E.64.CONSTANT R40, [R10.64] ;  /* 0x0000000a0a287981 */ /* 0x0002a2000c1e9b00 */
[-C--:B---3--:R-:W-:Y:S02]  /*4e60*/  IMAD R35, R35, R32.reuse, RZ ;  /* 0x0000002023237224 */ /* 0x088fe400078e02ff */
[----:B0-----:R-:W-:Y:S01]  /*4e70*/  IMAD.WIDE.U32 R26, R34, R32, R42 ;  /* 0x00000020221a7225 */ /* 0x001fe200078e002a */
[----:B------:R-:W-:-:S03]  /*4e80*/  IADD3 R42, P0, R44, UR4, RZ ;  /* 0x000000042c2a7c10 */ /* 0x000fc6000ff1e0ff */
[----:B------:R-:W-:Y:S02]  /*4e90*/  IMAD R51, R34, R33, R35 ;  /* 0x0000002122337224 */ /* 0x000fe400078e0223 */
[----:B------:R-:W3:Y:S02]  /*4ea0*/  LDG.E.64 R32, [R38.64+0x28] ;  /* 0x0000280a26207981 */ /* 0x000ee4000c1e1b00 */
[----:B------:R-:W-:Y:S02]  /*4eb0*/  IMAD.IADD R27, R27, 0x1, R51 ;  /* 0x000000011b1b7824 */ /* 0x000fe400078e0233 */
[----:B------:R0:W3:Y:S01]  /*4ec0*/  LDG.E.64.CONSTANT R34, [R44.64] ;  /* 0x0000000a2c227981 */ /* 0x0000e2000c1e9b00 */
[----:B----4-:R-:W-:Y:S01]  /*4ed0*/  IMAD R51, R25, R12, RZ ;  /* 0x0000000c19337224 */ /* 0x010fe200078e02ff */
[----:B------:R-:W-:Y:S02]  /*4ee0*/  IADD3.X R43, R45, UR5, RZ, P0, !PT ;  /* 0x000000052d2b7c10 */ /* 0x000fe400087fe4ff */
[----:B-1----:R-:W4:Y:S01]  /*4ef0*/  LDG.E.64 R10, [R38.64+0x30] ;  /* 0x0000300a260a7981 */ /* 0x002f22000c1e1b00 */
[----:B------:R-:W-:-:S02]  /*4f00*/  IMAD R51, R24, R13, R51 ;  /* 0x0000000d18337224 */ /* 0x000fc400078e0233 */
[----:B------:R-:W-:Y:S01]  /*4f10*/  IMAD.WIDE.U32 R24, R24, R12, R26 ;  /* 0x0000000c18187225 */ /* 0x000fe200078e001a */
[----:B------:R-:W-:Y:S01]  /*4f20*/  IADD3 R12, P0, R42, UR4, RZ ;  /* 0x000000042a0c7c10 */ /* 0x000fe2000ff1e0ff */
[----:B------:R1:W4:Y:S03]  /*4f30*/  LDG.E.64.CONSTANT R26, [R42.64] ;  /* 0x0000000a2a1a7981 */ /* 0x000326000c1e9b00 */
[----:B------:R-:W-:Y:S01]  /*4f40*/  IADD3.X R13, R43, UR5, RZ, P0, !PT ;  /* 0x000000052b0d7c10 */ /* 0x000fe200087fe4ff */
[----:B0-----:R-:W5:Y:S04]  /*4f50*/  LDG.E.64 R44, [R38.64+0x38] ;  /* 0x0000380a262c7981 */ /* 0x001f68000c1e1b00 */
[----:B------:R-:W5:Y:S01]  /*4f60*/  LDG.E.64.CONSTANT R52, [R12.64] ;  /* 0x0000000a0c347981 */ /* 0x000f62000c1e9b00 */
[----:B------:R-:W-:Y:S01]  /*4f70*/  IADD3 R25, R25, R51, RZ ;  /* 0x0000003319197210 */ /* 0x000fe20007ffe0ff */
[----:B------:R-:W-:-:S04]  /*4f80*/  IMAD R31, R31, R28, RZ ;  /* 0x0000001c1f1f7224 */ /* 0x000fc800078e02ff */
[C---:B------:R-:W-:Y:S02]  /*4f90*/  IMAD R31, R30.reuse, R29, R31 ;  /* 0x0000001d1e1f7224 */ /* 0x040fe400078e021f */
[----:B------:R-:W-:-:S04]  /*4fa0*/  IMAD.WIDE.U32 R24, R30, R28, R24 ;  /* 0x0000001c1e187225 */ /* 0x000fc800078e0018 */
[----:B------:R-:W-:Y:S01]  /*4fb0*/  IMAD.IADD R25, R25, 0x1, R31 ;  /* 0x0000000119197824 */ /* 0x000fe200078e021f */
[----:B------:R-:W-:Y:S02]  /*4fc0*/  IADD3 R50, P4, R50, 0x8, RZ ;  /* 0x0000000832327810 */ /* 0x000fe40007f9e0ff */
[----:B------:R-:W-:Y:S02]  /*4fd0*/  IADD3 R47, P5, R47, -0x8, RZ ;  /* 0xfffffff82f2f7810 */ /* 0x000fe40007fbe0ff */
[----:B-1----:R-:W-:Y:S01]  /*4fe0*/  IADD3 R42, P3, R12, UR4, RZ ;  /* 0x000000040c2a7c10 */ /* 0x002fe2000ff7e0ff */
[----:B------:R-:W-:Y:S01]  /*4ff0*/  IMAD.X R49, RZ, RZ, R49, P4 ;  /* 0x000000ffff317224 */ /* 0x000fe200020e0631 */
[----:B------:R-:W-:Y:S02]  /*5000*/  PLOP3.LUT P0, PT, PT, PT, PT, 0x8, 0x0 ;  /* 0x000000000000781c */ /* 0x000fe40003f0e170 */
[----:B------:R-:W-:Y:S02]  /*5010*/  IADD3.X R46, R46, -0x1, RZ, P5, !PT ;  /* 0xffffffff2e2e7810 */ /* 0x000fe40002ffe4ff */
[----:B------:R-:W-:Y:S01]  /*5020*/  IADD3.X R43, R13, UR5, RZ, P3, !PT ;  /* 0x000000050d2b7c10 */ /* 0x000fe20009ffe4ff */
[----:B--2---:R-:W-:-:S02]  /*5030*/  IMAD R29, R41, R36, RZ ;  /* 0x00000024291d7224 */ /* 0x004fc400078e02ff */
        /* <DEDUP_REMOVED lines=10> */
[-C--:B-----5:R-:W-:Y:S02]  /*50e0*/  IMAD R25, R53, R44.reuse, RZ ;  /* 0x0000002c35197224 */ /* 0x0a0fe400078e02ff */
[----:B------:R-:W-:Y:S02]  /*50f0*/  IMAD.IADD R11, R11, 0x1, R27 ;  /* 0x000000010b0b7824 */ /* 0x000fe400078e021b */
[C---:B------:R-:W-:Y:S02]  /*5100*/  IMAD R25, R52.reuse, R45, R25 ;  /* 0x0000002d34197224 */ /* 0x040fe400078e0219 */
[----:B------:R-:W-:-:S04]  /*5110*/  IMAD.WIDE.U32 R44, R52, R44, R10 ;  /* 0x0000002c342c7225 */ /* 0x000fc800078e000a */
[----:B------:R-:W-:Y:S01]  /*5120*/  IMAD.IADD R11, R45, 0x1, R25 ;  /* 0x000000012d0b7824 */ /* 0x000fe200078e0219 */
[----:B------:R-:W-:Y:S02]  /*5130*/  MOV R8, R44 ;  /* 0x0000002c00087202 */ /* 0x000fe40000000f00 */
.L_x_6140:
[----:B------:R-:W-:-:S04]  /*5140*/  ISETP.NE.U32.AND P3, PT, R47, RZ, PT ;  /* 0x000000ff2f00720c */ /* 0x000fc80003f65070 */
[----:B------:R-:W-:-:S13]  /*5150*/  ISETP.NE.OR.EX P0, PT, R46, RZ, P0, P3 ;  /* 0x000000ff2e00720c */ /* 0x000fda0000705730 */
[----:B------:R-:W-:Y:S05]  /*5160*/  @!P0 BRA `(.L_x_6136) ;  /* 0x000002b000008947 */ /* 0x000fea0003800000 */
.L_x_6137:
[C---:B------:R-:W-:Y:S01]  /*5170*/  LEA R40, P0, R50.reuse, c[0x0][0x180], 0x3 ;  /* 0x0000600032287a11 */ /* 0x040fe200078018ff */
[----:B------:R0:W2:Y:S03]  /*5180*/  LDG.E.64.CONSTANT R12, [R42.64] ;  /* 0x0000000a2a0c7981 */ /* 0x0000a6000c1e9b00 */
[----:B------:R-:W-:Y:S02]  /*5190*/  LEA.HI.X R41, R50, c[0x0][0x184], R49, 0x3, P0 ;  /* 0x0000610032297a11 */ /* 0x000fe400000f1c31 */
[----:B------:R-:W-:-:S03]  /*51a0*/  IADD3 R44, P0, R42, UR4, RZ ;  /* 0x000000042a2c7c10 */ /* 0x000fc6000ff1e0ff */
[----:B------:R-:W2:Y:S01]  /*51b0*/  LDG.E.64 R38, [R40.64] ;  /* 0x0000000a28267981 */ /* 0x000ea2000c1e1b00 */
[----:B------:R-:W-:Y:S02]  /*51c0*/  IADD3.X R45, R43, UR5, RZ, P0, !PT ;  /* 0x000000052b2d7c10 */ /* 0x000fe400087fe4ff */
[----:B0-----:R-:W-:Y:S01]  /*51d0*/  IADD3 R42, P0, R44, UR4, RZ ;  /* 0x000000042c2a7c10 */ /* 0x001fe2000ff1e0ff */
[----:B------:R-:W3:Y:S04]  /*51e0*/  LDG.E.64 R36, [R40.64+0x8] ;  /* 0x0000080a28247981 */ /* 0x000ee8000c1e1b00 */
[----:B------:R-:W3:Y:S01]  /*51f0*/  LDG.E.64.CONSTANT R24, [R44.64] ;  /* 0x0000000a2c187981 */ /* 0x000ee2000c1e9b00 */
[----:B------:R-:W-:Y:S02]  /*5200*/  IADD3.X R43, R45, UR5, RZ, P0, !PT ;  /* 0x000000052d2b7c10 */ /* 0x000fe400087fe4ff */
[----:B------:R-:W-:Y:S01]  /*5210*/  IADD3 R28, P0, R42, UR4, RZ ;  /* 0x000000042a1c7c10 */ /* 0x000fe2000ff1e0ff */
[----:B------:R-:W4:Y:S04]  /*5220*/  LDG.E.64 R34, [R40.64+0x10] ;  /* 0x0000100a28227981 */ /* 0x000f28000c1e1b00 */
[----:B------:R0:W4:Y:S01]  /*5230*/  LDG.E.64.CONSTANT R26, [R42.64] ;  /* 0x0000000a2a1a7981 */ /* 0x000122000c1e9b00 */
[----:B------:R-:W-:-:S03]  /*5240*/  IADD3.X R29, R43, UR5, RZ, P0, !PT ;  /* 0x000000052b1d7c10 */ /* 0x000fc600087fe4ff */
[----:B------:R-:W5:Y:S04]  /*5250*/  LDG.E.64 R30, [R40.64+0x18] ;  /* 0x0000180a281e7981 */ /* 0x000f68000c1e1b00 */
[----:B------:R-:W5:Y:S01]  /*5260*/  LDG.E.64.CONSTANT R32, [R28.64] ;  /* 0x0000000a1c207981 */ /* 0x000f62000c1e9b00 */
[----:B------:R-:W-:Y:S01]  /*5270*/  IMAD.MOV.U32 R10, RZ, RZ, R8 ;  /* 0x000000ffff0a7224 */ /* 0x000fe200078e0008 */
[----:B------:R-:W-:-:S04]  /*5280*/  IADD3 R47, P0, R47, -0x4, RZ ;  /* 0xfffffffc2f2f7810 */ /* 0x000fc80007f1e0ff */
[----:B------:R-:W-:Y:S02]  /*5290*/  IADD3.X R46, R46, -0x1, RZ, P0, !PT ;  /* 0xffffffff2e2e7810 */ /* 0x000fe400007fe4ff */
[----:B------:R-:W-:-:S04]  /*52a0*/  ISETP.NE.U32.AND P0, PT, R47, RZ, PT ;  /* 0x000000ff2f00720c */ /* 0x000fc80003f05070 */
[----:B------:R-:W-:Y:S02]  /*52b0*/  ISETP.NE.AND.EX P0, PT, R46, RZ, PT, P0 ;  /* 0x000000ff2e00720c */ /* 0x000fe40003f05300 */
[----:B0-----:R-:W-:Y:S02]  /*52c0*/  IADD3 R42, P4, R28, UR4, RZ ;  /* 0x000000041c2a7c10 */ /* 0x001fe4000ff9e0ff */
[----:B------:R-:W-:Y:S02]  /*52d0*/  IADD3 R50, P3, R50, 0x4, RZ ;  /* 0x0000000432327810 */ /* 0x000fe40007f7e0ff */
[----:B------:R-:W-:-:S03]  /*52e0*/  IADD3.X R43, R29, UR5, RZ, P4, !PT ;  /* 0x000000051d2b7c10 */ /* 0x000fc6000a7fe4ff */
        /* <DEDUP_REMOVED lines=8> */
[----:B------:R-:W-:Y:S02]  /*5370*/  IMAD.IADD R11, R11, 0x1, R13 ;  /* 0x000000010b0b7824 */ /* 0x000fe400078e020d */
[----:B----4-:R-:W-:-:S04]  /*5380*/  IMAD R13, R27, R34, RZ ;  /* 0x000000221b0d7224 */ /* 0x010fc800078e02ff */
[-C--:B------:R-:W-:Y:S02]  /*5390*/  IMAD R13, R35, R26.reuse, R13 ;  /* 0x0000001a230d7224 */ /* 0x080fe400078e020d */
[----:B------:R-:W-:-:S04]  /*53a0*/  IMAD.WIDE.U32 R26, R34, R26, R10 ;  /* 0x0000001a221a7225 */ /* 0x000fc800078e000a */
[----:B-----5:R-:W-:Y:S02]  /*53b0*/  IMAD R11, R33, R30, RZ ;  /* 0x0000001e210b7224 */ /* 0x020fe400078e02ff */
[----:B------:R-:W-:Y:S02]  /*53c0*/  IMAD.IADD R27, R27, 0x1, R13 ;  /* 0x000000011b1b7824 */ /* 0x000fe400078e020d */
[-C--:B------:R-:W-:Y:S02]  /*53d0*/  IMAD R11, R31, R32.reuse, R11 ;  /* 0x000000201f0b7224 */ /* 0x080fe400078e020b */
[----:B------:R-:W-:-:S04]  /*53e0*/  IMAD.WIDE.U32 R30, R30, R32, R26 ;  /* 0x000000201e1e7225 */ /* 0x000fc800078e001a */
[----:B------:R-:W-:Y:S01]  /*53f0*/  IMAD.MOV.U32 R8, RZ, RZ, R30 ;  /* 0x000000ffff087224 */ /* 0x000fe200078e001e */
[----:B------:R-:W-:Y:S01]  /*5400*/  IADD3 R11, R31, R11, RZ ;  /* 0x0000000b1f0b7210 */ /* 0x000fe20007ffe0ff */
[----:B------:R-:W-:Y:S05]  /*5410*/  @P0 BRA `(.L_x_6137) ;  /* 0xfffffd5000000947 */ /* 0x000fea000383ffff */
.L_x_6136:
[----:B------:R-:W-:Y:S01]  /*5420*/  CS2R R46, SRZ ;  /* 0x00000000002e7805 */ /* 0x000fe2000001ff00 */
[----:B------:R-:W-:Y:S05]  /*5430*/  @!P2 BRA `(.L_x_6141) ;  /* 0x000003100000a947 */ /* 0x000fea0003800000 */
[----:B-----5:R-:W-:Y:S01]  /*5440*/  IMAD R13, R15, c[0x0][0x170], RZ ;  /* 0x00005c000f0d7a24 */ /* 0x020fe200078e02ff */
[----:B------:R-:W-:Y:S01]  /*5450*/  LEA R12, P0, R50, c[0x0][0x180], 0x3 ;  /* 0x00006000320c7a11 */ /* 0x000fe200078018ff */
[----:B------:R-:W-:-:S04]  /*5460*/  IMAD.WIDE.U32 R24, R14, c[0x0][0x170], RZ ;  /* 0x00005c000e187a25 */ /* 0x000fc800078e00ff */
[----:B------:R-:W-:Y:S02]  /*5470*/  IMAD R15, R14, c[0x0][0x174], R13 ;  /* 0x00005d000e0f7a24 */ /* 0x000fe400078e020d */
[----:B------:R-:W-:-:S03]  /*5480*/  IMAD R13, R49, c[0x0][0x188], RZ ;  /* 0x00006200310d7a24 */ /* 0x000fc600078e02ff */
[----:B------:R-:W-:Y:S01]  /*5490*/  IADD3 R25, R25, R15, RZ ;  /* 0x0000000f19197210 */ /* 0x000fe20007ffe0ff */
[----:B------:R-:W-:-:S04]  /*54a0*/  IMAD R13, R50, c[0x0][0x18c], R13 ;  /* 0x00006300320d7a24 */ /* 0x000fc800078e020d */
[----:B------:R-:W-:-:S04]  /*54b0*/  IMAD.WIDE.U32 R24, R50, c[0x0][0x188], R24 ;  /* 0x0000620032187a25 */ /* 0x000fc800078e0018 */
[----:B------:R-:W-:Y:S01]  /*54c0*/  IMAD.IADD R15, R25, 0x1, R13 ;  /* 0x00000001190f7824 */ /* 0x000fe200078e020d */
[----:B------:R-:W-:Y:S02]  /*54d0*/  LEA R14, P3, R24, c[0x0][0x168], 0x3 ;  /* 0x00005a00180e7a11 */ /* 0x000fe400078618ff */
[----:B------:R-:W-:Y:S02]  /*54e0*/  LEA.HI.X R13, R50, c[0x0][0x184], R49, 0x3, P0 ;  /* 0x00006100320d7a11 */ /* 0x000fe400000f1c31 */
[----:B------:R-:W-:-:S03]  /*54f0*/  LEA.HI.X R15, R24, c[0x0][0x16c], R15, 0x3, P3 ;  /* 0x00005b00180f7a11 */ /* 0x000fc600018f1c0f */
[----:B------:R-:W2:Y:S04]  /*5500*/  LDG.E.64 R26, [R12.64] ;  /* 0x0000000a0c1a7981 */ /* 0x000ea8000c1e1b00 */
[----:B------:R-:W2:Y:S01]  /*5510*/  LDG.E.64.CONSTANT R24, [R14.64] ;  /* 0x0000000a0e187981 */ /* 0x000ea2000c1e9b00 */
[----:B------:R-:W-:Y:S01]  /*5520*/  ISETP.NE.U32.AND P0, PT, R9, 0x1, PT ;  /* 0x000000010900780c */ /* 0x000fe20003f05070 */
[----:B------:R-:W-:-:S03]  /*5530*/  IMAD.MOV.U32 R10, RZ, RZ, R8 ;  /* 0x000000ffff0a7224 */ /* 0x000fc600078e0008 */
[----:B------:R-:W-:Y:S01]  /*5540*/  ISETP.NE.AND.EX P0, PT, RZ, RZ, PT, P0 ;  /* 0x000000ffff00720c */ /* 0x000fe20003f05300 */
[-C--:B--2---:R-:W-:Y:S02]  /*5550*/  IMAD R25, R25, R26.reuse, RZ ;  /* 0x0000001a19197224 */ /* 0x084fe400078e02ff */
[----:B------:R-:W-:-:S04]  /*5560*/  IMAD.WIDE.U32 R10, R24, R26, R10 ;  /* 0x0000001a180a7225 */ /* 0x000fc800078e000a */
[----:B------:R-:W-:Y:S01]  /*5570*/  IMAD R25, R24, R27, R25 ;  /* 0x0000001b18197224 */ /* 0x000fe200078e0219 */
[----:B------:R-:W-:-:S03]  /*5580*/  MOV R8, R10 ;  /* 0x0000000a00087202 */ /* 0x000fc60000000f00 */
        /* <DEDUP_REMOVED lines=16> */
[----:B------:R-:W-:-:S04]  /*5690*/  IMAD.MOV.U32 R10, RZ, RZ, R8 ;  /* 0x000000ffff0a7224 */ /* 0x000fc800078e0008 */
[----:B--2---:R-:W-:-:S04]  /*56a0*/  IMAD.WIDE.U32 R10, R14, R24, R10 ;  /* 0x000000180e0a7225 */ /* 0x004fc800078e000a */
[----:B------:R-:W-:Y:S01]  /*56b0*/  IMAD R15, R15, R24, RZ ;  /* 0x000000180f0f7224 */ /* 0x000fe200078e02ff */
[----:B------:R-:W-:-:S03]  /*56c0*/  MOV R8, R10 ;  /* 0x0000000a00087202 */ /* 0x000fc60000000f00 */
[----:B------:R-:W-:Y:S02]  /*56d0*/  IMAD R15, R14, R25, R15 ;  /* 0x000000190e0f7224 */ /* 0x000fe400078e020f */
[-C--:B---3--:R-:W-:Y:S02]  /*56e0*/  @P0 IMAD R25, R29, R26.reuse, RZ ;  /* 0x0000001a1d190224 */ /* 0x088fe400078e02ff */
[----:B------:R-:W-:Y:S02]  /*56f0*/  IMAD.IADD R11, R11, 0x1, R15 ;  /* 0x000000010b0b7824 */ /* 0x000fe400078e020f */
[----:B------:R-:W-:Y:S02]  /*5700*/  @P0 IMAD.MOV.U32 R10, RZ, RZ, R8 ;  /* 0x000000ffff0a0224 */ /* 0x000fe400078e0008 */
[C---:B------:R-:W-:Y:S02]  /*5710*/  @P0 IMAD R25, R28.reuse, R27, R25 ;  /* 0x0000001b1c190224 */ /* 0x040fe400078e0219 */
[----:B------:R-:W-:-:S04]  /*5720*/  @P0 IMAD.WIDE.U32 R26, R28, R26, R10 ;  /* 0x0000001a1c1a0225 */ /* 0x000fc800078e000a */
[----:B------:R-:W-:Y:S01]  /*5730*/  @P0 IMAD.MOV.U32 R8, RZ, RZ, R26 ;  /* 0x000000ffff080224 */ /* 0x000fe200078e001a */
[----:B------:R-:W-:Y:S02]  /*5740*/  @P0 IADD3 R11, R27, R25, RZ ;  /* 0x000000191b0b0210 */ /* 0x000fe40007ffe0ff */
.L_x_6141:
[----:B-----5:R-:W-:Y:S01]  /*5750*/  HFMA2.MMA R13, -RZ, RZ, 0, 0 ;  /* 0x00000000ff0d7435 */ /* 0x020fe200000001ff */
[----:B------:R-:W-:Y:S01]  /*5760*/  IMAD.MOV.U32 R10, RZ, RZ, RZ ;  /* 0x000000ffff0a7224 */ /* 0x000fe200078e00ff */
[----:B------:R-:W-:Y:S05]  /*5770*/  @!P1 BRA `(.L_x_6142) ;  /* 0x000011d000009947 */ /* 0x000fea0003800000 */
[----:B------:R-:W-:Y:S01]  /*5780*/  IADD3 R50, P3, -R9, c[0x0][0x178], RZ ;  /* 0x00005e0009327a10 */ /* 0x000fe20007f7e1ff */
[----:B------:R-:W-:Y:S01]  /*5790*/  IMAD R25, R17, c[0x0][0x170], RZ ;  /* 0x00005c0011197a24 */ /* 0x000fe200078e02ff */
        /* <DEDUP_REMOVED lines=11> */
[----:B------:R-:W-:-:S04]  /*5850*/  CS2R R46, SRZ ;  /* 0x00000000002e7805 */ /* 0x000fc8000001ff00 */
[----:B------:R-:W-:-:S07]  /*5860*/  LEA.HI.X R43, R14, c[0x0][0x16c], R43, 0x3, P3 ;  /* 0x00005b000e2b7a11 */ /* 0x000fce00018f1c2b */
[----:B------:R-:W-:Y:S05]  /*5870*/  @!P0 BRA `(.L_x_6143) ;  /* 0x00000e2000008947 */ /* 0x000fea0003800000 */
[----:B------:R-:W-:Y:S02]  /*5880*/  ISETP.GT.U32.AND P3, PT, R50, 0xc, PT ;  /* 0x0000000c3200780c */ /* 0x000fe40003f64070 */
[----:B------:R-:W-:Y:S02]  /*5890*/  PLOP3.LUT P0, PT, PT, PT, PT, 0x80, 0x0 ;  /* 0x000000000000781c */ /* 0x000fe40003f0f070 */
[----:B------:R-:W-:-:S13]  /*58a0*/  ISETP.GT.AND.EX P3, PT, R49, RZ, PT, P3 ;  /* 0x000000ff3100720c */ /* 0x000fda0003f64330 */
[----:B------:R-:W-:Y:S05]  /*58b0*/  @!P3 BRA `(.L_x_6144) ;  /* 0x000008c00000b947 */ /* 0x000fea0003800000 */
[----:B------:R-:W-:Y:S02]  /*58c0*/  PLOP3.LUT P0, PT, PT, PT, PT, 0x8, 0x0 ;  /* 0x000000000000781c */ /* 0x000fe40003f0e170 */
.L_x_6145:
        /* <DEDUP_REMOVED lines=10> */
[----:B------:R-:W-:-:S03]  /*5970*/  IADD3.X R33, R45, UR5, RZ, P3, !PT ;  /* 0x000000052d217c10 */ /* 0x000fc60009ffe4ff */
[----:B------:R-:W5:Y:S04]  /*5980*/  LDG.E.64 R24, [R14.64+0x18] ;  /* 0x0000180a0e187981 */ /* 0x000f68000c1e1b00 */
[----:B------:R1:W4:Y:S01]  /*5990*/  LDG.E.64.CONSTANT R38, [R32.64] ;  /* 0x0000000a20267981 */ /* 0x000322000c1e9b00 */
[----:B------:R-:W-:-:S04]  /*59a0*/  IADD3 R30, P3, R32, UR4, RZ ;  /* 0x00000004201e7c10 */ /* 0x000fc8000ff7e0ff */
[----:B------:R-:W-:-:S05]  /*59b0*/  IADD3.X R31, R33, UR5, RZ, P3, !PT ;  /* 0x00000005211f7c10 */ /* 0x000fca0009ffe4ff */
[----:B------:R0:W5:Y:S01]  /*59c0*/  LDG.E.64.CONSTANT R34, [R30.64] ;  /* 0x0000000a1e227981 */ /* 0x000162000c1e9b00 */
[----:B------:R-:W-:Y:S01]  /*59d0*/  IADD3 R52, P3, R30, UR4, RZ ;  /* 0x000000041e347c10 */ /* 0x000fe2000ff7e0ff */
[----:B------:R-:W-:-:S03]  /*59e0*/  IMAD.MOV.U32 R12, RZ, RZ, R10 ;  /* 0x000000ffff0c7224 */ /* 0x000fc600078e000a */
[----:B------:R-:W-:Y:S02]  /*59f0*/  IADD3.X R53, R31, UR5, RZ, P3, !PT ;  /* 0x000000051f357c10 */ /* 0x000fe40009ffe4ff */
        /* <DEDUP_REMOVED lines=12> */
[----:B------:R-:W-:-:S04]  /*5ac0*/  IMAD.WIDE.U32 R40, R42, R40, R44 ;  /* 0x000000282a287225 */ /* 0x000fc800078e002c */
[-C--:B----4-:R-:W-:Y:S02]  /*5ad0*/  IMAD R39, R39, R36.reuse, RZ ;  /* 0x0000002427277224 */ /* 0x090fe400078e02ff */
[----:B------:R-:W-:Y:S02]  /*5ae0*/  IMAD.IADD R41, R41, 0x1, R43 ;  /* 0x0000000129297824 */ /* 0x000fe400078e022b */
[C---:B------:R-:W-:Y:S01]  /*5af0*/  IMAD R39, R38.reuse, R37, R39 ;  /* 0x0000002526277224 */ /* 0x040fe200078e0227 */
[----:B------:R-:W3:Y:S01]  /*5b00*/  LDG.E.64 R42, [R14.64+0x30] ;  /* 0x0000300a0e2a7981 */ /* 0x000ee2000c1e1b00 */
[----:B------:R-:W-:Y:S01]  /*5b10*/  IMAD.WIDE.U32 R36, R38, R36, R40 ;  /* 0x0000002426247225 */ /* 0x000fe200078e0028 */
[----:B------:R-:W-:-:S04]  /*5b20*/  IADD3 R40, P3, R12, UR4, RZ ;  /* 0x000000040c287c10 */ /* 0x000fc8000ff7e0ff */
[----:B------:R-:W-:Y:S01]  /*5b30*/  IADD3.X R41, R13, UR5, RZ, P3, !PT ;  /* 0x000000050d297c10 */ /* 0x000fe20009ffe4ff */
[-C--:B-----5:R-:W-:Y:S01]  /*5b40*/  IMAD R13, R35, R24.reuse, RZ ;  /* 0x00000018230d7224 */ /* 0x0a0fe200078e02ff */
[----:B------:R-:W-:Y:S01]  /*5b50*/  IADD3 R38, P3, R40, UR4, RZ ;  /* 0x0000000428267c10 */ /* 0x000fe2000ff7e0ff */
[----:B------:R-:W-:Y:S02]  /*5b60*/  IMAD.IADD R37, R37, 0x1, R39 ;  /* 0x0000000125257824 */ /* 0x000fe400078e0227 */
[----:B------:R1:W3:Y:S01]  /*5b70*/  LDG.E.64.CONSTANT R44, [R40.64] ;  /* 0x0000000a282c7981 */ /* 0x0002e2000c1e9b00 */
[C---:B------:R-:W-:Y:S01]  /*5b80*/  IMAD R25, R34.reuse, R25, R13 ;  /* 0x0000001922197224 */ /* 0x040fe200078e020d */
[----:B------:R-:W-:Y:S01]  /*5b90*/  IADD3.X R39, R41, UR5, RZ, P3, !PT ;  /* 0x0000000529277c10 */ /* 0x000fe20009ffe4ff */
[----:B------:R-:W-:Y:S01]  /*5ba0*/  IMAD.WIDE.U32 R34, R34, R24, R36 ;  /* 0x0000001822227225 */ /* 0x000fe200078e0024 */
[----:B------:R-:W4:Y:S01]  /*5bb0*/  LDG.E.64 R12, [R14.64+0x38] ;  /* 0x0000380a0e0c7981 */ /* 0x000f22000c1e1b00 */
[----:B------:R-:W-:-:S03]  /*5bc0*/  IADD3 R36, P3, R38, UR4, RZ ;  /* 0x0000000426247c10 */ /* 0x000fc6000ff7e0ff */
[----:B------:R-:W-:Y:S02]  /*5bd0*/  IADD3 R35, R35, R25, RZ ;  /* 0x0000001923237210 */ /* 0x000fe40007ffe0ff */
[----:B------:R5:W4:Y:S01]  /*5be0*/  LDG.E.64.CONSTANT R24, [R38.64] ;  /* 0x0000000a26187981 */ /* 0x000b22000c1e9b00 */
[----:B------:R-:W-:Y:S02]  /*5bf0*/  IADD3.X R37, R39, UR5, RZ, P3, !PT ;  /* 0x0000000527257c10 */ /* 0x000fe40009ffe4ff */
[----:B0-----:R-:W-:-:S04]  /*5c00*/  IADD3 R52, P3, R36, UR4, RZ ;  /* 0x0000000424347c10 */ /* 0x001fc8000ff7e0ff */
[----:B------:R-:W-:Y:S01]  /*5c10*/  IADD3.X R53, R37, UR5, RZ, P3, !PT ;  /* 0x0000000525357c10 */ /* 0x000fe20009ffe4ff */
[----:B-----5:R-:W5:Y:S01]  /*5c20*/  LDG.E.64 R38, [R14.64+0x50] ;  /* 0x0000500a0e267981 */ /* 0x020f62000c1e1b00 */
[-C--:B--2---:R-:W-:Y:S02]  /*5c30*/  IMAD R29, R29, R26.reuse, RZ ;  /* 0x0000001a1d1d7224 */ /* 0x084fe400078e02ff */
[----:B-1----:R-:W-:-:S04]  /*5c40*/  IMAD.WIDE.U32 R40, R28, R26, R34 ;  /* 0x0000001a1c287225 */ /* 0x002fc800078e0022 */
[----:B------:R-:W-:Y:S02]  /*5c50*/  IMAD R51, R28, R27, R29 ;  /* 0x0000001b1c337224 */ /* 0x000fe400078e021d */
[----:B------:R-:W2:Y:S04]  /*5c60*/  LDG.E.64 R26, [R14.64+0x40] ;  /* 0x0000400a0e1a7981 */ /* 0x000ea8000c1e1b00 */
[----:B------:R0:W2:Y:S01]  /*5c70*/  LDG.E.64.CONSTANT R28, [R36.64] ;  /* 0x0000000a241c7981 */ /* 0x0000a2000c1e9b00 */
[----:B------:R-:W-:Y:S02]  /*5c80*/  IMAD.IADD R41, R41, 0x1, R51 ;  /* 0x0000000129297824 */ /* 0x000fe400078e0233 */
[-C--:B------:R-:W-:Y:S02]  /*5c90*/  IMAD R51, R33, R30.reuse, RZ ;  /* 0x0000001e21337224 */ /* 0x080fe400078e02ff */
[----:B------:R-:W-:-:S04]  /*5ca0*/  IMAD.WIDE.U32 R40, R32, R30, R40 ;  /* 0x0000001e20287225 */ /* 0x000fc800078e0028 */
[----:B------:R-:W-:Y:S02]  /*5cb0*/  IMAD R51, R32, R31, R51 ;  /* 0x0000001f20337224 */ /* 0x000fe400078e0233 */
[----:B------:R-:W5:Y:S04]  /*5cc0*/  LDG.E.64 R30, [R14.64+0x48] ;  /* 0x0000480a0e1e7981 */ /* 0x000f68000c1e1b00 */
[----:B------:R-:W5:Y:S01]  /*5cd0*/  LDG.E.64.CONSTANT R32, [R52.64] ;  /* 0x0000000a34207981 */ /* 0x000f62000c1e9b00 */
[----:B------:R-:W-:-:S04]  /*5ce0*/  IADD3 R34, P3, R52, UR4, RZ ;  /* 0x0000000434227c10 */ /* 0x000fc8000ff7e0ff */
[----:B------:R-:W-:-:S05]  /*5cf0*/  IADD3.X R35, R53, UR5, RZ, P3, !PT ;  /* 0x0000000535237c10 */ /* 0x000fca0009ffe4ff */
[----:B0-----:R0:W5:Y:S01]  /*5d00*/  LDG.E.64.CONSTANT R36, [R34.64] ;  /* 0x0000000a22247981 */ /* 0x001162000c1e9b00 */
[----:B------:R-:W-:Y:S02]  /*5d10*/  IMAD.IADD R41, R41, 0x1, R51 ;  /* 0x0000000129297824 */ /* 0x000fe400078e0233 */
[-C--:B---3--:R-:W-:Y:S02]  /*5d20*/  IMAD R45, R45, R42.reuse, RZ ;  /* 0x0000002a2d2d7224 */ /* 0x088fe400078e02ff */
[----:B------:R-:W-:-:S04]  /*5d30*/  IMAD.WIDE.U32 R40, R44, R42, R40 ;  /* 0x0000002a2c287225 */ /* 0x000fc800078e0028 */
[----:B------:R-:W-:Y:S02]  /*5d40*/  IMAD R45, R44, R43, R45 ;  /* 0x0000002b2c2d7224 */ /* 0x000fe400078e022d */
[----:B----4-:R-:W-:-:S03]  /*5d50*/  IMAD R25, R25, R12, RZ ;  /* 0x0000000c19197224 */ /* 0x010fc600078e02ff */
[----:B------:R-:W-:Y:S01]  /*5d60*/  IADD3 R41, R41, R45, RZ ;  /* 0x0000002d29297210 */ /* 0x000fe20007ffe0ff */
[----:B------:R-:W-:Y:S01]  /*5d70*/  IMAD R25, R24, R13, R25 ;  /* 0x0000000d18197224 */ /* 0x000fe200078e0219 */
[----:B------:R-:W-:-:S03]  /*5d80*/  IADD3 R42, P3, R34, UR4, RZ ;  /* 0x00000004222a7c10 */ /* 0x000fc6000ff7e0ff */
[----:B------:R-:W-:Y:S01]  /*5d90*/  IMAD.WIDE.U32 R12, R24, R12, R40 ;  /* 0x0000000c180c7225 */ /* 0x000fe200078e0028 */
[----:B------:R-:W-:-:S03]  /*5da0*/  IADD3.X R43, R35, UR5, RZ, P3, !PT ;  /* 0x00000005232b7c10 */ /* 0x000fc60009ffe4ff */
[----:B------:R-:W-:Y:S01]  /*5db0*/  IMAD.IADD R13, R13, 0x1, R25 ;  /* 0x000000010d0d7824 */ /* 0x000fe200078e0219 */
[----:B------:R-:W-:Y:S01]  /*5dc0*/  IADD3 R44, P3, R42, UR4, RZ ;  /* 0x000000042a2c7c10 */ /* 0x000fe2000ff7e0ff */
[----:B0-----:R0:W3:Y:S03]  /*5dd0*/  LDG.E.64.CONSTANT R34, [R42.64] ;  /* 0x0000000a2a227981 */ /* 0x0010e6000c1e9b00 */
[----:B------:R-:W-:Y:S02]  /*5de0*/  IADD3.X R45, R43, UR5, RZ, P3, !PT ;  /* 0x000000052b2d7c10 */ /* 0x000fe40009ffe4ff */
[----:B------:R-:W-:Y:S01]  /*5df0*/  IADD3 R24, P3, R44, UR4, RZ ;  /* 0x000000042c187c10 */ /* 0x000fe2000ff7e0ff */
[-C--:B--2---:R-:W-:Y:S02]  /*5e00*/  IMAD R25, R29, R26.reuse, RZ ;  /* 0x0000001a1d197224 */ /* 0x084fe400078e02ff */
[----:B------:R-:W-:-:S02]  /*5e10*/  IMAD.WIDE.U32 R40, R28, R26, R12 ;  /* 0x0000001a1c287225 */ /* 0x000fc400078e000c */
[----:B------:R-:W2:Y:S02]  /*5e20*/  LDG.E.64 R12, [R14.64+0x60] ;  /* 0x0000600a0e0c7981 */ /* 0x000ea4000c1e1b00 */
[----:B------:R-:W-:Y:S02]  /*5e30*/  IMAD R25, R28, R27, R25 ;  /* 0x0000001b1c197224 */ /* 0x000fe400078e0219 */
[----:B------:R-:W3:Y:S03]  /*5e40*/  LDG.E.64 R28, [R14.64+0x58] ;  /* 0x0000580a0e1c7981 */ /* 0x000ee6000c1e1b00 */
[----:B------:R-:W-:Y:S01]  /*5e50*/  IADD3 R41, R41, R25, RZ ;  /* 0x0000001929297210 */ /* 0x000fe20007ffe0ff */
[----:B------:R1:W2:Y:S01]  /*5e60*/  LDG.E.64.CONSTANT R26, [R44.64] ;  /* 0x0000000a2c1a7981 */ /* 0x0002a2000c1e9b00 */
[----:B-----5:R-:W-:-:S04]  /*5e70*/  IMAD R25, R33, R30, RZ ;  /* 0x0000001e21197224 */ /* 0x020fc800078e02ff */
[C---:B------:R-:W-:Y:S01]  /*5e80*/  IMAD R51, R32.reuse, R31, R25 ;  /* 0x0000001f20337224 */ /* 0x040fe200078e0219 */
[----:B------:R-:W-:Y:S01]  /*5e90*/  IADD3.X R25, R45, UR5, RZ, P3, !PT ;  /* 0x000000052d197c10 */ /* 0x000fe20009ffe4ff */
[----:B------:R-:W-:Y:S01]  /*5ea0*/  IMAD.WIDE.U32 R30, R32, R30, R40 ;  /* 0x0000001e201e7225 */ /* 0x000fe200078e0028 */
[----:B0-----:R-:W-:Y:S01]  /*5eb0*/  IADD3 R42, P3, R24, UR4, RZ ;  /* 0x00000004182a7c10 */ /* 0x001fe2000ff7e0ff */
[----:B------:R-:W4:Y:S04]  /*5ec0*/  LDG.E.64 R32, [R14.64+0x68] ;  /* 0x0000680a0e207981 */ /* 0x000f28000c1e1b00 */
[----:B------:R0:W4:Y:S01]  /*5ed0*/  LDG.E.64.CONSTANT R40, [R24.64] ;  /* 0x0000000a18287981 */ /* 0x000122000c1e9b00 */
[----:B------:R-:W-:Y:S01]  /*5ee0*/  IMAD R37, R37, R38, RZ ;  /* 0x0000002625257224 */ /* 0x000fe200078e02ff */
[----:B------:R-:W-:Y:S01]  /*5ef0*/  IADD3.X R43, R25, UR5, RZ, P3, !PT ;  /* 0x00000005192b7c10 */ /* 0x000fe20009ffe4ff */
[----:B------:R-:W-:-:S02]  /*5f00*/  IMAD.IADD R31, R31, 0x1, R51 ;  /* 0x000000011f1f7824 */ /* 0x000fc400078e0233 */
[C---:B-1----:R-:W-:Y:S02]  /*5f10*/  IMAD R45, R36.reuse, R39, R37 ;  /* 0x00000027242d7224 */ /* 0x042fe400078e0225 */
[----:B------:R-:W-:Y:S01]  /*5f20*/  IMAD.WIDE.U32 R36, R36, R38, R30 ;  /* 0x0000002624247225 */ /* 0x000fe200078e001e */
[----:B------:R1:W5:Y:S01]  /*5f30*/  LDG.E.64.CONSTANT R52, [R42.64] ;  /* 0x0000000a2a347981 */ /* 0x000362000c1e9b00 */
[----:B------:R-:W-:-:S03]  /*5f40*/  IADD3 R30, P3, R42, UR4, RZ ;  /* 0x000000042a1e7c10 */ /* 0x000fc6000ff7e0ff */
[----:B------:R4:W5:Y:S01]  /*5f50*/  LDG.E.64 R38, [R14.64+0x70] ;  /* 0x0000700a0e267981 */ /* 0x000962000c1e1b00 */
[----:B------:R-:W-:-:S03]  /*5f60*/  IADD3.X R31, R43, UR5, RZ, P3, !PT ;  /* 0x000000052b1f7c10 */ /* 0x000fc60009ffe4ff */
[----:B0-----:R4:W5:Y:S04]  /*5f70*/  LDG.E.64 R24, [R14.64+0x78] ;  /* 0x0000780a0e187981 */ /* 0x001968000c1e1b00 */
[----:B-1----:R-:W5:Y:S01]  /*5f80*/  LDG.E.64.CONSTANT R42, [R30.64] ;  /* 0x0000000a1e2a7981 */ /* 0x002f62000c1e9b00 */
[----:B------:R-:W-:Y:S02]  /*5f90*/  IADD3 R37, R37, R45, RZ ;  /* 0x0000002d25257210 */ /* 0x000fe40007ffe0ff */
        /* <DEDUP_REMOVED lines=8> */
[----:B------:R-:W-:-:S04]  /*6020*/  IMAD.WIDE.U32 R28, R34, R28, R36 ;  /* 0x0000001c221c7225 */ /* 0x000fc800078e0024 */
[-C--:B--2---:R-:W-:Y:S02]  /*6030*/  IMAD R27, R27, R12.reuse, RZ ;  /* 0x0000000c1b1b7224 */ /* 0x084fe400078e02ff */
        /* <DEDUP_REMOVED lines=14> */
[----:B------:R-:W-:Y:S01]  /*6120*/  IMAD.WIDE.U32 R24, R42, R24, R12 ;  /* 0x000000182a187225 */ /* 0x000fe200078e000c */
[----:B------:R-:W-:-:S04]  /*6130*/  IADD3 R42, P4, R30, UR4, RZ ;  /* 0x000000041e2a7c10 */ /* 0x000fc8000ff9e0ff */
[----:B------:R-:W-:Y:S01]  /*6140*/  IADD3.X R43, R31, UR5, RZ, P4, !PT ;  /* 0x000000051f2b7c10 */ /* 0x000fe2000a7fe4ff */
[----:B------:R-:W-:Y:S01]  /*6150*/  IMAD.IADD R13, R25, 0x1, R15 ;  /* 0x00000001190d7824 */ /* 0x000fe200078e020f */
[----:B------:R-:W-:Y:S01]  /*6160*/  MOV R10, R24 ;  /* 0x00000018000a7202 */ /* 0x000fe20000000f00 */
[----:B------:R-:W-:Y:S05]  /*6170*/  @P3 BRA `(.L_x_6145) ;  /* 0xfffff75000003947 */ /* 0x000fea000383ffff */
.L_x_6144:
[----:B------:R-:W-:-:S04]  /*6180*/  ISETP.GT.U32.AND P3, PT, R50, 0x4, PT ;  /* 0x000000043200780c */ /* 0x000fc80003f64070 */
[----:B------:R-:W-:-:S13]  /*6190*/  ISETP.GT.AND.EX P3, PT, R49, RZ, PT, P3 ;  /* 0x000000ff3100720c */ /* 0x000fda0003f64330 */
[----:B------:R-:W-:Y:S05]  /*61a0*/  @!P3 BRA `(.L_x_6146) ;  /* 0x000004c00000b947 */ /* 0x000fea0003800000 */
[C---:B------:R-:W-:Y:S01]  /*61b0*/  LEA R38, P0, R47.reuse, c[0x0][0x180], 0x3 ;  /* 0x000060002f267a11 */ /* 0x040fe200078018ff */
[----:B------:R-:W-:Y:S01]  /*61c0*/  IMAD.MOV.U32 R27, RZ, RZ, R43 ;  /* 0x000000ffff1b7224 */ /* 0x000fe200078e002b */
[----:B------:R-:W-:Y:S02]  /*61d0*/  MOV R26, R42 ;  /* 0x0000002a001a7202 */ /* 0x000fe40000000f00 */
[----:B------:R-:W-:-:S03]  /*61e0*/  LEA.HI.X R39, R47, c[0x0][0x184], R46, 0x3, P0 ;  /* 0x000061002f277a11 */ /* 0x000fc600000f1c2e */
[----:B------:R0:W2:Y:S04]  /*61f0*/  LDG.E.64.CONSTANT R40, [R26.64] ;  /* 0x0000000a1a287981 */ /* 0x0000a8000c1e9b00 */
[----:B------:R-:W2:Y:S01]  /*6200*/  LDG.E.64 R36, [R38.64] ;  /* 0x0000000a26247981 */ /* 0x000ea2000c1e1b00 */
[----:B------:R-:W-:-:S03]  /*6210*/  IADD3 R42, P0, R42, UR4, RZ ;  /* 0x000000042a2a7c10 */ /* 0x000fc6000ff1e0ff */
[----:B------:R-:W3:Y:S01]  /*6220*/  LDG.E.64 R32, [R38.64+0x8] ;  /* 0x0000080a26207981 */ /* 0x000ee2000c1e1b00 */
[----:B------:R-:W-:-:S03]  /*6230*/  IADD3.X R43, R43, UR5, RZ, P0, !PT ;  /* 0x000000052b2b7c10 */ /* 0x000fc600087fe4ff */
[----:B------:R-:W4:Y:S04]  /*6240*/  LDG.E.64 R14, [R38.64+0x10] ;  /* 0x0000100a260e7981 */ /* 0x000f28000c1e1b00 */
[----:B------:R1:W3:Y:S01]  /*6250*/  LDG.E.64.CONSTANT R34, [R42.64] ;  /* 0x0000000a2a227981 */ /* 0x0002e2000c1e9b00 */
[----:B------:R-:W-:-:S03]  /*6260*/  IADD3 R44, P0, R42, UR4, RZ ;  /* 0x000000042a2c7c10 */ /* 0x000fc6000ff1e0ff */
[----:B0-----:R-:W5:Y:S01]  /*6270*/  LDG.E.64 R26, [R38.64+0x18] ;  /* 0x0000180a261a7981 */ /* 0x001f62000c1e1b00 */
[----:B------:R-:W-:-:S05]  /*6280*/  IADD3.X R45, R43, UR5, RZ, P0, !PT ;  /* 0x000000052b2d7c10 */ /* 0x000fca00087fe4ff */
[----:B------:R0:W4:Y:S01]  /*6290*/  LDG.E.64.CONSTANT R30, [R44.64] ;  /* 0x0000000a2c1e7981 */ /* 0x000122000c1e9b00 */
[----:B------:R-:W-:Y:S01]  /*62a0*/  IADD3 R24, P0, R44, UR4, RZ ;  /* 0x000000042c187c10 */ /* 0x000fe2000ff1e0ff */
[----:B-1----:R-:W-:Y:S01]  /*62b0*/  IMAD.MOV.U32 R43, RZ, RZ, R13 ;  /* 0x000000ffff2b7224 */ /* 0x002fe200078e000d */
[----:B------:R-:W-:Y:S02]  /*62c0*/  MOV R42, R10 ;  /* 0x0000000a002a7202 */ /* 0x000fe40000000f00 */
[----:B------:R-:W-:Y:S02]  /*62d0*/  IADD3.X R25, R45, UR5, RZ, P0, !PT ;  /* 0x000000052d197c10 */ /* 0x000fe400087fe4ff */
[----:B------:R-:W-:-:S03]  /*62e0*/  IADD3 R12, P0, R24, UR4, RZ ;  /* 0x00000004180c7c10 */ /* 0x000fc6000ff1e0ff */
[----:B------:R1:W5:Y:S01]  /*62f0*/  LDG.E.64.CONSTANT R28, [R24.64] ;  /* 0x0000000a181c7981 */ /* 0x000362000c1e9b00 */
[----:B------:R-:W-:Y:S02]  /*6300*/  IADD3.X R13, R25, UR5, RZ, P0, !PT ;  /* 0x00000005190d7c10 */ /* 0x000fe400087fe4ff */
[----:B0-----:R-:W-:-:S04]  /*6310*/  IADD3 R44, P0, R12, UR4, RZ ;  /* 0x000000040c2c7c10 */ /* 0x001fc8000ff1e0ff */
[----:B------:R-:W-:Y:S01]  /*6320*/  IADD3.X R45, R13, UR5, RZ, P0, !PT ;  /* 0x000000050d2d7c10 */ /* 0x000fe200087fe4ff */
[-C--:B--2---:R-:W-:Y:S02]  /*6330*/  IMAD R41, R41, R36.reuse, RZ ;  /* 0x0000002429297224 */ /* 0x084fe400078e02ff */
[----:B------:R-:W-:-:S04]  /*6340*/  IMAD.WIDE.U32 R42, R40, R36, R42 ;  /* 0x00000024282a7225 */ /* 0x000fc800078e002a */
[----:B------:R-:W-:Y:S02]  /*6350*/  IMAD R41, R40, R37, R41 ;  /* 0x0000002528297224 */ /* 0x000fe400078e0229 */
[----:B------:R-:W2:Y:S03]  /*6360*/  LDG.E.64 R36, [R38.64+0x20] ;  /* 0x0000200a26247981 */ /* 0x000ea6000c1e1b00 */
[----:B------:R-:W-:Y:S02]  /*6370*/  IADD3 R43, R43, R41, RZ ;  /* 0x000000292b2b7210 */ /* 0x000fe40007ffe0ff */
[----:B------:R0:W2:Y:S01]  /*6380*/  LDG.E.64.CONSTANT R40, [R12.64] ;  /* 0x0000000a0c287981 */ /* 0x0000a2000c1e9b00 */
[-C--:B---3--:R-:W-:Y:S02]  /*6390*/  IMAD R35, R35, R32.reuse, RZ ;  /* 0x0000002023237224 */ /* 0x088fe400078e02ff */
[----:B-1----:R-:W-:Y:S01]  /*63a0*/  IMAD.WIDE.U32 R24, R34, R32, R42 ;  /* 0x0000002022187225 */ /* 0x002fe200078e002a */
[----:B------:R-:W-:-:S03]  /*63b0*/  IADD3 R42, P0, R44, UR4, RZ ;  /* 0x000000042c2a7c10 */ /* 0x000fc6000ff1e0ff */
[----:B------:R-:W-:Y:S02]  /*63c0*/  IMAD R51, R34, R33, R35 ;  /* 0x0000002122337224 */ /* 0x000fe400078e0223 */
[----:B------:R-:W3:Y:S04]  /*63d0*/  LDG.E.64 R32, [R38.64+0x28] ;  /* 0x0000280a26207981 */ /* 0x000ee8000c1e1b00 */
[----:B------:R1:W3:Y:S01]  /*63e0*/  LDG.E.64.CONSTANT R34, [R44.64] ;  /* 0x0000000a2c227981 */ /* 0x0002e2000c1e9b00 */
[----:B------:R-:W-:Y:S01]  /*63f0*/  IADD3.X R43, R45, UR5, RZ, P0, !PT ;  /* 0x000000052d2b7c10 */ /* 0x000fe200087fe4ff */
[----:B------:R-:W-:Y:S02]  /*6400*/  IMAD.IADD R25, R25, 0x1, R51 ;  /* 0x0000000119197824 */ /* 0x000fe400078e0233 */
[-C--:B----4-:R-:W-:Y:S01]  /*6410*/  IMAD R31, R31, R14.reuse, RZ ;  /* 0x0000000e1f1f7224 */ /* 0x090fe200078e02ff */
[----:B0-----:R-:W4:Y:S01]  /*6420*/  LDG.E.64 R12, [R38.64+0x30] ;  /* 0x0000300a260c7981 */ /* 0x001f22000c1e1b00 */
[----:B------:R-:W-:Y:S01]  /*6430*/  IMAD.WIDE.U32 R24, R30, R14, R24 ;  /* 0x0000000e1e187225 */ /* 0x000fe200078e0018 */
[----:B------:R-:W-:-:S02]  /*6440*/  IADD3 R14, P0, R42, UR4, RZ ;  /* 0x000000042a0e7c10 */ /* 0x000fc4000ff1e0ff */
[----:B------:R0:W4:Y:S01]  /*6450*/  LDG.E.64.CONSTANT R52, [R42.64] ;  /* 0x0000000a2a347981 */ /* 0x000122000c1e9b00 */
[----:B------:R-:W-:Y:S01]  /*6460*/  IMAD R31, R30, R15, R31 ;  /* 0x0000000f1e1f7224 */ /* 0x000fe200078e021f */
[----:B------:R-:W-:Y:S02]  /*6470*/  IADD3.X R15, R43, UR5, RZ, P0, !PT ;  /* 0x000000052b0f7c10 */ /* 0x000fe400087fe4ff */
[----:B-1----:R-:W4:Y:S04]  /*6480*/  LDG.E.64 R44, [R38.64+0x38] ;  /* 0x0000380a262c7981 */ /* 0x002f28000c1e1b00 */
[----:B0-----:R-:W4:Y:S01]  /*6490*/  LDG.E.64.CONSTANT R42, [R14.64] ;  /* 0x0000000a0e2a7981 */ /* 0x001f22000c1e9b00 */
[----:B------:R-:W-:Y:S01]  /*64a0*/  IADD3 R25, R25, R31, RZ ;  /* 0x0000001f19197210 */ /* 0x000fe20007ffe0ff */
[----:B-----5:R-:W-:-:S04]  /*64b0*/  IMAD R29, R29, R26, RZ ;  /* 0x0000001a1d1d7224 */ /* 0x020fc800078e02ff */
        /* <DEDUP_REMOVED lines=19> */
[----:B------:R-:W-:Y:S01]  /*65f0*/  IMAD R25, R43, R44, RZ ;  /* 0x0000002c2b197224 */ /* 0x000fe200078e02ff */
[----:B------:R-:W-:-:S03]  /*6600*/  IADD3 R13, R13, R27, RZ ;  /* 0x0000001b0d0d7210 */ /* 0x000fc60007ffe0ff */
[C---:B------:R-:W-:Y:S02]  /*6610*/  IMAD R25, R42.reuse, R45, R25 ;  /* 0x0000002d2a197224 */ /* 0x040fe400078e0219 */
[----:B------:R-:W-:Y:S01]  /*6620*/  IMAD.WIDE.U32 R44, R42, R44, R12 ;  /* 0x0000002c2a2c7225 */ /* 0x000fe200078e000c */
[----:B------:R-:W-:-:S03]  /*6630*/  IADD3 R42, P3, R14, UR4, RZ ;  /* 0x000000040e2a7c10 */ /* 0x000fc6000ff7e0ff */
[----:B------:R-:W-:Y:S01]  /*6640*/  IMAD.IADD R13, R45, 0x1, R25 ;  /* 0x000000012d0d7824 */ /* 0x000fe200078e0219 */
[----:B------:R-:W-:Y:S02]  /*6650*/  MOV R10, R44 ;  /* 0x0000002c000a7202 */ /* 0x000fe40000000f00 */
[----:B------:R-:W-:Y:S02]  /*6660*/  IADD3.X R43, R15, UR5, RZ, P3, !PT ;  /* 0x000000050f2b7c10 */ /* 0x000fe40009ffe4ff */
.L_x_6146:
[----:B------:R-:W-:-:S04]  /*6670*/  ISETP.NE.U32.AND P3, PT, R50, RZ, PT ;  /* 0x000000ff3200720c */ /* 0x000fc80003f65070 */
[----:B------:R-:W-:-:S13]  /*6680*/  ISETP.NE.OR.EX P0, PT, R49, RZ, P0, P3 ;  /* 0x000000ff3100720c */ /* 0x000fda0000705730 */
[----:B------:R-:W-:Y:S05]  /*6690*/  @!P0 BRA `(.L_x_6142) ;  /* 0x000002b000008947 */ /* 0x000fea0003800000 */
.L_x_6143:
        /* <DEDUP_REMOVED lines=16> */
[----:B------:R-:W-:Y:S02]  /*67a0*/  MOV R12, R10 ;  /* 0x0000000a000c7202 */ /* 0x000fe40000000f00 */
[----:B------:R-:W-:-:S04]  /*67b0*/  IADD3 R50, P0, R50, -0x4, RZ ;  /* 0xfffffffc32327810 */ /* 0x000fc80007f1e0ff */
[----:B------:R-:W-:Y:S02]  /*67c0*/  IADD3.X R49, R49, -0x1, RZ, P0, !PT ;  /* 0xffffffff31317810 */ /* 0x000fe400007fe4ff */
[----:B------:R-:W-:-:S04]  /*67d0*/  ISETP.NE.U32.AND P0, PT, R50, RZ, PT ;  /* 0x000000ff3200720c */ /* 0x000fc80003f05070 */
[----:B------:R-:W-:Y:S02]  /*67e0*/  ISETP.NE.AND.EX P0, PT, R49, RZ, PT, P0 ;  /* 0x000000ff3100720c */ /* 0x000fe40003f05300 */
[----:B0-----:R-:W-:Y:S02]  /*67f0*/  IADD3 R42, P4, R14, UR4, RZ ;  /* 0x000000040e2a7c10 */ /* 0x001fe4000ff9e0ff */
[----:B------:R-:W-:Y:S02]  /*6800*/  IADD3 R47, P3, R47, 0x4, RZ ;  /* 0x000000042f2f7810 */ /* 0x000fe40007f7e0ff */
[----:B------:R-:W-:Y:S02]  /*6810*/  IADD3.X R43, R15, UR5, RZ, P4, !PT ;  /* 0x000000050f2b7c10 */ /* 0x000fe4000a7fe4ff */
[----:B------:R-:W-:Y:S01]  /*6820*/  IADD3.X R46, RZ, R46, RZ, P3, !PT ;  /* 0x0000002eff2e7210 */ /* 0x000fe20001ffe4ff */
        /* <DEDUP_REMOVED lines=14> */
[----:B------:R-:W-:-:S04]  /*6910*/  IMAD.WIDE.U32 R30, R32, R30, R12 ;  /* 0x0000001e201e7225 */ /* 0x000fc800078e000c */
[----:B------:R-:W-:Y:S01]  /*6920*/  IMAD.MOV.U32 R10, RZ, RZ, R30 ;  /* 0x000000ffff0a7224 */ /* 0x000fe200078e001e */
[----:B------:R-:W-:Y:S01]  /*6930*/  IADD3 R13, R31, R25, RZ ;  /* 0x000000191f0d7210 */ /* 0x000fe20007ffe0ff */
[----:B------:R-:W-:Y:S05]  /*6940*/  @P0 BRA `(.L_x_6143) ;  /* 0xfffffd5000000947 */ /* 0x000fea000383ffff */
.L_x_6142:
[----:B------:R-:W-:Y:S01]  /*6950*/  IMAD.MOV.U32 R49, RZ, RZ, RZ ;  /* 0x000000ffff317224 */ /* 0x000fe200078e00ff */
[----:B------:R-:W-:Y:S01]  /*6960*/  MOV R12, RZ ;  /* 0x000000ff000c7202 */ /* 0x000fe20000000f00 */
[----:B------:R-:W-:Y:S05]  /*6970*/  @!P2 BRA `(.L_x_6147) ;  /* 0x000003400000a947 */ /* 0x000fea0003800000 */
[----:B------:R-:W-:Y:S02]  /*6980*/  IMAD R15, R17, c[0x0][0x170], RZ ;  /* 0x00005c00110f7a24 */ /* 0x000fe400078e02ff */
[----:B------:R-:W-:-:S04]  /*6990*/  IMAD.WIDE.U32 R24, R16, c[0x0][0x170], RZ ;  /* 0x00005c0010187a25 */ /* 0x000fc800078e00ff */
[----:B------:R-:W-:Y:S02]  /*69a0*/  IMAD R15, R16, c[0x0][0x174], R15 ;  /* 0x00005d00100f7a24 */ /* 0x000fe400078e020f */
[----:B------:R-:W-:Y:S02]  /*69b0*/  IMAD R14, R46, c[0x0][0x188], RZ ;  /* 0x000062002e0e7a24 */ /* 0x000fe400078e02ff */
[----:B------:R-:W-:Y:S02]  /*69c0*/  IMAD.IADD R25, R25, 0x1, R15 ;  /* 0x0000000119197824 */ /* 0x000fe400078e020f */
[C---:B------:R-:W-:Y:S01]  /*69d0*/  IMAD R17, R47.reuse, c[0x0][0x18c], R14 ;  /* 0x000063002f117a24 */ /* 0x040fe200078e020e */
[C---:B------:R-:W-:Y:S01]  /*69e0*/  LEA R14, P0, R47.reuse, c[0x0][0x180], 0x3 ;  /* 0x000060002f0e7a11 */ /* 0x040fe200078018ff */
[----:B------:R-:W-:-:S03]  /*69f0*/  IMAD.WIDE.U32 R24, R47, c[0x0][0x188], R24 ;  /* 0x000062002f187a25 */ /* 0x000fc600078e0018 */
[----:B------:R-:W-:Y:S02]  /*6a00*/  LEA.HI.X R15, R47, c[0x0][0x184], R46, 0x3, P0 ;  /* 0x000061002f0f7a11 */ /* 0x000fe400000f1c2e */
[----:B------:R-:W-:Y:S02]  /*6a10*/  IADD3 R17, R25, R17, RZ ;  /* 0x0000001119117210 */ /* 0x000fe40007ffe0ff */
[C---:B------:R-:W-:Y:S01]  /*6a20*/  LEA R16, P3, R24.reuse, c[0x0][0x168], 0x3 ;  /* 0x00005a0018107a11 */ /* 0x040fe200078618ff */
[----:B------:R-:W2:Y:S03]  /*6a30*/  LDG.E.64 R26, [R14.64] ;  /* 0x0000000a0e1a7981 */ /* 0x000ea6000c1e1b00 */
        /* <DEDUP_REMOVED lines=26> */
[----:B------:R-:W-:Y:S01]  /*6be0*/  MOV R33, R13 ;  /* 0x0000000d00217202 */ /* 0x000fe20000000f00 */
[----:B------:R-:W-:Y:S02]  /*6bf0*/  IMAD.MOV.U32 R32, RZ, RZ, R10 ;  /* 0x000000ffff207224 */ /* 0x000fe400078e000a */
[-C--:B--2---:R-:W-:Y:S02]  /*6c00*/  IMAD R17, R17, R24.reuse, RZ ;  /* 0x0000001811117224 */ /* 0x084fe400078e02ff */
[----:B------:R-:W-:-:S04]  /*6c10*/  IMAD.WIDE.U32 R32, R16, R24, R32 ;  /* 0x0000001810207225 */ /* 0x000fc800078e0020 */
[----:B------:R-:W-:Y:S02]  /*6c20*/  IMAD R17, R16, R25, R17 ;  /* 0x0000001910117224 */ /* 0x000fe400078e0211 */
[----:B------:R-:W-:-:S03]  /*6c30*/  IMAD.MOV.U32 R10, RZ, RZ, R32 ;  /* 0x000000ffff0a7224 */ /* 0x000fc600078e0020 */
[----:B------:R-:W-:Y:S01]  /*6c40*/  IADD3 R13, R33, R17, RZ ;  /* 0x00000011210d7210 */ /* 0x000fe20007ffe0ff */
[----:B---3--:R-:W-:Y:S02]  /*6c50*/  @P0 IMAD R25, R29, R26, RZ ;  /* 0x0000001a1d190224 */ /* 0x008fe400078e02ff */
[----:B------:R-:W-:Y:S01]  /*6c60*/  @P0 IMAD.MOV.U32 R14, RZ, RZ, R10 ;  /* 0x000000ffff0e0224 */ /* 0x000fe200078e000a */
[----:B------:R-:W-:Y:S01]  /*6c70*/  @P0 MOV R15, R13 ;  /* 0x0000000d000f0202 */ /* 0x000fe20000000f00 */
[----:B------:R-:W-:-:S04]  /*6c80*/  @P0 IMAD R25, R28, R27, R25 ;  /* 0x0000001b1c190224 */ /* 0x000fc800078e0219 */
[----:B------:R-:W-:-:S04]  /*6c90*/  @P0 IMAD.WIDE.U32 R26, R28, R26, R14 ;  /* 0x0000001a1c1a0225 */ /* 0x000fc800078e000e */
[----:B------:R-:W-:Y:S01]  /*6ca0*/  @P0 IMAD.IADD R13, R27, 0x1, R25 ;  /* 0x000000011b0d0824 */ /* 0x000fe200078e0219 */
[----:B------:R-:W-:Y:S02]  /*6cb0*/  @P0 MOV R10, R26 ;  /* 0x0000001a000a0202 */ /* 0x000fe40000000f00 */
.L_x_6147:
[----:B------:R-:W-:Y:S01]  /*6cc0*/  CS2R R46, SRZ ;  /* 0x00000000002e7805 */ /* 0x000fe2000001ff00 */
        /* <DEDUP_REMOVED lines=23> */
.L_x_6151:
        /* <DEDUP_REMOVED lines=9> */
[----:B------:R1:W3:Y:S01]  /*6ed0*/  LDG.E.64.CONSTANT R40, [R42.64] ;  /* 0x0000000a2a287981 */ /* 0x0002e2000c1e9b00 */
[----:B------:R-:W-:-:S03]  /*6ee0*/  IADD3.X R31, R43, UR5, RZ, P3, !PT ;  /* 0x000000052b1f7c10 */ /* 0x000fc60009ffe4ff */
[----:B0-----:R-:W5:Y:S04]  /*6ef0*/  LDG.E.64 R16, [R14.64+0x18] ;  /* 0x0000180a0e107981 */ /* 0x001f68000c1e1b00 */
[----:B------:R0:W4:Y:S01]  /*6f00*/  LDG.E.64.CONSTANT R36, [R30.64] ;  /* 0x0000000a1e247981 */ /* 0x000122000c1e9b00 */
[----:B------:R-:W-:-:S04]  /*6f10*/  IADD3 R28, P3, R30, UR4, RZ ;  /* 0x000000041e1c7c10 */ /* 0x000fc8000ff7e0ff */
[----:B------:R-:W-:-:S05]  /*6f20*/  IADD3.X R29, R31, UR5, RZ, P3, !PT ;  /* 0x000000051f1d7c10 */ /* 0x000fca0009ffe4ff */
[----:B------:R0:W5:Y:S01]  /*6f30*/  LDG.E.64.CONSTANT R32, [R28.64] ;  /* 0x0000000a1c207981 */ /* 0x000162000c1e9b00 */
[----:B------:R-:W-:-:S04]  /*6f40*/  IADD3 R52, P3, R28, UR4, RZ ;  /* 0x000000041c347c10 */ /* 0x000fc8000ff7e0ff */
[----:B------:R-:W-:Y:S02]  /*6f50*/  IADD3.X R53, R29, UR5, RZ, P3, !PT ;  /* 0x000000051d357c10 */ /* 0x000fe40009ffe4ff */
[----:B-1----:R-:W-:Y:S01]  /*6f60*/  IADD3 R42, P3, R52, UR4, RZ ;  /* 0x00000004342a7c10 */ /* 0x002fe2000ff7e0ff */
[----:B0-----:R-:W5:Y:S03]  /*6f70*/  LDG.E.64 R28, [R14.64+0x28] ;  /* 0x0000280a0e1c7981 */ /* 0x001f66000c1e1b00 */
[----:B------:R-:W-:-:S05]  /*6f80*/  IADD3.X R43, R53, UR5, RZ, P3, !PT ;  /* 0x00000005352b7c10 */ /* 0x000fca0009ffe4ff */
        /* <DEDUP_REMOVED lines=15> */
[----:B------:R-:W-:Y:S01]  /*7080*/  IADD3.X R39, R43, UR5, RZ, P3, !PT ;  /* 0x000000052b277c10 */ /* 0x000fe20009ffe4ff */
[----:B-----5:R-:W-:Y:S01]  /*7090*/  IMAD R33, R33, R16, RZ ;  /* 0x0000001021217224 */ /* 0x020fe200078e02ff */
[----:B------:R-:W-:Y:S01]  /*70a0*/  IADD3 R35, R35, R37, RZ ;  /* 0x0000002523237210 */ /* 0x000fe20007ffe0ff */
[----:B0-----:R-:W3:Y:S01]  /*70b0*/  LDG.E.64 R42, [R14.64+0x30] ;  /* 0x0000300a0e2a7981 */ /* 0x001ee2000c1e1b00 */
[----:B------:R-:W-:-:S03]  /*70c0*/  IADD3 R36, P3, R38, UR4, RZ ;  /* 0x0000000426247c10 */ /* 0x000fc6000ff7e0ff */
[----:B------:R0:W3:Y:S01]  /*70d0*/  LDG.E.64.CONSTANT R44, [R38.64] ;  /* 0x0000000a262c7981 */ /* 0x0000e2000c1e9b00 */
[C---:B------:R-:W-:Y:S01]  /*70e0*/  IMAD R41, R32.reuse, R17, R33 ;  /* 0x0000001120297224 */ /* 0x040fe200078e0221 */
[----:B------:R-:W-:Y:S01]  /*70f0*/  IADD3.X R37, R39, UR5, RZ, P3, !PT ;  /* 0x0000000527257c10 */ /* 0x000fe20009ffe4ff */
[----:B------:R-:W-:Y:S01]  /*7100*/  IMAD.WIDE.U32 R32, R32, R16, R34 ;  /* 0x0000001020207225 */ /* 0x000fe200078e0022 */
[----:B------:R-:W-:Y:S01]  /*7110*/  IADD3 R34, P3, R36, UR4, RZ ;  /* 0x0000000424227c10 */ /* 0x000fe2000ff7e0ff */
[----:B------:R-:W4:Y:S02]  /*7120*/  LDG.E.64 R16, [R14.64+0x38] ;  /* 0x0000380a0e107981 */ /* 0x000f24000c1e1b00 */
[----:B------:R-:W-:Y:S02]  /*7130*/  IMAD.IADD R33, R33, 0x1, R41 ;  /* 0x0000000121217824 */ /* 0x000fe400078e0229 */
[----:B------:R5:W4:Y:S01]  /*7140*/  LDG.E.64.CONSTANT R40, [R36.64] ;  /* 0x0000000a24287981 */ /* 0x000b22000c1e9b00 */
[----:B------:R-:W-:-:S02]  /*7150*/  IADD3.X R35, R37, UR5, RZ, P3, !PT ;  /* 0x0000000525237c10 */ /* 0x000fc40009ffe4ff */
[----:B------:R-:W-:Y:S01]  /*7160*/  IADD3 R46, P3, R34, UR4, RZ ;  /* 0x00000004222e7c10 */ /* 0x000fe2000ff7e0ff */
[----:B-1----:R-:W-:-:S04]  /*7170*/  IMAD R53, R31, R28, RZ ;  /* 0x0000001c1f357224 */ /* 0x002fc800078e02ff */
[----:B------:R-:W-:Y:S01]  /*7180*/  IMAD R53, R30, R29, R53 ;  /* 0x0000001d1e357224 */ /* 0x000fe200078e0235 */
[----:B-----5:R-:W5:Y:S01]  /*7190*/  LDG.E.64 R36, [R14.64+0x50] ;  /* 0x0000500a0e247981 */ /* 0x020f62000c1e1b00 */
[-C--:B--2---:R-:W-:Y:S02]  /*71a0*/  IMAD R27, R27, R24.reuse, RZ ;  /* 0x000000181b1b7224 */ /* 0x084fe400078e02ff */
[----:B0-----:R-:W-:-:S04]  /*71b0*/  IMAD.WIDE.U32 R38, R26, R24, R32 ;  /* 0x000000181a267225 */ /* 0x001fc800078e0020 */
[----:B------:R-:W-:Y:S02]  /*71c0*/  IMAD R47, R26, R25, R27 ;  /* 0x000000191a2f7224 */ /* 0x000fe400078e021b */
[----:B------:R-:W2:Y:S04]  /*71d0*/  LDG.E.64 R24, [R14.64+0x40] ;  /* 0x0000400a0e187981 */ /* 0x000ea8000c1e1b00 */
[----:B------:R0:W2:Y:S01]  /*71e0*/  LDG.E.64.CONSTANT R26, [R34.64] ;  /* 0x0000000a221a7981 */ /* 0x0000a2000c1e9b00 */
[----:B------:R-:W-:Y:S02]  /*71f0*/  IADD3 R39, R39, R47, RZ ;  /* 0x0000002f27277210 */ /* 0x000fe40007ffe0ff */
[----:B------:R-:W-:-:S03]  /*7200*/  IADD3.X R47, R35, UR5, RZ, P3, !PT ;  /* 0x00000005232f7c10 */ /* 0x000fc60009ffe4ff */
[----:B------:R-:W-:Y:S02]  /*7210*/  IMAD.WIDE.U32 R38, R30, R28, R38 ;  /* 0x0000001c1e267225 */ /* 0x000fe400078e0026 */
        /* <DEDUP_REMOVED lines=8> */
[----:B------:R-:W-:Y:S01]  /*72a0*/  IMAD R45, R44, R43, R45 ;  /* 0x0000002b2c2d7224 */ /* 0x000fe200078e022d */
[----:B------:R-:W-:Y:S01]  /*72b0*/  IADD3 R42, P3, R32, UR4, RZ ;  /* 0x00000004202a7c10 */ /* 0x000fe2000ff7e0ff */
[----:B----4-:R-:W-:-:S03]  /*72c0*/  IMAD R41, R41, R16, RZ ;  /* 0x0000001029297224 */ /* 0x010fc600078e02ff */
[----:B------:R-:W-:Y:S01]  /*72d0*/  IADD3 R39, R39, R45, RZ ;  /* 0x0000002d27277210 */ /* 0x000fe20007ffe0ff */
[C---:B------:R-:W-:Y:S01]  /*72e0*/  IMAD R41, R40.reuse, R17, R41 ;  /* 0x0000001128297224 */ /* 0x040fe200078e0229 */
[----:B------:R-:W-:Y:S02]  /*72f0*/  IADD3.X R43, R33, UR5, RZ, P3, !PT ;  /* 0x00000005212b7c10 */ /* 0x000fe40009ffe4ff */
[----:B0-----:R-:W3:Y:S01]  /*7300*/  LDG.E.64 R32, [R14.64+0x58] ;  /* 0x0000580a0e207981 */ /* 0x001ee2000c1e1b00 */
[----:B------:R-:W-:Y:S01]  /*7310*/  IMAD.WIDE.U32 R16, R40, R16, R38 ;  /* 0x0000001028107225 */ /* 0x000fe200078e0026 */
[----:B------:R-:W-:Y:S02]  /*7320*/  IADD3 R44, P3, R42, UR4, RZ ;  /* 0x000000042a2c7c10 */ /* 0x000fe4000ff7e0ff */
[----:B------:R0:W3:Y:S01]  /*7330*/  LDG.E.64.CONSTANT R38, [R42.64] ;  /* 0x0000000a2a267981 */ /* 0x0000e2000c1e9b00 */
[----:B------:R-:W-:Y:S01]  /*7340*/  IMAD.IADD R17, R17, 0x1, R41 ;  /* 0x0000000111117824 */ /* 0x000fe200078e0229 */
[----:B------:R-:W-:Y:S01]  /*7350*/  IADD3.X R45, R43, UR5, RZ, P3, !PT ;  /* 0x000000052b2d7c10 */ /* 0x000fe20009ffe4ff */
[----:B--2---:R-:W-:-:S02]  /*7360*/  IMAD R27, R27, R24, RZ ;  /* 0x000000181b1b7224 */ /* 0x004fc400078e02ff */
[----:B------:R-:W-:-:S04]  /*7370*/  IMAD.WIDE.U32 R40, R26, R24, R16 ;  /* 0x000000181a287225 */ /* 0x000fc800078e0010 */
[----:B------:R-:W-:Y:S01]  /*7380*/  IMAD R27, R26, R25, R27 ;  /* 0x000000191a1b7224 */ /* 0x000fe200078e021b */
[----:B------:R-:W-:Y:S01]  /*7390*/  IADD3 R16, P3, R44, UR4, RZ ;  /* 0x000000042c107c10 */ /* 0x000fe2000ff7e0ff */
[----:B------:R-:W2:Y:S03]  /*73a0*/  LDG.E.64 R24, [R14.64+0x60] ;  /* 0x0000600a0e187981 */ /* 0x000ea6000c1e1b00 */
[----:B------:R-:W-:Y:S01]  /*73b0*/  IADD3 R41, R41, R27, RZ ;  /* 0x0000001b29297210 */ /* 0x000fe20007ffe0ff */
[-C--:B-----5:R-:W-:Y:S01]  /*73c0*/  IMAD R17, R31, R28.reuse, RZ ;  /* 0x0000001c1f117224 */ /* 0x0a0fe200078e02ff */
[----:B------:R1:W2:Y:S03]  /*73d0*/  LDG.E.64.CONSTANT R26, [R44.64] ;  /* 0x0000000a2c1a7981 */ /* 0x0002a6000c1e9b00 */
[C---:B------:R-:W-:Y:S01]  /*73e0*/  IMAD R47, R30.reuse, R29, R17 ;  /* 0x0000001d1e2f7224 */ /* 0x040fe200078e0211 */
[----:B------:R-:W-:Y:S01]  /*73f0*/  IADD3.X R17, R45, UR5, RZ, P3, !PT ;  /* 0x000000052d117c10 */ /* 0x000fe20009ffe4ff */
[----:B------:R-:W-:Y:S01]  /*7400*/  IMAD.WIDE.U32 R28, R30, R28, R40 ;  /* 0x0000001c1e1c7225 */ /* 0x000fe200078e0028 */
[----:B0-----:R-:W-:Y:S01]  /*7410*/  IADD3 R42, P3, R16, UR4, RZ ;  /* 0x00000004102a7c10 */ /* 0x001fe2000ff7e0ff */
[----:B------:R0:W4:Y:S04]  /*7420*/  LDG.E.64 R30, [R14.64+0x68] ;  /* 0x0000680a0e1e7981 */ /* 0x000128000c1e1b00 */
[----:B------:R5:W4:Y:S01]  /*7430*/  LDG.E.64.CONSTANT R40, [R16.64] ;  /* 0x0000000a10287981 */ /* 0x000b22000c1e9b00 */
[----:B------:R-:W-:Y:S01]  /*7440*/  IMAD R35, R35, R36, RZ ;  /* 0x0000002423237224 */ /* 0x000fe200078e02ff */
[----:B------:R-:W-:Y:S01]  /*7450*/  IADD3.X R43, R17, UR5, RZ, P3, !PT ;  /* 0x00000005112b7c10 */ /* 0x000fe20009ffe4ff */
[----:B------:R-:W-:-:S02]  /*7460*/  IMAD.IADD R29, R29, 0x1, R47 ;  /* 0x000000011d1d7824 */ /* 0x000fc400078e022f */
[C---:B-1----:R-:W-:Y:S02]  /*7470*/  IMAD R45, R34.reuse, R37, R35 ;  /* 0x00000025222d7224 */ /* 0x042fe400078e0223 */
[----:B------:R-:W-:Y:S01]  /*7480*/  IMAD.WIDE.U32 R34, R34, R36, R28 ;  /* 0x0000002422227225 */ /* 0x000fe200078e001c */
[----:B------:R-:W4:Y:S04]  /*7490*/  LDG.E.64.CONSTANT R46, [R42.64] ;  /* 0x0000000a2a2e7981 */ /* 0x000f28000c1e9b00 */
[----:B------:R0:W4:Y:S01]  /*74a0*/  LDG.E.64 R36, [R14.64+0x70] ;  /* 0x0000700a0e247981 */ /* 0x000122000c1e1b00 */
[----:B------:R-:W-:-:S03]  /*74b0*/  IADD3 R28, P3, R42, UR4, RZ ;  /* 0x000000042a1c7c10 */ /* 0x000fc6000ff7e0ff */
[----:B-----5:R0:W5:Y:S01]  /*74c0*/  LDG.E.64 R16, [R14.64+0x78] ;  /* 0x0000780a0e107981 */ /* 0x020162000c1e1b00 */
[----:B------:R-:W-:-:S05]  /*74d0*/  IADD3.X R29, R43, UR5, RZ, P3, !PT ;  /* 0x000000052b1d7c10 */ /* 0x000fca0009ffe4ff */
[----:B------:R-:W5:Y:S01]  /*74e0*/  LDG.E.64.CONSTANT R52, [R28.64] ;  /* 0x0000000a1c347981 */ /* 0x000f62000c1e9b00 */
[----:B------:R-:W-:Y:S01]  /*74f0*/  IADD3 R35, R35, R45, RZ ;  /* 0x0000002d23237210 */ /* 0x000fe20007ffe0ff */
[----:B---3--:R-:W-:-:S04]  /*7500*/  IMAD R39, R39, R32, RZ ;  /* 0x0000002027277224 */ /* 0x008fc800078e02ff */
[C---:B------:R-:W-:Y:S02]  /*7510*/  IMAD R39, R38.reuse, R33, R39 ;  /* 0x0000002126277224 */ /* 0x040fe400078e0227 */
[----:B------:R-:W-:-:S04]  /*7520*/  IMAD.WIDE.U32 R32, R38, R32, R34 ;  /* 0x0000002026207225 */ /* 0x000fc800078e0022 */
[----:B------:R-:W-:Y:S01]  /*7530*/  IMAD.IADD R33, R33, 0x1, R39 ;  /* 0x0000000121217824 */ /* 0x000fe200078e0227 */
[----:B------:R-:W-:-:S04]  /*7540*/  IADD3 R51, P3, R51, -0x10, RZ ;  /* 0xfffffff033337810 */ /* 0x000fc80007f7e0ff */
[----:B------:R-:W-:Y:S02]  /*7550*/  IADD3.X R50, R50, -0x1, RZ, P3, !PT ;  /* 0xffffffff32327810 */ /* 0x000fe40001ffe4ff */
[----:B------:R-:W-:-:S04]  /*7560*/  ISETP.GT.U32.AND P3, PT, R51, 0xc, PT ;  /* 0x0000000c3300780c */ /* 0x000fc80003f64070 */
[----:B------:R-:W-:Y:S02]  /*7570*/  ISETP.GT.AND.EX P3, PT, R50, RZ, PT, P3 ;  /* 0x000000ff3200720c */ /* 0x000fe40003f64330 */
[----:B------:R-:W-:-:S04]  /*7580*/  IADD3 R49, P5, R49, 0x10, RZ ;  /* 0x0000001031317810 */ /* 0x000fc80007fbe0ff */
[----:B------:R-:W-:Y:S01]  /*7590*/  IADD3.X R12, RZ, R12, RZ, P5, !PT ;  /* 0x0000000cff0c7210 */ /* 0x000fe20002ffe4ff */
[-C--:B--2---:R-:W-:Y:S02]  /*75a0*/  IMAD R27, R27, R24.reuse, RZ ;  /* 0x000000181b1b7224 */ /* 0x084fe400078e02ff */
[----:B0-----:R-:W-:-:S04]  /*75b0*/  IMAD.WIDE.U32 R14, R26, R24, R32 ;  /* 0x000000181a0e7225 */ /* 0x001fc800078e0020 */
[----:B------:R-:W-:-:S05]  /*75c0*/  IMAD R27, R26, R25, R27 ;  /* 0x000000191a1b7224 */ /* 0x000fca00078e021b */
[----:B------:R-:W-:Y:S01]  /*75d0*/  IADD3 R15, R15, R27, RZ ;  /* 0x0000001b0f0f7210 */ /* 0x000fe20007ffe0ff */
[----:B----4-:R-:W-:-:S04]  /*75e0*/  IMAD R25, R41, R30, RZ ;  /* 0x0000001e29197224 */ /* 0x010fc800078e02ff */
[C---:B------:R-:W-:Y:S02]  /*75f0*/  IMAD R25, R40.reuse, R31, R25 ;  /* 0x0000001f28197224 */ /* 0x040fe400078e0219 */
[----:B------:R-:W-:-:S04]  /*7600*/  IMAD.WIDE.U32 R14, R40, R30, R14 ;  /* 0x0000001e280e7225 */ /* 0x000fc800078e000e */
[----:B------:R-:W-:Y:S02]  /*7610*/  IMAD.IADD R15, R15, 0x1, R25 ;  /* 0x000000010f0f7824 */ /* 0x000fe400078e0219 */
[-C--:B------:R-:W-:Y:S02]  /*7620*/  IMAD R25, R47, R36.reuse, RZ ;  /* 0x000000242f197224 */ /* 0x080fe400078e02ff */
[----:B------:R-:W-:-:S04]  /*7630*/  IMAD.WIDE.U32 R14, R46, R36, R14 ;  /* 0x000000242e0e7225 */ /* 0x000fc800078e000e */
[----:B------:R-:W-:-:S05]  /*7640*/  IMAD R25, R46, R37, R25 ;  /* 0x000000252e197224 */ /* 0x000fca00078e0219 */
[----:B------:R-:W-:Y:S01]  /*7650*/  IADD3 R15, R15, R25, RZ ;  /* 0x000000190f0f7210 */ /* 0x000fe20007ffe0ff */
[----:B-----5:R-:W-:-:S04]  /*7660*/  IMAD R25, R53, R16, RZ ;  /* 0x0000001035197224 */ /* 0x020fc800078e02ff */
[----:B------:R-:W-:Y:S01]  /*7670*/  IMAD.WIDE.U32 R46, R52, R16, R14 ;  /* 0x00000010342e7225 */ /* 0x000fe200078e000e */
[----:B------:R-:W-:-:S03]  /*7680*/  IADD3 R16, P4, R28, UR4, RZ ;  /* 0x000000041c107c10 */ /* 0x000fc6000ff9e0ff */
[----:B------:R-:W-:Y:S01]  /*7690*/  IMAD R25, R52, R17, R25 ;  /* 0x0000001134197224 */ /* 0x000fe200078e0219 */
[----:B------:R-:W-:-:S03]  /*76a0*/  IADD3.X R17, R29, UR5, RZ, P4, !PT ;  /* 0x000000051d117c10 */ /* 0x000fc6000a7fe4ff */
[----:B------:R-:W-:Y:S01]  /*76b0*/  IMAD.IADD R47, R47, 0x1, R25 ;  /* 0x000000012f2f7824 */ /* 0x000fe200078e0219 */
[----:B------:R-:W-:Y:S05]  /*76c0*/  @P3 BRA `(.L_x_6151) ;  /* 0xfffff77000003947 */ /* 0x000fea000383ffff */
.L_x_6150:
[----:B------:R-:W-:-:S04]  /*76d0*/  ISETP.GT.U32.AND P3, PT, R51, 0x4, PT ;  /* 0x000000043300780c */ /* 0x000fc80003f64070 */
[----:B------:R-:W-:-:S13]  /*76e0*/  ISETP.GT.AND.EX P3, PT, R50, RZ, PT, P3 ;  /* 0x000000ff3200720c */ /* 0x000fda0003f64330 */
[----:B------:R-:W-:Y:S05]  /*76f0*/  @!P3 BRA `(.L_x_6152) ;  /* 0x000004700000b947 */ /* 0x000fea0003800000 */
        /* <DEDUP_REMOVED lines=11> */
[----:B------:R-:W5:Y:S04]  /*77b0*/  LDG.E.64 R24, [R38.64+0x18] ;  /* 0x0000180a26187981 */ /* 0x000f68000c1e1b00 */
[----:B------:R1:W4:Y:S01]  /*77c0*/  LDG.E.64.CONSTANT R30, [R44.64] ;  /* 0x0000000a2c1e7981 */ /* 0x000322000c1e9b00 */
[----:B------:R-:W-:-:S04]  /*77d0*/  IADD3 R14, P0, R44, UR4, RZ ;  /* 0x000000042c0e7c10 */ /* 0x000fc8000ff1e0ff */
[----:B------:R-:W-:Y:S02]  /*77e0*/  IADD3.X R15, R45, UR5, RZ, P0, !PT ;  /* 0x000000052d0f7c10 */ /* 0x000fe400087fe4ff */
[----:B0-----:R-:W-:-:S03]  /*77f0*/  IADD3 R16, P0, R14, UR4, RZ ;  /* 0x000000040e107c10 */ /* 0x001fc6000ff1e0ff */
[----:B------:R0:W5:Y:S01]  /*7800*/  LDG.E.64.CONSTANT R26, [R14.64] ;  /* 0x0000000a0e1a7981 */ /* 0x000162000c1e9b00 */
[----:B------:R-:W-:Y:S02]  /*7810*/  IADD3.X R17, R15, UR5, RZ, P0, !PT ;  /* 0x000000050f117c10 */ /* 0x000fe400087fe4ff */
[----:B-1----:R-:W-:-:S04]  /*7820*/  IADD3 R44, P0, R16, UR4, RZ ;  /* 0x00000004102c7c10 */ /* 0x002fc8000ff1e0ff */
        /* <DEDUP_REMOVED lines=11> */
[----:B------:R-:W3:Y:S04]  /*78e0*/  LDG.E.64 R32, [R38.64+0x28] ;  /* 0x0000280a26207981 */ /* 0x000ee8000c1e1b00 */
[----:B------:R0:W3:Y:S01]  /*78f0*/  LDG.E.64.CONSTANT R34, [R44.64] ;  /* 0x0000000a2c227981 */ /* 0x0000e2000c1e9b00 */
[----:B------:R-:W-:Y:S01]  /*7900*/  IADD3 R15, R15, R47, RZ ;  /* 0x0000002f0f0f7210 */ /* 0x000fe20007ffe0ff */
[----:B----4-:R-:W-:Y:S01]  /*7910*/  IMAD R31, R31, R28, RZ ;  /* 0x0000001c1f1f7224 */ /* 0x010fe200078e02ff */
[----:B------:R-:W-:Y:S01]  /*7920*/  IADD3.X R43, R45, UR5, RZ, P0, !PT ;  /* 0x000000052d2b7c10 */ /* 0x000fe200087fe4ff */
[----:B-1----:R-:W4:Y:S02]  /*7930*/  LDG.E.64 R16, [R38.64+0x30] ;  /* 0x0000300a26107981 */ /* 0x002f24000c1e1b00 */
[----:B------:R-:W-:-:S02]  /*7940*/  IMAD R31, R30, R29, R31 ;  /* 0x0000001d1e1f7224 */ /* 0x000fc400078e021f */
[----:B------:R-:W-:Y:S01]  /*7950*/  IMAD.WIDE.U32 R28, R30, R28, R14 ;  /* 0x0000001c1e1c7225 */ /* 0x000fe200078e000e */
[----:B------:R-:W-:Y:S01]  /*7960*/  IADD3 R14, P0, R42, UR4, RZ ;  /* 0x000000042a0e7c10 */ /* 0x000fe2000ff1e0ff */
[----:B------:R-:W4:Y:S03]  /*7970*/  LDG.E.64.CONSTANT R46, [R42.64] ;  /* 0x0000000a2a2e7981 */ /* 0x000f26000c1e9b00 */
[----:B------:R-:W-:Y:S01]  /*7980*/  IADD3.X R15, R43, UR5, RZ, P0, !PT ;  /* 0x000000052b0f7c10 */ /* 0x000fe200087fe4ff */
[----:B0-----:R-:W4:Y:S04]  /*7990*/  LDG.E.64 R44, [R38.64+0x38] ;  /* 0x0000380a262c7981 */ /* 0x001f28000c1e1b00 */
[----:B------:R-:W4:Y:S01]  /*79a0*/  LDG.E.64.CONSTANT R52, [R14.64] ;  /* 0x0000000a0e347981 */ /* 0x000f22000c1e9b00 */
[----:B-----5:R-:W-:-:S02]  /*79b0*/  IMAD R27, R27, R24, RZ ;  /* 0x000000181b1b7224 */ /* 0x020fc400078e02ff */
[----:B------:R-:W-:Y:S02]  /*79c0*/  IMAD.IADD R29, R29, 0x1, R31 ;  /* 0x000000011d1d7824 */ /* 0x000fe400078e021f */
[C---:B------:R-:W-:Y:S02]  /*79d0*/  IMAD R27, R26.reuse, R25, R27 ;  /* 0x000000191a1b7224 */ /* 0x040fe400078e021b */
[----:B------:R-:W-:-:S05]  /*79e0*/  IMAD.WIDE.U32 R24, R26, R24, R28 ;  /* 0x000000181a187225 */ /* 0x000fca00078e001c */
        /* <DEDUP_REMOVED lines=8> */
[----:B------:R-:W-:-:S04]  /*7a70*/  IMAD R27, R40, R37, R27 ;  /* 0x00000025281b7224 */ /* 0x000fc800078e021b */
[----:B------:R-:W-:Y:S02]  /*7a80*/  IMAD.IADD R25, R25, 0x1, R27 ;  /* 0x0000000119197824 */ /* 0x000fe400078e021b */
[-C--:B---3--:R-:W-:Y:S02]  /*7a90*/  IMAD R27, R35, R32.reuse, RZ ;  /* 0x00000020231b7224 */ /* 0x088fe400078e02ff */
[----:B------:R-:W-:-:S04]  /*7aa0*/  IMAD.WIDE.U32 R24, R34, R32, R24 ;  /* 0x0000002022187225 */ /* 0x000fc800078e0018 */
[----:B------:R-:W-:-:S05]  /*7ab0*/  IMAD R27, R34, R33, R27 ;  /* 0x00000021221b7224 */ /* 0x000fca00078e021b */
[----:B------:R-:W-:Y:S01]  /*7ac0*/  IADD3 R25, R25, R27, RZ ;  /* 0x0000001b19197210 */ /* 0x000fe20007ffe0ff */
[----:B----4-:R-:W-:-:S04]  /*7ad0*/  IMAD R27, R47, R16, RZ ;  /* 0x000000102f1b7224 */ /* 0x010fc800078e02ff */
        /* <DEDUP_REMOVED lines=9> */
.L_x_6152:
[----:B------:R-:W-:-:S04]  /*7b70*/  ISETP.NE.U32.AND P3, PT, R51, RZ, PT ;  /* 0x000000ff3300720c */ /* 0x000fc80003f65070 */
[----:B------:R-:W-:-:S13]  /*7b80*/  ISETP.NE.OR.EX P0, PT, R50, RZ, P0, P3 ;  /* 0x000000ff3200720c */ /* 0x000fda0000705730 */
[----:B------:R-:W-:Y:S05]  /*7b90*/  @!P0 BRA `(.L_x_6148) ;  /* 0x0000029000008947 */ /* 0x000fea0003800000 */
.L_x_6149:
        /* <DEDUP_REMOVED lines=8> */
[----:B------:R-:W3:Y:S01]  /*7c20*/  LDG.E.64.CONSTANT R14, [R42.64] ;  /* 0x0000000a2a0e7981 */ /* 0x000ee2000c1e9b00 */
[----:B------:R-:W-:Y:S02]  /*7c30*/  IADD3.X R41, R43, UR5, RZ, P0, !PT ;  /* 0x000000052b297c10 */ /* 0x000fe400087fe4ff */
[----:B------:R-:W-:Y:S01]  /*7c40*/  IADD3 R24, P0, R40, UR4, RZ ;  /* 0x0000000428187c10 */ /* 0x000fe2000ff1e0ff */
[----:B------:R-:W4:Y:S04]  /*7c50*/  LDG.E.64 R32, [R38.64+0x10] ;  /* 0x0000100a26207981 */ /* 0x000f28000c1e1b00 */
[----:B0-----:R-:W4:Y:S01]  /*7c60*/  LDG.E.64.CONSTANT R16, [R40.64] ;  /* 0x0000000a28107981 */ /* 0x001f22000c1e9b00 */
[----:B------:R-:W-:-:S03]  /*7c70*/  IADD3.X R25, R41, UR5, RZ, P0, !PT ;  /* 0x0000000529197c10 */ /* 0x000fc600087fe4ff */
[----:B------:R-:W5:Y:S04]  /*7c80*/  LDG.E.64 R30, [R38.64+0x18] ;  /* 0x0000180a261e7981 */ /* 0x000f68000c1e1b00 */
[----:B------:R-:W5:Y:S01]  /*7c90*/  LDG.E.64.CONSTANT R26, [R24.64] ;  /* 0x0000000a181a7981 */ /* 0x000f62000c1e9b00 */
[----:B------:R-:W-:-:S04]  /*7ca0*/  IADD3 R51, P0, R51, -0x4, RZ ;  /* 0xfffffffc33337810 */ /* 0x000fc80007f1e0ff */
[----:B------:R-:W-:Y:S02]  /*7cb0*/  IADD3.X R50, R50, -0x1, RZ, P0, !PT ;  /* 0xffffffff32327810 */ /* 0x000fe400007fe4ff */
[----:B------:R-:W-:-:S04]  /*7cc0*/  ISETP.NE.U32.AND P0, PT, R51, RZ, PT ;  /* 0x000000ff3300720c */ /* 0x000fc80003f05070 */
[----:B------:R-:W-:Y:S02]  /*7cd0*/  ISETP.NE.AND.EX P0, PT, R50, RZ, PT, P0 ;  /* 0x000000ff3200720c */ /* 0x000fe40003f05300 */
[----:B------:R-:W-:-:S04]  /*7ce0*/  IADD3 R49, P3, R49, 0x4, RZ ;  /* 0x0000000431317810 */ /* 0x000fc80007f7e0ff */
[----:B------:R-:W-:Y:S01]  /*7cf0*/  IADD3.X R12, RZ, R12, RZ, P3, !PT ;  /* 0x0000000cff0c7210 */ /* 0x000fe20001ffe4ff */
[----:B--2---:R-:W-:Y:S02]  /*7d00*/  IMAD R29, R29, R36, RZ ;  /* 0x000000241d1d7224 */ /* 0x004fe400078e02ff */
[----:B------:R-:W-:-:S04]  /*7d10*/  IMAD.WIDE.U32 R46, R36, R28, R46 ;  /* 0x0000001c242e7225 */ /* 0x000fc800078e002e */
[----:B------:R-:W-:Y:S02]  /*7d20*/  IMAD R29, R37, R28, R29 ;  /* 0x0000001c251d7224 */ /* 0x000fe400078e021d */
[----:B---3--:R-:W-:-:S03]  /*7d30*/  IMAD R15, R15, R34, RZ ;  /* 0x000000220f0f7224 */ /* 0x008fc600078e02ff */
[----:B------:R-:W-:Y:S01]  /*7d40*/  IADD3 R47, R47, R29, RZ ;  /* 0x0000001d2f2f7210 */ /* 0x000fe20007ffe0ff */
[----:B------:R-:W-:-:S04]  /*7d50*/  IMAD R29, R35, R14, R15 ;  /* 0x0000000e231d7224 */ /* 0x000fc800078e020f */
[----:B------:R-:W-:-:S04]  /*7d60*/  IMAD.WIDE.U32 R14, R34, R14, R46 ;  /* 0x0000000e220e7225 */ /* 0x000fc800078e002e */
[----:B------:R-:W-:Y:S02]  /*7d70*/  IMAD.IADD R15, R15, 0x1, R29 ;  /* 0x000000010f0f7824 */ /* 0x000fe400078e021d */
[----:B----4-:R-:W-:Y:S02]  /*7d80*/  IMAD R17, R17, R32, RZ ;  /* 0x0000002011117224 */ /* 0x010fe400078e02ff */
[----:B------:R-:W-:-:S04]  /*7d90*/  IMAD.WIDE.U32 R14, R32, R16, R14 ;  /* 0x00000010200e7225 */ /* 0x000fc800078e000e */
[----:B------:R-:W-:-:S05]  /*7da0*/  IMAD R17, R33, R16, R17 ;  /* 0x0000001021117224 */ /* 0x000fca00078e0211 */
[----:B------:R-:W-:Y:S01]  /*7db0*/  IADD3 R15, R15, R17, RZ ;  /* 0x000000110f0f7210 */ /* 0x000fe20007ffe0ff */
[----:B-----5:R-:W-:Y:S01]  /*7dc0*/  IMAD R17, R27, R30, RZ ;  /* 0x0000001e1b117224 */ /* 0x020fe200078e02ff */
[----:B------:R-:W-:-:S03]  /*7dd0*/  IADD3 R16, P4, R24, UR4, RZ ;  /* 0x0000000418107c10 */ /* 0x000fc6000ff9e0ff */
[-C--:B------:R-:W-:Y:S02]  /*7de0*/  IMAD R17, R31, R26.reuse, R17 ;  /* 0x0000001a1f117224 */ /* 0x080fe400078e0211 */
[----:B------:R-:W-:-:S04]  /*7df0*/  IMAD.WIDE.U32 R46, R30, R26, R14 ;  /* 0x0000001a1e2e7225 */ /* 0x000fc800078e000e */
[----:B------:R-:W-:Y:S01]  /*7e00*/  IMAD.IADD R47, R47, 0x1, R17 ;  /* 0x000000012f2f7824 */ /* 0x000fe200078e0211 */
[----:B------:R-:W-:Y:S01]  /*7e10*/  IADD3.X R17, R25, UR5, RZ, P4, !PT ;  /* 0x0000000519117c10 */ /* 0x000fe2000a7fe4ff */
[----:B------:R-:W-:Y:S05]  /*7e20*/  @P0 BRA `(.L_x_6149) ;  /* 0xfffffd7000000947 */ /* 0x000fea000383ffff */
.L_x_6148:
[----:B------:R-:W-:Y:S01]  /*7e30*/  CS2R R44, SRZ ;  /* 0x00000000002c7805 */ /* 0x000fe2000001ff00 */
        /* <DEDUP_REMOVED lines=8> */
[----:B------:R-:W-:-:S04]  /*7ec0*/  LEA R14, P0, R49, c[0x0][0x180], 0x3 ;  /* 0x00006000310e7a11 */ /* 0x000fc800078018ff */
[----:B------:R-:W-:Y:S02]  /*7ed0*/  IADD3 R17, R19, R17, RZ ;  /* 0x0000001113117210 */ /* 0x000fe40007ffe0ff */
[C---:B------:R-:W-:Y:S02]  /*7ee0*/  LEA R16, P3, R18.reuse, c[0x0][0x168], 0x3 ;  /* 0x00005a0012107a11 */ /* 0x040fe400078618ff */
[----:B------:R-:W-:Y:S02]  /*7ef0*/  LEA.HI.X R15, R49, c[0x0][0x184], R12, 0x3, P0 ;  /* 0x00006100310f7a11 */ /* 0x000fe400000f1c0c */
        /* <DEDUP_REMOVED lines=20> */
[----:B------:R-:W2:Y:S02]  /*8040*/  LDG.E.64.CONSTANT R18, [R28.64] ;  /* 0x0000000a1c127981 */ /* 0x000ea4000c1e9b00 */
[----:B------:R-:W-:Y:S02]  /*8050*/  @P0 IADD3.X R27, R29, UR5, RZ, P3, !PT ;  /* 0x000000051d1b0c10 */ /* 0x000fe40009ffe4ff */
[----:B------:R-:W3:Y:S04]  /*8060*/  @P0 LDG.E.64 R24, [R14.64+0x10] ;  /* 0x0000100a0e180981 */ /* 0x000ee8000c1e1b00 */
[----:B------:R-:W3:Y:S01]  /*8070*/  @P0 LDG.E.64.CONSTANT R26, [R26.64] ;  /* 0x0000000a1a1a0981 */ /* 0x000ee2000c1e9b00 */
[----:B--2---:R-:W-:-:S02]  /*8080*/  IMAD R19, R19, R16, RZ ;  /* 0x0000001013137224 */ /* 0x004fc400078e02ff */
        /* <DEDUP_REMOVED lines=8> */
.L_x_6153:
        /* <DEDUP_REMOVED lines=23> */
.L_x_6157:
        /* <DEDUP_REMOVED lines=50> */
[----:B-1----:R-:W-:Y:S01]  /*85a0*/  IADD3 R50, P3, R32, UR4, RZ ;  /* 0x0000000420327c10 */ /* 0x002fe2000ff7e0ff */
[----:B------:R-:W-:-:S04]  /*85b0*/  IMAD R53, R29, R26, RZ ;  /* 0x0000001a1d357224 */ /* 0x000fc800078e02ff */
        /* <DEDUP_REMOVED lines=85> */
.L_x_6156:
        /* <DEDUP_REMOVED lines=17> */
[----:B------:R-:W-:Y:S02]  /*8c20*/  IADD3.X R19, R51, UR5, RZ, P0, !PT ;  /* 0x0000000533137c10 */ /* 0x000fe400087fe4ff */
[----:B------:R-:W-:-:S03]  /*8c30*/  IADD3 R14, P0, R18, UR4, RZ ;  /* 0x00000004120e7c10 */ /* 0x000fc6000ff1e0ff */
[----:B------:R0:W5:Y:S01]  /*8c40*/  LDG.E.64.CONSTANT R24, [R18.64] ;  /* 0x0000000a12187981 */ /* 0x000162000c1e9b00 */
[----:B------:R-:W-:Y:S01]  /*8c50*/  IADD3.X R15, R19, UR5, RZ, P0, !PT ;  /* 0x00000005130f7c10 */ /* 0x000fe200087fe4ff */
[-C--:B--2---:R-:W-:Y:S02]  /*8c60*/  IMAD R39, R39, R34.reuse, RZ ;  /* 0x0000002227277224 */ /* 0x084fe400078e02ff */
[----:B-1----:R-:W-:-:S04]  /*8c70*/  IMAD.WIDE.U32 R40, R38, R34, R42 ;  /* 0x0000002226287225 */ /* 0x002fc800078e002a */
[----:B------:R-:W-:Y:S01]  /*8c80*/  IMAD R39, R38, R35, R39 ;  /* 0x0000002326277224 */ /* 0x000fe200078e0227 */
[----:B------:R-:W-:Y:S01]  /*8c90*/  IADD3 R42, P0, R14, UR4, RZ ;  /* 0x000000040e2a7c10 */ /* 0x000fe2000ff1e0ff */
[----:B------:R-:W2:Y:S02]  /*8ca0*/  LDG.E.64 R34, [R36.64+0x20] ;  /* 0x0000200a24227981 */ /* 0x000ea4000c1e1b00 */
[----:B------:R-:W-:Y:S02]  /*8cb0*/  IMAD.IADD R41, R41, 0x1, R39 ;  /* 0x0000000129297824 */ /* 0x000fe400078e0227 */
[----:B------:R1:W2:Y:S01]  /*8cc0*/  LDG.E.64.CONSTANT R38, [R14.64] ;  /* 0x0000000a0e267981 */ /* 0x0002a2000c1e9b00 */
[-C--:B---3--:R-:W-:Y:S01]  /*8cd0*/  IMAD R33, R33, R30.reuse, RZ ;  /* 0x0000001e21217224 */ /* 0x088fe200078e02ff */
[----:B------:R-:W-:Y:S01]  /*8ce0*/  IADD3.X R43, R15, UR5, RZ, P0, !PT ;  /* 0x000000050f2b7c10 */ /* 0x000fe200087fe4ff */
[----:B0-----:R-:W-:Y:S01]  /*8cf0*/  IMAD.WIDE.U32 R18, R32, R30, R40 ;  /* 0x0000001e20127225 */ /* 0x001fe200078e0028 */
[----:B------:R-:W-:-:S03]  /*8d00*/  IADD3 R40, P0, R42, UR4, RZ ;  /* 0x000000042a287c10 */ /* 0x000fc6000ff1e0ff */
[----:B------:R-:W-:Y:S02]  /*8d10*/  IMAD R51, R32, R31, R33 ;  /* 0x0000001f20337224 */ /* 0x000fe400078e0221 */
[----:B------:R-:W3:Y:S04]  /*8d20*/  LDG.E.64 R30, [R36.64+0x28] ;  /* 0x0000280a241e7981 */ /* 0x000ee8000c1e1b00 */
[----:B------:R0:W3:Y:S01]  /*8d30*/  LDG.E.64.CONSTANT R32, [R42.64] ;  /* 0x0000000a2a207981 */ /* 0x0000e2000c1e9b00 */
[----:B------:R-:W-:Y:S01]  /*8d40*/  IADD3 R19, R19, R51, RZ ;  /* 0x0000003313137210 */ /* 0x000fe20007ffe0ff */
[----:B----4-:R-:W-:Y:S01]  /*8d50*/  IMAD R29, R29, R26, RZ ;  /* 0x0000001a1d1d7224 */ /* 0x010fe200078e02ff */
[----:B------:R-:W-:Y:S02]  /*8d60*/  IADD3.X R41, R43, UR5, RZ, P0, !PT ;  /* 0x000000052b297c10 */ /* 0x000fe400087fe4ff */
[----:B-1----:R-:W-:Y:S01]  /*8d70*/  IADD3 R14, P0, R40, UR4, RZ ;  /* 0x00000004280e7c10 */ /* 0x002fe2000ff1e0ff */
[----:B------:R-:W-:-:S02]  /*8d80*/  IMAD R29, R28, R27, R29 ;  /* 0x0000001b1c1d7224 */ /* 0x000fc400078e021d */
[----:B------:R-:W-:Y:S01]  /*8d90*/  IMAD.WIDE.U32 R18, R28, R26, R18 ;  /* 0x0000001a1c127225 */ /* 0x000fe200078e0012 */
[----:B------:R-:W4:Y:S01]  /*8da0*/  LDG.E.64.CONSTANT R50, [R40.64] ;  /* 0x0000000a28327981 */ /* 0x000f22000c1e9b00 */
[----:B------:R-:W-:-:S03]  /*8db0*/  IADD3.X R15, R41, UR5, RZ, P0, !PT ;  /* 0x00000005290f7c10 */ /* 0x000fc600087fe4ff */
[----:B------:R-:W4:Y:S04]  /*8dc0*/  LDG.E.64 R26, [R36.64+0x30] ;  /* 0x0000300a241a7981 */ /* 0x000f28000c1e1b00 */
[----:B0-----:R-:W4:Y:S04]  /*8dd0*/  LDG.E.64 R42, [R36.64+0x38] ;  /* 0x0000380a242a7981 */ /* 0x001f28000c1e1b00 */
[----:B------:R-:W4:Y:S01]  /*8de0*/  LDG.E.64.CONSTANT R52, [R14.64] ;  /* 0x0000000a0e347981 */ /* 0x000f22000c1e9b00 */
[----:B-----5:R-:W-:Y:S02]  /*8df0*/  IMAD R25, R25, R16, RZ ;  /* 0x0000001019197224 */ /* 0x020fe400078e02ff */
[----:B------:R-:W-:-:S02]  /*8e00*/  IMAD.IADD R19, R19, 0x1, R29 ;  /* 0x0000000113137824 */ /* 0x000fc400078e021d */
        /* <DEDUP_REMOVED lines=17> */
[----:B------:R-:W-:-:S04]  /*8f20*/  IMAD.WIDE.U32 R16, R50, R26, R16 ;  /* 0x0000001a32107225 */ /* 0x000fc800078e0010 */
[----:B------:R-:W-:Y:S02]  /*8f30*/  IMAD R19, R50, R27, R19 ;  /* 0x0000001b32137224 */ /* 0x000fe400078e0213 */
[-C--:B------:R-:W-:Y:S02]  /*8f40*/  IMAD R25, R53, R42.reuse, RZ ;  /* 0x0000002a35197224 */ /* 0x080fe400078e02ff */
[----:B------:R-:W-:Y:S02]  /*8f50*/  IMAD.IADD R17, R17, 0x1, R19 ;  /* 0x0000000111117824 */ /* 0x000fe400078e0213 */
[C---:B------:R-:W-:Y:S02]  /*8f60*/  IMAD R25, R52.reuse, R43, R25 ;  /* 0x0000002b34197224 */ /* 0x040fe400078e0219 */
[----:B------:R-:W-:Y:S01]  /*8f70*/  IMAD.WIDE.U32 R42, R52, R42, R16 ;  /* 0x0000002a342a7225 */ /* 0x000fe200078e0010 */
[----:B------:R-:W-:-:S04]  /*8f80*/  IADD3 R16, P3, R14, UR4, RZ ;  /* 0x000000040e107c10 */ /* 0x000fc8000ff7e0ff */
[----:B------:R-:W-:Y:S02]  /*8f90*/  IADD3 R43, R43, R25, RZ ;  /* 0x000000192b2b7210 */ /* 0x000fe40007ffe0ff */
[----:B------:R-:W-:Y:S02]  /*8fa0*/  IADD3.X R17, R15, UR5, RZ, P3, !PT ;  /* 0x000000050f117c10 */ /* 0x000fe40009ffe4ff */
.L_x_6158:
[----:B------:R-:W-:-:S04]  /*8fb0*/  ISETP.NE.U32.AND P3, PT, R49, RZ, PT ;  /* 0x000000ff3100720c */ /* 0x000fc80003f65070 */
[----:B------:R-:W-:-:S13]  /*8fc0*/  ISETP.NE.OR.EX P0, PT, R12, RZ, P0, P3 ;  /* 0x000000ff0c00720c */ /* 0x000fda0000705730 */
[----:B------:R-:W-:Y:S05]  /*8fd0*/  @!P0 BRA `(.L_x_6154) ;  /* 0x000002b000008947 */ /* 0x000fea0003800000 */
.L_x_6155:
[C---:B------:R-:W-:Y:S01]  /*8fe0*/  LEA R36, P0, R45.reuse, c[0x0][0x180], 0x3 ;  /* 0x000060002d247a11 */ /* 0x040fe200078018ff */
[----:B------:R-:W-:Y:S01]  /*8ff0*/  IMAD.MOV.U32 R19, RZ, RZ, R17 ;  /* 0x000000ffff137224 */ /* 0x000fe200078e0011 */
[----:B------:R-:W-:Y:S02]  /*9000*/  MOV R18, R16 ;  /* 0x0000001000127202 */ /* 0x000fe40000000f00 */
[----:B------:R-:W-:Y:S02]  /*9010*/  LEA.HI.X R37, R45, c[0x0][0x184], R44, 0x3, P0 ;  /* 0x000061002d257a11 */ /* 0x000fe400000f1c2c */
[----:B------:R-:W-:Y:S01]  /*9020*/  IADD3 R40, P0, R16, UR4, RZ ;  /* 0x0000000410287c10 */ /* 0x000fe2000ff1e0ff */
[----:B------:R0:W2:Y:S04]  /*9030*/  LDG.E.64.CONSTANT R26, [R18.64] ;  /* 0x0000000a121a7981 */ /* 0x0000a8000c1e9b00 */
[----:B------:R-:W2:Y:S01]  /*9040*/  LDG.E.64 R34, [R36.64] ;  /* 0x0000000a24227981 */ /* 0x000ea2000c1e1b00 */
[----:B------:R-:W-:-:S02]  /*9050*/  IADD3.X R41, R17, UR5, RZ, P0, !PT ;  /* 0x0000000511297c10 */ /* 0x000fc400087fe4ff */
[----:B------:R-:W-:Y:S01]  /*9060*/  IADD3 R38, P0, R40, UR4, RZ ;  /* 0x0000000428267c10 */ /* 0x000fe2000ff1e0ff */
[----:B------:R-:W3:Y:S04]  /*9070*/  LDG.E.64 R32, [R36.64+0x8] ;  /* 0x0000080a24207981 */ /* 0x000ee8000c1e1b00 */
[----:B------:R-:W3:Y:S01]  /*9080*/  LDG.E.64.CONSTANT R24, [R40.64] ;  /* 0x0000000a28187981 */ /* 0x000ee2000c1e9b00 */
[----:B------:R-:W-:-:S03]  /*9090*/  IADD3.X R39, R41, UR5, RZ, P0, !PT ;  /* 0x0000000529277c10 */ /* 0x000fc600087fe4ff */
[----:B------:R-:W4:Y:S01]  /*90a0*/  LDG.E.64 R30, [R36.64+0x10] ;  /* 0x0000100a241e7981 */ /* 0x000f22000c1e1b00 */
[----:B------:R-:W-:-:S03]  /*90b0*/  IADD3 R16, P0, R38, UR4, RZ ;  /* 0x0000000426107c10 */ /* 0x000fc6000ff1e0ff */
[----:B------:R-:W4:Y:S01]  /*90c0*/  LDG.E.64.CONSTANT R14, [R38.64] ;  /* 0x0000000a260e7981 */ /* 0x000f22000c1e9b00 */
[----:B------:R-:W-:-:S03]  /*90d0*/  IADD3.X R17, R39, UR5, RZ, P0, !PT ;  /* 0x0000000527117c10 */ /* 0x000fc600087fe4ff */
[----:B------:R-:W5:Y:S04]  /*90e0*/  LDG.E.64 R28, [R36.64+0x18] ;  /* 0x0000180a241c7981 */ /* 0x000f68000c1e1b00 */
[----:B0-----:R0:W5:Y:S01]  /*90f0*/  LDG.E.64.CONSTANT R18, [R16.64] ;  /* 0x0000000a10127981 */ /* 0x001162000c1e9b00 */
        /* <DEDUP_REMOVED lines=15> */
[----:B----4-:R-:W-:Y:S02]  /*91f0*/  IMAD R15, R15, R30, RZ ;  /* 0x0000001e0f0f7224 */ /* 0x010fe400078e02ff */
[----:B------:R-:W-:Y:S02]  /*9200*/  IMAD.IADD R25, R25, 0x1, R27 ;  /* 0x0000000119197824 */ /* 0x000fe400078e021b */
[-C--:B------:R-:W-:Y:S02]  /*9210*/  IMAD R27, R31, R14.reuse, R15 ;  /* 0x0000000e1f1b7224 */ /* 0x080fe400078e020f */
[----:B------:R-:W-:-:S04]  /*9220*/  IMAD.WIDE.U32 R14, R30, R14, R24 ;  /* 0x0000000e1e0e7225 */ /* 0x000fc800078e0018 */
[----:B-----5:R-:W-:Y:S01]  /*9230*/  IMAD R19, R19, R28, RZ ;  /* 0x0000001c13137224 */ /* 0x020fe200078e02ff */
[----:B------:R-:W-:-:S03]  /*9240*/  IADD3 R15, R15, R27, RZ ;  /* 0x0000001b0f0f7210 */ /* 0x000fc60007ffe0ff */
[-C--:B------:R-:W-:Y:S02]  /*9250*/  IMAD R19, R29, R18.reuse, R19 ;  /* 0x000000121d137224 */ /* 0x080fe400078e0213 */
[----:B------:R-:W-:-:S04]  /*9260*/  IMAD.WIDE.U32 R42, R28, R18, R14 ;  /* 0x000000121c2a7225 */ /* 0x000fc800078e000e */
[----:B------:R-:W-:Y:S01]  /*9270*/  IMAD.IADD R43, R43, 0x1, R19 ;  /* 0x000000012b2b7824 */ /* 0x000fe200078e0213 */
[----:B------:R-:W-:Y:S05]  /*9280*/  @P0 BRA `(.L_x_6155) ;  /* 0xfffffd5000000947 */ /* 0x000fea000383ffff */
.L_x_6154:
[----:B------:R-:W-:Y:S01]  /*9290*/  HFMA2.MMA R12, -RZ, RZ, 0, 0 ;  /* 0x00000000ff0c7435 */ /* 0x000fe200000001ff */
[----:B------:R-:W-:Y:S01]  /*92a0*/  IMAD.MOV.U32 R49, RZ, RZ, RZ ;  /* 0x000000ffff317224 */ /* 0x000fe200078e00ff */
        /* <DEDUP_REMOVED lines=45> */
.L_x_6159:
[----:B------:R-:W-:Y:S01]  /*9580*/  CS2R R24, SRZ ;  /* 0x0000000000187805 */ /* 0x000fe2000001ff00 */
[----:B------:R-:W-:Y:S05]  /*9590*/  @!P1 BRA `(.L_x_6160) ;  /* 0x000011a000009947 */ /* 0x000fea0003800000 */
[----:B------:R-:W-:Y:S01]  /*95a0*/  IADD3 R50, P0, -R9, c[0x0][0x178], RZ ;  /* 0x00005e0009327a10 */ /* 0x000fe20007f1e1ff */
[----:B------:R-:W-:Y:S01]  /*95b0*/  IMAD R17, R23, c[0x0][0x170], RZ ;  /* 0x00005c0017117a24 */ /* 0x000fe200078e02ff */
[----:B------:R-:W-:Y:S01]  /*95c0*/  UMOV UR8, 0x3 ;  /* 0x0000000300087882 */ /* 0x000fe20000000000 */
[----:B------:R-:W-:Y:S01]  /*95d0*/  IMAD.WIDE.U32 R14, R22, c[0x0][0x170], RZ ;  /* 0x00005c00160e7a25 */ /* 0x000fe200078e00ff */
[----:B------:R-:W-:Y:S01]  /*95e0*/  IADD3.X R48, R48, -0x1, RZ, P0, !PT ;  /* 0xffffffff30307810 */ /* 0x000fe200007fe4ff */
[----:B------:R-:W-:Y:S01]  /*95f0*/  ULDC.64 UR4, c[0x0][0x188] ;  /* 0x0000620000047ab9 */ /* 0x000fe20000000a00 */
[----:B------:R-:W-:Y:S01]  /*9600*/  ISETP.GT.U32.AND P0, PT, R50, RZ, PT ;  /* 0x000000ff3200720c */ /* 0x000fe20003f04070 */
        /* <DEDUP_REMOVED lines=15> */
.L_x_6163:
[C---:B------:R-:W-:Y:S01]  /*9700*/  LEA R20, P1, R49.reuse, c[0x0][0x180], 0x3 ;  /* 0x0000600031147a11 */ /* 0x040fe200078218ff */
[----:B------:R-:W-:Y:S01]  /*9710*/  IMAD.MOV.U32 R17, RZ, RZ, R19 ;  /* 0x000000ffff117224 */ /* 0x000fe200078e0013 */
[----:B------:R-:W-:Y:S02]  /*9720*/  MOV R16, R18 ;  /* 0x0000001200107202 */ /* 0x000fe40000000f00 */
[----:B------:R-:W-:-:S04]  /*9730*/  LEA.HI.X R21, R49, c[0x0][0x184], R12, 0x3, P1 ;  /* 0x0000610031157a11 */ /* 0x000fc800008f1c0c */
[----:B------:R-:W2:Y:S04]  /*9740*/  LDG.E.64.CONSTANT R16, [R16.64] ;  /* 0x0000000a10107981 */ /* 0x000ea8000c1e9b00 */
[----:B------:R-:W2:Y:S01]  /*9750*/  LDG.E.64 R14, [R20.64] ;  /* 0x0000000a140e7981 */ /* 0x000ea2000c1e1b00 */
[----:B------:R-:W-:-:S03]  /*9760*/  IADD3 R32, P1, R18, UR4, RZ ;  /* 0x0000000412207c10 */ /* 0x000fc6000ff3e0ff */
[----:B------:R-:W3:Y:S01]  /*9770*/  LDG.E.64 R38, [R20.64+0x8] ;  /* 0x0000080a14267981 */ /* 0x000ee2000c1e1b00 */
[----:B------:R-:W-:Y:S02]  /*9780*/  IADD3.X R33, R19, UR5, RZ, P1, !PT ;  /* 0x0000000513217c10 */ /* 0x000fe40008ffe4ff */
[----:B------:R-:W-:Y:S01]  /*9790*/  IADD3 R30, P1, R32, UR4, RZ ;  /* 0x00000004201e7c10 */ /* 0x000fe2000ff3e0ff */
[----:B------:R-:W4:Y:S04]  /*97a0*/  LDG.E.64 R34, [R20.64+0x10] ;  /* 0x0000100a14227981 */ /* 0x000f28000c1e1b00 */
        /* <DEDUP_REMOVED lines=8> */
[----:B------:R-:W-:Y:S02]  /*9830*/  IADD3.X R45, R19, UR5, RZ, P1, !PT ;  /* 0x00000005132d7c10 */ /* 0x000fe40008ffe4ff */
[----:B-1----:R-:W-:-:S04]  /*9840*/  IADD3 R30, P1, R44, UR4, RZ ;  /* 0x000000042c1e7c10 */ /* 0x002fc8000ff3e0ff */
[----:B------:R-:W-:-:S05]  /*9850*/  IADD3.X R31, R45, UR5, RZ, P1, !PT ;  /* 0x000000052d1f7c10 */ /* 0x000fca0008ffe4ff */
[----:B0-----:R0:W5:Y:S01]  /*9860*/  LDG.E.64.CONSTANT R18, [R30.64] ;  /* 0x0000000a1e127981 */ /* 0x001162000c1e9b00 */
[-C--:B--2---:R-:W-:Y:S02]  /*9870*/  IMAD R17, R17, R14.reuse, RZ ;  /* 0x0000000e11117224 */ /* 0x084fe400078e02ff */
[C---:B------:R-:W-:Y:S02]  /*9880*/  IMAD.WIDE.U32 R32, R16.reuse, R14, R24 ;  /* 0x0000000e10207225 */ /* 0x040fe400078e0018 */
[----:B------:R1:W2:Y:S02]  /*9890*/  LDG.E.64.CONSTANT R24, [R44.64] ;  /* 0x0000000a2c187981 */ /* 0x0002a4000c1e9b00 */
[----:B------:R-:W-:Y:S02]  /*98a0*/  IMAD R51, R16, R15, R17 ;  /* 0x0000000f10337224 */ /* 0x000fe400078e0211 */
[----:B------:R-:W2:Y:S04]  /*98b0*/  LDG.E.64 R16, [R20.64+0x20] ;  /* 0x0000200a14107981 */ /* 0x000ea8000c1e1b00 */
[----:B------:R-:W2:Y:S01]  /*98c0*/  LDG.E.64 R14, [R20.64+0x28] ;  /* 0x0000280a140e7981 */ /* 0x000ea2000c1e1b00 */
[----:B------:R-:W-:Y:S01]  /*98d0*/  IADD3 R33, R33, R51, RZ ;  /* 0x0000003321217210 */ /* 0x000fe20007ffe0ff */
[----:B---3--:R-:W-:-:S04]  /*98e0*/  IMAD R41, R41, R38, RZ ;  /* 0x0000002629297224 */ /* 0x008fc800078e02ff */
[C---:B------:R-:W-:Y:S02]  /*98f0*/  IMAD R41, R40.reuse, R39, R41 ;  /* 0x0000002728297224 */ /* 0x040fe400078e0229 */
[----:B------:R-:W-:Y:S01]  /*9900*/  IMAD.WIDE.U32 R32, R40, R38, R32 ;  /* 0x0000002628207225 */ /* 0x000fe200078e0020 */
[----:B------:R-:W-:Y:S01]  /*9910*/  IADD3 R40, P1, R30, UR4, RZ ;  /* 0x000000041e287c10 */ /* 0x000fe2000ff3e0ff */
[----:B------:R-:W3:Y:S02]  /*9920*/  LDG.E.64 R38, [R20.64+0x30] ;  /* 0x0000300a14267981 */ /* 0x000ee4000c1e1b00 */
[----:B------:R-:W-:Y:S01]  /*9930*/  IMAD.IADD R33, R33, 0x1, R41 ;  /* 0x0000000121217824 */ /* 0x000fe200078e0229 */
[----:B------:R-:W-:Y:S01]  /*9940*/  IADD3.X R41, R31, UR5, RZ, P1, !PT ;  /* 0x000000051f297c10 */ /* 0x000fe20008ffe4ff */
[-C--:B----4-:R-:W-:Y:S02]  /*9950*/  IMAD R37, R37, R34.reuse, RZ ;  /* 0x0000002225257224 */ /* 0x090fe400078e02ff */
[----:B------:R-:W-:Y:S01]  /*9960*/  IMAD.WIDE.U32 R32, R36, R34, R32 ;  /* 0x0000002224207225 */ /* 0x000fe200078e0020 */
[----:B0-----:R-:W-:-:S03]  /*9970*/  IADD3 R30, P1, R40, UR4, RZ ;  /* 0x00000004281e7c10 */ /* 0x001fc6000ff3e0ff */
[----:B------:R-:W-:Y:S02]  /*9980*/  IMAD R31, R36, R35, R37 ;  /* 0x00000023241f7224 */ /* 0x000fe400078e0225 */
[----:B------:R0:W3:Y:S01]  /*9990*/  LDG.E.64.CONSTANT R36, [R40.64] ;  /* 0x0000000a28247981 */ /* 0x0000e2000c1e9b00 */
[-C--:B-----5:R-:W-:Y:S02]  /*99a0*/  IMAD R29, R29, R26.reuse, RZ ;  /* 0x0000001a1d1d7224 */ /* 0x0a0fe400078e02ff */
[----:B------:R-:W-:Y:S01]  /*99b0*/  IADD3 R33, R33, R31, RZ ;  /* 0x0000001f21217210 */ /* 0x000fe20007ffe0ff */
[----:B------:R-:W4:Y:S01]  /*99c0*/  LDG.E.64 R34, [R20.64+0x38] ;  /* 0x0000380a14227981 */ /* 0x000f22000c1e1b00 */
[----:B------:R-:W-:Y:S01]  /*99d0*/  IADD3.X R31, R41, UR5, RZ, P1, !PT ;  /* 0x00000005291f7c10 */ /* 0x000fe20008ffe4ff */
[C---:B------:R-:W-:Y:S02]  /*99e0*/  IMAD R27, R28.reuse, R27, R29 ;  /* 0x0000001b1c1b7224 */ /* 0x040fe400078e021d */
[----:B------:R-:W-:Y:S01]  /*99f0*/  IMAD.WIDE.U32 R28, R28, R26, R32 ;  /* 0x0000001a1c1c7225 */ /* 0x000fe200078e0020 */
[----:B------:R-:W-:Y:S01]  /*9a00*/  IADD3 R26, P1, R30, UR4, RZ ;  /* 0x000000041e1a7c10 */ /* 0x000fe2000ff3e0ff */
[----:B------:R5:W4:Y:S02]  /*9a10*/  LDG.E.64.CONSTANT R32, [R30.64] ;  /* 0x0000000a1e207981 */ /* 0x000b24000c1e9b00 */
[----:B------:R-:W-:Y:S01]  /*9a20*/  IMAD.IADD R29, R29, 0x1, R27 ;  /* 0x000000011d1d7824 */ /* 0x000fe200078e021b */
[----:B------:R-:W-:-:S02]  /*9a30*/  IADD3.X R27, R31, UR5, RZ, P1, !PT ;  /* 0x000000051f1b7c10 */ /* 0x000fc40008ffe4ff */
[----:B-1----:R-:W-:Y:S01]  /*9a40*/  IADD3 R44, P1, R26, UR4, RZ ;  /* 0x000000041a2c7c10 */ /* 0x002fe2000ff3e0ff */
[-C--:B--2---:R-:W-:Y:S02]  /*9a50*/  IMAD R25, R25, R16.reuse, RZ ;  /* 0x0000001019197224 */ /* 0x084fe400078e02ff */
[C---:B0-----:R-:W-:Y:S02]  /*9a60*/  IMAD.WIDE.U32 R40, R24.reuse, R16, R28 ;  /* 0x0000001018287225 */ /* 0x041fe400078e001c */
[----:B------:R-:W2:Y:S02]  /*9a70*/  LDG.E.64 R28, [R20.64+0x50] ;  /* 0x0000500a141c7981 */ /* 0x000ea4000c1e1b00 */
[----:B------:R-:W-:Y:S02]  /*9a80*/  IMAD R45, R24, R17, R25 ;  /* 0x00000011182d7224 */ /* 0x000fe400078e0219 */
[----:B------:R-:W2:Y:S04]  /*9a90*/  LDG.E.64 R16, [R20.64+0x40] ;  /* 0x0000400a14107981 */ /* 0x000ea8000c1e1b00 */
[----:B------:R0:W2:Y:S01]  /*9aa0*/  LDG.E.64.CONSTANT R24, [R26.64] ;  /* 0x0000000a1a187981 */ /* 0x0000a2000c1e9b00 */
[----:B------:R-:W-:Y:S01]  /*9ab0*/  IADD3 R41, R41, R45, RZ ;  /* 0x0000002d29297210 */ /* 0x000fe20007ffe0ff */
[----:B------:R-:W-:Y:S01]  /*9ac0*/  IMAD R51, R19, R14, RZ ;  /* 0x0000000e13337224 */ /* 0x000fe200078e02ff */
[----:B------:R-:W-:-:S03]  /*9ad0*/  IADD3.X R45, R27, UR5, RZ, P1, !PT ;  /* 0x000000051b2d7c10 */ /* 0x000fc60008ffe4ff */
[C---:B------:R-:W-:Y:S02]  /*9ae0*/  IMAD R51, R18.reuse, R15, R51 ;  /* 0x0000000f12337224 */ /* 0x040fe400078e0233 */
[----:B------:R-:W-:Y:S01]  /*9af0*/  IMAD.WIDE.U32 R40, R18, R14, R40 ;  /* 0x0000000e12287225 */ /* 0x000fe200078e0028 */
[----:B-----5:R-:W5:Y:S01]  /*9b00*/  LDG.E.64.CONSTANT R30, [R44.64] ;  /* 0x0000000a2c1e7981 */ /* 0x020f62000c1e9b00 */
[----:B------:R-:W-:-:S03]  /*9b10*/  IADD3 R14, P1, R44, UR4, RZ ;  /* 0x000000042c0e7c10 */ /* 0x000fc6000ff3e0ff */
[----:B------:R-:W5:Y:S01]  /*9b20*/  LDG.E.64 R18, [R20.64+0x48] ;  /* 0x0000480a14127981 */ /* 0x000f62000c1e1b00 */
[----:B------:R-:W-:-:S05]  /*9b30*/  IADD3.X R15, R45, UR5, RZ, P1, !PT ;  /* 0x000000052d0f7c10 */ /* 0x000fca0008ffe4ff */
[----:B0-----:R0:W5:Y:S01]  /*9b40*/  LDG.E.64.CONSTANT R26, [R14.64] ;  /* 0x0000000a0e1a7981 */ /* 0x001162000c1e9b00 */
[-C--:B---3--:R-:W-:Y:S02]  /*9b50*/  IMAD R37, R37, R38.reuse, RZ ;  /* 0x0000002625257224 */ /* 0x088fe400078e02ff */
[----:B------:R-:W-:Y:S02]  /*9b60*/  IMAD.IADD R41, R41, 0x1, R51 ;  /* 0x0000000129297824 */ /* 0x000fe400078e0233 */
[C---:B------:R-:W-:Y:S02]  /*9b70*/  IMAD R37, R36.reuse, R39, R37 ;  /* 0x0000002724257224 */ /* 0x040fe400078e0225 */
[----:B------:R-:W-:Y:S01]  /*9b80*/  IMAD.WIDE.U32 R38, R36, R38, R40 ;  /* 0x0000002624267225 */ /* 0x000fe200078e0028 */
[----:B------:R-:W-:-:S03]  /*9b90*/  IADD3 R36, P1, R14, UR4, RZ ;  /* 0x000000040e247c10 */ /* 0x000fc6000ff3e0ff */
[-C--:B----4-:R-:W-:Y:S01]  /*9ba0*/  IMAD R33, R33, R34.reuse, RZ ;  /* 0x0000002221217224 */ /* 0x090fe200078e02ff */
[----:B------:R-:W-:Y:S02]  /*9bb0*/  IADD3 R39, R39, R37, RZ ;  /* 0x0000002527277210 */ /* 0x000fe40007ffe0ff */
[----:B------:R-:W-:Y:S01]  /*9bc0*/  IADD3.X R37, R15, UR5, RZ, P1, !PT ;  /* 0x000000050f257c10 */ /* 0x000fe20008ffe4ff */
[C---:B------:R-:W-:Y:S01]  /*9bd0*/  IMAD R41, R32.reuse, R35, R33 ;  /* 0x0000002320297224 */ /* 0x040fe200078e0221 */
[----:B0-----:R-:W3:Y:S01]  /*9be0*/  LDG.E.64 R14, [R20.64+0x58] ;  /* 0x0000580a140e7981 */ /* 0x001ee2000c1e1b00 */
[----:B------:R-:W-:Y:S01]  /*9bf0*/  IMAD.WIDE.U32 R34, R32, R34, R38 ;  /* 0x0000002220227225 */ /* 0x000fe200078e0026 */
[----:B------:R-:W-:Y:S02]  /*9c00*/  IADD3 R40, P1, R36, UR4, RZ ;  /* 0x0000000424287c10 */ /* 0x000fe4000ff3e0ff */
[----:B------:R0:W3:Y:S01]  /*9c10*/  LDG.E.64.CONSTANT R32, [R36.64] ;  /* 0x0000000a24207981 */ /* 0x0000e2000c1e9b00 */
[----:B------:R-:W-:Y:S01]  /*9c20*/  IMAD.IADD R35, R35, 0x1, R41 ;  /* 0x0000000123237824 */ /* 0x000fe200078e0229 */
[----:B------:R-:W-:Y:S01]  /*9c30*/  IADD3.X R41, R37, UR5, RZ, P1, !PT ;  /* 0x0000000525297c10 */ /* 0x000fe20008ffe4ff */
[----:B--2---:R-:W-:-:S02]  /*9c40*/  IMAD R25, R25, R16, RZ ;  /* 0x0000001019197224 */ /* 0x004fc400078e02ff */
[----:B------:R-:W-:Y:S01]  /*9c50*/  IMAD.WIDE.U32 R38, R24, R16, R34 ;  /* 0x0000001018267225 */ /* 0x000fe200078e0022 */
[----:B------:R-:W-:Y:S01]  /*9c60*/  IADD3 R16, P1, R40, UR4, RZ ;  /* 0x0000000428107c10 */ /* 0x000fe2000ff3e0ff */
[----:B------:R1:W2:Y:S02]  /*9c70*/  LDG.E.64.CONSTANT R34, [R40.64] ;  /* 0x0000000a28227981 */ /* 0x0002a4000c1e9b00 */
[----:B------:R-:W-:Y:S02]  /*9c80*/  IMAD R17, R24, R17, R25 ;  /* 0x0000001118117224 */ /* 0x000fe400078e0219 */
[----:B------:R-:W2:Y:S01]  /*9c90*/  LDG.E.64 R24, [R20.64+0x60] ;  /* 0x0000600a14187981 */ /* 0x000ea2000c1e1b00 */
[----:B0-----:R-:W-:Y:S02]  /*9ca0*/  IMAD.MOV.U32 R36, RZ, RZ, R38 ;  /* 0x000000ffff247224 */ /* 0x001fe400078e0026 */
[----:B------:R-:W-:Y:S01]  /*9cb0*/  IADD3 R37, R39, R17, RZ ;  /* 0x0000001127257210 */ /* 0x000fe20007ffe0ff */
[----:B-----5:R-:W-:Y:S01]  /*9cc0*/  IMAD R31, R31, R18, RZ ;  /* 0x000000121f1f7224 */ /* 0x020fe200078e02ff */
[----:B------:R-:W-:-:S03]  /*9cd0*/  IADD3.X R17, R41, UR5, RZ, P1, !PT ;  /* 0x0000000529117c10 */ /* 0x000fc60008ffe4ff */
[C---:B------:R-:W-:Y:S02]  /*9ce0*/  IMAD R39, R30.reuse, R19, R31 ;  /* 0x000000131e277224 */ /* 0x040fe400078e021f */
[----:B------:R-:W-:Y:S01]  /*9cf0*/  IMAD.WIDE.U32 R18, R30, R18, R36 ;  /* 0x000000121e127225 */ /* 0x000fe200078e0024 */
[----:B------:R-:W-:Y:S01]  /*9d00*/  IADD3 R38, P1, R16, UR4, RZ ;  /* 0x0000000410267c10 */ /* 0x000fe2000ff3e0ff */
[----:B------:R-:W4:Y:S04]  /*9d10*/  LDG.E.64 R30, [R20.64+0x68] ;  /* 0x0000680a141e7981 */ /* 0x000f28000c1e1b00 */
[----:B------:R0:W4:Y:S01]  /*9d20*/  LDG.E.64.CONSTANT R36, [R16.64] ;  /* 0x0000000a10247981 */ /* 0x000122000c1e9b00 */
[----:B------:R-:W-:Y:S01]  /*9d30*/  IADD3 R19, R19, R39, RZ ;  /* 0x0000002713137210 */ /* 0x000fe20007ffe0ff */
[----:B------:R-:W-:Y:S01]  /*9d40*/  IMAD R45, R27, R28, RZ ;  /* 0x0000001c1b2d7224 */ /* 0x000fe200078e02ff */
[----:B------:R-:W-:-:S03]  /*9d50*/  IADD3.X R39, R17, UR5, RZ, P1, !PT ;  /* 0x0000000511277c10 */ /* 0x000fc60008ffe4ff */
[C---:B------:R-:W-:Y:S02]  /*9d60*/  IMAD R45, R26.reuse, R29, R45 ;  /* 0x0000001d1a2d7224 */ /* 0x040fe400078e022d */
[----:B------:R-:W-:Y:S01]  /*9d70*/  IMAD.WIDE.U32 R26, R26, R28, R18 ;  /* 0x0000001c1a1a7225 */ /* 0x000fe200078e0012 */
[----:B-1----:R-:W5:Y:S01]  /*9d80*/  LDG.E.64.CONSTANT R40, [R38.64] ;  /* 0x0000000a26287981 */ /* 0x002f62000c1e9b00 */
[----:B------:R-:W-:-:S03]  /*9d90*/  IADD3 R18, P1, R38, UR4, RZ ;  /* 0x0000000426127c10 */ /* 0x000fc6000ff3e0ff */
[----:B------:R4:W5:Y:S01]  /*9da0*/  LDG.E.64 R28, [R20.64+0x70] ;  /* 0x0000700a141c7981 */ /* 0x000962000c1e1b00 */
[----:B------:R-:W-:-:S03]  /*9db0*/  IADD3.X R19, R39, UR5, RZ, P1, !PT ;  /* 0x0000000527137c10 */ /* 0x000fc60008ffe4ff */
[----:B0-----:R4:W5:Y:S04]  /*9dc0*/  LDG.E.64 R16, [R20.64+0x78] ;  /* 0x0000780a14107981 */ /* 0x001968000c1e1b00 */
[----:B------:R0:W5:Y:S01]  /*9dd0*/  LDG.E.64.CONSTANT R52, [R18.64] ;  /* 0x0000000a12347981 */ /* 0x000162000c1e9b00 */
[-C--:B---3--:R-:W-:Y:S02]  /*9de0*/  IMAD R33, R33, R14.reuse, RZ ;  /* 0x0000000e21217224 */ /* 0x088fe400078e02ff */
[----:B------:R-:W-:Y:S02]  /*9df0*/  IMAD.IADD R27, R27, 0x1, R45 ;  /* 0x000000011b1b7824 */ /* 0x000fe400078e022d */
[C---:B------:R-:W-:Y:S02]  /*9e00*/  IMAD R33, R32.reuse, R15, R33 ;  /* 0x0000000f20217224 */ /* 0x040fe400078e0221 */
[----:B------:R-:W-:-:S05]  /*9e10*/  IMAD.WIDE.U32 R14, R32, R14, R26 ;  /* 0x0000000e200e7225 */ /* 0x000fca00078e001a */
[----:B------:R-:W-:Y:S02]  /*9e20*/  IADD3 R15, R15, R33, RZ ;  /* 0x000000210f0f7210 */ /* 0x000fe40007ffe0ff */
[----:B------:R-:W-:-:S04]  /*9e30*/  IADD3 R50, P1, R50, -0x10, RZ ;  /* 0xfffffff032327810 */ /* 0x000fc80007f3e0ff */
[----:B------:R-:W-:Y:S02]  /*9e40*/  IADD3.X R48, R48, -0x1, RZ, P1, !PT ;  /* 0xffffffff30307810 */ /* 0x000fe40000ffe4ff */
[----:B------:R-:W-:-:S04]  /*9e50*/  ISETP.GT.U32.AND P1, PT, R50, 0xc, PT ;  /* 0x0000000c3200780c */ /* 0x000fc80003f24070 */
[----:B------:R-:W-:Y:S02]  /*9e60*/  ISETP.GT.AND.EX P1, PT, R48, RZ, PT, P1 ;  /* 0x000000ff3000720c */ /* 0x000fe40003f24310 */
[----:B0-----:R-:W-:Y:S02]  /*9e70*/  IADD3 R18, P3, R18, UR4, RZ ;  /* 0x0000000412127c10 */ /* 0x001fe4000ff7e0ff */
[----:B------:R-:W-:Y:S02]  /*9e80*/  IADD3 R49, P4, R49, 0x10, RZ ;  /* 0x0000001031317810 */ /* 0x000fe40007f9e0ff */
[----:B------:R-:W-:-:S03]  /*9e90*/  IADD3.X R19, R19, UR5, RZ, P3, !PT ;  /* 0x0000000513137c10 */ /* 0x000fc60009ffe4ff */
[----:B------:R-:W-:Y:S02]  /*9ea0*/  IMAD.X R12, RZ, RZ, R12, P4 ;  /* 0x000000ffff0c7224 */ /* 0x000fe400020e060c */
[-C--:B--2---:R-:W-:Y:S02]  /*9eb0*/  IMAD R27, R35, R24.reuse, RZ ;  /* 0x00000018231b7224 */ /* 0x084fe400078e02ff */
[----:B------:R-:W-:-:S04]  /*9ec0*/  IMAD.WIDE.U32 R14, R34, R24, R14 ;  /* 0x00000018220e7225 */ /* 0x000fc800078e000e */
[----:B------:R-:W-:-:S04]  /*9ed0*/  IMAD R27, R34, R25, R27 ;  /* 0x00000019221b7224 */ /* 0x000fc800078e021b */
[----:B------:R-:W-:Y:S02]  /*9ee0*/  IMAD.IADD R15, R15, 0x1, R27 ;  /* 0x000000010f0f7824 */ /* 0x000fe400078e021b */
[-C--:B----4-:R-:W-:Y:S02]  /*9ef0*/  IMAD R21, R37, R30.reuse, RZ ;  /* 0x0000001e25157224 */ /* 0x090fe400078e02ff */
[----:B------:R-:W-:-:S04]  /*9f00*/  IMAD.WIDE.U32 R14, R36, R30, R14 ;  /* 0x0000001e240e7225 */ /* 0x000fc800078e000e */
[----:B------:R-:W-:-:S05]  /*9f10*/  IMAD R21, R36, R31, R21 ;  /* 0x0000001f24157224 */ /* 0x000fca00078e0215 */
[----:B------:R-:W-:Y:S01]  /*9f20*/  IADD3 R15, R15, R21, RZ ;  /* 0x000000150f0f7210 */ /* 0x000fe20007ffe0ff */
[----:B-----5:R-:W-:-:S04]  /*9f30*/  IMAD R21, R41, R28, RZ ;  /* 0x0000001c29157224 */ /* 0x020fc800078e02ff */
[----:B------:R-:W-:-:S04]  /*9f40*/  IMAD.WIDE.U32 R14, R40, R28, R14 ;  /* 0x0000001c280e7225 */ /* 0x000fc800078e000e */
[----:B------:R-:W-:-:S04]  /*9f50*/  IMAD R21, R40, R29, R21 ;  /* 0x0000001d28157224 */ /* 0x000fc800078e0215 */
[----:B------:R-:W-:Y:S02]  /*9f60*/  IMAD.IADD R15, R15, 0x1, R21 ;  /* 0x000000010f0f7824 */ /* 0x000fe400078e0215 */
[-C--:B------:R-:W-:Y:S02]  /*9f70*/  IMAD R21, R53, R16.reuse, RZ ;  /* 0x0000001035157224 */ /* 0x080fe400078e02ff */
[----:B------:R-:W-:-:S04]  /*9f80*/  IMAD.WIDE.U32 R24, R52, R16, R14 ;  /* 0x0000001034187225 */ /* 0x000fc800078e000e */
[----:B------:R-:W-:-:S05]  /*9f90*/  IMAD R21, R52, R17, R21 ;  /* 0x0000001134157224 */ /* 0x000fca00078e0215 */
[----:B------:R-:W-:Y:S01]  /*9fa0*/  IADD3 R25, R25, R21, RZ ;  /* 0x0000001519197210 */ /* 0x000fe20007ffe0ff */
[----:B------:R-:W-:Y:S05]  /*9fb0*/  @P1 BRA `(.L_x_6163) ;  /* 0xfffff74000001947 */ /* 0x000fea000383ffff */
.L_x_6162:
        /* <DEDUP_REMOVED lines=11> */
[----:B------:R-:W-:Y:S02]  /*a070*/  IADD3.X R45, R19, UR5, RZ, P0, !PT ;  /* 0x00000005132d7c10 */ /* 0x000fe400087fe4ff */
[----:B------:R-:W-:Y:S01]  /*a080*/  IADD3 R40, P0, R44, UR4, RZ ;  /* 0x000000042c287c10 */ /* 0x000fe2000ff1e0ff */
[----:B------:R-:W4:Y:S04]  /*a090*/  LDG.E.64 R26, [R36.64+0x10] ;  /* 0x0000100a241a7981 */ /* 0x000f28000c1e1b00 */
[----:B------:R-:W3:Y:S01]  /*a0a0*/  LDG.E.64.CONSTANT R32, [R44.64] ;  /* 0x0000000a2c207981 */ /* 0x000ee2000c1e9b00 */
        /* <DEDUP_REMOVED lines=17> */
[----:B0-----:R-:W-:-:S02]  /*a1c0*/  IMAD.WIDE.U32 R18, R32, R30, R24 ;  /* 0x0000001e20127225 */ /* 0x001fc400078e0018 */
[----:B------:R-:W3:Y:S02]  /*a1d0*/  LDG.E.64 R24, [R36.64+0x28] ;  /* 0x0000280a24187981 */ /* 0x000ee4000c1e1b00 */
[----:B------:R-:W-:Y:S01]  /*a1e0*/  IMAD R33, R32, R31, R33 ;  /* 0x0000001f20217224 */ /* 0x000fe200078e0221 */
[----:B------:R-:W-:Y:S01]  /*a1f0*/  IADD3 R32, P0, R40, UR4, RZ ;  /* 0x0000000428207c10 */ /* 0x000fe2000ff1e0ff */
[----:B------:R0:W3:Y:S01]  /*a200*/  LDG.E.64.CONSTANT R30, [R40.64] ;  /* 0x0000000a281e7981 */ /* 0x0000e2000c1e9b00 */
[-C--:B----4-:R-:W-:Y:S02]  /*a210*/  IMAD R45, R29, R26.reuse, RZ ;  /* 0x0000001a1d2d7224 */ /* 0x090fe400078e02ff */
[----:B------:R-:W-:Y:S01]  /*a220*/  IMAD.IADD R19, R19, 0x1, R33 ;  /* 0x0000000113137824 */ /* 0x000fe200078e0221 */
[----:B------:R-:W-:Y:S01]  /*a230*/  IADD3.X R33, R41, UR5, RZ, P0, !PT ;  /* 0x0000000529217c10 */ /* 0x000fe200087fe4ff */
[C---:B------:R-:W-:Y:S02]  /*a240*/  IMAD R45, R28.reuse, R27, R45 ;  /* 0x0000001b1c2d7224 */ /* 0x040fe400078e022d */
[----:B------:R-:W-:Y:S01]  /*a250*/  IMAD.WIDE.U32 R18, R28, R26, R18 ;  /* 0x0000001a1c127225 */ /* 0x000fe200078e0012 */
[----:B-1----:R-:W-:Y:S01]  /*a260*/  IADD3 R14, P0, R32, UR4, RZ ;  /* 0x00000004200e7c10 */ /* 0x002fe2000ff1e0ff */
[----:B------:R-:W4:Y:S04]  /*a270*/  LDG.E.64 R26, [R36.64+0x30] ;  /* 0x0000300a241a7981 */ /* 0x000f28000c1e1b00 */
[----:B------:R-:W4:Y:S01]  /*a280*/  LDG.E.64.CONSTANT R28, [R32.64] ;  /* 0x0000000a201c7981 */ /* 0x000f22000c1e9b00 */
[----:B------:R-:W-:-:S03]  /*a290*/  IADD3.X R15, R33, UR5, RZ, P0, !PT ;  /* 0x00000005210f7c10 */ /* 0x000fc600087fe4ff */
[----:B0-----:R-:W4:Y:S04]  /*a2a0*/  LDG.E.64 R40, [R36.64+0x38] ;  /* 0x0000380a24287981 */ /* 0x001f28000c1e1b00 */
[----:B------:R-:W4:Y:S01]  /*a2b0*/  LDG.E.64.CONSTANT R52, [R14.64] ;  /* 0x0000000a0e347981 */ /* 0x000f22000c1e9b00 */
[----:B------:R-:W-:Y:S01]  /*a2c0*/  IADD3 R19, R19, R45, RZ ;  /* 0x0000002d13137210 */ /* 0x000fe20007ffe0ff */
[----:B-----5:R-:W-:-:S04]  /*a2d0*/  IMAD R21, R21, R16, RZ ;  /* 0x0000001015157224 */ /* 0x020fc800078e02ff */
[C---:B------:R-:W-:Y:S02]  /*a2e0*/  IMAD R21, R20.reuse, R17, R21 ;  /* 0x0000001114157224 */ /* 0x040fe400078e0215 */
[----:B------:R-:W-:-:S04]  /*a2f0*/  IMAD.WIDE.U32 R16, R20, R16, R18 ;  /* 0x0000001014107225 */ /* 0x000fc800078e0012 */
[----:B------:R-:W-:Y:S01]  /*a300*/  IMAD.IADD R17, R17, 0x1, R21 ;  /* 0x0000000111117824 */ /* 0x000fe200078e0215 */
[----:B------:R-:W-:Y:S02]  /*a310*/  IADD3 R50, P4, R50, -0x8, RZ ;  /* 0xfffffff832327810 */ /* 0x000fe40007f9e0ff */
[----:B------:R-:W-:Y:S02]  /*a320*/  IADD3 R49, P3, R49, 0x8, RZ ;  /* 0x0000000831317810 */ /* 0x000fe40007f7e0ff */
[----:B------:R-:W-:Y:S02]  /*a330*/  IADD3 R18, P1, R14, UR4, RZ ;  /* 0x000000040e127c10 */ /* 0x000fe4000ff3e0ff */
[----:B------:R-:W-:Y:S02]  /*a340*/  PLOP3.LUT P0, PT, PT, PT, PT, 0x8, 0x0 ;  /* 0x000000000000781c */ /* 0x000fe40003f0e170 */
[----:B------:R-:W-:Y:S02]  /*a350*/  IADD3.X R48, R48, -0x1, RZ, P4, !PT ;  /* 0xffffffff30307810 */ /* 0x000fe400027fe4ff */
[----:B------:R-:W-:Y:S01]  /*a360*/  IADD3.X R12, RZ, R12, RZ, P3, !PT ;  /* 0x0000000cff0c7210 */ /* 0x000fe20001ffe4ff */
[----:B--2---:R-:W-:-:S02]  /*a370*/  IMAD R19, R39, R34, RZ ;  /* 0x0000002227137224 */ /* 0x004fc400078e02ff */
[----:B------:R-:W-:-:S04]  /*a380*/  IMAD.WIDE.U32 R16, R38, R34, R16 ;  /* 0x0000002226107225 */ /* 0x000fc800078e0010 */
[----:B------:R-:W-:-:S05]  /*a390*/  IMAD R19, R38, R35, R19 ;  /* 0x0000002326137224 */ /* 0x000fca00078e0213 */
[----:B------:R-:W-:Y:S01]  /*a3a0*/  IADD3 R17, R17, R19, RZ ;  /* 0x0000001311117210 */ /* 0x000fe20007ffe0ff */
[----:B---3--:R-:W-:-:S04]  /*a3b0*/  IMAD R19, R31, R24, RZ ;  /* 0x000000181f137224 */ /* 0x008fc800078e02ff */
[C---:B------:R-:W-:Y:S02]  /*a3c0*/  IMAD R19, R30.reuse, R25, R19 ;  /* 0x000000191e137224 */ /* 0x040fe400078e0213 */
[----:B------:R-:W-:-:S04]  /*a3d0*/  IMAD.WIDE.U32 R16, R30, R24, R16 ;  /* 0x000000181e107225 */ /* 0x000fc800078e0010 */
[----:B------:R-:W-:Y:S02]  /*a3e0*/  IMAD.IADD R17, R17, 0x1, R19 ;  /* 0x0000000111117824 */ /* 0x000fe400078e0213 */
[-C--:B----4-:R-:W-:Y:S02]  /*a3f0*/  IMAD R19, R29, R26.reuse, RZ ;  /* 0x0000001a1d137224 */ /* 0x090fe400078e02ff */
[----:B------:R-:W-:-:S04]  /*a400*/  IMAD.WIDE.U32 R16, R28, R26, R16 ;  /* 0x0000001a1c107225 */ /* 0x000fc800078e0010 */
[----:B------:R-:W-:Y:S02]  /*a410*/  IMAD R19, R28, R27, R19 ;  /* 0x0000001b1c137224 */ /* 0x000fe400078e0213 */
[----:B------:R-:W-:-:S03]  /*a420*/  IMAD R21, R53, R40, RZ ;  /* 0x0000002835157224 */ /* 0x000fc600078e02ff */
[----:B------:R-:W-:Y:S01]  /*a430*/  IADD3 R17, R17, R19, RZ ;  /* 0x0000001311117210 */ /* 0x000fe20007ffe0ff */
[----:B------:R-:W-:-:S04]  /*a440*/  IMAD R21, R52, R41, R21 ;  /* 0x0000002934157224 */ /* 0x000fc800078e0215 */
[----:B------:R-:W-:Y:S01]  /*a450*/  IMAD.WIDE.U32 R24, R52, R40, R16 ;  /* 0x0000002834187225 */ /* 0x000fe200078e0010 */
[----:B------:R-:W-:-:S03]  /*a460*/  IADD3.X R19, R15, UR5, RZ, P1, !PT ;  /* 0x000000050f137c10 */ /* 0x000fc60008ffe4ff */
[----:B------:R-:W-:Y:S02]  /*a470*/  IMAD.IADD R25, R25, 0x1, R21 ;  /* 0x0000000119197824 */ /* 0x000fe400078e0215 */
.L_x_6164:
[----:B------:R-:W-:-:S04]  /*a480*/  ISETP.NE.U32.AND P1, PT, R50, RZ, PT ;  /* 0x000000ff3200720c */ /* 0x000fc80003f25070 */
[----:B------:R-:W-:-:S13]  /*a490*/  ISETP.NE.OR.EX P0, PT, R48, RZ, P0, P1 ;  /* 0x000000ff3000720c */ /* 0x000fda0000705710 */
[----:B------:R-:W-:Y:S05]  /*a4a0*/  @!P0 BRA `(.L_x_6160) ;  /* 0x0000029000008947 */ /* 0x000fea0003800000 */
.L_x_6161:
        /* <DEDUP_REMOVED lines=12> */
[----:B------:R-:W4:Y:S01]  /*a570*/  LDG.E.64.CONSTANT R14, [R38.64] ;  /* 0x0000000a260e7981 */ /* 0x000f22000c1e9b00 */
[----:B------:R-:W-:-:S03]  /*a580*/  IADD3.X R17, R39, UR5, RZ, P0, !PT ;  /* 0x0000000527117c10 */ /* 0x000fc600087fe4ff */
[----:B------:R-:W5:Y:S04]  /*a590*/  LDG.E.64 R28, [R36.64+0x18] ;  /* 0x0000180a241c7981 */ /* 0x000f68000c1e1b00 */
[----:B0-----:R-:W5:Y:S01]  /*a5a0*/  LDG.E.64.CONSTANT R18, [R16.64] ;  /* 0x0000000a10127981 */ /* 0x001f62000c1e9b00 */
        /* <DEDUP_REMOVED lines=18> */
[----:B-----5:R-:W-:Y:S02]  /*a6d0*/  IMAD R19, R19, R28, RZ ;  /* 0x0000001c13137224 */ /* 0x020fe400078e02ff */
[----:B------:R-:W-:-:S04]  /*a6e0*/  IMAD.WIDE.U32 R24, R28, R18, R14 ;  /* 0x000000121c187225 */ /* 0x000fc800078e000e */
[----:B------:R-:W-:Y:S01]  /*a6f0*/  IMAD R19, R29, R18, R19 ;  /* 0x000000121d137224 */ /* 0x000fe200078e0213 */
[----:B------:R-:W-:-:S04]  /*a700*/  IADD3 R18, P3, R16, UR4, RZ ;  /* 0x0000000410127c10 */ /* 0x000fc8000ff7e0ff */
[----:B------:R-:W-:Y:S02]  /*a710*/  IADD3 R25, R25, R19, RZ ;  /* 0x0000001319197210 */ /* 0x000fe40007ffe0ff */
[----:B------:R-:W-:Y:S01]  /*a720*/  IADD3.X R19, R17, UR5, RZ, P3, !PT ;  /* 0x0000000511137c10 */ /* 0x000fe20009ffe4ff */
[----:B------:R-:W-:Y:S05]  /*a730*/  @P0 BRA `(.L_x_6161) ;  /* 0xfffffd7000000947 */ /* 0x000fea000383ffff */
.L_x_6160:
[----:B------:R-:W-:-:S04]  /*a740*/  IMAD R15, R23, c[0x0][0x170], RZ ;  /* 0x00005c00170f7a24 */ /* 0x000fc800078e02ff */
[----:B------:R-:W-:Y:S01]  /*a750*/  IMAD R15, R22, c[0x0][0x174], R15 ;  /* 0x00005d00160f7a24 */ /* 0x000fe200078e020f */
[----:B------:R-:W-:Y:S05]  /*a760*/  @!P2 BRA `(.L_x_6117) ;  /* 0x000002a00000a947 */ /* 0x000fea0003800000 */
[----:B------:R-:W-:-:S04]  /*a770*/  IMAD.WIDE.U32 R18, R22, c[0x0][0x170], RZ ;  /* 0x00005c0016127a25 */ /* 0x000fc800078e00ff */
[----:B------:R-:W-:Y:S01]  /*a780*/  IMAD R14, R12, c[0x0][0x188], RZ ;  /* 0x000062000c0e7a24 */ /* 0x000fe200078e02ff */
[----:B------:R-:W-:-:S03]  /*a790*/  IADD3 R19, R19, R15, RZ ;  /* 0x0000000f13137210 */ /* 0x000fc60007ffe0ff */
        /* <DEDUP_REMOVED lines=39> */
.L_x_6117:
[----:B0-----:R-:W-:Y:S01]  /*aa10*/  ULDC.64 UR4, c[0x0][0x198] ;  /* 0x0000660000047ab9 */ /* 0x001fe20000000a00 */
[----:B------:R-:W-:Y:S01]  /*aa20*/  MOV R20, R6 ;  /* 0x0000000600147202 */ /* 0x000fe20000000f00 */
[----:B------:R-:W-:Y:S01]  /*aa30*/  UIMAD.WIDE.U32 UR4, UR6, UR7, UR4 ;  /* 0x00000007060472a5 */ /* 0x000fe2000f8e0004 */
[----:B------:R-:W-:Y:S01]  /*aa40*/  IMAD.MOV.U32 R21, RZ, RZ, R7 ;  /* 0x000000ffff157224 */ /* 0x000fe200078e0007 */
[----:B------:R-:W-:Y:S01]  /*aa50*/  MOV R14, R46 ;  /* 0x0000002e000e7202 */ /* 0x000fe20000000f00 */
[----:B------:R-:W-:Y:S01]  /*aa60*/  IMAD.MOV.U32 R17, RZ, RZ, R5 ;  /* 0x000000ffff117224 */ /* 0x000fe200078e0005 */
[----:B------:R-:W-:Y:S01]  /*aa70*/  MOV R18, R8 ;  /* 0x0000000800127202 */ /* 0x000fe20000000f00 */
[----:B------:R-:W-:Y:S01]  /*aa80*/  IMAD.MOV.U32 R15, RZ, RZ, R47 ;  /* 0x000000ffff0f7224 */ /* 0x000fe200078e002f */
[----:B------:R-:W-:Y:S01]  /*aa90*/  MOV R26, UR4 ;  /* 0x00000004001a7c02 */ /* 0x000fe20008000f00 */
[----:B------:R-:W-:Y:S01]  /*aaa0*/  IMAD.U32 R27, RZ, RZ, UR5 ;  /* 0x00000005ff1b7e24 */ /* 0x000fe2000f8e00ff */
[----:B------:R-:W-:Y:S01]  /*aab0*/  MOV R22, R2 ;  /* 0x0000000200167202 */ /* 0x000fe20000000f00 */
[----:B------:R-:W-:Y:S01]  /*aac0*/  IMAD.MOV.U32 R19, RZ, RZ, R11 ;  /* 0x000000ffff137224 */ /* 0x000fe200078e000b */
[----:B------:R-:W-:Y:S01]  /*aad0*/  MOV R16, R0 ;  /* 0x0000000000107202 */ /* 0x000fe20000000f00 */
[----:B------:R-:W-:Y:S01]  /*aae0*/  IMAD.WIDE R26, R4, 0x10, R26 ;  /* 0x00000010041a7825 */ /* 0x000fe200078e021a */
[----:B------:R-:W-:-:S02]  /*aaf0*/  MOV R12, R10 ;  /* 0x0000000a000c7202 */ /* 0x000fc40000000f00 */
[----:B------:R-:W-:Y:S01]  /*ab00*/  MOV R7, R25 ;  /* 0x0000001900077202 */ /* 0x000fe20000000f00 */
[----:B------:R-:W-:Y:S01]  /*ab10*/  IMAD.MOV.U32 R23, RZ, RZ, R3 ;  /* 0x000000ffff177224 */ /* 0x000fe200078e0003 */
[----:B------:R-:W-:Y:S01]  /*ab20*/  MOV R5, R43 ;  /* 0x0000002b00057202 */ /* 0x000fe20000000f00 */
[----:B------:R-:W-:Y:S01]  /*ab30*/  IMAD.MOV.U32 R6, RZ, RZ, R24 ;  /* 0x000000ffff067224 */ /* 0x000fe200078e0018 */
[----:B------:R-:W-:Y:S01]  /*ab40*/  STG.E.128 [R26.64+0x800], R16 ;  /* 0x000800101a007986 */ /* 0x000fe2000c101d0a */
[----:B------:R-:W-:-:S03]  /*ab50*/  IMAD.MOV.U32 R4, RZ, RZ, R42 ;  /* 0x000000ffff047224 */ /* 0x000fc600078e002a */
[----:B------:R-:W-:Y:S04]  /*ab60*/  STG.E.128 [R26.64], R20 ;  /* 0x000000141a007986 */ /* 0x000fe8000c101d0a */
[----:B------:R-:W-:Y:S04]  /*ab70*/  STG.E.128 [R26.64+0x1000], R12 ;  /* 0x0010000c1a007986 */ /* 0x000fe8000c101d0a */
[----:B------:R-:W-:Y:S01]  /*ab80*/  STG.E.128 [R26.64+0x1800], R4 ;  /* 0x001800041a007986 */ /* 0x000fe2000c101d0a */
[----:B------:R-:W-:Y:S05]  /*ab90*/  EXIT ;  /* 0x000000000000794d */ /* 0x000fea0003800000 */
.L_x_6116:
[----:B------:R-:W0:Y:S01]  /*aba0*/  S2R R49, SR_TID.X ;  /* 0x0000000000317919 */ /* 0x000e220000002100 */
[----:B------:R-:W-:Y:S01]  /*abb0*/  CS2R R24, SRZ ;  /* 0x0000000000187805 */ /* 0x000fe2000001ff00 */
[----:B------:R-:W-:Y:S01]  /*abc0*/  CS2R R22, SRZ ;  /* 0x0000000000167805 */ /* 0x000fe2000001ff00 */
[----:B------:R-:W-:Y:S01]  /*abd0*/  CS2R R28, SRZ ;  /* 0x00000000001c7805 */ /* 0x000fe2000001ff00 */
[----:B------:R-:W-:Y:S01]  /*abe0*/  CS2R R14, SRZ ;  /* 0x00000000000e7805 */ /* 0x000fe2000001ff00 */
[----:B------:R-:W-:Y:S01]  /*abf0*/  ULDC.64 UR4, c[0x0][0x168] ;  /* 0x00005a0000047ab9 */ /* 0x000fe20000000a00 */
[----:B0-----:R-:W-:Y:S01]  /*ac00*/  ISETP.GE.AND P1, PT, R49, UR7, PT ;  /* 0x0000000731007c0c */ /* 0x001fe2000bf26270 */
[----:B------:R-:W-:-:S12]  /*ac10*/  IMAD.MOV.U32 R0, RZ, RZ, R49 ;  /* 0x000000ffff007224 */ /* 0x000fd800078e0031 */
[C---:B------:R-:W-:Y:S01]  /*ac20*/  @!P1 IADD3 R2, R0.reuse, UR6, RZ ;  /* 0x0000000600029c10 */ /* 0x040fe2000fffe0ff */
[----:B------:R-:W-:Y:S01]  /*ac30*/  @!P1 IMAD.MOV.U32 R3, RZ, RZ, 0x8 ;  /* 0x00000008ff039424 */ /* 0x000fe200078e00ff */
[----:B------:R-:W-:-:S03]  /*ac40*/  @!P1 IADD3 R0, R0, 0x80, RZ ;  /* 0x0000008000009810 */ /* 0x000fc60007ffe0ff */
[----:B------:R-:W-:Y:S01]  /*ac50*/  @!P1 IMAD.WIDE.U32 R2, R2, R3, c[0x0][0x1a0] ;  /* 0x0000680002029625 */ /* 0x000fe200078e0003 */
[C---:B------:R-:W-:Y:S02]  /*ac60*/  ISETP.GE.AND P6, PT, R0.reuse, UR7, PT ;  /* 0x0000000700007c0c */ /* 0x040fe4000bfc6270 */
[----:B------:R-:W-:Y:S01]  /*ac70*/  MOV R48, c[0x0][0x178] ;  /* 0x00005e0000307a02 */ /* 0x000fe20000000f00 */
[----:B------:R-:W-:Y:S01]  /*ac80*/  UISETP.NE.U32.AND UP0, UPT, URZ, UR4, UPT ;  /* 0x000000043f00728c */ /* 0x000fe2000bf05070 */
[----:B------:R0:W5:Y:S09]  /*ac90*/  @!P1 LDG.E.64 R28, [R2.64] ;  /* 0x0000000a021c9981 */ /* 0x000172000c1e1b00 */
[----:B------:R-:W-:-:S02]  /*aca0*/  @!P6 IADD3 R4, R0, UR6, RZ ;  /* 0x000000060004ec10 */ /* 0x000fc4000fffe0ff */
[----:B------:R-:W-:Y:S02]  /*acb0*/  @!P6 IADD3 R0, R0, 0x80, RZ ;  /* 0x000000800000e810 */ /* 0x000fe40007ffe0ff */
[----:B------:R-:W-:Y:S02]  /*acc0*/  @!P6 MOV R5, 0x8 ;  /* 0x000000080005e802 */ /* 0x000fe40000000f00 */
[----:B------:R-:W-:-:S03]  /*acd0*/  ISETP.GE.AND P5, PT, R0, UR7, PT ;  /* 0x0000000700007c0c */ /* 0x000fc6000bfa6270 */
[----:B------:R-:W-:-:S05]  /*ace0*/  @!P6 IMAD.WIDE.U32 R4, R4, R5, c[0x0][0x1a0] ;  /* 0x000068000404e625 */ /* 0x000fca00078e0005 */
[----:B------:R1:W5:Y:S05]  /*acf0*/  @!P6 LDG.E.64 R24, [R4.64] ;  /* 0x0000000a0418e981 */ /* 0x00036a000c1e1b00 */
[C---:B------:R-:W-:Y:S02]  /*ad00*/  @!P5 IADD3 R6, R0.reuse, UR6, RZ ;  /* 0x000000060006dc10 */ /* 0x040fe4000fffe0ff */
[----:B------:R-:W-:Y:S02]  /*ad10*/  @!P5 IADD3 R0, R0, 0x80, RZ ;  /* 0x000000800000d810 */ /* 0x000fe40007ffe0ff */
[----:B------:R-:W-:Y:S02]  /*ad20*/  @!P5 MOV R7, 0x8 ;  /* 0x000000080007d802 */ /* 0x000fe40000000f00 */
[----:B------:R-:W-:-:S03]  /*ad30*/  ISETP.GE.AND P4, PT, R0, UR7, PT ;  /* 0x0000000700007c0c */ /* 0x000fc6000bf86270 */
[----:B------:R-:W-:-:S05]  /*ad40*/  @!P5 IMAD.WIDE.U32 R6, R6, R7, c[0x0][0x1a0] ;  /* 0x000068000606d625 */ /* 0x000fca00078e0007 */
[----:B------:R2:W5:Y:S05]  /*ad50*/  @!P5 LDG.E.64 R22, [R6.64] ;  /* 0x0000000a0616d981 */ /* 0x00056a000c1e1b00 */
        /* <DEDUP_REMOVED lines=8> */
[----:B------:R-:W-:Y:S02]  /*ade0*/  ISETP.GE.AND P0, PT, R0, UR7, PT ;  /* 0x0000000700007c0c */ /* 0x000fe4000bf06270 */
[----:B------:R-:W-:-:S11]  /*adf0*/  @!P3 MOV R11, 0x8 ;  /* 0x00000008000bb802 */ /* 0x000fd60000000f00 */
[C---:B------:R-:W-:Y:S02]  /*ae00*/  @!P0 IADD3 R30, R0.reuse, UR6, RZ ;  /* 0x00000006001e8c10 */ /* 0x040fe4000fffe0ff */
[----:B------:R-:W-:-:S04]  /*ae10*/  @!P0 IADD3 R0, R0, 0x80, RZ ;  /* 0x0000008000008810 */ /* 0x000fc80007ffe0ff */
[----:B------:R-:W-:Y:S02]  /*ae20*/  ISETP.GE.AND P6, PT, R0, UR7, PT ;  /* 0x0000000700007c0c */ /* 0x000fe4000bfc6270 */
[----:B------:R-:W-:Y:S01]  /*ae30*/  @!P0 MOV R31, 0x8 ;  /* 0x00000008001f8802 */ /* 0x000fe20000000f00 */
[----:B--2---:R-:W-:-:S04]  /*ae40*/  @!P3 IMAD.WIDE.U32 R6, R10, R11, c[0x0][0x1a0] ;  /* 0x000068000a06b625 */ /* 0x004fc800078e000b */
[----:B------:R-:W-:Y:S01]  /*ae50*/  @!P0 IMAD.WIDE.U32 R10, R30, R31, c[0x0][0x1a0] ;  /* 0x000068001e0a8625 */ /* 0x000fe200078e001f */
[----:B------:R-:W-:-:S04]  /*ae60*/  UISETP.NE.AND.EX UP0, UPT, URZ, UR5, UPT, UP0 ;  /* 0x000000053f00728c */ /* 0x000fc8000bf05300 */
[----:B------:R2:W5:Y:S01]  /*ae70*/  @!P0 LDG.E.64 R14, [R10.64] ;  /* 0x0000000a0a0e8981 */ /* 0x000562000c1e1b00 */
[----:B0-----:R-:W-:Y:S01]  /*ae80*/  @!P6 IADD3 R2, R0, UR6, RZ ;  /* 0x000000060002ec10 */ /* 0x001fe2000fffe0ff */
[----:B------:R-:W-:Y:S01]  /*ae90*/  IMAD.MOV.U32 R0, RZ, RZ, c[0x0][0x17c] ;  /* 0x00005f00ff007624 */ /* 0x000fe200078e00ff */
[----:B------:R-:W-:-:S04]  /*aea0*/  ISETP.GE.U32.AND P0, PT, R48, 0x1, PT ;  /* 0x000000013000780c */ /* 0x000fc80003f06070 */
[----:B------:R-:W-:-:S04]  /*aeb0*/  ISETP.GE.AND.EX P0, PT, R0, RZ, PT, P0 ;  /* 0x000000ff0000720c */ /* 0x000fc80003f06300 */
[----:B------:R-:W-:Y:S01]  /*aec0*/  PLOP3.LUT P0, PT, P0, PT, UP0, 0x5d, 0x0 ;  /* 0x000000000000781c */ /* 0x000fe2000070eb0d */
[----:B------:R-:W-:Y:S02]  /*aed0*/  @!P4 IMAD.MOV.U32 R9, RZ, RZ, 0x8 ;  /* 0x00000008ff09c424 */ /* 0x000fe400078e00ff */
[----:B------:R-:W-:Y:S02]  /*aee0*/  @!P2 IMAD.MOV.U32 R27, RZ, RZ, 0x8 ;  /* 0x00000008ff1ba424 */ /* 0x000fe400078e00ff */
[----:B------:R-:W-:Y:S01]  /*aef0*/  @!P6 IMAD.MOV.U32 R3, RZ, RZ, 0x8 ;  /* 0x00000008ff03e424 */ /* 0x000fe200078e00ff */
[----:B------:R-:W-:Y:S01]  /*af00*/  CS2R R20, SRZ ;  /* 0x0000000000147805 */ /* 0x000fe2000001ff00 */
[----:B------:R-:W-:Y:S01]  /*af10*/  CS2R R18, SRZ ;  /* 0x0000000000127805 */ /* 0x000fe2000001ff00 */
[----:B------:R-:W-:Y:S01]  /*af20*/  CS2R R16, SRZ ;  /* 0x0000000000107805 */ /* 0x000fe2000001ff00 */
[----:B------:R-:W-:Y:S01]  /*af30*/  CS2R R12, SRZ ;  /* 0x00000000000c7805 */ /* 0x000fe2000001ff00 */
[----:B-1----:R-:W-:Y:S01]  /*af40*/  @!P4 IMAD.WIDE.U32 R4, R8, R9, c[0x0][0x1a0] ;  /* 0x000068000804c625 */ /* 0x002fe200078e0009 */
[----:B------:R-:W-:Y:S01]  /*af50*/  CS2R R46, SRZ ;  /* 0x00000000002e7805 */ /* 0x000fe2000001ff00 */
[----:B------:R-:W-:Y:S01]  /*af60*/  CS2R R44, SRZ ;  /* 0x00000000002c7805 */ /* 0x000fe2000001ff00 */
[----:B------:R0:W5:Y:S01]  /*af70*/  @!P3 LDG.E.64 R18, [R6.64] ;  /* 0x0000000a0612b981 */ /* 0x000162000c1e1b00 */
[----:B------:R-:W-:Y:S01]  /*af80*/  @!P2 IMAD.WIDE.U32 R8, R26, R27, c[0x0][0x1a0] ;  /* 0x000068001a08a625 */ /* 0x000fe200078e001b */
[----:B--2---:R-:W-:Y:S01]  /*af90*/  CS2R R10, SRZ ;  /* 0x00000000000a7805 */ /* 0x004fe2000001ff00 */
[----:B------:R-:W-:Y:S01]  /*afa0*/  CS2R R42, SRZ ;  /* 0x00000000002a7805 */ /* 0x000fe2000001ff00 */
[----:B------:R1:W5:Y:S01]  /*afb0*/  @!P4 LDG.E.64 R20, [R4.64] ;  /* 0x0000000a0414c981 */ /* 0x000362000c1e1b00 */
[----:B------:R-:W-:-:S03]  /*afc0*/  @!P6 IMAD.WIDE.U32 R2, R2, R3, c[0x0][0x1a0] ;  /* 0x000068000202e625 */ /* 0x000fc600078e0003 */
[----:B------:R2:W5:Y:S01]  /*afd0*/  @!P2 LDG.E.64 R16, [R8.64] ;  /* 0x0000000a0810a981 */ /* 0x000562000c1e1b00 */
[----:B0-----:R-:W-:-:S03]  /*afe0*/  CS2R R6, SRZ ;  /* 0x0000000000067805 */ /* 0x001fc6000001ff00 */
[----:B------:R0:W5:Y:S01]  /*aff0*/  @!P6 LDG.E.64 R12, [R2.64] ;  /* 0x0000000a020ce981 */ /* 0x000162000c1e1b00 */
[----:B-1----:R-:W-:Y:S01]  /*b000*/  CS2R R4, SRZ ;  /* 0x0000000000047805 */ /* 0x002fe2000001ff00 */
[----:B--2---:R-:W-:Y:S01]  /*b010*/  CS2R R8, SRZ ;  /* 0x0000000000087805 */ /* 0x004fe2000001ff00 */
[----:B0-----:R-:W-:Y:S01]  /*b020*/  CS2R R2, SRZ ;  /* 0x0000000000027805 */ /* 0x001fe2000001ff00 */
[----:B------:R-:W-:Y:S05]  /*b030*/  @P0 BRA `(.L_x_6165) ;  /* 0x0000b46000000947 */ /* 0x000fea0003800000 */
[----:B------:R-:W-:Y:S01]  /*b040*/  BSSY B0, `(.L_x_6166) ;  /* 0x000016a000007945 */ /* 0x000fe20003800000 */
[----:B------:R-:W-:Y:S05]  /*b050*/  @P1 BRA `(.L_x_6167) ;  /* 0x0000168000001947 */ /* 0x000fea0003800000 */
[----:B------:R-:W-:Y:S01]  /*b060*/  HFMA2.MMA R27, -RZ, RZ, 0, 5.9604644775390625e-08 ;  /* 0x00000001ff1b7435 */ /* 0x000fe200000001ff */
[----:B------:R-:W-:Y:S01]  /*b070*/  IMAD.MOV.U32 R31, RZ, RZ, c[0x0][0x17c] ;  /* 0x00005f00ff1f7624 */ /* 0x000fe200078e00ff */
[----:B------:R-:W-:Y:S01]  /*b080*/  UMOV UR4, URZ ;  /* 0x0000003f00047c82 */ /* 0x000fe20008000000 */
[----:B-----5:R-:W-:Y:S01]  /*b090*/  IMAD R29, R29, c[0x0][0x170], RZ ;  /* 0x00005c001d1d7a24 */ /* 0x020fe200078e02ff */
[----:B------:R-:W-:Y:S01]  /*b0a0*/  UMOV UR5, URZ ;  /* 0x0000003f00057c82 */ /* 0x000fe20008000000 */
[----:B------:R-:W-:-:S02]  /*b0b0*/  CS2R R42, SRZ ;  /* 0x00000000002a7805 */ /* 0x000fc4000001ff00 */
[----:B------:R-:W-:-:S03]  /*b0c0*/  IMAD R37, R28, c[0x0][0x174], R29 ;  /* 0x00005d001c257a24 */ /* 0x000fc600078e021d */
[----:B------:R-:W-:-:S05]  /*b0d0*/  IMAD.WIDE.U32 R26, R48, R27, c[0x2][0x0] ;  /* 0x00800000301a7625 */ /* 0x000fca00078e001b */
[----:B------:R-:W-:Y:S02]  /*b0e0*/  IADD3 R30, R27, R31, RZ ;  /* 0x0000001f1b1e7210 */ /* 0x000fe40007ffe0ff */
[----:B------:R-:W-:Y:S01]  /*b0f0*/  ISETP.GE.U32.AND P0, PT, R26, 0x3, PT ;  /* 0x000000031a00780c */ /* 0x000fe20003f06070 */
[----:B------:R-:W-:-:S03]  /*b100*/  IMAD.WIDE.U32 R26, R28, c[0x0][0x170], RZ ;  /* 0x00005c001c1a7a25 */ /* 0x000fc600078e00ff */
[----:B------:R-:W-:Y:S01]  /*b110*/  ISETP.GE.U32.AND.EX P0, PT, R30, RZ, PT, P0 ;  /* 0x000000ff1e00720c */ /* 0x000fe20003f06100 */
[----:B------:R-:W-:-:S12]  /*b120*/  IMAD.IADD R29, R27, 0x1, R37 ;  /* 0x000000011b1d7824 */ /* 0x000fd800078e0225 */
[----:B------:R-:W-:Y:S05]  /*b130*/  @!P0 BRA `(.L_x_6168) ;  /* 0x000011f000008947 */ /* 0x000fea0003800000 */
[----:B------:R-:W-:Y:S01]  /*b140*/  LOP3.LUT R50, R48, 0x3, RZ, 0xc0, !PT ;  /* 0x0000000330327812 */ /* 0x000fe200078ec0ff */
[----:B------:R-:W-:Y:S01]  /*b150*/  UMOV UR4, 0x8 ;  /* 0x0000000800047882 */ /* 0x000fe20000000000 */
[----:B------:R-:W-:Y:S01]  /*b160*/  IADD3 R37, R37, R27, RZ ;  /* 0x0000001b25257210 */ /* 0x000fe20007ffe0ff */
[----:B------:R-:W-:Y:S01]  /*b170*/  ULDC.64 UR12, c[0x0][0x188] ;  /* 0x00006200000c7ab9 */ /* 0x000fe20000000a00 */
[----:B------:R-:W-:Y:S01]  /*b180*/  IADD3 R50, P2, -R50, c[0x0][0x178], RZ ;  /* 0x00005e0032327a10 */ /* 0x000fe20007f5e1ff */
[----:B------:R-:W-:Y:S02]  /*b190*/  UIMAD.WIDE.U32 UR8, UR4, UR12, URZ ;  /* 0x0000000c040872a5 */ /* 0x000fe4000f8e003f */
[----:B------:R-:W-:Y:S01]  /*b1a0*/  UIMAD UR4, UR4, UR13, URZ ;  /* 0x0000000d040472a4 */ /* 0x000fe2000f8e023f */
[----:B------:R-:W-:Y:S01]  /*b1b0*/  ISETP.GT.U32.AND P0, PT, R50, RZ, PT ;  /* 0x000000ff3200720c */ /* 0x000fe20003f04070 */
[----:B------:R-:W-:Y:S01]  /*b1c0*/  UMOV UR5, URZ ;  /* 0x0000003f00057c82 */ /* 0x000fe20008000000 */
[----:B------:R-:W-:Y:S01]  /*b1d0*/  IADD3.X R51, R0, -0x1, RZ, P2, !PT ;  /* 0xffffffff00337810 */ /* 0x000fe200017fe4ff */
[----:B------:R-:W-:Y:S01]  /*b1e0*/  UIADD3 UR14, UR9, UR4, URZ ;  /* 0x00000004090e7290 */ /* 0x000fe2000fffe03f */
[----:B------:R-:W-:-:S02]  /*b1f0*/  LEA R36, P2, R26, c[0x0][0x168], 0x3 ;  /* 0x00005a001a247a11 */ /* 0x000fc400078418ff */
        /* <DEDUP_REMOVED lines=9> */
.L_x_6171:
[----:B------:R-:W-:Y:S01]  /*b290*/  ULDC.64 UR12, c[0x0][0x180] ;  /* 0x00006000000c7ab9 */ /* 0x000fe20000000a00 */
[----:B------:R0:W2:Y:S01]  /*b2a0*/  LDG.E.64.CONSTANT R34, [R36.64] ;  /* 0x0000000a24227981 */ /* 0x0000a2000c1e9b00 */
[----:B------:R-:W-:-:S04]  /*b2b0*/  ULEA UR12, UP0, UR4, UR12, 0x3 ;  /* 0x0000000c040c7291 */ /* 0x000fc8000f80183f */
[----:B------:R-:W-:Y:S02]  /*b2c0*/  ULEA.HI.X UR13, UR4, UR13, UR5, 0x3, UP0 ;  /* 0x0000000d040d7291 */ /* 0x000fe400080f1c05 */
[----:B------:R-:W-:-:S04]  /*b2d0*/  IMAD.U32 R32, RZ, RZ, UR12 ;  /* 0x0000000cff207e24 */ /* 0x000fc8000f8e00ff */
[----:B------:R-:W-:Y:S02]  /*b2e0*/  MOV R33, UR13 ;  /* 0x0000000d00217c02 */ /* 0x000fe40008000f00 */
[----:B0-----:R-:W-:-:S03]  /*b2f0*/  IADD3 R36, P2, R36, UR8, RZ ;  /* 0x0000000824247c10 */ /* 0x001fc6000ff5e0ff */
[----:B------:R-:W2:Y:S01]  /*b300*/  LDG.E.64 R30, [R32.64] ;  /* 0x0000000a201e7981 */ /* 0x000ea2000c1e1b00 */
[----:B------:R-:W-:-:S03]  /*b310*/  IADD3.X R37, R37, UR14, RZ, P2, !PT ;  /* 0x0000000e25257c10 */ /* 0x000fc600097fe4ff */
[----:B------:R-:W3:Y:S04]  /*b320*/  LDG.E.64 R38, [R32.64+0x8] ;  /* 0x0000080a20267981 */ /* 0x000ee8000c1e1b00 */
[----:B------:R-:W3:Y:S01]  /*b330*/  LDG.E.64.CONSTANT R40, [R36.64] ;  /* 0x0000000a24287981 */ /* 0x000ee2000c1e9b00 */
[-C--:B--2---:R-:W-:Y:S02]  /*b340*/  IMAD R35, R35, R30.reuse, RZ ;  /* 0x0000001e23237224 */ /* 0x084fe400078e02ff */
[----:B------:R-:W-:-:S04]  /*b350*/  IMAD.WIDE.U32 R42, R34, R30, R42 ;  /* 0x0000001e222a7225 */ /* 0x000fc800078e002a */
[----:B------:R-:W-:Y:S01]  /*b360*/  IMAD R35, R34, R31, R35 ;  /* 0x0000001f22237224 */ /* 0x000fe200078e0223 */
[----:B------:R-:W-:-:S03]  /*b370*/  IADD3 R30, P2, R36, UR8, RZ ;  /* 0x00000008241e7c10 */ /* 0x000fc6000ff5e0ff */
[----:B------:R-:W-:Y:S02]  /*b380*/  IMAD.IADD R43, R43, 0x1, R35 ;  /* 0x000000012b2b7824 */ /* 0x000fe400078e0223 */
[----:B---3--:R-:W-:Y:S01]  /*b390*/  IMAD R35, R41, R38, RZ ;  /* 0x0000002629237224 */ /* 0x008fe200078e02ff */
[----:B------:R-:W-:-:S03]  /*b3a0*/  IADD3.X R31, R37, UR14, RZ, P2, !PT ;  /* 0x0000000e251f7c10 */ /* 0x000fc600097fe4ff */
[C---:B------:R-:W-:Y:S02]  /*b3b0*/  IMAD R37, R40.reuse, R39, R35 ;  /* 0x0000002728257224 */ /* 0x040fe400078e0223 */
[----:B------:R-:W-:Y:S01]  /*b3c0*/  IMAD.WIDE.U32 R38, R40, R38, R42 ;  /* 0x0000002628267225 */ /* 0x000fe200078e002a */
[----:B------:R-:W-:Y:S01]  /*b3d0*/  IADD3 R36, P2, R30, UR8, RZ ;  /* 0x000000081e247c10 */ /* 0x000fe2000ff5e0ff */
[----:B------:R0:W2:Y:S04]  /*b3e0*/  LDG.E.64.CONSTANT R40, [R30.64] ;  /* 0x0000000a1e287981 */ /* 0x0000a8000c1e9b00 */
[----:B------:R-:W2:Y:S01]  /*b3f0*/  LDG.E.64 R34, [R32.64+0x10] ;  /* 0x0000100a20227981 */ /* 0x000ea2000c1e1b00 */
[----:B------:R-:W-:Y:S02]  /*b400*/  IADD3 R39, R39, R37, RZ ;  /* 0x0000002527277210 */ /* 0x000fe40007ffe0ff */
[----:B------:R-:W-:Y:S01]  /*b410*/  IADD3.X R37, R31, UR14, RZ, P2, !PT ;  /* 0x0000000e1f257c10 */ /* 0x000fe200097fe4ff */
[----:B------:R-:W3:Y:S04]  /*b420*/  LDG.E.64 R42, [R32.64+0x18] ;  /* 0x0000180a202a7981 */ /* 0x000ee8000c1e1b00 */
[----:B------:R1:W3:Y:S01]  /*b430*/  LDG.E.64.CONSTANT R52, [R36.64] ;  /* 0x0000000a24347981 */ /* 0x0002e2000c1e9b00 */
[----:B0-----:R-:W-:-:S04]  /*b440*/  IADD3 R30, P2, R36, UR8, RZ ;  /* 0x00000008241e7c10 */ /* 0x001fc8000ff5e0ff */
[----:B------:R-:W-:-:S05]  /*b450*/  IADD3.X R31, R37, UR14, RZ, P2, !PT ;  /* 0x0000000e251f7c10 */ /* 0x000fca00097fe4ff */
[----:B-1----:R0:W4:Y:S01]  /*b460*/  LDG.E.64.CONSTANT R36, [R30.64] ;  /* 0x0000000a1e247981 */ /* 0x002122000c1e9b00 */
[-C--:B--2---:R-:W-:Y:S02]  /*b470*/  IMAD R41, R41, R34.reuse, RZ ;  /* 0x0000002229297224 */ /* 0x084fe400078e02ff */
[----:B------:R-:W-:-:S04]  /*b480*/  IMAD.WIDE.U32 R38, R40, R34, R38 ;  /* 0x0000002228267225 */ /* 0x000fc800078e0026 */
[----:B------:R-:W-:Y:S02]  /*b490*/  IMAD R35, R40, R35, R41 ;  /* 0x0000002328237224 */ /* 0x000fe400078e0229 */
[-C--:B---3--:R-:W-:Y:S02]  /*b4a0*/  IMAD R41, R53, R42.reuse, RZ ;  /* 0x0000002a35297224 */ /* 0x088fe400078e02ff */
[----:B------:R-:W-:Y:S02]  /*b4b0*/  IMAD.IADD R39, R39, 0x1, R35 ;  /* 0x0000000127277824 */ /* 0x000fe400078e0223 */
[C---:B------:R-:W-:Y:S01]  /*b4c0*/  IMAD R41, R52.reuse, R43, R41 ;  /* 0x0000002b34297224 */ /* 0x040fe200078e0229 */
[----:B------:R-:W4:Y:S01]  /*b4d0*/  LDG.E.64 R34, [R32.64+0x20] ;  /* 0x0000200a20227981 */ /* 0x000f22000c1e1b00 */
[----:B------:R-:W-:Y:S01]  /*b4e0*/  IMAD.WIDE.U32 R38, R52, R42, R38 ;  /* 0x0000002a34267225 */ /* 0x000fe200078e0026 */
[----:B------:R-:W-:Y:S02]  /*b4f0*/  IADD3 R40, P2, R30, UR8, RZ ;  /* 0x000000081e287c10 */ /* 0x000fe4000ff5e0ff */
[----:B------:R-:W2:Y:S02]  /*b500*/  LDG.E.64 R42, [R32.64+0x28] ;  /* 0x0000280a202a7981 */ /* 0x000ea4000c1e1b00 */
[----:B------:R-:W-:-:S02]  /*b510*/  IADD3 R39, R39, R41, RZ ;  /* 0x0000002927277210 */ /* 0x000fc40007ffe0ff */
[----:B------:R-:W-:-:S05]  /*b520*/  IADD3.X R41, R31, UR14, RZ, P2, !PT ;  /* 0x0000000e1f297c10 */ /* 0x000fca00097fe4ff */
[----:B------:R1:W2:Y:S01]  /*b530*/  LDG.E.64.CONSTANT R52, [R40.64] ;  /* 0x0000000a28347981 */ /* 0x0002a2000c1e9b00 */
[----:B0-----:R-:W-:-:S04]  /*b540*/  IADD3 R30, P2, R40, UR8, RZ ;  /* 0x00000008281e7c10 */ /* 0x001fc8000ff5e0ff */
[----:B------:R-:W-:-:S05]  /*b550*/  IADD3.X R31, R41, UR14, RZ, P2, !PT ;  /* 0x0000000e291f7c10 */ /* 0x000fca00097fe4ff */
[----:B-1----:R0:W3:Y:S01]  /*b560*/  LDG.E.64.CONSTANT R40, [R30.64] ;  /* 0x0000000a1e287981 */ /* 0x0020e2000c1e9b00 */
[----:B----4-:R-:W-:-:S04]  /*b570*/  IMAD R37, R37, R34, RZ ;  /* 0x0000002225257224 */ /* 0x010fc800078e02ff */
[C---:B------:R-:W-:Y:S02]  /*b580*/  IMAD R35, R36.reuse, R35, R37 ;  /* 0x0000002324237224 */ /* 0x040fe400078e0225 */
[----:B------:R-:W-:-:S04]  /*b590*/  IMAD.WIDE.U32 R36, R36, R34, R38 ;  /* 0x0000002224247225 */ /* 0x000fc800078e0026 */
[----:B------:R-:W-:Y:S02]  /*b5a0*/  IMAD.IADD R37, R37, 0x1, R35 ;  /* 0x0000000125257824 */ /* 0x000fe400078e0223 */
[-C--:B--2---:R-:W-:Y:S01]  /*b5b0*/  IMAD R39, R53, R42.reuse, RZ ;  /* 0x0000002a35277224 */ /* 0x084fe200078e02ff */
[----:B------:R-:W-:Y:S01]  /*b5c0*/  IADD3 R38, P2, R30, UR8, RZ ;  /* 0x000000081e267c10 */ /* 0x000fe2000ff5e0ff */
[C---:B------:R-:W-:Y:S01]  /*b5d0*/  IMAD.WIDE.U32 R36, R52.reuse, R42, R36 ;  /* 0x0000002a34247225 */ /* 0x040fe200078e0024 */
[----:B------:R-:W3:Y:S03]  /*b5e0*/  LDG.E.64 R34, [R32.64+0x30] ;  /* 0x0000300a20227981 */ /* 0x000ee6000c1e1b00 */
[----:B------:R-:W-:Y:S02]  /*b5f0*/  IMAD R39, R52, R43, R39 ;  /* 0x0000002b34277224 */ /* 0x000fe400078e0227 */
[----:B------:R-:W2:Y:S03]  /*b600*/  LDG.E.64 R42, [R32.64+0x38] ;  /* 0x0000380a202a7981 */ /* 0x000ea6000c1e1b00 */
[----:B------:R-:W-:-:S02]  /*b610*/  IADD3 R37, R37, R39, RZ ;  /* 0x0000002725257210 */ /* 0x000fc40007ffe0ff */
[----:B------:R-:W-:-:S05]  /*b620*/  IADD3.X R39, R31, UR14, RZ, P2, !PT ;  /* 0x0000000e1f277c10 */ /* 0x000fca00097fe4ff */
[----:B------:R1:W2:Y:S01]  /*b630*/  LDG.E.64.CONSTANT R52, [R38.64] ;  /* 0x0000000a26347981 */ /* 0x0002a2000c1e9b00 */
[----:B0-----:R-:W-:-:S04]  /*b640*/  IADD3 R30, P2, R38, UR8, RZ ;  /* 0x00000008261e7c10 */ /* 0x001fc8000ff5e0ff */
[----:B------:R-:W-:-:S05]  /*b650*/  IADD3.X R31, R39, UR14, RZ, P2, !PT ;  /* 0x0000000e271f7c10 */ /* 0x000fca00097fe4ff */
[----:B-1----:R0:W4:Y:S01]  /*b660*/  LDG.E.64.CONSTANT R38, [R30.64] ;  /* 0x0000000a1e267981 */ /* 0x002122000c1e9b00 */
[-C--:B---3--:R-:W-:Y:S02]  /*b670*/  IMAD R41, R41, R34.reuse, RZ ;  /* 0x0000002229297224 */ /* 0x088fe400078e02ff */
[----:B------:R-:W-:-:S04]  /*b680*/  IMAD.WIDE.U32 R36, R40, R34, R36 ;  /* 0x0000002228247225 */ /* 0x000fc800078e0024 */
[----:B------:R-:W-:-:S04]  /*b690*/  IMAD R35, R40, R35, R41 ;  /* 0x0000002328237224 */ /* 0x000fc800078e0229 */
[----:B------:R-:W-:Y:S01]  /*b6a0*/  IMAD.IADD R37, R37, 0x1, R35 ;  /* 0x0000000125257824 */ /* 0x000fe200078e0223 */
[----:B------:R-:W-:Y:S01]  /*b6b0*/  IADD3 R40, P2, R30, UR8, RZ ;  /* 0x000000081e287c10 */ /* 0x000fe2000ff5e0ff */
[----:B------:R-:W4:Y:S01]  /*b6c0*/  LDG.E.64 R34, [R32.64+0x40] ;  /* 0x0000400a20227981 */ /* 0x000f22000c1e1b00 */
[-C--:B--2---:R-:W-:Y:S02]  /*b6d0*/  IMAD R41, R53, R42.reuse, RZ ;  /* 0x0000002a35297224 */ /* 0x084fe400078e02ff */
[----:B------:R-:W-:-:S04]  /*b6e0*/  IMAD.WIDE.U32 R36, R52, R42, R36 ;  /* 0x0000002a34247225 */ /* 0x000fc800078e0024 */
[----:B------:R-:W-:Y:S02]  /*b6f0*/  IMAD R41, R52, R43, R41 ;  /* 0x0000002b34297224 */ /* 0x000fe400078e0229 */
[----:B------:R-:W2:Y:S03]  /*b700*/  LDG.E.64 R42, [R32.64+0x48] ;  /* 0x0000480a202a7981 */ /* 0x000ea6000c1e1b00 */
[----:B------:R-:W-:Y:S02]  /*b710*/  IADD3 R37, R37, R41, RZ ;  /* 0x0000002925257210 */ /* 0x000fe40007ffe0ff */
[----:B------:R-:W-:-:S05]  /*b720*/  IADD3.X R41, R31, UR14, RZ, P2, !PT ;  /* 0x0000000e1f297c10 */ /* 0x000fca00097fe4ff */
[----:B------:R1:W2:Y:S01]  /*b730*/  LDG.E.64.CONSTANT R52, [R40.64] ;  /* 0x0000000a28347981 */ /* 0x0002a2000c1e9b00 */
[----:B0-----:R-:W-:-:S04]  /*b740*/  IADD3 R30, P2, R40, UR8, RZ ;  /* 0x00000008281e7c10 */ /* 0x001fc8000ff5e0ff */
[----:B------:R-:W-:-:S05]  /*b750*/  IADD3.X R31, R41, UR14, RZ, P2, !PT ;  /* 0x0000000e291f7c10 */ /* 0x000fca00097fe4ff */
[----:B-1----:R0:W3:Y:S01]  /*b760*/  LDG.E.64.CONSTANT R40, [R30.64] ;  /* 0x0000000a1e287981 */ /* 0x0020e2000c1e9b00 */
[-C--:B----4-:R-:W-:Y:S02]  /*b770*/  IMAD R39, R39, R34.reuse, RZ ;  /* 0x0000002227277224 */ /* 0x090fe400078e02ff */
[----:B------:R-:W-:-:S04]  /*b780*/  IMAD.WIDE.U32 R36, R38, R34, R36 ;  /* 0x0000002226247225 */ /* 0x000fc800078e0024 */
[----:B------:R-:W-:-:S04]  /*b790*/  IMAD R35, R38, R35, R39 ;  /* 0x0000002326237224 */ /* 0x000fc800078e0227 */
[----:B------:R-:W-:Y:S01]  /*b7a0*/  IMAD.IADD R37, R37, 0x1, R35 ;  /* 0x0000000125257824 */ /* 0x000fe200078e0223 */
[----:B------:R-:W-:Y:S01]  /*b7b0*/  IADD3 R38, P2, R30, UR8, RZ ;  /* 0x000000081e267c10 */ /* 0x000fe2000ff5e0ff */
[----:B------:R-:W3:Y:S01]  /*b7c0*/  LDG.E.64 R34, [R32.64+0x50] ;  /* 0x0000500a20227981 */ /* 0x000ee2000c1e1b00 */
        /* <DEDUP_REMOVED lines=24> */
[----:B------:R-:W-:Y:S02]  /*b950*/  IADD3.X R31, R41, UR14, RZ, P2, !PT ;  /* 0x0000000e291f7c10 */ /* 0x000fe400097fe4ff */
[----:B-1----:R-:W3:Y:S01]  /*b960*/  LDG.E.64 R40, [R32.64+0x70] ;  /* 0x0000700a20287981 */ /* 0x002ee2000c1e1b00 */
[-C--:B----4-:R-:W-:Y:S02]  /*b970*/  IMAD R39, R39, R34.reuse, RZ ;  /* 0x0000002227277224 */ /* 0x090fe400078e02ff */
[----:B------:R-:W-:-:S04]  /*b980*/  IMAD.WIDE.U32 R36, R38, R34, R36 ;  /* 0x0000002226247225 */ /* 0x000fc800078e0024 */
[----:B------:R-:W-:-:S04]  /*b990*/  IMAD R35, R38, R35, R39 ;  /* 0x0000002326237224 */ /* 0x000fc800078e0227 */
[----:B------:R-:W-:Y:S01]  /*b9a0*/  IMAD.IADD R37, R37, 0x1, R35 ;  /* 0x0000000125257824 */ /* 0x000fe200078e0223 */
[----:B------:R-:W-:-:S04]  /*b9b0*/  IADD3 R34, P2, R30, UR8, RZ ;  /* 0x000000081e227c10 */ /* 0x000fc8000ff5e0ff */
[----:B------:R-:W-:Y:S01]  /*b9c0*/  IADD3.X R35, R31, UR14, RZ, P2, !PT ;  /* 0x0000000e1f237c10 */ /* 0x000fe200097fe4ff */
[-C--:B--2---:R-:W-:Y:S02]  /*b9d0*/  IMAD R39, R53, R42.reuse, RZ ;  /* 0x0000002a35277224 */ /* 0x084fe400078e02ff */
[----:B------:R-:W-:-:S04]  /*b9e0*/  IMAD.WIDE.U32 R36, R52, R42, R36 ;  /* 0x0000002a34247225 */ /* 0x000fc800078e0024 */
[----:B------:R-:W-:Y:S02]  /*b9f0*/  IMAD R39, R52, R43, R39 ;  /* 0x0000002b34277224 */ /* 0x000fe400078e0227 */
[----:B------:R0:W3:Y:S04]  /*ba00*/  LDG.E.64.CONSTANT R42, [R30.64] ;  /* 0x0000000a1e2a7981 */ /* 0x0000e8000c1e9b00 */
[----:B------:R-:W2:Y:S04]  /*ba10*/  LDG.E.64 R52, [R32.64+0x78] ;  /* 0x0000780a20347981 */ /* 0x000ea8000c1e1b00 */
[----:B0-----:R-:W2:Y:S01]  /*ba20*/  LDG.E.64.CONSTANT R30, [R34.64] ;  /* 0x0000000a221e7981 */ /* 0x001ea2000c1e9b00 */
[----:B------:R-:W-:-:S02]  /*ba30*/  IADD3 R50, P2, R50, -0x10, RZ ;  /* 0xfffffff032327810 */ /* 0x000fc40007f5e0ff */
[----:B------:R-:W-:Y:S02]  /*ba40*/  IADD3 R37, R37, R39, RZ ;  /* 0x0000002725257210 */ /* 0x000fe40007ffe0ff */
[----:B------:R-:W-:Y:S02]  /*ba50*/  IADD3.X R51, R51, -0x1, RZ, P2, !PT ;  /* 0xffffffff33337810 */ /* 0x000fe400017fe4ff */
[----:B------:R-:W-:-:S04]  /*ba60*/  ISETP.GT.U32.AND P2, PT, R50, 0xc, PT ;  /* 0x0000000c3200780c */ /* 0x000fc80003f44070 */
[----:B------:R-:W-:Y:S01]  /*ba70*/  ISETP.GT.AND.EX P2, PT, R51, RZ, PT, P2 ;  /* 0x000000ff3300720c */ /* 0x000fe20003f44320 */
[----:B------:R-:W-:-:S04]  /*ba80*/  UIADD3 UR4, UP0, UR4, 0x10, URZ ;  /* 0x0000001004047890 */ /* 0x000fc8000ff1e03f */
[----:B------:R-:W-:Y:S01]  /*ba90*/  UIADD3.X UR5, URZ, UR5, URZ, UP0, !UPT ;  /* 0x000000053f057290 */ /* 0x000fe200087fe43f */
[-C--:B---3--:R-:W-:Y:S02]  /*baa0*/  IMAD R39, R43, R40.reuse, RZ ;  /* 0x000000282b277224 */ /* 0x088fe400078e02ff */
[----:B------:R-:W-:-:S04]  /*bab0*/  IMAD.WIDE.U32 R36, R42, R40, R36 ;  /* 0x000000282a247225 */ /* 0x000fc800078e0024 */
[----:B------:R-:W-:-:S04]  /*bac0*/  IMAD R39, R42, R41, R39 ;  /* 0x000000292a277224 */ /* 0x000fc800078e0227 */
[----:B------:R-:W-:Y:S02]  /*bad0*/  IMAD.IADD R37, R37, 0x1, R39 ;  /* 0x0000000125257824 */ /* 0x000fe400078e0227 */
[-C--:B--2---:R-:W-:Y:S02]  /*bae0*/  IMAD R31, R31, R52.reuse, RZ ;  /* 0x000000341f1f7224 */ /* 0x084fe400078e02ff */
[----:B------:R-:W-:Y:S01]  /*baf0*/  IMAD.WIDE.U32 R42, R30, R52, R36 ;  /* 0x000000341e2a7225 */ /* 0x000fe200078e0024 */
[----:B------:R-:W-:-:S03]  /*bb00*/  IADD3 R36, P3, R34, UR8, RZ ;  /* 0x0000000822247c10 */ /* 0x000fc6000ff7e0ff */
[----:B------:R-:W-:Y:S01]  /*bb10*/  IMAD R31, R30, R53, R31 ;  /* 0x000000351e1f7224 */ /* 0x000fe200078e021f */
[----:B------:R-:W-:-:S04]  /*bb20*/  IADD3.X R37, R35, UR14, RZ, P3, !PT ;  /* 0x0000000e23257c10 */ /* 0x000fc80009ffe4ff */
[----:B------:R-:W-:Y:S01]  /*bb30*/  IADD3 R43, R43, R31, RZ ;  /* 0x0000001f2b2b7210 */ /* 0x000fe20007ffe0ff */
[----:B------:R-:W-:Y:S05]  /*bb40*/  @P2 BRA `(.L_x_6171) ;  /* 0xfffff74000002947 */ /* 0x000fea000383ffff */
.L_x_6170:
        /* <DEDUP_REMOVED lines=8> */
[----:B------:R-:W-:Y:S02]  /*bbd0*/  MOV R35, UR13 ;  /* 0x0000000d00237c02 */ /* 0x000fe40008000f00 */
[----:B------:R-:W-:-:S03]  /*bbe0*/  IADD3 R30, P0, R36, UR8, RZ ;  /* 0x00000008241e7c10 */ /* 0x000fc6000ff1e0ff */
[----:B------:R-:W2:Y:S01]  /*bbf0*/  LDG.E.64 R32, [R34.64] ;  /* 0x0000000a22207981 */ /* 0x000ea2000c1e1b00 */
[----:B------:R-:W-:-:S03]  /*bc00*/  IADD3.X R31, R37, UR14, RZ, P0, !PT ;  /* 0x0000000e251f7c10 */ /* 0x000fc600087fe4ff */
[----:B0-----:R-:W3:Y:S04]  /*bc10*/  LDG.E.64 R36, [R34.64+0x8] ;  /* 0x0000080a22247981 */ /* 0x001ee8000c1e1b00 */
[----:B------:R0:W3:Y:S01]  /*bc20*/  LDG.E.64.CONSTANT R40, [R30.64] ;  /* 0x0000000a1e287981 */ /* 0x0000e2000c1e9b00 */
[-C--:B--2---:R-:W-:Y:S02]  /*bc30*/  IMAD R39, R39, R32.reuse, RZ ;  /* 0x0000002027277224 */ /* 0x084fe400078e02ff */
[----:B------:R-:W-:Y:S01]  /*bc40*/  IMAD.WIDE.U32 R42, R38, R32, R42 ;  /* 0x00000020262a7225 */ /* 0x000fe200078e002a */
[----:B------:R-:W-:-:S03]  /*bc50*/  IADD3 R32, P0, R30, UR8, RZ ;  /* 0x000000081e207c10 */ /* 0x000fc6000ff1e0ff */
[----:B------:R-:W-:Y:S01]  /*bc60*/  IMAD R39, R38, R33, R39 ;  /* 0x0000002126277224 */ /* 0x000fe200078e0227 */
[----:B------:R-:W-:Y:S02]  /*bc70*/  IADD3.X R33, R31, UR14, RZ, P0, !PT ;  /* 0x0000000e1f217c10 */ /* 0x000fe400087fe4ff */
[----:B0-----:R-:W2:Y:S01]  /*bc80*/  LDG.E.64 R30, [R34.64+0x10] ;  /* 0x0000100a221e7981 */ /* 0x001ea2000c1e1b00 */
[----:B------:R-:W-:Y:S02]  /*bc90*/  IMAD.IADD R43, R43, 0x1, R39 ;  /* 0x000000012b2b7824 */ /* 0x000fe400078e0227 */
[----:B---3--:R-:W-:Y:S01]  /*bca0*/  IMAD R39, R41, R36, RZ ;  /* 0x0000002429277224 */ /* 0x008fe200078e02ff */
[----:B------:R-:W-:-:S03]  /*bcb0*/  IADD3 R38, P0, R32, UR8, RZ ;  /* 0x0000000820267c10 */ /* 0x000fc6000ff1e0ff */
[C---:B------:R-:W-:Y:S02]  /*bcc0*/  IMAD R39, R40.reuse, R37, R39 ;  /* 0x0000002528277224 */ /* 0x040fe400078e0227 */
[----:B------:R-:W-:Y:S02]  /*bcd0*/  IMAD.WIDE.U32 R36, R40, R36, R42 ;  /* 0x0000002428247225 */ /* 0x000fe400078e002a */
[----:B------:R0:W2:Y:S03]  /*bce0*/  LDG.E.64.CONSTANT R40, [R32.64] ;  /* 0x0000000a20287981 */ /* 0x0000a6000c1e9b00 */
[----:B------:R-:W-:Y:S01]  /*bcf0*/  IADD3 R37, R37, R39, RZ ;  /* 0x0000002725257210 */ /* 0x000fe20007ffe0ff */
[----:B------:R-:W3:Y:S01]  /*bd00*/  LDG.E.64 R42, [R34.64+0x18] ;  /* 0x0000180a222a7981 */ /* 0x000ee2000c1e1b00 */
[----:B------:R-:W-:-:S05]  /*bd10*/  IADD3.X R39, R33, UR14, RZ, P0, !PT ;  /* 0x0000000e21277c10 */ /* 0x000fca00087fe4ff */
[----:B------:R-:W3:Y:S04]  /*bd20*/  LDG.E.64.CONSTANT R52, [R38.64] ;  /* 0x0000000a26347981 */ /* 0x000ee8000c1e9b00 */
[----:B0-----:R-:W4:Y:S01]  /*bd30*/  LDG.E.64 R32, [R34.64+0x20] ;  /* 0x0000200a22207981 */ /* 0x001f22000c1e1b00 */
[-C--:B--2---:R-:W-:Y:S02]  /*bd40*/  IMAD R41, R41, R30.reuse, RZ ;  /* 0x0000001e29297224 */ /* 0x084fe400078e02ff */
[----:B------:R-:W-:Y:S01]  /*bd50*/  IMAD.WIDE.U32 R36, R40, R30, R36 ;  /* 0x0000001e28247225 */ /* 0x000fe200078e0024 */
[----:B------:R-:W-:-:S03]  /*bd60*/  IADD3 R30, P0, R38, UR8, RZ ;  /* 0x00000008261e7c10 */ /* 0x000fc6000ff1e0ff */
[----:B------:R-:W-:-:S04]  /*bd70*/  IMAD R31, R40, R31, R41 ;  /* 0x0000001f281f7224 */ /* 0x000fc800078e0229 */
[----:B------:R-:W-:Y:S01]  /*bd80*/  IMAD.IADD R37, R37, 0x1, R31 ;  /* 0x0000000125257824 */ /* 0x000fe200078e021f */
[----:B------:R-:W-:Y:S01]  /*bd90*/  IADD3.X R31, R39, UR14, RZ, P0, !PT ;  /* 0x0000000e271f7c10 */ /* 0x000fe200087fe4ff */
[-C--:B---3--:R-:W-:Y:S02]  /*bda0*/  IMAD R41, R53, R42.reuse, RZ ;  /* 0x0000002a35297224 */ /* 0x088fe400078e02ff */
[C---:B------:R-:W-:Y:S02]  /*bdb0*/  IMAD.WIDE.U32 R36, R52.reuse, R42, R36 ;  /* 0x0000002a34247225 */ /* 0x040fe400078e0024 */
[----:B------:R-:W4:Y:S02]  /*bdc0*/  LDG.E.64.CONSTANT R38, [R30.64] ;  /* 0x0000000a1e267981 */ /* 0x000f24000c1e9b00 */
[----:B------:R-:W-:Y:S01]  /*bdd0*/  IMAD R41, R52, R43, R41 ;  /* 0x0000002b34297224 */ /* 0x000fe200078e0229 */
[----:B------:R-:W-:Y:S01]  /*bde0*/  IADD3 R40, P0, R30, UR8, RZ ;  /* 0x000000081e287c10 */ /* 0x000fe2000ff1e0ff */
[----:B------:R-:W2:Y:S03]  /*bdf0*/  LDG.E.64 R42, [R34.64+0x28] ;  /* 0x0000280a222a7981 */ /* 0x000ea6000c1e1b00 */
[----:B------:R-:W-:-:S02]  /*be00*/  IADD3 R37, R37, R41, RZ ;  /* 0x0000002925257210 */ /* 0x000fc40007ffe0ff */
[----:B------:R-:W-:-:S05]  /*be10*/  IADD3.X R41, R31, UR14, RZ, P0, !PT ;  /* 0x0000000e1f297c10 */ /* 0x000fca00087fe4ff */
[----:B------:R-:W2:Y:S01]  /*be20*/  LDG.E.64.CONSTANT R52, [R40.64] ;  /* 0x0000000a28347981 */ /* 0x000ea2000c1e9b00 */
[-C--:B----4-:R-:W-:Y:S02]  /*be30*/  IMAD R39, R39, R32.reuse, RZ ;  /* 0x0000002027277224 */ /* 0x090fe400078e02ff */
[----:B------:R-:W-:Y:S01]  /*be40*/  IMAD.WIDE.U32 R36, R38, R32, R36 ;  /* 0x0000002026247225 */ /* 0x000fe200078e0024 */
[----:B------:R-:W-:-:S03]  /*be50*/  IADD3 R32, P0, R40, UR8, RZ ;  /* 0x0000000828207c10 */ /* 0x000fc6000ff1e0ff */
[----:B------:R-:W-:Y:S01]  /*be60*/  IMAD R33, R38, R33, R39 ;  /* 0x0000002126217224 */ /* 0x000fe200078e0227 */
[----:B------:R-:W-:Y:S01]  /*be70*/  MOV R30, R36 ;  /* 0x00000024001e7202 */ /* 0x000fe20000000f00 */
[----:B------:R-:W3:Y:S02]  /*be80*/  LDG.E.64 R38, [R34.64+0x30] ;  /* 0x0000300a22267981 */ /* 0x000ee4000c1e1b00 */
[----:B------:R-:W-:Y:S01]  /*be90*/  IMAD.IADD R31, R37, 0x1, R33 ;  /* 0x00000001251f7824 */ /* 0x000fe200078e0221 */
[----:B------:R-:W-:Y:S01]  /*bea0*/  IADD3.X R33, R41, UR14, RZ, P0, !PT ;  /* 0x0000000e29217c10 */ /* 0x000fe200087fe4ff */
[----:B--2---:R-:W-:-:S04]  /*beb0*/  IMAD R37, R53, R42, RZ ;  /* 0x0000002a35257224 */ /* 0x004fc800078e02ff */
[----:B------:R0:W3:Y:S01]  /*bec0*/  LDG.E.64.CONSTANT R40, [R32.64] ;  /* 0x0000000a20287981 */ /* 0x0000e2000c1e9b00 */
[C---:B------:R-:W-:Y:S02]  /*bed0*/  IMAD R37, R52.reuse, R43, R37 ;  /* 0x0000002b34257224 */ /* 0x040fe400078e0225 */
[----:B------:R-:W-:Y:S01]  /*bee0*/  IMAD.WIDE.U32 R42, R52, R42, R30 ;  /* 0x0000002a342a7225 */ /* 0x000fe200078e001e */
[----:B------:R-:W-:Y:S01]  /*bef0*/  IADD3 R30, P0, R32, UR8, RZ ;  /* 0x00000008201e7c10 */ /* 0x000fe2000ff1e0ff */
[----:B------:R-:W2:Y:S03]  /*bf00*/  LDG.E.64 R52, [R34.64+0x38] ;  /* 0x0000380a22347981 */ /* 0x000ea6000c1e1b00 */
[----:B------:R-:W-:-:S05]  /*bf10*/  IADD3.X R31, R33, UR14, RZ, P0, !PT ;  /* 0x0000000e211f7c10 */ /* 0x000fca00087fe4ff */
[----:B0-----:R-:W2:Y:S01]  /*bf20*/  LDG.E.64.CONSTANT R32, [R30.64] ;  /* 0x0000000a1e207981 */ /* 0x001ea2000c1e9b00 */
[----:B------:R-:W-:Y:S01]  /*bf30*/  IMAD.IADD R43, R43, 0x1, R37 ;  /* 0x000000012b2b7824 */ /* 0x000fe200078e0225 */
[----:B------:R-:W-:Y:S01]  /*bf40*/  IADD3 R50, P3, R50, -0x8, RZ ;  /* 0xfffffff832327810 */ /* 0x000fe20007f7e0ff */
[----:B------:R-:W-:Y:S01]  /*bf50*/  UIADD3 UR4, UP0, UR4, 0x8, URZ ;  /* 0x0000000804047890 */ /* 0x000fe2000ff1e03f */
[----:B------:R-:W-:Y:S02]  /*bf60*/  PLOP3.LUT P0, PT, PT, PT, PT, 0x8, 0x0 ;  /* 0x000000000000781c */ /* 0x000fe40003f0e170 */
[----:B------:R-:W-:Y:S01]  /*bf70*/  IADD3.X R51, R51, -0x1, RZ, P3, !PT ;  /* 0xffffffff33337810 */ /* 0x000fe20001ffe4ff */
[----:B------:R-:W-:Y:S01]  /*bf80*/  UIADD3.X UR5, URZ, UR5, URZ, UP0, !UPT ;  /* 0x000000053f057290 */ /* 0x000fe200087fe43f */
[----:B---3--:R-:W-:-:S04]  /*bf90*/  IMAD R37, R41, R38, RZ ;  /* 0x0000002629257224 */ /* 0x008fc800078e02ff */
[C---:B------:R-:W-:Y:S02]  /*bfa0*/  IMAD R39, R40.reuse, R39, R37 ;  /* 0x0000002728277224 */ /* 0x040fe400078e0225 */
[----:B------:R-:W-:-:S05]  /*bfb0*/  IMAD.WIDE.U32 R36, R40, R38, R42 ;  /* 0x0000002628247225 */ /* 0x000fca00078e002a */
[----:B------:R-:W-:Y:S01]  /*bfc0*/  IADD3 R37, R37, R39, RZ ;  /* 0x0000002725257210 */ /* 0x000fe20007ffe0ff */
[----:B--2---:R-:W-:-:S04]  /*bfd0*/  IMAD R41, R33, R52, RZ ;  /* 0x0000003421297224 */ /* 0x004fc800078e02ff */
[----:B------:R-:W-:Y:S01]  /*bfe0*/  IMAD.WIDE.U32 R42, R32, R52, R36 ;  /* 0x00000034202a7225 */ /* 0x000fe200078e0024 */
[----:B------:R-:W-:-:S03]  /*bff0*/  IADD3 R36, P2, R30, UR8, RZ ;  /* 0x000000081e247c10 */ /* 0x000fc6000ff5e0ff */
[----:B------:R-:W-:Y:S01]  /*c000*/  IMAD R41, R32, R53, R41 ;  /* 0x0000003520297224 */ /* 0x000fe200078e0229 */
[----:B------:R-:W-:-:S03]  /*c010*/  IADD3.X R37, R31, UR14, RZ, P2, !PT ;  /* 0x0000000e1f257c10 */ /* 0x000fc600097fe4ff */
[----:B------:R-:W-:Y:S02]  /*c020*/  IMAD.IADD R43, R43, 0x1, R41 ;  /* 0x000000012b2b7824 */ /* 0x000fe400078e0229 */
.L_x_6172:
[----:B------:R-:W-:-:S04]  /*c030*/  ISETP.NE.U32.AND P2, PT, R50, RZ, PT ;  /* 0x000000ff3200720c */ /* 0x000fc80003f45070 */
[----:B------:R-:W-:-:S13]  /*c040*/  ISETP.NE.OR.EX P0, PT, R51, RZ, P0, P2 ;  /* 0x000000ff3300720c */ /* 0x000fda0000705720 */
[----:B------:R-:W-:Y:S05]  /*c050*/  @!P0 BRA `(.L_x_6168) ;  /* 0x000002d000008947 */ /* 0x000fea0003800000 */
.L_x_6169:
[----:B------:R-:W-:Y:S01]  /*c060*/  ULDC.64 UR12, c[0x0][0x180] ;  /* 0x00006000000c7ab9 */ /* 0x000fe20000000a00 */
[----:B------:R0:W2:Y:S01]  /*c070*/  LDG.E.64.CONSTANT R32, [R36.64] ;  /* 0x0000000a24207981 */ /* 0x0000a2000c1e9b00 */
[----:B------:R-:W-:-:S04]  /*c080*/  ULEA UR12, UP0, UR4, UR12, 0x3 ;  /* 0x0000000c040c7291 */ /* 0x000fc8000f80183f */
[----:B------:R-:W-:Y:S02]  /*c090*/  ULEA.HI.X UR13, UR4, UR13, UR5, 0x3, UP0 ;  /* 0x0000000d040d7291 */ /* 0x000fe400080f1c05 */
[----:B------:R-:W-:-:S04]  /*c0a0*/  MOV R30, UR12 ;  /* 0x0000000c001e7c02 */ /* 0x000fc80008000f00 */
[----:B------:R-:W-:Y:S01]  /*c0b0*/  IMAD.U32 R31, RZ, RZ, UR13 ;  /* 0x0000000dff1f7e24 */ /* 0x000fe2000f8e00ff */
[----:B0-----:R-:W-:-:S04]  /*c0c0*/  IADD3 R36, P0, R36, UR8, RZ ;  /* 0x0000000824247c10 */ /* 0x001fc8000ff1e0ff */
[----:B------:R-:W2:Y:S01]  /*c0d0*/  LDG.E.64 R34, [R30.64] ;  /* 0x0000000a1e227981 */ /* 0x000ea2000c1e1b00 */
[----:B------:R-:W-:-:S03]  /*c0e0*/  IADD3.X R37, R37, UR14, RZ, P0, !PT ;  /* 0x0000000e25257c10 */ /* 0x000fc600087fe4ff */
[----:B------:R-:W3:Y:S04]  /*c0f0*/  LDG.E.64 R40, [R30.64+0x8] ;  /* 0x0000080a1e287981 */ /* 0x000ee8000c1e1b00 */
[----:B------:R-:W3:Y:S01]  /*c100*/  LDG.E.64.CONSTANT R38, [R36.64] ;  /* 0x0000000a24267981 */ /* 0x000ee2000c1e9b00 */
[----:B--2---:R-:W-:Y:S02]  /*c110*/  IMAD R33, R33, R34, RZ ;  /* 0x0000002221217224 */ /* 0x004fe400078e02ff */
[----:B------:R-:W-:-:S04]  /*c120*/  IMAD.WIDE.U32 R42, R34, R32, R42 ;  /* 0x00000020222a7225 */ /* 0x000fc800078e002a */
[----:B------:R-:W-:Y:S01]  /*c130*/  IMAD R33, R35, R32, R33 ;  /* 0x0000002023217224 */ /* 0x000fe200078e0221 */
[----:B------:R-:W-:Y:S01]  /*c140*/  IADD3 R32, P0, R36, UR8, RZ ;  /* 0x0000000824207c10 */ /* 0x000fe2000ff1e0ff */
[----:B---3--:R-:W-:-:S03]  /*c150*/  IMAD R39, R39, R40, RZ ;  /* 0x0000002827277224 */ /* 0x008fc600078e02ff */
[----:B------:R-:W-:Y:S02]  /*c160*/  IADD3 R43, R43, R33, RZ ;  /* 0x000000212b2b7210 */ /* 0x000fe40007ffe0ff */
[----:B------:R-:W-:Y:S01]  /*c170*/  IADD3.X R33, R37, UR14, RZ, P0, !PT ;  /* 0x0000000e25217c10 */ /* 0x000fe200087fe4ff */
[-C--:B------:R-:W-:Y:S02]  /*c180*/  IMAD R39, R41, R38.reuse, R39 ;  /* 0x0000002629277224 */ /* 0x080fe400078e0227 */
[----:B------:R-:W-:Y:S02]  /*c190*/  IMAD.WIDE.U32 R40, R40, R38, R42 ;  /* 0x0000002628287225 */ /* 0x000fe400078e002a */
[----:B------:R-:W2:Y:S01]  /*c1a0*/  LDG.E.64.CONSTANT R36, [R32.64] ;  /* 0x0000000a20247981 */ /* 0x000ea2000c1e9b00 */
[----:B------:R-:W-:-:S03]  /*c1b0*/  IADD3 R34, P0, R32, UR8, RZ ;  /* 0x0000000820227c10 */ /* 0x000fc6000ff1e0ff */
[----:B------:R0:W2:Y:S01]  /*c1c0*/  LDG.E.64 R42, [R30.64+0x10] ;  /* 0x0000100a1e2a7981 */ /* 0x0000a2000c1e1b00 */
[----:B------:R-:W-:-:S05]  /*c1d0*/  IADD3.X R35, R33, UR14, RZ, P0, !PT ;  /* 0x0000000e21237c10 */ /* 0x000fca00087fe4ff */
[----:B------:R-:W3:Y:S04]  /*c1e0*/  LDG.E.64.CONSTANT R52, [R34.64] ;  /* 0x0000000a22347981 */ /* 0x000ee8000c1e9b00 */
[----:B0-----:R-:W3:Y:S01]  /*c1f0*/  LDG.E.64 R30, [R30.64+0x18] ;  /* 0x0000180a1e1e7981 */ /* 0x001ee2000c1e1b00 */
[----:B------:R-:W-:Y:S01]  /*c200*/  IADD3 R50, P0, R50, -0x4, RZ ;  /* 0xfffffffc32327810 */ /* 0x000fe20007f1e0ff */
[----:B------:R-:W-:-:S03]  /*c210*/  IMAD.IADD R41, R41, 0x1, R39 ;  /* 0x0000000129297824 */ /* 0x000fc600078e0227 */
[----:B------:R-:W-:Y:S02]  /*c220*/  IADD3.X R51, R51, -0x1, RZ, P0, !PT ;  /* 0xffffffff33337810 */ /* 0x000fe400007fe4ff */
[----:B------:R-:W-:-:S04]  /*c230*/  ISETP.NE.U32.AND P0, PT, R50, RZ, PT ;  /* 0x000000ff3200720c */ /* 0x000fc80003f05070 */
[----:B------:R-:W-:Y:S01]  /*c240*/  ISETP.NE.AND.EX P0, PT, R51, RZ, PT, P0 ;  /* 0x000000ff3300720c */ /* 0x000fe20003f05300 */
[----:B------:R-:W-:-:S04]  /*c250*/  UIADD3 UR4, UP0, UR4, 0x4, URZ ;  /* 0x0000000404047890 */ /* 0x000fc8000ff1e03f */
[----:B------:R-:W-:Y:S01]  /*c260*/  UIADD3.X UR5, URZ, UR5, URZ, UP0, !UPT ;  /* 0x000000053f057290 */ /* 0x000fe200087fe43f */
[----:B--2---:R-:W-:-:S04]  /*c270*/  IMAD R37, R37, R42, RZ ;  /* 0x0000002a25257224 */ /* 0x004fc800078e02ff */
[-C--:B------:R-:W-:Y:S02]  /*c280*/  IMAD R39, R43, R36.reuse, R37 ;  /* 0x000000242b277224 */ /* 0x080fe400078e0225 */
[----:B------:R-:W-:-:S04]  /*c290*/  IMAD.WIDE.U32 R36, R42, R36, R40 ;  /* 0x000000242a247225 */ /* 0x000fc800078e0028 */
[----:B------:R-:W-:Y:S01]  /*c2a0*/  IMAD.MOV.U32 R32, RZ, RZ, R36 ;  /* 0x000000ffff207224 */ /* 0x000fe200078e0024 */
[----:B------:R-:W-:Y:S01]  /*c2b0*/  IADD3 R33, R37, R39, RZ ;  /* 0x0000002725217210 */ /* 0x000fe20007ffe0ff */
[----:B---3--:R-:W-:Y:S01]  /*c2c0*/  IMAD R37, R53, R30, RZ ;  /* 0x0000001e35257224 */ /* 0x008fe200078e02ff */
[----:B------:R-:W-:-:S03]  /*c2d0*/  IADD3 R36, P2, R34, UR8, RZ ;  /* 0x0000000822247c10 */ /* 0x000fc6000ff5e0ff */
[-C--:B------:R-:W-:Y:S02]  /*c2e0*/  IMAD R37, R31, R52.reuse, R37 ;  /* 0x000000341f257224 */ /* 0x080fe400078e0225 */
[----:B------:R-:W-:-:S05]  /*c2f0*/  IMAD.WIDE.U32 R42, R30, R52, R32 ;  /* 0x000000341e2a7225 */ /* 0x000fca00078e0020 */
[----:B------:R-:W-:Y:S02]  /*c300*/  IADD3 R43, R43, R37, RZ ;  /* 0x000000252b2b7210 */ /* 0x000fe40007ffe0ff */
[----:B------:R-:W-:Y:S01]  /*c310*/  IADD3.X R37, R35, UR14, RZ, P2, !PT ;  /* 0x0000000e23257c10 */ /* 0x000fe200097fe4ff */
[----:B------:R-:W-:Y:S05]  /*c320*/  @P0 BRA `(.L_x_6169) ;  /* 0xfffffd3000000947 */ /* 0x000fea000383ffff */
.L_x_6168:
[----:B------:R-:W-:-:S04]  /*c330*/  LOP3.LUT R34, R48, 0x3, RZ, 0xc0, !PT ;  /* 0x0000000330227812 */ /* 0x000fc800078ec0ff */
        /* <DEDUP_REMOVED lines=26> */
[----:B------:R-:W-:Y:S01]  /*c4e0*/  ULDC UR15, c[0x0][0x188] ;  /* 0x00006200000f7ab9 */ /* 0x000fe20000000800 */
[----:B------:R-:W-:Y:S01]  /*c4f0*/  ISETP.NE.U32.AND P0, PT, R34, 0x2, PT ;  /* 0x000000022200780c */ /* 0x000fe20003f05070 */
[----:B------:R-:W-:Y:S01]  /*c500*/  ULDC.64 UR12, c[0x0][0x188] ;  /* 0x00006200000c7ab9 */ /* 0x000fe20000000a00 */
[----:B------:R-:W-:Y:S01]  /*c510*/  IMAD.U32 R32, RZ, RZ, UR8 ;  /* 0x00000008ff207e24 */ /* 0x000fe2000f8e00ff */
[----:B------:R-:W-:Y:S01]  /*c520*/  UIMAD.WIDE.U32 UR4, UR4, UR15, UR12 ;  /* 0x0000000f040472a5 */ /* 0x000fe2000f8e000c */
[----:B------:R-:W-:Y:S02]  /*c530*/  ISETP.NE.AND.EX P0, PT, RZ, RZ, PT, P0 ;  /* 0x000000ffff00720c */ /* 0x000fe40003f05300 */
[----:B------:R-:W-:-:S03]  /*c540*/  MOV R33, UR9 ;  /* 0x0000000900217c02 */ /* 0x000fc60008000f00 */
[----:B------:R-:W-:Y:S02]  /*c550*/  IADD3 R26, P2, R26, UR4, RZ ;  /* 0x000000041a1a7c10 */ /* 0x000fe4000ff5e0ff */
[----:B------:R-:W-:Y:S01]  /*c560*/  MOV R27, UR5 ;  /* 0x00000005001b7c02 */ /* 0x000fe20008000f00 */
[----:B------:R-:W2:Y:S03]  /*c570*/  LDG.E.64 R32, [R32.64+0x8] ;  /* 0x0000080a20207981 */ /* 0x000ea6000c1e1b00 */
[----:B------:R-:W-:Y:S01]  /*c580*/  IADD3.X R29, R29, UR14, R27, P2, !PT ;  /* 0x0000000e1d1d7c10 */ /* 0x000fe200097fe41b */
[----:B------:R-:W-:Y:S01]  /*c590*/  IMAD.U32 R27, RZ, RZ, UR15 ;  /* 0x0000000fff1b7e24 */ /* 0x000fe2000f8e00ff */
[----:B------:R-:W-:-:S04]  /*c5a0*/  LEA R30, P2, R26, c[0x0][0x168], 0x3 ;  /* 0x00005a001a1e7a11 */ /* 0x000fc800078418ff */
[----:B------:R-:W-:Y:S01]  /*c5b0*/  LEA.HI.X R31, R26, c[0x0][0x16c], R29, 0x3, P2 ;  /* 0x00005b001a1f7a11 */ /* 0x000fe200010f1c1d */
[----:B------:R-:W-:Y:S01]  /*c5c0*/  @P0 IMAD.MOV.U32 R29, RZ, RZ, c[0x0][0x18c] ;  /* 0x00006300ff1d0624 */ /* 0x000fe200078e00ff */
[----:B------:R-:W-:Y:S02]  /*c5d0*/  MOV R36, UR15 ;  /* 0x0000000f00247c02 */ /* 0x000fe40008000f00 */
[----:B------:R-:W-:Y:S01]  /*c5e0*/  @P0 LEA R28, P2, R27, R30, 0x3 ;  /* 0x0000001e1b1c0211 */ /* 0x000fe200078418ff */
[----:B------:R-:W2:Y:S01]  /*c5f0*/  LDG.E.64.CONSTANT R34, [R30.64] ;  /* 0x0000000a1e227981 */ /* 0x000ea2000c1e9b00 */
[----:B------:R-:W-:Y:S01]  /*c600*/  MOV R26, UR8 ;  /* 0x00000008001a7c02 */ /* 0x000fe20008000f00 */
[----:B------:R-:W-:Y:S01]  /*c610*/  IMAD.U32 R27, RZ, RZ, UR9 ;  /* 0x00000009ff1b7e24 */ /* 0x000fe2000f8e00ff */
[----:B------:R-:W-:-:S05]  /*c620*/  @P0 LEA.HI.X R29, R36, R31, R29, 0x3, P2 ;  /* 0x0000001f241d0211 */ /* 0x000fca00010f1c1d */
[----:B------:R-:W3:Y:S04]  /*c630*/  @P0 LDG.E.64 R26, [R26.64+0x10] ;  /* 0x0000100a1a1a0981 */ /* 0x000ee8000c1e1b00 */
[----:B------:R-:W3:Y:S01]  /*c640*/  @P0 LDG.E.64.CONSTANT R28, [R28.64] ;  /* 0x0000000a1c1c0981 */ /* 0x000ee2000c1e9b00 */
[-C--:B--2---:R-:W-:Y:S02]  /*c650*/  IMAD R35, R35, R32.reuse, RZ ;  /* 0x0000002023237224 */ /* 0x084fe400078e02ff */
[----:B------:R-:W-:-:S04]  /*c660*/  IMAD.WIDE.U32 R42, R34, R32, R42 ;  /* 0x00000020222a7225 */ /* 0x000fc800078e002a */
[----:B------:R-:W-:-:S05]  /*c670*/  IMAD R35, R34, R33, R35 ;  /* 0x0000002122237224 */ /* 0x000fca00078e0223 */
[----:B------:R-:W-:Y:S01]  /*c680*/  IADD3 R43, R43, R35, RZ ;  /* 0x000000232b2b7210 */ /* 0x000fe20007ffe0ff */
[----:B---3--:R-:W-:-:S04]  /*c690*/  @P0 IMAD R33, R29, R26, RZ ;  /* 0x0000001a1d210224 */ /* 0x008fc800078e02ff */
[C---:B------:R-:W-:Y:S02]  /*c6a0*/  @P0 IMAD R33, R28.reuse, R27, R33 ;  /* 0x0000001b1c210224 */ /* 0x040fe400078e0221 */
[----:B------:R-:W-:-:S04]  /*c6b0*/  @P0 IMAD.WIDE.U32 R26, R28, R26, R42 ;  /* 0x0000001a1c1a0225 */ /* 0x000fc800078e002a */
[----:B------:R-:W-:Y:S01]  /*c6c0*/  @P0 IMAD.IADD R43, R27, 0x1, R33 ;  /* 0x000000011b2b0824 */ /* 0x000fe200078e0221 */
[----:B------:R-:W-:Y:S02]  /*c6d0*/  @P0 MOV R42, R26 ;  /* 0x0000001a002a0202 */ /* 0x000fe40000000f00 */
.L_x_6167:
[----:B------:R-:W-:Y:S05]  /*c6e0*/  BSYNC B0 ;  /* 0x0000000000007941 */ /* 0x000fea0003800000 */
.L_x_6166:
        /* <DEDUP_REMOVED lines=14> */
[----:B------:R-:W-:Y:S01]  /*c7d0*/  ISETP.GE.U32.AND.EX P0, PT, R2, RZ, PT, P0 ;  /* 0x000000ff0200720c */ /* 0x000fe20003f06100 */
[----:B------:R-:W-:Y:S01]  /*c7e0*/  IMAD.IADD R35, R33, 0x1, R25 ;  /* 0x0000000121237824 */ /* 0x000fe200078e0219 */
[----:B------:R-:W-:-:S11]  /*c7f0*/  CS2R R2, SRZ ;  /* 0x0000000000027805 */ /* 0x000fd6000001ff00 */
[----:B------:R-:W-:Y:S05]  /*c800*/  @!P0 BRA `(.L_x_6175) ;  /* 0x000011f000008947 */ /* 0x000fea0003800000 */
[----:B------:R-:W-:Y:S01]  /*c810*/  IADD3 R50, P2, -R41, c[0x0][0x178], RZ ;  /* 0x00005e0029327a10 */ /* 0x000fe20007f5e1ff */
[----:B------:R-:W-:Y:S01]  /*c820*/  UIMAD.WIDE.U32 UR14, UR16, 0x8, URZ ;  /* 0x00000008100e78a5 */ /* 0x000fe2000f8e003f */
[----:B------:R-:W-:Y:S01]  /*c830*/  IADD3 R25, R25, R33, RZ ;  /* 0x0000002119197210 */ /* 0x000fe20007ffe0ff */
[----:B------:R-:W-:Y:S01]  /*c840*/  USHF.L.U32 UR8, UR17, 0x3, URZ ;  /* 0x0000000311087899 */ /* 0x000fe2000800063f */
[----:B------:R-:W-:Y:S01]  /*c850*/  ISETP.GT.U32.AND P0, PT, R50, RZ, PT ;  /* 0x000000ff3200720c */ /* 0x000fe20003f04070 */
[----:B------:R-:W-:Y:S01]  /*c860*/  UMOV UR4, URZ ;  /* 0x0000003f00047c82 */ /* 0x000fe20008000000 */
[----:B------:R-:W-:Y:S01]  /*c870*/  IADD3.X R40, R0, -0x1, RZ, P2, !PT ;  /* 0xffffffff00287810 */ /* 0x000fe200017fe4ff */
[----:B------:R-:W-:Y:S01]  /*c880*/  UIADD3 UR8, UR15, UR8, URZ ;  /* 0x000000080f087290 */ /* 0x000fe2000fffe03f */
[----:B------:R-:W-:Y:S01]  /*c890*/  LEA R30, P2, R32, c[0x0][0x168], 0x3 ;  /* 0x00005a00201e7a11 */ /* 0x000fe200078418ff */
[----:B------:R-:W-:Y:S01]  /*c8a0*/  UMOV UR5, URZ ;  /* 0x0000003f00057c82 */ /* 0x000fe20008000000 */
[----:B------:R-:W-:-:S02]  /*c8b0*/  ISETP.GT.AND.EX P0, PT, R40, RZ, PT, P0 ;  /* 0x000000ff2800720c */ /* 0x000fc40003f04300 */
[----:B------:R-:W-:-:S11]  /*c8c0*/  LEA.HI.X R25, R32, c[0x0][0x16c], R25, 0x3, P2 ;  /* 0x00005b0020197a11 */ /* 0x000fd600010f1c19 */
[----:B------:R-:W-:Y:S05]  /*c8d0*/  @!P0 BRA `(.L_x_6176) ;  /* 0x00000e5000008947 */ /* 0x000fea0003800000 */
[----:B------:R-:W-:Y:S02]  /*c8e0*/  ISETP.GT.U32.AND P2, PT, R50, 0xc, PT ;  /* 0x0000000c3200780c */ /* 0x000fe40003f44070 */
[----:B------:R-:W-:Y:S02]  /*c8f0*/  PLOP3.LUT P0, PT, PT, PT, PT, 0x80, 0x0 ;  /* 0x000000000000781c */ /* 0x000fe40003f0f070 */
[----:B------:R-:W-:-:S13]  /*c900*/  ISETP.GT.AND.EX P2, PT, R40, RZ, PT, P2 ;  /* 0x000000ff2800720c */ /* 0x000fda0003f44320 */
[----:B------:R-:W-:Y:S05]  /*c910*/  @!P2 BRA `(.L_x_6177) ;  /* 0x000008f00000a947 */ /* 0x000fea0003800000 */
[----:B------:R-:W-:Y:S02]  /*c920*/  PLOP3.LUT P0, PT, PT, PT, PT, 0x8, 0x0 ;  /* 0x000000000000781c */ /* 0x000fe40003f0e170 */
.L_x_6178:
[----:B------:R-:W-:Y:S01]  /*c930*/  ULDC.64 UR12, c[0x0][0x180] ;  /* 0x00006000000c7ab9 */ /* 0x000fe20000000a00 */
[----:B------:R-:W-:Y:S01]  /*c940*/  IMAD.MOV.U32 R31, RZ, RZ, R25 ;  /* 0x000000ffff1f7224 */ /* 0x000fe200078e0019 */
[----:B------:R-:W-:Y:S01]  /*c950*/  ULEA UR9, UP0, UR4, UR12, 0x3 ;  /* 0x0000000c04097291 */ /* 0x000fe2000f80183f */
[----:B------:R-:W-:-:S03]  /*c960*/  IADD3 R24, P2, R30, UR14, RZ ;  /* 0x0000000e1e187c10 */ /* 0x000fc6000ff5e0ff */
[----:B------:R-:W-:Y:S01]  /*c970*/  ULEA.HI.X UR12, UR4, UR13, UR5, 0x3, UP0 ;  /* 0x0000000d040c7291 */ /* 0x000fe200080f1c05 */
[----:B------:R-:W2:Y:S01]  /*c980*/  LDG.E.64.CONSTANT R30, [R30.64] ;  /* 0x0000000a1e1e7981 */ /* 0x000ea2000c1e9b00 */
[----:B------:R-:W-:-:S04]  /*c990*/  IMAD.U32 R28, RZ, RZ, UR9 ;  /* 0x00000009ff1c7e24 */ /* 0x000fc8000f8e00ff */
[----:B------:R-:W-:-:S05]  /*c9a0*/  MOV R29, UR12 ;  /* 0x0000000c001d7c02 */ /* 0x000fca0008000f00 */
[----:B------:R-:W2:Y:S01]  /*c9b0*/  LDG.E.64 R26, [R28.64] ;  /* 0x0000000a1c1a7981 */ /* 0x000ea2000c1e1b00 */
[----:B------:R-:W-:-:S03]  /*c9c0*/  IADD3.X R25, R25, UR8, RZ, P2, !PT ;  /* 0x0000000819197c10 */ /* 0x000fc600097fe4ff */
[----:B------:R-:W3:Y:S04]  /*c9d0*/  LDG.E.64 R36, [R28.64+0x8] ;  /* 0x0000080a1c247981 */ /* 0x000ee8000c1e1b00 */
[----:B------:R-:W3:Y:S04]  /*c9e0*/  LDG.E.64.CONSTANT R38, [R24.64] ;  /* 0x0000000a18267981 */ /* 0x000ee8000c1e9b00 */
[----:B------:R-:W4:Y:S01]  /*c9f0*/  LDG.E.64 R52, [R28.64+0x18] ;  /* 0x0000180a1c347981 */ /* 0x000f22000c1e1b00 */
[-C--:B--2---:R-:W-:Y:S02]  /*ca00*/  IMAD R31, R31, R26.reuse, RZ ;  /* 0x0000001a1f1f7224 */ /* 0x084fe400078e02ff */
[----:B------:R-:W-:Y:S01]  /*ca10*/  IMAD.WIDE.U32 R2, R30, R26, R2 ;  /* 0x0000001a1e027225 */ /* 0x000fe200078e0002 */
[----:B------:R-:W-:-:S03]  /*ca20*/  IADD3 R26, P2, R24, UR14, RZ ;  /* 0x0000000e181a7c10 */ /* 0x000fc6000ff5e0ff */
[----:B------:R-:W-:Y:S02]  /*ca30*/  IMAD R27, R30, R27, R31 ;  /* 0x0000001b1e1b7224 */ /* 0x000fe400078e021f */
[----:B---3--:R-:W-:-:S03]  /*ca40*/  IMAD R39, R39, R36, RZ ;  /* 0x0000002427277224 */ /* 0x008fc600078e02ff */
[----:B------:R-:W-:Y:S02]  /*ca50*/  IADD3 R3, R3, R27, RZ ;  /* 0x0000001b03037210 */ /* 0x000fe40007ffe0ff */
[----:B------:R-:W-:Y:S01]  /*ca60*/  IADD3.X R27, R25, UR8, RZ, P2, !PT ;  /* 0x00000008191b7c10 */ /* 0x000fe200097fe4ff */
[----:B------:R-:W-:Y:S01]  /*ca70*/  IMAD R39, R38, R37, R39 ;  /* 0x0000002526277224 */ /* 0x000fe200078e0227 */
[----:B------:R-:W-:Y:S01]  /*ca80*/  IADD3 R30, P2, R26, UR14, RZ ;  /* 0x0000000e1a1e7c10 */ /* 0x000fe2000ff5e0ff */
[----:B------:R-:W-:Y:S02]  /*ca90*/  IMAD.WIDE.U32 R36, R38, R36, R2 ;  /* 0x0000002426247225 */ /* 0x000fe400078e0002 */
[----:B------:R0:W2:Y:S04]  /*caa0*/  LDG.E.64.CONSTANT R24, [R26.64] ;  /* 0x0000000a1a187981 */ /* 0x0000a8000c1e9b00 */
[----:B------:R-:W2:Y:S01]  /*cab0*/  LDG.E.64 R2, [R28.64+0x10] ;  /* 0x0000100a1c027981 */ /* 0x000ea2000c1e1b00 */
[----:B------:R-:W-:-:S05]  /*cac0*/  IADD3.X R31, R27, UR8, RZ, P2, !PT ;  /* 0x000000081b1f7c10 */ /* 0x000fca00097fe4ff */
[----:B0-----:R-:W4:Y:S01]  /*cad0*/  LDG.E.64.CONSTANT R26, [R30.64] ;  /* 0x0000000a1e1a7981 */ /* 0x001f22000c1e9b00 */
[----:B------:R-:W-:Y:S02]  /*cae0*/  IMAD.IADD R37, R37, 0x1, R39 ;  /* 0x0000000125257824 */ /* 0x000fe400078e0227 */
[-C--:B--2---:R-:W-:Y:S02]  /*caf0*/  IMAD R25, R25, R2.reuse, RZ ;  /* 0x0000000219197224 */ /* 0x084fe400078e02ff */
[----:B------:R-:W-:Y:S01]  /*cb00*/  IMAD.WIDE.U32 R36, R24, R2, R36 ;  /* 0x0000000218247225 */ /* 0x000fe200078e0024 */
[----:B------:R-:W-:-:S03]  /*cb10*/  IADD3 R2, P2, R30, UR14, RZ ;  /* 0x0000000e1e027c10 */ /* 0x000fc6000ff5e0ff */
[----:B------:R-:W-:Y:S01]  /*cb20*/  IMAD R25, R24, R3, R25 ;  /* 0x0000000318197224 */ /* 0x000fe200078e0219 */
[----:B------:R-:W-:Y:S01]  /*cb30*/  IADD3.X R3, R31, UR8, RZ, P2, !PT ;  /* 0x000000081f037c10 */ /* 0x000fe200097fe4ff */
[-C--:B----4-:R-:W-:Y:S02]  /*cb40*/  IMAD R39, R27, R52.reuse, RZ ;  /* 0x000000341b277224 */ /* 0x090fe400078e02ff */
[----:B------:R-:W-:Y:S01]  /*cb50*/  IMAD.MOV.U32 R24, RZ, RZ, R36 ;  /* 0x000000ffff187224 */ /* 0x000fe200078e0024 */
[----:B------:R-:W-:Y:S01]  /*cb60*/  IADD3 R25, R37, R25, RZ ;  /* 0x0000001925197210 */ /* 0x000fe20007ffe0ff */
[----:B------:R-:W-:Y:S01]  /*cb70*/  IMAD R39, R26, R53, R39 ;  /* 0x000000351a277224 */ /* 0x000fe200078e0227 */
[----:B------:R-:W-:Y:S01]  /*cb80*/  IADD3 R36, P2, R2, UR14, RZ ;  /* 0x0000000e02247c10 */ /* 0x000fe2000ff5e0ff */
[----:B------:R0:W2:Y:S02]  /*cb90*/  LDG.E.64.CONSTANT R30, [R2.64] ;  /* 0x0000000a021e7981 */ /* 0x0000a4000c1e9b00 */
[----:B------:R-:W-:-:S02]  /*cba0*/  IMAD.WIDE.U32 R26, R26, R52, R24 ;  /* 0x000000341a1a7225 */ /* 0x000fc400078e0018 */
[----:B------:R-:W2:Y:S01]  /*cbb0*/  LDG.E.64 R24, [R28.64+0x20] ;  /* 0x0000200a1c187981 */ /* 0x000ea2000c1e1b00 */
[----:B------:R-:W-:-:S03]  /*cbc0*/  IADD3.X R37, R3, UR8, RZ, P2, !PT ;  /* 0x0000000803257c10 */ /* 0x000fc600097fe4ff */
[----:B------:R-:W3:Y:S04]  /*cbd0*/  LDG.E.64 R52, [R28.64+0x28] ;  /* 0x0000280a1c347981 */ /* 0x000ee8000c1e1b00 */
[----:B0-----:R-:W3:Y:S01]  /*cbe0*/  LDG.E.64.CONSTANT R2, [R36.64] ;  /* 0x0000000a24027981 */ /* 0x001ee2000c1e9b00 */
[----:B------:R-:W-:Y:S01]  /*cbf0*/  IADD3 R27, R27, R39, RZ ;  /* 0x000000271b1b7210 */ /* 0x000fe20007ffe0ff */
[----:B--2---:R-:W-:-:S04]  /*cc00*/  IMAD R31, R31, R24, RZ ;  /* 0x000000181f1f7224 */ /* 0x004fc800078e02ff */
[----:B------:R-:W-:Y:S01]  /*cc10*/  IMAD.WIDE.U32 R26, R30, R24, R26 ;  /* 0x000000181e1a7225 */ /* 0x000fe200078e001a */
[----:B------:R-:W-:-:S03]  /*cc20*/  IADD3 R24, P2, R36, UR14, RZ ;  /* 0x0000000e24187c10 */ /* 0x000fc6000ff5e0ff */
[----:B------:R-:W-:Y:S01]  /*cc30*/  IMAD R31, R30, R25, R31 ;  /* 0x000000191e1f7224 */ /* 0x000fe200078e021f */
[----:B------:R-:W-:Y:S01]  /*cc40*/  IADD3.X R25, R37, UR8, RZ, P2, !PT ;  /* 0x0000000825197c10 */ /* 0x000fe200097fe4ff */
[-C--:B---3--:R-:W-:Y:S02]  /*cc50*/  IMAD R39, R3, R52.reuse, RZ ;  /* 0x0000003403277224 */ /* 0x088fe400078e02ff */
[----:B------:R-:W-:Y:S02]  /*cc60*/  IMAD.IADD R27, R27, 0x1, R31 ;  /* 0x000000011b1b7824 */ /* 0x000fe400078e021f */
[C---:B------:R-:W-:Y:S01]  /*cc70*/  IMAD R39, R2.reuse, R53, R39 ;  /* 0x0000003502277224 */ /* 0x040fe200078e0227 */
[----:B------:R0:W2:Y:S01]  /*cc80*/  LDG.E.64.CONSTANT R30, [R24.64] ;  /* 0x0000000a181e7981 */ /* 0x0000a2000c1e9b00 */
[----:B------:R-:W-:Y:S01]  /*cc90*/  IMAD.WIDE.U32 R2, R2, R52, R26 ;  /* 0x0000003402027225 */ /* 0x000fe200078e001a */
[----:B------:R-:W-:Y:S02]  /*cca0*/  IADD3 R36, P2, R24, UR14, RZ ;  /* 0x0000000e18247c10 */ /* 0x000fe4000ff5e0ff */
[----:B------:R-:W2:Y:S02]  /*ccb0*/  LDG.E.64 R26, [R28.64+0x30] ;  /* 0x0000300a1c1a7981 */ /* 0x000ea4000c1e1b00 */
[----:B------:R-:W-:-:S02]  /*ccc0*/  IADD3.X R37, R25, UR8, RZ, P2, !PT ;  /* 0x0000000819257c10 */ /* 0x000fc400097fe4ff */
[----:B------:R-:W3:Y:S04]  /*ccd0*/  LDG.E.64 R52, [R28.64+0x38] ;  /* 0x0000380a1c347981 */ /* 0x000ee8000c1e1b00 */
[----:B0-----:R-:W3:Y:S01]  /*cce0*/  LDG.E.64.CONSTANT R24, [R36.64] ;  /* 0x0000000a24187981 */ /* 0x001ee2000c1e9b00 */
[----:B------:R-:W-:Y:S01]  /*ccf0*/  IADD3 R3, R3, R39, RZ ;  /* 0x0000002703037210 */ /* 0x000fe20007ffe0ff */
[----:B--2---:R-:W-:-:S04]  /*cd00*/  IMAD R31, R31, R26, RZ ;  /* 0x0000001a1f1f7224 */ /* 0x004fc800078e02ff */
[C---:B------:R-:W-:Y:S02]  /*cd10*/  IMAD R31, R30.reuse, R27, R31 ;  /* 0x0000001b1e1f7224 */ /* 0x040fe400078e021f */
[----:B------:R-:W-:Y:S01]  /*cd20*/  IMAD.WIDE.U32 R26, R30, R26, R2 ;  /* 0x0000001a1e1a7225 */ /* 0x000fe200078e0002 */
[----:B------:R-:W-:-:S03]  /*cd30*/  IADD3 R2, P2, R36, UR14, RZ ;  /* 0x0000000e24027c10 */ /* 0x000fc6000ff5e0ff */
[----:B------:R-:W-:Y:S01]  /*cd40*/  IMAD.IADD R27, R27, 0x1, R31 ;  /* 0x000000011b1b7824 */ /* 0x000fe200078e021f */
[----:B------:R-:W-:Y:S01]  /*cd50*/  IADD3.X R3, R37, UR8, RZ, P2, !PT ;  /* 0x0000000825037c10 */ /* 0x000fe200097fe4ff */
[----:B---3--:R-:W-:Y:S01]  /*cd60*/  IMAD R39, R25, R52, RZ ;  /* 0x0000003419277224 */ /* 0x008fe200078e02ff */
[----:B------:R-:W-:-:S03]  /*cd70*/  IADD3 R36, P2, R2, UR14, RZ ;  /* 0x0000000e02247c10 */ /* 0x000fc6000ff5e0ff */
[C---:B------:R-:W-:Y:S01]  /*cd80*/  IMAD R39, R24.reuse, R53, R39 ;  /* 0x0000003518277224 */ /* 0x040fe200078e0227 */
[----:B------:R0:W2:Y:S01]  /*cd90*/  LDG.E.64.CONSTANT R30, [R2.64] ;  /* 0x0000000a021e7981 */ /* 0x0000a2000c1e9b00 */
[----:B------:R-:W-:-:S03]  /*cda0*/  IMAD.WIDE.U32 R24, R24, R52, R26 ;  /* 0x0000003418187225 */ /* 0x000fc600078e001a */
[----:B------:R-:W2:Y:S01]  /*cdb0*/  LDG.E.64 R26, [R28.64+0x40] ;  /* 0x0000400a1c1a7981 */ /* 0x000ea2000c1e1b00 */
[----:B------:R-:W-:-:S03]  /*cdc0*/  IADD3.X R37, R3, UR8, RZ, P2, !PT ;  /* 0x0000000803257c10 */ /* 0x000fc600097fe4ff */
        /* <DEDUP_REMOVED lines=29> */
[----:B------:R-:W-:Y:S01]  /*cfa0*/  IMAD.WIDE.U32 R24, R24, R52, R26 ;  /* 0x0000003418187225 */ /* 0x000fe200078e001a */
[----:B------:R-:W-:Y:S02]  /*cfb0*/  IADD3.X R37, R3, UR8, RZ, P2, !PT ;  /* 0x0000000803257c10 */ /* 0x000fe400097fe4ff */
[----:B------:R-:W2:Y:S04]  /*cfc0*/  LDG.E.64 R26, [R28.64+0x60] ;  /* 0x0000600a1c1a7981 */ /* 0x000ea8000c1e1b00 */
[----:B------:R-:W3:Y:S04]  /*cfd0*/  LDG.E.64 R52, [R28.64+0x68] ;  /* 0x0000680a1c347981 */ /* 0x000ee8000c1e1b00 */
[----:B0-----:R-:W3:Y:S01]  /*cfe0*/  LDG.E.64.CONSTANT R2, [R36.64] ;  /* 0x0000000a24027981 */ /* 0x001ee2000c1e9b00 */
[----:B------:R-:W-:Y:S01]  /*cff0*/  IADD3 R25, R25, R39, RZ ;  /* 0x0000002719197210 */ /* 0x000fe20007ffe0ff */
[----:B--2---:R-:W-:-:S04]  /*d000*/  IMAD R31, R31, R26, RZ ;  /* 0x0000001a1f1f7224 */ /* 0x004fc800078e02ff */
[----:B------:R-:W-:Y:S01]  /*d010*/  IMAD.WIDE.U32 R24, R30, R26, R24 ;  /* 0x0000001a1e187225 */ /* 0x000fe200078e0018 */
[----:B------:R-:W-:-:S03]  /*d020*/  IADD3 R26, P2, R36, UR14, RZ ;  /* 0x0000000e241a7c10 */ /* 0x000fc6000ff5e0ff */
[----:B------:R-:W-:Y:S02]  /*d030*/  IMAD R31, R30, R27, R31 ;  /* 0x0000001b1e1f7224 */ /* 0x000fe400078e021f */
[-C--:B---3--:R-:W-:Y:S01]  /*d040*/  IMAD R3, R3, R52.reuse, RZ ;  /* 0x0000003403037224 */ /* 0x088fe200078e02ff */
[----:B------:R-:W-:Y:S01]  /*d050*/  IADD3.X R27, R37, UR8, RZ, P2, !PT ;  /* 0x00000008251b7c10 */ /* 0x000fe200097fe4ff */
[----:B------:R-:W-:Y:S02]  /*d060*/  IMAD.IADD R25, R25, 0x1, R31 ;  /* 0x0000000119197824 */ /* 0x000fe400078e021f */
[C---:B------:R-:W-:Y:S01]  /*d070*/  IMAD R37, R2.reuse, R53, R3 ;  /* 0x0000003502257224 */ /* 0x040fe200078e0203 */
[----:B------:R-:W2:Y:S01]  /*d080*/  LDG.E.64 R30, [R28.64+0x70] ;  /* 0x0000700a1c1e7981 */ /* 0x000ea2000c1e1b00 */
[----:B------:R-:W-:Y:S01]  /*d090*/  IMAD.WIDE.U32 R2, R2, R52, R24 ;  /* 0x0000003402027225 */ /* 0x000fe200078e0018 */
[----:B------:R-:W-:Y:S02]  /*d0a0*/  IADD3 R24, P2, R26, UR14, RZ ;  /* 0x0000000e1a187c10 */ /* 0x000fe4000ff5e0ff */
[----:B------:R0:W2:Y:S02]  /*d0b0*/  LDG.E.64.CONSTANT R38, [R26.64] ;  /* 0x0000000a1a267981 */ /* 0x0000a4000c1e9b00 */
[----:B------:R-:W-:-:S02]  /*d0c0*/  IADD3.X R25, R27, UR8, RZ, P2, !PT ;  /* 0x000000081b197c10 */ /* 0x000fc400097fe4ff */
[----:B------:R-:W3:Y:S04]  /*d0d0*/  LDG.E.64 R52, [R28.64+0x78] ;  /* 0x0000780a1c347981 */ /* 0x000ee8000c1e1b00 */
[----:B0-----:R-:W3:Y:S01]  /*d0e0*/  LDG.E.64.CONSTANT R26, [R24.64] ;  /* 0x0000000a181a7981 */ /* 0x001ee2000c1e9b00 */
[----:B------:R-:W-:Y:S02]  /*d0f0*/  IADD3 R50, P2, R50, -0x10, RZ ;  /* 0xfffffff032327810 */ /* 0x000fe40007f5e0ff */
[----:B------:R-:W-:Y:S02]  /*d100*/  IADD3 R3, R3, R37, RZ ;  /* 0x0000002503037210 */ /* 0x000fe40007ffe0ff */
[----:B------:R-:W-:Y:S02]  /*d110*/  IADD3.X R40, R40, -0x1, RZ, P2, !PT ;  /* 0xffffffff28287810 */ /* 0x000fe400017fe4ff */
[----:B------:R-:W-:-:S04]  /*d120*/  ISETP.GT.U32.AND P2, PT, R50, 0xc, PT ;  /* 0x0000000c3200780c */ /* 0x000fc80003f44070 */
[----:B------:R-:W-:Y:S01]  /*d130*/  ISETP.GT.AND.EX P2, PT, R40, RZ, PT, P2 ;  /* 0x000000ff2800720c */ /* 0x000fe20003f44320 */
[----:B------:R-:W-:-:S04]  /*d140*/  UIADD3 UR4, UP0, UR4, 0x10, URZ ;  /* 0x0000001004047890 */ /* 0x000fc8000ff1e03f */
[----:B------:R-:W-:Y:S01]  /*d150*/  UIADD3.X UR5, URZ, UR5, URZ, UP0, !UPT ;  /* 0x000000053f057290 */ /* 0x000fe200087fe43f */
[-C--:B--2---:R-:W-:Y:S02]  /*d160*/  IMAD R37, R39, R30.reuse, RZ ;  /* 0x0000001e27257224 */ /* 0x084fe400078e02ff */
[----:B------:R-:W-:-:S04]  /*d170*/  IMAD.WIDE.U32 R2, R38, R30, R2 ;  /* 0x0000001e26027225 */ /* 0x000fc800078e0002 */
[----:B------:R-:W-:Y:S01]  /*d180*/  IMAD R37, R38, R31, R37 ;  /* 0x0000001f26257224 */ /* 0x000fe200078e0225 */
[----:B------:R-:W-:-:S03]  /*d190*/  IADD3 R30, P3, R24, UR14, RZ ;  /* 0x0000000e181e7c10 */ /* 0x000fc6000ff7e0ff */
[----:B------:R-:W-:Y:S02]  /*d1a0*/  IMAD.IADD R3, R3, 0x1, R37 ;  /* 0x0000000103037824 */ /* 0x000fe400078e0225 */
[-C--:B---3--:R-:W-:Y:S02]  /*d1b0*/  IMAD R27, R27, R52.reuse, RZ ;  /* 0x000000341b1b7224 */ /* 0x088fe400078e02ff */
[----:B------:R-:W-:Y:S01]  /*d1c0*/  IMAD.WIDE.U32 R2, R26, R52, R2 ;  /* 0x000000341a027225 */ /* 0x000fe200078e0002 */
[----:B------:R-:W-:-:S03]  /*d1d0*/  IADD3.X R25, R25, UR8, RZ, P3, !PT ;  /* 0x0000000819197c10 */ /* 0x000fc60009ffe4ff */
[----:B------:R-:W-:-:S05]  /*d1e0*/  IMAD R27, R26, R53, R27 ;  /* 0x000000351a1b7224 */ /* 0x000fca00078e021b */
[----:B------:R-:W-:Y:S01]  /*d1f0*/  IADD3 R3, R3, R27, RZ ;  /* 0x0000001b03037210 */ /* 0x000fe20007ffe0ff */
[----:B------:R-:W-:Y:S05]  /*d200*/  @P2 BRA `(.L_x_6178) ;  /* 0xfffff72000002947 */ /* 0x000fea000383ffff */
.L_x_6177:
[----:B------:R-:W-:-:S04]  /*d210*/  ISETP.GT.U32.AND P2, PT, R50, 0x4, PT ;  /* 0x000000043200780c */ /* 0x000fc80003f44070 */
[----:B------:R-:W-:-:S13]  /*d220*/  ISETP.GT.AND.EX P2, PT, R40, RZ, PT, P2 ;  /* 0x000000ff2800720c */ /* 0x000fda0003f44320 */
[----:B------:R-:W-:Y:S05]  /*d230*/  @!P2 BRA `(.L_x_6179) ;  /* 0x000004c00000a947 */ /* 0x000fea0003800000 */
        /* <DEDUP_REMOVED lines=60> */
[----:B------:R-:W-:Y:S02]  /*d600*/  IADD3 R3, R3, R37, RZ ;  /* 0x0000002503037210 */ /* 0x000fe40007ffe0ff */
[----:B------:R-:W-:Y:S01]  /*d610*/  IADD3 R50, P3, R50, -0x8, RZ ;  /* 0xfffffff832327810 */ /* 0x000fe20007f7e0ff */
[----:B------:R-:W-:Y:S01]  /*d620*/  UIADD3 UR4, UP0, UR4, 0x8, URZ ;  /* 0x0000000804047890 */ /* 0x000fe2000ff1e03f */
[----:B------:R-:W-:Y:S02]  /*d630*/  PLOP3.LUT P0, PT, PT, PT, PT, 0x8, 0x0 ;  /* 0x000000000000781c */ /* 0x000fe40003f0e170 */
[----:B------:R-:W-:Y:S01]  /*d640*/  IADD3.X R40, R40, -0x1, RZ, P3, !PT ;  /* 0xffffffff28287810 */ /* 0x000fe20001ffe4ff */
[----:B------:R-:W-:Y:S01]  /*d650*/  UIADD3.X UR5, URZ, UR5, URZ, UP0, !UPT ;  /* 0x000000053f057290 */ /* 0x000fe200087fe43f */
[----:B--2---:R-:W-:-:S02]  /*d660*/  IMAD R37, R39, R30, RZ ;  /* 0x0000001e27257224 */ /* 0x004fc400078e02ff */
[----:B------:R-:W-:-:S04]  /*d670*/  IMAD.WIDE.U32 R2, R38, R30, R2 ;  /* 0x0000001e26027225 */ /* 0x000fc800078e0002 */
[----:B------:R-:W-:Y:S02]  /*d680*/  IMAD R37, R38, R31, R37 ;  /* 0x0000001f26257224 */ /* 0x000fe400078e0225 */
[-C--:B---3--:R-:W-:Y:S02]  /*d690*/  IMAD R31, R27, R52.reuse, RZ ;  /* 0x000000341b1f7224 */ /* 0x088fe400078e02ff */
[----:B------:R-:W-:Y:S01]  /*d6a0*/  IMAD.IADD R3, R3, 0x1, R37 ;  /* 0x0000000103037824 */ /* 0x000fe200078e0225 */
[----:B------:R-:W-:Y:S01]  /*d6b0*/  IADD3 R30, P2, R24, UR14, RZ ;  /* 0x0000000e181e7c10 */ /* 0x000fe2000ff5e0ff */
[C---:B------:R-:W-:Y:S02]  /*d6c0*/  IMAD R31, R26.reuse, R53, R31 ;  /* 0x000000351a1f7224 */ /* 0x040fe400078e021f */
[----:B------:R-:W-:Y:S01]  /*d6d0*/  IMAD.WIDE.U32 R2, R26, R52, R2 ;  /* 0x000000341a027225 */ /* 0x000fe200078e0002 */
[----:B------:R-:W-:-:S04]  /*d6e0*/  IADD3.X R25, R25, UR8, RZ, P2, !PT ;  /* 0x0000000819197c10 */ /* 0x000fc800097fe4ff */
[----:B------:R-:W-:Y:S02]  /*d6f0*/  IADD3 R3, R3, R31, RZ ;  /* 0x0000001f03037210 */ /* 0x000fe40007ffe0ff */
.L_x_6179:
[----:B------:R-:W-:-:S04]  /*d700*/  ISETP.NE.U32.AND P2, PT, R50, RZ, PT ;  /* 0x000000ff3200720c */ /* 0x000fc80003f45070 */
[----:B------:R-:W-:-:S13]  /*d710*/  ISETP.NE.OR.EX P0, PT, R40, RZ, P0, P2 ;  /* 0x000000ff2800720c */ /* 0x000fda0000705720 */
[----:B------:R-:W-:Y:S05]  /*d720*/  @!P0 BRA `(.L_x_6175) ;  /* 0x000002d000008947 */ /* 0x000fea0003800000 */
.L_x_6176:
[----:B------:R-:W-:Y:S01]  /*d730*/  ULDC.64 UR12, c[0x0][0x180] ;  /* 0x00006000000c7ab9 */ /* 0x000fe20000000a00 */
[----:B------:R-:W-:Y:S01]  /*d740*/  IMAD.MOV.U32 R24, RZ, RZ, R30 ;  /* 0x000000ffff187224 */ /* 0x000fe200078e001e */
[----:B------:R-:W-:Y:S01]  /*d750*/  ULEA UR9, UP0, UR4, UR12, 0x3 ;  /* 0x0000000c04097291 */ /* 0x000fe2000f80183f */
[----:B------:R-:W-:-:S03]  /*d760*/  IADD3 R26, P0, R30, UR14, RZ ;  /* 0x0000000e1e1a7c10 */ /* 0x000fc6000ff1e0ff */
[----:B------:R-:W-:Y:S01]  /*d770*/  ULEA.HI.X UR12, UR4, UR13, UR5, 0x3, UP0 ;  /* 0x0000000d040c7291 */ /* 0x000fe200080f1c05 */
[----:B------:R0:W2:Y:S01]  /*d780*/  LDG.E.64.CONSTANT R30, [R24.64] ;  /* 0x0000000a181e7981 */ /* 0x0000a2000c1e9b00 */
[----:B------:R-:W-:-:S04]  /*d790*/  IMAD.U32 R28, RZ, RZ, UR9 ;  /* 0x00000009ff1c7e24 */ /* 0x000fc8000f8e00ff */
[----:B------:R-:W-:-:S05]  /*d7a0*/  MOV R29, UR12 ;  /* 0x0000000c001d7c02 */ /* 0x000fca0008000f00 */
[----:B------:R-:W2:Y:S01]  /*d7b0*/  LDG.E.64 R38, [R28.64] ;  /* 0x0000000a1c267981 */ /* 0x000ea2000c1e1b00 */
[----:B------:R-:W-:-:S03]  /*d7c0*/  IADD3.X R27, R25, UR8, RZ, P0, !PT ;  /* 0x00000008191b7c10 */ /* 0x000fc600087fe4ff */
[----:B------:R-:W3:Y:S04]  /*d7d0*/  LDG.E.64 R36, [R28.64+0x8] ;  /* 0x0000080a1c247981 */ /* 0x000ee8000c1e1b00 */
[----:B0-----:R-:W3:Y:S01]  /*d7e0*/  LDG.E.64.CONSTANT R24, [R26.64] ;  /* 0x0000000a1a187981 */ /* 0x001ee2000c1e9b00 */
[----:B--2---:R-:W-:Y:S02]  /*d7f0*/  IMAD R31, R31, R38, RZ ;  /* 0x000000261f1f7224 */ /* 0x004fe400078e02ff */
[----:B------:R-:W-:-:S04]  /*d800*/  IMAD.WIDE.U32 R2, R38, R30, R2 ;  /* 0x0000001e26027225 */ /* 0x000fc800078e0002 */
[----:B------:R-:W-:Y:S01]  /*d810*/  IMAD R31, R39, R30, R31 ;  /* 0x0000001e271f7224 */ /* 0x000fe200078e021f */
[----:B------:R-:W-:Y:S01]  /*d820*/  IADD3 R30, P0, R26, UR14, RZ ;  /* 0x0000000e1a1e7c10 */ /* 0x000fe2000ff1e0ff */
[----:B---3--:R-:W-:Y:S01]  /*d830*/  IMAD R25, R25, R36, RZ ;  /* 0x0000002419197224 */ /* 0x008fe200078e02ff */
[----:B------:R0:W2:Y:S02]  /*d840*/  LDG.E.64 R38, [R28.64+0x10] ;  /* 0x0000100a1c267981 */ /* 0x0000a4000c1e1b00 */
[----:B------:R-:W-:Y:S02]  /*d850*/  IADD3 R3, R3, R31, RZ ;  /* 0x0000001f03037210 */ /* 0x000fe40007ffe0ff */
[----:B------:R-:W-:Y:S01]  /*d860*/  IADD3.X R31, R27, UR8, RZ, P0, !PT ;  /* 0x000000081b1f7c10 */ /* 0x000fe200087fe4ff */
[-C--:B------:R-:W-:Y:S02]  /*d870*/  IMAD R27, R37, R24.reuse, R25 ;  /* 0x00000018251b7224 */ /* 0x080fe400078e0219 */
[----:B------:R-:W-:-:S02]  /*d880*/  IMAD.WIDE.U32 R36, R36, R24, R2 ;  /* 0x0000001824247225 */ /* 0x000fc400078e0002 */
[----:B------:R1:W2:Y:S01]  /*d890*/  LDG.E.64.CONSTANT R2, [R30.64] ;  /* 0x0000000a1e027981 */ /* 0x0002a2000c1e9b00 */
[----:B------:R-:W-:-:S03]  /*d8a0*/  IADD3 R24, P0, R30, UR14, RZ ;  /* 0x0000000e1e187c10 */ /* 0x000fc6000ff1e0ff */
[----:B0-----:R-:W3:Y:S01]  /*d8b0*/  LDG.E.64 R28, [R28.64+0x18] ;  /* 0x0000180a1c1c7981 */ /* 0x001ee2000c1e1b00 */
[----:B------:R-:W-:-:S05]  /*d8c0*/  IADD3.X R25, R31, UR8, RZ, P0, !PT ;  /* 0x000000081f197c10 */ /* 0x000fca00087fe4ff */
[----:B------:R0:W3:Y:S01]  /*d8d0*/  LDG.E.64.CONSTANT R52, [R24.64] ;  /* 0x0000000a18347981 */ /* 0x0000e2000c1e9b00 */
[----:B------:R-:W-:Y:S01]  /*d8e0*/  IADD3 R50, P0, R50, -0x4, RZ ;  /* 0xfffffffc32327810 */ /* 0x000fe20007f1e0ff */
[----:B------:R-:W-:-:S03]  /*d8f0*/  IMAD.IADD R37, R37, 0x1, R27 ;  /* 0x0000000125257824 */ /* 0x000fc600078e021b */
[----:B------:R-:W-:Y:S02]  /*d900*/  IADD3.X R40, R40, -0x1, RZ, P0, !PT ;  /* 0xffffffff28287810 */ /* 0x000fe400007fe4ff */
[----:B------:R-:W-:-:S04]  /*d910*/  ISETP.NE.U32.AND P0, PT, R50, RZ, PT ;  /* 0x000000ff3200720c */ /* 0x000fc80003f05070 */
[----:B------:R-:W-:Y:S01]  /*d920*/  ISETP.NE.AND.EX P0, PT, R40, RZ, PT, P0 ;  /* 0x000000ff2800720c */ /* 0x000fe20003f05300 */
[----:B------:R-:W-:Y:S01]  /*d930*/  UIADD3 UR4, UP0, UR4, 0x4, URZ ;  /* 0x0000000404047890 */ /* 0x000fe2000ff1e03f */
[----:B-1----:R-:W-:-:S03]  /*d940*/  IADD3 R30, P2, R24, UR14, RZ ;  /* 0x0000000e181e7c10 */ /* 0x002fc6000ff5e0ff */
[----:B------:R-:W-:Y:S01]  /*d950*/  UIADD3.X UR5, URZ, UR5, URZ, UP0, !UPT ;  /* 0x000000053f057290 */ /* 0x000fe200087fe43f */
[----:B0-----:R-:W-:Y:S01]  /*d960*/  IADD3.X R25, R25, UR8, RZ, P2, !PT ;  /* 0x0000000819197c10 */ /* 0x001fe200097fe4ff */
[----:B--2---:R-:W-:-:S04]  /*d970*/  IMAD R3, R3, R38, RZ ;  /* 0x0000002603037224 */ /* 0x004fc800078e02ff */
[-C--:B------:R-:W-:Y:S02]  /*d980*/  IMAD R27, R39, R2.reuse, R3 ;  /* 0x00000002271b7224 */ /* 0x080fe400078e0203 */
[----:B------:R-:W-:-:S05]  /*d990*/  IMAD.WIDE.U32 R2, R38, R2, R36 ;  /* 0x0000000226027225 */ /* 0x000fca00078e0024 */
[----:B------:R-:W-:Y:S01]  /*d9a0*/  IADD3 R3, R3, R27, RZ ;  /* 0x0000001b03037210 */ /* 0x000fe20007ffe0ff */
[----:B---3--:R-:W-:-:S04]  /*d9b0*/  IMAD R27, R53, R28, RZ ;  /* 0x0000001c351b7224 */ /* 0x008fc800078e02ff */
[-C--:B------:R-:W-:Y:S02]  /*d9c0*/  IMAD R27, R29, R52.reuse, R27 ;  /* 0x000000341d1b7224 */ /* 0x080fe400078e021b */
[----:B------:R-:W-:-:S04]  /*d9d0*/  IMAD.WIDE.U32 R2, R28, R52, R2 ;  /* 0x000000341c027225 */ /* 0x000fc800078e0002 */
[----:B------:R-:W-:Y:S01]  /*d9e0*/  IMAD.IADD R3, R3, 0x1, R27 ;  /* 0x0000000103037824 */ /* 0x000fe200078e021b */
[----:B------:R-:W-:Y:S05]  /*d9f0*/  @P0 BRA `(.L_x_6176) ;  /* 0xfffffd3000000947 */ /* 0x000fea000383ffff */
.L_x_6175:
[----:B------:R-:W-:-:S13]  /*da00*/  LOP3.LUT P0, RZ, R48, 0x3, RZ, 0xc0, !PT ;  /* 0x0000000330ff7812 */ /* 0x000fda000780c0ff */
        /* <DEDUP_REMOVED lines=35> */
[----:B------:R-:W2:Y:S01]  /*dc40*/  LDG.E.64 R30, [R30.64+0x8] ;  /* 0x0000080a1e1e7981 */ /* 0x000ea2000c1e1b00 */
[----:B------:R-:W-:-:S04]  /*dc50*/  LEA R28, P2, R32, c[0x0][0x168], 0x3 ;  /* 0x00005a00201c7a11 */ /* 0x000fc800078418ff */
[----:B------:R-:W-:Y:S01]  /*dc60*/  LEA.HI.X R29, R32, c[0x0][0x16c], R35, 0x3, P2 ;  /* 0x00005b00201d7a11 */ /* 0x000fe200010f1c23 */
[----:B------:R-:W-:Y:S01]  /*dc70*/  IMAD.U32 R35, RZ, RZ, UR16 ;  /* 0x00000010ff237e24 */ /* 0x000fe2000f8e00ff */
        /* <DEDUP_REMOVED lines=16> */
.L_x_6174:
[----:B------:R-:W-:Y:S05]  /*dd80*/  BSYNC B0 ;  /* 0x0000000000007941 */ /* 0x000fea0003800000 */
.L_x_6173:
        /* <DEDUP_REMOVED lines=13> */
[----:B------:R-:W-:Y:S02]  /*de60*/  ULDC.64 UR16, c[0x0][0x188] ;  /* 0x0000620000107ab9 */ /* 0x000fe40000000a00 */
        /* <DEDUP_REMOVED lines=8> */
[----:B------:R-:W-:Y:S01]  /*def0*/  ISETP.GT.U32.AND P0, PT, R41, RZ, PT ;  /* 0x000000ff2900720c */ /* 0x000fe20003f04070 */
[----:B------:R-:W-:Y:S01]  /*df00*/  UMOV UR5, URZ ;  /* 0x0000003f00057c82 */ /* 0x000fe20008000000 */
[----:B------:R-:W-:Y:S01]  /*df10*/  IADD3.X R40, R0, -0x1, RZ, P2, !PT ;  /* 0xffffffff00287810 */ /* 0x000fe200017fe4ff */
[----:B------:R-:W-:Y:S01]  /*df20*/  UIADD3 UR12, UR15, UR4, URZ ;  /* 0x000000040f0c7290 */ /* 0x000fe2000fffe03f */
[----:B------:R-:W-:Y:S02]  /*df30*/  LEA R38, P2, R22, c[0x0][0x168], 0x3 ;  /* 0x00005a0016267a11 */ /* 0x000fe400078418ff */
        /* <DEDUP_REMOVED lines=9> */
.L_x_6185:
        /* <DEDUP_REMOVED lines=11> */
[----:B------:R-:W-:-:S05]  /*e080*/  IADD3.X R39, R39, UR12, RZ, P2, !PT ;  /* 0x0000000c27277c10 */ /* 0x000fca00097fe4ff */
[----:B------:R0:W3:Y:S01]  /*e090*/  LDG.E.64.CONSTANT R30, [R38.64] ;  /* 0x0000000a261e7981 */ /* 0x0000e2000c1e9b00 */
[----:B------:R-:W-:-:S04]  /*e0a0*/  IADD3 R26, P2, R38, UR14, RZ ;  /* 0x0000000e261a7c10 */ /* 0x000fc8000ff5e0ff */
        /* <DEDUP_REMOVED lines=11> */
[----:B------:R-:W-:Y:S02]  /*e160*/  IMAD.WIDE.U32 R4, R30, R28, R4 ;  /* 0x0000001c1e047225 */ /* 0x000fe400078e0004 */
[----:B------:R-:W3:Y:S04]  /*e170*/  LDG.E.64.CONSTANT R52, [R38.64] ;  /* 0x0000000a26347981 */ /* 0x000ee8000c1e9b00 */
[----:B------:R-:W3:Y:S01]  /*e180*/  LDG.E.64 R28, [R32.64+0x18] ;  /* 0x0000180a201c7981 */ /* 0x000ee2000c1e1b00 */
[----:B-1----:R-:W-:Y:S01]  /*e190*/  IADD3 R26, P2, R38, UR14, RZ ;  /* 0x0000000e261a7c10 */ /* 0x002fe2000ff5e0ff */
[----:B------:R-:W-:-:S03]  /*e1a0*/  IMAD.IADD R5, R5, 0x1, R31 ;  /* 0x0000000105057824 */ /* 0x000fc600078e021f */
[----:B------:R-:W-:Y:S01]  /*e1b0*/  IADD3.X R27, R39, UR12, RZ, P2, !PT ;  /* 0x0000000c271b7c10 */ /* 0x000fe200097fe4ff */
[-C--:B--2---:R-:W-:Y:S02]  /*e1c0*/  IMAD R31, R37, R34.reuse, RZ ;  /* 0x00000022251f7224 */ /* 0x084fe400078e02ff */
[----:B------:R-:W-:-:S04]  /*e1d0*/  IMAD.WIDE.U32 R4, R36, R34, R4 ;  /* 0x0000002224047225 */ /* 0x000fc800078e0004 */
[----:B------:R-:W-:Y:S02]  /*e1e0*/  IMAD R35, R36, R35, R31 ;  /* 0x0000002324237224 */ /* 0x000fe400078e021f */
[----:B------:R0:W2:Y:S04]  /*e1f0*/  LDG.E.64.CONSTANT R36, [R26.64] ;  /* 0x0000000a1a247981 */ /* 0x0000a8000c1e9b00 */
[----:B------:R-:W2:Y:S01]  /*e200*/  LDG.E.64 R30, [R32.64+0x20] ;  /* 0x0000200a201e7981 */ /* 0x000ea2000c1e1b00 */
[----:B------:R-:W-:Y:S01]  /*e210*/  IADD3 R34, P2, R26, UR14, RZ ;  /* 0x0000000e1a227c10 */ /* 0x000fe2000ff5e0ff */
[----:B---3--:R-:W-:Y:S01]  /*e220*/  IMAD R39, R53, R28, RZ ;  /* 0x0000001c35277224 */ /* 0x008fe200078e02ff */
[----:B------:R-:W-:Y:S02]  /*e230*/  IADD3 R5, R5, R35, RZ ;  /* 0x0000002305057210 */ /* 0x000fe40007ffe0ff */
[----:B------:R-:W-:Y:S01]  /*e240*/  IADD3.X R35, R27, UR12, RZ, P2, !PT ;  /* 0x0000000c1b237c10 */ /* 0x000fe200097fe4ff */
[----:B------:R-:W-:-:S02]  /*e250*/  IMAD R39, R52, R29, R39 ;  /* 0x0000001d34277224 */ /* 0x000fc400078e0227 */
[----:B------:R-:W-:Y:S02]  /*e260*/  IMAD.WIDE.U32 R4, R52, R28, R4 ;  /* 0x0000001c34047225 */ /* 0x000fe400078e0004 */
[----:B------:R1:W3:Y:S04]  /*e270*/  LDG.E.64.CONSTANT R52, [R34.64] ;  /* 0x0000000a22347981 */ /* 0x0002e8000c1e9b00 */
[----:B------:R-:W3:Y:S01]  /*e280*/  LDG.E.64 R28, [R32.64+0x28] ;  /* 0x0000280a201c7981 */ /* 0x000ee2000c1e1b00 */
[----:B0-----:R-:W-:Y:S01]  /*e290*/  IADD3 R26, P2, R34, UR14, RZ ;  /* 0x0000000e221a7c10 */ /* 0x001fe2000ff5e0ff */
[----:B------:R-:W-:-:S03]  /*e2a0*/  IMAD.IADD R5, R5, 0x1, R39 ;  /* 0x0000000105057824 */ /* 0x000fc600078e0227 */
[----:B------:R-:W-:-:S05]  /*e2b0*/  IADD3.X R27, R35, UR12, RZ, P2, !PT ;  /* 0x0000000c231b7c10 */ /* 0x000fca00097fe4ff */
[----:B------:R0:W4:Y:S01]  /*e2c0*/  LDG.E.64.CONSTANT R38, [R26.64] ;  /* 0x0000000a1a267981 */ /* 0x000122000c1e9b00 */
[-C--:B--2---:R-:W-:Y:S02]  /*e2d0*/  IMAD R37, R37, R30.reuse, RZ ;  /* 0x0000001e25257224 */ /* 0x084fe400078e02ff */
[----:B------:R-:W-:-:S04]  /*e2e0*/  IMAD.WIDE.U32 R4, R36, R30, R4 ;  /* 0x0000001e24047225 */ /* 0x000fc800078e0004 */
[----:B------:R-:W-:Y:S02]  /*e2f0*/  IMAD R37, R36, R31, R37 ;  /* 0x0000001f24257224 */ /* 0x000fe400078e0225 */
[----:B------:R-:W4:Y:S01]  /*e300*/  LDG.E.64 R30, [R32.64+0x30] ;  /* 0x0000300a201e7981 */ /* 0x000f22000c1e1b00 */
[----:B-1----:R-:W-:Y:S02]  /*e310*/  IADD3 R34, P2, R26, UR14, RZ ;  /* 0x0000000e1a227c10 */ /* 0x002fe4000ff5e0ff */
[----:B------:R-:W-:Y:S02]  /*e320*/  IADD3 R5, R5, R37, RZ ;  /* 0x0000002505057210 */ /* 0x000fe40007ffe0ff */
[----:B------:R-:W-:Y:S01]  /*e330*/  IADD3.X R35, R27, UR12, RZ, P2, !PT ;  /* 0x0000000c1b237c10 */ /* 0x000fe200097fe4ff */
[-C--:B---3--:R-:W-:Y:S02]  /*e340*/  IMAD R37, R53, R28.reuse, RZ ;  /* 0x0000001c35257224 */ /* 0x088fe400078e02ff */
[----:B------:R-:W-:-:S04]  /*e350*/  IMAD.WIDE.U32 R4, R52, R28, R4 ;  /* 0x0000001c34047225 */ /* 0x000fc800078e0004 */
[----:B------:R-:W-:Y:S02]  /*e360*/  IMAD R37, R52, R29, R37 ;  /* 0x0000001d34257224 */ /* 0x000fe400078e0225 */
[----:B------:R1:W2:Y:S04]  /*e370*/  LDG.E.64.CONSTANT R52, [R34.64] ;  /* 0x0000000a22347981 */ /* 0x0002a8000c1e9b00 */
[----:B------:R-:W2:Y:S01]  /*e380*/  LDG.E.64 R28, [R32.64+0x38] ;  /* 0x0000380a201c7981 */ /* 0x000ea2000c1e1b00 */
[----:B0-----:R-:W-:Y:S01]  /*e390*/  IADD3 R26, P2, R34, UR14, RZ ;  /* 0x0000000e221a7c10 */ /* 0x001fe2000ff5e0ff */
[----:B------:R-:W-:-:S03]  /*e3a0*/  IMAD.IADD R5, R5, 0x1, R37 ;  /* 0x0000000105057824 */ /* 0x000fc600078e0225 */
[----:B------:R-:W-:Y:S01]  /*e3b0*/  IADD3.X R27, R35, UR12, RZ, P2, !PT ;  /* 0x0000000c231b7c10 */ /* 0x000fe200097fe4ff */
[-C--:B----4-:R-:W-:Y:S02]  /*e3c0*/  IMAD R37, R39, R30.reuse, RZ ;  /* 0x0000001e27257224 */ /* 0x090fe400078e02ff */
[----:B------:R-:W-:-:S04]  /*e3d0*/  IMAD.WIDE.U32 R4, R38, R30, R4 ;  /* 0x0000001e26047225 */ /* 0x000fc800078e0004 */
[----:B------:R-:W-:Y:S02]  /*e3e0*/  IMAD R37, R38, R31, R37 ;  /* 0x0000001f26257224 */ /* 0x000fe400078e0225 */
[----:B------:R0:W3:Y:S04]  /*e3f0*/  LDG.E.64.CONSTANT R38, [R26.64] ;  /* 0x0000000a1a267981 */ /* 0x0000e8000c1e9b00 */
[----:B------:R-:W3:Y:S01]  /*e400*/  LDG.E.64 R30, [R32.64+0x40] ;  /* 0x0000400a201e7981 */ /* 0x000ee2000c1e1b00 */
[----:B-1----:R-:W-:Y:S02]  /*e410*/  IADD3 R34, P2, R26, UR14, RZ ;  /* 0x0000000e1a227c10 */ /* 0x002fe4000ff5e0ff */
[----:B------:R-:W-:Y:S02]  /*e420*/  IADD3 R5, R5, R37, RZ ;  /* 0x0000002505057210 */ /* 0x000fe40007ffe0ff */
[----:B------:R-:W-:Y:S01]  /*e430*/  IADD3.X R35, R27, UR12, RZ, P2, !PT ;  /* 0x0000000c1b237c10 */ /* 0x000fe200097fe4ff */
[----:B--2---:R-:W-:-:S02]  /*e440*/  IMAD R37, R53, R28, RZ ;  /* 0x0000001c35257224 */ /* 0x004fc400078e02ff */
[----:B------:R-:W-:-:S04]  /*e450*/  IMAD.WIDE.U32 R4, R52, R28, R4 ;  /* 0x0000001c34047225 */ /* 0x000fc800078e0004 */
[----:B------:R-:W-:Y:S02]  /*e460*/  IMAD R37, R52, R29, R37 ;  /* 0x0000001d34257224 */ /* 0x000fe400078e0225 */
[----:B------:R1:W2:Y:S04]  /*e470*/  LDG.E.64.CONSTANT R52, [R34.64] ;  /* 0x0000000a22347981 */ /* 0x0002a8000c1e9b00 */
[----:B------:R-:W2:Y:S01]  /*e480*/  LDG.E.64 R28, [R32.64+0x48] ;  /* 0x0000480a201c7981 */ /* 0x000ea2000c1e1b00 */
[----:B0-----:R-:W-:Y:S01]  /*e490*/  IADD3 R26, P2, R34, UR14, RZ ;  /* 0x0000000e221a7c10 */ /* 0x001fe2000ff5e0ff */
[----:B------:R-:W-:-:S03]  /*e4a0*/  IMAD.IADD R5, R5, 0x1, R37 ;  /* 0x0000000105057824 */ /* 0x000fc600078e0225 */
[----:B------:R-:W-:Y:S01]  /*e4b0*/  IADD3.X R27, R35, UR12, RZ, P2, !PT ;  /* 0x0000000c231b7c10 */ /* 0x000fe200097fe4ff */
[-C--:B---3--:R-:W-:Y:S02]  /*e4c0*/  IMAD R37, R39, R30.reuse, RZ ;  /* 0x0000001e27257224 */ /* 0x088fe400078e02ff */
        /* <DEDUP_REMOVED lines=10> */
[----:B------:R-:W2:Y:S04]  /*e570*/  LDG.E.64.CONSTANT R52, [R34.64] ;  /* 0x0000000a22347981 */ /* 0x000ea8000c1e9b00 */
[----:B------:R-:W2:Y:S01]  /*e580*/  LDG.E.64 R28, [R32.64+0x58] ;  /* 0x0000580a201c7981 */ /* 0x000ea2000c1e1b00 */
[----:B0-----:R-:W-:Y:S01]  /*e590*/  IADD3 R26, P2, R34, UR14, RZ ;  /* 0x0000000e221a7c10 */ /* 0x001fe2000ff5e0ff */
[----:B------:R-:W-:-:S03]  /*e5a0*/  IMAD.IADD R5, R5, 0x1, R37 ;  /* 0x0000000105057824 */ /* 0x000fc600078e0225 */
[----:B------:R-:W-:Y:S01]  /*e5b0*/  IADD3.X R27, R35, UR12, RZ, P2, !PT ;  /* 0x0000000c231b7c10 */ /* 0x000fe200097fe4ff */
[----:B---3--:R-:W-:-:S04]  /*e5c0*/  IMAD R37, R39, R30, RZ ;  /* 0x0000001e27257224 */ /* 0x008fc800078e02ff */
[C---:B------:R-:W-:Y:S02]  /*e5d0*/  IMAD R36, R38.reuse, R31, R37 ;  /* 0x0000001f26247224 */ /* 0x040fe400078e0225 */
[----:B------:R-:W-:Y:S02]  /*e5e0*/  IMAD.WIDE.U32 R38, R38, R30, R4 ;  /* 0x0000001e26267225 */ /* 0x000fe400078e0004 */
[----:B------:R0:W3:Y:S04]  /*e5f0*/  LDG.E.64.CONSTANT R30, [R26.64] ;  /* 0x0000000a1a1e7981 */ /* 0x0000e8000c1e9b00 */
[----:B------:R-:W3:Y:S01]  /*e600*/  LDG.E.64 R4, [R32.64+0x60] ;  /* 0x0000600a20047981 */ /* 0x000ee2000c1e1b00 */
[----:B------:R-:W-:Y:S01]  /*e610*/  IADD3 R39, R39, R36, RZ ;  /* 0x0000002427277210 */ /* 0x000fe20007ffe0ff */
[----:B--2---:R-:W-:-:S04]  /*e620*/  IMAD R35, R53, R28, RZ ;  /* 0x0000001c35237224 */ /* 0x004fc800078e02ff */
[C---:B------:R-:W-:Y:S02]  /*e630*/  IMAD R35, R52.reuse, R29, R35 ;  /* 0x0000001d34237224 */ /* 0x040fe400078e0223 */
[----:B------:R-:W-:Y:S01]  /*e640*/  IMAD.WIDE.U32 R28, R52, R28, R38 ;  /* 0x0000001c341c7225 */ /* 0x000fe200078e0026 */
[----:B------:R-:W-:-:S04]  /*e650*/  IADD3 R38, P2, R26, UR14, RZ ;  /* 0x0000000e1a267c10 */ /* 0x000fc8000ff5e0ff */
[----:B------:R-:W-:Y:S01]  /*e660*/  IADD3.X R39, R27, UR12, RZ, P2, !PT ;  /* 0x0000000c1b277c10 */ /* 0x000fe200097fe4ff */
[----:B------:R-:W-:Y:S01]  /*e670*/  IMAD.IADD R29, R29, 0x1, R35 ;  /* 0x000000011d1d7824 */ /* 0x000fe200078e0223 */
[----:B0-----:R-:W-:Y:S01]  /*e680*/  IADD3 R26, P2, R38, UR14, RZ ;  /* 0x0000000e261a7c10 */ /* 0x001fe2000ff5e0ff */
[----:B------:R0:W2:Y:S04]  /*e690*/  LDG.E.64 R34, [R32.64+0x68] ;  /* 0x0000680a20227981 */ /* 0x0000a8000c1e1b00 */
[----:B------:R1:W2:Y:S01]  /*e6a0*/  LDG.E.64.CONSTANT R36, [R38.64] ;  /* 0x0000000a26247981 */ /* 0x0002a2000c1e9b00 */
[----:B------:R-:W-:-:S05]  /*e6b0*/  IADD3.X R27, R39, UR12, RZ, P2, !PT ;  /* 0x0000000c271b7c10 */ /* 0x000fca00097fe4ff */
[----:B------:R4:W5:Y:S04]  /*e6c0*/  LDG.E.64.CONSTANT R52, [R26.64] ;  /* 0x0000000a1a347981 */ /* 0x000968000c1e9b00 */
[----:B-1----:R0:W5:Y:S01]  /*e6d0*/  LDG.E.64 R38, [R32.64+0x70] ;  /* 0x0000700a20267981 */ /* 0x002162000c1e1b00 */
[----:B---3--:R-:W-:-:S04]  /*e6e0*/  IMAD R31, R31, R4, RZ ;  /* 0x000000041f1f7224 */ /* 0x008fc800078e02ff */
[C---:B------:R-:W-:Y:S02]  /*e6f0*/  IMAD R31, R30.reuse, R5, R31 ;  /* 0x000000051e1f7224 */ /* 0x040fe400078e021f */
[----:B------:R-:W-:Y:S01]  /*e700*/  IMAD.WIDE.U32 R4, R30, R4, R28 ;  /* 0x000000041e047225 */ /* 0x000fe200078e001c */
[----:B------:R-:W-:-:S04]  /*e710*/  IADD3 R28, P2, R26, UR14, RZ ;  /* 0x0000000e1a1c7c10 */ /* 0x000fc8000ff5e0ff */
[----:B------:R-:W-:Y:S02]  /*e720*/  IADD3.X R29, R27, UR12, RZ, P2, !PT ;  /* 0x0000000c1b1d7c10 */ /* 0x000fe400097fe4ff */
[----:B----4-:R0:W3:Y:S04]  /*e730*/  LDG.E.64 R26, [R32.64+0x78] ;  /* 0x0000780a201a7981 */ /* 0x0100e8000c1e1b00 */
[----:B0-----:R-:W3:Y:S01]  /*e740*/  LDG.E.64.CONSTANT R32, [R28.64] ;  /* 0x0000000a1c207981 */ /* 0x001ee2000c1e9b00 */
[----:B------:R-:W-:Y:S01]  /*e750*/  IADD3 R5, R5, R31, RZ ;  /* 0x0000001f05057210 */ /* 0x000fe20007ffe0ff */
[----:B--2---:R-:W-:Y:S01]  /*e760*/  IMAD R31, R37, R34, RZ ;  /* 0x00000022251f7224 */ /* 0x004fe200078e02ff */
[----:B------:R-:W-:-:S03]  /*e770*/  IADD3 R41, P2, R41, -0x10, RZ ;  /* 0xfffffff029297810 */ /* 0x000fc60007f5e0ff */
[C---:B------:R-:W-:Y:S02]  /*e780*/  IMAD R31, R36.reuse, R35, R31 ;  /* 0x00000023241f7224 */ /* 0x040fe400078e021f */
[----:B------:R-:W-:Y:S01]  /*e790*/  IMAD.WIDE.U32 R4, R36, R34, R4 ;  /* 0x0000002224047225 */ /* 0x000fe200078e0004 */
[----:B------:R-:W-:Y:S02]  /*e7a0*/  IADD3.X R40, R40, -0x1, RZ, P2, !PT ;  /* 0xffffffff28287810 */ /* 0x000fe400017fe4ff */
[----:B------:R-:W-:Y:S01]  /*e7b0*/  ISETP.GT.U32.AND P2, PT, R41, 0xc, PT ;  /* 0x0000000c2900780c */ /* 0x000fe20003f44070 */
[----:B------:R-:W-:Y:S02]  /*e7c0*/  IMAD.IADD R5, R5, 0x1, R31 ;  /* 0x0000000105057824 */ /* 0x000fe400078e021f */
[-C--:B-----5:R-:W-:Y:S01]  /*e7d0*/  IMAD R31, R53, R38.reuse, RZ ;  /* 0x00000026351f7224 */ /* 0x0a0fe200078e02ff */
[----:B------:R-:W-:Y:S01]  /*e7e0*/  ISETP.GT.AND.EX P2, PT, R40, RZ, PT, P2 ;  /* 0x000000ff2800720c */ /* 0x000fe20003f44320 */
[----:B------:R-:W-:-:S04]  /*e7f0*/  IMAD.WIDE.U32 R4, R52, R38, R4 ;  /* 0x0000002634047225 */ /* 0x000fc800078e0004 */
[----:B------:R-:W-:Y:S01]  /*e800*/  IMAD R31, R52, R39, R31 ;  /* 0x00000027341f7224 */ /* 0x000fe200078e021f */
[----:B------:R-:W-:Y:S01]  /*e810*/  UIADD3 UR4, UP0, UR4, 0x10, URZ ;  /* 0x0000001004047890 */ /* 0x000fe2000ff1e03f */
[----:B------:R-:W-:-:S03]  /*e820*/  IADD3 R38, P3, R28, UR14, RZ ;  /* 0x0000000e1c267c10 */ /* 0x000fc6000ff7e0ff */
[----:B------:R-:W-:Y:S01]  /*e830*/  IADD3 R5, R5, R31, RZ ;  /* 0x0000001f05057210 */ /* 0x000fe20007ffe0ff */
[----:B------:R-:W-:Y:S01]  /*e840*/  UIADD3.X UR5, URZ, UR5, URZ, UP0, !UPT ;  /* 0x000000053f057290 */ /* 0x000fe200087fe43f */
[----:B------:R-:W-:Y:S01]  /*e850*/  IADD3.X R39, R29, UR12, RZ, P3, !PT ;  /* 0x0000000c1d277c10 */ /* 0x000fe20009ffe4ff */
[-C--:B---3--:R-:W-:Y:S02]  /*e860*/  IMAD R31, R33, R26.reuse, RZ ;  /* 0x0000001a211f7224 */ /* 0x088fe400078e02ff */
[----:B------:R-:W-:-:S04]  /*e870*/  IMAD.WIDE.U32 R4, R32, R26, R4 ;  /* 0x0000001a20047225 */ /* 0x000fc800078e0004 */
[----:B------:R-:W-:-:S04]  /*e880*/  IMAD R31, R32, R27, R31 ;  /* 0x0000001b201f7224 */ /* 0x000fc800078e021f */
[----:B------:R-:W-:Y:S01]  /*e890*/  IMAD.IADD R5, R5, 0x1, R31 ;  /* 0x0000000105057824 */ /* 0x000fe200078e021f */
[----:B------:R-:W-:Y:S05]  /*e8a0*/  @P2 BRA `(.L_x_6185) ;  /* 0xfffff72000002947 */ /* 0x000fea000383ffff */
.L_x_6184:
[----:B------:R-:W-:-:S04]  /*e8b0*/  ISETP.GT.U32.AND P2, PT, R41, 0x4, PT ;  /* 0x000000042900780c */ /* 0x000fc80003f44070 */
[----:B------:R-:W-:-:S13]  /*e8c0*/  ISETP.GT.AND.EX P2, PT, R40, RZ, PT, P2 ;  /* 0x000000ff2800720c */ /* 0x000fda0003f44320 */
        /* <DEDUP_REMOVED lines=13> */
[----:B------:R-:W-:-:S03]  /*e9a0*/  IADD3 R36, P0, R38, UR14, RZ ;  /* 0x0000000e26247c10 */ /* 0x000fc6000ff1e0ff */
[----:B------:R-:W3:Y:S01]  /*e9b0*/  LDG.E.64.CONSTANT R34, [R38.64] ;  /* 0x0000000a26227981 */ /* 0x000ee2000c1e9b00 */
[----:B------:R-:W-:Y:S01]  /*e9c0*/  IADD3.X R37, R39, UR12, RZ, P0, !PT ;  /* 0x0000000c27257c10 */ /* 0x000fe200087fe4ff */
[-C--:B--2---:R-:W-:Y:S02]  /*e9d0*/  IMAD R51, R31, R26.reuse, RZ ;  /* 0x0000001a1f337224 */ /* 0x084fe400078e02ff */
[----:B------:R-:W-:-:S04]  /*e9e0*/  IMAD.WIDE.U32 R4, R30, R26, R4 ;  /* 0x0000001a1e047225 */ /* 0x000fc800078e0004 */
[----:B------:R-:W-:Y:S02]  /*e9f0*/  IMAD R51, R30, R27, R51 ;  /* 0x0000001b1e337224 */ /* 0x000fe400078e0233 */
[----:B------:R0:W2:Y:S04]  /*ea00*/  LDG.E.64.CONSTANT R30, [R36.64] ;  /* 0x0000000a241e7981 */ /* 0x0000a8000c1e9b00 */
[----:B------:R-:W2:Y:S01]  /*ea10*/  LDG.E.64 R26, [R28.64+0x10] ;  /* 0x0000100a1c1a7981 */ /* 0x000ea2000c1e1b00 */
[----:B------:R-:W-:Y:S01]  /*ea20*/  IADD3 R5, R5, R51, RZ ;  /* 0x0000003305057210 */ /* 0x000fe20007ffe0ff */
[----:B---3--:R-:W-:Y:S01]  /*ea30*/  IMAD R35, R35, R32, RZ ;  /* 0x0000002023237224 */ /* 0x008fe200078e02ff */
[----:B------:R-:W-:-:S03]  /*ea40*/  IADD3 R52, P0, R36, UR14, RZ ;  /* 0x0000000e24347c10 */ /* 0x000fc6000ff1e0ff */
[C---:B------:R-:W-:Y:S01]  /*ea50*/  IMAD R35, R34.reuse, R33, R35 ;  /* 0x0000002122237224 */ /* 0x040fe200078e0223 */
[----:B------:R-:W-:Y:S01]  /*ea60*/  IADD3.X R53, R37, UR12, RZ, P0, !PT ;  /* 0x0000000c25357c10 */ /* 0x000fe200087fe4ff */
[----:B------:R-:W-:Y:S01]  /*ea70*/  IMAD.WIDE.U32 R4, R34, R32, R4 ;  /* 0x0000002022047225 */ /* 0x000fe200078e0004 */
[----:B------:R-:W-:-:S03]  /*ea80*/  IADD3 R32, P0, R52, UR14, RZ ;  /* 0x0000000e34207c10 */ /* 0x000fc6000ff1e0ff */
[----:B------:R-:W-:Y:S01]  /*ea90*/  IMAD.IADD R5, R5, 0x1, R35 ;  /* 0x0000000105057824 */ /* 0x000fe200078e0223 */
[----:B0-----:R0:W3:Y:S01]  /*eaa0*/  LDG.E.64.CONSTANT R36, [R52.64] ;  /* 0x0000000a34247981 */ /* 0x0010e2000c1e9b00 */
[----:B------:R-:W-:-:S03]  /*eab0*/  IADD3.X R33, R53, UR12, RZ, P0, !PT ;  /* 0x0000000c35217c10 */ /* 0x000fc600087fe4ff */
[----:B------:R-:W3:Y:S04]  /*eac0*/  LDG.E.64 R34, [R28.64+0x18] ;  /* 0x0000180a1c227981 */ /* 0x000ee8000c1e1b00 */
[----:B0-----:R0:W4:Y:S01]  /*ead0*/  LDG.E.64 R52, [R28.64+0x38] ;  /* 0x0000380a1c347981 */ /* 0x001122000c1e1b00 */
[-C--:B--2---:R-:W-:Y:S02]  /*eae0*/  IMAD R31, R31, R26.reuse, RZ ;  /* 0x0000001a1f1f7224 */ /* 0x084fe400078e02ff */
[C---:B------:R-:W-:Y:S02]  /*eaf0*/  IMAD.WIDE.U32 R38, R30.reuse, R26, R4 ;  /* 0x0000001a1e267225 */ /* 0x040fe400078e0004 */
[----:B------:R1:W2:Y:S02]  /*eb00*/  LDG.E.64.CONSTANT R4, [R32.64] ;  /* 0x0000000a20047981 */ /* 0x0002a4000c1e9b00 */
[----:B------:R-:W-:-:S02]  /*eb10*/  IMAD R27, R30, R27, R31 ;  /* 0x0000001b1e1b7224 */ /* 0x000fc400078e021f */
[----:B------:R-:W2:Y:S03]  /*eb20*/  LDG.E.64 R30, [R28.64+0x20] ;  /* 0x0000200a1c1e7981 */ /* 0x000ea6000c1e1b00 */
[----:B------:R-:W-:Y:S01]  /*eb30*/  IADD3 R39, R39, R27, RZ ;  /* 0x0000001b27277210 */ /* 0x000fe20007ffe0ff */
[----:B---3--:R-:W-:-:S04]  /*eb40*/  IMAD R27, R37, R34, RZ ;  /* 0x00000022251b7224 */ /* 0x008fc800078e02ff */
[C---:B------:R-:W-:Y:S02]  /*eb50*/  IMAD R35, R36.reuse, R35, R27 ;  /* 0x0000002324237224 */ /* 0x040fe400078e021b */
[----:B------:R-:W-:Y:S01]  /*eb60*/  IMAD.WIDE.U32 R26, R36, R34, R38 ;  /* 0x00000022241a7225 */ /* 0x000fe200078e0026 */
[----:B------:R-:W-:Y:S01]  /*eb70*/  IADD3 R34, P0, R32, UR14, RZ ;  /* 0x0000000e20227c10 */ /* 0x000fe2000ff1e0ff */
[----:B------:R-:W3:Y:S02]  /*eb80*/  LDG.E.64 R36, [R28.64+0x28] ;  /* 0x0000280a1c247981 */ /* 0x000ee4000c1e1b00 */
[----:B------:R-:W-:Y:S01]  /*eb90*/  IMAD.IADD R27, R27, 0x1, R35 ;  /* 0x000000011b1b7824 */ /* 0x000fe200078e0223 */
[----:B------:R-:W-:Y:S02]  /*eba0*/  IADD3.X R35, R33, UR12, RZ, P0, !PT ;  /* 0x0000000c21237c10 */ /* 0x000fe400087fe4ff */
[----:B-1----:R-:W5:Y:S04]  /*ebb0*/  LDG.E.64 R32, [R28.64+0x30] ;  /* 0x0000300a1c207981 */ /* 0x002f68000c1e1b00 */
[----:B------:R1:W3:Y:S01]  /*ebc0*/  LDG.E.64.CONSTANT R38, [R34.64] ;  /* 0x0000000a22267981 */ /* 0x0002e2000c1e9b00 */
[----:B--2---:R-:W-:-:S04]  /*ebd0*/  IMAD R51, R5, R30, RZ ;  /* 0x0000001e05337224 */ /* 0x004fc800078e02ff */
[C---:B------:R-:W-:Y:S02]  /*ebe0*/  IMAD R51, R4.reuse, R31, R51 ;  /* 0x0000001f04337224 */ /* 0x040fe400078e0233 */
[----:B------:R-:W-:Y:S01]  /*ebf0*/  IMAD.WIDE.U32 R30, R4, R30, R26 ;  /* 0x0000001e041e7225 */ /* 0x000fe200078e001a */
[----:B------:R-:W-:-:S04]  /*ec00*/  IADD3 R4, P0, R34, UR14, RZ ;  /* 0x0000000e22047c10 */ /* 0x000fc8000ff1e0ff */
[----:B------:R-:W-:Y:S02]  /*ec10*/  IADD3.X R5, R35, UR12, RZ, P0, !PT ;  /* 0x0000000c23057c10 */ /* 0x000fe400087fe4ff */
[----:B------:R-:W-:-:S03]  /*ec20*/  IADD3 R26, P0, R4, UR14, RZ ;  /* 0x0000000e041a7c10 */ /* 0x000fc6000ff1e0ff */
[----:B-1----:R1:W5:Y:S01]  /*ec30*/  LDG.E.64.CONSTANT R34, [R4.64] ;  /* 0x0000000a04227981 */ /* 0x002362000c1e9b00 */
[----:B------:R-:W-:-:S05]  /*ec40*/  IADD3.X R27, R5, UR12, RZ, P0, !PT ;  /* 0x0000000c051b7c10 */ /* 0x000fca00087fe4ff */
[----:B-1----:R-:W4:Y:S01]  /*ec50*/  LDG.E.64.CONSTANT R4, [R26.64] ;  /* 0x0000000a1a047981 */ /* 0x002f22000c1e9b00 */
[----:B------:R-:W-:Y:S01]  /*ec60*/  IADD3 R31, R31, R51, RZ ;  /* 0x000000331f1f7210 */ /* 0x000fe20007ffe0ff */
[----:B---3--:R-:W-:-:S04]  /*ec70*/  IMAD R39, R39, R36, RZ ;  /* 0x0000002427277224 */ /* 0x008fc800078e02ff */
        /* <DEDUP_REMOVED lines=10> */
[----:B-----5:R-:W-:-:S02]  /*ed20*/  IMAD R35, R35, R32, RZ ;  /* 0x0000002023237224 */ /* 0x020fc400078e02ff */
[----:B0-----:R-:W-:-:S04]  /*ed30*/  IMAD.WIDE.U32 R28, R34, R32, R30 ;  /* 0x00000020221c7225 */ /* 0x001fc800078e001e */
[----:B------:R-:W-:Y:S02]  /*ed40*/  IMAD R35, R34, R33, R35 ;  /* 0x0000002122237224 */ /* 0x000fe400078e0223 */
[----:B----4-:R-:W-:-:S03]  /*ed50*/  IMAD R5, R5, R52, RZ ;  /* 0x0000003405057224 */ /* 0x010fc600078e02ff */
[----:B------:R-:W-:Y:S01]  /*ed60*/  IADD3 R29, R29, R35, RZ ;  /* 0x000000231d1d7210 */ /* 0x000fe20007ffe0ff */
[----:B------:R-:W-:-:S04]  /*ed70*/  IMAD R31, R4, R53, R5 ;  /* 0x00000035041f7224 */ /* 0x000fc800078e0205 */
[----:B------:R-:W-:-:S04]  /*ed80*/  IMAD.WIDE.U32 R4, R4, R52, R28 ;  /* 0x0000003404047225 */ /* 0x000fc800078e001c */
[----:B------:R-:W-:Y:S02]  /*ed90*/  IMAD.IADD R5, R5, 0x1, R31 ;  /* 0x0000000105057824 */ /* 0x000fe400078e021f */
.L_x_6186:
[----:B------:R-:W-:-:S04]  /*eda0*/  ISETP.NE.U32.AND P2, PT, R41, RZ, PT ;  /* 0x000000ff2900720c */ /* 0x000fc80003f45070 */
[----:B------:R-:W-:-:S13]  /*edb0*/  ISETP.NE.OR.EX P0, PT, R40, RZ, P0, P2 ;  /* 0x000000ff2800720c */ /* 0x000fda0000705720 */
[----:B------:R-:W-:Y:S05]  /*edc0*/  @!P0 BRA `(.L_x_6182) ;  /* 0x000002e000008947 */ /* 0x000fea0003800000 */
.L_x_6183:
        /* <DEDUP_REMOVED lines=24> */
[----:B------:R-:W-:Y:S01]  /*ef50*/  IADD3 R5, R5, R51, RZ ;  /* 0x0000003305057210 */ /* 0x000fe20007ffe0ff */
[----:B---3--:R-:W-:Y:S01]  /*ef60*/  IMAD R35, R35, R36, RZ ;  /* 0x0000002423237224 */ /* 0x008fe200078e02ff */
[----:B------:R-:W-:-:S03]  /*ef70*/  IADD3 R41, P0, R41, -0x4, RZ ;  /* 0xfffffffc29297810 */ /* 0x000fc60007f1e0ff */
[-C--:B------:R-:W-:Y:S02]  /*ef80*/  IMAD R35, R37, R34.reuse, R35 ;  /* 0x0000002225237224 */ /* 0x080fe400078e0223 */
[----:B------:R-:W-:Y:S01]  /*ef90*/  IMAD.WIDE.U32 R4, R36, R34, R4 ;  /* 0x0000002224047225 */ /* 0x000fe200078e0004 */
[----:B------:R-:W-:-:S03]  /*efa0*/  IADD3.X R40, R40, -0x1, RZ, P0, !PT ;  /* 0xffffffff28287810 */ /* 0x000fc600007fe4ff */
[----:B------:R-:W-:Y:S01]  /*efb0*/  IMAD.IADD R5, R5, 0x1, R35 ;  /* 0x0000000105057824 */ /* 0x000fe200078e0223 */
[----:B------:R-:W-:-:S04]  /*efc0*/  ISETP.NE.U32.AND P0, PT, R41, RZ, PT ;  /* 0x000000ff2900720c */ /* 0x000fc80003f05070 */
[----:B------:R-:W-:Y:S01]  /*efd0*/  ISETP.NE.AND.EX P0, PT, R40, RZ, PT, P0 ;  /* 0x000000ff2800720c */ /* 0x000fe20003f05300 */
[----:B------:R-:W-:-:S04]  /*efe0*/  UIADD3 UR4, UP0, UR4, 0x4, URZ ;  /* 0x0000000404047890 */ /* 0x000fc8000ff1e03f */
[----:B------:R-:W-:Y:S01]  /*eff0*/  UIADD3.X UR5, URZ, UR5, URZ, UP0, !UPT ;  /* 0x000000053f057290 */ /* 0x000fe200087fe43f */
[----:B----4-:R-:W-:Y:S02]  /*f000*/  IMAD R31, R31, R52, RZ ;  /* 0x000000341f1f7224 */ /* 0x010fe400078e02ff */
[----:B------:R-:W-:-:S04]  /*f010*/  IMAD.WIDE.U32 R4, R52, R30, R4 ;  /* 0x0000001e34047225 */ /* 0x000fc800078e0004 */
[----:B------:R-:W-:-:S05]  /*f020*/  IMAD R31, R53, R30, R31 ;  /* 0x0000001e351f7224 */ /* 0x000fca00078e021f */
[----:B------:R-:W-:Y:S01]  /*f030*/  IADD3 R5, R5, R31, RZ ;  /* 0x0000001f05057210 */ /* 0x000fe20007ffe0ff */
[----:B--2---:R-:W-:-:S04]  /*f040*/  IMAD R27, R39, R32, RZ ;  /* 0x00000020271b7224 */ /* 0x004fc800078e02ff */
[-C--:B------:R-:W-:Y:S02]  /*f050*/  IMAD R27, R33, R38.reuse, R27 ;  /* 0x00000026211b7224 */ /* 0x080fe400078e021b */
[----:B------:R-:W-:Y:S01]  /*f060*/  IMAD.WIDE.U32 R4, R32, R38, R4 ;  /* 0x0000002620047225 */ /* 0x000fe200078e0004 */
[----:B------:R-:W-:-:S04]  /*f070*/  IADD3 R38, P2, R28, UR14, RZ ;  /* 0x0000000e1c267c10 */ /* 0x000fc8000ff5e0ff */
[----:B------:R-:W-:Y:S01]  /*f080*/  IADD3.X R39, R29, UR12, RZ, P2, !PT ;  /* 0x0000000c1d277c10 */ /* 0x000fe200097fe4ff */
[----:B------:R-:W-:Y:S01]  /*f090*/  IMAD.IADD R5, R5, 0x1, R27 ;  /* 0x0000000105057824 */ /* 0x000fe200078e021b */
[----:B------:R-:W-:Y:S05]  /*f0a0*/  @P0 BRA `(.L_x_6183) ;  /* 0xfffffd2000000947 */ /* 0x000fea000383ffff */
.L_x_6182:
        /* <DEDUP_REMOVED lines=31> */
[----:B------:R-:W-:Y:S01]  /*f2a0*/  ISETP.NE.AND.EX P0, PT, RZ, RZ, PT, P0 ;  /* 0x000000ffff00720c */ /* 0x000fe20003f05300 */
[----:B------:R-:W-:Y:S01]  /*f2b0*/  IMAD.U32 R33, RZ, RZ, UR16 ;  /* 0x00000010ff217e24 */ /* 0x000fe2000f8e00ff */
[----:B------:R-:W-:Y:S01]  /*f2c0*/  MOV R32, UR17 ;  /* 0x0000001100207c02 */ /* 0x000fe20008000f00 */
[----:B------:R-:W-:Y:S01]  /*f2d0*/  IMAD.U32 R23, RZ, RZ, UR5 ;  /* 0x00000005ff177e24 */ /* 0x000fe2000f8e00ff */
[----:B------:R-:W-:Y:S01]  /*f2e0*/  IADD3 R22, P2, R22, UR4, RZ ;  /* 0x0000000416167c10 */ /* 0x000fe2000ff5e0ff */
[----:B------:R-:W2:Y:S03]  /*f2f0*/  LDG.E.64 R28, [R28.64+0x8] ;  /* 0x0000080a1c1c7981 */ /* 0x000ea6000c1e1b00 */
[----:B------:R-:W-:-:S02]  /*f300*/  IADD3.X R25, R25, UR14, R23, P2, !PT ;  /* 0x0000000e19197c10 */ /* 0x000fc400097fe417 */
[C---:B------:R-:W-:Y:S02]  /*f310*/  LEA R26, P2, R22.reuse, c[0x0][0x168], 0x3 ;  /* 0x00005a00161a7a11 */ /* 0x040fe400078418ff */
[----:B------:R-:W-:Y:S02]  /*f320*/  MOV R23, UR16 ;  /* 0x0000001000177c02 */ /* 0x000fe40008000f00 */
[----:B------:R-:W-:Y:S02]  /*f330*/  LEA.HI.X R27, R22, c[0x0][0x16c], R25, 0x3, P2 ;  /* 0x00005b00161b7a11 */ /* 0x000fe400010f1c19 */
        /* <DEDUP_REMOVED lines=16> */
.L_x_6181:
[----:B------:R-:W-:Y:S05]  /*f440*/  BSYNC B0 ;  /* 0x0000000000007941 */ /* 0x000fea0003800000 */
.L_x_6180:
[----:B------:R-:W-:Y:S01]  /*f450*/  IADD3 R22, R49, 0x180, RZ ;  /* 0x0000018031167810 */ /* 0x000fe20007ffe0ff */
        /* <DEDUP_REMOVED lines=35> */
.L_x_6192:
        /* <DEDUP_REMOVED lines=24> */
[C---:B------:R-:W-:Y:S02]  /*f810*/  IMAD R29, R30.reuse, R29, R31 ;  /* 0x0000001d1e1d7224 */ /* 0x040fe400078e021f */
[----:B------:R-:W-:Y:S01]  /*f820*/  IMAD.WIDE.U32 R38, R30, R28, R38 ;  /* 0x0000001c1e267225 */ /* 0x000fe200078e0026 */
[----:B------:R-:W-:-:S03]  /*f830*/  IADD3 R30, P2, R36, UR14, RZ ;  /* 0x0000000e241e7c10 */ /* 0x000fc6000ff5e0ff */
[----:B------:R-:W-:Y:S01]  /*f840*/  IMAD.IADD R39, R39, 0x1, R29 ;  /* 0x0000000127277824 */ /* 0x000fe200078e021d */
[----:B------:R-:W-:Y:S02]  /*f850*/  IADD3.X R31, R37, UR12, RZ, P2, !PT ;  /* 0x0000000c251f7c10 */ /* 0x000fe400097fe4ff */
[----:B0-----:R-:W3:Y:S01]  /*f860*/  LDG.E.64 R36, [R24.64+0x20] ;  /* 0x0000200a18247981 */ /* 0x001ee2000c1e1b00 */
[----:B-1----:R-:W-:-:S04]  /*f870*/  IADD3 R52, P2, R30, UR14, RZ ;  /* 0x0000000e1e347c10 */ /* 0x002fc8000ff5e0ff */
[----:B------:R-:W-:Y:S01]  /*f880*/  IADD3.X R53, R31, UR12, RZ, P2, !PT ;  /* 0x0000000c1f357c10 */ /* 0x000fe200097fe4ff */
[----:B----4-:R-:W-:-:S04]  /*f890*/  IMAD R29, R35, R32, RZ ;  /* 0x00000020231d7224 */ /* 0x010fc800078e02ff */
[C---:B------:R-:W-:Y:S02]  /*f8a0*/  IMAD R33, R34.reuse, R33, R29 ;  /* 0x0000002122217224 */ /* 0x040fe400078e021d */
[----:B------:R-:W-:Y:S02]  /*f8b0*/  IMAD.WIDE.U32 R28, R34, R32, R38 ;  /* 0x00000020221c7225 */ /* 0x000fe400078e0026 */
[----:B------:R0:W3:Y:S01]  /*f8c0*/  LDG.E.64.CONSTANT R38, [R30.64] ;  /* 0x0000000a1e267981 */ /* 0x0000e2000c1e9b00 */
[----:B------:R-:W-:Y:S02]  /*f8d0*/  IADD3 R34, P2, R52, UR14, RZ ;  /* 0x0000000e34227c10 */ /* 0x000fe4000ff5e0ff */
[----:B------:R-:W-:Y:S02]  /*f8e0*/  IADD3 R29, R29, R33, RZ ;  /* 0x000000211d1d7210 */ /* 0x000fe40007ffe0ff */
[----:B------:R-:W4:Y:S04]  /*f8f0*/  LDG.E.64.CONSTANT R32, [R52.64] ;  /* 0x0000000a34207981 */ /* 0x000f28000c1e9b00 */
[----:B0-----:R-:W4:Y:S01]  /*f900*/  LDG.E.64 R30, [R24.64+0x28] ;  /* 0x0000280a181e7981 */ /* 0x001f22000c1e1b00 */
[-C--:B--2---:R-:W-:Y:S01]  /*f910*/  IMAD R51, R27, R6.reuse, RZ ;  /* 0x000000061b337224 */ /* 0x084fe200078e02ff */
[----:B------:R-:W-:Y:S01]  /*f920*/  IADD3.X R35, R53, UR12, RZ, P2, !PT ;  /* 0x0000000c35237c10 */ /* 0x000fe200097fe4ff */
[----:B------:R-:W-:-:S04]  /*f930*/  IMAD.WIDE.U32 R28, R26, R6, R28 ;  /* 0x000000061a1c7225 */ /* 0x000fc800078e001c */
[----:B------:R-:W-:Y:S02]  /*f940*/  IMAD R51, R26, R7, R51 ;  /* 0x000000071a337224 */ /* 0x000fe400078e0233 */
[----:B------:R-:W2:Y:S04]  /*f950*/  LDG.E.64.CONSTANT R26, [R34.64] ;  /* 0x0000000a221a7981 */ /* 0x000ea8000c1e9b00 */
[----:B------:R-:W2:Y:S01]  /*f960*/  LDG.E.64 R6, [R24.64+0x30] ;  /* 0x0000300a18067981 */ /* 0x000ea2000c1e1b00 */
[----:B------:R-:W-:Y:S02]  /*f970*/  IMAD.IADD R29, R29, 0x1, R51 ;  /* 0x000000011d1d7824 */ /* 0x000fe400078e0233 */
[----:B---3--:R-:W-:-:S04]  /*f980*/  IMAD R39, R39, R36, RZ ;  /* 0x0000002427277224 */ /* 0x008fc800078e02ff */
[C---:B------:R-:W-:Y:S02]  /*f990*/  IMAD R39, R38.reuse, R37, R39 ;  /* 0x0000002526277224 */ /* 0x040fe400078e0227 */
[----:B------:R-:W-:Y:S01]  /*f9a0*/  IMAD.WIDE.U32 R36, R38, R36, R28 ;  /* 0x0000002426247225 */ /* 0x000fe200078e001c */
[----:B------:R-:W-:-:S03]  /*f9b0*/  IADD3 R28, P2, R34, UR14, RZ ;  /* 0x0000000e221c7c10 */ /* 0x000fc6000ff5e0ff */
[-C--:B----4-:R-:W-:Y:S01]  /*f9c0*/  IMAD R33, R33, R30.reuse, RZ ;  /* 0x0000001e21217224 */ /* 0x090fe200078e02ff */
[----:B------:R-:W-:Y:S02]  /*f9d0*/  IADD3 R37, R37, R39, RZ ;  /* 0x0000002725257210 */ /* 0x000fe40007ffe0ff */
[----:B------:R-:W-:Y:S01]  /*f9e0*/  IADD3.X R29, R35, UR12, RZ, P2, !PT ;  /* 0x0000000c231d7c10 */ /* 0x000fe200097fe4ff */
[----:B------:R-:W-:Y:S01]  /*f9f0*/  IMAD R33, R32, R31, R33 ;  /* 0x0000001f20217224 */ /* 0x000fe200078e0221 */
[----:B------:R-:W-:Y:S01]  /*fa00*/  IADD3 R52, P2, R28, UR14, RZ ;  /* 0x0000000e1c347c10 */ /* 0x000fe2000ff5e0ff */
[----:B------:R-:W-:Y:S02]  /*fa10*/  IMAD.WIDE.U32 R30, R32, R30, R36 ;  /* 0x0000001e201e7225 */ /* 0x000fe400078e0024 */
[----:B------:R-:W3:Y:S04]  /*fa20*/  LDG.E.64 R36, [R24.64+0x38] ;  /* 0x0000380a18247981 */ /* 0x000ee8000c1e1b00 */
[----:B------:R0:W3:Y:S01]  /*fa30*/  LDG.E.64.CONSTANT R38, [R28.64] ;  /* 0x0000000a1c267981 */ /* 0x0000e2000c1e9b00 */
[----:B------:R-:W-:Y:S01]  /*fa40*/  IMAD.IADD R31, R31, 0x1, R33 ;  /* 0x000000011f1f7824 */ /* 0x000fe200078e0221 */
[----:B------:R-:W-:Y:S01]  /*fa50*/  IADD3.X R53, R29, UR12, RZ, P2, !PT ;  /* 0x0000000c1d357c10 */ /* 0x000fe200097fe4ff */
[----:B--2---:R-:W-:-:S02]  /*fa60*/  IMAD R51, R27, R6, RZ ;  /* 0x000000061b337224 */ /* 0x004fc400078e02ff */
[C---:B------:R-:W-:Y:S02]  /*fa70*/  IMAD.WIDE.U32 R30, R26.reuse, R6, R30 ;  /* 0x000000061a1e7225 */ /* 0x040fe400078e001e */
[----:B------:R-:W2:Y:S02]  /*fa80*/  LDG.E.64.CONSTANT R32, [R52.64] ;  /* 0x0000000a34207981 */ /* 0x000ea4000c1e9b00 */
[----:B------:R-:W-:Y:S02]  /*fa90*/  IMAD R51, R26, R7, R51 ;  /* 0x000000071a337224 */ /* 0x000fe400078e0233 */
[----:B------:R-:W2:Y:S01]  /*faa0*/  LDG.E.64 R26, [R24.64+0x40] ;  /* 0x0000400a181a7981 */ /* 0x000ea2000c1e1b00 */
[----:B------:R-:W-:-:S03]  /*fab0*/  IADD3 R34, P2, R52, UR14, RZ ;  /* 0x0000000e34227c10 */ /* 0x000fc6000ff5e0ff */
[----:B------:R-:W4:Y:S01]  /*fac0*/  LDG.E.64 R6, [R24.64+0x48] ;  /* 0x0000480a18067981 */ /* 0x000f22000c1e1b00 */
[----:B------:R-:W-:-:S05]  /*fad0*/  IADD3.X R35, R53, UR12, RZ, P2, !PT ;  /* 0x0000000c35237c10 */ /* 0x000fca00097fe4ff */
[----:B0-----:R-:W4:Y:S01]  /*fae0*/  LDG.E.64.CONSTANT R28, [R34.64] ;  /* 0x0000000a221c7981 */ /* 0x001f22000c1e9b00 */
[----:B------:R-:W-:Y:S01]  /*faf0*/  IADD3 R31, R31, R51, RZ ;  /* 0x000000331f1f7210 */ /* 0x000fe20007ffe0ff */
[----:B---3--:R-:W-:-:S04]  /*fb00*/  IMAD R39, R39, R36, RZ ;  /* 0x0000002427277224 */ /* 0x008fc800078e02ff */
[C---:B------:R-:W-:Y:S02]  /*fb10*/  IMAD R39, R38.reuse, R37, R39 ;  /* 0x0000002526277224 */ /* 0x040fe400078e0227 */
[----:B------:R-:W-:Y:S01]  /*fb20*/  IMAD.WIDE.U32 R36, R38, R36, R30 ;  /* 0x0000002426247225 */ /* 0x000fe200078e001e */
[----:B------:R-:W-:-:S03]  /*fb30*/  IADD3 R30, P2, R34, UR14, RZ ;  /* 0x0000000e221e7c10 */ /* 0x000fc6000ff5e0ff */
[----:B------:R-:W-:Y:S01]  /*fb40*/  IMAD.IADD R37, R37, 0x1, R39 ;  /* 0x0000000125257824 */ /* 0x000fe200078e0227 */
[----:B------:R-:W-:Y:S01]  /*fb50*/  IADD3.X R31, R35, UR12, RZ, P2, !PT ;  /* 0x0000000c231f7c10 */ /* 0x000fe200097fe4ff */
[----:B--2---:R-:W-:Y:S01]  /*fb60*/  IMAD R33, R33, R26, RZ ;  /* 0x0000001a21217224 */ /* 0x004fe200078e02ff */
[----:B------:R-:W-:-:S03]  /*fb70*/  IADD3 R52, P2, R30, UR14, RZ ;  /* 0x0000000e1e347c10 */ /* 0x000fc6000ff5e0ff */
[C---:B------:R-:W-:Y:S01]  /*fb80*/  IMAD R33, R32.reuse, R27, R33 ;  /* 0x0000001b20217224 */ /* 0x040fe200078e0221 */
[----:B------:R0:W2:Y:S01]  /*fb90*/  LDG.E.64.CONSTANT R38, [R30.64] ;  /* 0x0000000a1e267981 */ /* 0x0000a2000c1e9b00 */
[----:B------:R-:W-:-:S03]  /*fba0*/  IMAD.WIDE.U32 R26, R32, R26, R36 ;  /* 0x0000001a201a7225 */ /* 0x000fc600078e0024 */
[----:B------:R-:W2:Y:S01]  /*fbb0*/  LDG.E.64 R36, [R24.64+0x50] ;  /* 0x0000500a18247981 */ /* 0x000ea2000c1e1b00 */
[----:B------:R-:W-:Y:S02]  /*fbc0*/  IADD3.X R53, R31, UR12, RZ, P2, !PT ;  /* 0x0000000c1f357c10 */ /* 0x000fe400097fe4ff */
[----:B------:R-:W-:Y:S02]  /*fbd0*/  IADD3 R27, R27, R33, RZ ;  /* 0x000000211b1b7210 */ /* 0x000fe40007ffe0ff */
[----:B------:R-:W3:Y:S01]  /*fbe0*/  LDG.E.64 R32, [R24.64+0x58] ;  /* 0x0000580a18207981 */ /* 0x000ee2000c1e1b00 */
[----:B----4-:R-:W-:-:S03]  /*fbf0*/  IMAD R51, R29, R6, RZ ;  /* 0x000000061d337224 */ /* 0x010fc600078e02ff */
[----:B------:R-:W3:Y:S01]  /*fc00*/  LDG.E.64.CONSTANT R34, [R52.64] ;  /* 0x0000000a34227981 */ /* 0x000ee2000c1e9b00 */
[----:B------:R-:W-:Y:S01]  /*fc10*/  IMAD.WIDE.U32 R26, R28, R6, R26 ;  /* 0x000000061c1a7225 */ /* 0x000fe200078e001a */
[----:B------:R-:W-:-:S03]  /*fc20*/  IADD3 R6, P2, R52, UR14, RZ ;  /* 0x0000000e34067c10 */ /* 0x000fc6000ff5e0ff */
[----:B------:R-:W-:Y:S01]  /*fc30*/  IMAD R51, R28, R7, R51 ;  /* 0x000000071c337224 */ /* 0x000fe200078e0233 */
[----:B------:R-:W-:Y:S01]  /*fc40*/  IADD3.X R7, R53, UR12, RZ, P2, !PT ;  /* 0x0000000c35077c10 */ /* 0x000fe200097fe4ff */
[----:B------:R-:W4:Y:S04]  /*fc50*/  LDG.E.64 R28, [R24.64+0x60] ;  /* 0x0000600a181c7981 */ /* 0x000f28000c1e1b00 */
[----:B0-----:R0:W4:Y:S01]  /*fc60*/  LDG.E.64.CONSTANT R30, [R6.64] ;  /* 0x0000000a061e7981 */ /* 0x001122000c1e9b00 */
[----:B------:R-:W-:Y:S02]  /*fc70*/  IMAD.IADD R27, R27, 0x1, R51 ;  /* 0x000000011b1b7824 */ /* 0x000fe400078e0233 */
[----:B--2---:R-:W-:-:S04]  /*fc80*/  IMAD R39, R39, R36, RZ ;  /* 0x0000002427277224 */ /* 0x004fc800078e02ff */
[C---:B------:R-:W-:Y:S02]  /*fc90*/  IMAD R39, R38.reuse, R37, R39 ;  /* 0x0000002526277224 */ /* 0x040fe400078e0227 */
[----:B------:R-:W-:Y:S01]  /*fca0*/  IMAD.WIDE.U32 R36, R38, R36, R26 ;  /* 0x0000002426247225 */ /* 0x000fe200078e001a */
[----:B------:R-:W-:-:S03]  /*fcb0*/  IADD3 R26, P2, R6, UR14, RZ ;  /* 0x0000000e061a7c10 */ /* 0x000fc6000ff5e0ff */
[----:B---3--:R-:W-:Y:S01]  /*fcc0*/  IMAD R27, R35, R32, RZ ;  /* 0x00000020231b7224 */ /* 0x008fe200078e02ff */
[----:B------:R-:W-:-:S03]  /*fcd0*/  IADD3 R37, R37, R39, RZ ;  /* 0x0000002725257210 */ /* 0x000fc60007ffe0ff */
[C---:B------:R-:W-:Y:S01]  /*fce0*/  IMAD R35, R34.reuse, R33, R27 ;  /* 0x0000002122237224 */ /* 0x040fe200078e021b */
[----:B------:R-:W-:Y:S01]  /*fcf0*/  IADD3.X R27, R7, UR12, RZ, P2, !PT ;  /* 0x0000000c071b7c10 */ /* 0x000fe200097fe4ff */
[----:B------:R-:W-:Y:S01]  /*fd00*/  IMAD.WIDE.U32 R32, R34, R32, R36 ;  /* 0x0000002022207225 */ /* 0x000fe200078e0024 */
[----:B0-----:R-:W2:Y:S01]  /*fd10*/  LDG.E.64 R6, [R24.64+0x68] ;  /* 0x0000680a18067981 */ /* 0x001ea2000c1e1b00 */
[----:B------:R-:W-:Y:S02]  /*fd20*/  IADD3 R36, P2, R26, UR14, RZ ;  /* 0x0000000e1a247c10 */ /* 0x000fe4000ff5e0ff */
[----:B------:R-:W-:Y:S02]  /*fd30*/  IMAD.IADD R33, R33, 0x1, R35 ;  /* 0x0000000121217824 */ /* 0x000fe400078e0223 */
[----:B------:R0:W2:Y:S01]  /*fd40*/  LDG.E.64.CONSTANT R34, [R26.64] ;  /* 0x0000000a1a227981 */ /* 0x0000a2000c1e9b00 */
[----:B----4-:R-:W-:Y:S01]  /*fd50*/  IMAD R39, R31, R28, RZ ;  /* 0x0000001c1f277224 */ /* 0x010fe200078e02ff */
[----:B------:R-:W-:-:S03]  /*fd60*/  IADD3.X R37, R27, UR12, RZ, P2, !PT ;  /* 0x0000000c1b257c10 */ /* 0x000fc600097fe4ff */
[C---:B------:R-:W-:Y:S02]  /*fd70*/  IMAD R39, R30.reuse, R29, R39 ;  /* 0x0000001d1e277224 */ /* 0x040fe400078e0227 */
[----:B------:R-:W-:Y:S01]  /*fd80*/  IMAD.WIDE.U32 R30, R30, R28, R32 ;  /* 0x0000001c1e1e7225 */ /* 0x000fe200078e0020 */
[----:B------:R1:W3:Y:S01]  /*fd90*/  LDG.E.64.CONSTANT R52, [R36.64] ;  /* 0x0000000a24347981 */ /* 0x0002e2000c1e9b00 */
[----:B------:R-:W-:-:S03]  /*fda0*/  IADD3 R28, P2, R36, UR14, RZ ;  /* 0x0000000e241c7c10 */ /* 0x000fc6000ff5e0ff */
[----:B------:R-:W3:Y:S01]  /*fdb0*/  LDG.E.64 R32, [R24.64+0x70] ;  /* 0x0000700a18207981 */ /* 0x000ee2000c1e1b00 */
[----:B------:R-:W-:-:S03]  /*fdc0*/  IADD3.X R29, R37, UR12, RZ, P2, !PT ;  /* 0x0000000c251d7c10 */ /* 0x000fc600097fe4ff */
[----:B0-----:R-:W4:Y:S04]  /*fdd0*/  LDG.E.64 R26, [R24.64+0x78] ;  /* 0x0000780a181a7981 */ /* 0x001f28000c1e1b00 */
[----:B-1----:R-:W4:Y:S01]  /*fde0*/  LDG.E.64.CONSTANT R36, [R28.64] ;  /* 0x0000000a1c247981 */ /* 0x002f22000c1e9b00 */
[----:B------:R-:W-:Y:S02]  /*fdf0*/  IADD3 R31, R31, R39, RZ ;  /* 0x000000271f1f7210 */ /* 0x000fe40007ffe0ff */
        /* <DEDUP_REMOVED lines=21> */
.L_x_6191:
        /* <DEDUP_REMOVED lines=30> */
[----:B------:R-:W2:Y:S01]  /*10130*/  LDG.E.64 R32, [R24.64+0x18] ;  /* 0x0000180a18207981 */ /* 0x000ea2000c1e1b00 */
[----:B------:R-:W-:-:S03]  /*10140*/  IADD3 R6, P0, R52, UR14, RZ ;  /* 0x0000000e34067c10 */ /* 0x000fc6000ff1e0ff */
[----:B------:R-:W3:Y:S01]  /*10150*/  LDG.E.64 R28, [R24.64+0x20] ;  /* 0x0000200a181c7981 */ /* 0x000ee2000c1e1b00 */
[----:B------:R-:W-:-:S05]  /*10160*/  IADD3.X R7, R53, UR12, RZ, P0, !PT ;  /* 0x0000000c35077c10 */ /* 0x000fca00087fe4ff */
[----:B0-----:R0:W3:Y:S01]  /*10170*/  LDG.E.64.CONSTANT R30, [R6.64] ;  /* 0x0000000a061e7981 */ /* 0x0010e2000c1e9b00 */
[----:B------:R-:W-:Y:S02]  /*10180*/  IMAD.IADD R27, R27, 0x1, R51 ;  /* 0x000000011b1b7824 */ /* 0x000fe400078e0233 */
[----:B----4-:R-:W-:-:S04]  /*10190*/  IMAD R39, R39, R36, RZ ;  /* 0x0000002427277224 */ /* 0x010fc800078e02ff */
[C---:B------:R-:W-:Y:S02]  /*101a0*/  IMAD R39, R38.reuse, R37, R39 ;  /* 0x0000002526277224 */ /* 0x040fe400078e0227 */
[----:B------:R-:W-:Y:S01]  /*101b0*/  IMAD.WIDE.U32 R36, R38, R36, R26 ;  /* 0x0000002426247225 */ /* 0x000fe200078e001a */
[----:B------:R-:W-:-:S03]  /*101c0*/  IADD3 R26, P0, R6, UR14, RZ ;  /* 0x0000000e061a7c10 */ /* 0x000fc6000ff1e0ff */
[-C--:B--2---:R-:W-:Y:S01]  /*101d0*/  IMAD R35, R35, R32.reuse, RZ ;  /* 0x0000002023237224 */ /* 0x084fe200078e02ff */
[----:B------:R-:W-:Y:S02]  /*101e0*/  IADD3 R37, R37, R39, RZ ;  /* 0x0000002725257210 */ /* 0x000fe40007ffe0ff */
[----:B------:R-:W-:Y:S01]  /*101f0*/  IADD3.X R27, R7, UR12, RZ, P0, !PT ;  /* 0x0000000c071b7c10 */ /* 0x000fe200087fe4ff */
[C---:B------:R-:W-:Y:S02]  /*10200*/  IMAD R39, R34.reuse, R33, R35 ;  /* 0x0000002122277224 */ /* 0x040fe400078e0223 */
[----:B0-----:R-:W-:Y:S01]  /*10210*/  IMAD.WIDE.U32 R6, R34, R32, R36 ;  /* 0x0000002022067225 */ /* 0x001fe200078e0024 */
[----:B------:R-:W-:Y:S01]  /*10220*/  IADD3 R36, P0, R26, UR14, RZ ;  /* 0x0000000e1a247c10 */ /* 0x000fe2000ff1e0ff */
[----:B------:R-:W2:Y:S02]  /*10230*/  LDG.E.64 R32, [R24.64+0x28] ;  /* 0x0000280a18207981 */ /* 0x000ea4000c1e1b00 */
[----:B------:R-:W-:-:S02]  /*10240*/  IMAD.IADD R7, R7, 0x1, R39 ;  /* 0x0000000107077824 */ /* 0x000fc400078e0227 */
[----:B------:R0:W2:Y:S01]  /*10250*/  LDG.E.64.CONSTANT R34, [R26.64] ;  /* 0x0000000a1a227981 */ /* 0x0000a2000c1e9b00 */
[-C--:B---3--:R-:W-:Y:S01]  /*10260*/  IMAD R39, R31, R28.reuse, RZ ;  /* 0x0000001c1f277224 */ /* 0x088fe200078e02ff */
[----:B------:R-:W-:Y:S01]  /*10270*/  IADD3.X R37, R27, UR12, RZ, P0, !PT ;  /* 0x0000000c1b257c10 */ /* 0x000fe200087fe4ff */
[----:B------:R-:W-:Y:S01]  /*10280*/  IMAD.WIDE.U32 R6, R30, R28, R6 ;  /* 0x0000001c1e067225 */ /* 0x000fe200078e0006 */
[----:B------:R-:W-:-:S03]  /*10290*/  IADD3 R28, P0, R36, UR14, RZ ;  /* 0x0000000e241c7c10 */ /* 0x000fc6000ff1e0ff */
[----:B------:R-:W-:Y:S01]  /*102a0*/  IMAD R39, R30, R29, R39 ;  /* 0x0000001d1e277224 */ /* 0x000fe200078e0227 */
[----:B------:R1:W3:Y:S04]  /*102b0*/  LDG.E.64.CONSTANT R52, [R36.64] ;  /* 0x0000000a24347981 */ /* 0x0002e8000c1e9b00 */
[----:B------:R-:W3:Y:S01]  /*102c0*/  LDG.E.64 R30, [R24.64+0x30] ;  /* 0x0000300a181e7981 */ /* 0x000ee2000c1e1b00 */
[----:B------:R-:W-:-:S03]  /*102d0*/  IADD3.X R29, R37, UR12, RZ, P0, !PT ;  /* 0x0000000c251d7c10 */ /* 0x000fc600087fe4ff */
[----:B0-----:R-:W4:Y:S04]  /*102e0*/  LDG.E.64 R26, [R24.64+0x38] ;  /* 0x0000380a181a7981 */ /* 0x001f28000c1e1b00 */
[----:B-1----:R-:W4:Y:S01]  /*102f0*/  LDG.E.64.CONSTANT R36, [R28.64] ;  /* 0x0000000a1c247981 */ /* 0x002f22000c1e9b00 */
        /* <DEDUP_REMOVED lines=20> */
.L_x_6193:
[----:B------:R-:W-:-:S04]  /*10440*/  ISETP.NE.U32.AND P2, PT, R41, RZ, PT ;  /* 0x000000ff2900720c */ /* 0x000fc80003f45070 */
[----:B------:R-:W-:-:S13]  /*10450*/  ISETP.NE.OR.EX P0, PT, R40, RZ, P0, P2 ;  /* 0x000000ff2800720c */ /* 0x000fda0000705720 */
[----:B------:R-:W-:Y:S05]  /*10460*/  @!P0 BRA `(.L_x_6189) ;  /* 0x000002e000008947 */ /* 0x000fea0003800000 */
.L_x_6190:
        /* <DEDUP_REMOVED lines=46> */
.L_x_6189:
        /* <DEDUP_REMOVED lines=57> */
.L_x_6188:
[----:B------:R-:W-:Y:S05]  /*10ae0*/  BSYNC B0 ;  /* 0x0000000000007941 */ /* 0x000fea0003800000 */
.L_x_6187:
[----:B------:R-:W-:Y:S01]  /*10af0*/  IADD3 R20, R49, 0x200, RZ ;  /* 0x0000020031147810 */ /* 0x000fe20007ffe0ff */
[----:B------:R-:W-:Y:S03]  /*10b00*/  BSSY B0, `(.L_x_6194) ;  /* 0x0000165000007945 */ /* 0x000fe60003800000 */
[----:B------:R-:W-:-:S13]  /*10b10*/  ISETP.GE.AND P0, PT, R20, UR7, PT ;  /* 0x0000000714007c0c */ /* 0x000fda000bf06270 */
[----:B------:R-:W-:Y:S05]  /*10b20*/  @P0 BRA `(.L_x_6195) ;  /* 0x0000162000000947 */ /* 0x000fea0003800000 */
[----:B------:R-:W-:Y:S01]  /*10b30*/  IADD3 R8, P2, R48, -0x1, RZ ;  /* 0xffffffff30087810 */ /* 0x000fe20007f5e0ff */
[----:B------:R-:W-:Y:S01]  /*10b40*/  IMAD R9, R19, c[0x0][0x170], RZ ;  /* 0x00005c0013097a24 */ /* 0x000fe200078e02ff */
        /* <DEDUP_REMOVED lines=30> */
.L_x_6199:
        /* <DEDUP_REMOVED lines=9> */
[----:B------:R-:W-:-:S03]  /*10dc0*/  IADD3.X R53, R19, UR12, RZ, P2, !PT ;  /* 0x0000000c13357c10 */ /* 0x000fc600097fe4ff */
[----:B------:R-:W4:Y:S04]  /*10dd0*/  LDG.E.64 R20, [R32.64+0x10] ;  /* 0x0000100a20147981 */ /* 0x000f28000c1e1b00 */
[----:B------:R1:W3:Y:S01]  /*10de0*/  LDG.E.64.CONSTANT R26, [R52.64] ;  /* 0x0000000a341a7981 */ /* 0x0002e2000c1e9b00 */
[----:B------:R-:W-:-:S04]  /*10df0*/  IADD3 R38, P2, R52, UR14, RZ ;  /* 0x0000000e34267c10 */ /* 0x000fc8000ff5e0ff */
[----:B------:R-:W-:-:S05]  /*10e00*/  IADD3.X R39, R53, UR12, RZ, P2, !PT ;  /* 0x0000000c35277c10 */ /* 0x000fca00097fe4ff */
[----:B------:R5:W4:Y:S01]  /*10e10*/  LDG.E.64.CONSTANT R22, [R38.64] ;  /* 0x0000000a26167981 */ /* 0x000b22000c1e9b00 */
[----:B0-----:R-:W-:-:S04]  /*10e20*/  IADD3 R18, P2, R38, UR14, RZ ;  /* 0x0000000e26127c10 */ /* 0x001fc8000ff5e0ff */
[----:B------:R-:W-:Y:S02]  /*10e30*/  IADD3.X R19, R39, UR12, RZ, P2, !PT ;  /* 0x0000000c27137c10 */ /* 0x000fe400097fe4ff */
[----:B-----5:R-:W-:-:S04]  /*10e40*/  IADD3 R38, P2, R18, UR14, RZ ;  /* 0x0000000e12267c10 */ /* 0x020fc8000ff5e0ff */
[----:B------:R-:W-:-:S05]  /*10e50*/  IADD3.X R39, R19, UR12, RZ, P2, !PT ;  /* 0x0000000c13277c10 */ /* 0x000fca00097fe4ff */
[----:B-1----:R0:W5:Y:S01]  /*10e60*/  LDG.E.64.CONSTANT R52, [R38.64] ;  /* 0x0000000a26347981 */ /* 0x002162000c1e9b00 */
[-C--:B--2---:R-:W-:Y:S02]  /*10e70*/  IMAD R37, R37, R34.reuse, RZ ;  /* 0x0000002225257224 */ /* 0x084fe400078e02ff */
[----:B------:R-:W-:-:S04]  /*10e80*/  IMAD.WIDE.U32 R8, R36, R34, R8 ;  /* 0x0000002224087225 */ /* 0x000fc800078e0008 */
[----:B------:R-:W-:Y:S02]  /*10e90*/  IMAD R51, R36, R35, R37 ;  /* 0x0000002324337224 */ /* 0x000fe400078e0225 */
[----:B------:R1:W2:Y:S04]  /*10ea0*/  LDG.E.64.CONSTANT R36, [R18.64] ;  /* 0x0000000a12247981 */ /* 0x0002a8000c1e9b00 */
[----:B------:R-:W2:Y:S01]  /*10eb0*/  LDG.E.64 R34, [R32.64+0x18] ;  /* 0x0000180a20227981 */ /* 0x000ea2000c1e1b00 */
[----:B------:R-:W-:Y:S01]  /*10ec0*/  IADD3 R9, R9, R51, RZ ;  /* 0x0000003309097210 */ /* 0x000fe20007ffe0ff */
[----:B---3--:R-:W-:-:S04]  /*10ed0*/  IMAD R27, R27, R24, RZ ;  /* 0x000000181b1b7224 */ /* 0x008fc800078e02ff */
[C---:B------:R-:W-:Y:S02]  /*10ee0*/  IMAD R27, R26.reuse, R25, R27 ;  /* 0x000000191a1b7224 */ /* 0x040fe400078e021b */
[----:B------:R-:W-:Y:S02]  /*10ef0*/  IMAD.WIDE.U32 R8, R26, R24, R8 ;  /* 0x000000181a087225 */ /* 0x000fe400078e0008 */
[----:B------:R-:W5:Y:S01]  /*10f00*/  LDG.E.64 R24, [R32.64+0x20] ;  /* 0x0000200a20187981 */ /* 0x000f62000c1e1b00 */
[----:B-1----:R-:W-:Y:S01]  /*10f10*/  IADD3 R18, P2, R38, UR14, RZ ;  /* 0x0000000e26127c10 */ /* 0x002fe2000ff5e0ff */
[----:B------:R-:W-:Y:S02]  /*10f20*/  IMAD.IADD R9, R9, 0x1, R27 ;  /* 0x0000000109097824 */ /* 0x000fe400078e021b */
[-C--:B----4-:R-:W-:Y:S01]  /*10f30*/  IMAD R23, R23, R20.reuse, RZ ;  /* 0x0000001417177224 */ /* 0x090fe200078e02ff */
[----:B------:R-:W-:Y:S01]  /*10f40*/  IADD3.X R19, R39, UR12, RZ, P2, !PT ;  /* 0x0000000c27137c10 */ /* 0x000fe200097fe4ff */
[----:B------:R-:W-:-:S04]  /*10f50*/  IMAD.WIDE.U32 R8, R22, R20, R8 ;  /* 0x0000001416087225 */ /* 0x000fc800078e0008 */
[----:B------:R-:W-:Y:S01]  /*10f60*/  IMAD R23, R22, R21, R23 ;  /* 0x0000001516177224 */ /* 0x000fe200078e0217 */
[----:B------:R1:W3:Y:S04]  /*10f70*/  LDG.E.64.CONSTANT R26, [R18.64] ;  /* 0x0000000a121a7981 */ /* 0x0002e8000c1e9b00 */
[----:B------:R-:W3:Y:S01]  /*10f80*/  LDG.E.64 R20, [R32.64+0x28] ;  /* 0x0000280a20147981 */ /* 0x000ee2000c1e1b00 */
[----:B------:R-:W-:Y:S02]  /*10f90*/  IADD3 R22, P2, R18, UR14, RZ ;  /* 0x0000000e12167c10 */ /* 0x000fe4000ff5e0ff */
[----:B------:R-:W-:Y:S02]  /*10fa0*/  IADD3 R9, R9, R23, RZ ;  /* 0x0000001709097210 */ /* 0x000fe40007ffe0ff */
[----:B------:R-:W-:-:S05]  /*10fb0*/  IADD3.X R23, R19, UR12, RZ, P2, !PT ;  /* 0x0000000c13177c10 */ /* 0x000fca00097fe4ff */
[----:B0-----:R0:W4:Y:S01]  /*10fc0*/  LDG.E.64.CONSTANT R38, [R22.64] ;  /* 0x0000000a16267981 */ /* 0x001122000c1e9b00 */
[----:B-1----:R-:W-:-:S04]  /*10fd0*/  IADD3 R18, P2, R22, UR14, RZ ;  /* 0x0000000e16127c10 */ /* 0x002fc8000ff5e0ff */
[----:B------:R-:W-:Y:S02]  /*10fe0*/  IADD3.X R19, R23, UR12, RZ, P2, !PT ;  /* 0x0000000c17137c10 */ /* 0x000fe400097fe4ff */
[----:B0-----:R-:W-:-:S04]  /*10ff0*/  IADD3 R22, P2, R18, UR14, RZ ;  /* 0x0000000e12167c10 */ /* 0x001fc8000ff5e0ff */
[----:B------:R-:W-:Y:S01]  /*11000*/  IADD3.X R23, R19, UR12, RZ, P2, !PT ;  /* 0x0000000c13177c10 */ /* 0x000fe200097fe4ff */
[-C--:B--2---:R-:W-:Y:S02]  /*11010*/  IMAD R37, R37, R34.reuse, RZ ;  /* 0x0000002225257224 */ /* 0x084fe400078e02ff */
[----:B------:R-:W-:-:S04]  /*11020*/  IMAD.WIDE.U32 R8, R36, R34, R8 ;  /* 0x0000002224087225 */ /* 0x000fc800078e0008 */
[----:B------:R-:W-:Y:S02]  /*11030*/  IMAD R37, R36, R35, R37 ;  /* 0x0000002324257224 */ /* 0x000fe400078e0225 */
[----:B------:R-:W4:Y:S02]  /*11040*/  LDG.E.64 R34, [R32.64+0x30] ;  /* 0x0000300a20227981 */ /* 0x000f24000c1e1b00 */
[----:B------:R-:W-:Y:S02]  /*11050*/  IMAD.IADD R9, R9, 0x1, R37 ;  /* 0x0000000109097824 */ /* 0x000fe400078e0225 */
[-C--:B-----5:R-:W-:Y:S02]  /*11060*/  IMAD R37, R53, R24.reuse, RZ ;  /* 0x0000001835257224 */ /* 0x0a0fe400078e02ff */
        /* <DEDUP_REMOVED lines=8> */
[----:B------:R0:W3:Y:S04]  /*110f0*/  LDG.E.64.CONSTANT R20, [R22.64] ;  /* 0x0000000a16147981 */ /* 0x0000e8000c1e9b00 */
[----:B------:R-:W3:Y:S01]  /*11100*/  LDG.E.64 R8, [R32.64+0x40] ;  /* 0x0000400a20087981 */ /* 0x000ee2000c1e1b00 */
[----:B------:R-:W-:Y:S02]  /*11110*/  IMAD.IADD R37, R37, 0x1, R27 ;  /* 0x0000000125257824 */ /* 0x000fe400078e021b */
[----:B----4-:R-:W-:-:S04]  /*11120*/  IMAD R19, R39, R34, RZ ;  /* 0x0000002227137224 */ /* 0x010fc800078e02ff */
[C---:B------:R-:W-:Y:S02]  /*11130*/  IMAD R27, R38.reuse, R35, R19 ;  /* 0x00000023261b7224 */ /* 0x040fe400078e0213 */
[----:B------:R-:W-:Y:S01]  /*11140*/  IMAD.WIDE.U32 R18, R38, R34, R36 ;  /* 0x0000002226127225 */ /* 0x000fe200078e0024 */
[----:B------:R-:W-:-:S04]  /*11150*/  IADD3 R38, P2, R22, UR14, RZ ;  /* 0x0000000e16267c10 */ /* 0x000fc8000ff5e0ff */
[----:B------:R-:W-:Y:S02]  /*11160*/  IADD3.X R39, R23, UR12, RZ, P2, !PT ;  /* 0x0000000c17277c10 */ /* 0x000fe400097fe4ff */
[----:B------:R-:W-:Y:S02]  /*11170*/  IADD3 R19, R19, R27, RZ ;  /* 0x0000001b13137210 */ /* 0x000fe40007ffe0ff */
[----:B------:R-:W4:Y:S01]  /*11180*/  LDG.E.64 R26, [R32.64+0x48] ;  /* 0x0000480a201a7981 */ /* 0x000f22000c1e1b00 */
[----:B0-----:R-:W-:-:S03]  /*11190*/  IADD3 R22, P2, R38, UR14, RZ ;  /* 0x0000000e26167c10 */ /* 0x001fc6000ff5e0ff */
[----:B------:R0:W4:Y:S01]  /*111a0*/  LDG.E.64.CONSTANT R34, [R38.64] ;  /* 0x0000000a26227981 */ /* 0x000122000c1e9b00 */
[----:B------:R-:W-:Y:S01]  /*111b0*/  IADD3.X R23, R39, UR12, RZ, P2, !PT ;  /* 0x0000000c27177c10 */ /* 0x000fe200097fe4ff */
[-C--:B--2---:R-:W-:Y:S02]  /*111c0*/  IMAD R37, R53, R24.reuse, RZ ;  /* 0x0000001835257224 */ /* 0x084fe400078e02ff */
[----:B------:R-:W-:-:S04]  /*111d0*/  IMAD.WIDE.U32 R18, R52, R24, R18 ;  /* 0x0000001834127225 */ /* 0x000fc800078e0012 */
[----:B------:R-:W-:Y:S01]  /*111e0*/  IMAD R37, R52, R25, R37 ;  /* 0x0000001934257224 */ /* 0x000fe200078e0225 */
[----:B0-----:R0:W2:Y:S04]  /*111f0*/  LDG.E.64.CONSTANT R38, [R22.64] ;  /* 0x0000000a16267981 */ /* 0x0010a8000c1e9b00 */
[----:B------:R-:W2:Y:S01]  /*11200*/  LDG.E.64 R24, [R32.64+0x50] ;  /* 0x0000500a20187981 */ /* 0x000ea2000c1e1b00 */
[----:B------:R-:W-:Y:S01]  /*11210*/  IADD3 R36, P2, R22, UR14, RZ ;  /* 0x0000000e16247c10 */ /* 0x000fe2000ff5e0ff */
[----:B------:R-:W-:Y:S02]  /*11220*/  IMAD.IADD R19, R19, 0x1, R37 ;  /* 0x0000000113137824 */ /* 0x000fe400078e0225 */
[-C--:B---3--:R-:W-:Y:S01]  /*11230*/  IMAD R21, R21, R8.reuse, RZ ;  /* 0x0000000815157224 */ /* 0x088fe200078e02ff */
[----:B------:R-:W-:Y:S01]  /*11240*/  IADD3.X R37, R23, UR12, RZ, P2, !PT ;  /* 0x0000000c17257c10 */ /* 0x000fe200097fe4ff */
[----:B------:R-:W-:-:S04]  /*11250*/  IMAD.WIDE.U32 R52, R20, R8, R18 ;  /* 0x0000000814347225 */ /* 0x000fc800078e0012 */
[----:B------:R-:W-:Y:S01]  /*11260*/  IMAD R21, R20, R9, R21 ;  /* 0x0000000914157224 */ /* 0x000fe200078e0215 */
[----:B------:R1:W3:Y:S04]  /*11270*/  LDG.E.64.CONSTANT R18, [R36.64] ;  /* 0x0000000a24127981 */ /* 0x0002e8000c1e9b00 */
[----:B------:R-:W3:Y:S01]  /*11280*/  LDG.E.64 R8, [R32.64+0x58] ;  /* 0x0000580a20087981 */ /* 0x000ee2000c1e1b00 */
[----:B------:R-:W-:Y:S01]  /*11290*/  IADD3 R53, R53, R21, RZ ;  /* 0x0000001535357210 */ /* 0x000fe20007ffe0ff */
[----:B----4-:R-:W-:-:S04]  /*112a0*/  IMAD R21, R35, R26, RZ ;  /* 0x0000001a23157224 */ /* 0x010fc800078e02ff */
[C---:B0-----:R-:W-:Y:S02]  /*112b0*/  IMAD R23, R34.reuse, R27, R21 ;  /* 0x0000001b22177224 */ /* 0x041fe400078e0215 */
[----:B------:R-:W-:Y:S01]  /*112c0*/  IMAD.WIDE.U32 R20, R34, R26, R52 ;  /* 0x0000001a22147225 */ /* 0x000fe200078e0034 */
[----:B------:R-:W-:-:S03]  /*112d0*/  IADD3 R52, P2, R36, UR14, RZ ;  /* 0x0000000e24347c10 */ /* 0x000fc6000ff5e0ff */
[----:B------:R-:W-:Y:S01]  /*112e0*/  IMAD.IADD R21, R21, 0x1, R23 ;  /* 0x0000000115157824 */ /* 0x000fe200078e0217 */
[----:B------:R-:W-:Y:S01]  /*112f0*/  IADD3.X R53, R37, UR12, RZ, P2, !PT ;  /* 0x0000000c25357c10 */ /* 0x000fe200097fe4ff */
[-C--:B--2---:R-:W-:Y:S02]  /*11300*/  IMAD R23, R39, R24.reuse, RZ ;  /* 0x0000001827177224 */ /* 0x084fe400078e02ff */
[C---:B-1----:R-:W-:Y:S02]  /*11310*/  IMAD.WIDE.U32 R36, R38.reuse, R24, R20 ;  /* 0x0000001826247225 */ /* 0x042fe400078e0014 */
[----:B------:R0:W2:Y:S02]  /*11320*/  LDG.E.64.CONSTANT R26, [R52.64] ;  /* 0x0000000a341a7981 */ /* 0x0000a4000c1e9b00 */
[----:B------:R-:W-:Y:S01]  /*11330*/  IMAD R23, R38, R25, R23 ;  /* 0x0000001926177224 */ /* 0x000fe200078e0217 */
[----:B------:R-:W-:Y:S01]  /*11340*/  IADD3 R38, P2, R52, UR14, RZ ;  /* 0x0000000e34267c10 */ /* 0x000fe2000ff5e0ff */
[----:B------:R1:W2:Y:S03]  /*11350*/  LDG.E.64 R24, [R32.64+0x60] ;  /* 0x0000600a20187981 */ /* 0x0002a6000c1e1b00 */
[----:B------:R-:W-:Y:S01]  /*11360*/  IADD3.X R39, R53, UR12, RZ, P2, !PT ;  /* 0x0000000c35277c10 */ /* 0x000fe200097fe4ff */
[----:B------:R1:W4:Y:S01]  /*11370*/  LDG.E.64 R20, [R32.64+0x68] ;  /* 0x0000680a20147981 */ /* 0x000322000c1e1b00 */
[----:B------:R-:W-:-:S02]  /*11380*/  IADD3 R37, R37, R23, RZ ;  /* 0x0000001725257210 */ /* 0x000fc40007ffe0ff */
[----:B------:R-:W-:Y:S01]  /*11390*/  IADD3 R34, P2, R38, UR14, RZ ;  /* 0x0000000e26227c10 */ /* 0x000fe2000ff5e0ff */
[----:B------:R5:W4:Y:S01]  /*113a0*/  LDG.E.64.CONSTANT R22, [R38.64] ;  /* 0x0000000a26167981 */ /* 0x000b22000c1e9b00 */
[----:B---3--:R-:W-:Y:S02]  /*113b0*/  IMAD R19, R19, R8, RZ ;  /* 0x0000000813137224 */ /* 0x008fe400078e02ff */
[----:B------:R-:W-:-:S05]  /*113c0*/  IADD3.X R35, R39, UR12, RZ, P2, !PT ;  /* 0x0000000c27237c10 */ /* 0x000fca00097fe4ff */
[----:B0-----:R0:W3:Y:S01]  /*113d0*/  LDG.E.64.CONSTANT R52, [R34.64] ;  /* 0x0000000a22347981 */ /* 0x0010e2000c1e9b00 */
[C---:B-----5:R-:W-:Y:S02]  /*113e0*/  IMAD R39, R18.reuse, R9, R19 ;  /* 0x0000000912277224 */ /* 0x060fe400078e0213 */
[----:B------:R-:W-:Y:S01]  /*113f0*/  IMAD.WIDE.U32 R8, R18, R8, R36 ;  /* 0x0000000812087225 */ /* 0x000fe200078e0024 */
[----:B------:R-:W-:Y:S01]  /*11400*/  IADD3 R18, P2, R34, UR14, RZ ;  /* 0x0000000e22127c10 */ /* 0x000fe2000ff5e0ff */
[----:B------:R1:W3:Y:S03]  /*11410*/  LDG.E.64 R36, [R32.64+0x70] ;  /* 0x0000700a20247981 */ /* 0x0002e6000c1e1b00 */
[----:B------:R-:W-:Y:S02]  /*11420*/  IADD3.X R19, R35, UR12, RZ, P2, !PT ;  /* 0x0000000c23137c10 */ /* 0x000fe400097fe4ff */
[----:B0-----:R1:W5:Y:S04]  /*11430*/  LDG.E.64 R34, [R32.64+0x78] ;  /* 0x0000780a20227981 */ /* 0x001368000c1e1b00 */
[----:B-1----:R0:W5:Y:S01]  /*11440*/  LDG.E.64.CONSTANT R32, [R18.64] ;  /* 0x0000000a12207981 */ /* 0x002162000c1e9b00 */
        /* <DEDUP_REMOVED lines=11> */
[----:B------:R-:W-:Y:S02]  /*11500*/  IMAD R27, R26, R25, R27 ;  /* 0x000000191a1b7224 */ /* 0x000fe400078e021b */
[----:B----4-:R-:W-:-:S03]  /*11510*/  IMAD R23, R23, R20, RZ ;  /* 0x0000001417177224 */ /* 0x010fc600078e02ff */
[----:B------:R-:W-:Y:S01]  /*11520*/  IADD3 R9, R9, R27, RZ ;  /* 0x0000001b09097210 */ /* 0x000fe20007ffe0ff */
[----:B------:R-:W-:-:S04]  /*11530*/  IMAD R23, R22, R21, R23 ;  /* 0x0000001516177224 */ /* 0x000fc800078e0217 */
[----:B------:R-:W-:-:S04]  /*11540*/  IMAD.WIDE.U32 R8, R22, R20, R8 ;  /* 0x0000001416087225 */ /* 0x000fc800078e0008 */
[----:B------:R-:W-:Y:S02]  /*11550*/  IMAD.IADD R9, R9, 0x1, R23 ;  /* 0x0000000109097824 */ /* 0x000fe400078e0217 */
[-C--:B---3--:R-:W-:Y:S02]  /*11560*/  IMAD R21, R53, R36.reuse, RZ ;  /* 0x0000002435157224 */ /* 0x088fe400078e02ff */
[----:B------:R-:W-:-:S04]  /*11570*/  IMAD.WIDE.U32 R8, R52, R36, R8 ;  /* 0x0000002434087225 */ /* 0x000fc800078e0008 */
[----:B------:R-:W-:-:S05]  /*11580*/  IMAD R21, R52, R37, R21 ;  /* 0x0000002534157224 */ /* 0x000fca00078e0215 */
[----:B------:R-:W-:Y:S01]  /*11590*/  IADD3 R9, R9, R21, RZ ;  /* 0x0000001509097210 */ /* 0x000fe20007ffe0ff */
[----:B-----5:R-:W-:-:S04]  /*115a0*/  IMAD R21, R33, R34, RZ ;  /* 0x0000002221157224 */ /* 0x020fc800078e02ff */
[----:B------:R-:W-:-:S04]  /*115b0*/  IMAD.WIDE.U32 R8, R32, R34, R8 ;  /* 0x0000002220087225 */ /* 0x000fc800078e0008 */
[----:B------:R-:W-:-:S04]  /*115c0*/  IMAD R21, R32, R35, R21 ;  /* 0x0000002320157224 */ /* 0x000fc800078e0215 */
[----:B------:R-:W-:Y:S01]  /*115d0*/  IMAD.IADD R9, R9, 0x1, R21 ;  /* 0x0000000109097824 */ /* 0x000fe200078e0215 */
[----:B------:R-:W-:Y:S05]  /*115e0*/  @P2 BRA `(.L_x_6199) ;  /* 0xfffff74000002947 */ /* 0x000fea000383ffff */
.L_x_6198:
[----:B------:R-:W-:-:S04]  /*115f0*/  ISETP.GT.U32.AND P2, PT, R50, 0x4, PT ;  /* 0x000000043200780c */ /* 0x000fc80003f44070 */
[----:B------:R-:W-:-:S13]  /*11600*/  ISETP.GT.AND.EX P2, PT, R40, RZ, PT, P2 ;  /* 0x000000ff2800720c */ /* 0x000fda0003f44320 */
        /* <DEDUP_REMOVED lines=11> */
[----:B------:R-:W-:Y:S01]  /*116c0*/  IADD3 R20, P0, R52, UR14, RZ ;  /* 0x0000000e34147c10 */ /* 0x000fe2000ff1e0ff */
[----:B------:R-:W4:Y:S04]  /*116d0*/  LDG.E.64 R22, [R36.64+0x10] ;  /* 0x0000100a24167981 */ /* 0x000f28000c1e1b00 */
[----:B------:R-:W3:Y:S01]  /*116e0*/  LDG.E.64.CONSTANT R32, [R52.64] ;  /* 0x0000000a34207981 */ /* 0x000ee2000c1e9b00 */
[----:B------:R-:W-:-:S05]  /*116f0*/  IADD3.X R21, R53, UR12, RZ, P0, !PT ;  /* 0x0000000c35157c10 */ /* 0x000fca00087fe4ff */
[----:B------:R3:W4:Y:S01]  /*11700*/  LDG.E.64.CONSTANT R24, [R20.64] ;  /* 0x0000000a14187981 */ /* 0x000722000c1e9b00 */
        /* <DEDUP_REMOVED lines=10> */
[----:B------:R-:W-:Y:S01]  /*117b0*/  IMAD.WIDE.U32 R8, R32, R26, R8 ;  /* 0x0000001a20087225 */ /* 0x000fe200078e0008 */
[----:B------:R-:W-:Y:S01]  /*117c0*/  IADD3 R26, P0, R18, UR14, RZ ;  /* 0x0000000e121a7c10 */ /* 0x000fe2000ff1e0ff */
[----:B------:R1:W3:Y:S02]  /*117d0*/  LDG.E.64 R32, [R36.64+0x28] ;  /* 0x0000280a24207981 */ /* 0x0002e4000c1e1b00 */
[----:B------:R-:W-:Y:S01]  /*117e0*/  IMAD.IADD R9, R9, 0x1, R21 ;  /* 0x0000000109097824 */ /* 0x000fe200078e0215 */
[----:B------:R-:W-:Y:S01]  /*117f0*/  IADD3.X R27, R19, UR12, RZ, P0, !PT ;  /* 0x0000000c131b7c10 */ /* 0x000fe200087fe4ff */
[-C--:B----4-:R-:W-:Y:S02]  /*11800*/  IMAD R21, R25, R22.reuse, RZ ;  /* 0x0000001619157224 */ /* 0x090fe400078e02ff */
[----:B0-----:R-:W-:-:S02]  /*11810*/  IMAD.WIDE.U32 R18, R24, R22, R8 ;  /* 0x0000001618127225 */ /* 0x001fc400078e0008 */
[----:B------:R1:W4:Y:S02]  /*11820*/  LDG.E.64 R8, [R36.64+0x20] ;  /* 0x0000200a24087981 */ /* 0x000324000c1e1b00 */
[----:B------:R-:W-:Y:S02]  /*11830*/  IMAD R23, R24, R23, R21 ;  /* 0x0000001718177224 */ /* 0x000fe400078e0215 */
[----:B------:R0:W4:Y:S01]  /*11840*/  LDG.E.64.CONSTANT R20, [R26.64] ;  /* 0x0000000a1a147981 */ /* 0x000122000c1e9b00 */
[----:B------:R-:W-:-:S04]  /*11850*/  IADD3 R24, P0, R26, UR14, RZ ;  /* 0x0000000e1a187c10 */ /* 0x000fc8000ff1e0ff */
[----:B------:R-:W-:Y:S02]  /*11860*/  IADD3.X R25, R27, UR12, RZ, P0, !PT ;  /* 0x0000000c1b197c10 */ /* 0x000fe400087fe4ff */
[----:B------:R-:W-:-:S03]  /*11870*/  IADD3 R22, P0, R24, UR14, RZ ;  /* 0x0000000e18167c10 */ /* 0x000fc6000ff1e0ff */
[----:B------:R5:W3:Y:S01]  /*11880*/  LDG.E.64.CONSTANT R52, [R24.64] ;  /* 0x0000000a18347981 */ /* 0x000ae2000c1e9b00 */
[----:B------:R-:W-:Y:S02]  /*11890*/  IADD3 R19, R19, R23, RZ ;  /* 0x0000001713137210 */ /* 0x000fe40007ffe0ff */
[----:B------:R-:W-:-:S05]  /*118a0*/  IADD3.X R23, R25, UR12, RZ, P0, !PT ;  /* 0x0000000c19177c10 */ /* 0x000fca00087fe4ff */
[----:B0-----:R0:W3:Y:S04]  /*118b0*/  LDG.E.64.CONSTANT R26, [R22.64] ;  /* 0x0000000a161a7981 */ /* 0x0010e8000c1e9b00 */
[----:B-----5:R1:W5:Y:S01]  /*118c0*/  LDG.E.64 R24, [R36.64+0x30] ;  /* 0x0000300a24187981 */ /* 0x020362000c1e1b00 */
[----:B--2---:R-:W-:-:S04]  /*118d0*/  IMAD R39, R39, R34, RZ ;  /* 0x0000002227277224 */ /* 0x004fc800078e02ff */
[C---:B------:R-:W-:Y:S02]  /*118e0*/  IMAD R39, R38.reuse, R35, R39 ;  /* 0x0000002326277224 */ /* 0x040fe400078e0227 */
[----:B------:R-:W-:Y:S01]  /*118f0*/  IMAD.WIDE.U32 R34, R38, R34, R18 ;  /* 0x0000002226227225 */ /* 0x000fe200078e0012 */
[----:B------:R-:W-:-:S04]  /*11900*/  IADD3 R18, P0, R22, UR14, RZ ;  /* 0x0000000e16127c10 */ /* 0x000fc8000ff1e0ff */
[----:B------:R-:W-:Y:S02]  /*11910*/  IADD3.X R19, R23, UR12, RZ, P0, !PT ;  /* 0x0000000c17137c10 */ /* 0x000fe400087fe4ff */
[----:B0-----:R1:W2:Y:S04]  /*11920*/  LDG.E.64 R22, [R36.64+0x38] ;  /* 0x0000380a24167981 */ /* 0x0012a8000c1e1b00 */
[----:B-1----:R0:W2:Y:S01]  /*11930*/  LDG.E.64.CONSTANT R36, [R18.64] ;  /* 0x0000000a12247981 */ /* 0x0020a2000c1e9b00 */
[----:B----4-:R-:W-:Y:S02]  /*11940*/  IMAD R21, R21, R8, RZ ;  /* 0x0000000815157224 */ /* 0x010fe400078e02ff */
[----:B------:R-:W-:Y:S02]  /*11950*/  IMAD.IADD R35, R35, 0x1, R39 ;  /* 0x0000000123237824 */ /* 0x000fe400078e0227 */
[----:B------:R-:W-:-:S02]  /*11960*/  IMAD R21, R20, R9, R21 ;  /* 0x0000000914157224 */ /* 0x000fc400078e0215 */
[----:B------:R-:W-:-:S05]  /*11970*/  IMAD.WIDE.U32 R8, R20, R8, R34 ;  /* 0x0000000814087225 */ /* 0x000fca00078e0022 */
[----:B------:R-:W-:Y:S01]  /*11980*/  IADD3 R9, R9, R21, RZ ;  /* 0x0000001509097210 */ /* 0x000fe20007ffe0ff */
[----:B---3--:R-:W-:-:S04]  /*11990*/  IMAD R21, R53, R32, RZ ;  /* 0x0000002035157224 */ /* 0x008fc800078e02ff */
[C---:B------:R-:W-:Y:S02]  /*119a0*/  IMAD R21, R52.reuse, R33, R21 ;  /* 0x0000002134157224 */ /* 0x040fe400078e0215 */
[----:B------:R-:W-:-:S04]  /*119b0*/  IMAD.WIDE.U32 R8, R52, R32, R8 ;  /* 0x0000002034087225 */ /* 0x000fc800078e0008 */
[----:B------:R-:W-:Y:S02]  /*119c0*/  IMAD.IADD R9, R9, 0x1, R21 ;  /* 0x0000000109097824 */ /* 0x000fe400078e0215 */
[-C--:B-----5:R-:W-:Y:S02]  /*119d0*/  IMAD R21, R27, R24.reuse, RZ ;  /* 0x000000181b157224 */ /* 0x0a0fe400078e02ff */
[----:B------:R-:W-:-:S04]  /*119e0*/  IMAD.WIDE.U32 R8, R26, R24, R8 ;  /* 0x000000181a087225 */ /* 0x000fc800078e0008 */
[----:B------:R-:W-:-:S05]  /*119f0*/  IMAD R21, R26, R25, R21 ;  /* 0x000000191a157224 */ /* 0x000fca00078e0215 */
[----:B------:R-:W-:Y:S02]  /*11a00*/  IADD3 R9, R9, R21, RZ ;  /* 0x0000001509097210 */ /* 0x000fe40007ffe0ff */
        /* <DEDUP_REMOVED lines=11> */
.L_x_6200:
[----:B------:R-:W-:-:S04]  /*11ac0*/  ISETP.NE.U32.AND P2, PT, R50, RZ, PT ;  /* 0x000000ff3200720c */ /* 0x000fc80003f45070 */
[----:B------:R-:W-:-:S13]  /*11ad0*/  ISETP.NE.OR.EX P0, PT, R40, RZ, P0, P2 ;  /* 0x000000ff2800720c */ /* 0x000fda0000705720 */
[----:B------:R-:W-:Y:S05]  /*11ae0*/  @!P0 BRA `(.L_x_6196) ;  /* 0x000002c000008947 */ /* 0x000fea0003800000 */
.L_x_6197:
[----:B------:R-:W-:Y:S01]  /*11af0*/  ULDC.64 UR8, c[0x0][0x180] ;  /* 0x0000600000087ab9 */ /* 0x000fe20000000a00 */
[----:B------:R0:W2:Y:S01]  /*11b00*/  LDG.E.64.CONSTANT R26, [R18.64] ;  /* 0x0000000a121a7981 */ /* 0x0000a2000c1e9b00 */
[----:B------:R-:W-:Y:S01]  /*11b10*/  ULEA UR8, UP0, UR4, UR8, 0x3 ;  /* 0x0000000804087291 */ /* 0x000fe2000f80183f */
[----:B------:R-:W-:-:S03]  /*11b20*/  IADD3 R20, P0, R18, UR14, RZ ;  /* 0x0000000e12147c10 */ /* 0x000fc6000ff1e0ff */
[----:B------:R-:W-:Y:S02]  /*11b30*/  ULEA.HI.X UR9, UR4, UR9, UR5, 0x3, UP0 ;  /* 0x0000000904097291 */ /* 0x000fe400080f1c05 */
[----:B------:R-:W-:-:S04]  /*11b40*/  MOV R52, UR8 ;  /* 0x0000000800347c02 */ /* 0x000fc80008000f00 */
[----:B------:R-:W-:-:S05]  /*11b50*/  IMAD.U32 R53, RZ, RZ, UR9 ;  /* 0x00000009ff357e24 */ /* 0x000fca000f8e00ff */
[----:B------:R-:W2:Y:S01]  /*11b60*/  LDG.E.64 R38, [R52.64] ;  /* 0x0000000a34267981 */ /* 0x000ea2000c1e1b00 */
[----:B------:R-:W-:Y:S02]  /*11b70*/  IADD3.X R21, R19, UR12, RZ, P0, !PT ;  /* 0x0000000c13157c10 */ /* 0x000fe400087fe4ff */
[----:B------:R-:W-:Y:S01]  /*11b80*/  IADD3 R24, P0, R20, UR14, RZ ;  /* 0x0000000e14187c10 */ /* 0x000fe2000ff1e0ff */
[----:B------:R-:W3:Y:S04]  /*11b90*/  LDG.E.64 R36, [R52.64+0x8] ;  /* 0x0000080a34247981 */ /* 0x000ee8000c1e1b00 */
[----:B0-----:R0:W3:Y:S01]  /*11ba0*/  LDG.E.64.CONSTANT R18, [R20.64] ;  /* 0x0000000a14127981 */ /* 0x0010e2000c1e9b00 */
[----:B------:R-:W-:Y:S02]  /*11bb0*/  IADD3.X R25, R21, UR12, RZ, P0, !PT ;  /* 0x0000000c15197c10 */ /* 0x000fe400087fe4ff */
[----:B------:R-:W-:Y:S01]  /*11bc0*/  IADD3 R22, P0, R24, UR14, RZ ;  /* 0x0000000e18167c10 */ /* 0x000fe2000ff1e0ff */
[----:B------:R-:W4:Y:S04]  /*11bd0*/  LDG.E.64 R34, [R52.64+0x10] ;  /* 0x0000100a34227981 */ /* 0x000f28000c1e1b00 */
[----:B------:R-:W5:Y:S04]  /*11be0*/  LDG.E.64 R32, [R52.64+0x18] ;  /* 0x0000180a34207981 */ /* 0x000f68000c1e1b00 */
[----:B0-----:R0:W4:Y:S01]  /*11bf0*/  LDG.E.64.CONSTANT R20, [R24.64] ;  /* 0x0000000a18147981 */ /* 0x001122000c1e9b00 */
[----:B------:R-:W-:-:S05]  /*11c00*/  IADD3.X R23, R25, UR12, RZ, P0, !PT ;  /* 0x0000000c19177c10 */ /* 0x000fca00087fe4ff */
[----:B0-----:R-:W5:Y:S01]  /*11c10*/  LDG.E.64.CONSTANT R24, [R22.64] ;  /* 0x0000000a16187981 */ /* 0x001f62000c1e9b00 */
        /* <DEDUP_REMOVED lines=25> */
.L_x_6196:
        /* <DEDUP_REMOVED lines=30> */
[----:B------:R-:W-:Y:S02]  /*11f90*/  MOV R21, UR9 ;  /* 0x0000000900157c02 */ /* 0x000fe40008000f00 */
[----:B------:R-:W-:Y:S02]  /*11fa0*/  ISETP.NE.AND.EX P0, PT, RZ, RZ, PT, P0 ;  /* 0x000000ffff00720c */ /* 0x000fe40003f05300 */
[----:B------:R-:W-:Y:S01]  /*11fb0*/  IADD3 R28, P2, R28, UR4, RZ ;  /* 0x000000041c1c7c10 */ /* 0x000fe2000ff5e0ff */
[----:B------:R-:W-:Y:S01]  /*11fc0*/  IMAD.U32 R18, RZ, RZ, UR4 ;  /* 0x00000004ff127e24 */ /* 0x000fe2000f8e00ff */
[----:B------:R-:W-:Y:S01]  /*11fd0*/  MOV R19, UR5 ;  /* 0x0000000500137c02 */ /* 0x000fe20008000f00 */
[----:B------:R-:W2:Y:S01]  /*11fe0*/  LDG.E.64 R20, [R20.64+0x8] ;  /* 0x0000080a14147981 */ /* 0x000ea2000c1e1b00 */
[----:B------:R-:W-:-:S02]  /*11ff0*/  MOV R29, UR16 ;  /* 0x00000010001d7c02 */ /* 0x000fc40008000f00 */
[----:B------:R-:W-:Y:S02]  /*12000*/  IADD3.X R19, R31, UR14, R19, P2, !PT ;  /* 0x0000000e1f137c10 */ /* 0x000fe400097fe413 */
[----:B------:R-:W-:-:S04]  /*12010*/  LEA R22, P2, R28, c[0x0][0x168], 0x3 ;  /* 0x00005a001c167a11 */ /* 0x000fc800078418ff */
[----:B------:R-:W-:Y:S01]  /*12020*/  LEA.HI.X R23, R28, c[0x0][0x16c], R19, 0x3, P2 ;  /* 0x00005b001c177a11 */ /* 0x000fe200010f1c13 */
[----:B------:R-:W-:Y:S02]  /*12030*/  IMAD.U32 R19, RZ, RZ, UR16 ;  /* 0x00000010ff137e24 */ /* 0x000fe4000f8e00ff */
[----:B------:R-:W-:Y:S02]  /*12040*/  IMAD.U32 R28, RZ, RZ, UR17 ;  /* 0x00000011ff1c7e24 */ /* 0x000fe4000f8e00ff */
[----:B------:R-:W2:Y:S01]  /*12050*/  LDG.E.64.CONSTANT R26, [R22.64] ;  /* 0x0000000a161a7981 */ /* 0x000ea2000c1e9b00 */
[----:B------:R-:W-:Y:S01]  /*12060*/  @P0 LEA R18, P2, R19, R22, 0x3 ;  /* 0x0000001613120211 */ /* 0x000fe200078418ff */
[----:B------:R-:W-:Y:S01]  /*12070*/  IMAD.U32 R25, RZ, RZ, UR9 ;  /* 0x00000009ff197e24 */ /* 0x000fe2000f8e00ff */
[----:B------:R-:W-:Y:S02]  /*12080*/  MOV R24, UR8 ;  /* 0x0000000800187c02 */ /* 0x000fe40008000f00 */
[----:B------:R-:W-:-:S04]  /*12090*/  @P0 LEA.HI.X R19, R29, R23, R28, 0x3, P2 ;  /* 0x000000171d130211 */ /* 0x000fc800010f1c1c */
        /* <DEDUP_REMOVED lines=11> */
.L_x_6195:
[----:B------:R-:W-:Y:S05]  /*12150*/  BSYNC B0 ;  /* 0x0000000000007941 */ /* 0x000fea0003800000 */
.L_x_6194:
        /* <DEDUP_REMOVED lines=14> */
[----:B------:R-:W-:Y:S01]  /*12240*/  ISETP.GE.U32.AND.EX P0, PT, R10, RZ, PT, P0 ;  /* 0x000000ff0a00720c */ /* 0x000fe20003f06100 */
[----:B------:R-:W-:Y:S01]  /*12250*/  IMAD.IADD R19, R17, 0x1, R23 ;  /* 0x0000000111137824 */ /* 0x000fe200078e0217 */
[----:B------:R-:W-:-:S11]  /*12260*/  CS2R R10, SRZ ;  /* 0x00000000000a7805 */ /* 0x000fd6000001ff00 */
[----:B------:R-:W-:Y:S05]  /*12270*/  @!P0 BRA `(.L_x_6203) ;  /* 0x000011e000008947 */ /* 0x000fea0003800000 */
[----:B------:R-:W-:Y:S01]  /*12280*/  IADD3 R41, P2, -R50, c[0x0][0x178], RZ ;  /* 0x00005e0032297a10 */ /* 0x000fe20007f5e1ff */
[----:B------:R-:W-:Y:S01]  /*12290*/  USHF.L.U32 UR4, UR17, 0x3, URZ ;  /* 0x0000000311047899 */ /* 0x000fe2000800063f */
[----:B------:R-:W-:Y:S01]  /*122a0*/  IADD3 R23, R23, R17, RZ ;  /* 0x0000001117177210 */ /* 0x000fe20007ffe0ff */
        /* <DEDUP_REMOVED lines=15> */
.L_x_6206:
        /* <DEDUP_REMOVED lines=10> */
[----:B------:R-:W3:Y:S01]  /*12440*/  LDG.E.64 R30, [R36.64+0x8] ;  /* 0x0000080a241e7981 */ /* 0x000ee2000c1e1b00 */
[----:B------:R-:W-:-:S03]  /*12450*/  IADD3 R52, P2, R22, UR14, RZ ;  /* 0x0000000e16347c10 */ /* 0x000fc6000ff5e0ff */
[----:B------:R1:W3:Y:S01]  /*12460*/  LDG.E.64.CONSTANT R32, [R22.64] ;  /* 0x0000000a16207981 */ /* 0x0002e2000c1e9b00 */
[----:B------:R-:W-:-:S03]  /*12470*/  IADD3.X R53, R23, UR12, RZ, P2, !PT ;  /* 0x0000000c17357c10 */ /* 0x000fc600097fe4ff */
[----:B------:R-:W4:Y:S04]  /*12480*/  LDG.E.64 R26, [R36.64+0x10] ;  /* 0x0000100a241a7981 */ /* 0x000f28000c1e1b00 */
[----:B0-----:R0:W4:Y:S01]  /*12490*/  LDG.E.64.CONSTANT R28, [R52.64] ;  /* 0x0000000a341c7981 */ /* 0x001122000c1e9b00 */
[----:B------:R-:W-:-:S03]  /*124a0*/  IADD3 R20, P2, R52, UR14, RZ ;  /* 0x0000000e34147c10 */ /* 0x000fc6000ff5e0ff */
[----:B-1----:R-:W5:Y:S01]  /*124b0*/  LDG.E.64 R22, [R36.64+0x18] ;  /* 0x0000180a24167981 */ /* 0x002f62000c1e1b00 */
[----:B------:R-:W-:-:S05]  /*124c0*/  IADD3.X R21, R53, UR12, RZ, P2, !PT ;  /* 0x0000000c35157c10 */ /* 0x000fca00097fe4ff */
[----:B------:R1:W5:Y:S01]  /*124d0*/  LDG.E.64.CONSTANT R24, [R20.64] ;  /* 0x0000000a14187981 */ /* 0x000362000c1e9b00 */
[-C--:B--2---:R-:W-:Y:S02]  /*124e0*/  IMAD R39, R39, R34.reuse, RZ ;  /* 0x0000002227277224 */ /* 0x084fe400078e02ff */
[----:B------:R-:W-:Y:S01]  /*124f0*/  IMAD.WIDE.U32 R10, R38, R34, R10 ;  /* 0x00000022260a7225 */ /* 0x000fe200078e000a */
[----:B------:R-:W-:-:S03]  /*12500*/  IADD3 R34, P2, R20, UR14, RZ ;  /* 0x0000000e14227c10 */ /* 0x000fc6000ff5e0ff */
[----:B------:R-:W-:Y:S01]  /*12510*/  IMAD R39, R38, R35, R39 ;  /* 0x0000002326277224 */ /* 0x000fe200078e0227 */
[----:B------:R-:W-:Y:S01]  /*12520*/  IADD3.X R35, R21, UR12, RZ, P2, !PT ;  /* 0x0000000c15237c10 */ /* 0x000fe200097fe4ff */
[----:B---3--:R-:W-:-:S03]  /*12530*/  IMAD R33, R33, R30, RZ ;  /* 0x0000001e21217224 */ /* 0x008fc600078e02ff */
[----:B------:R-:W-:Y:S01]  /*12540*/  IADD3 R11, R11, R39, RZ ;  /* 0x000000270b0b7210 */ /* 0x000fe20007ffe0ff */
[C---:B------:R-:W-:Y:S01]  /*12550*/  IMAD R33, R32.reuse, R31, R33 ;  /* 0x0000001f20217224 */ /* 0x040fe200078e0221 */
[----:B-1----:R1:W2:Y:S03]  /*12560*/  LDG.E.64.CONSTANT R20, [R34.64] ;  /* 0x0000000a22147981 */ /* 0x0022a6000c1e9b00 */
[----:B------:R-:W-:Y:S02]  /*12570*/  IMAD.WIDE.U32 R30, R32, R30, R10 ;  /* 0x0000001e201e7225 */ /* 0x000fe400078e000a */
[----:B------:R-:W2:Y:S01]  /*12580*/  LDG.E.64 R10, [R36.64+0x20] ;  /* 0x0000200a240a7981 */ /* 0x000ea2000c1e1b00 */
[----:B0-----:R-:W-:Y:S01]  /*12590*/  IADD3 R52, P2, R34, UR14, RZ ;  /* 0x0000000e22347c10 */ /* 0x001fe2000ff5e0ff */
[----:B------:R-:W-:Y:S02]  /*125a0*/  IMAD.IADD R31, R31, 0x1, R33 ;  /* 0x000000011f1f7824 */ /* 0x000fe400078e0221 */
[-C--:B----4-:R-:W-:Y:S01]  /*125b0*/  IMAD R29, R29, R26.reuse, RZ ;  /* 0x0000001a1d1d7224 */ /* 0x090fe200078e02ff */
[----:B------:R-:W-:Y:S01]  /*125c0*/  IADD3.X R53, R35, UR12, RZ, P2, !PT ;  /* 0x0000000c23357c10 */ /* 0x000fe200097fe4ff */
[----:B------:R-:W-:-:S04]  /*125d0*/  IMAD.WIDE.U32 R32, R28, R26, R30 ;  /* 0x0000001a1c207225 */ /* 0x000fc800078e001e */
[----:B------:R-:W-:Y:S01]  /*125e0*/  IMAD R27, R28, R27, R29 ;  /* 0x0000001b1c1b7224 */ /* 0x000fe200078e021d */
[----:B------:R0:W3:Y:S04]  /*125f0*/  LDG.E.64.CONSTANT R30, [R52.64] ;  /* 0x0000000a341e7981 */ /* 0x0000e8000c1e9b00 */
[----:B------:R-:W3:Y:S01]  /*12600*/  LDG.E.64 R28, [R36.64+0x28] ;  /* 0x0000280a241c7981 */ /* 0x000ee2000c1e1b00 */
[----:B------:R-:W-:Y:S01]  /*12610*/  IADD3 R26, P2, R52, UR14, RZ ;  /* 0x0000000e341a7c10 */ /* 0x000fe2000ff5e0ff */
[-C--:B-----5:R-:W-:Y:S01]  /*12620*/  IMAD R39, R25, R22.reuse, RZ ;  /* 0x0000001619277224 */ /* 0x0a0fe200078e02ff */
[----:B------:R-:W-:Y:S02]  /*12630*/  IADD3 R33, R33, R27, RZ ;  /* 0x0000001b21217210 */ /* 0x000fe40007ffe0ff */
[----:B------:R-:W-:Y:S01]  /*12640*/  IADD3.X R27, R53, UR12, RZ, P2, !PT ;  /* 0x0000000c351b7c10 */ /* 0x000fe200097fe4ff */
[C---:B------:R-:W-:Y:S01]  /*12650*/  IMAD R39, R24.reuse, R23, R39 ;  /* 0x0000001718277224 */ /* 0x040fe200078e0227 */
[----:B0-----:R-:W4:Y:S01]  /*12660*/  LDG.E.64 R52, [R36.64+0x38] ;  /* 0x0000380a24347981 */ /* 0x001f22000c1e1b00 */
[----:B------:R-:W-:Y:S01]  /*12670*/  IMAD.WIDE.U32 R22, R24, R22, R32 ;  /* 0x0000001618167225 */ /* 0x000fe200078e0020 */
[----:B-1----:R-:W-:-:S02]  /*12680*/  IADD3 R34, P2, R26, UR14, RZ ;  /* 0x0000000e1a227c10 */ /* 0x002fc4000ff5e0ff */
[----:B------:R-:W5:Y:S04]  /*12690*/  LDG.E.64 R24, [R36.64+0x30] ;  /* 0x0000300a24187981 */ /* 0x000f68000c1e1b00 */
[----:B------:R0:W5:Y:S01]  /*126a0*/  LDG.E.64.CONSTANT R32, [R26.64] ;  /* 0x0000000a1a207981 */ /* 0x000162000c1e9b00 */
[----:B------:R-:W-:-:S05]  /*126b0*/  IADD3.X R35, R27, UR12, RZ, P2, !PT ;  /* 0x0000000c1b237c10 */ /* 0x000fca00097fe4ff */
[----:B0-----:R-:W4:Y:S01]  /*126c0*/  LDG.E.64.CONSTANT R26, [R34.64] ;  /* 0x0000000a221a7981 */ /* 0x001f22000c1e9b00 */
[----:B------:R-:W-:Y:S01]  /*126d0*/  IMAD.IADD R23, R23, 0x1, R39 ;  /* 0x0000000117177824 */ /* 0x000fe200078e0227 */
[----:B------:R-:W-:-:S04]  /*126e0*/  IADD3 R38, P2, R34, UR14, RZ ;  /* 0x0000000e22267c10 */ /* 0x000fc8000ff5e0ff */
[----:B------:R-:W-:Y:S01]  /*126f0*/  IADD3.X R39, R35, UR12, RZ, P2, !PT ;  /* 0x0000000c23277c10 */ /* 0x000fe200097fe4ff */
[----:B--2---:R-:W-:-:S04]  /*12700*/  IMAD R21, R21, R10, RZ ;  /* 0x0000000a15157224 */ /* 0x004fc800078e02ff */
[C---:B------:R-:W-:Y:S02]  /*12710*/  IMAD R21, R20.reuse, R11, R21 ;  /* 0x0000000b14157224 */ /* 0x040fe400078e0215 */
[----:B------:R-:W-:-:S05]  /*12720*/  IMAD.WIDE.U32 R10, R20, R10, R22 ;  /* 0x0000000a140a7225 */ /* 0x000fca00078e0016 */
[----:B------:R-:W-:Y:S01]  /*12730*/  IADD3 R11, R11, R21, RZ ;  /* 0x000000150b0b7210 */ /* 0x000fe20007ffe0ff */
[----:B---3--:R-:W-:-:S04]  /*12740*/  IMAD R21, R31, R28, RZ ;  /* 0x0000001c1f157224 */ /* 0x008fc800078e02ff */
[C---:B------:R-:W-:Y:S02]  /*12750*/  IMAD R21, R30.reuse, R29, R21 ;  /* 0x0000001d1e157224 */ /* 0x040fe400078e0215 */
[----:B------:R-:W-:Y:S02]  /*12760*/  IMAD.WIDE.U32 R28, R30, R28, R10 ;  /* 0x0000001c1e1c7225 */ /* 0x000fe400078e000a */
[----:B------:R-:W2:Y:S02]  /*12770*/  LDG.E.64 R10, [R36.64+0x40] ;  /* 0x0000400a240a7981 */ /* 0x000ea4000c1e1b00 */
[----:B------:R-:W-:Y:S02]  /*12780*/  IMAD.IADD R29, R29, 0x1, R21 ;  /* 0x000000011d1d7824 */ /* 0x000fe400078e0215 */
[----:B------:R4:W2:Y:S01]  /*12790*/  LDG.E.64.CONSTANT R20, [R38.64] ;  /* 0x0000000a26147981 */ /* 0x0008a2000c1e9b00 */
[----:B------:R-:W-:Y:S01]  /*127a0*/  IADD3 R30, P2, R38, UR14, RZ ;  /* 0x0000000e261e7c10 */ /* 0x000fe2000ff5e0ff */
[----:B-----5:R-:W-:-:S03]  /*127b0*/  IMAD R23, R33, R24, RZ ;  /* 0x0000001821177224 */ /* 0x020fc600078e02ff */
[----:B------:R-:W-:Y:S01]  /*127c0*/  IADD3.X R31, R39, UR12, RZ, P2, !PT ;  /* 0x0000000c271f7c10 */ /* 0x000fe200097fe4ff */
[C---:B------:R-:W-:Y:S02]  /*127d0*/  IMAD R23, R32.reuse, R25, R23 ;  /* 0x0000001920177224 */ /* 0x040fe400078e0217 */
[----:B------:R-:W-:Y:S02]  /*127e0*/  IMAD.WIDE.U32 R32, R32, R24, R28 ;  /* 0x0000001820207225 */ /* 0x000fe400078e001c */
[----:B------:R-:W3:Y:S01]  /*127f0*/  LDG.E.64 R24, [R36.64+0x48] ;  /* 0x0000480a24187981 */ /* 0x000ee2000c1e1b00 */
[----:B------:R-:W-:-:S03]  /*12800*/  IADD3 R22, P2, R30, UR14, RZ ;  /* 0x0000000e1e167c10 */ /* 0x000fc6000ff5e0ff */
[----:B------:R0:W3:Y:S01]  /*12810*/  LDG.E.64.CONSTANT R28, [R30.64] ;  /* 0x0000000a1e1c7981 */ /* 0x0000e2000c1e9b00 */
[----:B------:R-:W-:Y:S01]  /*12820*/  IADD3 R33, R33, R23, RZ ;  /* 0x0000001721217210 */ /* 0x000fe20007ffe0ff */
[----:B----4-:R-:W-:Y:S01]  /*12830*/  IMAD R39, R27, R52, RZ ;  /* 0x000000341b277224 */ /* 0x010fe200078e02ff */
[----:B------:R-:W-:-:S03]  /*12840*/  IADD3.X R23, R31, UR12, RZ, P2, !PT ;  /* 0x0000000c1f177c10 */ /* 0x000fc600097fe4ff */
[C---:B------:R-:W-:Y:S02]  /*12850*/  IMAD R39, R26.reuse, R53, R39 ;  /* 0x000000351a277224 */ /* 0x040fe400078e0227 */
[----:B------:R-:W-:Y:S01]  /*12860*/  IMAD.WIDE.U32 R26, R26, R52, R32 ;  /* 0x000000341a1a7225 */ /* 0x000fe200078e0020 */
[----:B0-----:R-:W4:Y:S04]  /*12870*/  LDG.E.64 R30, [R36.64+0x50] ;  /* 0x0000500a241e7981 */ /* 0x001f28000c1e1b00 */
[----:B------:R0:W4:Y:S01]  /*12880*/  LDG.E.64.CONSTANT R32, [R22.64] ;  /* 0x0000000a16207981 */ /* 0x000122000c1e9b00 */
[----:B------:R-:W-:-:S03]  /*12890*/  IADD3 R34, P2, R22, UR14, RZ ;  /* 0x0000000e16227c10 */ /* 0x000fc6000ff5e0ff */
[----:B------:R-:W5:Y:S01]  /*128a0*/  LDG.E.64 R52, [R36.64+0x58] ;  /* 0x0000580a24347981 */ /* 0x000f62000c1e1b00 */
[----:B------:R-:W-:-:S05]  /*128b0*/  IADD3.X R35, R23, UR12, RZ, P2, !PT ;  /* 0x0000000c17237c10 */ /* 0x000fca00097fe4ff */
[----:B0-----:R0:W5:Y:S01]  /*128c0*/  LDG.E.64.CONSTANT R22, [R34.64] ;  /* 0x0000000a22167981 */ /* 0x001162000c1e9b00 */
[----:B------:R-:W-:Y:S01]  /*128d0*/  IMAD.IADD R27, R27, 0x1, R39 ;  /* 0x000000011b1b7824 */ /* 0x000fe200078e0227 */
[----:B0-----:R-:W-:-:S04]  /*128e0*/  IADD3 R34, P2, R34, UR14, RZ ;  /* 0x0000000e22227c10 */ /* 0x001fc8000ff5e0ff */
[----:B------:R-:W-:Y:S01]  /*128f0*/  IADD3.X R35, R35, UR12, RZ, P2, !PT ;  /* 0x0000000c23237c10 */ /* 0x000fe200097fe4ff */
[----:B--2---:R-:W-:-:S04]  /*12900*/  IMAD R21, R21, R10, RZ ;  /* 0x0000000a15157224 */ /* 0x004fc800078e02ff */
[C---:B------:R-:W-:Y:S02]  /*12910*/  IMAD R21, R20.reuse, R11, R21 ;  /* 0x0000000b14157224 */ /* 0x040fe400078e0215 */
[----:B------:R-:W-:-:S05]  /*12920*/  IMAD.WIDE.U32 R10, R20, R10, R26 ;  /* 0x0000000a140a7225 */ /* 0x000fca00078e001a */
[----:B------:R-:W-:Y:S01]  /*12930*/  IADD3 R11, R11, R21, RZ ;  /* 0x000000150b0b7210 */ /* 0x000fe20007ffe0ff */
[----:B---3--:R-:W-:-:S04]  /*12940*/  IMAD R21, R29, R24, RZ ;  /* 0x000000181d157224 */ /* 0x008fc800078e02ff */
[----:B------:R-:W-:-:S04]  /*12950*/  IMAD.WIDE.U32 R26, R28, R24, R10 ;  /* 0x000000181c1a7225 */ /* 0x000fc800078e000a */
[----:B------:R-:W-:Y:S02]  /*12960*/  IMAD R21, R28, R25, R21 ;  /* 0x000000191c157224 */ /* 0x000fe400078e0215 */
[----:B------:R0:W2:Y:S02]  /*12970*/  LDG.E.64.CONSTANT R24, [R34.64] ;  /* 0x0000000a22187981 */ /* 0x0000a4000c1e9b00 */
[----:B------:R-:W-:Y:S02]  /*12980*/  IMAD.IADD R27, R27, 0x1, R21 ;  /* 0x000000011b1b7824 */ /* 0x000fe400078e0215 */
[----:B------:R-:W2:Y:S01]  /*12990*/  LDG.E.64 R20, [R36.64+0x60] ;  /* 0x0000600a24147981 */ /* 0x000ea2000c1e1b00 */
[----:B------:R-:W-:Y:S01]  /*129a0*/  IADD3 R10, P2, R34, UR14, RZ ;  /* 0x0000000e220a7c10 */ /* 0x000fe2000ff5e0ff */
[-C--:B----4-:R-:W-:Y:S02]  /*129b0*/  IMAD R11, R33, R30.reuse, RZ ;  /* 0x0000001e210b7224 */ /* 0x090fe400078e02ff */
[C---:B------:R-:W-:Y:S01]  /*129c0*/  IMAD.WIDE.U32 R26, R32.reuse, R30, R26 ;  /* 0x0000001e201a7225 */ /* 0x040fe200078e001a */
[----:B------:R-:W3:Y:S03]  /*129d0*/  LDG.E.64 R28, [R36.64+0x68] ;  /* 0x0000680a241c7981 */ /* 0x000ee6000c1e1b00 */
[----:B------:R-:W-:Y:S01]  /*129e0*/  IMAD R31, R32, R31, R11 ;  /* 0x0000001f201f7224 */ /* 0x000fe200078e020b */
[----:B------:R-:W-:-:S02]  /*129f0*/  IADD3.X R11, R35, UR12, RZ, P2, !PT ;  /* 0x0000000c230b7c10 */ /* 0x000fc400097fe4ff */
[----:B------:R-:W-:Y:S01]  /*12a00*/  IADD3 R32, P2, R10, UR14, RZ ;  /* 0x0000000e0a207c10 */ /* 0x000fe2000ff5e0ff */
[-C--:B-----5:R-:W-:Y:S01]  /*12a10*/  IMAD R39, R23, R52.reuse, RZ ;  /* 0x0000003417277224 */ /* 0x0a0fe200078e02ff */
[----:B------:R-:W-:Y:S01]  /*12a20*/  IADD3 R27, R27, R31, RZ ;  /* 0x0000001f1b1b7210 */ /* 0x000fe20007ffe0ff */
[----:B0-----:R-:W4:Y:S04]  /*12a30*/  LDG.E.64 R34, [R36.64+0x70] ;  /* 0x0000700a24227981 */ /* 0x001f28000c1e1b00 */
[----:B------:R0:W3:Y:S01]  /*12a40*/  LDG.E.64.CONSTANT R30, [R10.64] ;  /* 0x0000000a0a1e7981 */ /* 0x0000e2000c1e9b00 */
[----:B------:R-:W-:Y:S01]  /*12a50*/  IADD3.X R33, R11, UR12, RZ, P2, !PT ;  /* 0x0000000c0b217c10 */ /* 0x000fe200097fe4ff */
[C---:B------:R-:W-:Y:S02]  /*12a60*/  IMAD R39, R22.reuse, R53, R39 ;  /* 0x0000003516277224 */ /* 0x040fe400078e0227 */
[----:B------:R-:W-:Y:S01]  /*12a70*/  IMAD.WIDE.U32 R26, R22, R52, R26 ;  /* 0x00000034161a7225 */ /* 0x000fe200078e001a */
[----:B------:R-:W-:Y:S01]  /*12a80*/  IADD3 R22, P2, R32, UR14, RZ ;  /* 0x0000000e20167c10 */ /* 0x000fe2000ff5e0ff */
[----:B------:R1:W4:Y:S03]  /*12a90*/  LDG.E.64.CONSTANT R52, [R32.64] ;  /* 0x0000000a20347981 */ /* 0x000326000c1e9b00 */
[----:B------:R-:W-:Y:S01]  /*12aa0*/  IADD3.X R23, R33, UR12, RZ, P2, !PT ;  /* 0x0000000c21177c10 */ /* 0x000fe200097fe4ff */
[----:B0-----:R-:W5:Y:S04]  /*12ab0*/  LDG.E.64 R10, [R36.64+0x78] ;  /* 0x0000780a240a7981 */ /* 0x001f68000c1e1b00 */
[----:B-1----:R-:W5:Y:S01]  /*12ac0*/  LDG.E.64.CONSTANT R32, [R22.64] ;  /* 0x0000000a16207981 */ /* 0x002f62000c1e9b00 */
        /* <DEDUP_REMOVED lines=9> */
[----:B------:R-:W-:-:S05]  /*12b60*/  IMAD.WIDE.U32 R20, R24, R20, R26 ;  /* 0x0000001418147225 */ /* 0x000fca00078e001a */
[----:B------:R-:W-:Y:S01]  /*12b70*/  IADD3 R21, R21, R25, RZ ;  /* 0x0000001915157210 */ /* 0x000fe20007ffe0ff */
[----:B---3--:R-:W-:-:S04]  /*12b80*/  IMAD R25, R31, R28, RZ ;  /* 0x0000001c1f197224 */ /* 0x008fc800078e02ff */
[----:B------:R-:W-:-:S04]  /*12b90*/  IMAD.WIDE.U32 R20, R30, R28, R20 ;  /* 0x0000001c1e147225 */ /* 0x000fc800078e0014 */
[----:B------:R-:W-:-:S04]  /*12ba0*/  IMAD R25, R30, R29, R25 ;  /* 0x0000001d1e197224 */ /* 0x000fc800078e0219 */
[----:B------:R-:W-:Y:S02]  /*12bb0*/  IMAD.IADD R21, R21, 0x1, R25 ;  /* 0x0000000115157824 */ /* 0x000fe400078e0219 */
[-C--:B----4-:R-:W-:Y:S02]  /*12bc0*/  IMAD R25, R53, R34.reuse, RZ ;  /* 0x0000002235197224 */ /* 0x090fe400078e02ff */
[----:B------:R-:W-:-:S04]  /*12bd0*/  IMAD.WIDE.U32 R20, R52, R34, R20 ;  /* 0x0000002234147225 */ /* 0x000fc800078e0014 */
[----:B------:R-:W-:Y:S01]  /*12be0*/  IMAD R25, R52, R35, R25 ;  /* 0x0000002334197224 */ /* 0x000fe200078e0219 */
        /* <DEDUP_REMOVED lines=8> */
.L_x_6205:
        /* <DEDUP_REMOVED lines=9> */
[----:B------:R0:W2:Y:S03]  /*12d00*/  LDG.E.64.CONSTANT R38, [R24.64] ;  /* 0x0000000a18267981 */ /* 0x0000a6000c1e9b00 */
[----:B------:R-:W-:Y:S01]  /*12d10*/  IMAD.U32 R37, RZ, RZ, UR9 ;  /* 0x00000009ff257e24 */ /* 0x000fe2000f8e00ff */
[----:B------:R-:W-:-:S04]  /*12d20*/  IADD3 R22, P0, R28, UR14, RZ ;  /* 0x0000000e1c167c10 */ /* 0x000fc8000ff1e0ff */
[----:B------:R-:W2:Y:S01]  /*12d30*/  LDG.E.64 R34, [R36.64] ;  /* 0x0000000a24227981 */ /* 0x000ea2000c1e1b00 */
[----:B------:R-:W-:-:S03]  /*12d40*/  IADD3.X R23, R23, UR12, RZ, P0, !PT ;  /* 0x0000000c17177c10 */ /* 0x000fc600087fe4ff */
[----:B------:R-:W3:Y:S04]  /*12d50*/  LDG.E.64 R30, [R36.64+0x8] ;  /* 0x0000080a241e7981 */ /* 0x000ee8000c1e1b00 */
[----:B------:R1:W3:Y:S01]  /*12d60*/  LDG.E.64.CONSTANT R32, [R22.64] ;  /* 0x0000000a16207981 */ /* 0x0002e2000c1e9b00 */
[----:B------:R-:W-:-:S03]  /*12d70*/  IADD3 R52, P0, R22, UR14, RZ ;  /* 0x0000000e16347c10 */ /* 0x000fc6000ff1e0ff */
[----:B------:R-:W4:Y:S01]  /*12d80*/  LDG.E.64 R26, [R36.64+0x10] ;  /* 0x0000100a241a7981 */ /* 0x000f22000c1e1b00 */
[----:B------:R-:W-:Y:S02]  /*12d90*/  IADD3.X R53, R23, UR12, RZ, P0, !PT ;  /* 0x0000000c17357c10 */ /* 0x000fe400087fe4ff */
[----:B------:R-:W-:Y:S01]  /*12da0*/  IADD3 R20, P0, R52, UR14, RZ ;  /* 0x0000000e34147c10 */ /* 0x000fe2000ff1e0ff */
[----:B0-----:R-:W5:Y:S04]  /*12db0*/  LDG.E.64 R24, [R36.64+0x18] ;  /* 0x0000180a24187981 */ /* 0x001f68000c1e1b00 */
[----:B------:R-:W4:Y:S01]  /*12dc0*/  LDG.E.64.CONSTANT R28, [R52.64] ;  /* 0x0000000a341c7981 */ /* 0x000f22000c1e9b00 */
[----:B------:R-:W-:-:S05]  /*12dd0*/  IADD3.X R21, R53, UR12, RZ, P0, !PT ;  /* 0x0000000c35157c10 */ /* 0x000fca00087fe4ff */
[----:B-1----:R0:W5:Y:S01]  /*12de0*/  LDG.E.64.CONSTANT R22, [R20.64] ;  /* 0x0000000a14167981 */ /* 0x002162000c1e9b00 */
[-C--:B--2---:R-:W-:Y:S02]  /*12df0*/  IMAD R39, R39, R34.reuse, RZ ;  /* 0x0000002227277224 */ /* 0x084fe400078e02ff */
[----:B------:R-:W-:-:S04]  /*12e00*/  IMAD.WIDE.U32 R10, R38, R34, R10 ;  /* 0x00000022260a7225 */ /* 0x000fc800078e000a */
[----:B------:R-:W-:Y:S01]  /*12e10*/  IMAD R39, R38, R35, R39 ;  /* 0x0000002326277224 */ /* 0x000fe200078e0227 */
[----:B------:R-:W-:Y:S01]  /*12e20*/  IADD3 R34, P0, R20, UR14, RZ ;  /* 0x0000000e14227c10 */ /* 0x000fe2000ff1e0ff */
[----:B---3--:R-:W-:-:S03]  /*12e30*/  IMAD R33, R33, R30, RZ ;  /* 0x0000001e21217224 */ /* 0x008fc600078e02ff */
[----:B------:R-:W-:Y:S02]  /*12e40*/  IADD3 R11, R11, R39, RZ ;  /* 0x000000270b0b7210 */ /* 0x000fe40007ffe0ff */
[----:B------:R-:W-:Y:S01]  /*12e50*/  IADD3.X R35, R21, UR12, RZ, P0, !PT ;  /* 0x0000000c15237c10 */ /* 0x000fe200087fe4ff */
[C---:B0-----:R-:W-:Y:S02]  /*12e60*/  IMAD R21, R32.reuse, R31, R33 ;  /* 0x0000001f20157224 */ /* 0x041fe400078e0221 */
[----:B------:R-:W-:Y:S02]  /*12e70*/  IMAD.WIDE.U32 R32, R32, R30, R10 ;  /* 0x0000001e20207225 */ /* 0x000fe400078e000a */
[----:B------:R-:W2:Y:S02]  /*12e80*/  LDG.E.64 R10, [R36.64+0x20] ;  /* 0x0000200a240a7981 */ /* 0x000ea4000c1e1b00 */
[----:B------:R-:W-:Y:S02]  /*12e90*/  IMAD.IADD R33, R33, 0x1, R21 ;  /* 0x0000000121217824 */ /* 0x000fe400078e0215 */
[----:B------:R5:W2:Y:S01]  /*12ea0*/  LDG.E.64.CONSTANT R20, [R34.64] ;  /* 0x0000000a22147981 */ /* 0x000aa2000c1e9b00 */
[----:B------:R-:W-:Y:S01]  /*12eb0*/  IADD3 R30, P0, R34, UR14, RZ ;  /* 0x0000000e221e7c10 */ /* 0x000fe2000ff1e0ff */
[----:B----4-:R-:W-:-:S03]  /*12ec0*/  IMAD R29, R29, R26, RZ ;  /* 0x0000001a1d1d7224 */ /* 0x010fc600078e02ff */
[----:B------:R-:W-:Y:S01]  /*12ed0*/  IADD3.X R31, R35, UR12, RZ, P0, !PT ;  /* 0x0000000c231f7c10 */ /* 0x000fe200087fe4ff */
[C---:B------:R-:W-:Y:S02]  /*12ee0*/  IMAD R39, R28.reuse, R27, R29 ;  /* 0x0000001b1c277224 */ /* 0x040fe400078e021d */
[----:B------:R-:W-:Y:S01]  /*12ef0*/  IMAD.WIDE.U32 R26, R28, R26, R32 ;  /* 0x0000001a1c1a7225 */ /* 0x000fe200078e0020 */
[----:B------:R-:W-:Y:S01]  /*12f00*/  IADD3 R38, P0, R30, UR14, RZ ;  /* 0x0000000e1e267c10 */ /* 0x000fe2000ff1e0ff */
[----:B------:R-:W3:Y:S04]  /*12f10*/  LDG.E.64 R28, [R36.64+0x28] ;  /* 0x0000280a241c7981 */ /* 0x000ee8000c1e1b00 */
[----:B------:R0:W3:Y:S01]  /*12f20*/  LDG.E.64.CONSTANT R32, [R30.64] ;  /* 0x0000000a1e207981 */ /* 0x0000e2000c1e9b00 */
[----:B------:R-:W-:Y:S01]  /*12f30*/  IADD3 R27, R27, R39, RZ ;  /* 0x000000271b1b7210 */ /* 0x000fe20007ffe0ff */
[----:B-----5:R-:W-:Y:S01]  /*12f40*/  IMAD R35, R23, R24, RZ ;  /* 0x0000001817237224 */ /* 0x020fe200078e02ff */
[----:B------:R-:W-:-:S03]  /*12f50*/  IADD3.X R39, R31, UR12, RZ, P0, !PT ;  /* 0x0000000c1f277c10 */ /* 0x000fc600087fe4ff */
[C---:B------:R-:W-:Y:S02]  /*12f60*/  IMAD R35, R22.reuse, R25, R35 ;  /* 0x0000001916237224 */ /* 0x040fe400078e0223 */
[----:B------:R-:W-:Y:S01]  /*12f70*/  IMAD.WIDE.U32 R24, R22, R24, R26 ;  /* 0x0000001816187225 */ /* 0x000fe200078e001a */
[----:B------:R1:W4:Y:S01]  /*12f80*/  LDG.E.64.CONSTANT R52, [R38.64] ;  /* 0x0000000a26347981 */ /* 0x000322000c1e9b00 */
[----:B------:R-:W-:-:S03]  /*12f90*/  IADD3 R22, P0, R38, UR14, RZ ;  /* 0x0000000e26167c10 */ /* 0x000fc6000ff1e0ff */
[----:B------:R-:W4:Y:S01]  /*12fa0*/  LDG.E.64 R26, [R36.64+0x30] ;  /* 0x0000300a241a7981 */ /* 0x000f22000c1e1b00 */
[----:B------:R-:W-:-:S03]  /*12fb0*/  IADD3.X R23, R39, UR12, RZ, P0, !PT ;  /* 0x0000000c27177c10 */ /* 0x000fc600087fe4ff */
[----:B0-----:R-:W5:Y:S04]  /*12fc0*/  LDG.E.64 R30, [R36.64+0x38] ;  /* 0x0000380a241e7981 */ /* 0x001f68000c1e1b00 */
[----:B-1----:R-:W5:Y:S01]  /*12fd0*/  LDG.E.64.CONSTANT R38, [R22.64] ;  /* 0x0000000a16267981 */ /* 0x002f62000c1e9b00 */
        /* <DEDUP_REMOVED lines=16> */
[----:B------:R-:W-:Y:S02]  /*130e0*/  IMAD R21, R52, R27, R21 ;  /* 0x0000001b34157224 */ /* 0x000fe400078e0215 */
[----:B-----5:R-:W-:-:S03]  /*130f0*/  IMAD R25, R39, R30, RZ ;  /* 0x0000001e27197224 */ /* 0x020fc600078e02ff */
[----:B------:R-:W-:Y:S01]  /*13100*/  IADD3 R11, R11, R21, RZ ;  /* 0x000000150b0b7210 */ /* 0x000fe20007ffe0ff */
[----:B------:R-:W-:Y:S01]  /*13110*/  IMAD R25, R38, R31, R25 ;  /* 0x0000001f26197224 */ /* 0x000fe200078e0219 */
[----:B------:R-:W-:-:S03]  /*13120*/  IADD3 R28, P2, R22, UR14, RZ ;  /* 0x0000000e161c7c10 */ /* 0x000fc6000ff5e0ff */
[----:B------:R-:W-:Y:S01]  /*13130*/  IMAD.WIDE.U32 R10, R38, R30, R10 ;  /* 0x0000001e260a7225 */ /* 0x000fe200078e000a */
[----:B------:R-:W-:-:S03]  /*13140*/  IADD3.X R23, R23, UR12, RZ, P2, !PT ;  /* 0x0000000c17177c10 */ /* 0x000fc600097fe4ff */
[----:B------:R-:W-:Y:S02]  /*13150*/  IMAD.IADD R11, R11, 0x1, R25 ;  /* 0x000000010b0b7824 */ /* 0x000fe400078e0219 */
.L_x_6207:
[----:B------:R-:W-:-:S04]  /*13160*/  ISETP.NE.U32.AND P2, PT, R41, RZ, PT ;  /* 0x000000ff2900720c */ /* 0x000fc80003f45070 */
[----:B------:R-:W-:-:S13]  /*13170*/  ISETP.NE.OR.EX P0, PT, R40, RZ, P0, P2 ;  /* 0x000000ff2800720c */ /* 0x000fda0000705720 */
[----:B------:R-:W-:Y:S05]  /*13180*/  @!P0 BRA `(.L_x_6203) ;  /* 0x000002d000008947 */ /* 0x000fea0003800000 */
.L_x_6204:
[----:B------:R-:W-:Y:S01]  /*13190*/  ULDC.64 UR8, c[0x0][0x180] ;  /* 0x0000600000087ab9 */ /* 0x000fe20000000a00 */
[----:B------:R-:W-:Y:S01]  /*131a0*/  MOV R29, R23 ;  /* 0x00000017001d7202 */ /* 0x000fe20000000f00 */
[----:B------:R-:W-:Y:S01]  /*131b0*/  ULEA UR8, UP0, UR4, UR8, 0x3 ;  /* 0x0000000804087291 */ /* 0x000fe2000f80183f */
[----:B------:R-:W-:-:S03]  /*131c0*/  IADD3 R20, P0, R28, UR14, RZ ;  /* 0x0000000e1c147c10 */ /* 0x000fc6000ff1e0ff */
[----:B------:R-:W-:Y:S01]  /*131d0*/  ULEA.HI.X UR9, UR4, UR9, UR5, 0x3, UP0 ;  /* 0x0000000904097291 */ /* 0x000fe200080f1c05 */
[----:B------:R-:W2:Y:S01]  /*131e0*/  LDG.E.64.CONSTANT R28, [R28.64] ;  /* 0x0000000a1c1c7981 */ /* 0x000ea2000c1e9b00 */
[----:B------:R-:W-:-:S04]  /*131f0*/  MOV R38, UR8 ;  /* 0x0000000800267c02 */ /* 0x000fc80008000f00 */
[----:B------:R-:W-:Y:S01]  /*13200*/  IMAD.U32 R39, RZ, RZ, UR9 ;  /* 0x00000009ff277e24 */ /* 0x000fe2000f8e00ff */
[----:B------:R-:W-:-:S04]  /*13210*/  IADD3.X R21, R23, UR12, RZ, P0, !PT ;  /* 0x0000000c17157c10 */ /* 0x000fc800087fe4ff */
[----:B------:R-:W2:Y:S01]  /*13220*/  LDG.E.64 R36, [R38.64] ;  /* 0x0000000a26247981 */ /* 0x000ea2000c1e1b00 */
[----:B------:R-:W-:-:S03]  /*13230*/  IADD3 R52, P0, R20, UR14, RZ ;  /* 0x0000000e14347c10 */ /* 0x000fc6000ff1e0ff */
[----:B------:R0:W3:Y:S04]  /*13240*/  LDG.E.64.CONSTANT R26, [R20.64] ;  /* 0x0000000a141a7981 */ /* 0x0000e8000c1e9b00 */
[----:B------:R-:W3:Y:S01]  /*13250*/  LDG.E.64 R34, [R38.64+0x8] ;  /* 0x0000080a26227981 */ /* 0x000ee2000c1e1b00 */
        /* <DEDUP_REMOVED lines=23> */
[----:B------:R-:W-:Y:S01]  /*133d0*/  IMAD.WIDE.U32 R10, R32, R24, R10 ;  /* 0x00000018200a7225 */ /* 0x000fe200078e000a */
[----:B------:R-:W-:-:S03]  /*133e0*/  IADD3 R28, P2, R22, UR14, RZ ;  /* 0x0000000e161c7c10 */ /* 0x000fc6000ff5e0ff */
[----:B------:R-:W-:Y:S02]  /*133f0*/  IMAD.IADD R11, R11, 0x1, R25 ;  /* 0x000000010b0b7824 */ /* 0x000fe400078e0219 */
[----:B-----5:R-:W-:Y:S02]  /*13400*/  IMAD R21, R21, R30, RZ ;  /* 0x0000001e15157224 */ /* 0x020fe400078e02ff */
[----:B------:R-:W-:Y:S01]  /*13410*/  IMAD.WIDE.U32 R10, R30, R20, R10 ;  /* 0x000000141e0a7225 */ /* 0x000fe200078e000a */
[----:B------:R-:W-:-:S03]  /*13420*/  IADD3.X R23, R23, UR12, RZ, P2, !PT ;  /* 0x0000000c17177c10 */ /* 0x000fc600097fe4ff */
[----:B------:R-:W-:-:S05]  /*13430*/  IMAD R21, R31, R20, R21 ;  /* 0x000000141f157224 */ /* 0x000fca00078e0215 */
[----:B------:R-:W-:Y:S01]  /*13440*/  IADD3 R11, R11, R21, RZ ;  /* 0x000000150b0b7210 */ /* 0x000fe20007ffe0ff */
[----:B------:R-:W-:Y:S05]  /*13450*/  @P0 BRA `(.L_x_6204) ;  /* 0xfffffd3000000947 */ /* 0x000fea000383ffff */
.L_x_6203:
        /* <DEDUP_REMOVED lines=58> */
.L_x_6202:
[----:B------:R-:W-:Y:S05]  /*13800*/  BSYNC B0 ;  /* 0x0000000000007941 */ /* 0x000fea0003800000 */
.L_x_6201:
        /* <DEDUP_REMOVED lines=12> */
[----:B------:R-:W-:Y:S01]  /*138d0*/  ULDC.64 UR16, c[0x0][0x188] ;  /* 0x0000620000107ab9 */ /* 0x000fe20000000a00 */
[----:B------:R-:W-:Y:S02]  /*138e0*/  CS2R R44, SRZ ;  /* 0x00000000002c7805 */ /* 0x000fe4000001ff00 */
[----:B------:R-:W-:Y:S01]  /*138f0*/  ISETP.GE.U32.AND.EX P0, PT, R16, RZ, PT, P0 ;  /* 0x000000ff1000720c */ /* 0x000fe20003f06100 */
[----:B------:R-:W-:-:S05]  /*13900*/  IMAD.WIDE.U32 R16, R14, c[0x0][0x170], RZ ;  /* 0x00005c000e107a25 */ /* 0x000fca00078e00ff */
[----:B------:R-:W-:-:S07]  /*13910*/  IADD3 R19, R17, R15, RZ ;  /* 0x0000000f11137210 */ /* 0x000fce0007ffe0ff */
        /* <DEDUP_REMOVED lines=19> */
.L_x_6213:
        /* <DEDUP_REMOVED lines=15> */
[----:B------:R-:W-:-:S04]  /*13b40*/  IADD3 R20, P2, R22, UR14, RZ ;  /* 0x0000000e16147c10 */ /* 0x000fc8000ff5e0ff */
[----:B------:R-:W-:Y:S02]  /*13b50*/  IADD3.X R21, R23, UR12, RZ, P2, !PT ;  /* 0x0000000c17157c10 */ /* 0x000fe400097fe4ff */
[----:B0-----:R-:W-:-:S03]  /*13b60*/  IADD3 R14, P2, R20, UR14, RZ ;  /* 0x0000000e140e7c10 */ /* 0x001fc6000ff5e0ff */
[----:B------:R0:W4:Y:S04]  /*13b70*/  LDG.E.64.CONSTANT R24, [R20.64] ;  /* 0x0000000a14187981 */ /* 0x000128000c1e9b00 */
[----:B-----5:R-:W5:Y:S01]  /*13b80*/  LDG.E.64 R22, [R36.64+0x18] ;  /* 0x0000180a24167981 */ /* 0x020f62000c1e1b00 */
[----:B------:R-:W-:-:S03]  /*13b90*/  IADD3.X R15, R21, UR12, RZ, P2, !PT ;  /* 0x0000000c150f7c10 */ /* 0x000fc600097fe4ff */
[----:B0-----:R-:W5:Y:S01]  /*13ba0*/  LDG.E.64 R20, [R36.64+0x28] ;  /* 0x0000280a24147981 */ /* 0x001f62000c1e1b00 */
[-C--:B--2---:R-:W-:Y:S02]  /*13bb0*/  IMAD R39, R39, R34.reuse, RZ ;  /* 0x0000002227277224 */ /* 0x084fe400078e02ff */
[----:B-1----:R-:W-:-:S04]  /*13bc0*/  IMAD.WIDE.U32 R40, R38, R34, R44 ;  /* 0x0000002226287225 */ /* 0x002fc800078e002c */
        /* <DEDUP_REMOVED lines=9> */
[----:B------:R1:W3:Y:S01]  /*13c60*/  LDG.E.64.CONSTANT R40, [R44.64] ;  /* 0x0000000a2c287981 */ /* 0x0002e2000c1e9b00 */
[----:B0-----:R-:W-:Y:S01]  /*13c70*/  IADD3 R14, P2, R44, UR14, RZ ;  /* 0x0000000e2c0e7c10 */ /* 0x001fe2000ff5e0ff */
[-C--:B----4-:R-:W-:Y:S02]  /*13c80*/  IMAD R29, R29, R26.reuse, RZ ;  /* 0x0000001a1d1d7224 */ /* 0x090fe400078e02ff */
[----:B------:R-:W-:Y:S01]  /*13c90*/  IMAD.IADD R31, R31, 0x1, R33 ;  /* 0x000000011f1f7824 */ /* 0x000fe200078e0221 */
[----:B------:R-:W-:Y:S01]  /*13ca0*/  IADD3.X R15, R45, UR12, RZ, P2, !PT ;  /* 0x0000000c2d0f7c10 */ /* 0x000fe200097fe4ff */
[C---:B------:R-:W-:Y:S02]  /*13cb0*/  IMAD R32, R28.reuse, R27, R29 ;  /* 0x0000001b1c207224 */ /* 0x040fe400078e021d */
[----:B------:R-:W-:-:S02]  /*13cc0*/  IMAD.WIDE.U32 R30, R28, R26, R30 ;  /* 0x0000001a1c1e7225 */ /* 0x000fc400078e001e */
[----:B------:R0:W4:Y:S04]  /*13cd0*/  LDG.E.64.CONSTANT R28, [R14.64] ;  /* 0x0000000a0e1c7981 */ /* 0x000128000c1e9b00 */
[----:B------:R-:W4:Y:S01]  /*13ce0*/  LDG.E.64 R26, [R36.64+0x30] ;  /* 0x0000300a241a7981 */ /* 0x000f22000c1e1b00 */
[----:B------:R-:W-:Y:S01]  /*13cf0*/  IADD3 R31, R31, R32, RZ ;  /* 0x000000201f1f7210 */ /* 0x000fe20007ffe0ff */
[----:B-----5:R-:W-:-:S04]  /*13d00*/  IMAD R25, R25, R22, RZ ;  /* 0x0000001619197224 */ /* 0x020fc800078e02ff */
[C---:B------:R-:W-:Y:S02]  /*13d10*/  IMAD R25, R24.reuse, R23, R25 ;  /* 0x0000001718197224 */ /* 0x040fe400078e0219 */
[----:B------:R-:W-:Y:S01]  /*13d20*/  IMAD.WIDE.U32 R22, R24, R22, R30 ;  /* 0x0000001618167225 */ /* 0x000fe200078e001e */
[----:B------:R-:W-:-:S03]  /*13d30*/  IADD3 R24, P2, R14, UR14, RZ ;  /* 0x0000000e0e187c10 */ /* 0x000fc6000ff5e0ff */
[----:B------:R-:W-:Y:S01]  /*13d40*/  IMAD.IADD R23, R23, 0x1, R25 ;  /* 0x0000000117177824 */ /* 0x000fe200078e0219 */
[----:B------:R-:W-:Y:S02]  /*13d50*/  IADD3.X R25, R15, UR12, RZ, P2, !PT ;  /* 0x0000000c0f197c10 */ /* 0x000fe400097fe4ff */
[----:B0-----:R-:W-:-:S04]  /*13d60*/  IADD3 R14, P2, R24, UR14, RZ ;  /* 0x0000000e180e7c10 */ /* 0x001fc8000ff5e0ff */
[----:B------:R-:W-:Y:S02]  /*13d70*/  IADD3.X R15, R25, UR12, RZ, P2, !PT ;  /* 0x0000000c190f7c10 */ /* 0x000fe400097fe4ff */
[----:B-1----:R-:W-:-:S03]  /*13d80*/  IADD3 R44, P2, R14, UR14, RZ ;  /* 0x0000000e0e2c7c10 */ /* 0x002fc6000ff5e0ff */
[----:B------:R0:W5:Y:S01]  /*13d90*/  LDG.E.64.CONSTANT R32, [R14.64] ;  /* 0x0000000a0e207981 */ /* 0x000162000c1e9b00 */
[----:B------:R-:W-:Y:S01]  /*13da0*/  IADD3.X R45, R15, UR12, RZ, P2, !PT ;  /* 0x0000000c0f2d7c10 */ /* 0x000fe200097fe4ff */
[-C--:B--2---:R-:W-:Y:S02]  /*13db0*/  IMAD R31, R39, R34.reuse, RZ ;  /* 0x00000022271f7224 */ /* 0x084fe400078e02ff */
[----:B------:R-:W-:-:S04]  /*13dc0*/  IMAD.WIDE.U32 R22, R38, R34, R22 ;  /* 0x0000002226167225 */ /* 0x000fc800078e0016 */
[----:B------:R-:W-:Y:S02]  /*13dd0*/  IMAD R31, R38, R35, R31 ;  /* 0x00000023261f7224 */ /* 0x000fe400078e021f */
[----:B------:R-:W2:Y:S04]  /*13de0*/  LDG.E.64 R34, [R36.64+0x38] ;  /* 0x0000380a24227981 */ /* 0x000ea8000c1e1b00 */
[----:B------:R1:W2:Y:S01]  /*13df0*/  LDG.E.64.CONSTANT R38, [R24.64] ;  /* 0x0000000a18267981 */ /* 0x0002a2000c1e9b00 */
[----:B------:R-:W-:-:S03]  /*13e00*/  IADD3 R23, R23, R31, RZ ;  /* 0x0000001f17177210 */ /* 0x000fc60007ffe0ff */
[----:B------:R-:W5:Y:S01]  /*13e10*/  LDG.E.64 R30, [R36.64+0x40] ;  /* 0x0000400a241e7981 */ /* 0x000f62000c1e1b00 */
[----:B---3--:R-:W-:-:S04]  /*13e20*/  IMAD R41, R41, R20, RZ ;  /* 0x0000001429297224 */ /* 0x008fc800078e02ff */
[C---:B0-----:R-:W-:Y:S01]  /*13e30*/  IMAD R15, R40.reuse, R21, R41 ;  /* 0x00000015280f7224 */ /* 0x041fe200078e0229 */
[----:B-1----:R-:W3:Y:S01]  /*13e40*/  LDG.E.64.CONSTANT R24, [R44.64] ;  /* 0x0000000a2c187981 */ /* 0x002ee2000c1e9b00 */
[----:B------:R-:W-:-:S03]  /*13e50*/  IMAD.WIDE.U32 R20, R40, R20, R22 ;  /* 0x0000001428147225 */ /* 0x000fc600078e0016 */
[----:B------:R-:W3:Y:S01]  /*13e60*/  LDG.E.64 R22, [R36.64+0x48] ;  /* 0x0000480a24167981 */ /* 0x000ee2000c1e1b00 */
[----:B------:R-:W-:Y:S01]  /*13e70*/  IADD3 R40, P2, R44, UR14, RZ ;  /* 0x0000000e2c287c10 */ /* 0x000fe2000ff5e0ff */
[----:B------:R-:W-:Y:S02]  /*13e80*/  IMAD.IADD R21, R21, 0x1, R15 ;  /* 0x0000000115157824 */ /* 0x000fe400078e020f */
[----:B----4-:R-:W-:Y:S01]  /*13e90*/  IMAD R15, R29, R26, RZ ;  /* 0x0000001a1d0f7224 */ /* 0x010fe200078e02ff */
[----:B------:R-:W-:-:S03]  /*13ea0*/  IADD3.X R41, R45, UR12, RZ, P2, !PT ;  /* 0x0000000c2d297c10 */ /* 0x000fc600097fe4ff */
[C---:B------:R-:W-:Y:S02]  /*13eb0*/  IMAD R27, R28.reuse, R27, R15 ;  /* 0x0000001b1c1b7224 */ /* 0x040fe400078e020f */
[----:B------:R-:W-:Y:S01]  /*13ec0*/  IMAD.WIDE.U32 R28, R28, R26, R20 ;  /* 0x0000001a1c1c7225 */ /* 0x000fe200078e0014 */
[----:B------:R0:W4:Y:S04]  /*13ed0*/  LDG.E.64.CONSTANT R14, [R40.64] ;  /* 0x0000000a280e7981 */ /* 0x000128000c1e9b00 */
[----:B------:R-:W4:Y:S01]  /*13ee0*/  LDG.E.64 R20, [R36.64+0x50] ;  /* 0x0000500a24147981 */ /* 0x000f22000c1e1b00 */
[----:B------:R-:W-:Y:S01]  /*13ef0*/  IADD3 R29, R29, R27, RZ ;  /* 0x0000001b1d1d7210 */ /* 0x000fe20007ffe0ff */
[----:B--2---:R-:W-:-:S04]  /*13f00*/  IMAD R27, R39, R34, RZ ;  /* 0x00000022271b7224 */ /* 0x004fc800078e02ff */
[C---:B------:R-:W-:Y:S02]  /*13f10*/  IMAD R35, R38.reuse, R35, R27 ;  /* 0x0000002326237224 */ /* 0x040fe400078e021b */
[----:B------:R-:W-:Y:S01]  /*13f20*/  IMAD.WIDE.U32 R26, R38, R34, R28 ;  /* 0x00000022261a7225 */ /* 0x000fe200078e001c */
[----:B------:R-:W-:-:S03]  /*13f30*/  IADD3 R28, P2, R40, UR14, RZ ;  /* 0x0000000e281c7c10 */ /* 0x000fc6000ff5e0ff */
[-C--:B-----5:R-:W-:Y:S02]  /*13f40*/  IMAD R33, R33, R30.reuse, RZ ;  /* 0x0000001e21217224 */ /* 0x0a0fe400078e02ff */
[----:B------:R-:W-:Y:S01]  /*13f50*/  IMAD.IADD R27, R27, 0x1, R35 ;  /* 0x000000011b1b7824 */ /* 0x000fe200078e0223 */
[----:B------:R-:W-:Y:S01]  /*13f60*/  IADD3.X R29, R41, UR12, RZ, P2, !PT ;  /* 0x0000000c291d7c10 */ /* 0x000fe200097fe4ff */
[C---:B------:R-:W-:Y:S01]  /*13f70*/  IMAD R33, R32.reuse, R31, R33 ;  /* 0x0000001f20217224 */ /* 0x040fe200078e0221 */
[----:B------:R-:W2:Y:S01]  /*13f80*/  LDG.E.64 R34, [R36.64+0x58] ;  /* 0x0000580a24227981 */ /* 0x000ea2000c1e1b00 */
[----:B------:R-:W-:Y:S01]  /*13f90*/  IMAD.WIDE.U32 R30, R32, R30, R26 ;  /* 0x0000001e201e7225 */ /* 0x000fe200078e001a */
[----:B------:R-:W-:Y:S02]  /*13fa0*/  IADD3 R26, P2, R28, UR14, RZ ;  /* 0x0000000e1c1a7c10 */ /* 0x000fe4000ff5e0ff */
[----:B------:R1:W2:Y:S01]  /*13fb0*/  LDG.E.64.CONSTANT R38, [R28.64] ;  /* 0x0000000a1c267981 */ /* 0x0002a2000c1e9b00 */
[----:B---3--:R-:W-:Y:S01]  /*13fc0*/  IMAD R25, R25, R22, RZ ;  /* 0x0000001619197224 */ /* 0x008fe200078e02ff */
[----:B------:R-:W-:-:S02]  /*13fd0*/  IADD3 R31, R31, R33, RZ ;  /* 0x000000211f1f7210 */ /* 0x000fc40007ffe0ff */
[----:B------:R-:W-:Y:S01]  /*13fe0*/  IADD3.X R27, R29, UR12, RZ, P2, !PT ;  /* 0x0000000c1d1b7c10 */ /* 0x000fe200097fe4ff */
[C---:B------:R-:W-:Y:S02]  /*13ff0*/  IMAD R25, R24.reuse, R23, R25 ;  /* 0x0000001718197224 */ /* 0x040fe400078e0219 */
[----:B------:R-:W-:Y:S01]  /*14000*/  IMAD.WIDE.U32 R22, R24, R22, R30 ;  /* 0x0000001618167225 */ /* 0x000fe200078e001e */
[----:B------:R-:W-:Y:S01]  /*14010*/  IADD3 R44, P2, R26, UR14, RZ ;  /* 0x0000000e1a2c7c10 */ /* 0x000fe2000ff5e0ff */
[----:B------:R-:W3:Y:S04]  /*14020*/  LDG.E.64 R30, [R36.64+0x60] ;  /* 0x0000600a241e7981 */ /* 0x000ee8000c1e1b00 */
[----:B------:R5:W3:Y:S01]  /*14030*/  LDG.E.64.CONSTANT R32, [R26.64] ;  /* 0x0000000a1a207981 */ /* 0x000ae2000c1e9b00 */
[----:B------:R-:W-:-:S02]  /*14040*/  IADD3.X R45, R27, UR12, RZ, P2, !PT ;  /* 0x0000000c1b2d7c10 */ /* 0x000fc400097fe4ff */
[----:B0-----:R-:W-:Y:S01]  /*14050*/  IADD3 R40, P2, R44, UR14, RZ ;  /* 0x0000000e2c287c10 */ /* 0x001fe2000ff5e0ff */
[----:B------:R-:W-:Y:S02]  /*14060*/  IMAD.IADD R23, R23, 0x1, R25 ;  /* 0x0000000117177824 */ /* 0x000fe400078e0219 */
[----:B-1----:R0:W3:Y:S01]  /*14070*/  LDG.E.64.CONSTANT R28, [R44.64] ;  /* 0x0000000a2c1c7981 */ /* 0x0020e2000c1e9b00 */
[----:B----4-:R-:W-:-:S03]  /*14080*/  IMAD R53, R15, R20, RZ ;  /* 0x000000140f357224 */ /* 0x010fc600078e02ff */
[----:B-----5:R-:W4:Y:S01]  /*14090*/  LDG.E.64 R26, [R36.64+0x68] ;  /* 0x0000680a241a7981 */ /* 0x020f22000c1e1b00 */
[----:B------:R-:W-:Y:S01]  /*140a0*/  IADD3.X R41, R45, UR12, RZ, P2, !PT ;  /* 0x0000000c2d297c10 */ /* 0x000fe200097fe4ff */
[C---:B------:R-:W-:Y:S02]  /*140b0*/  IMAD R53, R14.reuse, R21, R53 ;  /* 0x000000150e357224 */ /* 0x040fe400078e0235 */
[----:B------:R-:W-:Y:S01]  /*140c0*/  IMAD.WIDE.U32 R20, R14, R20, R22 ;  /* 0x000000140e147225 */ /* 0x000fe200078e0016 */
[----:B------:R-:W-:Y:S01]  /*140d0*/  IADD3 R14, P2, R40, UR14, RZ ;  /* 0x0000000e280e7c10 */ /* 0x000fe2000ff5e0ff */
[----:B------:R1:W5:Y:S04]  /*140e0*/  LDG.E.64.CONSTANT R24, [R40.64] ;  /* 0x0000000a28187981 */ /* 0x000368000c1e9b00 */
[----:B------:R-:W5:Y:S01]  /*140f0*/  LDG.E.64 R22, [R36.64+0x70] ;  /* 0x0000700a24167981 */ /* 0x000f62000c1e1b00 */
[----:B------:R-:W-:-:S03]  /*14100*/  IADD3.X R15, R41, UR12, RZ, P2, !PT ;  /* 0x0000000c290f7c10 */ /* 0x000fc600097fe4ff */
[----:B-1----:R-:W5:Y:S04]  /*14110*/  LDG.E.64 R40, [R36.64+0x78] ;  /* 0x0000780a24287981 */ /* 0x002f68000c1e1b00 */
[----:B0-----:R0:W5:Y:S01]  /*14120*/  LDG.E.64.CONSTANT R44, [R14.64] ;  /* 0x0000000a0e2c7981 */ /* 0x001162000c1e9b00 */
[----:B------:R-:W-:Y:S02]  /*14130*/  IADD3 R21, R21, R53, RZ ;  /* 0x0000003515157210 */ /* 0x000fe40007ffe0ff */
        /* <DEDUP_REMOVED lines=20> */
[-C--:B-----5:R-:W-:Y:S02]  /*14280*/  IMAD R25, R25, R22.reuse, RZ ;  /* 0x0000001619197224 */ /* 0x0a0fe400078e02ff */
[----:B------:R-:W-:-:S04]  /*14290*/  IMAD.WIDE.U32 R20, R24, R22, R20 ;  /* 0x0000001618147225 */ /* 0x000fc800078e0014 */
[----:B------:R-:W-:Y:S02]  /*142a0*/  IMAD R25, R24, R23, R25 ;  /* 0x0000001718197224 */ /* 0x000fe400078e0219 */
[----:B------:R-:W-:-:S03]  /*142b0*/  IMAD R23, R45, R40, RZ ;  /* 0x000000282d177224 */ /* 0x000fc600078e02ff */
[----:B------:R-:W-:Y:S01]  /*142c0*/  IADD3 R21, R21, R25, RZ ;  /* 0x0000001915157210 */ /* 0x000fe20007ffe0ff */
[----:B------:R-:W-:-:S04]  /*142d0*/  IMAD R23, R44, R41, R23 ;  /* 0x000000292c177224 */ /* 0x000fc800078e0217 */
[----:B------:R-:W-:-:S04]  /*142e0*/  IMAD.WIDE.U32 R44, R44, R40, R20 ;  /* 0x000000282c2c7225 */ /* 0x000fc800078e0014 */
[----:B------:R-:W-:Y:S01]  /*142f0*/  IMAD.IADD R45, R45, 0x1, R23 ;  /* 0x000000012d2d7824 */ /* 0x000fe200078e0217 */
[----:B------:R-:W-:Y:S05]  /*14300*/  @P2 BRA `(.L_x_6213) ;  /* 0xfffff74000002947 */ /* 0x000fea000383ffff */
.L_x_6212:
        /* <DEDUP_REMOVED lines=13> */
[----:B------:R1:W3:Y:S04]  /*143e0*/  LDG.E.64.CONSTANT R26, [R38.64] ;  /* 0x0000000a261a7981 */ /* 0x0002e8000c1e9b00 */
[----:B------:R-:W3:Y:S01]  /*143f0*/  LDG.E.64 R24, [R20.64+0x8] ;  /* 0x0000080a14187981 */ /* 0x000ee2000c1e1b00 */
        /* <DEDUP_REMOVED lines=9> */
[----:B------:R-:W-:Y:S01]  /*14490*/  IADD3 R28, P0, R30, UR14, RZ ;  /* 0x0000000e1e1c7c10 */ /* 0x000fe2000ff1e0ff */
[----:B------:R2:W2:Y:S02]  /*144a0*/  LDG.E.64 R44, [R20.64+0x38] ;  /* 0x0000380a142c7981 */ /* 0x0004a4000c1e1b00 */
[----:B------:R-:W-:Y:S01]  /*144b0*/  IMAD R35, R34, R29, R35 ;  /* 0x0000001d22237224 */ /* 0x000fe200078e0223 */
[----:B------:R-:W-:Y:S01]  /*144c0*/  IADD3.X R29, R31, UR12, RZ, P0, !PT ;  /* 0x0000000c1f1d7c10 */ /* 0x000fe200087fe4ff */
[-C--:B---3--:R-:W-:Y:S01]  /*144d0*/  IMAD R27, R27, R24.reuse, RZ ;  /* 0x000000181b1b7224 */ /* 0x088fe200078e02ff */
[----:B-1----:R2:W3:Y:S02]  /*144e0*/  LDG.E.64 R30, [R20.64+0x28] ;  /* 0x0000280a141e7981 */ /* 0x0024e4000c1e1b00 */
[----:B------:R-:W-:Y:S01]  /*144f0*/  IADD3 R33, R33, R35, RZ ;  /* 0x0000002321217210 */ /* 0x000fe20007ffe0ff */
[C---:B------:R-:W-:Y:S01]  /*14500*/  IMAD R27, R26.reuse, R25, R27 ;  /* 0x000000191a1b7224 */ /* 0x040fe200078e021b */
[----:B------:R-:W2:Y:S03]  /*14510*/  LDG.E.64 R34, [R20.64+0x20] ;  /* 0x0000200a14227981 */ /* 0x000ea6000c1e1b00 */
[----:B------:R-:W-:Y:S01]  /*14520*/  IMAD.WIDE.U32 R24, R26, R24, R32 ;  /* 0x000000181a187225 */ /* 0x000fe200078e0020 */
[----:B0-----:R0:W2:Y:S01]  /*14530*/  LDG.E.64.CONSTANT R36, [R28.64] ;  /* 0x0000000a1c247981 */ /* 0x0010a2000c1e9b00 */
[----:B------:R-:W-:-:S02]  /*14540*/  IADD3 R26, P0, R28, UR14, RZ ;  /* 0x0000000e1c1a7c10 */ /* 0x000fc4000ff1e0ff */
[----:B------:R-:W-:Y:S02]  /*14550*/  IMAD.IADD R25, R25, 0x1, R27 ;  /* 0x0000000119197824 */ /* 0x000fe400078e021b */
[----:B----4-:R-:W-:Y:S01]  /*14560*/  IMAD R53, R15, R22, RZ ;  /* 0x000000160f357224 */ /* 0x010fe200078e02ff */
[----:B------:R-:W-:-:S03]  /*14570*/  IADD3.X R27, R29, UR12, RZ, P0, !PT ;  /* 0x0000000c1d1b7c10 */ /* 0x000fc600087fe4ff */
[C---:B------:R-:W-:Y:S01]  /*14580*/  IMAD R53, R14.reuse, R23, R53 ;  /* 0x000000170e357224 */ /* 0x040fe200078e0235 */
[----:B0-----:R0:W4:Y:S01]  /*14590*/  LDG.E.64 R28, [R20.64+0x30] ;  /* 0x0000300a141c7981 */ /* 0x001122000c1e1b00 */
[----:B------:R-:W-:Y:S01]  /*145a0*/  IMAD.WIDE.U32 R22, R14, R22, R24 ;  /* 0x000000160e167225 */ /* 0x000fe200078e0018 */
[----:B------:R-:W-:Y:S02]  /*145b0*/  IADD3 R24, P0, R26, UR14, RZ ;  /* 0x0000000e1a187c10 */ /* 0x000fe4000ff1e0ff */
[----:B------:R1:W3:Y:S02]  /*145c0*/  LDG.E.64.CONSTANT R32, [R26.64] ;  /* 0x0000000a1a207981 */ /* 0x0002e4000c1e9b00 */
[----:B------:R-:W-:Y:S02]  /*145d0*/  IADD3.X R25, R27, UR12, RZ, P0, !PT ;  /* 0x0000000c1b197c10 */ /* 0x000fe400087fe4ff */
[----:B------:R-:W-:-:S03]  /*145e0*/  IADD3 R14, P0, R24, UR14, RZ ;  /* 0x0000000e180e7c10 */ /* 0x000fc6000ff1e0ff */
[----:B-1----:R1:W4:Y:S01]  /*145f0*/  LDG.E.64.CONSTANT R26, [R24.64] ;  /* 0x0000000a181a7981 */ /* 0x002322000c1e9b00 */
[----:B------:R-:W-:-:S05]  /*14600*/  IADD3.X R15, R25, UR12, RZ, P0, !PT ;  /* 0x0000000c190f7c10 */ /* 0x000fca00087fe4ff */
[----:B-1----:R1:W4:Y:S01]  /*14610*/  LDG.E.64.CONSTANT R24, [R14.64] ;  /* 0x0000000a0e187981 */ /* 0x002322000c1e9b00 */
[----:B------:R-:W-:Y:S01]  /*14620*/  IADD3 R23, R23, R53, RZ ;  /* 0x0000003517177210 */ /* 0x000fe20007ffe0ff */
[----:B-----5:R-:W-:-:S04]  /*14630*/  IMAD R41, R41, R38, RZ ;  /* 0x0000002629297224 */ /* 0x020fc800078e02ff */
[C---:B------:R-:W-:Y:S02]  /*14640*/  IMAD R41, R40.reuse, R39, R41 ;  /* 0x0000002728297224 */ /* 0x040fe400078e0229 */
[----:B------:R-:W-:-:S04]  /*14650*/  IMAD.WIDE.U32 R22, R40, R38, R22 ;  /* 0x0000002628167225 */ /* 0x000fc800078e0016 */
[----:B------:R-:W-:Y:S01]  /*14660*/  IMAD.IADD R23, R23, 0x1, R41 ;  /* 0x0000000117177824 */ /* 0x000fe200078e0229 */
[----:B------:R-:W-:Y:S02]  /*14670*/  IADD3 R51, P3, R51, -0x8, RZ ;  /* 0xfffffff833337810 */ /* 0x000fe40007f7e0ff */
[----:B-1----:R-:W-:Y:S01]  /*14680*/  IADD3 R14, P2, R14, UR14, RZ ;  /* 0x0000000e0e0e7c10 */ /* 0x002fe2000ff5e0ff */
[----:B------:R-:W-:Y:S01]  /*14690*/  UIADD3 UR4, UP0, UR4, 0x8, URZ ;  /* 0x0000000804047890 */ /* 0x000fe2000ff1e03f */
[----:B------:R-:W-:Y:S02]  /*146a0*/  PLOP3.LUT P0, PT, PT, PT, PT, 0x8, 0x0 ;  /* 0x000000000000781c */ /* 0x000fe40003f0e170 */
[----:B------:R-:W-:Y:S02]  /*146b0*/  IADD3.X R50, R50, -0x1, RZ, P3, !PT ;  /* 0xffffffff32327810 */ /* 0x000fe40001ffe4ff */
[----:B------:R-:W-:Y:S01]  /*146c0*/  IADD3.X R15, R15, UR12, RZ, P2, !PT ;  /* 0x0000000c0f0f7c10 */ /* 0x000fe200097fe4ff */
[----:B------:R-:W-:Y:S01]  /*146d0*/  UIADD3.X UR5, URZ, UR5, URZ, UP0, !UPT ;  /* 0x000000053f057290 */ /* 0x000fe200087fe43f */
[----:B--2---:R-:W-:-:S02]  /*146e0*/  IMAD R37, R37, R34, RZ ;  /* 0x0000002225257224 */ /* 0x004fc400078e02ff */
[----:B0-----:R-:W-:-:S04]  /*146f0*/  IMAD.WIDE.U32 R20, R36, R34, R22 ;  /* 0x0000002224147225 */ /* 0x001fc800078e0016 */
[----:B------:R-:W-:-:S05]  /*14700*/  IMAD R37, R36, R35, R37 ;  /* 0x0000002324257224 */ /* 0x000fca00078e0225 */
        /* <DEDUP_REMOVED lines=8> */
[----:B------:R-:W-:-:S03]  /*14790*/  IMAD R25, R25, R44, RZ ;  /* 0x0000002c19197224 */ /* 0x000fc600078e02ff */
[----:B------:R-:W-:Y:S01]  /*147a0*/  IADD3 R21, R21, R23, RZ ;  /* 0x0000001715157210 */ /* 0x000fe20007ffe0ff */
[----:B------:R-:W-:-:S04]  /*147b0*/  IMAD R25, R24, R45, R25 ;  /* 0x0000002d18197224 */ /* 0x000fc800078e0219 */
[----:B------:R-:W-:-:S04]  /*147c0*/  IMAD.WIDE.U32 R44, R24, R44, R20 ;  /* 0x0000002c182c7225 */ /* 0x000fc800078e0014 */
[----:B------:R-:W-:Y:S02]  /*147d0*/  IMAD.IADD R45, R45, 0x1, R25 ;  /* 0x000000012d2d7824 */ /* 0x000fe400078e0219 */
.L_x_6214:
[----:B------:R-:W-:-:S04]  /*147e0*/  ISETP.NE.U32.AND P2, PT, R51, RZ, PT ;  /* 0x000000ff3300720c */ /* 0x000fc80003f45070 */
[----:B------:R-:W-:-:S13]  /*147f0*/  ISETP.NE.OR.EX P0, PT, R50, RZ, P0, P2 ;  /* 0x000000ff3200720c */ /* 0x000fda0000705720 */
[----:B------:R-:W-:Y:S05]  /*14800*/  @!P0 BRA `(.L_x_6210) ;  /* 0x000002c000008947 */ /* 0x000fea0003800000 */
.L_x_6211:
        /* <DEDUP_REMOVED lines=10> */
[----:B------:R-:W3:Y:S01]  /*148b0*/  LDG.E.64.CONSTANT R24, [R40.64] ;  /* 0x0000000a28187981 */ /* 0x000ee2000c1e9b00 */
[----:B------:R-:W-:-:S03]  /*148c0*/  IADD3.X R39, R41, UR12, RZ, P0, !PT ;  /* 0x0000000c29277c10 */ /* 0x000fc600087fe4ff */
[----:B------:R-:W3:Y:S01]  /*148d0*/  LDG.E.64 R32, [R36.64+0x8] ;  /* 0x0000080a24207981 */ /* 0x000ee2000c1e1b00 */
[----:B------:R-:W-:-:S03]  /*148e0*/  IADD3 R20, P0, R38, UR14, RZ ;  /* 0x0000000e26147c10 */ /* 0x000fc6000ff1e0ff */
[----:B------:R-:W4:Y:S04]  /*148f0*/  LDG.E.64.CONSTANT R22, [R38.64] ;  /* 0x0000000a26167981 */ /* 0x000f28000c1e9b00 */
[----:B------:R-:W4:Y:S01]  /*14900*/  LDG.E.64 R30, [R36.64+0x10] ;  /* 0x0000100a241e7981 */ /* 0x000f22000c1e1b00 */
        /* <DEDUP_REMOVED lines=23> */
[----:B------:R-:W-:Y:S01]  /*14a80*/  IMAD.WIDE.U32 R44, R28, R14, R22 ;  /* 0x0000000e1c2c7225 */ /* 0x000fe200078e0016 */
[----:B------:R-:W-:-:S03]  /*14a90*/  IADD3 R14, P2, R20, UR14, RZ ;  /* 0x0000000e140e7c10 */ /* 0x000fc6000ff5e0ff */
[----:B------:R-:W-:Y:S01]  /*14aa0*/  IMAD.IADD R45, R45, 0x1, R15 ;  /* 0x000000012d2d7824 */ /* 0x000fe200078e020f */
[----:B------:R-:W-:Y:S01]  /*14ab0*/  IADD3.X R15, R21, UR12, RZ, P2, !PT ;  /* 0x0000000c150f7c10 */ /* 0x000fe200097fe4ff */
[----:B------:R-:W-:Y:S05]  /*14ac0*/  @P0 BRA `(.L_x_6211) ;  /* 0xfffffd4000000947 */ /* 0x000fea000383ffff */
.L_x_6210:
        /* <DEDUP_REMOVED lines=8> */
[----:B------:R-:W-:Y:S01]  /*14b50*/  ULEA UR8, UP0, UR4, UR12, 0x3 ;  /* 0x0000000c04087291 */ /* 0x000fe2000f80183f */
[----:B------:R-:W-:Y:S01]  /*14b60*/  IMAD.WIDE.U32 R20, R21, c[0x0][0x188], R18 ;  /* 0x0000620015147a25 */ /* 0x000fe200078e0012 */
[----:B------:R-:W-:Y:S02]  /*14b70*/  UIMAD UR12, UR4, UR15, UR9 ;  /* 0x0000000f040c72a4 */ /* 0x000fe4000f8e0209 */
[----:B------:R-:W-:-:S02]  /*14b80*/  ULEA.HI.X UR5, UR4, UR13, UR5, 0x3, UP0 ;  /* 0x0000000d04057291 */ /* 0x000fc400080f1c05 */
[C---:B------:R-:W-:Y:S02]  /*14b90*/  LEA R22, P0, R20.reuse, c[0x0][0x168], 0x3 ;  /* 0x00005a0014167a11 */ /* 0x040fe400078018ff */
[----:B------:R-:W-:Y:S02]  /*14ba0*/  IADD3 R21, R21, UR12, RZ ;  /* 0x0000000c15157c10 */ /* 0x000fe4000fffe0ff */
[----:B------:R-:W-:Y:S01]  /*14bb0*/  MOV R14, UR8 ;  /* 0x00000008000e7c02 */ /* 0x000fe20008000f00 */
[----:B------:R-:W-:Y:S01]  /*14bc0*/  IMAD.U32 R15, RZ, RZ, UR5 ;  /* 0x00000005ff0f7e24 */ /* 0x000fe2000f8e00ff */
[----:B------:R-:W-:-:S04]  /*14bd0*/  LEA.HI.X R23, R20, c[0x0][0x16c], R21, 0x3, P0 ;  /* 0x00005b0014177a11 */ /* 0x000fc800000f1c15 */
[----:B------:R-:W2:Y:S04]  /*14be0*/  LDG.E.64 R20, [R14.64] ;  /* 0x0000000a0e147981 */ /* 0x000ea8000c1e1b00 */
        /* <DEDUP_REMOVED lines=17> */
[----:B------:R-:W-:-:S04]  /*14d00*/  MOV R17, UR5 ;  /* 0x0000000500117c02 */ /* 0x000fc80008000f00 */
[----:B------:R-:W-:Y:S02]  /*14d10*/  IADD3.X R17, R19, UR12, R17, P2, !PT ;  /* 0x0000000c13117c10 */ /* 0x000fe400097fe411 */
[----:B------:R-:W-:-:S04]  /*14d20*/  LEA R24, P2, R18, c[0x0][0x168], 0x3 ;  /* 0x00005a0012187a11 */ /* 0x000fc800078418ff */
[----:B------:R-:W-:Y:S02]  /*14d30*/  LEA.HI.X R25, R18, c[0x0][0x16c], R17, 0x3, P2 ;  /* 0x00005b0012197a11 */ /* 0x000fe400010f1c11 */
[----:B------:R-:W-:Y:S01]  /*14d40*/  @P0 LEA R22, P2, R23, R24, 0x3 ;  /* 0x0000001817160211 */ /* 0x000fe200078418ff */
[----:B------:R-:W2:Y:S04]  /*14d50*/  LDG.E.64 R18, [R14.64+0x8] ;  /* 0x0000080a0e127981 */ /* 0x000ea8000c1e1b00 */
[----:B------:R-:W2:Y:S01]  /*14d60*/  LDG.E.64.CONSTANT R16, [R24.64] ;  /* 0x0000000a18107981 */ /* 0x000ea2000c1e9b00 */
[----:B------:R-:W-:-:S03]  /*14d70*/  @P0 LEA.HI.X R23, R21, R25, R20, 0x3, P2 ;  /* 0x0000001915170211 */ /* 0x000fc600010f1c14 */
        /* <DEDUP_REMOVED lines=11> */
.L_x_6209:
[----:B------:R-:W-:Y:S05]  /*14e30*/  BSYNC B0 ;  /* 0x0000000000007941 */ /* 0x000fea0003800000 */
.L_x_6208:
        /* <DEDUP_REMOVED lines=36> */
.L_x_6219:
        /* <DEDUP_REMOVED lines=11> */
[----:B------:R1:W3:Y:S01]  /*15130*/  LDG.E.64.CONSTANT R32, [R18.64] ;  /* 0x0000000a12207981 */ /* 0x0002e2000c1e9b00 */
[----:B------:R-:W-:-:S03]  /*15140*/  IADD3 R38, P2, R18, UR14, RZ ;  /* 0x0000000e12267c10 */ /* 0x000fc6000ff5e0ff */
[----:B0-----:R-:W4:Y:S01]  /*15150*/  LDG.E.64 R22, [R16.64+0x10] ;  /* 0x0000100a10167981 */ /* 0x001f22000c1e1b00 */
[----:B------:R-:W-:-:S03]  /*15160*/  IADD3.X R39, R19, UR12, RZ, P2, !PT ;  /* 0x0000000c13277c10 */ /* 0x000fc600097fe4ff */
[----:B------:R-:W5:Y:S04]  /*15170*/  LDG.E.64 R40, [R16.64+0x18] ;  /* 0x0000180a10287981 */ /* 0x000f68000c1e1b00 */
[----:B------:R0:W4:Y:S01]  /*15180*/  LDG.E.64.CONSTANT R26, [R38.64] ;  /* 0x0000000a261a7981 */ /* 0x000122000c1e9b00 */
[----:B------:R-:W-:-:S03]  /*15190*/  IADD3 R52, P2, R38, UR14, RZ ;  /* 0x0000000e26347c10 */ /* 0x000fc6000ff5e0ff */
[----:B-1----:R-:W5:Y:S01]  /*151a0*/  LDG.E.64 R18, [R16.64+0x20] ;  /* 0x0000200a10127981 */ /* 0x002f62000c1e1b00 */
[----:B------:R-:W-:-:S05]  /*151b0*/  IADD3.X R53, R39, UR12, RZ, P2, !PT ;  /* 0x0000000c27357c10 */ /* 0x000fca00097fe4ff */
[----:B------:R1:W5:Y:S01]  /*151c0*/  LDG.E.64.CONSTANT R20, [R52.64] ;  /* 0x0000000a34147981 */ /* 0x000362000c1e9b00 */
[----:B------:R-:W-:-:S04]  /*151d0*/  IADD3 R28, P2, R52, UR14, RZ ;  /* 0x0000000e341c7c10 */ /* 0x000fc8000ff5e0ff */
[----:B------:R-:W-:-:S05]  /*151e0*/  IADD3.X R29, R53, UR12, RZ, P2, !PT ;  /* 0x0000000c351d7c10 */ /* 0x000fca00097fe4ff */
[----:B------:R0:W5:Y:S01]  /*151f0*/  LDG.E.64.CONSTANT R24, [R28.64] ;  /* 0x0000000a1c187981 */ /* 0x000162000c1e9b00 */
[-C--:B--2---:R-:W-:Y:S02]  /*15200*/  IMAD R37, R37, R34.reuse, RZ ;  /* 0x0000002225257224 */ /* 0x084fe400078e02ff */
[----:B0-----:R-:W-:Y:S01]  /*15210*/  IMAD.WIDE.U32 R38, R36, R34, R46 ;  /* 0x0000002224267225 */ /* 0x001fe200078e002e */
[----:B------:R-:W-:-:S03]  /*15220*/  IADD3 R46, P2, R28, UR14, RZ ;  /* 0x0000000e1c2e7c10 */ /* 0x000fc6000ff5e0ff */
[----:B------:R-:W-:Y:S01]  /*15230*/  IMAD R37, R36, R35, R37 ;  /* 0x0000002324257224 */ /* 0x000fe200078e0225 */
[----:B------:R-:W-:Y:S01]  /*15240*/  IADD3.X R47, R29, UR12, RZ, P2, !PT ;  /* 0x0000000c1d2f7c10 */ /* 0x000fe200097fe4ff */
[----:B---3--:R-:W-:-:S03]  /*15250*/  IMAD R33, R33, R30, RZ ;  /* 0x0000001e21217224 */ /* 0x008fc600078e02ff */
[----:B------:R-:W-:Y:S01]  /*15260*/  IADD3 R39, R39, R37, RZ ;  /* 0x0000002527277210 */ /* 0x000fe20007ffe0ff */
[----:B------:R-:W-:Y:S01]  /*15270*/  IMAD R33, R32, R31, R33 ;  /* 0x0000001f20217224 */ /* 0x000fe200078e0221 */
[----:B------:R-:W2:Y:S01]  /*15280*/  LDG.E.64 R36, [R16.64+0x28] ;  /* 0x0000280a10247981 */ /* 0x000ea2000c1e1b00 */
[----:B------:R-:W-:Y:S02]  /*15290*/  IADD3 R28, P2, R46, UR14, RZ ;  /* 0x0000000e2e1c7c10 */ /* 0x000fe4000ff5e0ff */
[----:B------:R-:W-:Y:S02]  /*152a0*/  IMAD.WIDE.U32 R30, R32, R30, R38 ;  /* 0x0000001e201e7225 */ /* 0x000fe400078e0026 */
[----:B------:R0:W2:Y:S01]  /*152b0*/  LDG.E.64.CONSTANT R38, [R46.64] ;  /* 0x0000000a2e267981 */ /* 0x0000a2000c1e9b00 */
[----:B------:R-:W-:Y:S01]  /*152c0*/  IADD3.X R29, R47, UR12, RZ, P2, !PT ;  /* 0x0000000c2f1d7c10 */ /* 0x000fe200097fe4ff */
[----:B----4-:R-:W-:Y:S01]  /*152d0*/  IMAD R27, R27, R22, RZ ;  /* 0x000000161b1b7224 */ /* 0x010fe200078e02ff */
[----:B-1----:R-:W-:Y:S01]  /*152e0*/  IADD3 R52, P2, R28, UR14, RZ ;  /* 0x0000000e1c347c10 */ /* 0x002fe2000ff5e0ff */
[----:B------:R-:W-:-:S02]  /*152f0*/  IMAD.IADD R31, R31, 0x1, R33 ;  /* 0x000000011f1f7824 */ /* 0x000fc400078e0221 */
[----:B------:R-:W3:Y:S01]  /*15300*/  LDG.E.64 R32, [R16.64+0x30] ;  /* 0x0000300a10207981 */ /* 0x000ee2000c1e1b00 */
[----:B------:R-:W-:-:S03]  /*15310*/  IMAD R27, R26, R23, R27 ;  /* 0x000000171a1b7224 */ /* 0x000fc600078e021b */
[----:B------:R1:W3:Y:S01]  /*15320*/  LDG.E.64.CONSTANT R34, [R28.64] ;  /* 0x0000000a1c227981 */ /* 0x0002e2000c1e9b00 */
[----:B------:R-:W-:Y:S01]  /*15330*/  IMAD.WIDE.U32 R22, R26, R22, R30 ;  /* 0x000000161a167225 */ /* 0x000fe200078e001e */
[----:B------:R-:W-:-:S04]  /*15340*/  IADD3.X R53, R29, UR12, RZ, P2, !PT ;  /* 0x0000000c1d357c10 */ /* 0x000fc800097fe4ff */
[----:B------:R-:W-:Y:S02]  /*15350*/  IADD3 R23, R23, R27, RZ ;  /* 0x0000001b17177210 */ /* 0x000fe40007ffe0ff */
[----:B------:R-:W4:Y:S04]  /*15360*/  LDG.E.64 R26, [R16.64+0x38] ;  /* 0x0000380a101a7981 */ /* 0x000f28000c1e1b00 */
[----:B-1----:R1:W4:Y:S01]  /*15370*/  LDG.E.64.CONSTANT R28, [R52.64] ;  /* 0x0000000a341c7981 */ /* 0x002322000c1e9b00 */
[----:B0-----:R-:W-:Y:S01]  /*15380*/  IADD3 R46, P2, R52, UR14, RZ ;  /* 0x0000000e342e7c10 */ /* 0x001fe2000ff5e0ff */
[----:B-----5:R-:W-:-:S03]  /*15390*/  IMAD R31, R21, R40, RZ ;  /* 0x00000028151f7224 */ /* 0x020fc600078e02ff */
[----:B------:R-:W-:Y:S01]  /*153a0*/  IADD3.X R47, R53, UR12, RZ, P2, !PT ;  /* 0x0000000c352f7c10 */ /* 0x000fe200097fe4ff */
[C---:B------:R-:W-:Y:S02]  /*153b0*/  IMAD R31, R20.reuse, R41, R31 ;  /* 0x00000029141f7224 */ /* 0x040fe400078e021f */
[----:B------:R-:W-:Y:S02]  /*153c0*/  IMAD.WIDE.U32 R40, R20, R40, R22 ;  /* 0x0000002814287225 */ /* 0x000fe400078e0016 */
[----:B------:R0:W5:Y:S04]  /*153d0*/  LDG.E.64.CONSTANT R22, [R46.64] ;  /* 0x0000000a2e167981 */ /* 0x000168000c1e9b00 */
[----:B------:R-:W5:Y:S01]  /*153e0*/  LDG.E.64 R20, [R16.64+0x40] ;  /* 0x0000400a10147981 */ /* 0x000f62000c1e1b00 */
[----:B------:R-:W-:Y:S01]  /*153f0*/  IADD3 R30, P2, R46, UR14, RZ ;  /* 0x0000000e2e1e7c10 */ /* 0x000fe2000ff5e0ff */
[----:B------:R-:W-:-:S02]  /*15400*/  IMAD.IADD R41, R41, 0x1, R31 ;  /* 0x0000000129297824 */ /* 0x000fc400078e021f */
[-C--:B------:R-:W-:Y:S01]  /*15410*/  IMAD R51, R25, R18.reuse, RZ ;  /* 0x0000001219337224 */ /* 0x080fe200078e02ff */
[----:B------:R-:W-:Y:S01]  /*15420*/  IADD3.X R31, R47, UR12, RZ, P2, !PT ;  /* 0x0000000c2f1f7c10 */ /* 0x000fe200097fe4ff */
[----:B------:R-:W-:-:S04]  /*15430*/  IMAD.WIDE.U32 R40, R24, R18, R40 ;  /* 0x0000001218287225 */ /* 0x000fc800078e0028 */
[----:B------:R-:W-:Y:S02]  /*15440*/  IMAD R51, R24, R19, R51 ;  /* 0x0000001318337224 */ /* 0x000fe400078e0233 */
[----:B------:R0:W5:Y:S04]  /*15450*/  LDG.E.64.CONSTANT R24, [R30.64] ;  /* 0x0000000a1e187981 */ /* 0x000168000c1e9b00 */
[----:B------:R-:W5:Y:S01]  /*15460*/  LDG.E.64 R18, [R16.64+0x48] ;  /* 0x0000480a10127981 */ /* 0x000f62000c1e1b00 */
[----:B------:R-:W-:Y:S02]  /*15470*/  IADD3 R41, R41, R51, RZ ;  /* 0x0000003329297210 */ /* 0x000fe40007ffe0ff */
[----:B-1----:R-:W-:-:S04]  /*15480*/  IADD3 R52, P2, R30, UR14, RZ ;  /* 0x0000000e1e347c10 */ /* 0x002fc8000ff5e0ff */
[----:B------:R-:W-:Y:S02]  /*15490*/  IADD3.X R53, R31, UR12, RZ, P2, !PT ;  /* 0x0000000c1f357c10 */ /* 0x000fe400097fe4ff */
[----:B0-----:R-:W-:-:S04]  /*154a0*/  IADD3 R46, P2, R52, UR14, RZ ;  /* 0x0000000e342e7c10 */ /* 0x001fc8000ff5e0ff */
[----:B------:R-:W-:Y:S01]  /*154b0*/  IADD3.X R47, R53, UR12, RZ, P2, !PT ;  /* 0x0000000c352f7c10 */ /* 0x000fe200097fe4ff */
[----:B--2---:R-:W-:-:S04]  /*154c0*/  IMAD R39, R39, R36, RZ ;  /* 0x0000002427277224 */ /* 0x004fc800078e02ff */
[C---:B------:R-:W-:Y:S02]  /*154d0*/  IMAD R39, R38.reuse, R37, R39 ;  /* 0x0000002526277224 */ /* 0x040fe400078e0227 */
[----:B------:R-:W-:Y:S02]  /*154e0*/  IMAD.WIDE.U32 R36, R38, R36, R40 ;  /* 0x0000002426247225 */ /* 0x000fe400078e0028 */
[----:B------:R0:W2:Y:S02]  /*154f0*/  LDG.E.64.CONSTANT R40, [R52.64] ;  /* 0x0000000a34287981 */ /* 0x0000a4000c1e9b00 */
[----:B------:R-:W-:Y:S02]  /*15500*/  IMAD.IADD R37, R37, 0x1, R39 ;  /* 0x0000000125257824 */ /* 0x000fe400078e0227 */
[-C--:B---3--:R-:W-:Y:S01]  /*15510*/  IMAD R35, R35, R32.reuse, RZ ;  /* 0x0000002023237224 */ /* 0x088fe200078e02ff */
[----:B------:R-:W2:Y:S01]  /*15520*/  LDG.E.64 R38, [R16.64+0x50] ;  /* 0x0000500a10267981 */ /* 0x000ea2000c1e1b00 */
[----:B------:R-:W-:-:S03]  /*15530*/  IMAD.WIDE.U32 R30, R34, R32, R36 ;  /* 0x00000020221e7225 */ /* 0x000fc600078e0024 */
[----:B------:R1:W3:Y:S01]  /*15540*/  LDG.E.64.CONSTANT R36, [R46.64] ;  /* 0x0000000a2e247981 */ /* 0x0002e2000c1e9b00 */
[----:B------:R-:W-:Y:S02]  /*15550*/  IMAD R35, R34, R33, R35 ;  /* 0x0000002122237224 */ /* 0x000fe400078e0223 */
[----:B----4-:R-:W-:-:S03]  /*15560*/  IMAD R29, R29, R26, RZ ;  /* 0x0000001a1d1d7224 */ /* 0x010fc600078e02ff */
[----:B------:R-:W-:Y:S02]  /*15570*/  IADD3 R31, R31, R35, RZ ;  /* 0x000000231f1f7210 */ /* 0x000fe40007ffe0ff */
[----:B------:R-:W3:Y:S01]  /*15580*/  LDG.E.64 R34, [R16.64+0x58] ;  /* 0x0000580a10227981 */ /* 0x000ee2000c1e1b00 */
[C---:B------:R-:W-:Y:S02]  /*15590*/  IMAD R27, R28.reuse, R27, R29 ;  /* 0x0000001b1c1b7224 */ /* 0x040fe400078e021d */
[----:B------:R-:W-:Y:S01]  /*155a0*/  IMAD.WIDE.U32 R28, R28, R26, R30 ;  /* 0x0000001a1c1c7225 */ /* 0x000fe200078e001e */
[----:B------:R-:W-:Y:S01]  /*155b0*/  IADD3 R26, P2, R46, UR14, RZ ;  /* 0x0000000e2e1a7c10 */ /* 0x000fe2000ff5e0ff */
[----:B------:R4:W4:Y:S02]  /*155c0*/  LDG.E.64 R30, [R16.64+0x60] ;  /* 0x0000600a101e7981 */ /* 0x000924000c1e1b00 */
[----:B------:R-:W-:Y:S01]  /*155d0*/  IMAD.IADD R29, R29, 0x1, R27 ;  /* 0x000000011d1d7824 */ /* 0x000fe200078e021b */
[----:B------:R-:W-:Y:S01]  /*155e0*/  IADD3.X R27, R47, UR12, RZ, P2, !PT ;  /* 0x0000000c2f1b7c10 */ /* 0x000fe200097fe4ff */
[----:B-----5:R-:W-:Y:S01]  /*155f0*/  IMAD R23, R23, R20, RZ ;  /* 0x0000001417177224 */ /* 0x020fe200078e02ff */
[----:B0-----:R-:W-:-:S03]  /*15600*/  IADD3 R52, P2, R26, UR14, RZ ;  /* 0x0000000e1a347c10 */ /* 0x001fc6000ff5e0ff */
[----:B------:R0:W5:Y:S01]  /*15610*/  LDG.E.64.CONSTANT R32, [R26.64] ;  /* 0x0000000a1a207981 */ /* 0x000162000c1e9b00 */
[C---:B------:R-:W-:Y:S01]  /*15620*/  IMAD R21, R22.reuse, R21, R23 ;  /* 0x0000001516157224 */ /* 0x040fe200078e0217 */
[----:B------:R-:W-:Y:S01]  /*15630*/  IADD3.X R53, R27, UR12, RZ, P2, !PT ;  /* 0x0000000c1b357c10 */ /* 0x000fe200097fe4ff */
[----:B------:R-:W-:Y:S01]  /*15640*/  IMAD.WIDE.U32 R22, R22, R20, R28 ;  /* 0x0000001416167225 */ /* 0x000fe200078e001c */
[----:B-1----:R-:W-:-:S03]  /*15650*/  IADD3 R46, P2, R52, UR14, RZ ;  /* 0x0000000e342e7c10 */ /* 0x002fc6000ff5e0ff */
[----:B------:R1:W5:Y:S01]  /*15660*/  LDG.E.64.CONSTANT R28, [R52.64] ;  /* 0x0000000a341c7981 */ /* 0x000362000c1e9b00 */
[----:B------:R-:W-:-:S03]  /*15670*/  IADD3 R23, R23, R21, RZ ;  /* 0x0000001517177210 */ /* 0x000fc60007ffe0ff */
[----:B------:R4:W5:Y:S01]  /*15680*/  LDG.E.64 R20, [R16.64+0x68] ;  /* 0x0000680a10147981 */ /* 0x000962000c1e1b00 */
[----:B------:R-:W-:Y:S01]  /*15690*/  IADD3.X R47, R53, UR12, RZ, P2, !PT ;  /* 0x0000000c352f7c10 */ /* 0x000fe200097fe4ff */
[-C--:B------:R-:W-:Y:S02]  /*156a0*/  IMAD R51, R25, R18.reuse, RZ ;  /* 0x0000001219337224 */ /* 0x080fe400078e02ff */
[----:B------:R-:W-:Y:S01]  /*156b0*/  IMAD.WIDE.U32 R22, R24, R18, R22 ;  /* 0x0000001218167225 */ /* 0x000fe200078e0016 */
[----:B0-----:R4:W5:Y:S01]  /*156c0*/  LDG.E.64 R26, [R16.64+0x70] ;  /* 0x0000700a101a7981 */ /* 0x001962000c1e1b00 */
[----:B------:R-:W-:Y:S02]  /*156d0*/  IADD3 R18, P2, R46, UR14, RZ ;  /* 0x0000000e2e127c10 */ /* 0x000fe4000ff5e0ff */
[----:B------:R-:W-:Y:S02]  /*156e0*/  IMAD R51, R24, R19, R51 ;  /* 0x0000001318337224 */ /* 0x000fe400078e0233 */
[----:B------:R0:W5:Y:S01]  /*156f0*/  LDG.E.64.CONSTANT R24, [R46.64] ;  /* 0x0000000a2e187981 */ /* 0x000162000c1e9b00 */
[----:B------:R-:W-:-:S05]  /*15700*/  IADD3.X R19, R47, UR12, RZ, P2, !PT ;  /* 0x0000000c2f137c10 */ /* 0x000fca00097fe4ff */
[----:B-1----:R-:W5:Y:S04]  /*15710*/  LDG.E.64.CONSTANT R52, [R18.64] ;  /* 0x0000000a12347981 */ /* 0x002f68000c1e9b00 */
[----:B0-----:R4:W5:Y:S01]  /*15720*/  LDG.E.64 R46, [R16.64+0x78] ;  /* 0x0000780a102e7981 */ /* 0x001962000c1e1b00 */
        /* <DEDUP_REMOVED lines=9> */
[----:B------:R-:W-:-:S05]  /*157c0*/  IMAD R41, R40, R39, R41 ;  /* 0x0000002728297224 */ /* 0x000fca00078e0229 */
[----:B------:R-:W-:Y:S01]  /*157d0*/  IADD3 R23, R23, R41, RZ ;  /* 0x0000002917177210 */ /* 0x000fe20007ffe0ff */
[----:B---3--:R-:W-:-:S04]  /*157e0*/  IMAD R37, R37, R34, RZ ;  /* 0x0000002225257224 */ /* 0x008fc800078e02ff */
[C---:B------:R-:W-:Y:S02]  /*157f0*/  IMAD R37, R36.reuse, R35, R37 ;  /* 0x0000002324257224 */ /* 0x040fe400078e0225 */
[----:B----4-:R-:W-:-:S04]  /*15800*/  IMAD.WIDE.U32 R16, R36, R34, R22 ;  /* 0x0000002224107225 */ /* 0x010fc800078e0016 */
        /* <DEDUP_REMOVED lines=8> */
[----:B------:R-:W-:Y:S02]  /*15890*/  IMAD.IADD R17, R17, 0x1, R23 ;  /* 0x0000000111117824 */ /* 0x000fe400078e0217 */
[-C--:B------:R-:W-:Y:S02]  /*158a0*/  IMAD R21, R25, R26.reuse, RZ ;  /* 0x0000001a19157224 */ /* 0x080fe400078e02ff */
[----:B------:R-:W-:-:S04]  /*158b0*/  IMAD.WIDE.U32 R16, R24, R26, R16 ;  /* 0x0000001a18107225 */ /* 0x000fc800078e0010 */
[----:B------:R-:W-:Y:S01]  /*158c0*/  IMAD R21, R24, R27, R21 ;  /* 0x0000001b18157224 */ /* 0x000fe200078e0215 */
        /* <DEDUP_REMOVED lines=8> */
.L_x_6218:
[----:B------:R-:W-:-:S04]  /*15950*/  ISETP.GT.U32.AND P2, PT, R48, 0x4, PT ;  /* 0x000000043000780c */ /* 0x000fc80003f44070 */
[----:B------:R-:W-:-:S13]  /*15960*/  ISETP.GT.AND.EX P2, PT, R0, RZ, PT, P2 ;  /* 0x000000ff0000720c */ /* 0x000fda0003f44320 */
[----:B------:R-:W-:Y:S05]  /*15970*/  @!P2 BRA `(.L_x_6220) ;  /* 0x000004b00000a947 */ /* 0x000fea0003800000 */
[----:B------:R-:W-:Y:S01]  /*15980*/  ULDC.64 UR8, c[0x0][0x180] ;  /* 0x0000600000087ab9 */ /* 0x000fe20000000a00 */
[----:B------:R-:W-:Y:S01]  /*15990*/  MOV R23, R19 ;  /* 0x0000001300177202 */ /* 0x000fe20000000f00 */
[----:B------:R-:W-:Y:S01]  /*159a0*/  ULEA UR8, UP0, UR4, UR8, 0x3 ;  /* 0x0000000804087291 */ /* 0x000fe2000f80183f */
[----:B------:R-:W-:-:S03]  /*159b0*/  IADD3 R30, P0, R22, UR14, RZ ;  /* 0x0000000e161e7c10 */ /* 0x000fc6000ff1e0ff */
[----:B------:R-:W-:Y:S01]  /*159c0*/  ULEA.HI.X UR9, UR4, UR9, UR5, 0x3, UP0 ;  /* 0x0000000904097291 */ /* 0x000fe200080f1c05 */
[----:B------:R0:W2:Y:S01]  /*159d0*/  LDG.E.64.CONSTANT R36, [R22.64] ;  /* 0x0000000a16247981 */ /* 0x0000a2000c1e9b00 */
[----:B------:R-:W-:-:S04]  /*159e0*/  MOV R20, UR8 ;  /* 0x0000000800147c02 */ /* 0x000fc80008000f00 */
[----:B------:R-:W-:Y:S01]  /*159f0*/  IMAD.U32 R21, RZ, RZ, UR9 ;  /* 0x00000009ff157e24 */ /* 0x000fe2000f8e00ff */
[----:B------:R-:W-:-:S04]  /*15a00*/  IADD3.X R31, R19, UR12, RZ, P0, !PT ;  /* 0x0000000c131f7c10 */ /* 0x000fc800087fe4ff */
[----:B------:R-:W2:Y:S04]  /*15a10*/  LDG.E.64 R32, [R20.64] ;  /* 0x0000000a14207981 */ /* 0x000ea8000c1e1b00 */
[----:B------:R1:W3:Y:S04]  /*15a20*/  LDG.E.64.CONSTANT R26, [R30.64] ;  /* 0x0000000a1e1a7981 */ /* 0x0002e8000c1e9b00 */
[----:B------:R-:W3:Y:S01]  /*15a30*/  LDG.E.64 R28, [R20.64+0x8] ;  /* 0x0000080a141c7981 */ /* 0x000ee2000c1e1b00 */
[----:B------:R-:W-:-:S03]  /*15a40*/  IADD3 R40, P0, R30, UR14, RZ ;  /* 0x0000000e1e287c10 */ /* 0x000fc6000ff1e0ff */
[----:B------:R-:W4:Y:S01]  /*15a50*/  LDG.E.64 R16, [R20.64+0x10] ;  /* 0x0000100a14107981 */ /* 0x000f22000c1e1b00 */
[----:B------:R-:W-:Y:S02]  /*15a60*/  IADD3.X R41, R31, UR12, RZ, P0, !PT ;  /* 0x0000000c1f297c10 */ /* 0x000fe400087fe4ff */
[----:B------:R-:W-:Y:S01]  /*15a70*/  IADD3 R38, P0, R40, UR14, RZ ;  /* 0x0000000e28267c10 */ /* 0x000fe2000ff1e0ff */
[----:B------:R-:W5:Y:S04]  /*15a80*/  LDG.E.64 R24, [R20.64+0x18] ;  /* 0x0000180a14187981 */ /* 0x000f68000c1e1b00 */
[----:B------:R1:W4:Y:S01]  /*15a90*/  LDG.E.64.CONSTANT R18, [R40.64] ;  /* 0x0000000a28127981 */ /* 0x000322000c1e9b00 */
[----:B------:R-:W-:Y:S02]  /*15aa0*/  IADD3.X R39, R41, UR12, RZ, P0, !PT ;  /* 0x0000000c29277c10 */ /* 0x000fe400087fe4ff */
[----:B------:R-:W-:Y:S01]  /*15ab0*/  IADD3 R34, P0, R38, UR14, RZ ;  /* 0x0000000e26227c10 */ /* 0x000fe2000ff1e0ff */
[----:B------:R-:W4:Y:S04]  /*15ac0*/  LDG.E.64 R52, [R20.64+0x38] ;  /* 0x0000380a14347981 */ /* 0x000f28000c1e1b00 */
[----:B0-----:R0:W5:Y:S01]  /*15ad0*/  LDG.E.64.CONSTANT R22, [R38.64] ;  /* 0x0000000a26167981 */ /* 0x001162000c1e9b00 */
[----:B------:R-:W-:-:S03]  /*15ae0*/  IADD3.X R35, R39, UR12, RZ, P0, !PT ;  /* 0x0000000c27237c10 */ /* 0x000fc600087fe4ff */
[----:B-1----:R-:W4:Y:S01]  /*15af0*/  LDG.E.64 R40, [R20.64+0x20] ;  /* 0x0000200a14287981 */ /* 0x002f22000c1e1b00 */
[-C--:B--2---:R-:W-:Y:S02]  /*15b00*/  IMAD R37, R37, R32.reuse, RZ ;  /* 0x0000002025257224 */ /* 0x084fe400078e02ff */
[----:B------:R-:W-:Y:S01]  /*15b10*/  IMAD.WIDE.U32 R30, R36, R32, R46 ;  /* 0x00000020241e7225 */ /* 0x000fe200078e002e */
[----:B------:R-:W-:Y:S01]  /*15b20*/  IADD3 R32, P0, R34, UR14, RZ ;  /* 0x0000000e22207c10 */ /* 0x000fe2000ff1e0ff */
[----:B------:R1:W2:Y:S02]  /*15b30*/  LDG.E.64.CONSTANT R46, [R34.64] ;  /* 0x0000000a222e7981 */ /* 0x0002a4000c1e9b00 */
[----:B------:R-:W-:Y:S01]  /*15b40*/  IMAD R37, R36, R33, R37 ;  /* 0x0000002124257224 */ /* 0x000fe200078e0225 */
[----:B------:R-:W-:Y:S01]  /*15b50*/  IADD3.X R33, R35, UR12, RZ, P0, !PT ;  /* 0x0000000c23217c10 */ /* 0x000fe200087fe4ff */
[----:B---3--:R-:W-:Y:S02]  /*15b60*/  IMAD R51, R27, R28, RZ ;  /* 0x0000001c1b337224 */ /* 0x008fe400078e02ff */
[----:B------:R-:W-:-:S02]  /*15b70*/  IMAD.IADD R31, R31, 0x1, R37 ;  /* 0x000000011f1f7824 */ /* 0x000fc400078e0225 */
[C---:B------:R-:W-:Y:S01]  /*15b80*/  IMAD R51, R26.reuse, R29, R51 ;  /* 0x0000001d1a337224 */ /* 0x040fe200078e0233 */
[----:B------:R-:W3:Y:S01]  /*15b90*/  LDG.E.64 R36, [R20.64+0x28] ;  /* 0x0000280a14247981 */ /* 0x000ee2000c1e1b00 */
[----:B------:R-:W-:Y:S01]  /*15ba0*/  IMAD.WIDE.U32 R28, R26, R28, R30 ;  /* 0x0000001c1a1c7225 */ /* 0x000fe200078e001e */
[----:B------:R-:W-:Y:S02]  /*15bb0*/  IADD3 R30, P0, R32, UR14, RZ ;  /* 0x0000000e201e7c10 */ /* 0x000fe4000ff1e0ff */
[----:B0-----:R0:W3:Y:S02]  /*15bc0*/  LDG.E.64.CONSTANT R38, [R32.64] ;  /* 0x0000000a20267981 */ /* 0x0010e4000c1e9b00 */
[----:B------:R-:W-:Y:S02]  /*15bd0*/  IADD3.X R31, R33, UR12, RZ, P0, !PT ;  /* 0x0000000c211f7c10 */ /* 0x000fe400087fe4ff */
[----:B------:R-:W-:-:S03]  /*15be0*/  IADD3 R26, P0, R30, UR14, RZ ;  /* 0x0000000e1e1a7c10 */ /* 0x000fc6000ff1e0ff */
[----:B-1----:R1:W3:Y:S01]  /*15bf0*/  LDG.E.64.CONSTANT R34, [R30.64] ;  /* 0x0000000a1e227981 */ /* 0x0022e2000c1e9b00 */
[----:B------:R-:W-:-:S03]  /*15c00*/  IADD3.X R27, R31, UR12, RZ, P0, !PT ;  /* 0x0000000c1f1b7c10 */ /* 0x000fc600087fe4ff */
[----:B0-----:R-:W3:Y:S04]  /*15c10*/  LDG.E.64 R32, [R20.64+0x30] ;  /* 0x0000300a14207981 */ /* 0x001ee8000c1e1b00 */
[----:B-1----:R-:W3:Y:S01]  /*15c20*/  LDG.E.64.CONSTANT R30, [R26.64] ;  /* 0x0000000a1a1e7981 */ /* 0x002ee2000c1e9b00 */
[----:B------:R-:W-:Y:S01]  /*15c30*/  IADD3 R29, R29, R51, RZ ;  /* 0x000000331d1d7210 */ /* 0x000fe20007ffe0ff */
[----:B----4-:R-:W-:-:S04]  /*15c40*/  IMAD R19, R19, R16, RZ ;  /* 0x0000001013137224 */ /* 0x010fc800078e02ff */
        /* <DEDUP_REMOVED lines=8> */
[----:B------:R-:W-:Y:S01]  /*15cd0*/  IADD3 R22, P2, R26, UR14, RZ ;  /* 0x0000000e1a167c10 */ /* 0x000fe2000ff5e0ff */
        /* <DEDUP_REMOVED lines=21> */
.L_x_6220:
[----:B------:R-:W-:-:S04]  /*15e30*/  ISETP.NE.U32.AND P2, PT, R48, RZ, PT ;  /* 0x000000ff3000720c */ /* 0x000fc80003f45070 */
[----:B------:R-:W-:-:S13]  /*15e40*/  ISETP.NE.OR.EX P0, PT, R0, RZ, P0, P2 ;  /* 0x000000ff0000720c */ /* 0x000fda0000705720 */
[----:B------:R-:W-:Y:S05]  /*15e50*/  @!P0 BRA `(.L_x_6216) ;  /* 0x000002d000008947 */ /* 0x000fea0003800000 */
.L_x_6217:
        /* <DEDUP_REMOVED lines=38> */
[----:B-----5:R-:W-:-:S04]  /*160c0*/  IMAD R19, R23, R26, RZ ;  /* 0x0000001a17137224 */ /* 0x020fc800078e02ff */
[-C--:B------:R-:W-:Y:S02]  /*160d0*/  IMAD R19, R27, R22.reuse, R19 ;  /* 0x000000161b137224 */ /* 0x080fe400078e0213 */
[----:B------:R-:W-:Y:S01]  /*160e0*/  IMAD.WIDE.U32 R46, R26, R22, R16 ;  /* 0x000000161a2e7225 */ /* 0x000fe200078e0010 */
[----:B------:R-:W-:-:S03]  /*160f0*/  IADD3 R22, P2, R20, UR14, RZ ;  /* 0x0000000e14167c10 */ /* 0x000fc6000ff5e0ff */
[----:B------:R-:W-:Y:S01]  /*16100*/  IMAD.IADD R47, R47, 0x1, R19 ;  /* 0x000000012f2f7824 */ /* 0x000fe200078e0213 */
[----:B------:R-:W-:Y:S01]  /*16110*/  IADD3.X R19, R21, UR12, RZ, P2, !PT ;  /* 0x0000000c15137c10 */ /* 0x000fe200097fe4ff */
[----:B------:R-:W-:Y:S05]  /*16120*/  @P0 BRA `(.L_x_6217) ;  /* 0xfffffd3000000947 */ /* 0x000fea000383ffff */
.L_x_6216:
        /* <DEDUP_REMOVED lines=34> */
[----:B------:R-:W-:-:S04]  /*16350*/  MOV R13, UR5 ;  /* 0x00000005000d7c02 */ /* 0x000fc80008000f00 */
[----:B------:R-:W-:Y:S02]  /*16360*/  IADD3.X R13, R15, UR12, R13, P2, !PT ;  /* 0x0000000c0f0d7c10 */ /* 0x000fe400097fe40d */
[C---:B------:R-:W-:Y:S01]  /*16370*/  LEA R22, P2, R0.reuse, c[0x0][0x168], 0x3 ;  /* 0x00005a0000167a11 */ /* 0x040fe200078418ff */
[----:B------:R-:W2:Y:S03]  /*16380*/  LDG.E.64 R14, [R16.64+0x8] ;  /* 0x0000080a100e7981 */ /* 0x000ea6000c1e1b00 */
[----:B------:R-:W-:Y:S01]  /*16390*/  LEA.HI.X R23, R0, c[0x0][0x16c], R13, 0x3, P2 ;  /* 0x00005b0000177a11 */ /* 0x000fe200010f1c0d */
[----:B------:R-:W-:Y:S01]  /*163a0*/  IMAD.U32 R0, RZ, RZ, UR17 ;  /* 0x00000011ff007e24 */ /* 0x000fe2000f8e00ff */
[----:B------:R-:W-:-:S03]  /*163b0*/  @P0 LEA R20, P2, R21, R22, 0x3 ;  /* 0x0000001615140211 */ /* 0x000fc600078418ff */
        /* <DEDUP_REMOVED lines=13> */
.L_x_6215:
[----:B------:R-:W-:Y:S05]  /*16490*/  BSYNC B0 ;  /* 0x0000000000007941 */ /* 0x000fea0003800000 */
.L_x_6165:
[C---:B-----5:R-:W-:Y:S01]  /*164a0*/  @!P1 IADD3 R12, R49.reuse, UR6, RZ ;  /* 0x00000006310c9c10 */ /* 0x060fe2000fffe0ff */
[----:B------:R-:W-:Y:S01]  /*164b0*/  @!P1 IMAD.MOV.U32 R13, RZ, RZ, 0x8 ;  /* 0x00000008ff0d9424 */ /* 0x000fe200078e00ff */
[----:B------:R-:W-:Y:S01]  /*164c0*/  @!P1 IADD3 R49, R49, 0x80, RZ ;  /* 0x0000008031319810 */ /* 0x000fe20007ffe0ff */
[----:B------:R-:W-:Y:S01]  /*164d0*/  BSSY B0, `(.L_x_6221) ;  /* 0x0000031000007945 */ /* 0x000fe20003800000 */
[----:B------:R-:W-:Y:S01]  /*164e0*/  BSSY B1, `(.L_x_6222) ;  /* 0x0000029000017945 */ /* 0x000fe20003800000 */
[----:B------:R-:W-:Y:S01]  /*164f0*/  @!P1 IMAD.WIDE.U32 R12, R12, R13, c[0x0][0x198] ;  /* 0x000066000c0c9625 */ /* 0x000fe200078e000d */
[----:B------:R-:W-:-:S04]  /*16500*/  ISETP.GE.AND P0, PT, R49, UR7, PT ;  /* 0x0000000731007c0c */ /* 0x000fc8000bf06270 */
[----:B------:R0:W-:Y:S02]  /*16510*/  @!P1 STG.E.64 [R12.64], R42 ;  /* 0x0000002a0c009986 */ /* 0x0001e4000c101b0a */
[----:B0-----:R-:W-:Y:S01]  /*16520*/  MOV R12, R2 ;  /* 0x00000002000c7202 */ /* 0x001fe20000000f00 */
[----:B------:R-:W-:-:S06]  /*16530*/  IMAD.MOV.U32 R13, RZ, RZ, R3 ;  /* 0x000000ffff0d7224 */ /* 0x000fcc00078e0003 */
[----:B------:R-:W-:Y:S05]  /*16540*/  @P0 BRA `(.L_x_6223) ;  /* 0x000000c000000947 */ /* 0x000fea0003800000 */
[----:B------:R-:W-:Y:S01]  /*16550*/  HFMA2.MMA R3, -RZ, RZ, 0, 4.76837158203125e-07 ;  /* 0x00000008ff037435 */ /* 0x000fe200000001ff */
[C---:B------:R-:W-:Y:S02]  /*16560*/  IADD3 R2, R49.reuse, UR6, RZ ;  /* 0x0000000631027c10 */ /* 0x040fe4000fffe0ff */
[----:B------:R-:W-:-:S04]  /*16570*/  IADD3 R49, R49, 0x80, RZ ;  /* 0x0000008031317810 */ /* 0x000fc80007ffe0ff */
[----:B------:R-:W-:-:S03]  /*16580*/  ISETP.GE.AND P0, PT, R49, UR7, PT ;  /* 0x0000000731007c0c */ /* 0x000fc6000bf06270 */
[----:B------:R-:W-:-:S05]  /*16590*/  IMAD.WIDE.U32 R2, R2, R3, c[0x0][0x198] ;  /* 0x0000660002027625 */ /* 0x000fca00078e0003 */
[----:B------:R0:W-:Y:S05]  /*165a0*/  STG.E.64 [R2.64], R12 ;  /* 0x0000000c02007986 */ /* 0x0001ea000c101b0a */
[----:B------:R-:W-:Y:S05]  /*165b0*/  @P0 BRA `(.L_x_6224) ;  /* 0x000000c000000947 */ /* 0x000fea0003800000 */
[C---:B0-----:R-:W-:Y:S01]  /*165c0*/  IADD3 R2, R49.reuse, UR6, RZ ;  /* 0x0000000631027c10 */ /* 0x041fe2000fffe0ff */
[----:B------:R-:W-:Y:S01]  /*165d0*/  IMAD.MOV.U32 R3, RZ, RZ, 0x8 ;  /* 0x00000008ff037424 */ /* 0x000fe200078e00ff */
[----:B------:R-:W-:-:S03]  /*165e0*/  IADD3 R49, R49, 0x80, RZ ;  /* 0x0000008031317810 */ /* 0x000fc60007ffe0ff */
[----:B------:R-:W-:-:S05]  /*165f0*/  IMAD.WIDE.U32 R2, R2, R3, c[0x0][0x198] ;  /* 0x0000660002027625 */ /* 0x000fca00078e0003 */
[----:B------:R0:W-:Y:S02]  /*16600*/  STG.E.64 [R2.64], R4 ;  /* 0x0000000402007986 */ /* 0x0001e4000c101b0a */
.L_x_6223:
[----:B------:R-:W-:-:S13]  /*16610*/  ISETP.GE.AND P0, PT, R49, UR7, PT ;  /* 0x0000000731007c0c */ /* 0x000fda000bf06270 */
[----:B------:R-:W-:Y:S05]  /*16620*/  @P0 BRA `(.L_x_6225) ;  /* 0x000000c000000947 */ /* 0x000fea0003800000 */
[C---:B0-----:R-:W-:Y:S02]  /*16630*/  IADD3 R2, R49.reuse, UR6, RZ ;  /* 0x0000000631027c10 */ /* 0x041fe4000fffe0ff */
[----:B------:R-:W-:Y:S02]  /*16640*/  MOV R3, 0x8 ;  /* 0x0000000800037802 */ /* 0x000fe40000000f00 */
[----:B------:R-:W-:-:S03]  /*16650*/  IADD3 R49, R49, 0x80, RZ ;  /* 0x0000008031317810 */ /* 0x000fc60007ffe0ff */
[----:B------:R-:W-:-:S05]  /*16660*/  IMAD.WIDE.U32 R2, R2, R3, c[0x0][0x198] ;  /* 0x0000660002027625 */ /* 0x000fca00078e0003 */
[----:B------:R0:W-:Y:S02]  /*16670*/  STG.E.64 [R2.64], R6 ;  /* 0x0000000602007986 */ /* 0x0001e4000c101b0a */
.L_x_6224:
[----:B------:R-:W-:-:S13]  /*16680*/  ISETP.GE.AND P0, PT, R49, UR7, PT ;  /* 0x0000000731007c0c */ /* 0x000fda000bf06270 */
[----:B------:R-:W-:Y:S05]  /*16690*/  @P0 BRA `(.L_x_6226) ;  /* 0x000000d000000947 */ /* 0x000fea0003800000 */
[C---:B0-----:R-:W-:Y:S01]  /*166a0*/  IADD3 R2, R49.reuse, UR6, RZ ;  /* 0x0000000631027c10 */ /* 0x041fe2000fffe0ff */
[----:B------:R-:W-:Y:S01]  /*166b0*/  IMAD.MOV.U32 R3, RZ, RZ, 0x8 ;  /* 0x00000008ff037424 */ /* 0x000fe200078e00ff */
[----:B------:R-:W-:-:S03]  /*166c0*/  IADD3 R49, R49, 0x80, RZ ;  /* 0x0000008031317810 */ /* 0x000fc60007ffe0ff */
[----:B------:R-:W-:-:S05]  /*166d0*/  IMAD.WIDE.U32 R2, R2, R3, c[0x0][0x198] ;  /* 0x0000660002027625 */ /* 0x000fca00078e0003 */
[----:B------:R0:W-:Y:S02]  /*166e0*/  STG.E.64 [R2.64], R8 ;  /* 0x0000000802007986 */ /* 0x0001e4000c101b0a */
.L_x_6225:
[----:B------:R-:W-:-:S13]  /*166f0*/  ISETP.GE.AND P0, PT, R49, UR7, PT ;  /* 0x0000000731007c0c */ /* 0x000fda000bf06270 */
[----:B------:R-:W-:Y:S01]  /*16700*/  @P0 BREAK B1 ;  /* 0x0000000000010942 */ /* 0x000fe20003800000 */
[----:B------:R-:W-:Y:S05]  /*16710*/  @P0 BRA `(.L_x_6227) ;  /* 0x000000c000000947 */ /* 0x000fea0003800000 */
[----:B0-----:R-:W-:Y:S01]  /*16720*/  HFMA2.MMA R3, -RZ, RZ, 0, 4.76837158203125e-07 ;  /* 0x00000008ff037435 */ /* 0x001fe200000001ff */
[C---:B------:R-:W-:Y:S02]  /*16730*/  IADD3 R2, R49.reuse, UR6, RZ ;  /* 0x0000000631027c10 */ /* 0x040fe4000fffe0ff */
[----:B------:R-:W-:-:S07]  /*16740*/  IADD3 R49, R49, 0x80, RZ ;  /* 0x0000008031317810 */ /* 0x000fce0007ffe0ff */
[----:B------:R-:W-:-:S05]  /*16750*/  IMAD.WIDE.U32 R2, R2, R3, c[0x0][0x198] ;  /* 0x0000660002027625 */ /* 0x000fca00078e0003 */
[----:B------:R0:W-:Y:S02]  /*16760*/  STG.E.64 [R2.64], R10 ;  /* 0x0000000a02007986 */ /* 0x0001e4000c101b0a */
.L_x_6226:
[----:B------:R-:W-:Y:S05]  /*16770*/  BSYNC B1 ;  /* 0x0000000000017941 */ /* 0x000fea0003800000 */
.L_x_6222:
[----:B------:R-:W-:-:S13]  /*16780*/  ISETP.GE.AND P0, PT, R49, UR7, PT ;  /* 0x0000000731007c0c */ /* 0x000fda000bf06270 */
[C---:B0-----:R-:W-:Y:S01]  /*16790*/  @!P0 IADD3 R2, R49.reuse, UR6, RZ ;  /* 0x0000000631028c10 */ /* 0x041fe2000fffe0ff */
[----:B------:R-:W-:Y:S01]  /*167a0*/  @!P0 IMAD.MOV.U32 R3, RZ, RZ, 0x8 ;  /* 0x00000008ff038424 */ /* 0x000fe200078e00ff */
[----:B------:R-:W-:-:S03]  /*167b0*/  @!P0 IADD3 R49, R49, 0x80, RZ ;  /* 0x0000008031318810 */ /* 0x000fc60007ffe0ff */
[----:B------:R-:W-:-:S05]  /*167c0*/  @!P0 IMAD.WIDE.U32 R2, R2, R3, c[0x0][0x198] ;  /* 0x0000660002028625 */ /* 0x000fca00078e0003 */
[----:B------:R0:W-:Y:S02]  /*167d0*/  @!P0 STG.E.64 [R2.64], R44 ;  /* 0x0000002c02008986 */ /* 0x0001e4000c101b0a */
.L_x_6227:
[----:B------:R-:W-:Y:S05]  /*167e0*/  BSYNC B0 ;  /* 0x0000000000007941 */ /* 0x000fea0003800000 */
.L_x_6221:
[----:B------:R-:W-:Y:S01]  /*167f0*/  WARPSYNC 0xffffffff ;  /* 0xffffffff00007948 */ /* 0x000fe20003800000 */
[----:B------:R-:W-:-:S13]  /*16800*/  ISETP.GE.AND P0, PT, R49, UR7, PT ;  /* 0x0000000731007c0c */ /* 0x000fda000bf06270 */
[----:B------:R-:W-:Y:S05]  /*16810*/  @P0 EXIT ;  /* 0x000000000000094d */ /* 0x000fea0003800000 */
[----:B0-----:R-:W-:Y:S02]  /*16820*/  IADD3 R2, R49, UR6, RZ ;  /* 0x0000000631027c10 */ /* 0x001fe4000fffe0ff */
[----:B------:R-:W-:-:S05]  /*16830*/  MOV R3, 0x8 ;  /* 0x0000000800037802 */ /* 0x000fca0000000f00 */
[----:B------:R-:W-:-:S05]  /*16840*/  IMAD.WIDE.U32 R2, R2, R3, c[0x0][0x198] ;  /* 0x0000660002027625 */ /* 0x000fca00078e0003 */
[----:B------:R-:W-:Y:S01]  /*16850*/  STG.E.64 [R2.64], R46 ;  /* 0x0000002e02007986 */ /* 0x000fe2000c101b0a */
[----:B------:R-:W-:Y:S05]  /*16860*/  EXIT ;  /* 0x000000000000794d */ /* 0x000fea0003800000 */
.L_x_6228:
        /* <DEDUP_REMOVED lines=9> */
.L_x_16281:


//--------------------- .text._ZN2at6native29vectorized_elementwise_kernelILi4EZZNS0_73_GLOBAL__N__c8866d80_35_SparseBinaryOpIntersectionKernel_cu_1520ed90_315342_sparse_binary_op_intersection_kernel_implINS2_18CUDAKernelLauncherENS2_36CUDAValueSelectionIntersectionKernelINS2_9LhsProjOpEEElLl0EEEvRNS_6TensorERKS8_SB_RKSt6vectorIlSaIlEERKSt8optionalIS8_ESK_bbENKUlvE1_clEvEUllE_St5arrayIPcLm2EEEEviT0_T1_ --------------------------
	.section	.text._ZN2at6native29vectorized_elementwise_kernelILi4EZZNS0_73_GLOBAL__N__c8866d80_35_SparseBinaryOpIntersectionKernel_cu_1520ed90_315342_sparse_binary_op_intersection_kernel_implINS2_18CUDAKernelLauncherENS2_36CUDAValueSelectionIntersectionKernelINS2_9LhsProjOpEEElLl0EEEvRNS_6TensorERKS8_SB_RKSt6vectorIlSaIlEERKSt8optionalIS8_ESK_bbENKUlvE1_clEvEUllE_St5arrayIPcLm2EEEEviT0_T1_,"ax",@progbits
	.sectioninfo	@"SHI_REGISTERS=56"
	.align	128
        .global         _ZN2at6native29vectorized_elementwise_kernelILi4EZZNS0_73_GLOBAL__N__c8866d80_35_SparseBinaryOpIntersectionKernel_cu_1520ed90_315342_sparse_binary_op_intersection_kernel_implINS2_18CUDAKernelLauncherENS2_36CUDAValueSelectionIntersectionKernelINS2_9LhsProjOpEEElLl0EEEvRNS_6TensorERKS8_SB_RKSt6vectorIlSaIlEERKSt8optionalIS8_ESK_bbENKUlvE1_clEvEUllE_St5arrayIPcLm2EEEEviT0_T1_
        .type           _ZN2at6native29vectorized_elementwise_kernelILi4EZZNS0_73_GLOBAL__N__c8866d80_35_SparseBinaryOpIntersectionKernel_cu_1520ed90_315342_sparse_binary_op_intersection_kernel_implINS2_18CUDAKernelLauncherENS2_36CUDAValueSelectionIntersectionKernelINS2_9LhsProjOpEEElLl0EEEvRNS_6TensorERKS8_SB_RKSt6vectorIlSaIlEERKSt8optionalIS8_ESK_bbENKUlvE1_clEvEUllE_St5arrayIPcLm2EEEEviT0_T1_,@function
        .size           _ZN2at6native29vectorized_elementwise_kernelILi4EZZNS0_73_GLOBAL__N__c8866d80_35_SparseBinaryOpIntersectionKernel_cu_1520ed90_315342_sparse_binary_op_intersection_kernel_implINS2_18CUDAKernelLauncherENS2_36CUDAValueSelectionIntersectionKernelINS2_9LhsProjOpEEElLl0EEEvRNS_6TensorERKS8_SB_RKSt6vectorIlSaIlEERKSt8optionalIS8_ESK_bbENKUlvE1_clEvEUllE_St5arrayIPcLm2EEEEviT0_T1_,(.L_x_16282 - _ZN2at6native29vectorized_elementwise_kernelILi4EZZNS0_73_GLOBAL__N__c8866d80_35_SparseBinaryOpIntersectionKernel_cu_1520ed90_315342_sparse_binary_op_intersection_kernel_implINS2_18CUDAKernelLauncherENS2_36CUDAValueSelectionIntersectionKernelINS2_9LhsProjOpEEElLl0EEEvRNS_6TensorERKS8_SB_RKSt6vectorIlSaIlEERKSt8optionalIS8_ESK_bbENKUlvE1_clEvEUllE_St5arrayIPcLm2EEEEviT0_T1_)
        .other          _ZN2at6native29vectorized_elementwise_kernelILi4EZZNS0_73_GLOBAL__N__c8866d80_35_SparseBinaryOpIntersectionKernel_cu_1520ed90_315342_sparse_binary_op_intersection_kernel_implINS2_18CUDAKernelLauncherENS2_36CUDAValueSelectionIntersectionKernelINS2_9LhsProjOpEEElLl0EEEvRNS_6TensorERKS8_SB_RKSt6vectorIlSaIlEERKSt8optionalIS8_ESK_bbENKUlvE1_clEvEUllE_St5arrayIPcLm2EEEEviT0_T1_,@"STO_CUDA_ENTRY STV_DEFAULT"
_ZN2at6native29vectorized_elementwise_kernelILi4EZZNS0_73_GLOBAL__N__c8866d80_35_SparseBinaryOpIntersectionKernel_cu_1520ed90_315342_sparse_binary_op_intersection_kernel_implINS2_18CUDAKernelLauncherENS2_36CUDAValueSelectionIntersectionKernelINS2_9LhsProjOpEEElLl0EEEvRNS_6TensorERKS8_SB_RKSt6vectorIlSaIlEERKSt8optionalIS8_ESK_bbENKUlvE1_clEvEUllE_St5arrayIPcLm2EEEEviT0_T1_:
.text._ZN2at6native29vectorized_elementwise_kernelILi4EZZNS0_73_GLOBAL__N__c8866d80_35_SparseBinaryOpIntersectionKernel_cu_1520ed90_315342_sparse_binary_op_intersection_kernel_implINS2_18CUDAKernelLauncherENS2_36CUDAValueSelectionIntersectionKernelINS2_9LhsProjOpEEElLl0EEEvRNS_6TensorERKS8_SB_RKSt6vectorIlSaIlEERKSt8optionalIS8_ESK_bbENKUlvE1_clEvEUllE_St5arrayIPcLm2EEEEviT0_T1_:
        /* <DEDUP_REMOVED lines=68> */
.L_x_6234:
        /* <DEDUP_REMOVED lines=140> */
.L_x_6233:
        /* <DEDUP_REMOVED lines=77> */
.L_x_6235:
[----:B------:R-:W-:-:S04]  /*11d0*/  ISETP.NE.U32.AND P2, PT, R5, RZ, PT ;  /* 0x000000ff0500720c */ /* 0x000fc80003f45070 */
[----:B------:R-:W-:-:S13]  /*11e0*/  ISETP.NE.OR.EX P0, PT, R0, RZ, P0, P2 ;  /* 0x000000ff0000720c */ /* 0x000fda0000705720 */
[----:B------:R-:W-:Y:S05]  /*11f0*/  @!P0 BRA `(.L_x_6231) ;  /* 0x000002c000008947 */ /* 0x000fea0003800000 */
.L_x_6232:
        /* <DEDUP_REMOVED lines=44> */
.L_x_6231:
        /* <DEDUP_REMOVED lines=54> */
.L_x_6236:
        /* <DEDUP_REMOVED lines=24> */
.L_x_6240:
        /* <DEDUP_REMOVED lines=137> */
.L_x_6239:
        /* <DEDUP_REMOVED lines=74> */
.L_x_6241:
[----:B------:R-:W-:-:S04]  /*26d0*/  ISETP.NE.U32.AND P3, PT, R49, RZ, PT ;  /* 0x000000ff3100720c */ /* 0x000fc80003f65070 */
[----:B------:R-:W-:-:S13]  /*26e0*/  ISETP.NE.OR.EX P0, PT, R8, RZ, P0, P3 ;  /* 0x000000ff0800720c */ /* 0x000fda0000705730 */
[----:B------:R-:W-:Y:S05]  /*26f0*/  @!P0 BRA `(.L_x_6237) ;  /* 0x0000029000008947 */ /* 0x000fea0003800000 */
.L_x_6238:
        /* <DEDUP_REMOVED lines=41> */
.L_x_6237:
        /* <DEDUP_REMOVED lines=48> */
.L_x_6242:
        /* <DEDUP_REMOVED lines=25> */
.L_x_6246:
        /* <DEDUP_REMOVED lines=140> */
.L_x_6245:
        /* <DEDUP_REMOVED lines=77> */
.L_x_6247:
[----:B------:R-:W-:-:S04]  /*3bb0*/  ISETP.NE.U32.AND P3, PT, R50, RZ, PT ;  /* 0x000000ff3200720c */ /* 0x000fc80003f65070 */
[----:B------:R-:W-:-:S13]  /*3bc0*/  ISETP.NE.OR.EX P0, PT, R49, RZ, P0, P3 ;  /* 0x000000ff3100720c */ /* 0x000fda0000705730 */
[----:B------:R-:W-:Y:S05]  /*3bd0*/  @!P0 BRA `(.L_x_6243) ;  /* 0x000002c000008947 */ /* 0x000fea0003800000 */
.L_x_6244:
        /* <DEDUP_REMOVED lines=44> */
.L_x_6243:
        /* <DEDUP_REMOVED lines=55> */
.L_x_6248:
        /* <DEDUP_REMOVED lines=25> */
.L_x_6252:
        /* <DEDUP_REMOVED lines=139> */
.L_x_6251:
        /* <DEDUP_REMOVED lines=79> */
.L_x_6253:
[----:B------:R-:W-:-:S04]  /*5140*/  ISETP.NE.U32.AND P3, PT, R47, RZ, PT ;  /* 0x000000ff2f00720c */ /* 0x000fc80003f65070 */
[----:B------:R-:W-:-:S13]  /*5150*/  ISETP.NE.OR.EX P0, PT, R46, RZ, P0, P3 ;  /* 0x000000ff2e00720c */ /* 0x000fda0000705730 */
[----:B------:R-:W-:Y:S05]  /*5160*/  @!P0 BRA `(.L_x_6249) ;  /* 0x000002b000008947 */ /* 0x000fea0003800000 */
.L_x_6250:
        /* <DEDUP_REMOVED lines=43> */
.L_x_6249:
        /* <DEDUP_REMOVED lines=51> */
.L_x_6254:
        /* <DEDUP_REMOVED lines=24> */
.L_x_6258:
        /* <DEDUP_REMOVED lines=139> */
.L_x_6257:
        /* <DEDUP_REMOVED lines=79> */
.L_x_6259:
[----:B------:R-:W-:-:S04]  /*6670*/  ISETP.NE.U32.AND P3, PT, R50, RZ, PT ;  /* 0x000000ff3200720c */ /* 0x000fc80003f65070 */
[----:B------:R-:W-:-:S13]  /*6680*/  ISETP.NE.OR.EX P0, PT, R49, RZ, P0, P3 ;  /* 0x000000ff3100720c */ /* 0x000fda0000705730 */
[----:B------:R-:W-:Y:S05]  /*6690*/  @!P0 BRA `(.L_x_6255) ;  /* 0x000002b000008947 */ /* 0x000fea0003800000 */
.L_x_6256:
        /* <DEDUP_REMOVED lines=43> */
.L_x_6255:
        /* <DEDUP_REMOVED lines=55> */
.L_x_6260:
        /* <DEDUP_REMOVED lines=24> */
.L_x_6264:
        /* <DEDUP_REMOVED lines=137> */
.L_x_6263:
        /* <DEDUP_REMOVED lines=74> */
.L_x_6265:
[----:B------:R-:W-:-:S04]  /*7b70*/  ISETP.NE.U32.AND P3, PT, R51, RZ, PT ;  /* 0x000000ff3300720c */ /* 0x000fc80003f65070 */
[----:B------:R-:W-:-:S13]  /*7b80*/  ISETP.NE.OR.EX P0, PT, R50, RZ, P0, P3 ;  /* 0x000000ff3200720c */ /* 0x000fda0000705730 */
[----:B------:R-:W-:Y:S05]  /*7b90*/  @!P0 BRA `(.L_x_6261) ;  /* 0x0000029000008947 */ /* 0x000fea0003800000 */
.L_x_6262:
        /* <DEDUP_REMOVED lines=41> */
.L_x_6261:
        /* <DEDUP_REMOVED lines=46> */
.L_x_6266:
        /* <DEDUP_REMOVED lines=23> */
.L_x_6270:
        /* <DEDUP_REMOVED lines=137> */
.L_x_6269:
        /* <DEDUP_REMOVED lines=74> */
.L_x_6271:
[----:B------:R-:W-:-:S04]  /*8fb0*/  ISETP.NE.U32.AND P3, PT, R49, RZ, PT ;  /* 0x000000ff3100720c */ /* 0x000fc80003f65070 */
[----:B------:R-:W-:-:S13]  /*8fc0*/  ISETP.NE.OR.EX P0, PT, R12, RZ, P0, P3 ;  /* 0x000000ff0c00720c */ /* 0x000fda0000705730 */
[----:B------:R-:W-:Y:S05]  /*8fd0*/  @!P0 BRA `(.L_x_6267) ;  /* 0x000002b000008947 */ /* 0x000fea0003800000 */
.L_x_6268:
        /* <DEDUP_REMOVED lines=43> */
.L_x_6267:
        /* <DEDUP_REMOVED lines=47> */
.L_x_6272:
        /* <DEDUP_REMOVED lines=24> */
.L_x_6276:
        /* <DEDUP_REMOVED lines=140> */
.L_x_6275:
        /* <DEDUP_REMOVED lines=76> */
.L_x_6277:
[----:B------:R-:W-:-:S04]  /*a480*/  ISETP.NE.U32.AND P1, PT, R50, RZ, PT ;  /* 0x000000ff3200720c */ /* 0x000fc80003f25070 */
[----:B------:R-:W-:-:S13]  /*a490*/  ISETP.NE.OR.EX P0, PT, R48, RZ, P0, P1 ;  /* 0x000000ff3000720c */ /* 0x000fda0000705710 */
[----:B------:R-:W-:Y:S05]  /*a4a0*/  @!P0 BRA `(.L_x_6273) ;  /* 0x0000029000008947 */ /* 0x000fea0003800000 */
.L_x_6274:
        /* <DEDUP_REMOVED lines=41> */
.L_x_6273:
        /* <DEDUP_REMOVED lines=45> */
.L_x_6230:
        /* <DEDUP_REMOVED lines=25> */
.L_x_6229:
        /* <DEDUP_REMOVED lines=111> */
.L_x_6284:
        /* <DEDUP_REMOVED lines=140> */
.L_x_6283:
        /* <DEDUP_REMOVED lines=78> */
.L_x_6285:
[----:B------:R-:W-:-:S04]  /*c030*/  ISETP.NE.U32.AND P2, PT, R50, RZ, PT ;  /* 0x000000ff3200720c */ /* 0x000fc80003f45070 */
[----:B------:R-:W-:-:S13]  /*c040*/  ISETP.NE.OR.EX P0, PT, R51, RZ, P0, P2 ;  /* 0x000000ff3300720c */ /* 0x000fda0000705720 */
[----:B------:R-:W-:Y:S05]  /*c050*/  @!P0 BRA `(.L_x_6281) ;  /* 0x000002d000008947 */ /* 0x000fea0003800000 */
.L_x_6282:
        /* <DEDUP_REMOVED lines=45> */
.L_x_6281:
        /* <DEDUP_REMOVED lines=59> */
.L_x_6280:
[----:B------:R-:W-:Y:S05]  /*c6e0*/  BSYNC B0 ;  /* 0x0000000000007941 */ /* 0x000fea0003800000 */
.L_x_6279:
        /* <DEDUP_REMOVED lines=36> */
.L_x_6291:
        /* <DEDUP_REMOVED lines=142> */
.L_x_6290:
        /* <DEDUP_REMOVED lines=79> */
.L_x_6292:
[----:B------:R-:W-:-:S04]  /*d700*/  ISETP.NE.U32.AND P2, PT, R50, RZ, PT ;  /* 0x000000ff3200720c */ /* 0x000fc80003f45070 */
[----:B------:R-:W-:-:S13]  /*d710*/  ISETP.NE.OR.EX P0, PT, R40, RZ, P0, P2 ;  /* 0x000000ff2800720c */ /* 0x000fda0000705720 */
[----:B------:R-:W-:Y:S05]  /*d720*/  @!P0 BRA `(.L_x_6288) ;  /* 0x000002d000008947 */ /* 0x000fea0003800000 */
.L_x_6289:
        /* <DEDUP_REMOVED lines=45> */
.L_x_6288:
        /* <DEDUP_REMOVED lines=56> */
.L_x_6287:
[----:B------:R-:W-:Y:S05]  /*dd80*/  BSYNC B0 ;  /* 0x0000000000007941 */ /* 0x000fea0003800000 */
.L_x_6286:
        /* <DEDUP_REMOVED lines=36> */
.L_x_6298:
        /* <DEDUP_REMOVED lines=142> */
.L_x_6297:
        /* <DEDUP_REMOVED lines=79> */
.L_x_6299:
[----:B------:R-:W-:-:S04]  /*eda0*/  ISETP.NE.U32.AND P2, PT, R41, RZ, PT ;  /* 0x000000ff2900720c */ /* 0x000fc80003f45070 */
[----:B------:R-:W-:-:S13]  /*edb0*/  ISETP.NE.OR.EX P0, PT, R40, RZ, P0, P2 ;  /* 0x000000ff2800720c */ /* 0x000fda0000705720 */
[----:B------:R-:W-:Y:S05]  /*edc0*/  @!P0 BRA `(.L_x_6295) ;  /* 0x000002e000008947 */ /* 0x000fea0003800000 */
.L_x_6296:
        /* <DEDUP_REMOVED lines=46> */
.L_x_6295:
        /* <DEDUP_REMOVED lines=57> */
.L_x_6294:
[----:B------:R-:W-:Y:S05]  /*f440*/  BSYNC B0 ;  /* 0x0000000000007941 */ /* 0x000fea0003800000 */
.L_x_6293:
        /* <DEDUP_REMOVED lines=36> */
.L_x_6305:
        /* <DEDUP_REMOVED lines=140> */
.L_x_6304:
        /* <DEDUP_REMOVED lines=79> */
.L_x_6306:
[----:B------:R-:W-:-:S04]  /*10440*/  ISETP.NE.U32.AND P2, PT, R41, RZ, PT ;  /* 0x000000ff2900720c */ /* 0x000fc80003f45070 */
[----:B------:R-:W-:-:S13]  /*10450*/  ISETP.NE.OR.EX P0, PT, R40, RZ, P0, P2 ;  /* 0x000000ff2800720c */ /* 0x000fda0000705720 */
[----:B------:R-:W-:Y:S05]  /*10460*/  @!P0 BRA `(.L_x_6302) ;  /* 0x000002e000008947 */ /* 0x000fea0003800000 */
.L_x_6303:
        /* <DEDUP_REMOVED lines=46> */
.L_x_6302:
        /* <DEDUP_REMOVED lines=57> */
.L_x_6301:
[----:B------:R-:W-:Y:S05]  /*10ae0*/  BSYNC B0 ;  /* 0x0000000000007941 */ /* 0x000fea0003800000 */
.L_x_6300:
        /* <DEDUP_REMOVED lines=36> */
.L_x_6312:
        /* <DEDUP_REMOVED lines=140> */
.L_x_6311:
        /* <DEDUP_REMOVED lines=77> */
.L_x_6313:
[----:B------:R-:W-:-:S04]  /*11ac0*/  ISETP.NE.U32.AND P2, PT, R50, RZ, PT ;  /* 0x000000ff3200720c */ /* 0x000fc80003f45070 */
[----:B------:R-:W-:-:S13]  /*11ad0*/  ISETP.NE.OR.EX P0, PT, R40, RZ, P0, P2 ;  /* 0x000000ff2800720c */ /* 0x000fda0000705720 */
[----:B------:R-:W-:Y:S05]  /*11ae0*/  @!P0 BRA `(.L_x_6309) ;  /* 0x000002c000008947 */ /* 0x000fea0003800000 */
.L_x_6310:
        /* <DEDUP_REMOVED lines=44> */
.L_x_6309:
        /* <DEDUP_REMOVED lines=58> */
.L_x_6308:
[----:B------:R-:W-:Y:S05]  /*12150*/  BSYNC B0 ;  /* 0x0000000000007941 */ /* 0x000fea0003800000 */
.L_x_6307:
        /* <DEDUP_REMOVED lines=36> */
.L_x_6319:
        /* <DEDUP_REMOVED lines=141> */
.L_x_6318:
        /* <DEDUP_REMOVED lines=79> */
.L_x_6320:
[----:B------:R-:W-:-:S04]  /*13160*/  ISETP.NE.U32.AND P2, PT, R41, RZ, PT ;  /* 0x000000ff2900720c */ /* 0x000fc80003f45070 */
[----:B------:R-:W-:-:S13]  /*13170*/  ISETP.NE.OR.EX P0, PT, R40, RZ, P0, P2 ;  /* 0x000000ff2800720c */ /* 0x000fda0000705720 */
[----:B------:R-:W-:Y:S05]  /*13180*/  @!P0 BRA `(.L_x_6316) ;  /* 0x000002d000008947 */ /* 0x000fea0003800000 */
.L_x_6317:
        /* <DEDUP_REMOVED lines=45> */
.L_x_6316:
        /* <DEDUP_REMOVED lines=58> */
.L_x_6315:
[----:B------:R-:W-:Y:S05]  /*13800*/  BSYNC B0 ;  /* 0x0000000000007941 */ /* 0x000fea0003800000 */
.L_x_6314:
        /* <DEDUP_REMOVED lines=36> */
.L_x_6326:
        /* <DEDUP_REMOVED lines=140> */
.L_x_6325:
        /* <DEDUP_REMOVED lines=77> */
.L_x_6327:
[----:B------:R-:W-:-:S04]  /*147e0*/  ISETP.NE.U32.AND P2, PT, R51, RZ, PT ;  /* 0x000000ff3300720c */ /* 0x000fc80003f45070 */
[----:B------:R-:W-:-:S13]  /*147f0*/  ISETP.NE.OR.EX P0, PT, R50, RZ, P0, P2 ;  /* 0x000000ff3200720c */ /* 0x000fda0000705720 */
[----:B------:R-:W-:Y:S05]  /*14800*/  @!P0 BRA `(.L_x_6323) ;  /* 0x000002c000008947 */ /* 0x000fea0003800000 */
.L_x_6324:
        /* <DEDUP_REMOVED lines=44> */
.L_x_6323:
        /* <DEDUP_REMOVED lines=54> */
.L_x_6322:
[----:B------:R-:W-:Y:S05]  /*14e30*/  BSYNC B0 ;  /* 0x0000000000007941 */ /* 0x000fea0003800000 */
.L_x_6321:
        /* <DEDUP_REMOVED lines=36> */
.L_x_6332:
        /* <DEDUP_REMOVED lines=141> */
.L_x_6331:
        /* <DEDUP_REMOVED lines=78> */
.L_x_6333:
[----:B------:R-:W-:-:S04]  /*15e30*/  ISETP.NE.U32.AND P2, PT, R48, RZ, PT ;  /* 0x000000ff3000720c */ /* 0x000fc80003f45070 */
[----:B------:R-:W-:-:S13]  /*15e40*/  ISETP.NE.OR.EX P0, PT, R0, RZ, P0, P2 ;  /* 0x000000ff0000720c */ /* 0x000fda0000705720 */
[----:B------:R-:W-:Y:S05]  /*15e50*/  @!P0 BRA `(.L_x_6329) ;  /* 0x000002d000008947 */ /* 0x000fea0003800000 */
.L_x_6330:
        /* <DEDUP_REMOVED lines=45> */
.L_x_6329:
        /* <DEDUP_REMOVED lines=54> */
.L_x_6328:
[----:B------:R-:W-:Y:S05]  /*16490*/  BSYNC B0 ;  /* 0x0000000000007941 */ /* 0x000fea0003800000 */
.L_x_6278:
        /* <DEDUP_REMOVED lines=23> */
.L_x_6336:
[----:B------:R-:W-:-:S13]  /*16610*/  ISETP.GE.AND P0, PT, R49, UR7, PT ;  /* 0x0000000731007c0c */ /* 0x000fda000bf06270 */
[----:B------:R-:W-:Y:S05]  /*16620*/  @P0 BRA `(.L_x_6338) ;  /* 0x000000c000000947 */ /* 0x000fea0003800000 */
[C---:B0-----:R-:W-:Y:S02]  /*16630*/  IADD3 R2, R49.reuse, UR6, RZ ;  /* 0x0000000631027c10 */ /* 0x041fe4000fffe0ff */
[----:B------:R-:W-:Y:S02]  /*16640*/  MOV R3, 0x8 ;  /* 0x0000000800037802 */ /* 0x000fe40000000f00 */
[----:B------:R-:W-:-:S03]  /*16650*/  IADD3 R49, R49, 0x80, RZ ;  /* 0x0000008031317810 */ /* 0x000fc60007ffe0ff */
[----:B------:R-:W-:-:S05]  /*16660*/  IMAD.WIDE.U32 R2, R2, R3, c[0x0][0x198] ;  /* 0x0000660002027625 */ /* 0x000fca00078e0003 */
[----:B------:R0:W-:Y:S02]  /*16670*/  STG.E.64 [R2.64], R6 ;  /* 0x0000000602007986 */ /* 0x0001e4000c101b0a */
.L_x_6337:
[----:B------:R-:W-:-:S13]  /*16680*/  ISETP.GE.AND P0, PT, R49, UR7, PT ;  /* 0x0000000731007c0c */ /* 0x000fda000bf06270 */
[----:B------:R-:W-:Y:S05]  /*16690*/  @P0 BRA `(.L_x_6339) ;  /* 0x000000d000000947 */ /* 0x000fea0003800000 */
[C---:B0-----:R-:W-:Y:S01]  /*166a0*/  IADD3 R2, R49.reuse, UR6, RZ ;  /* 0x0000000631027c10 */ /* 0x041fe2000fffe0ff */
[----:B------:R-:W-:Y:S01]  /*166b0*/  IMAD.MOV.U32 R3, RZ, RZ, 0x8 ;  /* 0x00000008ff037424 */ /* 0x000fe200078e00ff */
[----:B------:R-:W-:-:S03]  /*166c0*/  IADD3 R49, R49, 0x80, RZ ;  /* 0x0000008031317810 */ /* 0x000fc60007ffe0ff */
[----:B------:R-:W-:-:S05]  /*166d0*/  IMAD.WIDE.U32 R2, R2, R3, c[0x0][0x198] ;  /* 0x0000660002027625 */ /* 0x000fca00078e0003 */
[----:B------:R0:W-:Y:S02]  /*166e0*/  STG.E.64 [R2.64], R8 ;  /* 0x0000000802007986 */ /* 0x0001e4000c101b0a */
.L_x_6338:
        /* <DEDUP_REMOVED lines=8> */
.L_x_6339:
[----:B------:R-:W-:Y:S05]  /*16770*/  BSYNC B1 ;  /* 0x0000000000017941 */ /* 0x000fea0003800000 */
.L_x_6335:
[----:B------:R-:W-:-:S13]  /*16780*/  ISETP.GE.AND P0, PT, R49, UR7, PT ;  /* 0x0000000731007c0c */ /* 0x000fda000bf06270 */
[C---:B0-----:R-:W-:Y:S01]  /*16790*/  @!P0 IADD3 R2, R49.reuse, UR6, RZ ;  /* 0x0000000631028c10 */ /* 0x041fe2000fffe0ff */
[----:B------:R-:W-:Y:S01]  /*167a0*/  @!P0 IMAD.MOV.U32 R3, RZ, RZ, 0x8 ;  /* 0x00000008ff038424 */ /* 0x000fe200078e00ff */
[----:B------:R-:W-:-:S03]  /*167b0*/  @!P0 IADD3 R49, R49, 0x80, RZ ;  /* 0x0000008031318810 */ /* 0x000fc60007ffe0ff */
[----:B------:R-:W-:-:S05]  /*167c0*/  @!P0 IMAD.WIDE.U32 R2, R2, R3, c[0x0][0x198] ;  /* 0x0000660002028625 */ /* 0x000fca00078e0003 */
[----:B------:R0:W-:Y:S02]  /*167d0*/  @!P0 STG.E.64 [R2.64], R44 ;  /* 0x0000002c02008986 */ /* 0x0001e4000c101b0a */
.L_x_6340:
[----:B------:R-:W-:Y:S05]  /*167e0*/  BSYNC B0 ;  /* 0x0000000000007941 */ /* 0x000fea0003800000 */
.L_x_6334:
        /* <DEDUP_REMOVED lines=8> */
.L_x_6341:
        /* <DEDUP_REMOVED lines=9> */
.L_x_16282:


//--------------------- .text._ZN2at6native29vectorized_elementwise_kernelILi8EZZNS0_73_GLOBAL__N__c8866d80_35_SparseBinaryOpIntersectionKernel_cu_1520ed90_315342_sparse_binary_op_intersection_kernel_implINS2_18CUDAKernelLauncherENS2_36CUDAValueSelectionIntersectionKernelINS2_9LhsProjOpEEElLl0EEEvRNS_6TensorERKS8_SB_RKSt6vectorIlSaIlEERKSt8optionalIS8_ESK_bbENKUlvE1_clEvEUllE_St5arrayIPcLm2EEEEviT0_T1_ --------------------------
	.section	.text._ZN2at6native29vectorized_elementwise_kernelILi8EZZNS0_73_GLOBAL__N__c8866d80_35_SparseBinaryOpIntersectionKernel_cu_1520ed90_315342_sparse_binary_op_intersection_kernel_implINS2_18CUDAKernelLauncherENS2_36CUDAValueSelectionIntersectionKernelINS2_9LhsProjOpEEElLl0EEEvRNS_6TensorERKS8_SB_RKSt6vectorIlSaIlEERKSt8optionalIS8_ESK_bbENKUlvE1_clEvEUllE_St5arrayIPcLm2EEEEviT0_T1_,"ax",@progbits
	.sectioninfo	@"SHI_REGISTERS=4"
	.align	128
        .global         _ZN2at6native29vectorized_elementwise_kernelILi8EZZNS0_73_GLOBAL__N__c8866d80_35_SparseBinaryOpIntersectionKernel_cu_1520ed90_315342_sparse_binary_op_intersection_kernel_implINS2_18CUDAKernelLauncherENS2_36CUDAValueSelectionIntersectionKernelINS2_9LhsProjOpEEElLl0EEEvRNS_6TensorERKS8_SB_RKSt6vectorIlSaIlEERKSt8optionalIS8_ESK_bbENKUlvE1_clEvEUllE_St5arrayIPcLm2EEEEviT0_T1_
        .type           _ZN2at6native29vectorized_elementwise_kernelILi8EZZNS0_73_GLOBAL__N__c8866d80_35_SparseBinaryOpIntersectionKernel_cu_1520ed90_315342_sparse_binary_op_intersection_kernel_implINS2_18CUDAKernelLauncherENS2_36CUDAValueSelectionIntersectionKernelINS2_9LhsProjOpEEElLl0EEEvRNS_6TensorERKS8_SB_RKSt6vectorIlSaIlEERKSt8optionalIS8_ESK_bbENKUlvE1_clEvEUllE_St5arrayIPcLm2EEEEviT0_T1_,@function
        .size           _ZN2at6native29vectorized_elementwise_kernelILi8EZZNS0_73_GLOBAL__N__c8866d80_35_SparseBinaryOpIntersectionKernel_cu_1520ed90_315342_sparse_binary_op_intersection_kernel_implINS2_18CUDAKernelLauncherENS2_36CUDAValueSelectionIntersectionKernelINS2_9LhsProjOpEEElLl0EEEvRNS_6TensorERKS8_SB_RKSt6vectorIlSaIlEERKSt8optionalIS8_ESK_bbENKUlvE1_clEvEUllE_St5arrayIPcLm2EEEEviT0_T1_,(.L_x_16283 - _ZN2at6native29vectorized_elementwise_kernelILi8EZZNS0_73_GLOBAL__N__c8866d80_35_SparseBinaryOpIntersectionKernel_cu_1520ed90_315342_sparse_binary_op_intersection_kernel_implINS2_18CUDAKernelLauncherENS2_36CUDAValueSelectionIntersectionKernelINS2_9LhsProjOpEEElLl0EEEvRNS_6TensorERKS8_SB_RKSt6vectorIlSaIlEERKSt8optionalIS8_ESK_bbENKUlvE1_clEvEUllE_St5arrayIPcLm2EEEEviT0_T1_)
        .other          _ZN2at6native29vectorized_elementwise_kernelILi8EZZNS0_73_GLOBAL__N__c8866d80_35_SparseBinaryOpIntersectionKernel_cu_1520ed90_315342_sparse_binary_op_intersection_kernel_implINS2_18CUDAKernelLauncherENS2_36CUDAValueSelectionIntersectionKernelINS2_9LhsProjOpEEElLl0EEEvRNS_6TensorERKS8_SB_RKSt6vectorIlSaIlEERKSt8optionalIS8_ESK_bbENKUlvE1_clEvEUllE_St5arrayIPcLm2EEEEviT0_T1_,@"STO_CUDA_ENTRY STV_DEFAULT"
_ZN2at6native29vectorized_elementwise_kernelILi8EZZNS0_73_GLOBAL__N__c8866d80_35_SparseBinaryOpIntersectionKernel_cu_1520ed90_315342_sparse_binary_op_intersection_kernel_implINS2_18CUDAKernelLauncherENS2_36CUDAValueSelectionIntersectionKernelINS2_9LhsProjOpEEElLl0EEEvRNS_6TensorERKS8_SB_RKSt6vectorIlSaIlEERKSt8optionalIS8_ESK_bbENKUlvE1_clEvEUllE_St5arrayIPcLm2EEEEviT0_T1_:
.text._ZN2at6native29vectorized_elementwise_kernelILi8EZZNS0_73_GLOBAL__N__c8866d80_35_SparseBinaryOpIntersectionKernel_cu_1520ed90_315342_sparse_binary_op_intersection_kernel_implINS2_18CUDAKernelLauncherENS2_36CUDAValueSelectionIntersectionKernelINS2_9LhsProjOpEEElLl0EEEvRNS_6TensorERKS8_SB_RKSt6vectorIlSaIlEERKSt8optionalIS8_ESK_bbENKUlvE1_clEvEUllE_St5arrayIPcLm2EEEEviT0_T1_:
[----:B------:R-:W-:Y:S02]  /*0000*/  MOV R1, c[0x0][0x28] ;  /* 0x00000a0000017a02 */ /* 0x000fe40000000f00 */
[----:B------:R-:W-:Y:S05]  /*0010*/  EXIT ;  /* 0x000000000000794d */ /* 0x000fea0003800000 */
.L_x_6342:
        /* <DEDUP_REMOVED lines=14> */
.L_x_16283:


//--------------------- .text._ZN2at6native18elementwise_kernelILi128ELi4EZNS0_15gpu_kernel_implIZZNS0_73_GLOBAL__N__c8866d80_35_SparseBinaryOpIntersectionKernel_cu_1520ed90_315342_sparse_binary_op_intersection_kernel_implINS3_18CUDAKernelLauncherENS3_36CUDAValueSelectionIntersectionKernelINS3_9LhsProjOpEEElLl8EEEvRNS_6TensorERKS9_SC_RKSt6vectorIlSaIlEERKSt8optionalIS9_ESL_bbENKUlvE3_clEvEUllE_EEvRNS_18TensorIteratorBaseERKT_EUliE_EEviT1_ --------------------------
	.section	.text._ZN2at6native18elementwise_kernelILi128ELi4EZNS0_15gpu_kernel_implIZZNS0_73_GLOBAL__N__c8866d80_35_SparseBinaryOpIntersectionKernel_cu_1520ed90_315342_sparse_binary_op_intersection_kernel_implINS3_18CUDAKernelLauncherENS3_36CUDAValueSelectionIntersectionKernelINS3_9LhsProjOpEEElLl8EEEvRNS_6TensorERKS9_SC_RKSt6vectorIlSaIlEERKSt8optionalIS9_ESL_bbENKUlvE3_clEvEUllE_EEvRNS_18TensorIteratorBaseERKT_EUliE_EEviT1_,"ax",@progbits
	.sectioninfo	@"SHI_REGISTERS=64"
	.align	128
        .global         _ZN2at6native18elementwise_kernelILi128ELi4EZNS0_15gpu_kernel_implIZZNS0_73_GLOBAL__N__c8866d80_35_SparseBinaryOpIntersectionKernel_cu_1520ed90_315342_sparse_binary_op_intersection_kernel_implINS3_18CUDAKernelLauncherENS3_36CUDAValueSelectionIntersectionKernelINS3_9LhsProjOpEEElLl8EEEvRNS_6TensorERKS9_SC_RKSt6vectorIlSaIlEERKSt8optionalIS9_ESL_bbENKUlvE3_clEvEUllE_EEvRNS_18TensorIteratorBaseERKT_EUliE_EEviT1_
        .type           _ZN2at6native18elementwise_kernelILi128ELi4EZNS0_15gpu_kernel_implIZZNS0_73_GLOBAL__N__c8866d80_35_SparseBinaryOpIntersectionKernel_cu_1520ed90_315342_sparse_binary_op_intersection_kernel_implINS3_18CUDAKernelLauncherENS3_36CUDAValueSelectionIntersectionKernelINS3_9LhsProjOpEEElLl8EEEvRNS_6TensorERKS9_SC_RKSt6vectorIlSaIlEERKSt8optionalIS9_ESL_bbENKUlvE3_clEvEUllE_EEvRNS_18TensorIteratorBaseERKT_EUliE_EEviT1_,@function
        .size           _ZN2at6native18elementwise_kernelILi128ELi4EZNS0_15gpu_kernel_implIZZNS0_73_GLOBAL__N__c8866d80_35_SparseBinaryOpIntersectionKernel_cu_1520ed90_315342_sparse_binary_op_intersection_kernel_implINS3_18CUDAKernelLauncherENS3_36CUDAValueSelectionIntersectionKernelINS3_9LhsProjOpEEElLl8EEEvRNS_6TensorERKS9_SC_RKSt6vectorIlSaIlEERKSt8optionalIS9_ESL_bbENKUlvE3_clEvEUllE_EEvRNS_18TensorIteratorBaseERKT_EUliE_EEviT1_,(.L_x_16284 - _ZN2at6native18elementwise_kernelILi128ELi4EZNS0_15gpu_kernel_implIZZNS0_73_GLOBAL__N__c8866d80_35_SparseBinaryOpIntersectionKernel_cu_1520ed90_315342_sparse_binary_op_intersection_kernel_implINS3_18CUDAKernelLauncherENS3_36CUDAValueSelectionIntersectionKernelINS3_9LhsProjOpEEElLl8EEEvRNS_6TensorERKS9_SC_RKSt6vectorIlSaIlEERKSt8optionalIS9_ESL_bbENKUlvE3_clEvEUllE_EEvRNS_18TensorIteratorBaseERKT_EUliE_EEviT1_)
        .other          _ZN2at6native18elementwise_kernelILi128ELi4EZNS0_15gpu_kernel_implIZZNS0_73_GLOBAL__N__c8866d80_35_SparseBinaryOpIntersectionKernel_cu_1520ed90_315342_sparse_binary_op_intersection_kernel_implINS3_18CUDAKernelLauncherENS3_36CUDAValueSelectionIntersectionKernelINS3_9LhsProjOpEEElLl8EEEvRNS_6TensorERKS9_SC_RKSt6vectorIlSaIlEERKSt8optionalIS9_ESL_bbENKUlvE3_clEvEUllE_EEvRNS_18TensorIteratorBaseERKT_EUliE_EEviT1_,@"STO_CUDA_ENTRY STV_DEFAULT"
_ZN2at6native18elementwise_kernelILi128ELi4EZNS0_15gpu_kernel_implIZZNS0_73_GLOBAL__N__c8866d80_35_SparseBinaryOpIntersectionKernel_cu_1520ed90_315342_sparse_binary_op_intersection_kernel_implINS3_18CUDAKernelLauncherENS3_36CUDAValueSelectionIntersectionKernelINS3_9LhsProjOpEEElLl8EEEvRNS_6TensorERKS9_SC_RKSt6vectorIlSaIlEERKSt8optionalIS9_ESL_bbENKUlvE3_clEvEUllE_EEvRNS_18TensorIteratorBaseERKT_EUliE_EEviT1_:
.text._ZN2at6native18elementwise_kernelILi128ELi4EZNS0_15gpu_kernel_implIZZNS0_73_GLOBAL__N__c8866d80_35_SparseBinaryOpIntersectionKernel_cu_1520ed90_315342_sparse_binary_op_intersection_kernel_implINS3_18CUDAKernelLauncherENS3_36CUDAValueSelectionIntersectionKernelINS3_9LhsProjOpEEElLl8EEEvRNS_6TensorERKS9_SC_RKSt6vectorIlSaIlEERKSt8optionalIS9_ESL_bbENKUlvE3_clEvEUllE_EEvRNS_18TensorIteratorBaseERKT_EUliE_EEviT1_:
        /* <DEDUP_REMOVED lines=224> */
[----:B------:R-:W-:Y:S01]  /*0e00*/  @P0 IMAD.MOV.U32 R4, RZ, RZ, RZ ;  /* 0x000000ffff040224 */ /* 0x000fe200078e00ff */
[----:B------:R-:W-:-:S03]  /*0e10*/  IADD3 R7, -R5, RZ, RZ ;  /* 0x000000ff05077210 */ /* 0x000fc60007ffe1ff */
        /* <DEDUP_REMOVED lines=9> */
.L_x_6345:
        /* <DEDUP_REMOVED lines=19> */
.L_x_6349:
[----:B------:R0:W5:Y:S01]  /*0fe0*/  LDG.E.U8 R6, [R2.64] ;  /* 0x0000002402067981 */ /* 0x000162000c1e1100 */
[----:B------:R-:W-:Y:S01]  /*0ff0*/  HFMA2.MMA R7, -RZ, RZ, 0, 0 ;  /* 0x00000000ff077435 */ /* 0x000fe200000001ff */
[----:B------:R-:W-:Y:S05]  /*1000*/  BRA `(.L_x_6351) ;  /* 0x00000d5000007947 */ /* 0x000fea0003800000 */
.L_x_6348:
        /* <DEDUP_REMOVED lines=8> */
.L_x_6353:
[----:B------:R-:W2:Y:S02]  /*1090*/  LDG.E R6, [R2.64] ;  /* 0x0000002402067981 */ /* 0x000ea4000c1e1900 */
[----:B--2---:R-:W-:Y:S01]  /*10a0*/  SHF.R.S32.HI R7, RZ, 0x1f, R6 ;  /* 0x0000001fff077819 */ /* 0x004fe20000011406 */
[----:B------:R-:W-:Y:S05]  /*10b0*/  BRA `(.L_x_6351) ;  /* 0x00000ca000007947 */ /* 0x000fea0003800000 */
.L_x_6352:
[----:B------:R-:W2:Y:S02]  /*10c0*/  LDG.E.S16 R6, [R2.64] ;  /* 0x0000002402067981 */ /* 0x000ea4000c1e1700 */
[----:B--2---:R-:W-:Y:S01]  /*10d0*/  SHF.R.S32.HI R7, RZ, 0x1f, R6 ;  /* 0x0000001fff077819 */ /* 0x004fe20000011406 */
[----:B------:R-:W-:Y:S05]  /*10e0*/  BRA `(.L_x_6351) ;  /* 0x00000c7000007947 */ /* 0x000fea0003800000 */
.L_x_6347:
        /* <DEDUP_REMOVED lines=9> */
.L_x_6355:
[----:B------:R-:W2:Y:S02]  /*1180*/  LDG.E.U16 R2, [R2.64] ;  /* 0x0000002402027981 */ /* 0x000ea4000c1e1500 */
[----:B--2---:R-:W-:-:S06]  /*1190*/  HADD2.F32 R6, -RZ, R2.H0_H0 ;  /* 0x20000002ff067230 */ /* 0x004fcc0000004100 */
[----:B------:R-:W0:Y:S01]  /*11a0*/  F2I.S64.TRUNC R6, R6 ;  /* 0x0000000600067311 */ /* 0x000e22000020d900 */
[----:B------:R-:W-:Y:S05]  /*11b0*/  BRA `(.L_x_6351) ;  /* 0x00000ba000007947 */ /* 0x000fea0003800000 */
.L_x_6354:
        /* <DEDUP_REMOVED lines=9> */
.L_x_6357:
[----:B------:R-:W2:Y:S02]  /*1250*/  LDG.E.U16 R2, [R2.64] ;  /* 0x0000002402027981 */ /* 0x000ea4000c1e1500 */
[----:B--2---:R-:W-:-:S06]  /*1260*/  HADD2.F32 R6, -RZ, R2.H0_H0 ;  /* 0x20000002ff067230 */ /* 0x004fcc0000004100 */
[----:B------:R-:W0:Y:S01]  /*1270*/  F2I.S64.TRUNC R6, R6 ;  /* 0x0000000600067311 */ /* 0x000e22000020d900 */
[----:B------:R-:W-:Y:S05]  /*1280*/  BRA `(.L_x_6351) ;  /* 0x00000ad000007947 */ /* 0x000fea0003800000 */
.L_x_6356:
[----:B------:R-:W2:Y:S02]  /*1290*/  LDG.E.64 R2, [R2.64] ;  /* 0x0000002402027981 */ /* 0x000ea4000c1e1b00 */
[----:B--2---:R0:W1:Y:S01]  /*12a0*/  F2I.S64.F64.TRUNC R6, R2 ;  /* 0x0000000200067311 */ /* 0x004062000030d900 */
[----:B------:R-:W-:Y:S05]  /*12b0*/  BRA `(.L_x_6351) ;  /* 0x00000aa000007947 */ /* 0x000fea0003800000 */
.L_x_6346:
        /* <DEDUP_REMOVED lines=13> */
.L_x_6360:
[----:B------:R-:W2:Y:S02]  /*1390*/  LDG.E.64 R2, [R2.64] ;  /* 0x0000002402027981 */ /* 0x000ea4000c1e1b00 */
[----:B--2---:R0:W1:Y:S01]  /*13a0*/  F2I.S64.F64.TRUNC R6, R2 ;  /* 0x0000000200067311 */ /* 0x004062000030d900 */
[----:B------:R-:W-:Y:S05]  /*13b0*/  BRA `(.L_x_6351) ;  /* 0x000009a000007947 */ /* 0x000fea0003800000 */
.L_x_6359:
        /* <DEDUP_REMOVED lines=27> */
.L_x_6362:
[----:B------:R-:W2:Y:S02]  /*1570*/  LDG.E.U8 R2, [R2.64] ;  /* 0x0000002402027981 */ /* 0x000ea4000c1e1100 */
[C---:B--2---:R-:W-:Y:S01]  /*1580*/  SHF.L.U32 R0, R2.reuse, 0x19, RZ ;  /* 0x0000001902007819 */ /* 0x044fe200000006ff */
        /* <DEDUP_REMOVED lines=12> */
.L_x_6361:
[----:B------:R-:W2:Y:S02]  /*1650*/  LDG.E.U16 R6, [R2.64] ;  /* 0x0000002402067981 */ /* 0x000ea4000c1e1500 */
[----:B--2---:R-:W-:-:S06]  /*1660*/  PRMT R6, RZ, 0x5410, R6 ;  /* 0x00005410ff067816 */ /* 0x004fcc0000000006 */
[----:B------:R-:W0:Y:S01]  /*1670*/  F2I.S64.TRUNC R6, R6 ;  /* 0x0000000600067311 */ /* 0x000e22000020d900 */
[----:B------:R-:W-:Y:S05]  /*1680*/  BRA `(.L_x_6351) ;  /* 0x000006d000007947 */ /* 0x000fea0003800000 */
.L_x_6358:
        /* <DEDUP_REMOVED lines=9> */
[----:B------:R-:W-:Y:S01]  /*1720*/  MOV R7, RZ ;  /* 0x000000ff00077202 */ /* 0x000fe20000000f00 */
[----:B------:R-:W-:Y:S05]  /*1730*/  BRA `(.L_x_6351) ;  /* 0x0000062000007947 */ /* 0x000fea0003800000 */
.L_x_6365:
        /* <DEDUP_REMOVED lines=21> */
.L_x_6369:
[----:B------:R-:W-:Y:S05]  /*1890*/  BSYNC B1 ;  /* 0x0000000000017941 */ /* 0x000fea0003800000 */
.L_x_6368:
[----:B------:R-:W-:Y:S02]  /*18a0*/  LEA R3, R0, 0x3b800000, 0x17 ;  /* 0x3b80000000037811 */ /* 0x000fe400078eb8ff */
[----:B------:R-:W-:-:S04]  /*18b0*/  SHF.L.U32 R2, R2, 0x14, RZ ;  /* 0x0000001402027819 */ /* 0x000fc800000006ff */
[----:B------:R-:W-:Y:S02]  /*18c0*/  LOP3.LUT R6, R3, R2, R6, 0xfe, !PT ;  /* 0x0000000203067212 */ /* 0x000fe400078efe06 */
.L_x_6367:
[----:B------:R-:W-:Y:S05]  /*18d0*/  BSYNC B0 ;  /* 0x0000000000007941 */ /* 0x000fea0003800000 */
.L_x_6366:
[----:B------:R-:W0:Y:S01]  /*18e0*/  F2I.S64.TRUNC R6, R6 ;  /* 0x0000000600067311 */ /* 0x000e22000020d900 */
[----:B------:R-:W-:Y:S05]  /*18f0*/  BRA `(.L_x_6351) ;  /* 0x0000046000007947 */ /* 0x000fea0003800000 */
.L_x_6364:
        /* <DEDUP_REMOVED lines=21> */
.L_x_6373:
[----:B------:R-:W-:Y:S05]  /*1a50*/  BSYNC B1 ;  /* 0x0000000000017941 */ /* 0x000fea0003800000 */
.L_x_6372:
[----:B------:R-:W-:Y:S02]  /*1a60*/  LEA R3, R0, 0x37800000, 0x17 ;  /* 0x3780000000037811 */ /* 0x000fe400078eb8ff */
[----:B------:R-:W-:-:S04]  /*1a70*/  SHF.L.U32 R2, R2, 0x15, RZ ;  /* 0x0000001502027819 */ /* 0x000fc800000006ff */
[----:B------:R-:W-:Y:S02]  /*1a80*/  LOP3.LUT R6, R3, R2, R6, 0xfe, !PT ;  /* 0x0000000203067212 */ /* 0x000fe400078efe06 */
.L_x_6371:
[----:B------:R-:W-:Y:S05]  /*1a90*/  BSYNC B0 ;  /* 0x0000000000007941 */ /* 0x000fea0003800000 */
.L_x_6370:
[----:B------:R-:W0:Y:S01]  /*1aa0*/  F2I.S64.TRUNC R6, R6 ;  /* 0x0000000600067311 */ /* 0x000e22000020d900 */
[----:B------:R-:W-:Y:S05]  /*1ab0*/  BRA `(.L_x_6351) ;  /* 0x000002a000007947 */ /* 0x000fea0003800000 */
.L_x_6363:
        /* <DEDUP_REMOVED lines=14> */
.L_x_6377:
[----:B------:R-:W-:Y:S05]  /*1ba0*/  BSYNC B0 ;  /* 0x0000000000007941 */ /* 0x000fea0003800000 */
.L_x_6376:
[----:B------:R-:W0:Y:S01]  /*1bb0*/  F2I.S64.TRUNC R6, R6 ;  /* 0x0000000600067311 */ /* 0x000e22000020d900 */
[----:B------:R-:W-:Y:S05]  /*1bc0*/  BRA `(.L_x_6351) ;  /* 0x0000019000007947 */ /* 0x000fea0003800000 */
.L_x_6350:
[----:B------:R-:W-:Y:S01]  /*1bd0*/  MOV R0, 0x100 ;  /* 0x0000010000007802 */ /* 0x000fe20000000f00 */
[----:B------:R-:W-:Y:S01]  /*1be0*/  HFMA2.MMA R8, -RZ, RZ, 0, 4.64916229248046875e-06 ;  /* 0x0000004eff087435 */ /* 0x000fe200000001ff */
[----:B------:R-:W-:Y:S01]  /*1bf0*/  MOV R4, c[0x4][0xf0] ;  /* 0x01003c0000047a02 */ /* 0x000fe20000000f00 */
[----:B------:R-:W-:Y:S01]  /*1c00*/  IMAD.MOV.U32 R5, RZ, RZ, c[0x4][0xf4] ;  /* 0x01003d00ff057624 */ /* 0x000fe200078e00ff */
[----:B------:R0:W1:Y:S01]  /*1c10*/  LDC.64 R2, c[0x4][R0] ;  /* 0x0100000000027b82 */ /* 0x0000620000000a00 */
[----:B------:R-:W-:Y:S01]  /*1c20*/  IMAD.MOV.U32 R6, RZ, RZ, c[0x4][0xf8] ;  /* 0x01003e00ff067624 */ /* 0x000fe200078e00ff */
[----:B------:R-:W-:Y:S01]  /*1c30*/  MOV R13, RZ ;  /* 0x000000ff000d7202 */ /* 0x000fe20000000f00 */
[----:B------:R-:W-:-:S02]  /*1c40*/  IMAD.MOV.U32 R7, RZ, RZ, c[0x4][0xfc] ;  /* 0x01003f00ff077624 */ /* 0x000fc400078e00ff */
[----:B------:R-:W-:Y:S02]  /*1c50*/  IMAD.MOV.U32 R10, RZ, RZ, c[0x4][0x0] ;  /* 0x01000000ff0a7624 */ /* 0x000fe400078e00ff */
[----:B------:R-:W-:Y:S02]  /*1c60*/  IMAD.MOV.U32 R11, RZ, RZ, c[0x4][0x4] ;  /* 0x01000100ff0b7624 */ /* 0x000fe400078e00ff */
[----:B------:R-:W-:Y:S02]  /*1c70*/  IMAD.MOV.U32 R12, RZ, RZ, 0x1 ;  /* 0x00000001ff0c7424 */ /* 0x000fe400078e00ff */
        /* <DEDUP_REMOVED lines=10> */
.L_x_6375:
[----:B------:R0:W5:Y:S01]  /*1d20*/  LDG.E.64 R6, [R2.64] ;  /* 0x0000002402067981 */ /* 0x000162000c1e1b00 */
[----:B------:R-:W-:Y:S05]  /*1d30*/  BRA `(.L_x_6351) ;  /* 0x0000002000007947 */ /* 0x000fea0003800000 */
.L_x_6374:
[----:B------:R0:W5:Y:S01]  /*1d40*/  LDG.E R6, [R2.64] ;  /* 0x0000002402067981 */ /* 0x000162000c1e1900 */
[----:B------:R-:W-:-:S03]  /*1d50*/  IMAD.MOV.U32 R7, RZ, RZ, RZ ;  /* 0x000000ffff077224 */ /* 0x000fc600078e00ff */
.L_x_6351:
[----:B------:R-:W-:-:S04]  /*1d60*/  ISETP.NE.U32.AND P0, PT, RZ, c[0x0][0x370], PT ;  /* 0x0000dc00ff007a0c */ /* 0x000fc80003f05070 */
[----:B------:R-:W-:-:S13]  /*1d70*/  ISETP.NE.AND.EX P0, PT, RZ, c[0x0][0x374], PT, P0 ;  /* 0x0000dd00ff007a0c */ /* 0x000fda0003f05300 */
[----:B------:R-:W-:Y:S05]  /*1d80*/  @P0 BRA `(.L_x_6378) ;  /* 0x0000163000000947 */ /* 0x000fea0003800000 */
[----:B0-----:R-:W-:Y:S01]  /*1d90*/  IMAD.MOV.U32 R5, RZ, RZ, 0x1 ;  /* 0x00000001ff057424 */ /* 0x001fe200078e00ff */
        /* <DEDUP_REMOVED lines=10> */
[----:B------:R-:W-:-:S03]  /*1e40*/  CS2R R18, SRZ ;  /* 0x0000000000127805 */ /* 0x000fc6000001ff00 */
[----:B------:R-:W-:-:S04]  /*1e50*/  ISETP.GT.AND.EX P0, PT, R0, RZ, PT, P0 ;  /* 0x000000ff0000720c */ /* 0x000fc80003f04300 */
[----:B------:R-:W-:Y:S02]  /*1e60*/  SEL R5, R5, c[0x0][0x378], !P0 ;  /* 0x0000de0005057a07 */ /* 0x000fe40004000000 */
[----:B------:R-:W-:Y:S02]  /*1e70*/  SEL R59, RZ, c[0x0][0x37c], !P0 ;  /* 0x0000df00ff3b7a07 */ /* 0x000fe40004000000 */
[----:B------:R-:W-:-:S04]  /*1e80*/  IADD3 R2, P1, R5, -0x1, RZ ;  /* 0xffffffff05027810 */ /* 0x000fc80007f3e0ff */
[----:B------:R-:W-:Y:S02]  /*1e90*/  ISETP.GE.U32.AND P0, PT, R2, 0x3, PT ;  /* 0x000000030200780c */ /* 0x000fe40003f06070 */
[----:B------:R-:W-:-:S04]  /*1ea0*/  IADD3.X R2, R59, -0x1, RZ, P1, !PT ;  /* 0xffffffff3b027810 */ /* 0x000fc80000ffe4ff */
[----:B------:R-:W-:Y:S02]  /*1eb0*/  ISETP.GE.U32.AND.EX P0, PT, R2, RZ, PT, P0 ;  /* 0x000000ff0200720c */ /* 0x000fe40003f06100 */
[----:B------:R-:W-:-:S11]  /*1ec0*/  CS2R R2, SRZ ;  /* 0x0000000000027805 */ /* 0x000fd6000001ff00 */
[----:B------:R-:W-:Y:S05]  /*1ed0*/  @!P0 BRA `(.L_x_6380) ;  /* 0x000011a000008947 */ /* 0x000fea0003800000 */
[----:B------:R-:W-:Y:S01]  /*1ee0*/  LOP3.LUT R58, R5, 0x3, RZ, 0xc0, !PT ;  /* 0x00000003053a7812 */ /* 0x000fe200078ec0ff */
[----:B------:R-:W-:Y:S01]  /*1ef0*/  HFMA2.MMA R10, -RZ, RZ, 0, 4.76837158203125e-07 ;  /* 0x00000008ff0a7435 */ /* 0x000fe200000001ff */
[----:B-1---5:R-:W-:Y:S01]  /*1f00*/  IMAD R9, R7, c[0x0][0x388], RZ ;  /* 0x0000e20007097a24 */ /* 0x022fe200078e02ff */
[----:B------:R-:W-:Y:S01]  /*1f10*/  BSSY B0, `(.L_x_6380) ;  /* 0x0000116000007945 */ /* 0x000fe20003800000 */
[----:B------:R-:W-:Y:S01]  /*1f20*/  IADD3 R58, P0, -R58, R5, RZ ;  /* 0x000000053a3a7210 */ /* 0x000fe20007f1e1ff */
[----:B------:R-:W-:-:S03]  /*1f30*/  IMAD.WIDE.U32 R2, R6, c[0x0][0x388], RZ ;  /* 0x0000e20006027a25 */ /* 0x000fc600078e00ff */
[----:B------:R-:W-:Y:S01]  /*1f40*/  IADD3.X R59, R59, -0x1, RZ, P0, !PT ;  /* 0xffffffff3b3b7810 */ /* 0x000fe200007fe4ff */
[----:B------:R-:W-:Y:S01]  /*1f50*/  IMAD R9, R6, c[0x0][0x38c], R9 ;  /* 0x0000e30006097a24 */ /* 0x000fe200078e0209 */
[----:B------:R-:W-:Y:S01]  /*1f60*/  ISETP.GT.U32.AND P0, PT, R58, RZ, PT ;  /* 0x000000ff3a00720c */ /* 0x000fe20003f04070 */
[----:B------:R-:W-:Y:S01]  /*1f70*/  IMAD R5, R10, c[0x0][0x3d4], RZ ;  /* 0x0000f5000a057a24 */ /* 0x000fe200078e02ff */
[----:B------:R-:W-:Y:S01]  /*1f80*/  LEA R8, P1, R2, c[0x0][0x380], 0x3 ;  /* 0x0000e00002087a11 */ /* 0x000fe200078218ff */
[----:B------:R-:W-:Y:S01]  /*1f90*/  IMAD.IADD R9, R3, 0x1, R9 ;  /* 0x0000000103097824 */ /* 0x000fe200078e0209 */
[----:B------:R-:W-:Y:S01]  /*1fa0*/  ISETP.GT.AND.EX P0, PT, R59, RZ, PT, P0 ;  /* 0x000000ff3b00720c */ /* 0x000fe20003f04300 */
[----:B------:R-:W-:-:S03]  /*1fb0*/  IMAD.WIDE.U32 R10, R10, c[0x0][0x3d0], RZ ;  /* 0x0000f4000a0a7a25 */ /* 0x000fc600078e00ff */
[----:B------:R-:W-:Y:S01]  /*1fc0*/  LEA.HI.X R9, R2, c[0x0][0x384], R9, 0x3, P1 ;  /* 0x0000e10002097a11 */ /* 0x000fe200008f1c09 */
[----:B------:R-:W-:Y:S01]  /*1fd0*/  IMAD.IADD R4, R11, 0x1, R5 ;  /* 0x000000010b047824 */ /* 0x000fe200078e0205 */
[----:B------:R-:W-:-:S07]  /*1fe0*/  CS2R R2, SRZ ;  /* 0x0000000000027805 */ /* 0x000fce000001ff00 */
[----:B------:R-:W-:Y:S05]  /*1ff0*/  @!P0 BRA `(.L_x_6381) ;  /* 0x00000dd000008947 */ /* 0x000fea0003800000 */
[----:B------:R-:W-:Y:S02]  /*2000*/  ISETP.GT.U32.AND P1, PT, R58, 0xc, PT ;  /* 0x0000000c3a00780c */ /* 0x000fe40003f24070 */
[----:B------:R-:W-:Y:S02]  /*2010*/  PLOP3.LUT P0, PT, PT, PT, PT, 0x80, 0x0 ;  /* 0x000000000000781c */ /* 0x000fe40003f0f070 */
[----:B------:R-:W-:-:S13]  /*2020*/  ISETP.GT.AND.EX P1, PT, R59, RZ, PT, P1 ;  /* 0x000000ff3b00720c */ /* 0x000fda0003f24310 */
[----:B------:R-:W-:Y:S05]  /*2030*/  @!P1 BRA `(.L_x_6382) ;  /* 0x000008b000009947 */ /* 0x000fea0003800000 */
[----:B------:R-:W-:Y:S01]  /*2040*/  BSSY B1, `(.L_x_6382) ;  /* 0x000008a000017945 */ /* 0x000fe20003800000 */
[----:B------:R-:W-:Y:S02]  /*2050*/  PLOP3.LUT P0, PT, PT, PT, PT, 0x8, 0x0 ;  /* 0x000000000000781c */ /* 0x000fe40003f0e170 */
.L_x_6383:
[----:B------:R0:W2:Y:S01]  /*2060*/  LDG.E.64 R26, [R8.64] ;  /* 0x00000024081a7981 */ /* 0x0000a2000c1e1b00 */
[----:B------:R-:W-:-:S05]  /*2070*/  IADD3 R12, P1, R8, R10, RZ ;  /* 0x0000000a080c7210 */ /* 0x000fca0007f3e0ff */
[----:B------:R-:W-:Y:S01]  /*2080*/  IMAD.X R13, R9, 0x1, R4, P1 ;  /* 0x00000001090d7824 */ /* 0x000fe200008e0604 */
[----:B------:R-:W-:-:S04]  /*2090*/  IADD3 R14, P1, R12, R10, RZ ;  /* 0x0000000a0c0e7210 */ /* 0x000fc80007f3e0ff */
[----:B------:R1:W3:Y:S01]  /*20a0*/  LDG.E.64 R30, [R12.64] ;  /* 0x000000240c1e7981 */ /* 0x0002e2000c1e1b00 */
[----:B------:R-:W-:Y:S02]  /*20b0*/  IADD3.X R15, R13, R4, RZ, P1, !PT ;  /* 0x000000040d0f7210 */ /* 0x000fe40000ffe4ff */
[----:B------:R-:W-:-:S03]  /*20c0*/  IADD3 R20, P1, R14, R10, RZ ;  /* 0x0000000a0e147210 */ /* 0x000fc60007f3e0ff */
[----:B------:R4:W5:Y:S02]  /*20d0*/  LDG.E.64 R22, [R14.64] ;  /* 0x000000240e167981 */ /* 0x000964000c1e1b00 */
[----:B------:R-:W-:Y:S01]  /*20e0*/  IMAD.X R21, R15, 0x1, R4, P1 ;  /* 0x000000010f157824 */ /* 0x000fe200008e0604 */
[----:B------:R-:W-:-:S04]  /*20f0*/  IADD3 R24, P1, R20, R10, RZ ;  /* 0x0000000a14187210 */ /* 0x000fc80007f3e0ff */
[----:B------:R1:W5:Y:S01]  /*2100*/  LDG.E.64 R46, [R20.64] ;  /* 0x00000024142e7981 */ /* 0x000362000c1e1b00 */
[----:B------:R-:W-:Y:S01]  /*2110*/  IMAD.X R25, R21, 0x1, R4, P1 ;  /* 0x0000000115197824 */ /* 0x000fe200008e0604 */
[----:B0-----:R-:W-:-:S04]  /*2120*/  IADD3 R8, P1, R24, R10, RZ ;  /* 0x0000000a18087210 */ /* 0x001fc80007f3e0ff */
[----:B------:R0:W5:Y:S01]  /*2130*/  LDG.E.64 R44, [R24.64] ;  /* 0x00000024182c7981 */ /* 0x000162000c1e1b00 */
[----:B------:R-:W-:-:S05]  /*2140*/  IMAD.X R9, R25, 0x1, R4, P1 ;  /* 0x0000000119097824 */ /* 0x000fca00008e0604 */
[----:B------:R0:W5:Y:S01]  /*2150*/  LDG.E.64 R42, [R8.64] ;  /* 0x00000024082a7981 */ /* 0x000162000c1e1b00 */
[----:B-1----:R-:W-:-:S04]  /*2160*/  IADD3 R12, P1, R8, R10, RZ ;  /* 0x0000000a080c7210 */ /* 0x002fc80007f3e0ff */
[----:B------:R-:W-:Y:S02]  /*2170*/  IADD3.X R13, R9, R4, RZ, P1, !PT ;  /* 0x00000004090d7210 */ /* 0x000fe40000ffe4ff */
[----:B----4-:R-:W-:-:S03]  /*2180*/  IADD3 R14, P1, R12, R10, RZ ;  /* 0x0000000a0c0e7210 */ /* 0x010fc60007f3e0ff */
[----:B------:R1:W4:Y:S02]  /*2190*/  LDG.E.64 R40, [R12.64] ;  /* 0x000000240c287981 */ /* 0x000324000c1e1b00 */
[----:B------:R-:W-:Y:S01]  /*21a0*/  IMAD.X R15, R13, 0x1, R4, P1 ;  /* 0x000000010d0f7824 */ /* 0x000fe200008e0604 */
[----:B------:R-:W-:-:S04]  /*21b0*/  IADD3 R20, P1, R14, R10, RZ ;  /* 0x0000000a0e147210 */ /* 0x000fc80007f3e0ff */
[----:B------:R1:W4:Y:S01]  /*21c0*/  LDG.E.64 R38, [R14.64] ;  /* 0x000000240e267981 */ /* 0x000322000c1e1b00 */
[----:B------:R-:W-:Y:S01]  /*21d0*/  IMAD.X R21, R15, 0x1, R4, P1 ;  /* 0x000000010f157824 */ /* 0x000fe200008e0604 */
[----:B------:R-:W-:-:S04]  /*21e0*/  IADD3 R48, P1, R20, R10, RZ ;  /* 0x0000000a14307210 */ /* 0x000fc80007f3e0ff */
[----:B------:R1:W4:Y:S01]  /*21f0*/  LDG.E.64 R36, [R20.64] ;  /* 0x0000002414247981 */ /* 0x000322000c1e1b00 */
[----:B------:R-:W-:Y:S01]  /*2200*/  IMAD.X R49, R21, 0x1, R4, P1 ;  /* 0x0000000115317824 */ /* 0x000fe200008e0604 */
[----:B0-----:R-:W-:-:S04]  /*2210*/  IADD3 R8, P1, R48, R10, RZ ;  /* 0x0000000a30087210 */ /* 0x001fc80007f3e0ff */
[----:B------:R0:W4:Y:S01]  /*2220*/  LDG.E.64 R34, [R48.64] ;  /* 0x0000002430227981 */ /* 0x000122000c1e1b00 */
[----:B------:R-:W-:-:S05]  /*2230*/  IADD3.X R9, R49, R4, RZ, P1, !PT ;  /* 0x0000000431097210 */ /* 0x000fca0000ffe4ff */
[----:B------:R0:W4:Y:S01]  /*2240*/  LDG.E.64 R32, [R8.64] ;  /* 0x0000002408207981 */ /* 0x000122000c1e1b00 */
[----:B-1----:R-:W-:-:S05]  /*2250*/  IADD3 R12, P1, R8, R10, RZ ;  /* 0x0000000a080c7210 */ /* 0x002fca0007f3e0ff */
[----:B------:R-:W-:Y:S01]  /*2260*/  IMAD.X R13, R9, 0x1, R4, P1 ;  /* 0x00000001090d7824 */ /* 0x000fe200008e0604 */
[----:B------:R-:W-:-:S04]  /*2270*/  IADD3 R50, P1, R12, R10, RZ ;  /* 0x0000000a0c327210 */ /* 0x000fc80007f3e0ff */
[----:B------:R1:W4:Y:S01]  /*2280*/  LDG.E.64 R28, [R12.64] ;  /* 0x000000240c1c7981 */ /* 0x000322000c1e1b00 */
[----:B------:R-:W-:Y:S01]  /*2290*/  IMAD.X R51, R13, 0x1, R4, P1 ;  /* 0x000000010d337824 */ /* 0x000fe200008e0604 */
[----:B------:R-:W-:-:S04]  /*22a0*/  IADD3 R54, P1, R50, R10, RZ ;  /* 0x0000000a32367210 */ /* 0x000fc80007f3e0ff */
[----:B------:R1:W4:Y:S01]  /*22b0*/  LDG.E.64 R24, [R50.64] ;  /* 0x0000002432187981 */ /* 0x000322000c1e1b00 */
[----:B------:R-:W-:Y:S01]  /*22c0*/  IMAD.X R55, R51, 0x1, R4, P1 ;  /* 0x0000000133377824 */ /* 0x000fe200008e0604 */
[----:B------:R-:W-:-:S04]  /*22d0*/  IADD3 R60, P1, R54, R10, RZ ;  /* 0x0000000a363c7210 */ /* 0x000fc80007f3e0ff */
[----:B------:R1:W4:Y:S01]  /*22e0*/  LDG.E.64 R20, [R54.64] ;  /* 0x0000002436147981 */ /* 0x000322000c1e1b00 */
[----:B------:R-:W-:Y:S02]  /*22f0*/  IADD3.X R61, R55, R4, RZ, P1, !PT ;  /* 0x00000004373d7210 */ /* 0x000fe40000ffe4ff */
[----:B0-----:R-:W-:-:S03]  /*2300*/  IADD3 R8, P1, R60, R10, RZ ;  /* 0x0000000a3c087210 */ /* 0x001fc60007f3e0ff */
[----:B------:R-:W4:Y:S02]  /*2310*/  LDG.E.64 R14, [R60.64] ;  /* 0x000000243c0e7981 */ /* 0x000f24000c1e1b00 */
[----:B------:R-:W-:-:S05]  /*2320*/  IMAD.X R9, R61, 0x1, R4, P1 ;  /* 0x000000013d097824 */ /* 0x000fca00008e0604 */
[----:B-1----:R0:W4:Y:S01]  /*2330*/  LDG.E.64 R12, [R8.64] ;  /* 0x00000024080c7981 */ /* 0x002122000c1e1b00 */
[C---:B------:R-:W-:Y:S01]  /*2340*/  IMAD.SHL.U32 R5, R3.reuse, 0x8, RZ ;  /* 0x0000000803057824 */ /* 0x040fe200078e00ff */
[----:B------:R-:W-:Y:S02]  /*2350*/  IADD3 R58, P1, R58, -0x10, RZ ;  /* 0xfffffff03a3a7810 */ /* 0x000fe40007f3e0ff */
[----:B------:R-:W-:Y:S01]  /*2360*/  IADD3 R3, P3, R3, 0x10, RZ ;  /* 0x0000001003037810 */ /* 0x000fe20007f7e0ff */
[----:B------:R-:W2:Y:S01]  /*2370*/  LDC.64 R48, c[0x0][R5+0x390] ;  /* 0x0000e40005307b82 */ /* 0x000ea20000000a00 */
[----:B------:R-:W-:Y:S02]  /*2380*/  IADD3.X R59, R59, -0x1, RZ, P1, !PT ;  /* 0xffffffff3b3b7810 */ /* 0x000fe40000ffe4ff */
[----:B------:R-:W-:Y:S01]  /*2390*/  ISETP.GT.U32.AND P1, PT, R58, 0xc, PT ;  /* 0x0000000c3a00780c */ /* 0x000fe20003f24070 */
[----:B------:R-:W-:Y:S01]  /*23a0*/  IMAD.X R2, RZ, RZ, R2, P3 ;  /* 0x000000ffff027224 */ /* 0x000fe200018e0602 */
[----:B0-----:R-:W-:-:S02]  /*23b0*/  IADD3 R8, P2, R8, R10, RZ ;  /* 0x0000000a08087210 */ /* 0x001fc40007f5e0ff */
[----:B------:R-:W-:Y:S01]  /*23c0*/  ISETP.GT.AND.EX P1, PT, R59, RZ, PT, P1 ;  /* 0x000000ff3b00720c */ /* 0x000fe20003f24310 */
[----:B------:R-:W3:Y:S01]  /*23d0*/  LDC.64 R50, c[0x0][R5+0x398] ;  /* 0x0000e60005327b82 */ /* 0x000ee20000000a00 */
[----:B------:R-:W-:-:S07]  /*23e0*/  IADD3.X R9, R9, R4, RZ, P2, !PT ;  /* 0x0000000409097210 */ /* 0x000fce00017fe4ff */
[----:B------:R-:W5:Y:S08]  /*23f0*/  LDC.64 R52, c[0x0][R5+0x3a0] ;  /* 0x0000e80005347b82 */ /* 0x000f700000000a00 */
[----:B------:R-:W0:Y:S08]  /*2400*/  LDC.64 R54, c[0x0][R5+0x3a8] ;  /* 0x0000ea0005367b82 */ /* 0x000e300000000a00 */
[----:B------:R-:W1:Y:S01]  /*2410*/  LDC.64 R56, c[0x0][R5+0x3b0] ;  /* 0x0000ec0005387b82 */ /* 0x000e620000000a00 */
[----:B--2---:R-:W-:-:S02]  /*2420*/  IMAD R27, R27, R48, RZ ;  /* 0x000000301b1b7224 */ /* 0x004fc400078e02ff */
[----:B------:R-:W-:-:S04]  /*2430*/  IMAD.WIDE.U32 R18, R26, R48, R18 ;  /* 0x000000301a127225 */ /* 0x000fc800078e0012 */
[----:B------:R-:W-:-:S04]  /*2440*/  IMAD R27, R26, R49, R27 ;  /* 0x000000311a1b7224 */ /* 0x000fc800078e021b */
[----:B------:R-:W-:Y:S02]  /*2450*/  IMAD.IADD R19, R19, 0x1, R27 ;  /* 0x0000000113137824 */ /* 0x000fe400078e021b */
[----:B------:R-:W2:Y:S01]  /*2460*/  LDC.64 R26, c[0x0][R5+0x3b8] ;  /* 0x0000ee00051a7b82 */ /* 0x000ea20000000a00 */
[-C--:B---3--:R-:W-:Y:S02]  /*2470*/  IMAD R31, R31, R50.reuse, RZ ;  /* 0x000000321f1f7224 */ /* 0x088fe400078e02ff */
[----:B------:R-:W-:-:S04]  /*2480*/  IMAD.WIDE.U32 R18, R30, R50, R18 ;  /* 0x000000321e127225 */ /* 0x000fc800078e0012 */
[----:B------:R-:W-:Y:S02]  /*2490*/  IMAD R31, R30, R51, R31 ;  /* 0x000000331e1f7224 */ /* 0x000fe400078e021f */
[----:B-----5:R-:W-:-:S03]  /*24a0*/  IMAD R23, R23, R52, RZ ;  /* 0x0000003417177224 */ /* 0x020fc600078e02ff */
[----:B------:R-:W-:Y:S01]  /*24b0*/  IADD3 R19, R19, R31, RZ ;  /* 0x0000001f13137210 */ /* 0x000fe20007ffe0ff */
[C---:B------:R-:W-:Y:S01]  /*24c0*/  IMAD R49, R22.reuse, R53, R23 ;  /* 0x0000003516317224 */ /* 0x040fe200078e0217 */
[----:B------:R-:W4:Y:S01]  /*24d0*/  LDC.64 R30, c[0x0][R5+0x3c0] ;  /* 0x0000f000051e7b82 */ /* 0x000f220000000a00 */
[----:B0-----:R-:W-:Y:S02]  /*24e0*/  IMAD R47, R47, R54, RZ ;  /* 0x000000362f2f7224 */ /* 0x001fe400078e02ff */
[----:B------:R-:W-:-:S04]  /*24f0*/  IMAD.WIDE.U32 R22, R22, R52, R18 ;  /* 0x0000003416167225 */ /* 0x000fc800078e0012 */
[----:B------:R-:W-:Y:S01]  /*2500*/  IMAD.IADD R23, R23, 0x1, R49 ;  /* 0x0000000117177824 */ /* 0x000fe200078e0231 */
[----:B------:R-:W0:Y:S01]  /*2510*/  LDC.64 R18, c[0x0][R5+0x3c8] ;  /* 0x0000f20005127b82 */ /* 0x000e220000000a00 */
[C---:B------:R-:W-:Y:S02]  /*2520*/  IMAD R49, R46.reuse, R55, R47 ;  /* 0x000000372e317224 */ /* 0x040fe400078e022f */
[----:B------:R-:W-:-:S04]  /*2530*/  IMAD.WIDE.U32 R46, R46, R54, R22 ;  /* 0x000000362e2e7225 */ /* 0x000fc800078e0016 */
[-C--:B-1----:R-:W-:Y:S01]  /*2540*/  IMAD R45, R45, R56.reuse, RZ ;  /* 0x000000382d2d7224 */ /* 0x082fe200078e02ff */
[----:B------:R-:W1:Y:S01]  /*2550*/  LDC.64 R22, c[0x0][R5+0x3d0] ;  /* 0x0000f40005167b82 */ /* 0x000e620000000a00 */
[----:B------:R-:W-:Y:S02]  /*2560*/  IMAD.IADD R47, R47, 0x1, R49 ;  /* 0x000000012f2f7824 */ /* 0x000fe400078e0231 */
[C---:B------:R-:W-:Y:S02]  /*2570*/  IMAD R45, R44.reuse, R57, R45 ;  /* 0x000000392c2d7224 */ /* 0x040fe400078e022d */
[----:B------:R-:W-:-:S04]  /*2580*/  IMAD.WIDE.U32 R46, R44, R56, R46 ;  /* 0x000000382c2e7225 */ /* 0x000fc800078e002e */
[----:B------:R-:W-:Y:S02]  /*2590*/  IMAD.IADD R47, R47, 0x1, R45 ;  /* 0x000000012f2f7824 */ /* 0x000fe400078e022d */
[----:B------:R-:W3:Y:S01]  /*25a0*/  LDC.64 R44, c[0x0][R5+0x3d8] ;  /* 0x0000f600052c7b82 */ /* 0x000ee20000000a00 */
[----:B--2---:R-:W-:-:S04]  /*25b0*/  IMAD R43, R43, R26, RZ ;  /* 0x0000001a2b2b7224 */ /* 0x004fc800078e02ff */
[C---:B------:R-:W-:Y:S02]  /*25c0*/  IMAD R27, R42.reuse, R27, R43 ;  /* 0x0000001b2a1b7224 */ /* 0x040fe400078e022b */
[----:B------:R-:W-:-:S05]  /*25d0*/  IMAD.WIDE.U32 R42, R42, R26, R46 ;  /* 0x0000001a2a2a7225 */ /* 0x000fca00078e002e */
[----:B------:R-:W-:Y:S02]  /*25e0*/  IADD3 R43, R43, R27, RZ ;  /* 0x0000001b2b2b7210 */ /* 0x000fe40007ffe0ff */
[----:B------:R-:W2:Y:S01]  /*25f0*/  LDC.64 R26, c[0x0][R5+0x3e0] ;  /* 0x0000f800051a7b82 */ /* 0x000ea20000000a00 */
[----:B----4-:R-:W-:-:S04]  /*2600*/  IMAD R41, R41, R30, RZ ;  /* 0x0000001e29297224 */ /* 0x010fc800078e02ff */
[C---:B------:R-:W-:Y:S02]  /*2610*/  IMAD R31, R40.reuse, R31, R41 ;  /* 0x0000001f281f7224 */ /* 0x040fe400078e0229 */
[----:B------:R-:W-:-:S04]  /*2620*/  IMAD.WIDE.U32 R40, R40, R30, R42 ;  /* 0x0000001e28287225 */ /* 0x000fc800078e002a */
[-C--:B0-----:R-:W-:Y:S02]  /*2630*/  IMAD R39, R39, R18.reuse, RZ ;  /* 0x0000001227277224 */ /* 0x081fe400078e02ff */
[----:B------:R-:W-:Y:S02]  /*2640*/  IMAD.IADD R41, R41, 0x1, R31 ;  /* 0x0000000129297824 */ /* 0x000fe400078e021f */
[----:B------:R-:W0:Y:S01]  /*2650*/  LDC.64 R30, c[0x0][R5+0x3e8] ;  /* 0x0000fa00051e7b82 */ /* 0x000e220000000a00 */
[C---:B------:R-:W-:Y:S02]  /*2660*/  IMAD R19, R38.reuse, R19, R39 ;  /* 0x0000001326137224 */ /* 0x040fe400078e0227 */
[----:B------:R-:W-:-:S04]  /*2670*/  IMAD.WIDE.U32 R38, R38, R18, R40 ;  /* 0x0000001226267225 */ /* 0x000fc800078e0028 */
[-C--:B-1----:R-:W-:Y:S02]  /*2680*/  IMAD R37, R37, R22.reuse, RZ ;  /* 0x0000001625257224 */ /* 0x082fe400078e02ff */
[----:B------:R-:W-:Y:S02]  /*2690*/  IMAD.IADD R39, R39, 0x1, R19 ;  /* 0x0000000127277824 */ /* 0x000fe400078e0213 */
[----:B------:R-:W1:Y:S01]  /*26a0*/  LDC.64 R18, c[0x0][R5+0x3f0] ;  /* 0x0000fc0005127b82 */ /* 0x000e620000000a00 */
[C---:B------:R-:W-:Y:S02]  /*26b0*/  IMAD R23, R36.reuse, R23, R37 ;  /* 0x0000001724177224 */ /* 0x040fe400078e0225 */
[----:B------:R-:W-:-:S04]  /*26c0*/  IMAD.WIDE.U32 R36, R36, R22, R38 ;  /* 0x0000001624247225 */ /* 0x000fc800078e0026 */
[----:B------:R-:W-:Y:S02]  /*26d0*/  IMAD.IADD R37, R37, 0x1, R23 ;  /* 0x0000000125257824 */ /* 0x000fe400078e0217 */
[-C--:B---3--:R-:W-:Y:S01]  /*26e0*/  IMAD R35, R35, R44.reuse, RZ ;  /* 0x0000002c23237224 */ /* 0x088fe200078e02ff */
[----:B------:R-:W3:Y:S03]  /*26f0*/  LDC.64 R22, c[0x0][R5+0x3f8] ;  /* 0x0000fe0005167b82 */ /* 0x000ee60000000a00 */
[C---:B------:R-:W-:Y:S02]  /*2700*/  IMAD R35, R34.reuse, R45, R35 ;  /* 0x0000002d22237224 */ /* 0x040fe400078e0223 */
[----:B------:R-:W-:-:S05]  /*2710*/  IMAD.WIDE.U32 R44, R34, R44, R36 ;  /* 0x0000002c222c7225 */ /* 0x000fca00078e0024 */
[----:B------:R-:W-:Y:S01]  /*2720*/  IADD3 R45, R45, R35, RZ ;  /* 0x000000232d2d7210 */ /* 0x000fe20007ffe0ff */
[-C--:B--2---:R-:W-:Y:S01]  /*2730*/  IMAD R33, R33, R26.reuse, RZ ;  /* 0x0000001a21217224 */ /* 0x084fe200078e02ff */
[----:B------:R-:W2:Y:S03]  /*2740*/  LDC.64 R34, c[0x0][R5+0x400] ;  /* 0x0001000005227b82 */ /* 0x000ea60000000a00 */
[C---:B------:R-:W-:Y:S02]  /*2750*/  IMAD R27, R32.reuse, R27, R33 ;  /* 0x0000001b201b7224 */ /* 0x040fe400078e0221 */
[----:B------:R-:W-:-:S04]  /*2760*/  IMAD.WIDE.U32 R32, R32, R26, R44 ;  /* 0x0000001a20207225 */ /* 0x000fc800078e002c */
[----:B------:R-:W-:Y:S02]  /*2770*/  IMAD.IADD R33, R33, 0x1, R27 ;  /* 0x0000000121217824 */ /* 0x000fe400078e021b */
[----:B------:R-:W4:Y:S01]  /*2780*/  LDC.64 R26, c[0x0][R5+0x408] ;  /* 0x00010200051a7b82 */ /* 0x000f220000000a00 */
[----:B0-----:R-:W-:-:S04]  /*2790*/  IMAD R29, R29, R30, RZ ;  /* 0x0000001e1d1d7224 */ /* 0x001fc800078e02ff */
[C---:B------:R-:W-:Y:S02]  /*27a0*/  IMAD R31, R28.reuse, R31, R29 ;  /* 0x0000001f1c1f7224 */ /* 0x040fe400078e021d */
[----:B------:R-:W-:-:S04]  /*27b0*/  IMAD.WIDE.U32 R28, R28, R30, R32 ;  /* 0x0000001e1c1c7225 */ /* 0x000fc800078e0020 */
[----:B------:R-:W-:Y:S02]  /*27c0*/  IMAD.IADD R29, R29, 0x1, R31 ;  /* 0x000000011d1d7824 */ /* 0x000fe400078e021f */
[----:B-1----:R-:W-:-:S04]  /*27d0*/  IMAD R25, R25, R18, RZ ;  /* 0x0000001219197224 */ /* 0x002fc800078e02ff */
[C---:B------:R-:W-:Y:S02]  /*27e0*/  IMAD R25, R24.reuse, R19, R25 ;  /* 0x0000001318197224 */ /* 0x040fe400078e0219 */
[----:B------:R-:W-:-:S04]  /*27f0*/  IMAD.WIDE.U32 R18, R24, R18, R28 ;  /* 0x0000001218127225 */ /* 0x000fc800078e001c */
[-C--:B---3--:R-:W-:Y:S02]  /*2800*/  IMAD R21, R21, R22.reuse, RZ ;  /* 0x0000001615157224 */ /* 0x088fe400078e02ff */
[----:B------:R-:W-:Y:S02]  /*2810*/  IMAD.IADD R19, R19, 0x1, R25 ;  /* 0x0000000113137824 */ /* 0x000fe400078e0219 */
[C---:B------:R-:W-:Y:S02]  /*2820*/  IMAD R23, R20.reuse, R23, R21 ;  /* 0x0000001714177224 */ /* 0x040fe400078e0215 */
[----:B------:R-:W-:-:S05]  /*2830*/  IMAD.WIDE.U32 R20, R20, R22, R18 ;  /* 0x0000001614147225 */ /* 0x000fca00078e0012 */
[----:B------:R-:W-:Y:S01]  /*2840*/  IADD3 R21, R21, R23, RZ ;  /* 0x0000001715157210 */ /* 0x000fe20007ffe0ff */
[----:B--2---:R-:W-:-:S04]  /*2850*/  IMAD R15, R15, R34, RZ ;  /* 0x000000220f0f7224 */ /* 0x004fc800078e02ff */
        /* <DEDUP_REMOVED lines=8> */
[----:B------:R-:W-:Y:S05]  /*28e0*/  BSYNC B1 ;  /* 0x0000000000017941 */ /* 0x000fea0003800000 */
.L_x_6382:
[----:B------:R-:W-:Y:S01]  /*28f0*/  ISETP.GT.U32.AND P1, PT, R58, 0x4, PT ;  /* 0x000000043a00780c */ /* 0x000fe20003f24070 */
[----:B------:R-:W-:Y:S03]  /*2900*/  BSSY B1, `(.L_x_6384) ;  /* 0x0000049000017945 */ /* 0x000fe60003800000 */
[----:B------:R-:W-:-:S13]  /*2910*/  ISETP.GT.AND.EX P1, PT, R59, RZ, PT, P1 ;  /* 0x000000ff3b00720c */ /* 0x000fda0003f24310 */
[----:B------:R-:W-:Y:S05]  /*2920*/  @!P1 BRA `(.L_x_6385) ;  /* 0x0000046000009947 */ /* 0x000fea0003800000 */
[-C--:B------:R-:W-:Y:S01]  /*2930*/  IADD3 R12, P0, R8, R10.reuse, RZ ;  /* 0x0000000a080c7210 */ /* 0x080fe20007f1e0ff */
[----:B------:R0:W2:Y:S04]  /*2940*/  LDG.E.64 R36, [R8.64] ;  /* 0x0000002408247981 */ /* 0x0000a8000c1e1b00 */
[----:B------:R-:W-:Y:S01]  /*2950*/  IMAD.X R13, R9, 0x1, R4, P0 ;  /* 0x00000001090d7824 */ /* 0x000fe200000e0604 */
[----:B------:R-:W-:-:S04]  /*2960*/  IADD3 R14, P0, R12, R10, RZ ;  /* 0x0000000a0c0e7210 */ /* 0x000fc80007f1e0ff */
[----:B------:R1:W3:Y:S01]  /*2970*/  LDG.E.64 R34, [R12.64] ;  /* 0x000000240c227981 */ /* 0x0002e2000c1e1b00 */
[----:B------:R-:W-:-:S05]  /*2980*/  IMAD.X R15, R13, 0x1, R4, P0 ;  /* 0x000000010d0f7824 */ /* 0x000fca00000e0604 */
[----:B------:R4:W5:Y:S01]  /*2990*/  LDG.E.64 R32, [R14.64] ;  /* 0x000000240e207981 */ /* 0x000962000c1e1b00 */
[----:B------:R-:W-:-:S05]  /*29a0*/  IADD3 R24, P0, R14, R10, RZ ;  /* 0x0000000a0e187210 */ /* 0x000fca0007f1e0ff */
[----:B------:R-:W-:Y:S01]  /*29b0*/  IMAD.X R25, R15, 0x1, R4, P0 ;  /* 0x000000010f197824 */ /* 0x000fe200000e0604 */
[----:B------:R-:W-:-:S04]  /*29c0*/  IADD3 R28, P0, R24, R10, RZ ;  /* 0x0000000a181c7210 */ /* 0x000fc80007f1e0ff */
[----:B------:R0:W5:Y:S01]  /*29d0*/  LDG.E.64 R26, [R24.64] ;  /* 0x00000024181a7981 */ /* 0x000162000c1e1b00 */
        /* <DEDUP_REMOVED lines=8> */
[----:B----4-:R-:W4:Y:S01]  /*2a60*/  LDG.E.64 R14, [R44.64] ;  /* 0x000000242c0e7981 */ /* 0x010f22000c1e1b00 */
[----:B------:R-:W-:-:S05]  /*2a70*/  IMAD.X R9, R45, 0x1, R4, P0 ;  /* 0x000000012d097824 */ /* 0x000fca00000e0604 */
[----:B-1----:R0:W4:Y:S01]  /*2a80*/  LDG.E.64 R12, [R8.64] ;  /* 0x00000024080c7981 */ /* 0x002122000c1e1b00 */
[C---:B------:R-:W-:Y:S02]  /*2a90*/  SHF.L.U32 R5, R3.reuse, 0x3, RZ ;  /* 0x0000000303057819 */ /* 0x040fe400000006ff */
[----:B------:R-:W-:Y:S02]  /*2aa0*/  IADD3 R3, P2, R3, 0x8, RZ ;  /* 0x0000000803037810 */ /* 0x000fe40007f5e0ff */
[----:B------:R-:W2:Y:S01]  /*2ab0*/  LDC.64 R40, c[0x0][R5+0x390] ;  /* 0x0000e40005287b82 */ /* 0x000ea20000000a00 */
[----:B------:R-:W-:Y:S02]  /*2ac0*/  IADD3 R58, P3, R58, -0x8, RZ ;  /* 0xfffffff83a3a7810 */ /* 0x000fe40007f7e0ff */
[----:B------:R-:W-:Y:S01]  /*2ad0*/  PLOP3.LUT P0, PT, PT, PT, PT, 0x8, 0x0 ;  /* 0x000000000000781c */ /* 0x000fe20003f0e170 */
[----:B------:R-:W-:Y:S01]  /*2ae0*/  IMAD.X R2, RZ, RZ, R2, P2 ;  /* 0x000000ffff027224 */ /* 0x000fe200010e0602 */
[----:B0-----:R-:W-:-:S02]  /*2af0*/  IADD3 R8, P1, R8, R10, RZ ;  /* 0x0000000a08087210 */ /* 0x001fc40007f3e0ff */
[----:B------:R-:W-:Y:S01]  /*2b00*/  IADD3.X R59, R59, -0x1, RZ, P3, !PT ;  /* 0xffffffff3b3b7810 */ /* 0x000fe20001ffe4ff */
[----:B------:R-:W3:Y:S02]  /*2b10*/  LDC.64 R38, c[0x0][R5+0x398] ;  /* 0x0000e60005267b82 */ /* 0x000ee40000000a00 */
[----:B------:R-:W-:-:S06]  /*2b20*/  IMAD.X R9, R9, 0x1, R4, P1 ;  /* 0x0000000109097824 */ /* 0x000fcc00008e0604 */
[----:B------:R-:W5:Y:S08]  /*2b30*/  LDC.64 R30, c[0x0][R5+0x3a0] ;  /* 0x0000e800051e7b82 */ /* 0x000f700000000a00 */
[----:B------:R-:W0:Y:S08]  /*2b40*/  LDC.64 R28, c[0x0][R5+0x3a8] ;  /* 0x0000ea00051c7b82 */ /* 0x000e300000000a00 */
[----:B------:R-:W1:Y:S01]  /*2b50*/  LDC.64 R24, c[0x0][R5+0x3b0] ;  /* 0x0000ec0005187b82 */ /* 0x000e620000000a00 */
[----:B--2---:R-:W-:-:S02]  /*2b60*/  IMAD R37, R37, R40, RZ ;  /* 0x0000002825257224 */ /* 0x004fc400078e02ff */
[----:B------:R-:W-:-:S05]  /*2b70*/  IMAD.WIDE.U32 R42, R36, R40, R18 ;  /* 0x00000028242a7225 */ /* 0x000fca00078e0012 */
[----:B------:R-:W2:Y:S01]  /*2b80*/  LDC.64 R18, c[0x0][R5+0x3b8] ;  /* 0x0000ee0005127b82 */ /* 0x000ea20000000a00 */
[----:B------:R-:W-:Y:S02]  /*2b90*/  IMAD R37, R36, R41, R37 ;  /* 0x0000002924257224 */ /* 0x000fe400078e0225 */
[-C--:B---3--:R-:W-:Y:S02]  /*2ba0*/  IMAD R35, R35, R38.reuse, RZ ;  /* 0x0000002623237224 */ /* 0x088fe400078e02ff */
[----:B------:R-:W-:Y:S02]  /*2bb0*/  IMAD.IADD R43, R43, 0x1, R37 ;  /* 0x000000012b2b7824 */ /* 0x000fe400078e0225 */
[C---:B------:R-:W-:Y:S02]  /*2bc0*/  IMAD R35, R34.reuse, R39, R35 ;  /* 0x0000002722237224 */ /* 0x040fe400078e0223 */
[----:B------:R-:W-:-:S04]  /*2bd0*/  IMAD.WIDE.U32 R38, R34, R38, R42 ;  /* 0x0000002622267225 */ /* 0x000fc800078e002a */
[----:B------:R-:W-:Y:S02]  /*2be0*/  IMAD.IADD R39, R39, 0x1, R35 ;  /* 0x0000000127277824 */ /* 0x000fe400078e0223 */
[----:B------:R-:W4:Y:S01]  /*2bf0*/  LDC.64 R34, c[0x0][R5+0x3c0] ;  /* 0x0000f00005227b82 */ /* 0x000f220000000a00 */
[----:B-----5:R-:W-:-:S04]  /*2c00*/  IMAD R33, R33, R30, RZ ;  /* 0x0000001e21217224 */ /* 0x020fc800078e02ff */
[C---:B------:R-:W-:Y:S02]  /*2c10*/  IMAD R37, R32.reuse, R31, R33 ;  /* 0x0000001f20257224 */ /* 0x040fe400078e0221 */
[----:B------:R-:W-:Y:S02]  /*2c20*/  IMAD.WIDE.U32 R32, R32, R30, R38 ;  /* 0x0000001e20207225 */ /* 0x000fe400078e0026 */
[----:B------:R-:W3:Y:S02]  /*2c30*/  LDC.64 R30, c[0x0][R5+0x3c8] ;  /* 0x0000f200051e7b82 */ /* 0x000ee40000000a00 */
[----:B0-----:R-:W-:Y:S02]  /*2c40*/  IMAD R27, R27, R28, RZ ;  /* 0x0000001c1b1b7224 */ /* 0x001fe400078e02ff */
[----:B------:R-:W-:Y:S02]  /*2c50*/  IMAD.IADD R33, R33, 0x1, R37 ;  /* 0x0000000121217824 */ /* 0x000fe400078e0225 */
[----:B------:R-:W-:-:S02]  /*2c60*/  IMAD R29, R26, R29, R27 ;  /* 0x0000001d1a1d7224 */ /* 0x000fc400078e021b */
[----:B------:R-:W-:-:S04]  /*2c70*/  IMAD.WIDE.U32 R26, R26, R28, R32 ;  /* 0x0000001c1a1a7225 */ /* 0x000fc800078e0020 */
[----:B-1----:R-:W-:Y:S01]  /*2c80*/  IMAD R23, R23, R24, RZ ;  /* 0x0000001817177224 */ /* 0x002fe200078e02ff */
[----:B------:R-:W-:-:S03]  /*2c90*/  IADD3 R27, R27, R29, RZ ;  /* 0x0000001d1b1b7210 */ /* 0x000fc60007ffe0ff */
[C---:B------:R-:W-:Y:S02]  /*2ca0*/  IMAD R25, R22.reuse, R25, R23 ;  /* 0x0000001916197224 */ /* 0x040fe400078e0217 */
[----:B------:R-:W-:-:S04]  /*2cb0*/  IMAD.WIDE.U32 R22, R22, R24, R26 ;  /* 0x0000001816167225 */ /* 0x000fc800078e001a */
[-C--:B--2---:R-:W-:Y:S02]  /*2cc0*/  IMAD R21, R21, R18.reuse, RZ ;  /* 0x0000001215157224 */ /* 0x084fe400078e02ff */
[----:B------:R-:W-:Y:S02]  /*2cd0*/  IMAD.IADD R23, R23, 0x1, R25 ;  /* 0x0000000117177824 */ /* 0x000fe400078e0219 */
[C---:B------:R-:W-:Y:S02]  /*2ce0*/  IMAD R21, R20.reuse, R19, R21 ;  /* 0x0000001314157224 */ /* 0x040fe400078e0215 */
[----:B------:R-:W-:-:S04]  /*2cf0*/  IMAD.WIDE.U32 R18, R20, R18, R22 ;  /* 0x0000001214127225 */ /* 0x000fc800078e0016 */
[----:B------:R-:W-:Y:S02]  /*2d00*/  IMAD.IADD R19, R19, 0x1, R21 ;  /* 0x0000000113137824 */ /* 0x000fe400078e0215 */
[----:B----4-:R-:W-:-:S04]  /*2d10*/  IMAD R15, R15, R34, RZ ;  /* 0x000000220f0f7224 */ /* 0x010fc800078e02ff */
[C---:B------:R-:W-:Y:S02]  /*2d20*/  IMAD R21, R14.reuse, R35, R15 ;  /* 0x000000230e157224 */ /* 0x040fe400078e020f */
[----:B------:R-:W-:-:S04]  /*2d30*/  IMAD.WIDE.U32 R14, R14, R34, R18 ;  /* 0x000000220e0e7225 */ /* 0x000fc800078e0012 */
[-C--:B---3--:R-:W-:Y:S02]  /*2d40*/  IMAD R5, R13, R30.reuse, RZ ;  /* 0x0000001e0d057224 */ /* 0x088fe400078e02ff */
[----:B------:R-:W-:Y:S02]  /*2d50*/  IMAD.IADD R15, R15, 0x1, R21 ;  /* 0x000000010f0f7824 */ /* 0x000fe400078e0215 */
[C---:B------:R-:W-:Y:S02]  /*2d60*/  IMAD R5, R12.reuse, R31, R5 ;  /* 0x0000001f0c057224 */ /* 0x040fe400078e0205 */
[----:B------:R-:W-:-:S05]  /*2d70*/  IMAD.WIDE.U32 R18, R12, R30, R14 ;  /* 0x0000001e0c127225 */ /* 0x000fca00078e000e */
[----:B------:R-:W-:Y:S02]  /*2d80*/  IADD3 R19, R19, R5, RZ ;  /* 0x0000000513137210 */ /* 0x000fe40007ffe0ff */
.L_x_6385:
[----:B------:R-:W-:Y:S05]  /*2d90*/  BSYNC B1 ;  /* 0x0000000000017941 */ /* 0x000fea0003800000 */
.L_x_6384:
[----:B------:R-:W-:-:S04]  /*2da0*/  ISETP.NE.U32.AND P1, PT, R58, RZ, PT ;  /* 0x000000ff3a00720c */ /* 0x000fc80003f25070 */
[----:B------:R-:W-:-:S13]  /*2db0*/  ISETP.NE.OR.EX P0, PT, R59, RZ, P0, P1 ;  /* 0x000000ff3b00720c */ /* 0x000fda0000705710 */
[----:B------:R-:W-:Y:S05]  /*2dc0*/  @!P0 BRA `(.L_x_6386) ;  /* 0x000002a000008947 */ /* 0x000fea0003800000 */
.L_x_6381:
[----:B------:R-:W-:Y:S01]  /*2dd0*/  IMAD.MOV.U32 R14, RZ, RZ, R8 ;  /* 0x000000ffff0e7224 */ /* 0x000fe200078e0008 */
[----:B------:R-:W-:Y:S02]  /*2de0*/  MOV R15, R9 ;  /* 0x00000009000f7202 */ /* 0x000fe40000000f00 */
[----:B------:R-:W-:-:S03]  /*2df0*/  IADD3 R30, P0, R8, R10, RZ ;  /* 0x0000000a081e7210 */ /* 0x000fc60007f1e0ff */
[----:B------:R0:W2:Y:S02]  /*2e00*/  LDG.E.64 R24, [R14.64] ;  /* 0x000000240e187981 */ /* 0x0000a4000c1e1b00 */
[----:B------:R-:W-:Y:S01]  /*2e10*/  IMAD.X R31, R9, 0x1, R4, P0 ;  /* 0x00000001091f7824 */ /* 0x000fe200000e0604 */
[----:B------:R-:W-:-:S04]  /*2e20*/  IADD3 R34, P0, R30, R10, RZ ;  /* 0x0000000a1e227210 */ /* 0x000fc80007f1e0ff */
[----:B------:R-:W3:Y:S01]  /*2e30*/  LDG.E.64 R26, [R30.64] ;  /* 0x000000241e1a7981 */ /* 0x000ee2000c1e1b00 */
[----:B------:R-:W-:Y:S01]  /*2e40*/  IMAD.X R35, R31, 0x1, R4, P0 ;  /* 0x000000011f237824 */ /* 0x000fe200000e0604 */
[----:B------:R-:W-:-:S04]  /*2e50*/  IADD3 R8, P0, R34, R10, RZ ;  /* 0x0000000a22087210 */ /* 0x000fc80007f1e0ff */
[----:B------:R-:W4:Y:S01]  /*2e60*/  LDG.E.64 R20, [R34.64] ;  /* 0x0000002422147981 */ /* 0x000f22000c1e1b00 */
[----:B------:R-:W-:-:S05]  /*2e70*/  IMAD.X R9, R35, 0x1, R4, P0 ;  /* 0x0000000123097824 */ /* 0x000fca00000e0604 */
[----:B------:R1:W5:Y:S01]  /*2e80*/  LDG.E.64 R12, [R8.64] ;  /* 0x00000024080c7981 */ /* 0x000362000c1e1b00 */
[C---:B------:R-:W-:Y:S02]  /*2e90*/  SHF.L.U32 R36, R3.reuse, 0x3, RZ ;  /* 0x0000000303247819 */ /* 0x040fe400000006ff */
[----:B------:R-:W-:Y:S02]  /*2ea0*/  IADD3 R58, P0, R58, -0x4, RZ ;  /* 0xfffffffc3a3a7810 */ /* 0x000fe40007f1e0ff */
[----:B------:R-:W2:Y:S01]  /*2eb0*/  LDC.64 R28, c[0x0][R36+0x390] ;  /* 0x0000e400241c7b82 */ /* 0x000ea20000000a00 */
[----:B------:R-:W-:Y:S02]  /*2ec0*/  IADD3 R3, P1, R3, 0x4, RZ ;  /* 0x0000000403037810 */ /* 0x000fe40007f3e0ff */
[----:B------:R-:W-:Y:S02]  /*2ed0*/  IADD3.X R59, R59, -0x1, RZ, P0, !PT ;  /* 0xffffffff3b3b7810 */ /* 0x000fe400007fe4ff */
[----:B------:R-:W-:Y:S01]  /*2ee0*/  ISETP.NE.U32.AND P0, PT, R58, RZ, PT ;  /* 0x000000ff3a00720c */ /* 0x000fe20003f05070 */
[----:B------:R-:W-:Y:S01]  /*2ef0*/  IMAD.X R2, RZ, RZ, R2, P1 ;  /* 0x000000ffff027224 */ /* 0x000fe200008e0602 */
[----:B-1----:R-:W-:Y:S01]  /*2f00*/  IADD3 R8, P2, R8, R10, RZ ;  /* 0x0000000a08087210 */ /* 0x002fe20007f5e0ff */
[----:B------:R-:W3:Y:S01]  /*2f10*/  LDC.64 R32, c[0x0][R36+0x398] ;  /* 0x0000e60024207b82 */ /* 0x000ee20000000a00 */
[----:B------:R-:W-:-:S03]  /*2f20*/  ISETP.NE.AND.EX P0, PT, R59, RZ, PT, P0 ;  /* 0x000000ff3b00720c */ /* 0x000fc60003f05300 */
[----:B------:R-:W-:-:S04]  /*2f30*/  IMAD.X R9, R9, 0x1, R4, P2 ;  /* 0x0000000109097824 */ /* 0x000fc800010e0604 */
[----:B------:R-:W4:Y:S08]  /*2f40*/  LDC.64 R22, c[0x0][R36+0x3a0] ;  /* 0x0000e80024167b82 */ /* 0x000f300000000a00 */
[----:B0-----:R-:W5:Y:S01]  /*2f50*/  LDC.64 R14, c[0x0][R36+0x3a8] ;  /* 0x0000ea00240e7b82 */ /* 0x001f620000000a00 */
        /* <DEDUP_REMOVED lines=11> */
[----:B------:R-:W-:Y:S02]  /*3010*/  IMAD.IADD R21, R21, 0x1, R5 ;  /* 0x0000000115157824 */ /* 0x000fe400078e0205 */
[-C--:B-----5:R-:W-:Y:S02]  /*3020*/  IMAD R5, R13, R14.reuse, RZ ;  /* 0x0000000e0d057224 */ /* 0x0a0fe400078e02ff */
[----:B------:R-:W-:-:S04]  /*3030*/  IMAD.WIDE.U32 R18, R12, R14, R20 ;  /* 0x0000000e0c127225 */ /* 0x000fc800078e0014 */
[----:B------:R-:W-:-:S05]  /*3040*/  IMAD R5, R12, R15, R5 ;  /* 0x0000000f0c057224 */ /* 0x000fca00078e0205 */
[----:B------:R-:W-:Y:S01]  /*3050*/  IADD3 R19, R19, R5, RZ ;  /* 0x0000000513137210 */ /* 0x000fe20007ffe0ff */
[----:B------:R-:W-:Y:S05]  /*3060*/  @P0 BRA `(.L_x_6381) ;  /* 0xfffffd6000000947 */ /* 0x000fea000383ffff */
.L_x_6386:
[----:B------:R-:W-:Y:S05]  /*3070*/  BSYNC B0 ;  /* 0x0000000000007941 */ /* 0x000fea0003800000 */
.L_x_6380:
[----:B------:R-:W-:-:S05]  /*3080*/  IMAD.MOV.U32 R4, RZ, RZ, c[0x0][0x378] ;  /* 0x0000de00ff047624 */ /* 0x000fca00078e00ff */
[----:B------:R-:W-:-:S04]  /*3090*/  ISETP.GT.U32.AND P0, PT, R4, 0x1, PT ;  /* 0x000000010400780c */ /* 0x000fc80003f04070 */
[----:B------:R-:W-:-:S04]  /*30a0*/  ISETP.GT.AND.EX P0, PT, R0, RZ, PT, P0 ;  /* 0x000000ff0000720c */ /* 0x000fc80003f04300 */
[----:B------:R-:W-:-:S04]  /*30b0*/  SEL R0, R4, 0x1, P0 ;  /* 0x0000000104007807 */ /* 0x000fc80000000000 */
[----:B------:R-:W-:-:S04]  /*30c0*/  LOP3.LUT R0, R0, 0x3, RZ, 0xc0, !PT ;  /* 0x0000000300007812 */ /* 0x000fc800078ec0ff */
[----:B------:R-:W-:-:S04]  /*30d0*/  ISETP.NE.U32.AND P0, PT, R0, RZ, PT ;  /* 0x000000ff0000720c */ /* 0x000fc80003f05070 */
[----:B------:R-:W-:-:S13]  /*30e0*/  ISETP.NE.AND.EX P0, PT, RZ, RZ, PT, P0 ;  /* 0x000000ffff00720c */ /* 0x000fda0003f05300 */
[----:B------:R-:W-:Y:S05]  /*30f0*/  @!P0 BRA `(.L_x_6379) ;  /* 0x000002f000008947 */ /* 0x000fea0003800000 */
[----:B-1---5:R-:W-:Y:S02]  /*3100*/  IMAD R9, R7, c[0x0][0x388], RZ ;  /* 0x0000e20007097a24 */ /* 0x022fe400078e02ff */
[----:B------:R-:W-:-:S04]  /*3110*/  IMAD.WIDE.U32 R4, R6, c[0x0][0x388], RZ ;  /* 0x0000e20006047a25 */ /* 0x000fc800078e00ff */
[----:B------:R-:W-:Y:S02]  /*3120*/  IMAD R9, R6, c[0x0][0x38c], R9 ;  /* 0x0000e30006097a24 */ /* 0x000fe400078e0209 */
[----:B------:R-:W-:-:S03]  /*3130*/  IMAD R2, R2, c[0x0][0x3d0], RZ ;  /* 0x0000f40002027a24 */ /* 0x000fc600078e02ff */
[----:B------:R-:W-:Y:S01]  /*3140*/  IADD3 R5, R5, R9, RZ ;  /* 0x0000000905057210 */ /* 0x000fe20007ffe0ff */
[----:B------:R-:W-:-:S04]  /*3150*/  IMAD R9, R3, c[0x0][0x3d4], R2 ;  /* 0x0000f50003097a24 */ /* 0x000fc800078e0202 */
[----:B------:R-:W-:-:S04]  /*3160*/  IMAD.WIDE.U32 R4, R3, c[0x0][0x3d0], R4 ;  /* 0x0000f40003047a25 */ /* 0x000fc800078e0004 */
[----:B------:R-:W-:Y:S01]  /*3170*/  IMAD.IADD R5, R5, 0x1, R9 ;  /* 0x0000000105057824 */ /* 0x000fe200078e0209 */
[----:B------:R-:W-:-:S04]  /*3180*/  LEA R8, P0, R4, c[0x0][0x380], 0x3 ;  /* 0x0000e00004087a11 */ /* 0x000fc800078018ff */
[----:B------:R-:W-:-:S05]  /*3190*/  LEA.HI.X R9, R4, c[0x0][0x384], R5, 0x3, P0 ;  /* 0x0000e10004097a11 */ /* 0x000fca00000f1c05 */
[----:B------:R-:W2:Y:S01]  /*31a0*/  LDG.E.64 R4, [R8.64] ;  /* 0x0000002408047981 */ /* 0x000ea2000c1e1b00 */
[----:B------:R-:W-:Y:S01]  /*31b0*/  IMAD.SHL.U32 R10, R3, 0x8, RZ ;  /* 0x00000008030a7824 */ /* 0x000fe200078e00ff */
[----:B------:R-:W-:-:S03]  /*31c0*/  ISETP.NE.U32.AND P0, PT, R0, 0x1, PT ;  /* 0x000000010000780c */ /* 0x000fc60003f05070 */
[----:B------:R-:W2:Y:S01]  /*31d0*/  LDC.64 R2, c[0x0][R10+0x390] ;  /* 0x0000e4000a027b82 */ /* 0x000ea20000000a00 */
[----:B------:R-:W-:Y:S01]  /*31e0*/  ISETP.NE.AND.EX P0, PT, RZ, RZ, PT, P0 ;  /* 0x000000ffff00720c */ /* 0x000fe20003f05300 */
[-C--:B--2---:R-:W-:Y:S02]  /*31f0*/  IMAD R5, R5, R2.reuse, RZ ;  /* 0x0000000205057224 */ /* 0x084fe400078e02ff */
[----:B------:R-:W-:-:S04]  /*3200*/  IMAD.WIDE.U32 R18, R4, R2, R18 ;  /* 0x0000000204127225 */ /* 0x000fc800078e0012 */
[----:B------:R-:W-:-:S04]  /*3210*/  IMAD R5, R4, R3, R5 ;  /* 0x0000000304057224 */ /* 0x000fc800078e0205 */
[----:B------:R-:W-:Y:S02]  /*3220*/  IMAD.IADD R19, R19, 0x1, R5 ;  /* 0x0000000113137824 */ /* 0x000fe400078e0205 */
[----:B------:R-:W-:Y:S05]  /*3230*/  @!P0 BRA `(.L_x_6379) ;  /* 0x000001b000008947 */ /* 0x000fea0003800000 */
[----:B------:R-:W-:Y:S02]  /*3240*/  ULDC.64 UR4, c[0x0][0x3d0] ;  /* 0x0000f40000047ab9 */ /* 0x000fe40000000a00 */
[----:B------:R-:W-:Y:S02]  /*3250*/  USHF.L.U32 UR7, UR4, 0x3, URZ ;  /* 0x0000000304077899 */ /* 0x000fe4000800063f */
[----:B------:R-:W-:Y:S02]  /*3260*/  UMOV UR6, 0x3 ;  /* 0x0000000300067882 */ /* 0x000fe40000000000 */
[----:B------:R-:W-:Y:S02]  /*3270*/  USHF.L.U64.HI UR4, UR4, UR6, UR5 ;  /* 0x0000000604047299 */ /* 0x000fe40008010205 */
[----:B------:R-:W-:-:S04]  /*3280*/  IADD3 R8, P0, R8, UR7, RZ ;  /* 0x0000000708087c10 */ /* 0x000fc8000ff1e0ff */
[----:B------:R-:W-:-:S05]  /*3290*/  IADD3.X R9, R9, UR4, RZ, P0, !PT ;  /* 0x0000000409097c10 */ /* 0x000fca00087fe4ff */
[----:B------:R-:W2:Y:S01]  /*32a0*/  LDG.E.64 R2, [R8.64] ;  /* 0x0000002408027981 */ /* 0x000ea2000c1e1b00 */
[----:B------:R-:W2:Y:S01]  /*32b0*/  LDC.64 R4, c[0x0][R10+0x398] ;  /* 0x0000e6000a047b82 */ /* 0x000ea20000000a00 */
[----:B------:R-:W-:-:S04]  /*32c0*/  ISETP.NE.U32.AND P0, PT, R0, 0x2, PT ;  /* 0x000000020000780c */ /* 0x000fc80003f05070 */
[----:B------:R-:W-:Y:S01]  /*32d0*/  ISETP.NE.AND.EX P0, PT, RZ, RZ, PT, P0 ;  /* 0x000000ffff00720c */ /* 0x000fe20003f05300 */
[-C--:B--2---:R-:W-:Y:S02]  /*32e0*/  IMAD R3, R3, R4.reuse, RZ ;  /* 0x0000000403037224 */ /* 0x084fe400078e02ff */
[----:B------:R-:W-:-:S04]  /*32f0*/  IMAD.WIDE.U32 R18, R2, R4, R18 ;  /* 0x0000000402127225 */ /* 0x000fc800078e0012 */
[----:B------:R-:W-:-:S05]  /*3300*/  IMAD R3, R2, R5, R3 ;  /* 0x0000000502037224 */ /* 0x000fca00078e0203 */
[----:B------:R-:W-:Y:S01]  /*3310*/  IADD3 R19, R19, R3, RZ ;  /* 0x0000000313137210 */ /* 0x000fe20007ffe0ff */
[----:B------:R-:W-:Y:S05]  /*3320*/  @!P0 BRA `(.L_x_6379) ;  /* 0x000000c000008947 */ /* 0x000fea0003800000 */
[----:B------:R-:W-:-:S04]  /*3330*/  IADD3 R2, P0, R8, UR7, RZ ;  /* 0x0000000708027c10 */ /* 0x000fc8000ff1e0ff */
[----:B------:R-:W-:-:S06]  /*3340*/  IADD3.X R3, R9, UR4, RZ, P0, !PT ;  /* 0x0000000409037c10 */ /* 0x000fcc00087fe4ff */
[----:B------:R-:W2:Y:S01]  /*3350*/  LDG.E.64 R2, [R2.64] ;  /* 0x0000002402027981 */ /* 0x000ea2000c1e1b00 */
[----:B------:R-:W2:Y:S02]  /*3360*/  LDC.64 R4, c[0x0][R10+0x3a0] ;  /* 0x0000e8000a047b82 */ /* 0x000ea40000000a00 */
[-C--:B--2---:R-:W-:Y:S02]  /*3370*/  IMAD R9, R3, R4.reuse, RZ ;  /* 0x0000000403097224 */ /* 0x084fe400078e02ff */
[----:B------:R-:W-:-:S04]  /*3380*/  IMAD.WIDE.U32 R18, R2, R4, R18 ;  /* 0x0000000402127225 */ /* 0x000fc800078e0012 */
[----:B------:R-:W-:-:S04]  /*3390*/  IMAD R9, R2, R5, R9 ;  /* 0x0000000502097224 */ /* 0x000fc800078e0209 */
[----:B------:R-:W-:Y:S01]  /*33a0*/  IMAD.IADD R19, R19, 0x1, R9 ;  /* 0x0000000113137824 */ /* 0x000fe200078e0209 */
[----:B------:R-:W-:Y:S05]  /*33b0*/  BRA `(.L_x_6379) ;  /* 0x0000003000007947 */ /* 0x000fea0003800000 */
.L_x_6378:
[----:B01---5:R-:W-:-:S04]  /*33c0*/  LEA R18, P0, R6, c[0x0][0x370], 0x3 ;  /* 0x0000dc0006127a11 */ /* 0x023fc800078018ff */
[----:B------:R-:W-:-:S06]  /*33d0*/  LEA.HI.X R19, R6, c[0x0][0x374], R7, 0x3, P0 ;  /* 0x0000dd0006137a11 */ /* 0x000fcc00000f1c07 */
[----:B------:R-:W5:Y:S03]  /*33e0*/  LDG.E.64 R18, [R18.64] ;  /* 0x0000002412127981 */ /* 0x000f66000c1e1b00 */
.L_x_6379:
[----:B------:R-:W-:Y:S01]  /*33f0*/  IMAD.MOV.U32 R12, RZ, RZ, c[0x0][0x3e0] ;  /* 0x0000f800ff0c7624 */ /* 0x000fe200078e00ff */
[----:B------:R-:W0:Y:S01]  /*3400*/  LDC.U8 R25, c[0x0][0x400] ;  /* 0x00010000ff197b82 */ /* 0x000e220000000000 */
[----:B------:R-:W-:Y:S01]  /*3410*/  IMAD.MOV.U32 R3, RZ, RZ, 0x3 ;  /* 0x00000003ff037424 */ /* 0x000fe200078e00ff */
[----:B------:R-:W-:Y:S01]  /*3420*/  MOV R0, c[0x0][0x3e0] ;  /* 0x0000f80000007a02 */ /* 0x000fe20000000f00 */
[C---:B------:R-:W-:Y:S01]  /*3430*/  IMAD.SHL.U32 R13, R12.reuse, 0x8, RZ ;  /* 0x000000080c0d7824 */ /* 0x040fe200078e00ff */
[----:B------:R-:W-:Y:S01]  /*3440*/  MOV R22, c[0x0][0x3d8] ;  /* 0x0000f60000167a02 */ /* 0x000fe20000000f00 */
[----:B------:R-:W-:Y:S01]  /*3450*/  IMAD.MOV.U32 R5, RZ, RZ, 0x3 ;  /* 0x00000003ff057424 */ /* 0x000fe200078e00ff */
[----:B------:R-:W-:Y:S01]  /*3460*/  SHF.L.U64.HI R12, R12, R3, c[0x0][0x3e4] ;  /* 0x0000f9000c0c7619 */ /* 0x000fe20000010203 */
[C---:B------:R-:W-:Y:S01]  /*3470*/  IMAD.SHL.U32 R24, R0.reuse, 0x8, RZ ;  /* 0x0000000800187824 */ /* 0x040fe200078e00ff */
[----:B------:R-:W-:Y:S01]  /*3480*/  ISETP.GE.U32.AND P1, PT, R13, 0x1, PT ;  /* 0x000000010d00780c */ /* 0x000fe20003f26070 */
[----:B------:R-:W-:Y:S01]  /*3490*/  IMAD.MOV.U32 R21, RZ, RZ, c[0x0][0x3dc] ;  /* 0x0000f700ff157624 */ /* 0x000fe200078e00ff */
[----:B------:R-:W-:-:S02]  /*34a0*/  SHF.L.U64.HI R23, R0, R5, c[0x0][0x3e4] ;  /* 0x0000f90000177619 */ /* 0x000fc40000010205 */
        /* <DEDUP_REMOVED lines=9> */
.L_x_6388:
[--C-:B------:R-:W-:Y:S02]  /*3540*/  SHF.R.U64 R8, R13, 0x1, R12.reuse ;  /* 0x000000010d087819 */ /* 0x100fe4000000120c */
[----:B------:R-:W-:Y:S02]  /*3550*/  SHF.R.U32.HI R9, RZ, 0x1, R12 ;  /* 0x00000001ff097819 */ /* 0x000fe4000001160c */
[C---:B------:R-:W-:Y:S02]  /*3560*/  SHF.L.U32 R15, R8.reuse, 0x3, RZ ;  /* 0x00000003080f7819 */ /* 0x040fe400000006ff */
[----:B------:R-:W-:-:S02]  /*3570*/  SHF.L.U64.HI R14, R8, 0x3, R9 ;  /* 0x00000003080e7819 */ /* 0x000fc40000010209 */
[----:B------:R-:W-:-:S05]  /*3580*/  IADD3 R4, P1, R15, R10, RZ ;  /* 0x0000000a0f047210 */ /* 0x000fca0007f3e0ff */
[----:B------:R-:W-:-:S05]  /*3590*/  IMAD.X R5, R14, 0x1, R11, P1 ;  /* 0x000000010e057824 */ /* 0x000fca00008e060b */
        /* <DEDUP_REMOVED lines=13> */
[----:B------:R-:W-:-:S02]  /*3670*/  ISETP.GT.AND.EX P2, PT, R9, RZ, PT, P2 ;  /* 0x000000ff0900720c */ /* 0x000fc40003f44320 */
[----:B------:R-:W-:-:S11]  /*3680*/  MOV R13, R8 ;  /* 0x00000008000d7202 */ /* 0x000fd60000000f00 */
[----:B------:R-:W-:Y:S05]  /*3690*/  @P2 BRA `(.L_x_6388) ;  /* 0xfffffea000002947 */ /* 0x000fea000383ffff */
[----:B------:R-:W-:Y:S05]  /*36a0*/  BSYNC B0 ;  /* 0x0000000000007941 */ /* 0x000fea0003800000 */
.L_x_6387:
[----:B0-----:R-:W-:Y:S01]  /*36b0*/  IMAD.MOV.U32 R15, RZ, RZ, c[0x0][0x3d8] ;  /* 0x0000f600ff0f7624 */ /* 0x001fe200078e00ff */
[----:B------:R-:W-:Y:S01]  /*36c0*/  MOV R20, c[0x0][0x3dc] ;  /* 0x0000f70000147a02 */ /* 0x000fe20000000f00 */
[----:B-1---5:R-:W-:Y:S01]  /*36d0*/  IMAD.SHL.U32 R8, R6, 0x8, RZ ;  /* 0x0000000806087824 */ /* 0x022fe200078e00ff */
[----:B------:R-:W-:Y:S05]  /*36e0*/  @!P0 BRA `(.L_x_6389) ;  /* 0x000001e000008947 */ /* 0x000fea0003800000 */
[----:B------:R-:W-:Y:S01]  /*36f0*/  BSSY B0, `(.L_x_6389) ;  /* 0x000001d000007945 */ /* 0x000fe20003800000 */
[--C-:B------:R-:W-:Y:S01]  /*3700*/  SHF.R.S64 R13, R24, 0x3, R23.reuse ;  /* 0x00000003180d7819 */ /* 0x100fe20000001017 */
[----:B------:R-:W-:Y:S01]  /*3710*/  IMAD.MOV.U32 R15, RZ, RZ, c[0x0][0x3d8] ;  /* 0x0000f600ff0f7624 */ /* 0x000fe200078e00ff */
[----:B------:R-:W-:Y:S01]  /*3720*/  SHF.R.S32.HI R14, RZ, 0x3, R23 ;  /* 0x00000003ff0e7819 */ /* 0x000fe20000011417 */
[----:B------:R-:W-:Y:S01]  /*3730*/  IMAD.MOV.U32 R20, RZ, RZ, c[0x0][0x3dc] ;  /* 0x0000f700ff147624 */ /* 0x000fe200078e00ff */
[----:B------:R-:W-:Y:S01]  /*3740*/  MOV R12, c[0x0][0x3dc] ;  /* 0x0000f700000c7a02 */ /* 0x000fe20000000f00 */
[----:B------:R-:W-:Y:S02]  /*3750*/  IMAD.MOV.U32 R11, RZ, RZ, c[0x0][0x3d8] ;  /* 0x0000f600ff0b7624 */ /* 0x000fe400078e00ff */
.L_x_6390:
        /* <DEDUP_REMOVED lines=23> */
.L_x_6389:
[----:B------:R-:W-:Y:S02]  /*38d0*/  IADD3 R2, P0, -R22, R15, RZ ;  /* 0x0000000f16027210 */ /* 0x000fe40007f1e1ff */
[----:B------:R-:W-:Y:S02]  /*38e0*/  SHF.L.U64.HI R0, R6, 0x3, R7 ;  /* 0x0000000306007819 */ /* 0x000fe40000010207 */
[----:B------:R-:W-:Y:S01]  /*38f0*/  IADD3 R6, P2, R22, -c[0x0][0x3d8], RZ ;  /* 0x8000f60016067a10 */ /* 0x000fe20007f5e0ff */
[----:B------:R-:W-:Y:S01]  /*3900*/  IMAD.X R3, R20, 0x1, ~R21, P0 ;  /* 0x0000000114037824 */ /* 0x000fe200000e0e15 */
[C---:B------:R-:W-:Y:S02]  /*3910*/  IADD3 R4, P1, R8.reuse, c[0x0][0x3e8], RZ ;  /* 0x0000fa0008047a10 */ /* 0x040fe40007f3e0ff */
[----:B------:R-:W-:Y:S02]  /*3920*/  IADD3.X R7, R21, ~c[0x0][0x3dc], RZ, P2, !PT ;  /* 0x8000f70015077a10 */ /* 0x000fe400017fe4ff */
[----:B------:R-:W-:-:S02]  /*3930*/  IADD3 R8, P0, R8, c[0x0][0x3f0], RZ ;  /* 0x0000fc0008087a10 */ /* 0x000fc40007f1e0ff */
[--C-:B------:R-:W-:Y:S02]  /*3940*/  SHF.R.S64 R2, R2, 0x3, R3.reuse ;  /* 0x0000000302027819 */ /* 0x100fe40000001003 */
[----:B------:R-:W-:Y:S02]  /*3950*/  IADD3.X R5, R0, c[0x0][0x3ec], RZ, P1, !PT ;  /* 0x0000fb0000057a10 */ /* 0x000fe40000ffe4ff */
        /* <DEDUP_REMOVED lines=19> */
.L_x_6394:
[----:B------:R0:W-:Y:S01]  /*3a90*/  STG.E.U8 [R16.64], RZ ;  /* 0x000000ff10007986 */ /* 0x0001e2000c101124 */
[----:B------:R-:W-:Y:S05]  /*3aa0*/  BRA `(.L_x_6396) ;  /* 0x0000066000007947 */ /* 0x000fea0003800000 */
.L_x_6393:
        /* <DEDUP_REMOVED lines=8> */
.L_x_6398:
[----:B------:R0:W-:Y:S01]  /*3b30*/  STG.E [R16.64], RZ ;  /* 0x000000ff10007986 */ /* 0x0001e2000c101924 */
[----:B------:R-:W-:Y:S05]  /*3b40*/  BRA `(.L_x_6396) ;  /* 0x000005c000007947 */ /* 0x000fea0003800000 */
.L_x_6397:
[----:B------:R0:W-:Y:S01]  /*3b50*/  STG.E.U16 [R16.64], RZ ;  /* 0x000000ff10007986 */ /* 0x0001e2000c101524 */
[----:B------:R-:W-:Y:S05]  /*3b60*/  BRA `(.L_x_6396) ;  /* 0x000005a000007947 */ /* 0x000fea0003800000 */
.L_x_6392:
        /* <DEDUP_REMOVED lines=8> */
.L_x_6400:
[----:B------:R0:W-:Y:S01]  /*3bf0*/  STG.E.U16 [R16.64], RZ ;  /* 0x000000ff10007986 */ /* 0x0001e2000c101524 */
[----:B------:R-:W-:Y:S05]  /*3c00*/  BRA `(.L_x_6396) ;  /* 0x0000050000007947 */ /* 0x000fea0003800000 */
.L_x_6399:
        /* <DEDUP_REMOVED lines=8> */
.L_x_6402:
[----:B------:R0:W-:Y:S01]  /*3c90*/  STG.E [R16.64], RZ ;  /* 0x000000ff10007986 */ /* 0x0001e2000c101924 */
[----:B------:R-:W-:Y:S05]  /*3ca0*/  BRA `(.L_x_6396) ;  /* 0x0000046000007947 */ /* 0x000fea0003800000 */
.L_x_6401:
[----:B------:R0:W-:Y:S01]  /*3cb0*/  STG.E.64 [R16.64], RZ ;  /* 0x000000ff10007986 */ /* 0x0001e2000c101b24 */
[----:B------:R-:W-:Y:S05]  /*3cc0*/  BRA `(.L_x_6396) ;  /* 0x0000044000007947 */ /* 0x000fea0003800000 */
.L_x_6391:
        /* <DEDUP_REMOVED lines=10> */
.L_x_6405:
[----:B------:R0:W-:Y:S01]  /*3d70*/  STG.E.128 [R16.64], RZ ;  /* 0x000000ff10007986 */ /* 0x0001e2000c101d24 */
[----:B------:R-:W-:Y:S05]  /*3d80*/  BRA `(.L_x_6396) ;  /* 0x0000038000007947 */ /* 0x000fea0003800000 */
.L_x_6404:
        /* <DEDUP_REMOVED lines=8> */
.L_x_6407:
[----:B------:R0:W-:Y:S01]  /*3e10*/  STG.E.U8 [R16.64], RZ ;  /* 0x000000ff10007986 */ /* 0x0001e2000c101124 */
[----:B------:R-:W-:Y:S05]  /*3e20*/  BRA `(.L_x_6396) ;  /* 0x000002e000007947 */ /* 0x000fea0003800000 */
.L_x_6406:
[----:B------:R0:W-:Y:S01]  /*3e30*/  STG.E.U16 [R16.64], RZ ;  /* 0x000000ff10007986 */ /* 0x0001e2000c101524 */
[----:B------:R-:W-:Y:S05]  /*3e40*/  BRA `(.L_x_6396) ;  /* 0x000002c000007947 */ /* 0x000fea0003800000 */
.L_x_6403:
        /* <DEDUP_REMOVED lines=10> */
.L_x_6410:
[----:B------:R0:W-:Y:S01]  /*3ef0*/  STG.E.U8 [R16.64], RZ ;  /* 0x000000ff10007986 */ /* 0x0001e2000c101124 */
[----:B------:R-:W-:Y:S05]  /*3f00*/  BRA `(.L_x_6396) ;  /* 0x0000020000007947 */ /* 0x000fea0003800000 */
.L_x_6409:
[----:B------:R0:W-:Y:S01]  /*3f10*/  STG.E.U8 [R16.64], RZ ;  /* 0x000000ff10007986 */ /* 0x0001e2000c101124 */
[----:B------:R-:W-:Y:S05]  /*3f20*/  BRA `(.L_x_6396) ;  /* 0x000001e000007947 */ /* 0x000fea0003800000 */
.L_x_6408:
[----:B------:R-:W-:-:S13]  /*3f30*/  ISETP.NE.AND P0, PT, R0, 0x1c, PT ;  /* 0x0000001c0000780c */ /* 0x000fda0003f05270 */
[----:B------:R-:W-:Y:S05]  /*3f40*/  @!P0 BRA `(.L_x_6411) ;  /* 0x000001b000008947 */ /* 0x000fea0003800000 */
[----:B------:R-:W-:-:S13]  /*3f50*/  ISETP.NE.AND P0, PT, R0, 0x1d, PT ;  /* 0x0000001d0000780c */ /* 0x000fda0003f05270 */
[----:B------:R-:W-:Y:S05]  /*3f60*/  @!P0 BRA `(.L_x_6412) ;  /* 0x0000017000008947 */ /* 0x000fea0003800000 */
[----:B------:R-:W-:-:S13]  /*3f70*/  ISETP.NE.AND P0, PT, R0, 0x2c, PT ;  /* 0x0000002c0000780c */ /* 0x000fda0003f05270 */
[----:B------:R0:W-:Y:S01]  /*3f80*/  @!P0 STG.E.U8 [R16.64], RZ ;  /* 0x000000ff10008986 */ /* 0x0001e2000c101124 */
[----:B------:R-:W-:Y:S05]  /*3f90*/  @!P0 BRA `(.L_x_6396) ;  /* 0x0000017000008947 */ /* 0x000fea0003800000 */
.L_x_6395:
[----:B------:R-:W-:Y:S01]  /*3fa0*/  MOV R0, 0x100 ;  /* 0x0000010000007802 */ /* 0x000fe20000000f00 */
[----:B------:R-:W-:Y:S01]  /*3fb0*/  HFMA2.MMA R8, -RZ, RZ, 0, 6.020069122314453125e-06 ;  /* 0x00000065ff087435 */ /* 0x000fe200000001ff */
[----:B------:R-:W-:Y:S01]  /*3fc0*/  MOV R4, c[0x4][0xf0] ;  /* 0x01003c0000047a02 */ /* 0x000fe20000000f00 */
[----:B------:R-:W-:Y:S01]  /*3fd0*/  IMAD.MOV.U32 R5, RZ, RZ, c[0x4][0xf4] ;  /* 0x01003d00ff057624 */ /* 0x000fe200078e00ff */
[----:B------:R1:W2:Y:S01]  /*3fe0*/  LDC.64 R2, c[0x4][R0] ;  /* 0x0100000000027b82 */ /* 0x0002a20000000a00 */
[----:B------:R-:W-:Y:S01]  /*3ff0*/  IMAD.MOV.U32 R6, RZ, RZ, c[0x4][0xf8] ;  /* 0x01003e00ff067624 */ /* 0x000fe200078e00ff */
[----:B------:R-:W-:Y:S01]  /*4000*/  MOV R13, RZ ;  /* 0x000000ff000d7202 */ /* 0x000fe20000000f00 */
[----:B------:R-:W-:Y:S02]  /*4010*/  IMAD.MOV.U32 R7, RZ, RZ, c[0x4][0xfc] ;  /* 0x01003f00ff077624 */ /* 0x000fe400078e00ff */
[----:B------:R-:W-:-:S02]  /*4020*/  IMAD.MOV.U32 R10, RZ, RZ, c[0x4][0x8] ;  /* 0x01000200ff0a7624 */ /* 0x000fc400078e00ff */
[----:B------:R-:W-:Y:S02]  /*4030*/  IMAD.MOV.U32 R11, RZ, RZ, c[0x4][0xc] ;  /* 0x01000300ff0b7624 */ /* 0x000fe400078e00ff */
[----:B------:R-:W-:Y:S02]  /*4040*/  IMAD.MOV.U32 R12, RZ, RZ, 0x1 ;  /* 0x00000001ff0c7424 */ /* 0x000fe400078e00ff */
        /* <DEDUP_REMOVED lines=9> */
.L_x_6412:
[----:B------:R0:W-:Y:S01]  /*40e0*/  STG.E.64 [R16.64], RZ ;  /* 0x000000ff10007986 */ /* 0x0001e2000c101b24 */
[----:B------:R-:W-:Y:S05]  /*40f0*/  BRA `(.L_x_6396) ;  /* 0x0000001000007947 */ /* 0x000fea0003800000 */
.L_x_6411:
[----:B------:R0:W-:Y:S02]  /*4100*/  STG.E [R16.64], RZ ;  /* 0x000000ff10007986 */ /* 0x0001e4000c101924 */
.L_x_6396:
[----:B------:R-:W1:Y:S04]  /*4110*/  S2R R0, SR_TID.X ;  /* 0x0000000000007919 */ /* 0x000e680000002100 */
[----:B------:R-:W1:Y:S02]  /*4120*/  S2R R3, SR_CTAID.X ;  /* 0x0000000000037919 */ /* 0x000e640000002500 */
[----:B-1----:R-:W-:-:S05]  /*4130*/  IMAD R0, R3, 0x200, R0 ;  /* 0x0000020003007824 */ /* 0x002fca00078e0200 */
[----:B0-----:R-:W-:Y:S02]  /*4140*/  IADD3 R17, R0, 0x80, RZ ;  /* 0x0000008000117810 */ /* 0x001fe40007ffe0ff */
.L_x_6344:
[----:B------:R-:W-:Y:S05]  /*4150*/  BSYNC B6 ;  /* 0x0000000000067941 */ /* 0x000fea0003800000 */
.L_x_6343:
[----:B------:R-:W-:Y:S01]  /*4160*/  ISETP.GE.AND P0, PT, R17, c[0x0][0x160], PT ;  /* 0x0000580011007a0c */ /* 0x000fe20003f06270 */
[----:B------:R-:W-:-:S12]  /*4170*/  BSSY B6, `(.L_x_6413) ;  /* 0x000080c000067945 */ /* 0x000fd80003800000 */
[----:B------:R-:W-:Y:S05]  /*4180*/  @P0 BRA `(.L_x_6414) ;  /* 0x000080a000000947 */ /* 0x000fea0003800000 */
[----:B------:R-:W-:Y:S01]  /*4190*/  ISETP.NE.AND P0, PT, RZ, c[0x0][0x168], PT ;  /* 0x00005a00ff007a0c */ /* 0x000fe20003f05270 */
[----:B------:R-:W-:Y:S02]  /*41a0*/  IMAD.MOV.U32 R0, RZ, RZ, RZ ;  /* 0x000000ffff007224 */ /* 0x000fe400078e00ff */
[----:B------:R-:W-:-:S10]  /*41b0*/  IMAD.MOV.U32 R18, RZ, RZ, RZ ;  /* 0x000000ffff127224 */ /* 0x000fd400078e00ff */
[----:B------:R-:W-:Y:S05]  /*41c0*/  @!P0 BRA `(.L_x_6415) ;  /* 0x00000e0000008947 */ /* 0x000fea0003800000 */
[----:B------:R-:W-:Y:S01]  /*41d0*/  HFMA2.MMA R16, -RZ, RZ, 0, 0 ;  /* 0x00000000ff107435 */ /* 0x000fe200000001ff */
[----:B------:R-:W-:-:S05]  /*41e0*/  IMAD.MOV.U32 R4, RZ, RZ, 0x1 ;  /* 0x00000001ff047424 */ /* 0x000fca00078e00ff */
[----:B------:R-:W-:-:S04]  /*41f0*/  ISETP.NE.AND P0, PT, R4, c[0x0][0x168], PT ;  /* 0x00005a0004007a0c */ /* 0x000fc80003f05270 */
        /* <DEDUP_REMOVED lines=206> */
[----:B------:R-:W-:Y:S02]  /*4ee0*/  ISETP.NE.AND P0, PT, R6, 0x18, PT ;  /* 0x000000180600780c */ /* 0x000fe40003f05270 */
[----:B------:R-:W-:-:S05]  /*4ef0*/  MOV R2, RZ ;  /* 0x000000ff00027202 */ /* 0x000fca0000000f00 */
[----:B------:R-:W-:-:S05]  /*4f00*/  IMAD.HI.U32 R4, R3, c[0x0][0x284], R2 ;  /* 0x0000a10003047a27 */ /* 0x000fca00078e0002 */
[----:B------:R-:W-:Y:S01]  /*4f10*/  SHF.R.U32.HI R5, RZ, c[0x0][0x288], R4 ;  /* 0x0000a200ff057a19 */ /* 0x000fe20000011604 */
[----:B------:R-:W-:-:S04]  /*4f20*/  @P0 IMAD.MOV.U32 R4, RZ, RZ, RZ ;  /* 0x000000ffff040224 */ /* 0x000fc800078e00ff */
[----:B------:R-:W-:-:S04]  /*4f30*/  @P0 IMAD.HI.U32 R2, R5, c[0x0][0x290], R4 ;  /* 0x0000a40005020a27 */ /* 0x000fc800078e0004 */
[----:B------:R-:W-:Y:S01]  /*4f40*/  IMAD.MOV R7, RZ, RZ, -R5 ;  /* 0x000000ffff077224 */ /* 0x000fe200078e0a05 */
[----:B------:R-:W-:-:S03]  /*4f50*/  @P0 SHF.R.U32.HI R2, RZ, c[0x0][0x294], R2 ;  /* 0x0000a500ff020a19 */ /* 0x000fc60000011602 */
[----:B------:R-:W-:Y:S02]  /*4f60*/  IMAD R3, R7, c[0x0][0x280], R3 ;  /* 0x0000a00007037a24 */ /* 0x000fe400078e0203 */
[----:B------:R-:W-:Y:S02]  /*4f70*/  @P0 IMAD.MOV R4, RZ, RZ, -R2 ;  /* 0x000000ffff040224 */ /* 0x000fe400078e0a02 */
[C---:B------:R-:W-:Y:S02]  /*4f80*/  IMAD R18, R3.reuse, c[0x0][0x350], R18 ;  /* 0x0000d40003127a24 */ /* 0x040fe400078e0212 */
[----:B------:R-:W-:Y:S02]  /*4f90*/  @P0 IMAD R5, R4, c[0x0][0x28c], R5 ;  /* 0x0000a30004050a24 */ /* 0x000fe400078e0205 */
[----:B------:R-:W-:Y:S02]  /*4fa0*/  IMAD R0, R3, c[0x0][0x354], R0 ;  /* 0x0000d50003007a24 */ /* 0x000fe400078e0200 */
[----:B------:R-:W-:-:S02]  /*4fb0*/  @P0 IMAD R18, R5, c[0x0][0x358], R18 ;  /* 0x0000d60005120a24 */ /* 0x000fc400078e0212 */
[----:B------:R-:W-:-:S04]  /*4fc0*/  @P0 IMAD R0, R5, c[0x0][0x35c], R0 ;  /* 0x0000d70005000a24 */ /* 0x000fc800078e0200 */
.L_x_6415:
[----:B------:R-:W0:Y:S01]  /*4fd0*/  LDC.U8 R5, c[0x0][0x401] ;  /* 0x00010040ff057b82 */ /* 0x000e220000000000 */
[----:B------:R-:W-:Y:S02]  /*4fe0*/  IADD3 R2, P1, R0, c[0x0][0x368], RZ ;  /* 0x0000da0000027a10 */ /* 0x000fe40007f3e0ff */
[----:B------:R-:W-:-:S03]  /*4ff0*/  IADD3 R18, P0, R18, c[0x0][0x360], RZ ;  /* 0x0000d80012127a10 */ /* 0x000fc60007f1e0ff */
[----:B------:R-:W-:Y:S01]  /*5000*/  IMAD.X R3, RZ, RZ, c[0x0][0x36c], P1 ;  /* 0x0000db00ff037624 */ /* 0x000fe200008e06ff */
[----:B------:R-:W-:Y:S02]  /*5010*/  IADD3.X R19, RZ, c[0x0][0x364], RZ, P0, !PT ;  /* 0x0000d900ff137a10 */ /* 0x000fe400007fe4ff */
        /* <DEDUP_REMOVED lines=14> */
.L_x_6419:
[----:B------:R0:W5:Y:S01]  /*5100*/  LDG.E.U8 R6, [R2.64] ;  /* 0x0000002402067981 */ /* 0x000162000c1e1100 */
[----:B------:R-:W-:Y:S01]  /*5110*/  IMAD.MOV.U32 R7, RZ, RZ, RZ ;  /* 0x000000ffff077224 */ /* 0x000fe200078e00ff */
[----:B------:R-:W-:Y:S05]  /*5120*/  BRA `(.L_x_6421) ;  /* 0x00000d5000007947 */ /* 0x000fea0003800000 */
.L_x_6418:
        /* <DEDUP_REMOVED lines=8> */
.L_x_6423:
[----:B------:R-:W2:Y:S02]  /*51b0*/  LDG.E R6, [R2.64] ;  /* 0x0000002402067981 */ /* 0x000ea4000c1e1900 */
[----:B--2---:R-:W-:Y:S01]  /*51c0*/  SHF.R.S32.HI R7, RZ, 0x1f, R6 ;  /* 0x0000001fff077819 */ /* 0x004fe20000011406 */
[----:B------:R-:W-:Y:S05]  /*51d0*/  BRA `(.L_x_6421) ;  /* 0x00000ca000007947 */ /* 0x000fea0003800000 */
.L_x_6422:
[----:B------:R-:W2:Y:S02]  /*51e0*/  LDG.E.S16 R6, [R2.64] ;  /* 0x0000002402067981 */ /* 0x000ea4000c1e1700 */
[----:B--2---:R-:W-:Y:S01]  /*51f0*/  SHF.R.S32.HI R7, RZ, 0x1f, R6 ;  /* 0x0000001fff077819 */ /* 0x004fe20000011406 */
[----:B------:R-:W-:Y:S05]  /*5200*/  BRA `(.L_x_6421) ;  /* 0x00000c7000007947 */ /* 0x000fea0003800000 */
.L_x_6417:
        /* <DEDUP_REMOVED lines=9> */
.L_x_6425:
[----:B------:R-:W2:Y:S02]  /*52a0*/  LDG.E.U16 R2, [R2.64] ;  /* 0x0000002402027981 */ /* 0x000ea4000c1e1500 */
[----:B--2---:R-:W-:-:S06]  /*52b0*/  HADD2.F32 R6, -RZ, R2.H0_H0 ;  /* 0x20000002ff067230 */ /* 0x004fcc0000004100 */
[----:B------:R-:W0:Y:S01]  /*52c0*/  F2I.S64.TRUNC R6, R6 ;  /* 0x0000000600067311 */ /* 0x000e22000020d900 */
[----:B------:R-:W-:Y:S05]  /*52d0*/  BRA `(.L_x_6421) ;  /* 0x00000ba000007947 */ /* 0x000fea0003800000 */
.L_x_6424:
        /* <DEDUP_REMOVED lines=9> */
.L_x_6427:
[----:B------:R-:W2:Y:S02]  /*5370*/  LDG.E.U16 R2, [R2.64] ;  /* 0x0000002402027981 */ /* 0x000ea4000c1e1500 */
[----:B--2---:R-:W-:-:S06]  /*5380*/  HADD2.F32 R6, -RZ, R2.H0_H0 ;  /* 0x20000002ff067230 */ /* 0x004fcc0000004100 */
[----:B------:R-:W0:Y:S01]  /*5390*/  F2I.S64.TRUNC R6, R6 ;  /* 0x0000000600067311 */ /* 0x000e22000020d900 */
[----:B------:R-:W-:Y:S05]  /*53a0*/  BRA `(.L_x_6421) ;  /* 0x00000ad000007947 */ /* 0x000fea0003800000 */
.L_x_6426:
[----:B------:R-:W2:Y:S02]  /*53b0*/  LDG.E.64 R2, [R2.64] ;  /* 0x0000002402027981 */ /* 0x000ea4000c1e1b00 */
[----:B--2---:R0:W1:Y:S01]  /*53c0*/  F2I.S64.F64.TRUNC R6, R2 ;  /* 0x0000000200067311 */ /* 0x004062000030d900 */
[----:B------:R-:W-:Y:S05]  /*53d0*/  BRA `(.L_x_6421) ;  /* 0x00000aa000007947 */ /* 0x000fea0003800000 */
.L_x_6416:
        /* <DEDUP_REMOVED lines=13> */
.L_x_6430:
[----:B------:R-:W2:Y:S02]  /*54b0*/  LDG.E.64 R2, [R2.64] ;  /* 0x0000002402027981 */ /* 0x000ea4000c1e1b00 */
[----:B--2---:R0:W1:Y:S01]  /*54c0*/  F2I.S64.F64.TRUNC R6, R2 ;  /* 0x0000000200067311 */ /* 0x004062000030d900 */
[----:B------:R-:W-:Y:S05]  /*54d0*/  BRA `(.L_x_6421) ;  /* 0x000009a000007947 */ /* 0x000fea0003800000 */
.L_x_6429:
        /* <DEDUP_REMOVED lines=27> */
.L_x_6432:
[----:B------:R-:W2:Y:S02]  /*5690*/  LDG.E.U8 R2, [R2.64] ;  /* 0x0000002402027981 */ /* 0x000ea4000c1e1100 */
[C---:B--2---:R-:W-:Y:S02]  /*56a0*/  IMAD.SHL.U32 R0, R2.reuse, 0x2000000, RZ ;  /* 0x0200000002007824 */ /* 0x044fe400078e00ff */
[----:B------:R-:W-:-:S03]  /*56b0*/  IMAD.SHL.U32 R5, R2, 0x1000000, RZ ;  /* 0x0100000002057824 */ /* 0x000fc600078e00ff */
[----:B------:R-:W-:-:S13]  /*56c0*/  ISETP.GE.U32.AND P0, PT, R0, 0x8000000, PT ;  /* 0x080000000000780c */ /* 0x000fda0003f06070 */
[C---:B------:R-:W-:Y:S01]  /*56d0*/  @!P0 SHF.L.U32 R0, R2.reuse, 0x8, RZ ;  /* 0x0000000802008819 */ /* 0x040fe200000006ff */
        /* <DEDUP_REMOVED lines=9> */
.L_x_6431:
[----:B------:R-:W2:Y:S02]  /*5770*/  LDG.E.U16 R6, [R2.64] ;  /* 0x0000002402067981 */ /* 0x000ea4000c1e1500 */
[----:B--2---:R-:W-:-:S06]  /*5780*/  PRMT R6, RZ, 0x5410, R6 ;  /* 0x00005410ff067816 */ /* 0x004fcc0000000006 */
[----:B------:R-:W0:Y:S01]  /*5790*/  F2I.S64.TRUNC R6, R6 ;  /* 0x0000000600067311 */ /* 0x000e22000020d900 */
[----:B------:R-:W-:Y:S05]  /*57a0*/  BRA `(.L_x_6421) ;  /* 0x000006d000007947 */ /* 0x000fea0003800000 */
.L_x_6428:
        /* <DEDUP_REMOVED lines=11> */
.L_x_6435:
        /* <DEDUP_REMOVED lines=21> */
.L_x_6439:
[----:B------:R-:W-:Y:S05]  /*59b0*/  BSYNC B1 ;  /* 0x0000000000017941 */ /* 0x000fea0003800000 */
.L_x_6438:
[----:B------:R-:W-:Y:S01]  /*59c0*/  IMAD.SHL.U32 R2, R2, 0x100000, RZ ;  /* 0x0010000002027824 */ /* 0x000fe200078e00ff */
[----:B------:R-:W-:-:S04]  /*59d0*/  LEA R3, R0, 0x3b800000, 0x17 ;  /* 0x3b80000000037811 */ /* 0x000fc800078eb8ff */
[----:B------:R-:W-:Y:S02]  /*59e0*/  LOP3.LUT R6, R3, R2, R6, 0xfe, !PT ;  /* 0x0000000203067212 */ /* 0x000fe400078efe06 */
.L_x_6437:
[----:B------:R-:W-:Y:S05]  /*59f0*/  BSYNC B0 ;  /* 0x0000000000007941 */ /* 0x000fea0003800000 */
.L_x_6436:
[----:B------:R-:W0:Y:S01]  /*5a00*/  F2I.S64.TRUNC R6, R6 ;  /* 0x0000000600067311 */ /* 0x000e22000020d900 */
[----:B------:R-:W-:Y:S05]  /*5a10*/  BRA `(.L_x_6421) ;  /* 0x0000046000007947 */ /* 0x000fea0003800000 */
.L_x_6434:
        /* <DEDUP_REMOVED lines=21> */
.L_x_6443:
[----:B------:R-:W-:Y:S05]  /*5b70*/  BSYNC B1 ;  /* 0x0000000000017941 */ /* 0x000fea0003800000 */
.L_x_6442:
[----:B------:R-:W-:Y:S01]  /*5b80*/  IMAD.SHL.U32 R2, R2, 0x200000, RZ ;  /* 0x0020000002027824 */ /* 0x000fe200078e00ff */
[----:B------:R-:W-:-:S04]  /*5b90*/  LEA R3, R0, 0x37800000, 0x17 ;  /* 0x3780000000037811 */ /* 0x000fc800078eb8ff */
[----:B------:R-:W-:Y:S02]  /*5ba0*/  LOP3.LUT R6, R3, R2, R6, 0xfe, !PT ;  /* 0x0000000203067212 */ /* 0x000fe400078efe06 */
.L_x_6441:
[----:B------:R-:W-:Y:S05]  /*5bb0*/  BSYNC B0 ;  /* 0x0000000000007941 */ /* 0x000fea0003800000 */
.L_x_6440:
[----:B------:R-:W0:Y:S01]  /*5bc0*/  F2I.S64.TRUNC R6, R6 ;  /* 0x0000000600067311 */ /* 0x000e22000020d900 */
[----:B------:R-:W-:Y:S05]  /*5bd0*/  BRA `(.L_x_6421) ;  /* 0x000002a000007947 */ /* 0x000fea0003800000 */
.L_x_6433:
        /* <DEDUP_REMOVED lines=12> */
[----:B------:R-:W-:Y:S01]  /*5ca0*/  @!P0 MOV R6, 0x7f800001 ;  /* 0x7f80000100068802 */ /* 0x000fe20000000f00 */
[----:B------:R-:W-:Y:S02]  /*5cb0*/  @P0 IMAD.SHL.U32 R6, R2, 0x800000, RZ ;  /* 0x0080000002060824 */ /* 0x000fe400078e00ff */
.L_x_6447:
[----:B------:R-:W-:Y:S05]  /*5cc0*/  BSYNC B0 ;  /* 0x0000000000007941 */ /* 0x000fea0003800000 */
.L_x_6446:
[----:B------:R-:W0:Y:S01]  /*5cd0*/  F2I.S64.TRUNC R6, R6 ;  /* 0x0000000600067311 */ /* 0x000e22000020d900 */
[----:B------:R-:W-:Y:S05]  /*5ce0*/  BRA `(.L_x_6421) ;  /* 0x0000019000007947 */ /* 0x000fea0003800000 */
.L_x_6420:
[----:B------:R-:W-:Y:S01]  /*5cf0*/  MOV R0, 0x100 ;  /* 0x0000010000007802 */ /* 0x000fe20000000f00 */
[----:B------:R-:W-:Y:S01]  /*5d00*/  IMAD.MOV.U32 R4, RZ, RZ, c[0x4][0xf0] ;  /* 0x01003c00ff047624 */ /* 0x000fe200078e00ff */
[----:B------:R-:W-:Y:S01]  /*5d10*/  MOV R6, c[0x4][0xf8] ;  /* 0x01003e0000067a02 */ /* 0x000fe20000000f00 */
[----:B------:R-:W-:Y:S01]  /*5d20*/  IMAD.MOV.U32 R5, RZ, RZ, c[0x4][0xf4] ;  /* 0x01003d00ff057624 */ /* 0x000fe200078e00ff */
[----:B------:R0:W1:Y:S01]  /*5d30*/  LDC.64 R2, c[0x4][R0] ;  /* 0x0100000000027b82 */ /* 0x0000620000000a00 */
[----:B------:R-:W-:Y:S01]  /*5d40*/  IMAD.MOV.U32 R7, RZ, RZ, c[0x4][0xfc] ;  /* 0x01003f00ff077624 */ /* 0x000fe200078e00ff */
[----:B------:R-:W-:Y:S01]  /*5d50*/  MOV R11, c[0x4][0x4] ;  /* 0x01000100000b7a02 */ /* 0x000fe20000000f00 */
[----:B------:R-:W-:Y:S02]  /*5d60*/  IMAD.MOV.U32 R8, RZ, RZ, 0x4e ;  /* 0x0000004eff087424 */ /* 0x000fe400078e00ff */
[----:B------:R-:W-:-:S02]  /*5d70*/  IMAD.MOV.U32 R10, RZ, RZ, c[0x4][0x0] ;  /* 0x01000000ff0a7624 */ /* 0x000fc400078e00ff */
[----:B------:R-:W-:Y:S02]  /*5d80*/  IMAD.MOV.U32 R12, RZ, RZ, 0x1 ;  /* 0x00000001ff0c7424 */ /* 0x000fe400078e00ff */
[----:B------:R-:W-:Y:S02]  /*5d90*/  IMAD.MOV.U32 R13, RZ, RZ, RZ ;  /* 0x000000ffff0d7224 */ /* 0x000fe400078e00ff */
[----:B0-----:R-:W-:Y:S01]  /*5da0*/  LEPC R14 ;  /* 0x00000000000e734e */ /* 0x001fe20000000000 */
[----:B------:R-:W-:Y:S02]  /*5db0*/  MOV R9, 0x5e20 ;  /* 0x00005e2000097802 */ /* 0x000fe40000000f00 */
[----:B------:R-:W-:Y:S02]  /*5dc0*/  MOV R20, 0x5da0 ;  /* 0x00005da000147802 */ /* 0x000fe40000000f00 */
[----:B------:R-:W-:Y:S02]  /*5dd0*/  MOV R21, 0x0 ;  /* 0x0000000000157802 */ /* 0x000fe40000000f00 */
[----:B------:R-:W-:Y:S02]  /*5de0*/  MOV R0, 0x0 ;  /* 0x0000000000007802 */ /* 0x000fe40000000f00 */
[----:B------:R-:W-:-:S04]  /*5df0*/  IADD3 R20, P0, P1, -R20, R9, R14 ;  /* 0x0000000914147210 */ /* 0x000fc8000791e10e */
[----:B------:R-:W-:-:S04]  /*5e00*/  IADD3.X R21, ~R0, R21, R15, P0, P1 ;  /* 0x0000001500157210 */ /* 0x000fc800007e250f */
[----:B-1----:R-:W-:Y:S05]  /*5e10*/  CALL.ABS.NOINC R2 ;  /* 0x0000000002007343 */ /* 0x002fea0003c00000 */
[----:B------:R-:W-:Y:S01]  /*5e20*/  CS2R R6, SRZ ;  /* 0x0000000000067805 */ /* 0x000fe2000001ff00 */
[----:B------:R-:W-:Y:S05]  /*5e30*/  BRA `(.L_x_6421) ;  /* 0x0000004000007947 */ /* 0x000fea0003800000 */
.L_x_6445:
[----:B------:R0:W5:Y:S01]  /*5e40*/  LDG.E.64 R6, [R2.64] ;  /* 0x0000002402067981 */ /* 0x000162000c1e1b00 */
[----:B------:R-:W-:Y:S05]  /*5e50*/  BRA `(.L_x_6421) ;  /* 0x0000002000007947 */ /* 0x000fea0003800000 */
.L_x_6444:
[----:B------:R0:W5:Y:S01]  /*5e60*/  LDG.E R6, [R2.64] ;  /* 0x0000002402067981 */ /* 0x000162000c1e1900 */
[----:B------:R-:W-:-:S03]  /*5e70*/  IMAD.MOV.U32 R7, RZ, RZ, RZ ;  /* 0x000000ffff077224 */ /* 0x000fc600078e00ff */
.L_x_6421:
        /* <DEDUP_REMOVED lines=14> */
[----:B------:R-:W-:-:S03]  /*5f60*/  CS2R R4, SRZ ;  /* 0x0000000000047805 */ /* 0x000fc6000001ff00 */
[----:B------:R-:W-:Y:S01]  /*5f70*/  ISETP.GT.AND.EX P0, PT, R2, RZ, PT, P0 ;  /* 0x000000ff0200720c */ /* 0x000fe20003f04300 */
[----:B------:R-:W-:-:S03]  /*5f80*/  IMAD.MOV.U32 R2, RZ, RZ, RZ ;  /* 0x000000ffff027224 */ /* 0x000fc600078e00ff */
[----:B------:R-:W-:Y:S02]  /*5f90*/  SEL R59, R0, c[0x0][0x378], !P0 ;  /* 0x0000de00003b7a07 */ /* 0x000fe40004000000 */
[----:B------:R-:W-:Y:S02]  /*5fa0*/  SEL R60, RZ, c[0x0][0x37c], !P0 ;  /* 0x0000df00ff3c7a07 */ /* 0x000fe40004000000 */
[C---:B------:R-:W-:Y:S02]  /*5fb0*/  IADD3 R0, P1, R59.reuse, -0x1, RZ ;  /* 0xffffffff3b007810 */ /* 0x040fe40007f3e0ff */
[----:B------:R-:W-:Y:S02]  /*5fc0*/  LOP3.LUT R16, R59, 0x3, RZ, 0xc0, !PT ;  /* 0x000000033b107812 */ /* 0x000fe400078ec0ff */
[----:B------:R-:W-:Y:S02]  /*5fd0*/  ISETP.GE.U32.AND P0, PT, R0, 0x3, PT ;  /* 0x000000030000780c */ /* 0x000fe40003f06070 */
[----:B------:R-:W-:-:S04]  /*5fe0*/  IADD3.X R0, R60, -0x1, RZ, P1, !PT ;  /* 0xffffffff3c007810 */ /* 0x000fc80000ffe4ff */
[----:B------:R-:W-:Y:S01]  /*5ff0*/  ISETP.GE.U32.AND.EX P0, PT, R0, RZ, PT, P0 ;  /* 0x000000ff0000720c */ /* 0x000fe20003f06100 */
[----:B------:R-:W-:-:S12]  /*6000*/  IMAD.MOV.U32 R0, RZ, RZ, RZ ;  /* 0x000000ffff007224 */ /* 0x000fd800078e00ff */
[----:B------:R-:W-:Y:S05]  /*6010*/  @!P0 BRA `(.L_x_6450) ;  /* 0x000011c000008947 */ /* 0x000fea0003800000 */
[----:B------:R-:W-:Y:S01]  /*6020*/  IADD3 R59, P0, -R16, R59, RZ ;  /* 0x0000003b103b7210 */ /* 0x000fe20007f1e1ff */
[----:B-1---5:R-:W-:Y:S01]  /*6030*/  IMAD R9, R7, c[0x0][0x388], RZ ;  /* 0x0000e20007097a24 */ /* 0x022fe200078e02ff */
[----:B------:R-:W-:Y:S01]  /*6040*/  MOV R8, 0x8 ;  /* 0x0000000800087802 */ /* 0x000fe20000000f00 */
[----:B------:R-:W-:Y:S01]  /*6050*/  IMAD.WIDE.U32 R2, R6, c[0x0][0x388], RZ ;  /* 0x0000e20006027a25 */ /* 0x000fe200078e00ff */
[----:B------:R-:W-:Y:S01]  /*6060*/  IADD3.X R60, R60, -0x1, RZ, P0, !PT ;  /* 0xffffffff3c3c7810 */ /* 0x000fe200007fe4ff */
[----:B------:R-:W-:Y:S01]  /*6070*/  BSSY B0, `(.L_x_6450) ;  /* 0x0000116000007945 */ /* 0x000fe20003800000 */
[----:B------:R-:W-:Y:S01]  /*6080*/  ISETP.GT.U32.AND P0, PT, R59, RZ, PT ;  /* 0x000000ff3b00720c */ /* 0x000fe20003f04070 */
[----:B------:R-:W-:Y:S01]  /*6090*/  IMAD R9, R6, c[0x0][0x38c], R9 ;  /* 0x0000e30006097a24 */ /* 0x000fe200078e0209 */
[----:B------:R-:W-:Y:S01]  /*60a0*/  LEA R14, P1, R2, c[0x0][0x380], 0x3 ;  /* 0x0000e000020e7a11 */ /* 0x000fe200078218ff */
[----:B------:R-:W-:Y:S01]  /*60b0*/  IMAD R11, R8, c[0x0][0x3d4], RZ ;  /* 0x0000f500080b7a24 */ /* 0x000fe200078e02ff */
[----:B------:R-:W-:Y:S01]  /*60c0*/  ISETP.GT.AND.EX P0, PT, R60, RZ, PT, P0 ;  /* 0x000000ff3c00720c */ /* 0x000fe20003f04300 */
[----:B------:R-:W-:-:S02]  /*60d0*/  IMAD.IADD R15, R3, 0x1, R9 ;  /* 0x00000001030f7824 */ /* 0x000fc400078e0209 */
[----:B------:R-:W-:-:S03]  /*60e0*/  IMAD.WIDE.U32 R8, R8, c[0x0][0x3d0], RZ ;  /* 0x0000f40008087a25 */ /* 0x000fc600078e00ff */
[----:B------:R-:W-:Y:S01]  /*60f0*/  LEA.HI.X R15, R2, c[0x0][0x384], R15, 0x3, P1 ;  /* 0x0000e100020f7a11 */ /* 0x000fe200008f1c0f */
[----:B------:R-:W-:Y:S01]  /*6100*/  IMAD.MOV.U32 R2, RZ, RZ, RZ ;  /* 0x000000ffff027224 */ /* 0x000fe200078e00ff */
[----:B------:R-:W-:Y:S01]  /*6110*/  IADD3 R3, R9, R11, RZ ;  /* 0x0000000b09037210 */ /* 0x000fe20007ffe0ff */
[----:B------:R-:W-:-:S04]  /*6120*/  IMAD.MOV.U32 R0, RZ, RZ, RZ ;  /* 0x000000ffff007224 */ /* 0x000fc800078e00ff */
[----:B------:R-:W-:Y:S05]  /*6130*/  @!P0 BRA `(.L_x_6451) ;  /* 0x00000e1000008947 */ /* 0x000fea0003800000 */
[----:B------:R-:W-:Y:S02]  /*6140*/  ISETP.GT.U32.AND P1, PT, R59, 0xc, PT ;  /* 0x0000000c3b00780c */ /* 0x000fe40003f24070 */
[----:B------:R-:W-:Y:S02]  /*6150*/  PLOP3.LUT P0, PT, PT, PT, PT, 0x80, 0x0 ;  /* 0x000000000000781c */ /* 0x000fe40003f0f070 */
[----:B------:R-:W-:-:S13]  /*6160*/  ISETP.GT.AND.EX P1, PT, R60, RZ, PT, P1 ;  /* 0x000000ff3c00720c */ /* 0x000fda0003f24310 */
[----:B------:R-:W-:Y:S05]  /*6170*/  @!P1 BRA `(.L_x_6452) ;  /* 0x000008d000009947 */ /* 0x000fea0003800000 */
[----:B------:R-:W-:Y:S01]  /*6180*/  BSSY B1, `(.L_x_6452) ;  /* 0x000008c000017945 */ /* 0x000fe20003800000 */
[----:B------:R-:W-:Y:S02]  /*6190*/  PLOP3.LUT P0, PT, PT, PT, PT, 0x8, 0x0 ;  /* 0x000000000000781c */ /* 0x000fe40003f0e170 */
.L_x_6453:
[----:B------:R-:W-:Y:S02]  /*61a0*/  IMAD.MOV.U32 R10, RZ, RZ, R14 ;  /* 0x000000ffff0a7224 */ /* 0x000fe400078e000e */
[----:B------:R-:W-:Y:S01]  /*61b0*/  IMAD.MOV.U32 R11, RZ, RZ, R15 ;  /* 0x000000ffff0b7224 */ /* 0x000fe200078e000f */
[----:B------:R-:W-:-:S05]  /*61c0*/  IADD3 R24, P1, R14, R8, RZ ;  /* 0x000000080e187210 */ /* 0x000fca0007f3e0ff */
[----:B------:R-:W2:Y:S01]  /*61d0*/  LDG.E.64 R10, [R10.64] ;  /* 0x000000240a0a7981 */ /* 0x000ea2000c1e1b00 */
[----:B------:R-:W-:Y:S01]  /*61e0*/  IMAD.X R25, R15, 0x1, R3, P1 ;  /* 0x000000010f197824 */ /* 0x000fe200008e0603 */
[----:B------:R-:W-:-:S04]  /*61f0*/  IADD3 R26, P1, R24, R8, RZ ;  /* 0x00000008181a7210 */ /* 0x000fc80007f3e0ff */
[----:B------:R0:W3:Y:S01]  /*6200*/  LDG.E.64 R12, [R24.64] ;  /* 0x00000024180c7981 */ /* 0x0000e2000c1e1b00 */
[----:B------:R-:W-:-:S05]  /*6210*/  IADD3.X R27, R25, R3, RZ, P1, !PT ;  /* 0x00000003191b7210 */ /* 0x000fca0000ffe4ff */
[----:B------:R1:W4:Y:S01]  /*6220*/  LDG.E.64 R14, [R26.64] ;  /* 0x000000241a0e7981 */ /* 0x000322000c1e1b00 */
[----:B------:R-:W-:-:S05]  /*6230*/  IADD3 R28, P1, R26, R8, RZ ;  /* 0x000000081a1c7210 */ /* 0x000fca0007f3e0ff */
[----:B------:R-:W-:Y:S01]  /*6240*/  IMAD.X R29, R27, 0x1, R3, P1 ;  /* 0x000000011b1d7824 */ /* 0x000fe200008e0603 */
[----:B------:R-:W-:-:S04]  /*6250*/  IADD3 R30, P1, R28, R8, RZ ;  /* 0x000000081c1e7210 */ /* 0x000fc80007f3e0ff */
[----:B------:R5:W4:Y:S01]  /*6260*/  LDG.E.64 R20, [R28.64] ;  /* 0x000000241c147981 */ /* 0x000b22000c1e1b00 */
[----:B------:R-:W-:Y:S01]  /*6270*/  IMAD.X R31, R29, 0x1, R3, P1 ;  /* 0x000000011d1f7824 */ /* 0x000fe200008e0603 */
[----:B------:R-:W-:-:S04]  /*6280*/  IADD3 R32, P1, R30, R8, RZ ;  /* 0x000000081e207210 */ /* 0x000fc80007f3e0ff */
[----:B------:R1:W4:Y:S01]  /*6290*/  LDG.E.64 R22, [R30.64] ;  /* 0x000000241e167981 */ /* 0x000322000c1e1b00 */
[----:B------:R-:W-:-:S05]  /*62a0*/  IMAD.X R33, R31, 0x1, R3, P1 ;  /* 0x000000011f217824 */ /* 0x000fca00008e0603 */
[----:B0-----:R0:W4:Y:S01]  /*62b0*/  LDG.E.64 R24, [R32.64] ;  /* 0x0000002420187981 */ /* 0x001122000c1e1b00 */
[----:B------:R-:W-:-:S04]  /*62c0*/  IADD3 R34, P1, R32, R8, RZ ;  /* 0x0000000820227210 */ /* 0x000fc80007f3e0ff */
[----:B------:R-:W-:Y:S02]  /*62d0*/  IADD3.X R35, R33, R3, RZ, P1, !PT ;  /* 0x0000000321237210 */ /* 0x000fe40000ffe4ff */
[----:B------:R-:W-:-:S03]  /*62e0*/  IADD3 R36, P1, R34, R8, RZ ;  /* 0x0000000822247210 */ /* 0x000fc60007f3e0ff */
[----:B-1----:R1:W4:Y:S02]  /*62f0*/  LDG.E.64 R26, [R34.64] ;  /* 0x00000024221a7981 */ /* 0x002324000c1e1b00 */
[----:B------:R-:W-:Y:S01]  /*6300*/  IMAD.X R37, R35, 0x1, R3, P1 ;  /* 0x0000000123257824 */ /* 0x000fe200008e0603 */
[----:B------:R-:W-:-:S04]  /*6310*/  IADD3 R38, P1, R36, R8, RZ ;  /* 0x0000000824267210 */ /* 0x000fc80007f3e0ff */
[----:B-----5:R5:W4:Y:S01]  /*6320*/  LDG.E.64 R28, [R36.64] ;  /* 0x00000024241c7981 */ /* 0x020b22000c1e1b00 */
[----:B------:R-:W-:Y:S01]  /*6330*/  IMAD.X R39, R37, 0x1, R3, P1 ;  /* 0x0000000125277824 */ /* 0x000fe200008e0603 */
[----:B------:R-:W-:-:S04]  /*6340*/  IADD3 R40, P1, R38, R8, RZ ;  /* 0x0000000826287210 */ /* 0x000fc80007f3e0ff */
[----:B------:R1:W4:Y:S01]  /*6350*/  LDG.E.64 R30, [R38.64] ;  /* 0x00000024261e7981 */ /* 0x000322000c1e1b00 */
[----:B------:R-:W-:Y:S01]  /*6360*/  IMAD.X R41, R39, 0x1, R3, P1 ;  /* 0x0000000127297824 */ /* 0x000fe200008e0603 */
[----:B------:R-:W-:-:S04]  /*6370*/  IADD3 R42, P1, R40, R8, RZ ;  /* 0x00000008282a7210 */ /* 0x000fc80007f3e0ff */
[----:B0-----:R0:W4:Y:S01]  /*6380*/  LDG.E.64 R32, [R40.64] ;  /* 0x0000002428207981 */ /* 0x001122000c1e1b00 */
[----:B------:R-:W-:-:S05]  /*6390*/  IADD3.X R43, R41, R3, RZ, P1, !PT ;  /* 0x00000003292b7210 */ /* 0x000fca0000ffe4ff */
[----:B-1----:R1:W4:Y:S01]  /*63a0*/  LDG.E.64 R34, [R42.64] ;  /* 0x000000242a227981 */ /* 0x002322000c1e1b00 */
[----:B------:R-:W-:-:S05]  /*63b0*/  IADD3 R46, P1, R42, R8, RZ ;  /* 0x000000082a2e7210 */ /* 0x000fca0007f3e0ff */
        /* <DEDUP_REMOVED lines=9> */
[----:B------:R-:W-:Y:S02]  /*6450*/  IADD3.X R51, R55, R3, RZ, P1, !PT ;  /* 0x0000000337337210 */ /* 0x000fe40000ffe4ff */
[----:B------:R-:W-:-:S03]  /*6460*/  IADD3 R44, P1, R50, R8, RZ ;  /* 0x00000008322c7210 */ /* 0x000fc60007f3e0ff */
[----:B-1----:R1:W4:Y:S02]  /*6470*/  LDG.E.64 R42, [R50.64] ;  /* 0x00000024322a7981 */ /* 0x002324000c1e1b00 */
[----:B------:R-:W-:-:S05]  /*6480*/  IMAD.X R45, R51, 0x1, R3, P1 ;  /* 0x00000001332d7824 */ /* 0x000fca00008e0603 */
[----:B-----5:R-:W5:Y:S01]  /*6490*/  LDG.E.64 R46, [R44.64] ;  /* 0x000000242c2e7981 */ /* 0x020f62000c1e1b00 */
[C---:B------:R-:W-:Y:S01]  /*64a0*/  IMAD.SHL.U32 R58, R2.reuse, 0x8, RZ ;  /* 0x00000008023a7824 */ /* 0x040fe200078e00ff */
[----:B------:R-:W-:Y:S02]  /*64b0*/  IADD3 R59, P1, R59, -0x10, RZ ;  /* 0xfffffff03b3b7810 */ /* 0x000fe40007f3e0ff */
[----:B------:R-:W-:Y:S01]  /*64c0*/  IADD3 R2, P3, R2, 0x10, RZ ;  /* 0x0000001002027810 */ /* 0x000fe20007f7e0ff */
[----:B------:R-:W2:Y:S01]  /*64d0*/  LDC.64 R48, c[0x0][R58+0x390] ;  /* 0x0000e4003a307b82 */ /* 0x000ea20000000a00 */
[----:B------:R-:W-:Y:S02]  /*64e0*/  IADD3.X R60, R60, -0x1, RZ, P1, !PT ;  /* 0xffffffff3c3c7810 */ /* 0x000fe40000ffe4ff */
[----:B------:R-:W-:Y:S01]  /*64f0*/  ISETP.GT.U32.AND P1, PT, R59, 0xc, PT ;  /* 0x0000000c3b00780c */ /* 0x000fe20003f24070 */
[----:B------:R-:W-:-:S03]  /*6500*/  IMAD.X R0, RZ, RZ, R0, P3 ;  /* 0x000000ffff007224 */ /* 0x000fc600018e0600 */
[----:B------:R-:W-:Y:S01]  /*6510*/  ISETP.GT.AND.EX P1, PT, R60, RZ, PT, P1 ;  /* 0x000000ff3c00720c */ /* 0x000fe20003f24310 */
[----:B-1----:R-:W3:Y:S08]  /*6520*/  LDC.64 R50, c[0x0][R58+0x398] ;  /* 0x0000e6003a327b82 */ /* 0x002ef00000000a00 */
[----:B------:R-:W4:Y:S08]  /*6530*/  LDC.64 R52, c[0x0][R58+0x3a0] ;  /* 0x0000e8003a347b82 */ /* 0x000f300000000a00 */
[----:B0-----:R-:W0:Y:S08]  /*6540*/  LDC.64 R54, c[0x0][R58+0x3a8] ;  /* 0x0000ea003a367b82 */ /* 0x001e300000000a00 */
[----:B------:R-:W1:Y:S01]  /*6550*/  LDC.64 R56, c[0x0][R58+0x3b0] ;  /* 0x0000ec003a387b82 */ /* 0x000e620000000a00 */
[----:B--2---:R-:W-:-:S02]  /*6560*/  IMAD R11, R11, R48, RZ ;  /* 0x000000300b0b7224 */ /* 0x004fc400078e02ff */
[----:B------:R-:W-:-:S04]  /*6570*/  IMAD.WIDE.U32 R4, R10, R48, R4 ;  /* 0x000000300a047225 */ /* 0x000fc800078e0004 */
[----:B------:R-:W-:Y:S02]  /*6580*/  IMAD R11, R10, R49, R11 ;  /* 0x000000310a0b7224 */ /* 0x000fe400078e020b */
[-C--:B---3--:R-:W-:Y:S02]  /*6590*/  IMAD R13, R13, R50.reuse, RZ ;  /* 0x000000320d0d7224 */ /* 0x088fe400078e02ff */
[----:B------:R-:W-:Y:S02]  /*65a0*/  IMAD.IADD R5, R5, 0x1, R11 ;  /* 0x0000000105057824 */ /* 0x000fe400078e020b */
[----:B------:R-:W2:Y:S01]  /*65b0*/  LDC.64 R10, c[0x0][R58+0x3b8] ;  /* 0x0000ee003a0a7b82 */ /* 0x000ea20000000a00 */
[C---:B------:R-:W-:Y:S02]  /*65c0*/  IMAD R13, R12.reuse, R51, R13 ;  /* 0x000000330c0d7224 */ /* 0x040fe400078e020d */
[----:B------:R-:W-:-:S04]  /*65d0*/  IMAD.WIDE.U32 R4, R12, R50, R4 ;  /* 0x000000320c047225 */ /* 0x000fc800078e0004 */
[-C--:B----4-:R-:W-:Y:S01]  /*65e0*/  IMAD R15, R15, R52.reuse, RZ ;  /* 0x000000340f0f7224 */ /* 0x090fe200078e02ff */
[----:B------:R-:W-:Y:S02]  /*65f0*/  IADD3 R5, R5, R13, RZ ;  /* 0x0000000d05057210 */ /* 0x000fe40007ffe0ff */
[----:B------:R-:W3:Y:S01]  /*6600*/  LDC.64 R12, c[0x0][R58+0x3c0] ;  /* 0x0000f0003a0c7b82 */ /* 0x000ee20000000a00 */
[C---:B------:R-:W-:Y:S02]  /*6610*/  IMAD R15, R14.reuse, R53, R15 ;  /* 0x000000350e0f7224 */ /* 0x040fe400078e020f */
[----:B------:R-:W-:-:S04]  /*6620*/  IMAD.WIDE.U32 R4, R14, R52, R4 ;  /* 0x000000340e047225 */ /* 0x000fc800078e0004 */
[----:B------:R-:W-:Y:S02]  /*6630*/  IMAD.IADD R5, R5, 0x1, R15 ;  /* 0x0000000105057824 */ /* 0x000fe400078e020f */
[----:B------:R-:W4:Y:S01]  /*6640*/  LDC.64 R14, c[0x0][R58+0x3c8] ;  /* 0x0000f2003a0e7b82 */ /* 0x000f220000000a00 */
[----:B0-----:R-:W-:Y:S02]  /*6650*/  IMAD R21, R21, R54, RZ ;  /* 0x0000003615157224 */ /* 0x001fe400078e02ff */
[----:B-1----:R-:W-:Y:S02]  /*6660*/  IMAD R23, R23, R56, RZ ;  /* 0x0000003817177224 */ /* 0x002fe400078e02ff */
[C---:B------:R-:W-:Y:S02]  /*6670*/  IMAD R49, R20.reuse, R55, R21 ;  /* 0x0000003714317224 */ /* 0x040fe400078e0215 */
[----:B------:R-:W-:Y:S02]  /*6680*/  IMAD.WIDE.U32 R20, R20, R54, R4 ;  /* 0x0000003614147225 */ /* 0x000fe400078e0004 */
[----:B------:R-:W0:Y:S02]  /*6690*/  LDC.64 R4, c[0x0][R58+0x3d0] ;  /* 0x0000f4003a047b82 */ /* 0x000e240000000a00 */
[----:B------:R-:W-:-:S02]  /*66a0*/  IMAD.IADD R21, R21, 0x1, R49 ;  /* 0x0000000115157824 */ /* 0x000fc400078e0231 */
[C---:B------:R-:W-:Y:S02]  /*66b0*/  IMAD R49, R22.reuse, R57, R23 ;  /* 0x0000003916317224 */ /* 0x040fe400078e0217 */
[----:B------:R-:W-:Y:S02]  /*66c0*/  IMAD.WIDE.U32 R22, R22, R56, R20 ;  /* 0x0000003816167225 */ /* 0x000fe400078e0014 */
[----:B------:R-:W1:Y:S02]  /*66d0*/  LDC.64 R20, c[0x0][R58+0x3d8] ;  /* 0x0000f6003a147b82 */ /* 0x000e640000000a00 */
[----:B------:R-:W-:Y:S02]  /*66e0*/  IMAD.IADD R23, R23, 0x1, R49 ;  /* 0x0000000117177824 */ /* 0x000fe400078e0231 */
[-C--:B--2---:R-:W-:Y:S02]  /*66f0*/  IMAD R25, R25, R10.reuse, RZ ;  /* 0x0000000a19197224 */ /* 0x084fe400078e02ff */
[----:B------:R-:W-:-:S04]  /*6700*/  IMAD.WIDE.U32 R22, R24, R10, R22 ;  /* 0x0000000a18167225 */ /* 0x000fc800078e0016 */
[----:B------:R-:W-:Y:S02]  /*6710*/  IMAD R25, R24, R11, R25 ;  /* 0x0000000b18197224 */ /* 0x000fe400078e0219 */
[----:B------:R-:W2:Y:S03]  /*6720*/  LDC.64 R10, c[0x0][R58+0x3e0] ;  /* 0x0000f8003a0a7b82 */ /* 0x000ea60000000a00 */
[----:B------:R-:W-:Y:S01]  /*6730*/  IADD3 R23, R23, R25, RZ ;  /* 0x0000001917177210 */ /* 0x000fe20007ffe0ff */
[----:B---3--:R-:W-:-:S04]  /*6740*/  IMAD R25, R27, R12, RZ ;  /* 0x0000000c1b197224 */ /* 0x008fc800078e02ff */
[C---:B------:R-:W-:Y:S02]  /*6750*/  IMAD R25, R26.reuse, R13, R25 ;  /* 0x0000000d1a197224 */ /* 0x040fe400078e0219 */
[----:B------:R-:W-:Y:S02]  /*6760*/  IMAD.WIDE.U32 R26, R26, R12, R22 ;  /* 0x0000000c1a1a7225 */ /* 0x000fe400078e0016 */
[----:B------:R-:W3:Y:S02]  /*6770*/  LDC.64 R12, c[0x0][R58+0x3e8] ;  /* 0x0000fa003a0c7b82 */ /* 0x000ee40000000a00 */
[----:B----4-:R-:W-:Y:S02]  /*6780*/  IMAD R23, R29, R14, RZ ;  /* 0x0000000e1d177224 */ /* 0x010fe400078e02ff */
[----:B------:R-:W-:Y:S02]  /*6790*/  IMAD.IADD R27, R27, 0x1, R25 ;  /* 0x000000011b1b7824 */ /* 0x000fe400078e0219 */
[----:B------:R-:W-:-:S02]  /*67a0*/  IMAD R23, R28, R15, R23 ;  /* 0x0000000f1c177224 */ /* 0x000fc400078e0217 */
[----:B------:R-:W-:Y:S02]  /*67b0*/  IMAD.WIDE.U32 R28, R28, R14, R26 ;  /* 0x0000000e1c1c7225 */ /* 0x000fe400078e001a */
[----:B------:R-:W4:Y:S02]  /*67c0*/  LDC.64 R14, c[0x0][R58+0x3f0] ;  /* 0x0000fc003a0e7b82 */ /* 0x000f240000000a00 */
[----:B------:R-:W-:Y:S02]  /*67d0*/  IMAD.IADD R29, R29, 0x1, R23 ;  /* 0x000000011d1d7824 */ /* 0x000fe400078e0217 */
[----:B0-----:R-:W-:-:S04]  /*67e0*/  IMAD R23, R31, R4, RZ ;  /* 0x000000041f177224 */ /* 0x001fc800078e02ff */
[C---:B------:R-:W-:Y:S02]  /*67f0*/  IMAD R23, R30.reuse, R5, R23 ;  /* 0x000000051e177224 */ /* 0x040fe400078e0217 */
[----:B------:R-:W-:Y:S02]  /*6800*/  IMAD.WIDE.U32 R30, R30, R4, R28 ;  /* 0x000000041e1e7225 */ /* 0x000fe400078e001c */
[----:B------:R-:W0:Y:S02]  /*6810*/  LDC.64 R4, c[0x0][R58+0x3f8] ;  /* 0x0000fe003a047b82 */ /* 0x000e240000000a00 */
[----:B------:R-:W-:Y:S02]  /*6820*/  IMAD.IADD R31, R31, 0x1, R23 ;  /* 0x000000011f1f7824 */ /* 0x000fe400078e0217 */
[----:B-1----:R-:W-:-:S04]  /*6830*/  IMAD R23, R33, R20, RZ ;  /* 0x0000001421177224 */ /* 0x002fc800078e02ff */
[C---:B------:R-:W-:Y:S02]  /*6840*/  IMAD R23, R32.reuse, R21, R23 ;  /* 0x0000001520177224 */ /* 0x040fe400078e0217 */
[----:B------:R-:W-:Y:S02]  /*6850*/  IMAD.WIDE.U32 R32, R32, R20, R30 ;  /* 0x0000001420207225 */ /* 0x000fe400078e001e */
[----:B------:R-:W1:Y:S03]  /*6860*/  LDC.64 R20, c[0x0][R58+0x400] ;  /* 0x000100003a147b82 */ /* 0x000e660000000a00 */
[----:B------:R-:W-:Y:S01]  /*6870*/  IADD3 R33, R33, R23, RZ ;  /* 0x0000001721217210 */ /* 0x000fe20007ffe0ff */
[----:B--2---:R-:W-:-:S04]  /*6880*/  IMAD R23, R35, R10, RZ ;  /* 0x0000000a23177224 */ /* 0x004fc800078e02ff */
[C---:B------:R-:W-:Y:S02]  /*6890*/  IMAD R23, R34.reuse, R11, R23 ;  /* 0x0000000b22177224 */ /* 0x040fe400078e0217 */
[----:B------:R-:W-:Y:S02]  /*68a0*/  IMAD.WIDE.U32 R34, R34, R10, R32 ;  /* 0x0000000a22227225 */ /* 0x000fe400078e0020 */
[----:B------:R-:W5:Y:S02]  /*68b0*/  LDC.64 R10, c[0x0][R58+0x408] ;  /* 0x000102003a0a7b82 */ /* 0x000f640000000a00 */
        /* <DEDUP_REMOVED lines=8> */
[-C--:B0-----:R-:W-:Y:S02]  /*6940*/  IMAD R13, R41, R4.reuse, RZ ;  /* 0x00000004290d7224 */ /* 0x081fe400078e02ff */
[----:B------:R-:W-:Y:S02]  /*6950*/  IMAD.IADD R15, R15, 0x1, R23 ;  /* 0x000000010f0f7824 */ /* 0x000fe400078e0217 */
[C---:B------:R-:W-:Y:S02]  /*6960*/  IMAD R13, R40.reuse, R5, R13 ;  /* 0x00000005280d7224 */ /* 0x040fe400078e020d */
[----:B------:R-:W-:Y:S01]  /*6970*/  IMAD.WIDE.U32 R4, R40, R4, R14 ;  /* 0x0000000428047225 */ /* 0x000fe200078e000e */
[----:B------:R-:W-:-:S04]  /*6980*/  IADD3 R14, P2, R44, R8, RZ ;  /* 0x000000082c0e7210 */ /* 0x000fc80007f5e0ff */
[----:B------:R-:W-:Y:S01]  /*6990*/  IADD3 R5, R5, R13, RZ ;  /* 0x0000000d05057210 */ /* 0x000fe20007ffe0ff */
[----:B-1----:R-:W-:Y:S01]  /*69a0*/  IMAD R13, R43, R20, RZ ;  /* 0x000000142b0d7224 */ /* 0x002fe200078e02ff */
[----:B------:R-:W-:-:S03]  /*69b0*/  IADD3.X R15, R45, R3, RZ, P2, !PT ;  /* 0x000000032d0f7210 */ /* 0x000fc600017fe4ff */
[C---:B------:R-:W-:Y:S02]  /*69c0*/  IMAD R13, R42.reuse, R21, R13 ;  /* 0x000000152a0d7224 */ /* 0x040fe400078e020d */
[----:B------:R-:W-:-:S04]  /*69d0*/  IMAD.WIDE.U32 R20, R42, R20, R4 ;  /* 0x000000142a147225 */ /* 0x000fc800078e0004 */
[-C--:B-----5:R-:W-:Y:S02]  /*69e0*/  IMAD R5, R47, R10.reuse, RZ ;  /* 0x0000000a2f057224 */ /* 0x0a0fe400078e02ff */
[----:B------:R-:W-:Y:S02]  /*69f0*/  IMAD.IADD R21, R21, 0x1, R13 ;  /* 0x0000000115157824 */ /* 0x000fe400078e020d */
[C---:B------:R-:W-:Y:S02]  /*6a00*/  IMAD R11, R46.reuse, R11, R5 ;  /* 0x0000000b2e0b7224 */ /* 0x040fe400078e0205 */
[----:B------:R-:W-:-:S04]  /*6a10*/  IMAD.WIDE.U32 R4, R46, R10, R20 ;  /* 0x0000000a2e047225 */ /* 0x000fc800078e0014 */
[----:B------:R-:W-:Y:S01]  /*6a20*/  IMAD.IADD R5, R5, 0x1, R11 ;  /* 0x0000000105057824 */ /* 0x000fe200078e020b */
[----:B------:R-:W-:Y:S05]  /*6a30*/  @P1 BRA `(.L_x_6453) ;  /* 0xfffff76000001947 */ /* 0x000fea000383ffff */
[----:B------:R-:W-:Y:S05]  /*6a40*/  BSYNC B1 ;  /* 0x0000000000017941 */ /* 0x000fea0003800000 */
.L_x_6452:
[----:B------:R-:W-:Y:S01]  /*6a50*/  ISETP.GT.U32.AND P1, PT, R59, 0x4, PT ;  /* 0x000000043b00780c */ /* 0x000fe20003f24070 */
[----:B------:R-:W-:Y:S03]  /*6a60*/  BSSY B1, `(.L_x_6454) ;  /* 0x000004b000017945 */ /* 0x000fe60003800000 */
[----:B------:R-:W-:-:S13]  /*6a70*/  ISETP.GT.AND.EX P1, PT, R60, RZ, PT, P1 ;  /* 0x000000ff3c00720c */ /* 0x000fda0003f24310 */
[----:B------:R-:W-:Y:S05]  /*6a80*/  @!P1 BRA `(.L_x_6455) ;  /* 0x0000048000009947 */ /* 0x000fea0003800000 */
[----:B------:R-:W-:Y:S02]  /*6a90*/  IMAD.MOV.U32 R10, RZ, RZ, R14 ;  /* 0x000000ffff0a7224 */ /* 0x000fe400078e000e */
[----:B------:R-:W-:Y:S01]  /*6aa0*/  IMAD.MOV.U32 R11, RZ, RZ, R15 ;  /* 0x000000ffff0b7224 */ /* 0x000fe200078e000f */
[----:B------:R-:W-:-:S04]  /*6ab0*/  IADD3 R12, P0, R14, R8, RZ ;  /* 0x000000080e0c7210 */ /* 0x000fc80007f1e0ff */
[----:B------:R0:W2:Y:S01]  /*6ac0*/  LDG.E.64 R36, [R10.64] ;  /* 0x000000240a247981 */ /* 0x0000a2000c1e1b00 */
[----:B------:R-:W-:Y:S01]  /*6ad0*/  IMAD.X R13, R15, 0x1, R3, P0 ;  /* 0x000000010f0d7824 */ /* 0x000fe200000e0603 */
[----:B------:R-:W-:-:S04]  /*6ae0*/  IADD3 R14, P0, R12, R8, RZ ;  /* 0x000000080c0e7210 */ /* 0x000fc80007f1e0ff */
[----:B------:R1:W3:Y:S01]  /*6af0*/  LDG.E.64 R34, [R12.64] ;  /* 0x000000240c227981 */ /* 0x0002e2000c1e1b00 */
[----:B------:R-:W-:-:S05]  /*6b00*/  IADD3.X R15, R13, R3, RZ, P0, !PT ;  /* 0x000000030d0f7210 */ /* 0x000fca00007fe4ff */
[----:B------:R4:W5:Y:S01]  /*6b10*/  LDG.E.64 R32, [R14.64] ;  /* 0x000000240e207981 */ /* 0x000962000c1e1b00 */
[----:B------:R-:W-:-:S05]  /*6b20*/  IADD3 R24, P0, R14, R8, RZ ;  /* 0x000000080e187210 */ /* 0x000fca0007f1e0ff */
[----:B------:R-:W-:Y:S01]  /*6b30*/  IMAD.X R25, R15, 0x1, R3, P0 ;  /* 0x000000010f197824 */ /* 0x000fe200000e0603 */
[----:B------:R-:W-:-:S04]  /*6b40*/  IADD3 R28, P0, R24, R8, RZ ;  /* 0x00000008181c7210 */ /* 0x000fc80007f1e0ff */
[----:B------:R0:W5:Y:S01]  /*6b50*/  LDG.E.64 R26, [R24.64] ;  /* 0x00000024181a7981 */ /* 0x000162000c1e1b00 */
[----:B------:R-:W-:Y:S01]  /*6b60*/  IMAD.X R29, R25, 0x1, R3, P0 ;  /* 0x00000001191d7824 */ /* 0x000fe200000e0603 */
[----:B------:R-:W-:-:S04]  /*6b70*/  IADD3 R44, P0, R28, R8, RZ ;  /* 0x000000081c2c7210 */ /* 0x000fc80007f1e0ff */
[----:B------:R1:W5:Y:S01]  /*6b80*/  LDG.E.64 R22, [R28.64] ;  /* 0x000000241c167981 */ /* 0x000362000c1e1b00 */
[----:B------:R-:W-:Y:S01]  /*6b90*/  IMAD.X R45, R29, 0x1, R3, P0 ;  /* 0x000000011d2d7824 */ /* 0x000fe200000e0603 */
[----:B------:R-:W-:-:S04]  /*6ba0*/  IADD3 R46, P0, R44, R8, RZ ;  /* 0x000000082c2e7210 */ /* 0x000fc80007f1e0ff */
[----:B------:R1:W5:Y:S01]  /*6bb0*/  LDG.E.64 R20, [R44.64] ;  /* 0x000000242c147981 */ /* 0x000362000c1e1b00 */
[----:B------:R-:W-:Y:S02]  /*6bc0*/  IADD3.X R47, R45, R3, RZ, P0, !PT ;  /* 0x000000032d2f7210 */ /* 0x000fe400007fe4ff */
[----:B0-----:R-:W-:-:S03]  /*6bd0*/  IADD3 R10, P0, R46, R8, RZ ;  /* 0x000000082e0a7210 */ /* 0x001fc60007f1e0ff */
[----:B----4-:R-:W4:Y:S02]  /*6be0*/  LDG.E.64 R14, [R46.64] ;  /* 0x000000242e0e7981 */ /* 0x010f24000c1e1b00 */
[----:B------:R-:W-:-:S05]  /*6bf0*/  IMAD.X R11, R47, 0x1, R3, P0 ;  /* 0x000000012f0b7824 */ /* 0x000fca00000e0603 */
[----:B-1----:R-:W4:Y:S01]  /*6c00*/  LDG.E.64 R12, [R10.64] ;  /* 0x000000240a0c7981 */ /* 0x002f22000c1e1b00 */
[C---:B------:R-:W-:Y:S01]  /*6c10*/  IMAD.SHL.U32 R40, R2.reuse, 0x8, RZ ;  /* 0x0000000802287824 */ /* 0x040fe200078e00ff */
[----:B------:R-:W-:Y:S02]  /*6c20*/  IADD3 R2, P2, R2, 0x8, RZ ;  /* 0x0000000802027810 */ /* 0x000fe40007f5e0ff */
[----:B------:R-:W-:Y:S01]  /*6c30*/  IADD3 R59, P3, R59, -0x8, RZ ;  /* 0xfffffff83b3b7810 */ /* 0x000fe20007f7e0ff */
[----:B------:R-:W2:Y:S01]  /*6c40*/  LDC.64 R42, c[0x0][R40+0x390] ;  /* 0x0000e400282a7b82 */ /* 0x000ea20000000a00 */
[----:B------:R-:W-:Y:S01]  /*6c50*/  PLOP3.LUT P0, PT, PT, PT, PT, 0x8, 0x0 ;  /* 0x000000000000781c */ /* 0x000fe20003f0e170 */
[----:B------:R-:W-:Y:S01]  /*6c60*/  IMAD.X R0, RZ, RZ, R0, P2 ;  /* 0x000000ffff007224 */ /* 0x000fe200010e0600 */
[----:B------:R-:W-:-:S05]  /*6c70*/  IADD3.X R60, R60, -0x1, RZ, P3, !PT ;  /* 0xffffffff3c3c7810 */ /* 0x000fca0001ffe4ff */
[----:B------:R-:W3:Y:S08]  /*6c80*/  LDC.64 R38, c[0x0][R40+0x398] ;  /* 0x0000e60028267b82 */ /* 0x000ef00000000a00 */
        /* <DEDUP_REMOVED lines=11> */
[-C--:B-----5:R-:W-:Y:S01]  /*6d40*/  IMAD R33, R33, R30.reuse, RZ ;  /* 0x0000001e21217224 */ /* 0x0a0fe200078e02ff */
[----:B------:R-:W-:Y:S02]  /*6d50*/  IADD3 R39, R39, R35, RZ ;  /* 0x0000002327277210 */ /* 0x000fe40007ffe0ff */
[----:B------:R-:W4:Y:S01]  /*6d60*/  LDC.64 R34, c[0x0][R40+0x3c0] ;  /* 0x0000f00028227b82 */ /* 0x000f220000000a00 */
[C---:B------:R-:W-:Y:S02]  /*6d70*/  IMAD R37, R32.reuse, R31, R33 ;  /* 0x0000001f20257224 */ /* 0x040fe400078e0221 */
[----:B------:R-:W-:-:S04]  /*6d80*/  IMAD.WIDE.U32 R32, R32, R30, R38 ;  /* 0x0000001e20207225 */ /* 0x000fc800078e0026 */
[-C--:B0-----:R-:W-:Y:S01]  /*6d90*/  IMAD R27, R27, R28.reuse, RZ ;  /* 0x0000001c1b1b7224 */ /* 0x081fe200078e02ff */
[----:B------:R-:W0:Y:S01]  /*6da0*/  LDC.64 R30, c[0x0][R40+0x3c8] ;  /* 0x0000f200281e7b82 */ /* 0x000e220000000a00 */
[----:B------:R-:W-:Y:S02]  /*6db0*/  IMAD.IADD R33, R33, 0x1, R37 ;  /* 0x0000000121217824 */ /* 0x000fe400078e0225 */
[C---:B------:R-:W-:Y:S02]  /*6dc0*/  IMAD R29, R26.reuse, R29, R27 ;  /* 0x0000001d1a1d7224 */ /* 0x040fe400078e021b */
[----:B------:R-:W-:-:S04]  /*6dd0*/  IMAD.WIDE.U32 R26, R26, R28, R32 ;  /* 0x0000001c1a1a7225 */ /* 0x000fc800078e0020 */
[-C--:B-1----:R-:W-:Y:S02]  /*6de0*/  IMAD R23, R23, R24.reuse, RZ ;  /* 0x0000001817177224 */ /* 0x082fe400078e02ff */
[----:B------:R-:W-:Y:S02]  /*6df0*/  IMAD.IADD R27, R27, 0x1, R29 ;  /* 0x000000011b1b7824 */ /* 0x000fe400078e021d */
[C---:B------:R-:W-:Y:S02]  /*6e00*/  IMAD R25, R22.reuse, R25, R23 ;  /* 0x0000001916197224 */ /* 0x040fe400078e0217 */
[----:B------:R-:W-:-:S04]  /*6e10*/  IMAD.WIDE.U32 R22, R22, R24, R26 ;  /* 0x0000001816167225 */ /* 0x000fc800078e001a */
[----:B------:R-:W-:Y:S02]  /*6e20*/  IMAD.IADD R23, R23, 0x1, R25 ;  /* 0x0000000117177824 */ /* 0x000fe400078e0219 */
[----:B--2---:R-:W-:-:S04]  /*6e30*/  IMAD R21, R21, R4, RZ ;  /* 0x0000000415157224 */ /* 0x004fc800078e02ff */
[C---:B------:R-:W-:Y:S02]  /*6e40*/  IMAD R21, R20.reuse, R5, R21 ;  /* 0x0000000514157224 */ /* 0x040fe400078e0215 */
[----:B------:R-:W-:-:S05]  /*6e50*/  IMAD.WIDE.U32 R4, R20, R4, R22 ;  /* 0x0000000414047225 */ /* 0x000fca00078e0016 */
[----:B------:R-:W-:Y:S01]  /*6e60*/  IADD3 R5, R5, R21, RZ ;  /* 0x0000001505057210 */ /* 0x000fe20007ffe0ff */
[----:B----4-:R-:W-:-:S04]  /*6e70*/  IMAD R15, R15, R34, RZ ;  /* 0x000000220f0f7224 */ /* 0x010fc800078e02ff */
[C---:B------:R-:W-:Y:S02]  /*6e80*/  IMAD R21, R14.reuse, R35, R15 ;  /* 0x000000230e157224 */ /* 0x040fe400078e020f */
[----:B------:R-:W-:-:S04]  /*6e90*/  IMAD.WIDE.U32 R14, R14, R34, R4 ;  /* 0x000000220e0e7225 */ /* 0x000fc800078e0004 */
[-C--:B0-----:R-:W-:Y:S02]  /*6ea0*/  IMAD R5, R13, R30.reuse, RZ ;  /* 0x0000001e0d057224 */ /* 0x081fe400078e02ff */
[----:B------:R-:W-:Y:S02]  /*6eb0*/  IMAD.IADD R15, R15, 0x1, R21 ;  /* 0x000000010f0f7824 */ /* 0x000fe400078e0215 */
[C---:B------:R-:W-:Y:S02]  /*6ec0*/  IMAD R13, R12.reuse, R31, R5 ;  /* 0x0000001f0c0d7224 */ /* 0x040fe400078e0205 */
[----:B------:R-:W-:Y:S01]  /*6ed0*/  IMAD.WIDE.U32 R4, R12, R30, R14 ;  /* 0x0000001e0c047225 */ /* 0x000fe200078e000e */
[----:B------:R-:W-:-:S03]  /*6ee0*/  IADD3 R14, P1, R10, R8, RZ ;  /* 0x000000080a0e7210 */ /* 0x000fc60007f3e0ff */
[----:B------:R-:W-:Y:S01]  /*6ef0*/  IMAD.IADD R5, R5, 0x1, R13 ;  /* 0x0000000105057824 */ /* 0x000fe200078e020d */
[----:B------:R-:W-:-:S04]  /*6f00*/  IADD3.X R15, R11, R3, RZ, P1, !PT ;  /* 0x000000030b0f7210 */ /* 0x000fc80000ffe4ff */
.L_x_6455:
[----:B------:R-:W-:Y:S05]  /*6f10*/  BSYNC B1 ;  /* 0x0000000000017941 */ /* 0x000fea0003800000 */
.L_x_6454:
[----:B------:R-:W-:-:S04]  /*6f20*/  ISETP.NE.U32.AND P1, PT, R59, RZ, PT ;  /* 0x000000ff3b00720c */ /* 0x000fc80003f25070 */
[----:B------:R-:W-:-:S13]  /*6f30*/  ISETP.NE.OR.EX P0, PT, R60, RZ, P0, P1 ;  /* 0x000000ff3c00720c */ /* 0x000fda0000705710 */
[----:B------:R-:W-:Y:S05]  /*6f40*/  @!P0 BRA `(.L_x_6456) ;  /* 0x0000028000008947 */ /* 0x000fea0003800000 */
.L_x_6451:
[-C--:B------:R-:W-:Y:S01]  /*6f50*/  IADD3 R30, P0, R14, R8.reuse, RZ ;  /* 0x000000080e1e7210 */ /* 0x080fe20007f1e0ff */
[----:B------:R0:W2:Y:S04]  /*6f60*/  LDG.E.64 R24, [R14.64] ;  /* 0x000000240e187981 */ /* 0x0000a8000c1e1b00 */
[----:B------:R-:W-:Y:S01]  /*6f70*/  IMAD.X R31, R15, 0x1, R3, P0 ;  /* 0x000000010f1f7824 */ /* 0x000fe200000e0603 */
[----:B------:R-:W-:-:S04]  /*6f80*/  IADD3 R34, P0, R30, R8, RZ ;  /* 0x000000081e227210 */ /* 0x000fc80007f1e0ff */
[----:B------:R-:W3:Y:S01]  /*6f90*/  LDG.E.64 R26, [R30.64] ;  /* 0x000000241e1a7981 */ /* 0x000ee2000c1e1b00 */
[----:B------:R-:W-:Y:S01]  /*6fa0*/  IMAD.X R35, R31, 0x1, R3, P0 ;  /* 0x000000011f237824 */ /* 0x000fe200000e0603 */
[----:B------:R-:W-:-:S04]  /*6fb0*/  IADD3 R10, P0, R34, R8, RZ ;  /* 0x00000008220a7210 */ /* 0x000fc80007f1e0ff */
[----:B------:R-:W4:Y:S01]  /*6fc0*/  LDG.E.64 R20, [R34.64] ;  /* 0x0000002422147981 */ /* 0x000f22000c1e1b00 */
[----:B------:R-:W-:-:S05]  /*6fd0*/  IMAD.X R11, R35, 0x1, R3, P0 ;  /* 0x00000001230b7824 */ /* 0x000fca00000e0603 */
[----:B------:R-:W5:Y:S01]  /*6fe0*/  LDG.E.64 R12, [R10.64] ;  /* 0x000000240a0c7981 */ /* 0x000f62000c1e1b00 */
[C---:B------:R-:W-:Y:S02]  /*6ff0*/  SHF.L.U32 R36, R2.reuse, 0x3, RZ ;  /* 0x0000000302247819 */ /* 0x040fe400000006ff */
[----:B------:R-:W-:Y:S02]  /*7000*/  IADD3 R59, P0, R59, -0x4, RZ ;  /* 0xfffffffc3b3b7810 */ /* 0x000fe40007f1e0ff */
[----:B------:R-:W2:Y:S01]  /*7010*/  LDC.64 R28, c[0x0][R36+0x390] ;  /* 0x0000e400241c7b82 */ /* 0x000ea20000000a00 */
[----:B------:R-:W-:Y:S02]  /*7020*/  IADD3 R2, P1, R2, 0x4, RZ ;  /* 0x0000000402027810 */ /* 0x000fe40007f3e0ff */
[----:B------:R-:W-:Y:S02]  /*7030*/  IADD3.X R60, R60, -0x1, RZ, P0, !PT ;  /* 0xffffffff3c3c7810 */ /* 0x000fe400007fe4ff */
[----:B------:R-:W-:Y:S01]  /*7040*/  ISETP.NE.U32.AND P0, PT, R59, RZ, PT ;  /* 0x000000ff3b00720c */ /* 0x000fe20003f05070 */
[----:B------:R-:W-:-:S02]  /*7050*/  IMAD.X R0, RZ, RZ, R0, P1 ;  /* 0x000000ffff007224 */ /* 0x000fc400008e0600 */
[----:B------:R-:W3:Y:S01]  /*7060*/  LDC.64 R32, c[0x0][R36+0x398] ;  /* 0x0000e60024207b82 */ /* 0x000ee20000000a00 */
[----:B------:R-:W-:-:S07]  /*7070*/  ISETP.NE.AND.EX P0, PT, R60, RZ, PT, P0 ;  /* 0x000000ff3c00720c */ /* 0x000fce0003f05300 */
        /* <DEDUP_REMOVED lines=17> */
[----:B------:R-:W-:-:S04]  /*7190*/  IADD3 R14, P2, R10, R8, RZ ;  /* 0x000000080a0e7210 */ /* 0x000fc80007f5e0ff */
[----:B------:R-:W-:Y:S01]  /*71a0*/  IADD3 R5, R5, R13, RZ ;  /* 0x0000000d05057210 */ /* 0x000fe20007ffe0ff */
[----:B------:R-:W-:Y:S01]  /*71b0*/  IMAD.X R15, R11, 0x1, R3, P2 ;  /* 0x000000010b0f7824 */ /* 0x000fe200010e0603 */
[----:B------:R-:W-:Y:S05]  /*71c0*/  @P0 BRA `(.L_x_6451) ;  /* 0xfffffd8000000947 */ /* 0x000fea000383ffff */
.L_x_6456:
[----:B------:R-:W-:Y:S05]  /*71d0*/  BSYNC B0 ;  /* 0x0000000000007941 */ /* 0x000fea0003800000 */
.L_x_6450:
[----:B------:R-:W-:-:S04]  /*71e0*/  ISETP.NE.U32.AND P0, PT, R16, RZ, PT ;  /* 0x000000ff1000720c */ /* 0x000fc80003f05070 */
[----:B------:R-:W-:-:S13]  /*71f0*/  ISETP.NE.AND.EX P0, PT, RZ, RZ, PT, P0 ;  /* 0x000000ffff00720c */ /* 0x000fda0003f05300 */
[----:B------:R-:W-:Y:S05]  /*7200*/  @!P0 BRA `(.L_x_6449) ;  /* 0x000002f000008947 */ /* 0x000fea0003800000 */
[----:B-1---5:R-:W-:Y:S02]  /*7210*/  IMAD R3, R7, c[0x0][0x388], RZ ;  /* 0x0000e20007037a24 */ /* 0x022fe400078e02ff */
[----:B------:R-:W-:-:S04]  /*7220*/  IMAD.WIDE.U32 R8, R6, c[0x0][0x388], RZ ;  /* 0x0000e20006087a25 */ /* 0x000fc800078e00ff */
[----:B------:R-:W-:Y:S02]  /*7230*/  IMAD R11, R6, c[0x0][0x38c], R3 ;  /* 0x0000e300060b7a24 */ /* 0x000fe400078e0203 */
[----:B------:R-:W-:Y:S02]  /*7240*/  IMAD R3, R0, c[0x0][0x3d0], RZ ;  /* 0x0000f40000037a24 */ /* 0x000fe400078e02ff */
[----:B------:R-:W-:Y:S02]  /*7250*/  IMAD.IADD R9, R9, 0x1, R11 ;  /* 0x0000000109097824 */ /* 0x000fe400078e020b */
[C---:B------:R-:W-:Y:S02]  /*7260*/  IMAD R3, R2.reuse, c[0x0][0x3d4], R3 ;  /* 0x0000f50002037a24 */ /* 0x040fe400078e0203 */
[----:B------:R-:W-:-:S05]  /*7270*/  IMAD.WIDE.U32 R8, R2, c[0x0][0x3d0], R8 ;  /* 0x0000f40002087a25 */ /* 0x000fca00078e0008 */
[----:B------:R-:W-:Y:S02]  /*7280*/  IADD3 R3, R9, R3, RZ ;  /* 0x0000000309037210 */ /* 0x000fe40007ffe0ff */
        /* <DEDUP_REMOVED lines=24> */
[----:B------:R-:W-:-:S04]  /*7410*/  IMAD R3, R2, R9, R3 ;  /* 0x0000000902037224 */ /* 0x000fc800078e0203 */
[----:B------:R-:W-:Y:S02]  /*7420*/  IMAD.IADD R5, R5, 0x1, R3 ;  /* 0x0000000105057824 */ /* 0x000fe400078e0203 */
[----:B------:R-:W-:Y:S05]  /*7430*/  @!P0 BRA `(.L_x_6449) ;  /* 0x000000c000008947 */ /* 0x000fea0003800000 */
[----:B------:R-:W-:-:S04]  /*7440*/  IADD3 R2, P0, R10, UR7, RZ ;  /* 0x000000070a027c10 */ /* 0x000fc8000ff1e0ff */
[----:B------:R-:W-:-:S06]  /*7450*/  IADD3.X R3, R11, UR5, RZ, P0, !PT ;  /* 0x000000050b037c10 */ /* 0x000fcc00087fe4ff */
[----:B------:R-:W2:Y:S01]  /*7460*/  LDG.E.64 R2, [R2.64] ;  /* 0x0000002402027981 */ /* 0x000ea2000c1e1b00 */
[----:B------:R-:W2:Y:S02]  /*7470*/  LDC.64 R8, c[0x0][R0+0x3a0] ;  /* 0x0000e80000087b82 */ /* 0x000ea40000000a00 */
[-C--:B--2---:R-:W-:Y:S02]  /*7480*/  IMAD R11, R3, R8.reuse, RZ ;  /* 0x00000008030b7224 */ /* 0x084fe400078e02ff */
[----:B------:R-:W-:-:S04]  /*7490*/  IMAD.WIDE.U32 R4, R2, R8, R4 ;  /* 0x0000000802047225 */ /* 0x000fc800078e0004 */
[----:B------:R-:W-:-:S05]  /*74a0*/  IMAD R11, R2, R9, R11 ;  /* 0x00000009020b7224 */ /* 0x000fca00078e020b */
[----:B------:R-:W-:Y:S01]  /*74b0*/  IADD3 R5, R5, R11, RZ ;  /* 0x0000000b05057210 */ /* 0x000fe20007ffe0ff */
[----:B------:R-:W-:Y:S05]  /*74c0*/  BRA `(.L_x_6449) ;  /* 0x0000003000007947 */ /* 0x000fea0003800000 */
.L_x_6448:
[----:B01---5:R-:W-:-:S04]  /*74d0*/  LEA R4, P0, R6, c[0x0][0x370], 0x3 ;  /* 0x0000dc0006047a11 */ /* 0x023fc800078018ff */
[----:B------:R-:W-:-:S06]  /*74e0*/  LEA.HI.X R5, R6, c[0x0][0x374], R7, 0x3, P0 ;  /* 0x0000dd0006057a11 */ /* 0x000fcc00000f1c07 */
[----:B------:R-:W5:Y:S03]  /*74f0*/  LDG.E.64 R4, [R4.64] ;  /* 0x0000002404047981 */ /* 0x000f66000c1e1b00 */
.L_x_6449:
        /* <DEDUP_REMOVED lines=14> */
[----:B-1---5:R-:W-:Y:S01]  /*75e0*/  IMAD.SHL.U32 R0, R6, 0x8, RZ ;  /* 0x0000000806007824 */ /* 0x022fe200078e00ff */
        /* <DEDUP_REMOVED lines=9> */
.L_x_6458:
        /* <DEDUP_REMOVED lines=23> */
.L_x_6457:
[----:B0-----:R-:W-:Y:S05]  /*77f0*/  @!P0 BRA `(.L_x_6459) ;  /* 0x0000018000008947 */ /* 0x001fea0003800000 */
[----:B------:R-:W-:Y:S02]  /*7800*/  BSSY B0, `(.L_x_6459) ;  /* 0x0000017000007945 */ /* 0x000fe40003800000 */
.L_x_6460:
        /* <DEDUP_REMOVED lines=23> */
.L_x_6459:
[----:B------:R-:W-:Y:S02]  /*7980*/  IADD3 R2, P0, R25, -R16, RZ ;  /* 0x8000001019027210 */ /* 0x000fe40007f1e0ff */
[----:B------:R-:W-:Y:S02]  /*7990*/  SHF.L.U64.HI R9, R6, 0x3, R7 ;  /* 0x0000000306097819 */ /* 0x000fe40000010207 */
[----:B------:R-:W-:Y:S01]  /*79a0*/  IADD3 R6, P2, R16, -c[0x0][0x3d8], RZ ;  /* 0x8000f60010067a10 */ /* 0x000fe20007f5e0ff */
        /* <DEDUP_REMOVED lines=25> */
.L_x_6464:
[----:B------:R0:W-:Y:S01]  /*7b40*/  STG.E.U8 [R18.64], RZ ;  /* 0x000000ff12007986 */ /* 0x0001e2000c101124 */
[----:B------:R-:W-:Y:S05]  /*7b50*/  BRA `(.L_x_6466) ;  /* 0x0000066000007947 */ /* 0x000fea0003800000 */
.L_x_6463:
        /* <DEDUP_REMOVED lines=8> */
.L_x_6468:
[----:B------:R0:W-:Y:S01]  /*7be0*/  STG.E [R18.64], RZ ;  /* 0x000000ff12007986 */ /* 0x0001e2000c101924 */
[----:B------:R-:W-:Y:S05]  /*7bf0*/  BRA `(.L_x_6466) ;  /* 0x000005c000007947 */ /* 0x000fea0003800000 */
.L_x_6467:
[----:B------:R0:W-:Y:S01]  /*7c00*/  STG.E.U16 [R18.64], RZ ;  /* 0x000000ff12007986 */ /* 0x0001e2000c101524 */
[----:B------:R-:W-:Y:S05]  /*7c10*/  BRA `(.L_x_6466) ;  /* 0x000005a000007947 */ /* 0x000fea0003800000 */
.L_x_6462:
        /* <DEDUP_REMOVED lines=8> */
.L_x_6470:
[----:B------:R0:W-:Y:S01]  /*7ca0*/  STG.E.U16 [R18.64], RZ ;  /* 0x000000ff12007986 */ /* 0x0001e2000c101524 */
[----:B------:R-:W-:Y:S05]  /*7cb0*/  BRA `(.L_x_6466) ;  /* 0x0000050000007947 */ /* 0x000fea0003800000 */
.L_x_6469:
        /* <DEDUP_REMOVED lines=8> */
.L_x_6472:
[----:B------:R0:W-:Y:S01]  /*7d40*/  STG.E [R18.64], RZ ;  /* 0x000000ff12007986 */ /* 0x0001e2000c101924 */
[----:B------:R-:W-:Y:S05]  /*7d50*/  BRA `(.L_x_6466) ;  /* 0x0000046000007947 */ /* 0x000fea0003800000 */
.L_x_6471:
[----:B------:R0:W-:Y:S01]  /*7d60*/  STG.E.64 [R18.64], RZ ;  /* 0x000000ff12007986 */ /* 0x0001e2000c101b24 */
[----:B------:R-:W-:Y:S05]  /*7d70*/  BRA `(.L_x_6466) ;  /* 0x0000044000007947 */ /* 0x000fea0003800000 */
.L_x_6461:
        /* <DEDUP_REMOVED lines=10> */
.L_x_6475:
[----:B------:R0:W-:Y:S01]  /*7e20*/  STG.E.128 [R18.64], RZ ;  /* 0x000000ff12007986 */ /* 0x0001e2000c101d24 */
[----:B------:R-:W-:Y:S05]  /*7e30*/  BRA `(.L_x_6466) ;  /* 0x0000038000007947 */ /* 0x000fea0003800000 */
.L_x_6474:
        /* <DEDUP_REMOVED lines=8> */
.L_x_6477:
[----:B------:R0:W-:Y:S01]  /*7ec0*/  STG.E.U8 [R18.64], RZ ;  /* 0x000000ff12007986 */ /* 0x0001e2000c101124 */
[----:B------:R-:W-:Y:S05]  /*7ed0*/  BRA `(.L_x_6466) ;  /* 0x000002e000007947 */ /* 0x000fea0003800000 */
.L_x_6476:
[----:B------:R0:W-:Y:S01]  /*7ee0*/  STG.E.U16 [R18.64], RZ ;  /* 0x000000ff12007986 */ /* 0x0001e2000c101524 */
[----:B------:R-:W-:Y:S05]  /*7ef0*/  BRA `(.L_x_6466) ;  /* 0x000002c000007947 */ /* 0x000fea0003800000 */
.L_x_6473:
        /* <DEDUP_REMOVED lines=10> */
.L_x_6480:
[----:B------:R0:W-:Y:S01]  /*7fa0*/  STG.E.U8 [R18.64], RZ ;  /* 0x000000ff12007986 */ /* 0x0001e2000c101124 */
[----:B------:R-:W-:Y:S05]  /*7fb0*/  BRA `(.L_x_6466) ;  /* 0x0000020000007947 */ /* 0x000fea0003800000 */
.L_x_6479:
[----:B------:R0:W-:Y:S01]  /*7fc0*/  STG.E.U8 [R18.64], RZ ;  /* 0x000000ff12007986 */ /* 0x0001e2000c101124 */
[----:B------:R-:W-:Y:S05]  /*7fd0*/  BRA `(.L_x_6466) ;  /* 0x000001e000007947 */ /* 0x000fea0003800000 */
.L_x_6478:
[----:B------:R-:W-:-:S13]  /*7fe0*/  ISETP.NE.AND P0, PT, R0, 0x1c, PT ;  /* 0x0000001c0000780c */ /* 0x000fda0003f05270 */
[----:B------:R-:W-:Y:S05]  /*7ff0*/  @!P0 BRA `(.L_x_6481) ;  /* 0x000001b000008947 */ /* 0x000fea0003800000 */
[----:B------:R-:W-:-:S13]  /*8000*/  ISETP.NE.AND P0, PT, R0, 0x1d, PT ;  /* 0x0000001d0000780c */ /* 0x000fda0003f05270 */
[----:B------:R-:W-:Y:S05]  /*8010*/  @!P0 BRA `(.L_x_6482) ;  /* 0x0000017000008947 */ /* 0x000fea0003800000 */
[----:B------:R-:W-:-:S13]  /*8020*/  ISETP.NE.AND P0, PT, R0, 0x2c, PT ;  /* 0x0000002c0000780c */ /* 0x000fda0003f05270 */
[----:B------:R0:W-:Y:S01]  /*8030*/  @!P0 STG.E.U8 [R18.64], RZ ;  /* 0x000000ff12008986 */ /* 0x0001e2000c101124 */
[----:B------:R-:W-:Y:S05]  /*8040*/  @!P0 BRA `(.L_x_6466) ;  /* 0x0000017000008947 */ /* 0x000fea0003800000 */
.L_x_6465:
        /* <DEDUP_REMOVED lines=20> */
.L_x_6482:
[----:B------:R0:W-:Y:S01]  /*8190*/  STG.E.64 [R18.64], RZ ;  /* 0x000000ff12007986 */ /* 0x0001e2000c101b24 */
[----:B------:R-:W-:Y:S05]  /*81a0*/  BRA `(.L_x_6466) ;  /* 0x0000001000007947 */ /* 0x000fea0003800000 */
.L_x_6481:
[----:B------:R0:W-:Y:S02]  /*81b0*/  STG.E [R18.64], RZ ;  /* 0x000000ff12007986 */ /* 0x0001e4000c101924 */
.L_x_6466:
        /* <DEDUP_REMOVED lines=231> */
.L_x_6483:
        /* <DEDUP_REMOVED lines=19> */
.L_x_6487:
[----:B------:R0:W5:Y:S01]  /*9160*/  LDG.E.U8 R6, [R2.64] ;  /* 0x0000002402067981 */ /* 0x000162000c1e1100 */
[----:B------:R-:W-:Y:S01]  /*9170*/  IMAD.MOV.U32 R7, RZ, RZ, RZ ;  /* 0x000000ffff077224 */ /* 0x000fe200078e00ff */
[----:B------:R-:W-:Y:S05]  /*9180*/  BRA `(.L_x_6489) ;  /* 0x00000d5000007947 */ /* 0x000fea0003800000 */
.L_x_6486:
        /* <DEDUP_REMOVED lines=8> */
.L_x_6491:
[----:B------:R-:W2:Y:S02]  /*9210*/  LDG.E R6, [R2.64] ;  /* 0x0000002402067981 */ /* 0x000ea4000c1e1900 */
[----:B--2---:R-:W-:Y:S01]  /*9220*/  SHF.R.S32.HI R7, RZ, 0x1f, R6 ;  /* 0x0000001fff077819 */ /* 0x004fe20000011406 */
[----:B------:R-:W-:Y:S05]  /*9230*/  BRA `(.L_x_6489) ;  /* 0x00000ca000007947 */ /* 0x000fea0003800000 */
.L_x_6490:
[----:B------:R-:W2:Y:S02]  /*9240*/  LDG.E.S16 R6, [R2.64] ;  /* 0x0000002402067981 */ /* 0x000ea4000c1e1700 */
[----:B--2---:R-:W-:Y:S01]  /*9250*/  SHF.R.S32.HI R7, RZ, 0x1f, R6 ;  /* 0x0000001fff077819 */ /* 0x004fe20000011406 */
[----:B------:R-:W-:Y:S05]  /*9260*/  BRA `(.L_x_6489) ;  /* 0x00000c7000007947 */ /* 0x000fea0003800000 */
.L_x_6485:
        /* <DEDUP_REMOVED lines=9> */
.L_x_6493:
[----:B------:R-:W2:Y:S02]  /*9300*/  LDG.E.U16 R2, [R2.64] ;  /* 0x0000002402027981 */ /* 0x000ea4000c1e1500 */
[----:B--2---:R-:W-:-:S06]  /*9310*/  HADD2.F32 R6, -RZ, R2.H0_H0 ;  /* 0x20000002ff067230 */ /* 0x004fcc0000004100 */
[----:B------:R-:W0:Y:S01]  /*9320*/  F2I.S64.TRUNC R6, R6 ;  /* 0x0000000600067311 */ /* 0x000e22000020d900 */
[----:B------:R-:W-:Y:S05]  /*9330*/  BRA `(.L_x_6489) ;  /* 0x00000ba000007947 */ /* 0x000fea0003800000 */
.L_x_6492:
        /* <DEDUP_REMOVED lines=9> */
.L_x_6495:
[----:B------:R-:W2:Y:S02]  /*93d0*/  LDG.E.U16 R2, [R2.64] ;  /* 0x0000002402027981 */ /* 0x000ea4000c1e1500 */
[----:B--2---:R-:W-:-:S06]  /*93e0*/  HADD2.F32 R6, -RZ, R2.H0_H0 ;  /* 0x20000002ff067230 */ /* 0x004fcc0000004100 */
[----:B------:R-:W0:Y:S01]  /*93f0*/  F2I.S64.TRUNC R6, R6 ;  /* 0x0000000600067311 */ /* 0x000e22000020d900 */
[----:B------:R-:W-:Y:S05]  /*9400*/  BRA `(.L_x_6489) ;  /* 0x00000ad000007947 */ /* 0x000fea0003800000 */
.L_x_6494:
[----:B------:R-:W2:Y:S02]  /*9410*/  LDG.E.64 R2, [R2.64] ;  /* 0x0000002402027981 */ /* 0x000ea4000c1e1b00 */
[----:B--2---:R0:W1:Y:S01]  /*9420*/  F2I.S64.F64.TRUNC R6, R2 ;  /* 0x0000000200067311 */ /* 0x004062000030d900 */
[----:B------:R-:W-:Y:S05]  /*9430*/  BRA `(.L_x_6489) ;  /* 0x00000aa000007947 */ /* 0x000fea0003800000 */
.L_x_6484:
        /* <DEDUP_REMOVED lines=13> */
.L_x_6498:
[----:B------:R-:W2:Y:S02]  /*9510*/  LDG.E.64 R2, [R2.64] ;  /* 0x0000002402027981 */ /* 0x000ea4000c1e1b00 */
[----:B--2---:R0:W1:Y:S01]  /*9520*/  F2I.S64.F64.TRUNC R6, R2 ;  /* 0x0000000200067311 */ /* 0x004062000030d900 */
[----:B------:R-:W-:Y:S05]  /*9530*/  BRA `(.L_x_6489) ;  /* 0x000009a000007947 */ /* 0x000fea0003800000 */
.L_x_6497:
        /* <DEDUP_REMOVED lines=27> */
.L_x_6500:
[----:B------:R-:W2:Y:S02]  /*96f0*/  LDG.E.U8 R2, [R2.64] ;  /* 0x0000002402027981 */ /* 0x000ea4000c1e1100 */
[C---:B--2---:R-:W-:Y:S02]  /*9700*/  IMAD.SHL.U32 R0, R2.reuse, 0x2000000, RZ ;  /* 0x0200000002007824 */ /* 0x044fe400078e00ff */
[----:B------:R-:W-:-:S03]  /*9710*/  IMAD.SHL.U32 R5, R2, 0x1000000, RZ ;  /* 0x0100000002057824 */ /* 0x000fc600078e00ff */
[----:B------:R-:W-:-:S13]  /*9720*/  ISETP.GE.U32.AND P0, PT, R0, 0x8000000, PT ;  /* 0x080000000000780c */ /* 0x000fda0003f06070 */
[C---:B------:R-:W-:Y:S01]  /*9730*/  @!P0 IMAD.SHL.U32 R0, R2.reuse, 0x100, RZ ;  /* 0x0000010002008824 */ /* 0x040fe200078e00ff */
[----:B------:R-:W-:-:S04]  /*9740*/  @P0 SHF.L.U32 R4, R2, 0x15, RZ ;  /* 0x0000001502040819 */ /* 0x000fc800000006ff */
        /* <DEDUP_REMOVED lines=8> */
.L_x_6499:
[----:B------:R-:W2:Y:S02]  /*97d0*/  LDG.E.U16 R6, [R2.64] ;  /* 0x0000002402067981 */ /* 0x000ea4000c1e1500 */
[----:B--2---:R-:W-:-:S06]  /*97e0*/  PRMT R6, RZ, 0x5410, R6 ;  /* 0x00005410ff067816 */ /* 0x004fcc0000000006 */
[----:B------:R-:W0:Y:S01]  /*97f0*/  F2I.S64.TRUNC R6, R6 ;  /* 0x0000000600067311 */ /* 0x000e22000020d900 */
[----:B------:R-:W-:Y:S05]  /*9800*/  BRA `(.L_x_6489) ;  /* 0x000006d000007947 */ /* 0x000fea0003800000 */
.L_x_6496:
        /* <DEDUP_REMOVED lines=11> */
.L_x_6503:
        /* <DEDUP_REMOVED lines=21> */
.L_x_6507:
[----:B------:R-:W-:Y:S05]  /*9a10*/  BSYNC B1 ;  /* 0x0000000000017941 */ /* 0x000fea0003800000 */
.L_x_6506:
[----:B------:R-:W-:Y:S01]  /*9a20*/  IMAD.SHL.U32 R2, R2, 0x100000, RZ ;  /* 0x0010000002027824 */ /* 0x000fe200078e00ff */
[----:B------:R-:W-:-:S04]  /*9a30*/  LEA R3, R0, 0x3b800000, 0x17 ;  /* 0x3b80000000037811 */ /* 0x000fc800078eb8ff */
[----:B------:R-:W-:Y:S02]  /*9a40*/  LOP3.LUT R6, R3, R2, R6, 0xfe, !PT ;  /* 0x0000000203067212 */ /* 0x000fe400078efe06 */
.L_x_6505:
[----:B------:R-:W-:Y:S05]  /*9a50*/  BSYNC B0 ;  /* 0x0000000000007941 */ /* 0x000fea0003800000 */
.L_x_6504:
[----:B------:R-:W0:Y:S01]  /*9a60*/  F2I.S64.TRUNC R6, R6 ;  /* 0x0000000600067311 */ /* 0x000e22000020d900 */
[----:B------:R-:W-:Y:S05]  /*9a70*/  BRA `(.L_x_6489) ;  /* 0x0000046000007947 */ /* 0x000fea0003800000 */
.L_x_6502:
        /* <DEDUP_REMOVED lines=21> */
.L_x_6511:
[----:B------:R-:W-:Y:S05]  /*9bd0*/  BSYNC B1 ;  /* 0x0000000000017941 */ /* 0x000fea0003800000 */
.L_x_6510:
[----:B------:R-:W-:Y:S01]  /*9be0*/  IMAD.SHL.U32 R2, R2, 0x200000, RZ ;  /* 0x0020000002027824 */ /* 0x000fe200078e00ff */
[----:B------:R-:W-:-:S04]  /*9bf0*/  LEA R3, R0, 0x37800000, 0x17 ;  /* 0x3780000000037811 */ /* 0x000fc800078eb8ff */
[----:B------:R-:W-:Y:S02]  /*9c00*/  LOP3.LUT R6, R3, R2, R6, 0xfe, !PT ;  /* 0x0000000203067212 */ /* 0x000fe400078efe06 */
.L_x_6509:
[----:B------:R-:W-:Y:S05]  /*9c10*/  BSYNC B0 ;  /* 0x0000000000007941 */ /* 0x000fea0003800000 */
.L_x_6508:
[----:B------:R-:W0:Y:S01]  /*9c20*/  F2I.S64.TRUNC R6, R6 ;  /* 0x0000000600067311 */ /* 0x000e22000020d900 */
[----:B------:R-:W-:Y:S05]  /*9c30*/  BRA `(.L_x_6489) ;  /* 0x000002a000007947 */ /* 0x000fea0003800000 */
.L_x_6501:
        /* <DEDUP_REMOVED lines=14> */
.L_x_6515:
[----:B------:R-:W-:Y:S05]  /*9d20*/  BSYNC B0 ;  /* 0x0000000000007941 */ /* 0x000fea0003800000 */
.L_x_6514:
[----:B------:R-:W0:Y:S01]  /*9d30*/  F2I.S64.TRUNC R6, R6 ;  /* 0x0000000600067311 */ /* 0x000e22000020d900 */
[----:B------:R-:W-:Y:S05]  /*9d40*/  BRA `(.L_x_6489) ;  /* 0x0000019000007947 */ /* 0x000fea0003800000 */
.L_x_6488:
        /* <DEDUP_REMOVED lines=21> */
.L_x_6513:
[----:B------:R0:W5:Y:S01]  /*9ea0*/  LDG.E.64 R6, [R2.64] ;  /* 0x0000002402067981 */ /* 0x000162000c1e1b00 */
[----:B------:R-:W-:Y:S05]  /*9eb0*/  BRA `(.L_x_6489) ;  /* 0x0000002000007947 */ /* 0x000fea0003800000 */
.L_x_6512:
[----:B------:R0:W5:Y:S01]  /*9ec0*/  LDG.E R6, [R2.64] ;  /* 0x0000002402067981 */ /* 0x000162000c1e1900 */
[----:B------:R-:W-:-:S03]  /*9ed0*/  HFMA2.MMA R7, -RZ, RZ, 0, 0 ;  /* 0x00000000ff077435 */ /* 0x000fc600000001ff */
.L_x_6489:
        /* <DEDUP_REMOVED lines=23> */
[----:B------:R-:W-:Y:S02]  /*a050*/  ISETP.GE.U32.AND.EX P0, PT, R0, RZ, PT, P0 ;  /* 0x000000ff0000720c */ /* 0x000fe40003f06100 */
[----:B------:R-:W-:-:S11]  /*a060*/  MOV R0, RZ ;  /* 0x000000ff00007202 */ /* 0x000fd60000000f00 */
[----:B------:R-:W-:Y:S05]  /*a070*/  @!P0 BRA `(.L_x_6518) ;  /* 0x000011c000008947 */ /* 0x000fea0003800000 */
[----:B------:R-:W-:Y:S01]  /*a080*/  IADD3 R59, P0, -R16, R59, RZ ;  /* 0x0000003b103b7210 */ /* 0x000fe20007f1e1ff */
[----:B-1---5:R-:W-:Y:S01]  /*a090*/  IMAD R9, R7, c[0x0][0x388], RZ ;  /* 0x0000e20007097a24 */ /* 0x022fe200078e02ff */
        /* <DEDUP_REMOVED lines=22> */
.L_x_6521:
[----:B------:R-:W-:Y:S02]  /*a200*/  IMAD.MOV.U32 R10, RZ, RZ, R14 ;  /* 0x000000ffff0a7224 */ /* 0x000fe400078e000e */
[----:B------:R-:W-:Y:S01]  /*a210*/  IMAD.MOV.U32 R11, RZ, RZ, R15 ;  /* 0x000000ffff0b7224 */ /* 0x000fe200078e000f */
[----:B------:R-:W-:-:S05]  /*a220*/  IADD3 R24, P1, R14, R8, RZ ;  /* 0x000000080e187210 */ /* 0x000fca0007f3e0ff */
[----:B------:R-:W2:Y:S01]  /*a230*/  LDG.E.64 R10, [R10.64] ;  /* 0x000000240a0a7981 */ /* 0x000ea2000c1e1b00 */
[----:B------:R-:W-:Y:S02]  /*a240*/  IADD3.X R25, R15, R3, RZ, P1, !PT ;  /* 0x000000030f197210 */ /* 0x000fe40000ffe4ff */
[----:B------:R-:W-:-:S03]  /*a250*/  IADD3 R26, P1, R24, R8, RZ ;  /* 0x00000008181a7210 */ /* 0x000fc60007f3e0ff */
[----:B------:R0:W3:Y:S02]  /*a260*/  LDG.E.64 R12, [R24.64] ;  /* 0x00000024180c7981 */ /* 0x0000e4000c1e1b00 */
        /* <DEDUP_REMOVED lines=9> */
[----:B------:R-:W-:-:S05]  /*a300*/  IADD3.X R33, R31, R3, RZ, P1, !PT ;  /* 0x000000031f217210 */ /* 0x000fca0000ffe4ff */
[----:B0-----:R0:W4:Y:S01]  /*a310*/  LDG.E.64 R24, [R32.64] ;  /* 0x0000002420187981 */ /* 0x001122000c1e1b00 */
[----:B------:R-:W-:-:S05]  /*a320*/  IADD3 R34, P1, R32, R8, RZ ;  /* 0x0000000820227210 */ /* 0x000fca0007f3e0ff */
[----:B------:R-:W-:Y:S01]  /*a330*/  IMAD.X R35, R33, 0x1, R3, P1 ;  /* 0x0000000121237824 */ /* 0x000fe200008e0603 */
[----:B------:R-:W-:-:S04]  /*a340*/  IADD3 R36, P1, R34, R8, RZ ;  /* 0x0000000822247210 */ /* 0x000fc80007f3e0ff */
[----:B-1----:R1:W4:Y:S01]  /*a350*/  LDG.E.64 R26, [R34.64] ;  /* 0x00000024221a7981 */ /* 0x002322000c1e1b00 */
[----:B------:R-:W-:Y:S01]  /*a360*/  IMAD.X R37, R35, 0x1, R3, P1 ;  /* 0x0000000123257824 */ /* 0x000fe200008e0603 */
[----:B------:R-:W-:-:S04]  /*a370*/  IADD3 R38, P1, R36, R8, RZ ;  /* 0x0000000824267210 */ /* 0x000fc80007f3e0ff */
[----:B-----5:R5:W4:Y:S01]  /*a380*/  LDG.E.64 R28, [R36.64] ;  /* 0x00000024241c7981 */ /* 0x020b22000c1e1b00 */
[----:B------:R-:W-:Y:S01]  /*a390*/  IMAD.X R39, R37, 0x1, R3, P1 ;  /* 0x0000000125277824 */ /* 0x000fe200008e0603 */
[----:B------:R-:W-:-:S04]  /*a3a0*/  IADD3 R40, P1, R38, R8, RZ ;  /* 0x0000000826287210 */ /* 0x000fc80007f3e0ff */
[----:B------:R1:W4:Y:S01]  /*a3b0*/  LDG.E.64 R30, [R38.64] ;  /* 0x00000024261e7981 */ /* 0x000322000c1e1b00 */
[----:B------:R-:W-:Y:S02]  /*a3c0*/  IADD3.X R41, R39, R3, RZ, P1, !PT ;  /* 0x0000000327297210 */ /* 0x000fe40000ffe4ff */
[----:B------:R-:W-:-:S03]  /*a3d0*/  IADD3 R42, P1, R40, R8, RZ ;  /* 0x00000008282a7210 */ /* 0x000fc60007f3e0ff */
[----:B0-----:R0:W4:Y:S02]  /*a3e0*/  LDG.E.64 R32, [R40.64] ;  /* 0x0000002428207981 */ /* 0x001124000c1e1b00 */
[----:B------:R-:W-:-:S05]  /*a3f0*/  IMAD.X R43, R41, 0x1, R3, P1 ;  /* 0x00000001292b7824 */ /* 0x000fca00008e0603 */
        /* <DEDUP_REMOVED lines=11> */
[----:B------:R-:W-:Y:S01]  /*a4b0*/  IMAD.X R51, R55, 0x1, R3, P1 ;  /* 0x0000000137337824 */ /* 0x000fe200008e0603 */
[----:B------:R-:W-:-:S04]  /*a4c0*/  IADD3 R44, P1, R50, R8, RZ ;  /* 0x00000008322c7210 */ /* 0x000fc80007f3e0ff */
[----:B-1----:R1:W4:Y:S01]  /*a4d0*/  LDG.E.64 R42, [R50.64] ;  /* 0x00000024322a7981 */ /* 0x002322000c1e1b00 */
[----:B------:R-:W-:-:S05]  /*a4e0*/  IMAD.X R45, R51, 0x1, R3, P1 ;  /* 0x00000001332d7824 */ /* 0x000fca00008e0603 */
[----:B-----5:R-:W5:Y:S01]  /*a4f0*/  LDG.E.64 R46, [R44.64] ;  /* 0x000000242c2e7981 */ /* 0x020f62000c1e1b00 */
[C---:B------:R-:W-:Y:S01]  /*a500*/  IMAD.SHL.U32 R58, R2.reuse, 0x8, RZ ;  /* 0x00000008023a7824 */ /* 0x040fe200078e00ff */
[----:B------:R-:W-:Y:S02]  /*a510*/  IADD3 R59, P1, R59, -0x10, RZ ;  /* 0xfffffff03b3b7810 */ /* 0x000fe40007f3e0ff */
[----:B------:R-:W-:Y:S01]  /*a520*/  IADD3 R2, P3, R2, 0x10, RZ ;  /* 0x0000001002027810 */ /* 0x000fe20007f7e0ff */
[----:B------:R-:W2:Y:S01]  /*a530*/  LDC.64 R48, c[0x0][R58+0x390] ;  /* 0x0000e4003a307b82 */ /* 0x000ea20000000a00 */
[----:B------:R-:W-:Y:S02]  /*a540*/  IADD3.X R60, R60, -0x1, RZ, P1, !PT ;  /* 0xffffffff3c3c7810 */ /* 0x000fe40000ffe4ff */
[----:B------:R-:W-:Y:S02]  /*a550*/  ISETP.GT.U32.AND P1, PT, R59, 0xc, PT ;  /* 0x0000000c3b00780c */ /* 0x000fe40003f24070 */
[----:B------:R-:W-:-:S02]  /*a560*/  IADD3.X R0, RZ, R0, RZ, P3, !PT ;  /* 0x00000000ff007210 */ /* 0x000fc40001ffe4ff */
        /* <DEDUP_REMOVED lines=8> */
[----:B---3--:R-:W-:-:S03]  /*a5f0*/  IMAD R13, R13, R50, RZ ;  /* 0x000000320d0d7224 */ /* 0x008fc600078e02ff */
[----:B------:R-:W-:Y:S01]  /*a600*/  IADD3 R5, R5, R11, RZ ;  /* 0x0000000b05057210 */ /* 0x000fe20007ffe0ff */
[C---:B------:R-:W-:Y:S01]  /*a610*/  IMAD R13, R12.reuse, R51, R13 ;  /* 0x000000330c0d7224 */ /* 0x040fe200078e020d */
[----:B------:R-:W2:Y:S01]  /*a620*/  LDC.64 R10, c[0x0][R58+0x3b8] ;  /* 0x0000ee003a0a7b82 */ /* 0x000ea20000000a00 */
[----:B----4-:R-:W-:Y:S02]  /*a630*/  IMAD R15, R15, R52, RZ ;  /* 0x000000340f0f7224 */ /* 0x010fe400078e02ff */
[----:B------:R-:W-:-:S04]  /*a640*/  IMAD.WIDE.U32 R4, R12, R50, R4 ;  /* 0x000000320c047225 */ /* 0x000fc800078e0004 */
[----:B------:R-:W-:Y:S02]  /*a650*/  IMAD.IADD R5, R5, 0x1, R13 ;  /* 0x0000000105057824 */ /* 0x000fe400078e020d */
        /* <DEDUP_REMOVED lines=13> */
[----:B------:R-:W1:Y:S03]  /*a730*/  LDC.64 R20, c[0x0][R58+0x3d8] ;  /* 0x0000f6003a147b82 */ /* 0x000e660000000a00 */
[----:B------:R-:W-:Y:S01]  /*a740*/  IADD3 R23, R23, R49, RZ ;  /* 0x0000003117177210 */ /* 0x000fe20007ffe0ff */
[----:B--2---:R-:W-:-:S04]  /*a750*/  IMAD R25, R25, R10, RZ ;  /* 0x0000000a19197224 */ /* 0x004fc800078e02ff */
[----:B------:R-:W-:-:S04]  /*a760*/  IMAD.WIDE.U32 R22, R24, R10, R22 ;  /* 0x0000000a18167225 */ /* 0x000fc800078e0016 */
[----:B------:R-:W-:Y:S02]  /*a770*/  IMAD R25, R24, R11, R25 ;  /* 0x0000000b18197224 */ /* 0x000fe400078e0219 */
[----:B------:R-:W2:Y:S02]  /*a780*/  LDC.64 R10, c[0x0][R58+0x3e0] ;  /* 0x0000f8003a0a7b82 */ /* 0x000ea40000000a00 */
[----:B------:R-:W-:Y:S02]  /*a790*/  IMAD.IADD R23, R23, 0x1, R25 ;  /* 0x0000000117177824 */ /* 0x000fe400078e0219 */
        /* <DEDUP_REMOVED lines=13> */
[----:B------:R-:W0:Y:S03]  /*a870*/  LDC.64 R4, c[0x0][R58+0x3f8] ;  /* 0x0000fe003a047b82 */ /* 0x000e260000000a00 */
[----:B------:R-:W-:Y:S01]  /*a880*/  IADD3 R31, R31, R23, RZ ;  /* 0x000000171f1f7210 */ /* 0x000fe20007ffe0ff */
[----:B-1----:R-:W-:-:S04]  /*a890*/  IMAD R23, R33, R20, RZ ;  /* 0x0000001421177224 */ /* 0x002fc800078e02ff */
[C---:B------:R-:W-:Y:S02]  /*a8a0*/  IMAD R23, R32.reuse, R21, R23 ;  /* 0x0000001520177224 */ /* 0x040fe400078e0217 */
[----:B------:R-:W-:Y:S02]  /*a8b0*/  IMAD.WIDE.U32 R32, R32, R20, R30 ;  /* 0x0000001420207225 */ /* 0x000fe400078e001e */
[----:B------:R-:W1:Y:S02]  /*a8c0*/  LDC.64 R20, c[0x0][R58+0x400] ;  /* 0x000100003a147b82 */ /* 0x000e640000000a00 */
[----:B------:R-:W-:Y:S02]  /*a8d0*/  IMAD.IADD R33, R33, 0x1, R23 ;  /* 0x0000000121217824 */ /* 0x000fe400078e0217 */
        /* <DEDUP_REMOVED lines=12> */
[----:B0-----:R-:W-:Y:S01]  /*a9a0*/  IMAD R13, R41, R4, RZ ;  /* 0x00000004290d7224 */ /* 0x001fe200078e02ff */
[----:B------:R-:W-:-:S03]  /*a9b0*/  IADD3 R15, R15, R23, RZ ;  /* 0x000000170f0f7210 */ /* 0x000fc60007ffe0ff */
[C---:B------:R-:W-:Y:S02]  /*a9c0*/  IMAD R13, R40.reuse, R5, R13 ;  /* 0x00000005280d7224 */ /* 0x040fe400078e020d */
[----:B------:R-:W-:Y:S01]  /*a9d0*/  IMAD.WIDE.U32 R4, R40, R4, R14 ;  /* 0x0000000428047225 */ /* 0x000fe200078e000e */
[----:B------:R-:W-:-:S03]  /*a9e0*/  IADD3 R14, P2, R44, R8, RZ ;  /* 0x000000082c0e7210 */ /* 0x000fc60007f5e0ff */
[----:B------:R-:W-:Y:S02]  /*a9f0*/  IMAD.IADD R5, R5, 0x1, R13 ;  /* 0x0000000105057824 */ /* 0x000fe400078e020d */
[-C--:B-1----:R-:W-:Y:S02]  /*aa00*/  IMAD R13, R43, R20.reuse, RZ ;  /* 0x000000142b0d7224 */ /* 0x082fe400078e02ff */
[----:B------:R-:W-:Y:S02]  /*aa10*/  IMAD.X R15, R45, 0x1, R3, P2 ;  /* 0x000000012d0f7824 */ /* 0x000fe400010e0603 */
        /* <DEDUP_REMOVED lines=9> */
.L_x_6520:
        /* <DEDUP_REMOVED lines=8> */
[----:B------:R-:W-:Y:S02]  /*ab30*/  IADD3.X R13, R15, R3, RZ, P0, !PT ;  /* 0x000000030f0d7210 */ /* 0x000fe400007fe4ff */
[----:B------:R-:W-:-:S03]  /*ab40*/  IADD3 R14, P0, R12, R8, RZ ;  /* 0x000000080c0e7210 */ /* 0x000fc60007f1e0ff */
[----:B------:R1:W3:Y:S02]  /*ab50*/  LDG.E.64 R34, [R12.64] ;  /* 0x000000240c227981 */ /* 0x0002e4000c1e1b00 */
[----:B------:R-:W-:-:S05]  /*ab60*/  IMAD.X R15, R13, 0x1, R3, P0 ;  /* 0x000000010d0f7824 */ /* 0x000fca00000e0603 */
        /* <DEDUP_REMOVED lines=8> */
[----:B------:R-:W-:Y:S02]  /*abf0*/  IADD3.X R45, R29, R3, RZ, P0, !PT ;  /* 0x000000031d2d7210 */ /* 0x000fe400007fe4ff */
[----:B------:R-:W-:-:S03]  /*ac00*/  IADD3 R46, P0, R44, R8, RZ ;  /* 0x000000082c2e7210 */ /* 0x000fc60007f1e0ff */
[----:B------:R1:W5:Y:S02]  /*ac10*/  LDG.E.64 R20, [R44.64] ;  /* 0x000000242c147981 */ /* 0x000364000c1e1b00 */
[----:B------:R-:W-:Y:S01]  /*ac20*/  IMAD.X R47, R45, 0x1, R3, P0 ;  /* 0x000000012d2f7824 */ /* 0x000fe200000e0603 */
[----:B0-----:R-:W-:-:S04]  /*ac30*/  IADD3 R10, P0, R46, R8, RZ ;  /* 0x000000082e0a7210 */ /* 0x001fc80007f1e0ff */
[----:B----4-:R-:W4:Y:S01]  /*ac40*/  LDG.E.64 R14, [R46.64] ;  /* 0x000000242e0e7981 */ /* 0x010f22000c1e1b00 */
[----:B------:R-:W-:-:S05]  /*ac50*/  IMAD.X R11, R47, 0x1, R3, P0 ;  /* 0x000000012f0b7824 */ /* 0x000fca00000e0603 */
[----:B-1----:R-:W4:Y:S01]  /*ac60*/  LDG.E.64 R12, [R10.64] ;  /* 0x000000240a0c7981 */ /* 0x002f22000c1e1b00 */
[C---:B------:R-:W-:Y:S01]  /*ac70*/  IMAD.SHL.U32 R40, R2.reuse, 0x8, RZ ;  /* 0x0000000802287824 */ /* 0x040fe200078e00ff */
[----:B------:R-:W-:Y:S02]  /*ac80*/  IADD3 R59, P3, R59, -0x8, RZ ;  /* 0xfffffff83b3b7810 */ /* 0x000fe40007f7e0ff */
[----:B------:R-:W-:Y:S01]  /*ac90*/  IADD3 R2, P2, R2, 0x8, RZ ;  /* 0x0000000802027810 */ /* 0x000fe20007f5e0ff */
[----:B------:R-:W2:Y:S01]  /*aca0*/  LDC.64 R42, c[0x0][R40+0x390] ;  /* 0x0000e400282a7b82 */ /* 0x000ea20000000a00 */
[----:B------:R-:W-:Y:S02]  /*acb0*/  PLOP3.LUT P0, PT, PT, PT, PT, 0x8, 0x0 ;  /* 0x000000000000781c */ /* 0x000fe40003f0e170 */
[----:B------:R-:W-:Y:S02]  /*acc0*/  IADD3.X R60, R60, -0x1, RZ, P3, !PT ;  /* 0xffffffff3c3c7810 */ /* 0x000fe40001ffe4ff */
[----:B------:R-:W-:-:S03]  /*acd0*/  IADD3.X R0, RZ, R0, RZ, P2, !PT ;  /* 0x00000000ff007210 */ /* 0x000fc600017fe4ff */
        /* <DEDUP_REMOVED lines=8> */
[----:B---3--:R-:W-:-:S03]  /*ad60*/  IMAD R35, R35, R38, RZ ;  /* 0x0000002623237224 */ /* 0x008fc600078e02ff */
[----:B------:R-:W-:Y:S01]  /*ad70*/  IADD3 R45, R45, R37, RZ ;  /* 0x000000252d2d7210 */ /* 0x000fe20007ffe0ff */
[C---:B------:R-:W-:Y:S02]  /*ad80*/  IMAD R35, R34.reuse, R39, R35 ;  /* 0x0000002722237224 */ /* 0x040fe400078e0223 */
[----:B-----5:R-:W-:Y:S02]  /*ad90*/  IMAD R33, R33, R30, RZ ;  /* 0x0000001e21217224 */ /* 0x020fe400078e02ff */
[----:B------:R-:W-:-:S04]  /*ada0*/  IMAD.WIDE.U32 R38, R34, R38, R44 ;  /* 0x0000002622267225 */ /* 0x000fc800078e002c */
[----:B------:R-:W-:Y:S02]  /*adb0*/  IMAD.IADD R39, R39, 0x1, R35 ;  /* 0x0000000127277824 */ /* 0x000fe400078e0223 */
        /* <DEDUP_REMOVED lines=25> */
[----:B------:R-:W-:Y:S02]  /*af50*/  IMAD.IADD R5, R5, 0x1, R13 ;  /* 0x0000000105057824 */ /* 0x000fe400078e020d */
[----:B------:R-:W-:-:S03]  /*af60*/  IMAD.X R15, R11, 0x1, R3, P1 ;  /* 0x000000010b0f7824 */ /* 0x000fc600008e0603 */
.L_x_6523:
[----:B------:R-:W-:Y:S05]  /*af70*/  BSYNC B1 ;  /* 0x0000000000017941 */ /* 0x000fea0003800000 */
.L_x_6522:
[----:B------:R-:W-:-:S04]  /*af80*/  ISETP.NE.U32.AND P1, PT, R59, RZ, PT ;  /* 0x000000ff3b00720c */ /* 0x000fc80003f25070 */
[----:B------:R-:W-:-:S13]  /*af90*/  ISETP.NE.OR.EX P0, PT, R60, RZ, P0, P1 ;  /* 0x000000ff3c00720c */ /* 0x000fda0000705710 */
[----:B------:R-:W-:Y:S05]  /*afa0*/  @!P0 BRA `(.L_x_6524) ;  /* 0x0000028000008947 */ /* 0x000fea0003800000 */
.L_x_6519:
        /* <DEDUP_REMOVED lines=8> */
[----:B------:R-:W-:-:S05]  /*b030*/  IADD3.X R11, R35, R3, RZ, P0, !PT ;  /* 0x00000003230b7210 */ /* 0x000fca00007fe4ff */
[----:B------:R-:W5:Y:S01]  /*b040*/  LDG.E.64 R12, [R10.64] ;  /* 0x000000240a0c7981 */ /* 0x000f62000c1e1b00 */
[C---:B------:R-:W-:Y:S01]  /*b050*/  IMAD.SHL.U32 R36, R2.reuse, 0x8, RZ ;  /* 0x0000000802247824 */ /* 0x040fe200078e00ff */
[----:B------:R-:W-:Y:S02]  /*b060*/  IADD3 R59, P0, R59, -0x4, RZ ;  /* 0xfffffffc3b3b7810 */ /* 0x000fe40007f1e0ff */
[----:B------:R-:W-:Y:S01]  /*b070*/  IADD3 R2, P1, R2, 0x4, RZ ;  /* 0x0000000402027810 */ /* 0x000fe20007f3e0ff */
[----:B------:R-:W2:Y:S01]  /*b080*/  LDC.64 R28, c[0x0][R36+0x390] ;  /* 0x0000e400241c7b82 */ /* 0x000ea20000000a00 */
[----:B------:R-:W-:Y:S02]  /*b090*/  IADD3.X R60, R60, -0x1, RZ, P0, !PT ;  /* 0xffffffff3c3c7810 */ /* 0x000fe400007fe4ff */
[----:B------:R-:W-:Y:S01]  /*b0a0*/  ISETP.NE.U32.AND P0, PT, R59, RZ, PT ;  /* 0x000000ff3b00720c */ /* 0x000fe20003f05070 */
[----:B------:R-:W-:-:S03]  /*b0b0*/  IMAD.X R0, RZ, RZ, R0, P1 ;  /* 0x000000ffff007224 */ /* 0x000fc600008e0600 */
[----:B------:R-:W-:Y:S01]  /*b0c0*/  ISETP.NE.AND.EX P0, PT, R60, RZ, PT, P0 ;  /* 0x000000ff3c00720c */ /* 0x000fe20003f05300 */
[----:B------:R-:W3:Y:S08]  /*b0d0*/  LDC.64 R32, c[0x0][R36+0x398] ;  /* 0x0000e60024207b82 */ /* 0x000ef00000000a00 */
[----:B------:R-:W4:Y:S08]  /*b0e0*/  LDC.64 R22, c[0x0][R36+0x3a0] ;  /* 0x0000e80024167b82 */ /* 0x000f300000000a00 */
[----:B0-----:R-:W5:Y:S01]  /*b0f0*/  LDC.64 R14, c[0x0][R36+0x3a8] ;  /* 0x0000ea00240e7b82 */ /* 0x001f620000000a00 */
[----:B--2---:R-:W-:-:S02]  /*b100*/  IMAD R25, R25, R28, RZ ;  /* 0x0000001c19197224 */ /* 0x004fc400078e02ff */
        /* <DEDUP_REMOVED lines=13> */
[----:B------:R-:W-:Y:S01]  /*b1e0*/  IMAD.WIDE.U32 R4, R12, R14, R20 ;  /* 0x0000000e0c047225 */ /* 0x000fe200078e0014 */
[----:B------:R-:W-:-:S03]  /*b1f0*/  IADD3 R14, P2, R10, R8, RZ ;  /* 0x000000080a0e7210 */ /* 0x000fc60007f5e0ff */
[----:B------:R-:W-:Y:S02]  /*b200*/  IMAD.IADD R5, R5, 0x1, R13 ;  /* 0x0000000105057824 */ /* 0x000fe400078e020d */
[----:B------:R-:W-:Y:S01]  /*b210*/  IMAD.X R15, R11, 0x1, R3, P2 ;  /* 0x000000010b0f7824 */ /* 0x000fe200010e0603 */
[----:B------:R-:W-:Y:S05]  /*b220*/  @P0 BRA `(.L_x_6519) ;  /* 0xfffffd8000000947 */ /* 0x000fea000383ffff */
.L_x_6524:
[----:B------:R-:W-:Y:S05]  /*b230*/  BSYNC B0 ;  /* 0x0000000000007941 */ /* 0x000fea0003800000 */
.L_x_6518:
        /* <DEDUP_REMOVED lines=47> */
.L_x_6516:
[----:B01---5:R-:W-:-:S04]  /*b530*/  LEA R4, P0, R6, c[0x0][0x370], 0x3 ;  /* 0x0000dc0006047a11 */ /* 0x023fc800078018ff */
[----:B------:R-:W-:-:S06]  /*b540*/  LEA.HI.X R5, R6, c[0x0][0x374], R7, 0x3, P0 ;  /* 0x0000dd0006057a11 */ /* 0x000fcc00000f1c07 */
[----:B------:R-:W5:Y:S03]  /*b550*/  LDG.E.64 R4, [R4.64] ;  /* 0x0000002404047981 */ /* 0x000f66000c1e1b00 */
.L_x_6517:
[----:B------:R-:W-:Y:S01]  /*b560*/  IMAD.MOV.U32 R0, RZ, RZ, c[0x0][0x3e0] ;  /* 0x0000f800ff007624 */ /* 0x000fe200078e00ff */
[----:B------:R-:W0:Y:S01]  /*b570*/  LDC.U8 R28, c[0x0][0x400] ;  /* 0x00010000ff1c7b82 */ /* 0x000e220000000000 */
[----:B------:R-:W-:Y:S01]  /*b580*/  IMAD.MOV.U32 R3, RZ, RZ, 0x3 ;  /* 0x00000003ff037424 */ /* 0x000fe200078e00ff */
[----:B------:R-:W-:Y:S01]  /*b590*/  MOV R24, c[0x0][0x3dc] ;  /* 0x0000f70000187a02 */ /* 0x000fe20000000f00 */
[----:B------:R-:W-:Y:S01]  /*b5a0*/  IMAD.MOV.U32 R25, RZ, RZ, c[0x0][0x3d8] ;  /* 0x0000f600ff197624 */ /* 0x000fe200078e00ff */
[C---:B------:R-:W-:Y:S01]  /*b5b0*/  SHF.L.U32 R2, R0.reuse, 0x3, RZ ;  /* 0x0000000300027819 */ /* 0x040fe200000006ff */
        /* <DEDUP_REMOVED lines=12> */
[----:B------:R-:W-:Y:S01]  /*b680*/  MOV R15, R21 ;  /* 0x00000015000f7202 */ /* 0x000fe20000000f00 */
[----:B------:R-:W-:Y:S01]  /*b690*/  IMAD.MOV.U32 R14, RZ, RZ, R22 ;  /* 0x000000ffff0e7224 */ /* 0x000fe200078e0016 */
[----:B------:R-:W-:Y:S01]  /*b6a0*/  MOV R16, c[0x0][0x3d8] ;  /* 0x0000f60000107a02 */ /* 0x000fe20000000f00 */
[----:B------:R-:W-:Y:S02]  /*b6b0*/  IMAD.MOV.U32 R12, RZ, RZ, c[0x0][0x3d8] ;  /* 0x0000f600ff0c7624 */ /* 0x000fe400078e00ff */
[----:B------:R-:W-:Y:S02]  /*b6c0*/  IMAD.MOV.U32 R13, RZ, RZ, c[0x0][0x3dc] ;  /* 0x0000f700ff0d7624 */ /* 0x000fe400078e00ff */
[----:B------:R-:W-:Y:S02]  /*b6d0*/  IMAD.MOV.U32 R20, RZ, RZ, c[0x0][0x3dc] ;  /* 0x0000f700ff147624 */ /* 0x000fe400078e00ff */
.L_x_6526:
        /* <DEDUP_REMOVED lines=13> */
[----:B------:R-:W-:Y:S01]  /*b7b0*/  @!P1 IADD3.X R11, R14, R3, RZ, P2, !PT ;  /* 0x000000030e0b9210 */ /* 0x000fe200017fe4ff */
[----:B------:R-:W-:Y:S01]  /*b7c0*/  IMAD.MOV.U32 R15, RZ, RZ, R10 ;  /* 0x000000ffff0f7224 */ /* 0x000fe200078e000a */
[----:B------:R-:W-:Y:S01]  /*b7d0*/  ISETP.GT.U32.AND P2, PT, R10, RZ, PT ;  /* 0x000000ff0a00720c */ /* 0x000fe20003f44070 */
[----:B------:R-:W-:Y:S01]  /*b7e0*/  @!P1 IMAD.X R13, RZ, RZ, R9, P3 ;  /* 0x000000ffff0d9224 */ /* 0x000fe200018e0609 */
[----:B------:R-:W-:Y:S01]  /*b7f0*/  @!P1 IADD3 R16, P4, P5, R16, 0x8, R29 ;  /* 0x0000000810109810 */ /* 0x000fe20007d9e01d */
[----:B------:R-:W-:Y:S01]  /*b800*/  IMAD.MOV.U32 R14, RZ, RZ, R11 ;  /* 0x000000ffff0e7224 */ /* 0x000fe200078e000b */
[----:B------:R-:W-:-:S02]  /*b810*/  ISETP.GT.AND.EX P2, PT, R11, RZ, PT, P2 ;  /* 0x000000ff0b00720c */ /* 0x000fc40003f44320 */
[----:B------:R-:W-:-:S11]  /*b820*/  @!P1 IADD3.X R20, R20, RZ, R26, P4, P5 ;  /* 0x000000ff14149210 */ /* 0x000fd600027ea41a */
[----:B------:R-:W-:Y:S05]  /*b830*/  @P2 BRA `(.L_x_6526) ;  /* 0xfffffea000002947 */ /* 0x000fea000383ffff */
[----:B------:R-:W-:Y:S05]  /*b840*/  BSYNC B0 ;  /* 0x0000000000007941 */ /* 0x000fea0003800000 */
.L_x_6525:
[----:B0-----:R-:W-:Y:S05]  /*b850*/  @!P0 BRA `(.L_x_6527) ;  /* 0x0000018000008947 */ /* 0x001fea0003800000 */
[----:B------:R-:W-:Y:S02]  /*b860*/  BSSY B0, `(.L_x_6527) ;  /* 0x0000017000007945 */ /* 0x000fe40003800000 */
.L_x_6528:
        /* <DEDUP_REMOVED lines=23> */
.L_x_6527:
        /* <DEDUP_REMOVED lines=28> */
.L_x_6532:
[----:B------:R0:W-:Y:S01]  /*bba0*/  STG.E.U8 [R18.64], RZ ;  /* 0x000000ff12007986 */ /* 0x0001e2000c101124 */
[----:B------:R-:W-:Y:S05]  /*bbb0*/  BRA `(.L_x_6534) ;  /* 0x0000066000007947 */ /* 0x000fea0003800000 */
.L_x_6531:
        /* <DEDUP_REMOVED lines=8> */
.L_x_6536:
[----:B------:R0:W-:Y:S01]  /*bc40*/  STG.E [R18.64], RZ ;  /* 0x000000ff12007986 */ /* 0x0001e2000c101924 */
[----:B------:R-:W-:Y:S05]  /*bc50*/  BRA `(.L_x_6534) ;  /* 0x000005c000007947 */ /* 0x000fea0003800000 */
.L_x_6535:
[----:B------:R0:W-:Y:S01]  /*bc60*/  STG.E.U16 [R18.64], RZ ;  /* 0x000000ff12007986 */ /* 0x0001e2000c101524 */
[----:B------:R-:W-:Y:S05]  /*bc70*/  BRA `(.L_x_6534) ;  /* 0x000005a000007947 */ /* 0x000fea0003800000 */
.L_x_6530:
        /* <DEDUP_REMOVED lines=8> */
.L_x_6538:
[----:B------:R0:W-:Y:S01]  /*bd00*/  STG.E.U16 [R18.64], RZ ;  /* 0x000000ff12007986 */ /* 0x0001e2000c101524 */
[----:B------:R-:W-:Y:S05]  /*bd10*/  BRA `(.L_x_6534) ;  /* 0x0000050000007947 */ /* 0x000fea0003800000 */
.L_x_6537:
        /* <DEDUP_REMOVED lines=8> */
.L_x_6540:
[----:B------:R0:W-:Y:S01]  /*bda0*/  STG.E [R18.64], RZ ;  /* 0x000000ff12007986 */ /* 0x0001e2000c101924 */
[----:B------:R-:W-:Y:S05]  /*bdb0*/  BRA `(.L_x_6534) ;  /* 0x0000046000007947 */ /* 0x000fea0003800000 */
.L_x_6539:
[----:B------:R0:W-:Y:S01]  /*bdc0*/  STG.E.64 [R18.64], RZ ;  /* 0x000000ff12007986 */ /* 0x0001e2000c101b24 */
[----:B------:R-:W-:Y:S05]  /*bdd0*/  BRA `(.L_x_6534) ;  /* 0x0000044000007947 */ /* 0x000fea0003800000 */
.L_x_6529:
        /* <DEDUP_REMOVED lines=10> */
.L_x_6543:
[----:B------:R0:W-:Y:S01]  /*be80*/  STG.E.128 [R18.64], RZ ;  /* 0x000000ff12007986 */ /* 0x0001e2000c101d24 */
[----:B------:R-:W-:Y:S05]  /*be90*/  BRA `(.L_x_6534) ;  /* 0x0000038000007947 */ /* 0x000fea0003800000 */
.L_x_6542:
        /* <DEDUP_REMOVED lines=8> */
.L_x_6545:
[----:B------:R0:W-:Y:S01]  /*bf20*/  STG.E.U8 [R18.64], RZ ;  /* 0x000000ff12007986 */ /* 0x0001e2000c101124 */
[----:B------:R-:W-:Y:S05]  /*bf30*/  BRA `(.L_x_6534) ;  /* 0x000002e000007947 */ /* 0x000fea0003800000 */
.L_x_6544:
[----:B------:R0:W-:Y:S01]  /*bf40*/  STG.E.U16 [R18.64], RZ ;  /* 0x000000ff12007986 */ /* 0x0001e2000c101524 */
[----:B------:R-:W-:Y:S05]  /*bf50*/  BRA `(.L_x_6534) ;  /* 0x000002c000007947 */ /* 0x000fea0003800000 */
.L_x_6541:
        /* <DEDUP_REMOVED lines=10> */
.L_x_6548:
[----:B------:R0:W-:Y:S01]  /*c000*/  STG.E.U8 [R18.64], RZ ;  /* 0x000000ff12007986 */ /* 0x0001e2000c101124 */
[----:B------:R-:W-:Y:S05]  /*c010*/  BRA `(.L_x_6534) ;  /* 0x0000020000007947 */ /* 0x000fea0003800000 */
.L_x_6547:
[----:B------:R0:W-:Y:S01]  /*c020*/  STG.E.U8 [R18.64], RZ ;  /* 0x000000ff12007986 */ /* 0x0001e2000c101124 */
[----:B------:R-:W-:Y:S05]  /*c030*/  BRA `(.L_x_6534) ;  /* 0x000001e000007947 */ /* 0x000fea0003800000 */
.L_x_6546:
[----:B------:R-:W-:-:S13]  /*c040*/  ISETP.NE.AND P0, PT, R0, 0x1c, PT ;  /* 0x0000001c0000780c */ /* 0x000fda0003f05270 */
[----:B------:R-:W-:Y:S05]  /*c050*/  @!P0 BRA `(.L_x_6549) ;  /* 0x000001b000008947 */ /* 0x000fea0003800000 */
[----:B------:R-:W-:-:S13]  /*c060*/  ISETP.NE.AND P0, PT, R0, 0x1d, PT ;  /* 0x0000001d0000780c */ /* 0x000fda0003f05270 */
[----:B------:R-:W-:Y:S05]  /*c070*/  @!P0 BRA `(.L_x_6550) ;  /* 0x0000017000008947 */ /* 0x000fea0003800000 */
[----:B------:R-:W-:-:S13]  /*c080*/  ISETP.NE.AND P0, PT, R0, 0x2c, PT ;  /* 0x0000002c0000780c */ /* 0x000fda0003f05270 */
[----:B------:R0:W-:Y:S01]  /*c090*/  @!P0 STG.E.U8 [R18.64], RZ ;  /* 0x000000ff12008986 */ /* 0x0001e2000c101124 */
[----:B------:R-:W-:Y:S05]  /*c0a0*/  @!P0 BRA `(.L_x_6534) ;  /* 0x0000017000008947 */ /* 0x000fea0003800000 */
.L_x_6533:
        /* <DEDUP_REMOVED lines=20> */
.L_x_6550:
[----:B------:R0:W-:Y:S01]  /*c1f0*/  STG.E.64 [R18.64], RZ ;  /* 0x000000ff12007986 */ /* 0x0001e2000c101b24 */
[----:B------:R-:W-:Y:S05]  /*c200*/  BRA `(.L_x_6534) ;  /* 0x0000001000007947 */ /* 0x000fea0003800000 */
.L_x_6549:
[----:B------:R0:W-:Y:S02]  /*c210*/  STG.E [R18.64], RZ ;  /* 0x000000ff12007986 */ /* 0x0001e4000c101924 */
.L_x_6534:
[----:B------:R-:W-:Y:S02]  /*c220*/  IADD3 R17, R17, 0x80, RZ ;  /* 0x0000008011117810 */ /* 0x000fe40007ffe0ff */
.L_x_6414:
[----:B------:R-:W-:Y:S05]  /*c230*/  BSYNC B6 ;  /* 0x0000000000067941 */ /* 0x000fea0003800000 */
.L_x_6413:
        /* <DEDUP_REMOVED lines=10> */
[----:B------:R-:W-:-:S04]  /*c2e0*/  SHF.R.U32.HI R3, RZ, c[0x0][0x174], R2 ;  /* 0x00005d00ff037a19 */ /* 0x000fc80000011602 */
[----:B------:R-:W-:-:S05]  /*c2f0*/  IADD3 R0, -R3, RZ, RZ ;  /* 0x000000ff03007210 */ /* 0x000fca0007ffe1ff */
        /* <DEDUP_REMOVED lines=218> */
.L_x_6551:
        /* <DEDUP_REMOVED lines=19> */
.L_x_6555:
[----:B------:R1:W5:Y:S01]  /*d1d0*/  LDG.E.U8 R6, [R2.64] ;  /* 0x0000002402067981 */ /* 0x000362000c1e1100 */
[----:B------:R-:W-:Y:S01]  /*d1e0*/  HFMA2.MMA R7, -RZ, RZ, 0, 0 ;  /* 0x00000000ff077435 */ /* 0x000fe200000001ff */
[----:B------:R-:W-:Y:S05]  /*d1f0*/  BRA `(.L_x_6557) ;  /* 0x00000d5000007947 */ /* 0x000fea0003800000 */
.L_x_6554:
        /* <DEDUP_REMOVED lines=8> */
.L_x_6559:
[----:B------:R-:W2:Y:S02]  /*d280*/  LDG.E R6, [R2.64] ;  /* 0x0000002402067981 */ /* 0x000ea4000c1e1900 */
[----:B--2---:R-:W-:Y:S01]  /*d290*/  SHF.R.S32.HI R7, RZ, 0x1f, R6 ;  /* 0x0000001fff077819 */ /* 0x004fe20000011406 */
[----:B------:R-:W-:Y:S05]  /*d2a0*/  BRA `(.L_x_6557) ;  /* 0x00000ca000007947 */ /* 0x000fea0003800000 */
.L_x_6558:
[----:B------:R-:W2:Y:S02]  /*d2b0*/  LDG.E.S16 R6, [R2.64] ;  /* 0x0000002402067981 */ /* 0x000ea4000c1e1700 */
[----:B--2---:R-:W-:Y:S01]  /*d2c0*/  SHF.R.S32.HI R7, RZ, 0x1f, R6 ;  /* 0x0000001fff077819 */ /* 0x004fe20000011406 */
[----:B------:R-:W-:Y:S05]  /*d2d0*/  BRA `(.L_x_6557) ;  /* 0x00000c7000007947 */ /* 0x000fea0003800000 */
.L_x_6553:
        /* <DEDUP_REMOVED lines=9> */
.L_x_6561:
[----:B------:R-:W2:Y:S02]  /*d370*/  LDG.E.U16 R2, [R2.64] ;  /* 0x0000002402027981 */ /* 0x000ea4000c1e1500 */
[----:B--2---:R-:W-:-:S06]  /*d380*/  HADD2.F32 R6, -RZ, R2.H0_H0 ;  /* 0x20000002ff067230 */ /* 0x004fcc0000004100 */
[----:B------:R-:W1:Y:S01]  /*d390*/  F2I.S64.TRUNC R6, R6 ;  /* 0x0000000600067311 */ /* 0x000e62000020d900 */
[----:B------:R-:W-:Y:S05]  /*d3a0*/  BRA `(.L_x_6557) ;  /* 0x00000ba000007947 */ /* 0x000fea0003800000 */
.L_x_6560:
        /* <DEDUP_REMOVED lines=9> */
.L_x_6563:
[----:B------:R-:W2:Y:S02]  /*d440*/  LDG.E.U16 R2, [R2.64] ;  /* 0x0000002402027981 */ /* 0x000ea4000c1e1500 */
[----:B--2---:R-:W-:-:S06]  /*d450*/  HADD2.F32 R6, -RZ, R2.H0_H0 ;  /* 0x20000002ff067230 */ /* 0x004fcc0000004100 */
[----:B------:R-:W1:Y:S01]  /*d460*/  F2I.S64.TRUNC R6, R6 ;  /* 0x0000000600067311 */ /* 0x000e62000020d900 */
[----:B------:R-:W-:Y:S05]  /*d470*/  BRA `(.L_x_6557) ;  /* 0x00000ad000007947 */ /* 0x000fea0003800000 */
.L_x_6562:
[----:B------:R-:W2:Y:S02]  /*d480*/  LDG.E.64 R2, [R2.64] ;  /* 0x0000002402027981 */ /* 0x000ea4000c1e1b00 */
[----:B--2---:R1:W2:Y:S01]  /*d490*/  F2I.S64.F64.TRUNC R6, R2 ;  /* 0x0000000200067311 */ /* 0x0042a2000030d900 */
[----:B------:R-:W-:Y:S05]  /*d4a0*/  BRA `(.L_x_6557) ;  /* 0x00000aa000007947 */ /* 0x000fea0003800000 */
.L_x_6552:
        /* <DEDUP_REMOVED lines=13> */
.L_x_6566:
[----:B------:R-:W2:Y:S02]  /*d580*/  LDG.E.64 R2, [R2.64] ;  /* 0x0000002402027981 */ /* 0x000ea4000c1e1b00 */
[----:B--2---:R1:W2:Y:S01]  /*d590*/  F2I.S64.F64.TRUNC R6, R2 ;  /* 0x0000000200067311 */ /* 0x0042a2000030d900 */
[----:B------:R-:W-:Y:S05]  /*d5a0*/  BRA `(.L_x_6557) ;  /* 0x000009a000007947 */ /* 0x000fea0003800000 */
.L_x_6565:
        /* <DEDUP_REMOVED lines=11> */
[C---:B------:R-:W-:Y:S02]  /*d660*/  IADD3 R6, R4.reuse, 0x1000000, RZ ;  /* 0x0100000004067810 */ /* 0x040fe40007ffe0ff */
[----:B------:R-:W-:Y:S02]  /*d670*/  IADD3 R2, R4, -0x1, RZ ;  /* 0xffffffff04027810 */ /* 0x000fe40007ffe0ff */
[----:B------:R-:W-:Y:S02]  /*d680*/  SHF.R.S32.HI R6, RZ, 0x8, R6 ;  /* 0x00000008ff067819 */ /* 0x000fe40000011406 */
[----:B------:R-:W-:Y:S02]  /*d690*/  SHF.R.S32.HI R2, RZ, 0x1f, R2 ;  /* 0x0000001fff027819 */ /* 0x000fe40000011402 */
[----:B-1----:R-:W-:-:S04]  /*d6a0*/  IADD3 R5, -R5, 0x1f, RZ ;  /* 0x0000001f05057810 */ /* 0x002fc80007ffe1ff */
        /* <DEDUP_REMOVED lines=11> */
.L_x_6568:
        /* <DEDUP_REMOVED lines=14> */
.L_x_6567:
[----:B------:R-:W2:Y:S02]  /*d840*/  LDG.E.U16 R6, [R2.64] ;  /* 0x0000002402067981 */ /* 0x000ea4000c1e1500 */
[----:B--2---:R-:W-:-:S06]  /*d850*/  PRMT R6, RZ, 0x5410, R6 ;  /* 0x00005410ff067816 */ /* 0x004fcc0000000006 */
[----:B------:R-:W1:Y:S01]  /*d860*/  F2I.S64.TRUNC R6, R6 ;  /* 0x0000000600067311 */ /* 0x000e62000020d900 */
[----:B------:R-:W-:Y:S05]  /*d870*/  BRA `(.L_x_6557) ;  /* 0x000006d000007947 */ /* 0x000fea0003800000 */
.L_x_6564:
        /* <DEDUP_REMOVED lines=11> */
.L_x_6571:
        /* <DEDUP_REMOVED lines=21> */
.L_x_6575:
[----:B------:R-:W-:Y:S05]  /*da80*/  BSYNC B1 ;  /* 0x0000000000017941 */ /* 0x000fea0003800000 */
.L_x_6574:
[----:B------:R-:W-:Y:S02]  /*da90*/  LEA R3, R0, 0x3b800000, 0x17 ;  /* 0x3b80000000037811 */ /* 0x000fe400078eb8ff */
[----:B------:R-:W-:-:S04]  /*daa0*/  SHF.L.U32 R2, R2, 0x14, RZ ;  /* 0x0000001402027819 */ /* 0x000fc800000006ff */
[----:B------:R-:W-:Y:S02]  /*dab0*/  LOP3.LUT R6, R3, R2, R6, 0xfe, !PT ;  /* 0x0000000203067212 */ /* 0x000fe400078efe06 */
.L_x_6573:
[----:B------:R-:W-:Y:S05]  /*dac0*/  BSYNC B0 ;  /* 0x0000000000007941 */ /* 0x000fea0003800000 */
.L_x_6572:
[----:B------:R-:W1:Y:S01]  /*dad0*/  F2I.S64.TRUNC R6, R6 ;  /* 0x0000000600067311 */ /* 0x000e62000020d900 */
[----:B------:R-:W-:Y:S05]  /*dae0*/  BRA `(.L_x_6557) ;  /* 0x0000046000007947 */ /* 0x000fea0003800000 */
.L_x_6570:
        /* <DEDUP_REMOVED lines=21> */
.L_x_6579:
[----:B------:R-:W-:Y:S05]  /*dc40*/  BSYNC B1 ;  /* 0x0000000000017941 */ /* 0x000fea0003800000 */
.L_x_6578:
[----:B------:R-:W-:Y:S02]  /*dc50*/  LEA R3, R0, 0x37800000, 0x17 ;  /* 0x3780000000037811 */ /* 0x000fe400078eb8ff */
[----:B------:R-:W-:-:S04]  /*dc60*/  SHF.L.U32 R2, R2, 0x15, RZ ;  /* 0x0000001502027819 */ /* 0x000fc800000006ff */
[----:B------:R-:W-:Y:S02]  /*dc70*/  LOP3.LUT R6, R3, R2, R6, 0xfe, !PT ;  /* 0x0000000203067212 */ /* 0x000fe400078efe06 */
.L_x_6577:
[----:B------:R-:W-:Y:S05]  /*dc80*/  BSYNC B0 ;  /* 0x0000000000007941 */ /* 0x000fea0003800000 */
.L_x_6576:
[----:B------:R-:W1:Y:S01]  /*dc90*/  F2I.S64.TRUNC R6, R6 ;  /* 0x0000000600067311 */ /* 0x000e62000020d900 */
[----:B------:R-:W-:Y:S05]  /*dca0*/  BRA `(.L_x_6557) ;  /* 0x000002a000007947 */ /* 0x000fea0003800000 */
.L_x_6569:
        /* <DEDUP_REMOVED lines=14> */
.L_x_6583:
[----:B------:R-:W-:Y:S05]  /*dd90*/  BSYNC B0 ;  /* 0x0000000000007941 */ /* 0x000fea0003800000 */
.L_x_6582:
[----:B------:R-:W1:Y:S01]  /*dda0*/  F2I.S64.TRUNC R6, R6 ;  /* 0x0000000600067311 */ /* 0x000e62000020d900 */
[----:B------:R-:W-:Y:S05]  /*ddb0*/  BRA `(.L_x_6557) ;  /* 0x0000019000007947 */ /* 0x000fea0003800000 */
.L_x_6556:
[----:B------:R-:W-:Y:S01]  /*ddc0*/  MOV R0, 0x100 ;  /* 0x0000010000007802 */ /* 0x000fe20000000f00 */
[----:B------:R-:W-:Y:S01]  /*ddd0*/  HFMA2.MMA R8, -RZ, RZ, 0, 4.64916229248046875e-06 ;  /* 0x0000004eff087435 */ /* 0x000fe200000001ff */
[----:B------:R-:W-:Y:S01]  /*dde0*/  MOV R4, c[0x4][0xf0] ;  /* 0x01003c0000047a02 */ /* 0x000fe20000000f00 */
[----:B------:R-:W-:Y:S01]  /*ddf0*/  IMAD.MOV.U32 R5, RZ, RZ, c[0x4][0xf4] ;  /* 0x01003d00ff057624 */ /* 0x000fe200078e00ff */
[----:B------:R1:W2:Y:S01]  /*de00*/  LDC.64 R2, c[0x4][R0] ;  /* 0x0100000000027b82 */ /* 0x0002a20000000a00 */
[----:B------:R-:W-:Y:S01]  /*de10*/  IMAD.MOV.U32 R6, RZ, RZ, c[0x4][0xf8] ;  /* 0x01003e00ff067624 */ /* 0x000fe200078e00ff */
[----:B------:R-:W-:Y:S01]  /*de20*/  MOV R13, RZ ;  /* 0x000000ff000d7202 */ /* 0x000fe20000000f00 */
[----:B------:R-:W-:-:S02]  /*de30*/  IMAD.MOV.U32 R7, RZ, RZ, c[0x4][0xfc] ;  /* 0x01003f00ff077624 */ /* 0x000fc400078e00ff */
[----:B------:R-:W-:Y:S02]  /*de40*/  IMAD.MOV.U32 R10, RZ, RZ, c[0x4][0x0] ;  /* 0x01000000ff0a7624 */ /* 0x000fe400078e00ff */
[----:B------:R-:W-:Y:S02]  /*de50*/  IMAD.MOV.U32 R11, RZ, RZ, c[0x4][0x4] ;  /* 0x01000100ff0b7624 */ /* 0x000fe400078e00ff */
[----:B------:R-:W-:Y:S02]  /*de60*/  IMAD.MOV.U32 R12, RZ, RZ, 0x1 ;  /* 0x00000001ff0c7424 */ /* 0x000fe400078e00ff */
        /* <DEDUP_REMOVED lines=10> */
.L_x_6581:
[----:B------:R1:W5:Y:S01]  /*df10*/  LDG.E.64 R6, [R2.64] ;  /* 0x0000002402067981 */ /* 0x000362000c1e1b00 */
[----:B------:R-:W-:Y:S05]  /*df20*/  BRA `(.L_x_6557) ;  /* 0x0000002000007947 */ /* 0x000fea0003800000 */
.L_x_6580:
[----:B------:R1:W5:Y:S01]  /*df30*/  LDG.E R6, [R2.64] ;  /* 0x0000002402067981 */ /* 0x000362000c1e1900 */
[----:B------:R-:W-:-:S03]  /*df40*/  IMAD.MOV.U32 R7, RZ, RZ, RZ ;  /* 0x000000ffff077224 */ /* 0x000fc600078e00ff */
.L_x_6557:
[----:B------:R-:W-:-:S04]  /*df50*/  ISETP.NE.U32.AND P0, PT, RZ, c[0x0][0x370], PT ;  /* 0x0000dc00ff007a0c */ /* 0x000fc80003f05070 */
[----:B------:R-:W-:-:S13]  /*df60*/  ISETP.NE.AND.EX P0, PT, RZ, c[0x0][0x374], PT, P0 ;  /* 0x0000dd00ff007a0c */ /* 0x000fda0003f05300 */
[----:B------:R-:W-:Y:S05]  /*df70*/  @P0 BRA `(.L_x_6584) ;  /* 0x0000160000000947 */ /* 0x000fea0003800000 */
[----:B------:R-:W-:Y:S01]  /*df80*/  IMAD.MOV.U32 R0, RZ, RZ, 0x1 ;  /* 0x00000001ff007424 */ /* 0x000fe200078e00ff */
[----:B------:R-:W-:Y:S01]  /*df90*/  ULDC.64 UR4, c[0x0][0x378] ;  /* 0x0000de0000047ab9 */ /* 0x000fe20000000a00 */
[----:B-1----:R-:W-:Y:S01]  /*dfa0*/  IMAD.MOV.U32 R2, RZ, RZ, c[0x0][0x37c] ;  /* 0x0000df00ff027624 */ /* 0x002fe200078e00ff */
[----:B------:R-:W-:Y:S01]  /*dfb0*/  UISETP.NE.U32.AND UP0, UPT, URZ, UR4, UPT ;  /* 0x000000043f00728c */ /* 0x000fe2000bf05070 */
[----:B0-----:R-:W-:Y:S01]  /*dfc0*/  CS2R R18, SRZ ;  /* 0x0000000000127805 */ /* 0x001fe2000001ff00 */
        /* <DEDUP_REMOVED lines=8> */
[----:B------:R-:W-:-:S03]  /*e050*/  HFMA2.MMA R2, -RZ, RZ, 0, 0 ;  /* 0x00000000ff027435 */ /* 0x000fc600000001ff */
        /* <DEDUP_REMOVED lines=10> */
[----:B--2--5:R-:W-:Y:S01]  /*e100*/  IMAD R5, R7, c[0x0][0x388], RZ ;  /* 0x0000e20007057a24 */ /* 0x024fe200078e02ff */
        /* <DEDUP_REMOVED lines=11> */
[----:B------:R-:W-:Y:S02]  /*e1c0*/  LEA.HI.X R9, R2, c[0x0][0x384], R9, 0x3, P1 ;  /* 0x0000e10002097a11 */ /* 0x000fe400008f1c09 */
[----:B------:R-:W-:Y:S01]  /*e1d0*/  MOV R2, RZ ;  /* 0x000000ff00027202 */ /* 0x000fe20000000f00 */
[----:B------:R-:W-:Y:S02]  /*e1e0*/  IMAD.MOV.U32 R0, RZ, RZ, RZ ;  /* 0x000000ffff007224 */ /* 0x000fe400078e00ff */
[----:B------:R-:W-:Y:S02]  /*e1f0*/  IMAD.IADD R3, R11, 0x1, R13 ;  /* 0x000000010b037824 */ /* 0x000fe400078e020d */
[----:B------:R-:W-:Y:S05]  /*e200*/  @!P0 BRA `(.L_x_6587) ;  /* 0x00000dd000008947 */ /* 0x000fea0003800000 */
[----:B------:R-:W-:Y:S02]  /*e210*/  ISETP.GT.U32.AND P1, PT, R58, 0xc, PT ;  /* 0x0000000c3a00780c */ /* 0x000fe40003f24070 */
[----:B------:R-:W-:-:S02]  /*e220*/  PLOP3.LUT P0, PT, PT, PT, PT, 0x80, 0x0 ;  /* 0x000000000000781c */ /* 0x000fc40003f0f070 */
[----:B------:R-:W-:-:S13]  /*e230*/  ISETP.GT.AND.EX P1, PT, R59, RZ, PT, P1 ;  /* 0x000000ff3b00720c */ /* 0x000fda0003f24310 */
[----:B------:R-:W-:Y:S05]  /*e240*/  @!P1 BRA `(.L_x_6588) ;  /* 0x000008b000009947 */ /* 0x000fea0003800000 */
[----:B------:R-:W-:Y:S01]  /*e250*/  BSSY B1, `(.L_x_6588) ;  /* 0x000008a000017945 */ /* 0x000fe20003800000 */
[----:B------:R-:W-:Y:S02]  /*e260*/  PLOP3.LUT P0, PT, PT, PT, PT, 0x8, 0x0 ;  /* 0x000000000000781c */ /* 0x000fe40003f0e170 */
.L_x_6589:
        /* <DEDUP_REMOVED lines=46> */
[----:B------:R-:W-:Y:S01]  /*e550*/  IMAD.SHL.U32 R5, R2, 0x8, RZ ;  /* 0x0000000802057824 */ /* 0x000fe200078e00ff */
        /* <DEDUP_REMOVED lines=90> */
.L_x_6588:
        /* <DEDUP_REMOVED lines=74> */
.L_x_6591:
[----:B------:R-:W-:Y:S05]  /*efa0*/  BSYNC B1 ;  /* 0x0000000000017941 */ /* 0x000fea0003800000 */
.L_x_6590:
[----:B------:R-:W-:-:S04]  /*efb0*/  ISETP.NE.U32.AND P1, PT, R58, RZ, PT ;  /* 0x000000ff3a00720c */ /* 0x000fc80003f25070 */
[----:B------:R-:W-:-:S13]  /*efc0*/  ISETP.NE.OR.EX P0, PT, R59, RZ, P0, P1 ;  /* 0x000000ff3b00720c */ /* 0x000fda0000705710 */
[----:B------:R-:W-:Y:S05]  /*efd0*/  @!P0 BRA `(.L_x_6592) ;  /* 0x000002a000008947 */ /* 0x000fea0003800000 */
.L_x_6587:
        /* <DEDUP_REMOVED lines=12> */
[----:B------:R-:W-:Y:S02]  /*f0a0*/  SHF.L.U32 R36, R2, 0x3, RZ ;  /* 0x0000000302247819 */ /* 0x000fe400000006ff */
        /* <DEDUP_REMOVED lines=29> */
.L_x_6592:
[----:B------:R-:W-:Y:S05]  /*f280*/  BSYNC B0 ;  /* 0x0000000000007941 */ /* 0x000fea0003800000 */
.L_x_6586:
[----:B------:R-:W-:-:S04]  /*f290*/  ISETP.NE.U32.AND P0, PT, R4, RZ, PT ;  /* 0x000000ff0400720c */ /* 0x000fc80003f05070 */
[----:B------:R-:W-:-:S13]  /*f2a0*/  ISETP.NE.AND.EX P0, PT, RZ, RZ, PT, P0 ;  /* 0x000000ffff00720c */ /* 0x000fda0003f05300 */
[----:B------:R-:W-:Y:S05]  /*f2b0*/  @!P0 BRA `(.L_x_6585) ;  /* 0x000002f000008947 */ /* 0x000fea0003800000 */
[----:B--2--5:R-:W-:Y:S02]  /*f2c0*/  IMAD R3, R7, c[0x0][0x388], RZ ;  /* 0x0000e20007037a24 */ /* 0x024fe400078e02ff */
        /* <DEDUP_REMOVED lines=43> */
.L_x_6584:
[----:B012--5:R-:W-:-:S04]  /*f580*/  LEA R18, P0, R6, c[0x0][0x370], 0x3 ;  /* 0x0000dc0006127a11 */ /* 0x027fc800078018ff */
[----:B------:R-:W-:-:S06]  /*f590*/  LEA.HI.X R19, R6, c[0x0][0x374], R7, 0x3, P0 ;  /* 0x0000dd0006137a11 */ /* 0x000fcc00000f1c07 */
[----:B------:R-:W5:Y:S03]  /*f5a0*/  LDG.E.64 R18, [R18.64] ;  /* 0x0000002412127981 */ /* 0x000f66000c1e1b00 */
.L_x_6585:
        /* <DEDUP_REMOVED lines=14> */
[----:B--2--5:R-:W-:Y:S01]  /*f690*/  IMAD.SHL.U32 R8, R6, 0x8, RZ ;  /* 0x0000000806087824 */ /* 0x024fe200078e00ff */
        /* <DEDUP_REMOVED lines=9> */
.L_x_6594:
        /* <DEDUP_REMOVED lines=23> */
.L_x_6593:
[----:B0-----:R-:W-:Y:S05]  /*f8a0*/  @!P0 BRA `(.L_x_6595) ;  /* 0x0000018000008947 */ /* 0x001fea0003800000 */
[----:B------:R-:W-:Y:S02]  /*f8b0*/  BSSY B0, `(.L_x_6595) ;  /* 0x0000017000007945 */ /* 0x000fe40003800000 */
.L_x_6596:
        /* <DEDUP_REMOVED lines=23> */
.L_x_6595:
        /* <DEDUP_REMOVED lines=28> */
.L_x_6600:
[----:B------:R-:W-:Y:S01]  /*fbf0*/  STG.E.U8 [R16.64], RZ ;  /* 0x000000ff10007986 */ /* 0x000fe2000c101124 */
[----:B------:R-:W-:Y:S05]  /*fc00*/  EXIT ;  /* 0x000000000000794d */ /* 0x000fea0003800000 */
.L_x_6599:
        /* <DEDUP_REMOVED lines=8> */
.L_x_6603:
[----:B------:R-:W-:Y:S01]  /*fc90*/  STG.E [R16.64], RZ ;  /* 0x000000ff10007986 */ /* 0x000fe2000c101924 */
[----:B------:R-:W-:Y:S05]  /*fca0*/  EXIT ;  /* 0x000000000000794d */ /* 0x000fea0003800000 */
.L_x_6602:
[----:B------:R-:W-:Y:S01]  /*fcb0*/  STG.E.U16 [R16.64], RZ ;  /* 0x000000ff10007986 */ /* 0x000fe2000c101524 */
[----:B------:R-:W-:Y:S05]  /*fcc0*/  EXIT ;  /* 0x000000000000794d */ /* 0x000fea0003800000 */
.L_x_6598:
        /* <DEDUP_REMOVED lines=8> */
.L_x_6605:
[----:B------:R-:W-:Y:S01]  /*fd50*/  STG.E.U16 [R16.64], RZ ;  /* 0x000000ff10007986 */ /* 0x000fe2000c101524 */
[----:B------:R-:W-:Y:S05]  /*fd60*/  EXIT ;  /* 0x000000000000794d */ /* 0x000fea0003800000 */
.L_x_6604:
        /* <DEDUP_REMOVED lines=8> */
.L_x_6607:
[----:B------:R-:W-:Y:S01]  /*fdf0*/  STG.E [R16.64], RZ ;  /* 0x000000ff10007986 */ /* 0x000fe2000c101924 */
[----:B------:R-:W-:Y:S05]  /*fe00*/  EXIT ;  /* 0x000000000000794d */ /* 0x000fea0003800000 */
.L_x_6606:
[----:B------:R-:W-:Y:S01]  /*fe10*/  STG.E.64 [R16.64], RZ ;  /* 0x000000ff10007986 */ /* 0x000fe2000c101b24 */
[----:B------:R-:W-:Y:S05]  /*fe20*/  EXIT ;  /* 0x000000000000794d */ /* 0x000fea0003800000 */
.L_x_6597:
        /* <DEDUP_REMOVED lines=10> */
.L_x_6610:
[----:B------:R-:W-:Y:S01]  /*fed0*/  STG.E.128 [R16.64], RZ ;  /* 0x000000ff10007986 */ /* 0x000fe2000c101d24 */
[----:B------:R-:W-:Y:S05]  /*fee0*/  EXIT ;  /* 0x000000000000794d */ /* 0x000fea0003800000 */
.L_x_6609:
        /* <DEDUP_REMOVED lines=8> */
.L_x_6612:
[----:B------:R-:W-:Y:S01]  /*ff70*/  STG.E.U8 [R16.64], RZ ;  /* 0x000000ff10007986 */ /* 0x000fe2000c101124 */
[----:B------:R-:W-:Y:S05]  /*ff80*/  EXIT ;  /* 0x000000000000794d */ /* 0x000fea0003800000 */
.L_x_6611:
[----:B------:R-:W-:Y:S01]  /*ff90*/  STG.E.U16 [R16.64], RZ ;  /* 0x000000ff10007986 */ /* 0x000fe2000c101524 */
[----:B------:R-:W-:Y:S05]  /*ffa0*/  EXIT ;  /* 0x000000000000794d */ /* 0x000fea0003800000 */
.L_x_6608:
        /* <DEDUP_REMOVED lines=10> */
.L_x_6615:
[----:B------:R-:W-:Y:S01]  /*10050*/  STG.E.U8 [R16.64], RZ ;  /* 0x000000ff10007986 */ /* 0x000fe2000c101124 */
[----:B------:R-:W-:Y:S05]  /*10060*/  EXIT ;  /* 0x000000000000794d */ /* 0x000fea0003800000 */
.L_x_6614:
[----:B------:R-:W-:Y:S01]  /*10070*/  STG.E.U8 [R16.64], RZ ;  /* 0x000000ff10007986 */ /* 0x000fe2000c101124 */
[----:B------:R-:W-:Y:S05]  /*10080*/  EXIT ;  /* 0x000000000000794d */ /* 0x000fea0003800000 */
.L_x_6613:
[----:B------:R-:W-:-:S13]  /*10090*/  ISETP.NE.AND P0, PT, R0, 0x1c, PT ;  /* 0x0000001c0000780c */ /* 0x000fda0003f05270 */
[----:B------:R-:W-:Y:S05]  /*100a0*/  @!P0 BRA `(.L_x_6616) ;  /* 0x000001b000008947 */ /* 0x000fea0003800000 */
[----:B------:R-:W-:-:S13]  /*100b0*/  ISETP.NE.AND P0, PT, R0, 0x1d, PT ;  /* 0x0000001d0000780c */ /* 0x000fda0003f05270 */
[----:B------:R-:W-:Y:S05]  /*100c0*/  @!P0 BRA `(.L_x_6617) ;  /* 0x0000017000008947 */ /* 0x000fea0003800000 */
[----:B------:R-:W-:-:S13]  /*100d0*/  ISETP.NE.AND P0, PT, R0, 0x2c, PT ;  /* 0x0000002c0000780c */ /* 0x000fda0003f05270 */
[----:B------:R0:W-:Y:S01]  /*100e0*/  @!P0 STG.E.U8 [R16.64], RZ ;  /* 0x000000ff10008986 */ /* 0x0001e2000c101124 */
[----:B------:R-:W-:Y:S05]  /*100f0*/  @!P0 EXIT ;  /* 0x000000000000894d */ /* 0x000fea0003800000 */
.L_x_6601:
        /* <DEDUP_REMOVED lines=20> */
.L_x_6617:
[----:B------:R-:W-:Y:S01]  /*10240*/  STG.E.64 [R16.64], RZ ;  /* 0x000000ff10007986 */ /* 0x000fe2000c101b24 */
[----:B------:R-:W-:Y:S05]  /*10250*/  EXIT ;  /* 0x000000000000794d */ /* 0x000fea0003800000 */
.L_x_6616:
[----:B------:R-:W-:Y:S01]  /*10260*/  STG.E [R16.64], RZ ;  /* 0x000000ff10007986 */ /* 0x000fe2000c101924 */
[----:B------:R-:W-:Y:S05]  /*10270*/  EXIT ;  /* 0x000000000000794d */ /* 0x000fea0003800000 */
.L_x_6618:
        /* <DEDUP_REMOVED lines=16> */
.L_x_16284:


//--------------------- .text._ZN2at6native27unrolled_elementwise_kernelIZZNS0_73_GLOBAL__N__c8866d80_35_SparseBinaryOpIntersectionKernel_cu_1520ed90_315342_sparse_binary_op_intersection_kernel_implINS2_18CUDAKernelLauncherENS2_36CUDAValueSelectionIntersectionKernelINS2_9LhsProjOpEEElLl8EEEvRNS_6TensorERKS8_SB_RKSt6vectorIlSaIlEERKSt8optionalIS8_ESK_bbENKUlvE3_clEvEUllE_St5arrayIPcLm2EELi4E23TrivialOffsetCalculatorILi1EjESR_NS0_6memory12LoadWithCastILi1EEENSS_13StoreWithCastILi1EEEEEviT_T0_T2_T3_T4_T5_ --------------------------
	.section	.text._ZN2at6native27unrolled_elementwise_kernelIZZNS0_73_GLOBAL__N__c8866d80_35_SparseBinaryOpIntersectionKernel_cu_1520ed90_315342_sparse_binary_op_intersection_kernel_implINS2_18CUDAKernelLauncherENS2_36CUDAValueSelectionIntersectionKernelINS2_9LhsProjOpEEElLl8EEEvRNS_6TensorERKS8_SB_RKSt6vectorIlSaIlEERKSt8optionalIS8_ESK_bbENKUlvE3_clEvEUllE_St5arrayIPcLm2EELi4E23TrivialOffsetCalculatorILi1EjESR_NS0_6memory12LoadWithCastILi1EEENSS_13StoreWithCastILi1EEEEEviT_T0_T2_T3_T4_T5_,"ax",@progbits
	.sectioninfo	@"SHI_REGISTERS=40"
	.align	128
        .global         _ZN2at6native27unrolled_elementwise_kernelIZZNS0_73_GLOBAL__N__c8866d80_35_SparseBinaryOpIntersectionKernel_cu_1520ed90_315342_sparse_binary_op_intersection_kernel_implINS2_18CUDAKernelLauncherENS2_36CUDAValueSelectionIntersectionKernelINS2_9LhsProjOpEEElLl8EEEvRNS_6TensorERKS8_SB_RKSt6vectorIlSaIlEERKSt8optionalIS8_ESK_bbENKUlvE3_clEvEUllE_St5arrayIPcLm2EELi4E23TrivialOffsetCalculatorILi1EjESR_NS0_6memory12LoadWithCastILi1EEENSS_13StoreWithCastILi1EEEEEviT_T0_T2_T3_T4_T5_
        .type           _ZN2at6native27unrolled_elementwise_kernelIZZNS0_73_GLOBAL__N__c8866d80_35_SparseBinaryOpIntersectionKernel_cu_1520ed90_315342_sparse_binary_op_intersection_kernel_implINS2_18CUDAKernelLauncherENS2_36CUDAValueSelectionIntersectionKernelINS2_9LhsProjOpEEElLl8EEEvRNS_6TensorERKS8_SB_RKSt6vectorIlSaIlEERKSt8optionalIS8_ESK_bbENKUlvE3_clEvEUllE_St5arrayIPcLm2EELi4E23TrivialOffsetCalculatorILi1EjESR_NS0_6memory12LoadWithCastILi1EEENSS_13StoreWithCastILi1EEEEEviT_T0_T2_T3_T4_T5_,@function
        .size           _ZN2at6native27unrolled_elementwise_kernelIZZNS0_73_GLOBAL__N__c8866d80_35_SparseBinaryOpIntersectionKernel_cu_1520ed90_315342_sparse_binary_op_intersection_kernel_implINS2_18CUDAKernelLauncherENS2_36CUDAValueSelectionIntersectionKernelINS2_9LhsProjOpEEElLl8EEEvRNS_6TensorERKS8_SB_RKSt6vectorIlSaIlEERKSt8optionalIS8_ESK_bbENKUlvE3_clEvEUllE_St5arrayIPcLm2EELi4E23TrivialOffsetCalculatorILi1EjESR_NS0_6memory12LoadWithCastILi1EEENSS_13StoreWithCastILi1EEEEEviT_T0_T2_T3_T4_T5_,(.L_x_16285 - _ZN2at6native27unrolled_elementwise_kernelIZZNS0_73_GLOBAL__N__c8866d80_35_SparseBinaryOpIntersectionKernel_cu_1520ed90_315342_sparse_binary_op_intersection_kernel_implINS2_18CUDAKernelLauncherENS2_36CUDAValueSelectionIntersectionKernelINS2_9LhsProjOpEEElLl8EEEvRNS_6TensorERKS8_SB_RKSt6vectorIlSaIlEERKSt8optionalIS8_ESK_bbENKUlvE3_clEvEUllE_St5arrayIPcLm2EELi4E23TrivialOffsetCalculatorILi1EjESR_NS0_6memory12LoadWithCastILi1EEENSS_13StoreWithCastILi1EEEEEviT_T0_T2_T3_T4_T5_)
        .other          _ZN2at6native27unrolled_elementwise_kernelIZZNS0_73_GLOBAL__N__c8866d80_35_SparseBinaryOpIntersectionKernel_cu_1520ed90_315342_sparse_binary_op_intersection_kernel_implINS2_18CUDAKernelLauncherENS2_36CUDAValueSelectionIntersectionKernelINS2_9LhsProjOpEEElLl8EEEvRNS_6TensorERKS8_SB_RKSt6vectorIlSaIlEERKSt8optionalIS8_ESK_bbENKUlvE3_clEvEUllE_St5arrayIPcLm2EELi4E23TrivialOffsetCalculatorILi1EjESR_NS0_6memory12LoadWithCastILi1EEENSS_13StoreWithCastILi1EEEEEviT_T0_T2_T3_T4_T5_,@"STO_CUDA_ENTRY STV_DEFAULT"
_ZN2at6native27unrolled_elementwise_kernelIZZNS0_73_GLOBAL__N__c8866d80_35_SparseBinaryOpIntersectionKernel_cu_1520ed90_315342_sparse_binary_op_intersection_kernel_implINS2_18CUDAKernelLauncherENS2_36CUDAValueSelectionIntersectionKernelINS2_9LhsProjOpEEElLl8EEEvRNS_6TensorERKS8_SB_RKSt6vectorIlSaIlEERKSt8optionalIS8_ESK_bbENKUlvE3_clEvEUllE_St5arrayIPcLm2EELi4E23TrivialOffsetCalculatorILi1EjESR_NS0_6memory12LoadWithCastILi1EEENSS_13StoreWithCastILi1EEEEEviT_T0_T2_T3_T4_T5_:
.text._ZN2at6native27unrolled_elementwise_kernelIZZNS0_73_GLOBAL__N__c8866d80_35_SparseBinaryOpIntersectionKernel_cu_1520ed90_315342_sparse_binary_op_intersection_kernel_implINS2_18CUDAKernelLauncherENS2_36CUDAValueSelectionIntersectionKernelINS2_9LhsProjOpEEElLl8EEEvRNS_6TensorERKS8_SB_RKSt6vectorIlSaIlEERKSt8optionalIS8_ESK_bbENKUlvE3_clEvEUllE_St5arrayIPcLm2EELi4E23TrivialOffsetCalculatorILi1EjESR_NS0_6memory12LoadWithCastILi1EEENSS_13StoreWithCastILi1EEEEEviT_T0_T2_T3_T4_T5_:
[----:B------:R-:W-:-:S04]  /*0000*/  IMAD.MOV.U32 R1, RZ, RZ, c[0x0][0x28] ;  /* 0x00000a00ff017624 */ /* 0x000fc800078e00ff */
[----:B------:R-:W0:Y:S01]  /*0010*/  S2R R0, SR_CTAID.X ;  /* 0x0000000000007919 */ /* 0x000e220000002500 */
[----:B------:R-:W-:Y:S01]  /*0020*/  IADD3 R1, R1, -0x90, RZ ;  /* 0xffffff7001017810 */ /* 0x000fe20007ffe0ff */
[----:B------:R-:W-:Y:S01]  /*0030*/  IMAD.MOV.U32 R2, RZ, RZ, c[0x0][0x168] ;  /* 0x00005a00ff027624 */ /* 0x000fe200078e00ff */
[----:B------:R-:W-:Y:S01]  /*0040*/  MOV R19, c[0x0][0x1ac] ;  /* 0x00006b0000137a02 */ /* 0x000fe20000000f00 */
[----:B------:R-:W1:Y:S01]  /*0050*/  S2R R27, SR_TID.X ;  /* 0x00000000001b7919 */ /* 0x000e620000002100 */
[----:B------:R-:W-:Y:S01]  /*0060*/  IMAD.MOV.U32 R3, RZ, RZ, c[0x0][0x16c] ;  /* 0x00005b00ff037624 */ /* 0x000fe200078e00ff */
[----:B------:R-:W2:Y:S01]  /*0070*/  LDC.U8 R26, c[0x0][0x20c] ;  /* 0x00008300ff1a7b82 */ /* 0x000ea20000000000 */
[----:B------:R-:W-:Y:S01]  /*0080*/  IMAD.MOV.U32 R4, RZ, RZ, c[0x0][0x170] ;  /* 0x00005c00ff047624 */ /* 0x000fe200078e00ff */
[----:B------:R-:W-:Y:S01]  /*0090*/  ULDC.64 UR36, c[0x0][0x118] ;  /* 0x0000460000247ab9 */ /* 0x000fe20000000a00 */
[----:B------:R-:W-:Y:S01]  /*00a0*/  IMAD.MOV.U32 R5, RZ, RZ, c[0x0][0x174] ;  /* 0x00005d00ff057624 */ /* 0x000fe200078e00ff */
[----:B------:R3:W-:Y:S01]  /*00b0*/  STL.64 [R1], R2 ;  /* 0x0000000201007387 */ /* 0x0007e20000100a00 */
[----:B------:R-:W-:Y:S01]  /*00c0*/  IMAD.MOV.U32 R6, RZ, RZ, c[0x0][0x178] ;  /* 0x00005e00ff067624 */ /* 0x000fe200078e00ff */
[----:B------:R-:W-:Y:S01]  /*00d0*/  BSSY B6, `(.L_x_6619) ;  /* 0x0000123000067945 */ /* 0x000fe20003800000 */
[----:B------:R-:W-:Y:S01]  /*00e0*/  IMAD.MOV.U32 R7, RZ, RZ, c[0x0][0x17c] ;  /* 0x00005f00ff077624 */ /* 0x000fe200078e00ff */
[----:B------:R4:W-:Y:S01]  /*00f0*/  STL.64 [R1+0x8], R4 ;  /* 0x0000080401007387 */ /* 0x0009e20000100a00 */
[----:B------:R-:W-:Y:S01]  /*0100*/  IMAD.MOV.U32 R8, RZ, RZ, c[0x0][0x180] ;  /* 0x00006000ff087624 */ /* 0x000fe200078e00ff */
[----:B------:R-:W-:Y:S01]  /*0110*/  CS2R R22, SRZ ;  /* 0x0000000000167805 */ /* 0x000fe2000001ff00 */
[----:B------:R-:W-:Y:S01]  /*0120*/  IMAD.MOV.U32 R9, RZ, RZ, c[0x0][0x184] ;  /* 0x00006100ff097624 */ /* 0x000fe200078e00ff */
[----:B------:R5:W-:Y:S01]  /*0130*/  STL.64 [R1+0x10], R6 ;  /* 0x0000100601007387 */ /* 0x000be20000100a00 */
[----:B------:R-:W-:-:S02]  /*0140*/  IMAD.MOV.U32 R10, RZ, RZ, c[0x0][0x188] ;  /* 0x00006200ff0a7624 */ /* 0x000fc400078e00ff */
[----:B------:R-:W-:Y:S01]  /*0150*/  IMAD.MOV.U32 R11, RZ, RZ, c[0x0][0x18c] ;  /* 0x00006300ff0b7624 */ /* 0x000fe200078e00ff */
[----:B------:R0:W-:Y:S01]  /*0160*/  STL.64 [R1+0x18], R8 ;  /* 0x0000180801007387 */ /* 0x0001e20000100a00 */
[----:B------:R-:W-:Y:S02]  /*0170*/  IMAD.MOV.U32 R12, RZ, RZ, c[0x0][0x190] ;  /* 0x00006400ff0c7624 */ /* 0x000fe400078e00ff */
[----:B------:R-:W-:Y:S01]  /*0180*/  IMAD.MOV.U32 R13, RZ, RZ, c[0x0][0x194] ;  /* 0x00006500ff0d7624 */ /* 0x000fe200078e00ff */
[----:B------:R0:W-:Y:S01]  /*0190*/  STL.64 [R1+0x20], R10 ;  /* 0x0000200a01007387 */ /* 0x0001e20000100a00 */
[----:B------:R-:W-:Y:S02]  /*01a0*/  IMAD.MOV.U32 R14, RZ, RZ, c[0x0][0x198] ;  /* 0x00006600ff0e7624 */ /* 0x000fe400078e00ff */
[----:B------:R-:W-:Y:S01]  /*01b0*/  IMAD.MOV.U32 R15, RZ, RZ, c[0x0][0x19c] ;  /* 0x00006700ff0f7624 */ /* 0x000fe200078e00ff */
[----:B------:R-:W-:Y:S01]  /*01c0*/  STL.64 [R1+0x28], R12 ;  /* 0x0000280c01007387 */ /* 0x000fe20000100a00 */
[----:B------:R-:W-:-:S02]  /*01d0*/  IMAD.MOV.U32 R16, RZ, RZ, c[0x0][0x1a0] ;  /* 0x00006800ff107624 */ /* 0x000fc400078e00ff */
[----:B------:R-:W-:Y:S01]  /*01e0*/  IMAD.MOV.U32 R17, RZ, RZ, c[0x0][0x1a4] ;  /* 0x00006900ff117624 */ /* 0x000fe200078e00ff */
[----:B------:R-:W-:Y:S01]  /*01f0*/  STL.64 [R1+0x30], R14 ;  /* 0x0000300e01007387 */ /* 0x000fe20000100a00 */
[----:B------:R-:W-:Y:S02]  /*0200*/  IMAD.MOV.U32 R18, RZ, RZ, c[0x0][0x1a8] ;  /* 0x00006a00ff127624 */ /* 0x000fe400078e00ff */
[----:B---3--:R-:W-:Y:S01]  /*0210*/  IMAD.MOV.U32 R2, RZ, RZ, c[0x0][0x1b0] ;  /* 0x00006c00ff027624 */ /* 0x008fe200078e00ff */
[----:B------:R-:W-:Y:S01]  /*0220*/  STL.64 [R1+0x38], R16 ;  /* 0x0000381001007387 */ /* 0x000fe20000100a00 */
[----:B------:R-:W-:Y:S02]  /*0230*/  IMAD.MOV.U32 R3, RZ, RZ, c[0x0][0x1b4] ;  /* 0x00006d00ff037624 */ /* 0x000fe400078e00ff */
[----:B----4-:R-:W-:Y:S01]  /*0240*/  IMAD.MOV.U32 R4, RZ, RZ, c[0x0][0x1b8] ;  /* 0x00006e00ff047624 */ /* 0x010fe200078e00ff */
[----:B------:R3:W-:Y:S01]  /*0250*/  STL.64 [R1+0x40], R18 ;  /* 0x0000401201007387 */ /* 0x0007e20000100a00 */
[----:B------:R-:W-:-:S02]  /*0260*/  IMAD.MOV.U32 R5, RZ, RZ, c[0x0][0x1bc] ;  /* 0x00006f00ff057624 */ /* 0x000fc400078e00ff */
[----:B-----5:R-:W-:Y:S01]  /*0270*/  IMAD.MOV.U32 R6, RZ, RZ, c[0x0][0x1c0] ;  /* 0x00007000ff067624 */ /* 0x020fe200078e00ff */
[----:B------:R4:W-:Y:S01]  /*0280*/  STL.64 [R1+0x48], R2 ;  /* 0x0000480201007387 */ /* 0x0009e20000100a00 */
[----:B------:R-:W-:Y:S02]  /*0290*/  IMAD.MOV.U32 R7, RZ, RZ, c[0x0][0x1c4] ;  /* 0x00007100ff077624 */ /* 0x000fe400078e00ff */
[----:B0-----:R-:W-:Y:S01]  /*02a0*/  IMAD.MOV.U32 R8, RZ, RZ, c[0x0][0x1c8] ;  /* 0x00007200ff087624 */ /* 0x001fe200078e00ff */
[----:B------:R0:W-:Y:S01]  /*02b0*/  STL.64 [R1+0x50], R4 ;  /* 0x0000500401007387 */ /* 0x0001e20000100a00 */
[----:B------:R-:W-:Y:S02]  /*02c0*/  IMAD.MOV.U32 R9, RZ, RZ, c[0x0][0x1cc] ;  /* 0x00007300ff097624 */ /* 0x000fe400078e00ff */
[----:B------:R-:W-:Y:S01]  /*02d0*/  IMAD.MOV.U32 R10, RZ, RZ, c[0x0][0x1d0] ;  /* 0x00007400ff0a7624 */ /* 0x000fe200078e00ff */
[----:B---3--:R-:W-:Y:S01]  /*02e0*/  MOV R19, c[0x0][0x1f4] ;  /* 0x00007d0000137a02 */ /* 0x008fe20000000f00 */
        /* <DEDUP_REMOVED lines=10> */
[----:B------:R0:W-:Y:S01]  /*0390*/  STL.64 [R1+0x70], R12 ;  /* 0x0000700c01007387 */ /* 0x0001e20000100a00 */
[----:B------:R-:W-:-:S02]  /*03a0*/  IMAD.MOV.U32 R18, RZ, RZ, c[0x0][0x1f0] ;  /* 0x00007c00ff127624 */ /* 0x000fc400078e00ff */
[----:B----4-:R-:W-:Y:S01]  /*03b0*/  IMAD.MOV.U32 R3, RZ, RZ, -0x200 ;  /* 0xfffffe00ff037424 */ /* 0x010fe200078e00ff */
[----:B------:R0:W-:Y:S03]  /*03c0*/  STL.64 [R1+0x78], R14 ;  /* 0x0000780e01007387 */ /* 0x0001e60000100a00 */
[----:B------:R-:W-:Y:S01]  /*03d0*/  IMAD R2, R0, R3, c[0x0][0x160] ;  /* 0x0000580000027624 */ /* 0x000fe200078e0203 */
[----:B------:R0:W-:Y:S04]  /*03e0*/  STL.64 [R1+0x80], R16 ;  /* 0x0000801001007387 */ /* 0x0001e80000100a00 */
[----:B------:R0:W-:Y:S01]  /*03f0*/  STL.64 [R1+0x88], R18 ;  /* 0x0000881201007387 */ /* 0x0001e20000100a00 */
[----:B-1----:R-:W-:-:S13]  /*0400*/  ISETP.GE.AND P0, PT, R27, R2, PT ;  /* 0x000000021b00720c */ /* 0x002fda0003f06270 */
[----:B------:R-:W-:Y:S05]  /*0410*/  @P0 BRA `(.L_x_6620) ;  /* 0x00000ee000000947 */ /* 0x000fea0003800000 */
[----:B0-2---:R-:W-:Y:S01]  /*0420*/  IMAD R0, R0, 0x200, R27 ;  /* 0x0000020000007824 */ /* 0x005fe200078e021b */
        /* <DEDUP_REMOVED lines=18> */
.L_x_6624:
[----:B------:R0:W5:Y:S01]  /*0550*/  LDG.E.U8 R22, [R4.64] ;  /* 0x0000002404167981 */ /* 0x000162000c1e1100 */
[----:B------:R-:W-:Y:S01]  /*0560*/  IMAD.MOV.U32 R23, RZ, RZ, RZ ;  /* 0x000000ffff177224 */ /* 0x000fe200078e00ff */
[----:B------:R-:W-:Y:S05]  /*0570*/  BRA `(.L_x_6626) ;  /* 0x00000d6000007947 */ /* 0x000fea0003800000 */
.L_x_6623:
        /* <DEDUP_REMOVED lines=8> */
.L_x_6628:
[----:B------:R-:W2:Y:S02]  /*0600*/  LDG.E R22, [R4.64] ;  /* 0x0000002404167981 */ /* 0x000ea4000c1e1900 */
[----:B--2---:R-:W-:Y:S01]  /*0610*/  SHF.R.S32.HI R23, RZ, 0x1f, R22 ;  /* 0x0000001fff177819 */ /* 0x004fe20000011416 */
[----:B------:R-:W-:Y:S05]  /*0620*/  BRA `(.L_x_6626) ;  /* 0x00000cb000007947 */ /* 0x000fea0003800000 */
.L_x_6627:
[----:B------:R-:W2:Y:S02]  /*0630*/  LDG.E.S16 R22, [R4.64] ;  /* 0x0000002404167981 */ /* 0x000ea4000c1e1700 */
[----:B--2---:R-:W-:Y:S01]  /*0640*/  SHF.R.S32.HI R23, RZ, 0x1f, R22 ;  /* 0x0000001fff177819 */ /* 0x004fe20000011416 */
[----:B------:R-:W-:Y:S05]  /*0650*/  BRA `(.L_x_6626) ;  /* 0x00000c8000007947 */ /* 0x000fea0003800000 */
.L_x_6622:
        /* <DEDUP_REMOVED lines=9> */
.L_x_6630:
[----:B------:R-:W2:Y:S02]  /*06f0*/  LDG.E.U16 R4, [R4.64] ;  /* 0x0000002404047981 */ /* 0x000ea4000c1e1500 */
[----:B--2---:R-:W-:-:S06]  /*0700*/  HADD2.F32 R22, -RZ, R4.H0_H0 ;  /* 0x20000004ff167230 */ /* 0x004fcc0000004100 */
[----:B------:R-:W0:Y:S01]  /*0710*/  F2I.S64.TRUNC R22, R22 ;  /* 0x0000001600167311 */ /* 0x000e22000020d900 */
[----:B------:R-:W-:Y:S05]  /*0720*/  BRA `(.L_x_6626) ;  /* 0x00000bb000007947 */ /* 0x000fea0003800000 */
.L_x_6629:
        /* <DEDUP_REMOVED lines=9> */
.L_x_6632:
[----:B------:R-:W2:Y:S02]  /*07c0*/  LDG.E.U16 R4, [R4.64] ;  /* 0x0000002404047981 */ /* 0x000ea4000c1e1500 */
[----:B--2---:R-:W-:-:S06]  /*07d0*/  HADD2.F32 R22, -RZ, R4.H0_H0 ;  /* 0x20000004ff167230 */ /* 0x004fcc0000004100 */
[----:B------:R-:W0:Y:S01]  /*07e0*/  F2I.S64.TRUNC R22, R22 ;  /* 0x0000001600167311 */ /* 0x000e22000020d900 */
[----:B------:R-:W-:Y:S05]  /*07f0*/  BRA `(.L_x_6626) ;  /* 0x00000ae000007947 */ /* 0x000fea0003800000 */
.L_x_6631:
[----:B------:R-:W2:Y:S02]  /*0800*/  LDG.E.64 R4, [R4.64] ;  /* 0x0000002404047981 */ /* 0x000ea4000c1e1b00 */
[----:B--2---:R0:W1:Y:S01]  /*0810*/  F2I.S64.F64.TRUNC R22, R4 ;  /* 0x0000000400167311 */ /* 0x004062000030d900 */
[----:B------:R-:W-:Y:S05]  /*0820*/  BRA `(.L_x_6626) ;  /* 0x00000ab000007947 */ /* 0x000fea0003800000 */
.L_x_6621:
        /* <DEDUP_REMOVED lines=13> */
.L_x_6635:
[----:B------:R-:W2:Y:S02]  /*0900*/  LDG.E.64 R4, [R4.64] ;  /* 0x0000002404047981 */ /* 0x000ea4000c1e1b00 */
[----:B--2---:R0:W1:Y:S01]  /*0910*/  F2I.S64.F64.TRUNC R22, R4 ;  /* 0x0000000400167311 */ /* 0x004062000030d900 */
[----:B------:R-:W-:Y:S05]  /*0920*/  BRA `(.L_x_6626) ;  /* 0x000009b000007947 */ /* 0x000fea0003800000 */
.L_x_6634:
        /* <DEDUP_REMOVED lines=27> */
.L_x_6637:
[----:B------:R-:W2:Y:S02]  /*0ae0*/  LDG.E.U8 R4, [R4.64] ;  /* 0x0000002404047981 */ /* 0x000ea4000c1e1100 */
[----:B--2---:R-:W-:-:S05]  /*0af0*/  IMAD.SHL.U32 R0, R4, 0x2000000, RZ ;  /* 0x0200000004007824 */ /* 0x004fca00078e00ff */
[----:B------:R-:W-:-:S13]  /*0b00*/  ISETP.GE.U32.AND P0, PT, R0, 0x8000000, PT ;  /* 0x080000000000780c */ /* 0x000fda0003f06070 */
[C---:B------:R-:W-:Y:S02]  /*0b10*/  @P0 IMAD.SHL.U32 R3, R4.reuse, 0x200000, RZ ;  /* 0x0020000004030824 */ /* 0x040fe400078e00ff */
[----:B------:R-:W-:-:S03]  /*0b20*/  @!P0 IMAD.SHL.U32 R0, R4, 0x100, RZ ;  /* 0x0000010004008824 */ /* 0x000fc600078e00ff */
[----:B------:R-:W-:Y:S02]  /*0b30*/  @P0 LOP3.LUT R3, R3, 0xfe00000, RZ, 0xc0, !PT ;  /* 0x0fe0000003030812 */ /* 0x000fe400078ec0ff */
        /* <DEDUP_REMOVED lines=9> */
.L_x_6636:
[----:B------:R-:W2:Y:S02]  /*0bd0*/  LDG.E.U16 R22, [R4.64] ;  /* 0x0000002404167981 */ /* 0x000ea4000c1e1500 */
[----:B--2---:R-:W-:-:S06]  /*0be0*/  PRMT R22, RZ, 0x5410, R22 ;  /* 0x00005410ff167816 */ /* 0x004fcc0000000016 */
[----:B------:R-:W0:Y:S01]  /*0bf0*/  F2I.S64.TRUNC R22, R22 ;  /* 0x0000001600167311 */ /* 0x000e22000020d900 */
[----:B------:R-:W-:Y:S05]  /*0c00*/  BRA `(.L_x_6626) ;  /* 0x000006d000007947 */ /* 0x000fea0003800000 */
.L_x_6633:
        /* <DEDUP_REMOVED lines=11> */
.L_x_6640:
        /* <DEDUP_REMOVED lines=21> */
.L_x_6644:
[----:B------:R-:W-:Y:S05]  /*0e10*/  BSYNC B1 ;  /* 0x0000000000017941 */ /* 0x000fea0003800000 */
.L_x_6643:
[----:B------:R-:W-:Y:S01]  /*0e20*/  IMAD.SHL.U32 R3, R3, 0x100000, RZ ;  /* 0x0010000003037824 */ /* 0x000fe200078e00ff */
[----:B------:R-:W-:-:S04]  /*0e30*/  LEA R5, R0, 0x3b800000, 0x17 ;  /* 0x3b80000000057811 */ /* 0x000fc800078eb8ff */
[----:B------:R-:W-:Y:S02]  /*0e40*/  LOP3.LUT R22, R5, R3, R22, 0xfe, !PT ;  /* 0x0000000305167212 */ /* 0x000fe400078efe16 */
.L_x_6642:
[----:B------:R-:W-:Y:S05]  /*0e50*/  BSYNC B0 ;  /* 0x0000000000007941 */ /* 0x000fea0003800000 */
.L_x_6641:
[----:B------:R-:W0:Y:S01]  /*0e60*/  F2I.S64.TRUNC R22, R22 ;  /* 0x0000001600167311 */ /* 0x000e22000020d900 */
[----:B------:R-:W-:Y:S05]  /*0e70*/  BRA `(.L_x_6626) ;  /* 0x0000046000007947 */ /* 0x000fea0003800000 */
.L_x_6639:
        /* <DEDUP_REMOVED lines=21> */
.L_x_6648:
[----:B------:R-:W-:Y:S05]  /*0fd0*/  BSYNC B1 ;  /* 0x0000000000017941 */ /* 0x000fea0003800000 */
.L_x_6647:
[----:B------:R-:W-:Y:S01]  /*0fe0*/  IMAD.SHL.U32 R3, R3, 0x200000, RZ ;  /* 0x0020000003037824 */ /* 0x000fe200078e00ff */
[----:B------:R-:W-:-:S04]  /*0ff0*/  LEA R5, R0, 0x37800000, 0x17 ;  /* 0x3780000000057811 */ /* 0x000fc800078eb8ff */
[----:B------:R-:W-:Y:S02]  /*1000*/  LOP3.LUT R22, R5, R3, R22, 0xfe, !PT ;  /* 0x0000000305167212 */ /* 0x000fe400078efe16 */
.L_x_6646:
[----:B------:R-:W-:Y:S05]  /*1010*/  BSYNC B0 ;  /* 0x0000000000007941 */ /* 0x000fea0003800000 */
.L_x_6645:
[----:B------:R-:W0:Y:S01]  /*1020*/  F2I.S64.TRUNC R22, R22 ;  /* 0x0000001600167311 */ /* 0x000e22000020d900 */
[----:B------:R-:W-:Y:S05]  /*1030*/  BRA `(.L_x_6626) ;  /* 0x000002a000007947 */ /* 0x000fea0003800000 */
.L_x_6638:
        /* <DEDUP_REMOVED lines=14> */
.L_x_6652:
[----:B------:R-:W-:Y:S05]  /*1120*/  BSYNC B0 ;  /* 0x0000000000007941 */ /* 0x000fea0003800000 */
.L_x_6651:
[----:B------:R-:W0:Y:S01]  /*1130*/  F2I.S64.TRUNC R22, R22 ;  /* 0x0000001600167311 */ /* 0x000e22000020d900 */
[----:B------:R-:W-:Y:S05]  /*1140*/  BRA `(.L_x_6626) ;  /* 0x0000019000007947 */ /* 0x000fea0003800000 */
.L_x_6625:
        /* <DEDUP_REMOVED lines=21> */
.L_x_6650:
[----:B------:R0:W5:Y:S01]  /*12a0*/  LDG.E.64 R22, [R4.64] ;  /* 0x0000002404167981 */ /* 0x000162000c1e1b00 */
[----:B------:R-:W-:Y:S05]  /*12b0*/  BRA `(.L_x_6626) ;  /* 0x0000002000007947 */ /* 0x000fea0003800000 */
.L_x_6649:
[----:B------:R0:W5:Y:S01]  /*12c0*/  LDG.E R22, [R4.64] ;  /* 0x0000002404167981 */ /* 0x000162000c1e1900 */
[----:B------:R-:W-:-:S03]  /*12d0*/  IMAD.MOV.U32 R23, RZ, RZ, RZ ;  /* 0x000000ffff177224 */ /* 0x000fc600078e00ff */
.L_x_6626:
[----:B------:R-:W2:Y:S02]  /*12e0*/  S2R R27, SR_TID.X ;  /* 0x00000000001b7919 */ /* 0x000ea40000002100 */
[----:B--2---:R-:W-:Y:S02]  /*12f0*/  IADD3 R27, R27, 0x80, RZ ;  /* 0x000000801b1b7810 */ /* 0x004fe40007ffe0ff */
.L_x_6620:
[----:B0-2---:R-:W-:Y:S05]  /*1300*/  BSYNC B6 ;  /* 0x0000000000067941 */ /* 0x005fea0003800000 */
.L_x_6619:
[----:B------:R-:W-:Y:S01]  /*1310*/  ISETP.GE.AND P0, PT, R27, R2, PT ;  /* 0x000000021b00720c */ /* 0x000fe20003f06270 */
[----:B------:R-:W-:Y:S01]  /*1320*/  BSSY B6, `(.L_x_6653) ;  /* 0x00000f0000067945 */ /* 0x000fe20003800000 */
[----:B------:R-:W-:-:S11]  /*1330*/  CS2R R24, SRZ ;  /* 0x0000000000187805 */ /* 0x000fd6000001ff00 */
[----:B------:R-:W-:Y:S05]  /*1340*/  @P0 BRA `(.L_x_6654) ;  /* 0x00000ed000000947 */ /* 0x000fea0003800000 */
[----:B------:R-:W0:Y:S01]  /*1350*/  S2R R0, SR_CTAID.X ;  /* 0x0000000000007919 */ /* 0x000e220000002500 */
[----:B------:R-:W-:Y:S01]  /*1360*/  PRMT R3, R26, 0x9910, RZ ;  /* 0x000099101a037816 */ /* 0x000fe200000000ff */
[----:B0-----:R-:W-:-:S04]  /*1370*/  IMAD R0, R0, 0x200, R27 ;  /* 0x0000020000007824 */ /* 0x001fc800078e021b */
[----:B------:R-:W-:Y:S01]  /*1380*/  IMAD R4, R0, c[0x0][0x210], RZ ;  /* 0x0000840000047a24 */ /* 0x000fe200078e02ff */
[----:B------:R-:W-:-:S04]  /*1390*/  MOV R0, R3 ;  /* 0x0000000300007202 */ /* 0x000fc80000000f00 */
[----:B------:R-:W-:Y:S02]  /*13a0*/  ISETP.GT.AND P1, PT, R0, 0x9, PT ;  /* 0x000000090000780c */ /* 0x000fe40003f24270 */
[----:B------:R-:W-:-:S05]  /*13b0*/  IADD3 R4, P0, R4, c[0x0][0x200], RZ ;  /* 0x0000800004047a10 */ /* 0x000fca0007f1e0ff */
[----:B------:R-:W-:-:S06]  /*13c0*/  IMAD.X R5, RZ, RZ, c[0x0][0x204], P0 ;  /* 0x00008100ff057624 */ /* 0x000fcc00000e06ff */
        /* <DEDUP_REMOVED lines=12> */
.L_x_6658:
[----:B------:R0:W5:Y:S01]  /*1490*/  LDG.E.U8 R24, [R4.64] ;  /* 0x0000002404187981 */ /* 0x000162000c1e1100 */
[----:B------:R-:W-:Y:S01]  /*14a0*/  IMAD.MOV.U32 R25, RZ, RZ, RZ ;  /* 0x000000ffff197224 */ /* 0x000fe200078e00ff */
[----:B------:R-:W-:Y:S05]  /*14b0*/  BRA `(.L_x_6660) ;  /* 0x00000d5000007947 */ /* 0x000fea0003800000 */
.L_x_6657:
        /* <DEDUP_REMOVED lines=8> */
.L_x_6662:
[----:B------:R-:W2:Y:S02]  /*1540*/  LDG.E R24, [R4.64] ;  /* 0x0000002404187981 */ /* 0x000ea4000c1e1900 */
[----:B--2---:R-:W-:Y:S01]  /*1550*/  SHF.R.S32.HI R25, RZ, 0x1f, R24 ;  /* 0x0000001fff197819 */ /* 0x004fe20000011418 */
[----:B------:R-:W-:Y:S05]  /*1560*/  BRA `(.L_x_6660) ;  /* 0x00000ca000007947 */ /* 0x000fea0003800000 */
.L_x_6661:
[----:B------:R-:W2:Y:S02]  /*1570*/  LDG.E.S16 R24, [R4.64] ;  /* 0x0000002404187981 */ /* 0x000ea4000c1e1700 */
[----:B--2---:R-:W-:Y:S01]  /*1580*/  SHF.R.S32.HI R25, RZ, 0x1f, R24 ;  /* 0x0000001fff197819 */ /* 0x004fe20000011418 */
[----:B------:R-:W-:Y:S05]  /*1590*/  BRA `(.L_x_6660) ;  /* 0x00000c7000007947 */ /* 0x000fea0003800000 */
.L_x_6656:
        /* <DEDUP_REMOVED lines=9> */
.L_x_6664:
[----:B------:R-:W2:Y:S02]  /*1630*/  LDG.E.U16 R4, [R4.64] ;  /* 0x0000002404047981 */ /* 0x000ea4000c1e1500 */
[----:B--2---:R-:W-:-:S06]  /*1640*/  HADD2.F32 R24, -RZ, R4.H0_H0 ;  /* 0x20000004ff187230 */ /* 0x004fcc0000004100 */
[----:B------:R-:W0:Y:S01]  /*1650*/  F2I.S64.TRUNC R24, R24 ;  /* 0x0000001800187311 */ /* 0x000e22000020d900 */
[----:B------:R-:W-:Y:S05]  /*1660*/  BRA `(.L_x_6660) ;  /* 0x00000ba000007947 */ /* 0x000fea0003800000 */
.L_x_6663:
        /* <DEDUP_REMOVED lines=9> */
.L_x_6666:
[----:B------:R-:W2:Y:S02]  /*1700*/  LDG.E.U16 R4, [R4.64] ;  /* 0x0000002404047981 */ /* 0x000ea4000c1e1500 */
[----:B--2---:R-:W-:-:S06]  /*1710*/  HADD2.F32 R24, -RZ, R4.H0_H0 ;  /* 0x20000004ff187230 */ /* 0x004fcc0000004100 */
[----:B------:R-:W0:Y:S01]  /*1720*/  F2I.S64.TRUNC R24, R24 ;  /* 0x0000001800187311 */ /* 0x000e22000020d900 */
[----:B------:R-:W-:Y:S05]  /*1730*/  BRA `(.L_x_6660) ;  /* 0x00000ad000007947 */ /* 0x000fea0003800000 */
.L_x_6665:
[----:B------:R-:W2:Y:S02]  /*1740*/  LDG.E.64 R4, [R4.64] ;  /* 0x0000002404047981 */ /* 0x000ea4000c1e1b00 */
[----:B--2---:R0:W2:Y:S01]  /*1750*/  F2I.S64.F64.TRUNC R24, R4 ;  /* 0x0000000400187311 */ /* 0x0040a2000030d900 */
[----:B------:R-:W-:Y:S05]  /*1760*/  BRA `(.L_x_6660) ;  /* 0x00000aa000007947 */ /* 0x000fea0003800000 */
.L_x_6655:
        /* <DEDUP_REMOVED lines=13> */
.L_x_6669:
[----:B------:R-:W2:Y:S02]  /*1840*/  LDG.E.64 R4, [R4.64] ;  /* 0x0000002404047981 */ /* 0x000ea4000c1e1b00 */
[----:B--2---:R0:W2:Y:S01]  /*1850*/  F2I.S64.F64.TRUNC R24, R4 ;  /* 0x0000000400187311 */ /* 0x0040a2000030d900 */
[----:B------:R-:W-:Y:S05]  /*1860*/  BRA `(.L_x_6660) ;  /* 0x000009a000007947 */ /* 0x000fea0003800000 */
.L_x_6668:
        /* <DEDUP_REMOVED lines=27> */
.L_x_6671:
        /* <DEDUP_REMOVED lines=12> */
[----:B------:R0:W2:Y:S01]  /*1ae0*/  F2I.S64.TRUNC R24, R0 ;  /* 0x0000000000187311 */ /* 0x0000a2000020d900 */
[----:B------:R-:W-:Y:S05]  /*1af0*/  BRA `(.L_x_6660) ;  /* 0x0000071000007947 */ /* 0x000fea0003800000 */
.L_x_6670:
[----:B------:R-:W2:Y:S02]  /*1b00*/  LDG.E.U16 R24, [R4.64] ;  /* 0x0000002404187981 */ /* 0x000ea4000c1e1500 */
[----:B--2---:R-:W-:-:S06]  /*1b10*/  PRMT R24, RZ, 0x5410, R24 ;  /* 0x00005410ff187816 */ /* 0x004fcc0000000018 */
[----:B------:R-:W0:Y:S01]  /*1b20*/  F2I.S64.TRUNC R24, R24 ;  /* 0x0000001800187311 */ /* 0x000e22000020d900 */
[----:B------:R-:W-:Y:S05]  /*1b30*/  BRA `(.L_x_6660) ;  /* 0x000006d000007947 */ /* 0x000fea0003800000 */
.L_x_6667:
        /* <DEDUP_REMOVED lines=11> */
.L_x_6674:
        /* <DEDUP_REMOVED lines=21> */
.L_x_6678:
[----:B------:R-:W-:Y:S05]  /*1d40*/  BSYNC B1 ;  /* 0x0000000000017941 */ /* 0x000fea0003800000 */
.L_x_6677:
[----:B------:R-:W-:Y:S01]  /*1d50*/  IMAD.SHL.U32 R3, R3, 0x100000, RZ ;  /* 0x0010000003037824 */ /* 0x000fe200078e00ff */
[----:B------:R-:W-:-:S04]  /*1d60*/  LEA R5, R0, 0x3b800000, 0x17 ;  /* 0x3b80000000057811 */ /* 0x000fc800078eb8ff */
[----:B------:R-:W-:Y:S02]  /*1d70*/  LOP3.LUT R24, R5, R3, R24, 0xfe, !PT ;  /* 0x0000000305187212 */ /* 0x000fe400078efe18 */
.L_x_6676:
[----:B------:R-:W-:Y:S05]  /*1d80*/  BSYNC B0 ;  /* 0x0000000000007941 */ /* 0x000fea0003800000 */
.L_x_6675:
[----:B------:R-:W0:Y:S01]  /*1d90*/  F2I.S64.TRUNC R24, R24 ;  /* 0x0000001800187311 */ /* 0x000e22000020d900 */
[----:B------:R-:W-:Y:S05]  /*1da0*/  BRA `(.L_x_6660) ;  /* 0x0000046000007947 */ /* 0x000fea0003800000 */
.L_x_6673:
        /* <DEDUP_REMOVED lines=21> */
.L_x_6682:
[----:B------:R-:W-:Y:S05]  /*1f00*/  BSYNC B1 ;  /* 0x0000000000017941 */ /* 0x000fea0003800000 */
.L_x_6681:
[----:B------:R-:W-:Y:S02]  /*1f10*/  LEA R5, R0, 0x37800000, 0x17 ;  /* 0x3780000000057811 */ /* 0x000fe400078eb8ff */
[----:B------:R-:W-:-:S04]  /*1f20*/  SHF.L.U32 R3, R3, 0x15, RZ ;  /* 0x0000001503037819 */ /* 0x000fc800000006ff */
[----:B------:R-:W-:Y:S02]  /*1f30*/  LOP3.LUT R24, R5, R3, R24, 0xfe, !PT ;  /* 0x0000000305187212 */ /* 0x000fe400078efe18 */
.L_x_6680:
[----:B------:R-:W-:Y:S05]  /*1f40*/  BSYNC B0 ;  /* 0x0000000000007941 */ /* 0x000fea0003800000 */
.L_x_6679:
[----:B------:R-:W0:Y:S01]  /*1f50*/  F2I.S64.TRUNC R24, R24 ;  /* 0x0000001800187311 */ /* 0x000e22000020d900 */
[----:B------:R-:W-:Y:S05]  /*1f60*/  BRA `(.L_x_6660) ;  /* 0x000002a000007947 */ /* 0x000fea0003800000 */
.L_x_6672:
        /* <DEDUP_REMOVED lines=14> */
.L_x_6686:
[----:B------:R-:W-:Y:S05]  /*2050*/  BSYNC B0 ;  /* 0x0000000000007941 */ /* 0x000fea0003800000 */
.L_x_6685:
[----:B------:R-:W0:Y:S01]  /*2060*/  F2I.S64.TRUNC R24, R24 ;  /* 0x0000001800187311 */ /* 0x000e22000020d900 */
[----:B------:R-:W-:Y:S05]  /*2070*/  BRA `(.L_x_6660) ;  /* 0x0000019000007947 */ /* 0x000fea0003800000 */
.L_x_6659:
        /* <DEDUP_REMOVED lines=21> */
.L_x_6684:
[----:B------:R0:W5:Y:S01]  /*21d0*/  LDG.E.64 R24, [R4.64] ;  /* 0x0000002404187981 */ /* 0x000162000c1e1b00 */
[----:B------:R-:W-:Y:S05]  /*21e0*/  BRA `(.L_x_6660) ;  /* 0x0000002000007947 */ /* 0x000fea0003800000 */
.L_x_6683:
[----:B------:R0:W5:Y:S01]  /*21f0*/  LDG.E R24, [R4.64] ;  /* 0x0000002404187981 */ /* 0x000162000c1e1900 */
[----:B------:R-:W-:-:S03]  /*2200*/  IMAD.MOV.U32 R25, RZ, RZ, RZ ;  /* 0x000000ffff197224 */ /* 0x000fc600078e00ff */
.L_x_6660:
[----:B------:R-:W-:-:S04]  /*2210*/  IADD3 R27, R27, 0x80, RZ ;  /* 0x000000801b1b7810 */ /* 0x000fc80007ffe0ff */
.L_x_6654:
[----:B------:R-:W-:Y:S05]  /*2220*/  BSYNC B6 ;  /* 0x0000000000067941 */ /* 0x000fea0003800000 */
.L_x_6653:
[----:B------:R-:W-:Y:S01]  /*2230*/  ISETP.GE.AND P0, PT, R27, R2, PT ;  /* 0x000000021b00720c */ /* 0x000fe20003f06270 */
[----:B------:R-:W-:Y:S01]  /*2240*/  BSSY B6, `(.L_x_6687) ;  /* 0x00000f0000067945 */ /* 0x000fe20003800000 */
[----:B------:R-:W-:-:S11]  /*2250*/  CS2R R16, SRZ ;  /* 0x0000000000107805 */ /* 0x000fd6000001ff00 */
[----:B------:R-:W-:Y:S05]  /*2260*/  @P0 BRA `(.L_x_6688) ;  /* 0x00000ed000000947 */ /* 0x000fea0003800000 */
[----:B0-----:R-:W0:Y:S01]  /*2270*/  S2R R0, SR_CTAID.X ;  /* 0x0000000000007919 */ /* 0x001e220000002500 */
[----:B------:R-:W-:Y:S01]  /*2280*/  PRMT R3, R26, 0x9910, RZ ;  /* 0x000099101a037816 */ /* 0x000fe200000000ff */
[----:B0-----:R-:W-:-:S04]  /*2290*/  IMAD R0, R0, 0x200, R27 ;  /* 0x0000020000007824 */ /* 0x001fc800078e021b */
        /* <DEDUP_REMOVED lines=17> */
.L_x_6692:
[----:B------:R0:W5:Y:S01]  /*23b0*/  LDG.E.U8 R16, [R4.64] ;  /* 0x0000002404107981 */ /* 0x000162000c1e1100 */
[----:B------:R-:W-:Y:S01]  /*23c0*/  IMAD.MOV.U32 R17, RZ, RZ, RZ ;  /* 0x000000ffff117224 */ /* 0x000fe200078e00ff */
[----:B------:R-:W-:Y:S05]  /*23d0*/  BRA `(.L_x_6694) ;  /* 0x00000d5000007947 */ /* 0x000fea0003800000 */
.L_x_6691:
        /* <DEDUP_REMOVED lines=8> */
.L_x_6696:
[----:B------:R-:W3:Y:S02]  /*2460*/  LDG.E R16, [R4.64] ;  /* 0x0000002404107981 */ /* 0x000ee4000c1e1900 */
[----:B---3--:R-:W-:Y:S01]  /*2470*/  SHF.R.S32.HI R17, RZ, 0x1f, R16 ;  /* 0x0000001fff117819 */ /* 0x008fe20000011410 */
[----:B------:R-:W-:Y:S05]  /*2480*/  BRA `(.L_x_6694) ;  /* 0x00000ca000007947 */ /* 0x000fea0003800000 */
.L_x_6695:
[----:B------:R-:W3:Y:S02]  /*2490*/  LDG.E.S16 R16, [R4.64] ;  /* 0x0000002404107981 */ /* 0x000ee4000c1e1700 */
[----:B---3--:R-:W-:Y:S01]  /*24a0*/  SHF.R.S32.HI R17, RZ, 0x1f, R16 ;  /* 0x0000001fff117819 */ /* 0x008fe20000011410 */
[----:B------:R-:W-:Y:S05]  /*24b0*/  BRA `(.L_x_6694) ;  /* 0x00000c7000007947 */ /* 0x000fea0003800000 */
.L_x_6690:
        /* <DEDUP_REMOVED lines=9> */
.L_x_6698:
[----:B------:R-:W3:Y:S02]  /*2550*/  LDG.E.U16 R4, [R4.64] ;  /* 0x0000002404047981 */ /* 0x000ee4000c1e1500 */
[----:B---3--:R-:W-:-:S06]  /*2560*/  HADD2.F32 R16, -RZ, R4.H0_H0 ;  /* 0x20000004ff107230 */ /* 0x008fcc0000004100 */
[----:B------:R-:W0:Y:S01]  /*2570*/  F2I.S64.TRUNC R16, R16 ;  /* 0x0000001000107311 */ /* 0x000e22000020d900 */
[----:B------:R-:W-:Y:S05]  /*2580*/  BRA `(.L_x_6694) ;  /* 0x00000ba000007947 */ /* 0x000fea0003800000 */
.L_x_6697:
        /* <DEDUP_REMOVED lines=9> */
.L_x_6700:
[----:B------:R-:W3:Y:S02]  /*2620*/  LDG.E.U16 R4, [R4.64] ;  /* 0x0000002404047981 */ /* 0x000ee4000c1e1500 */
[----:B---3--:R-:W-:-:S06]  /*2630*/  HADD2.F32 R16, -RZ, R4.H0_H0 ;  /* 0x20000004ff107230 */ /* 0x008fcc0000004100 */
[----:B------:R-:W0:Y:S01]  /*2640*/  F2I.S64.TRUNC R16, R16 ;  /* 0x0000001000107311 */ /* 0x000e22000020d900 */
[----:B------:R-:W-:Y:S05]  /*2650*/  BRA `(.L_x_6694) ;  /* 0x00000ad000007947 */ /* 0x000fea0003800000 */
.L_x_6699:
[----:B------:R-:W3:Y:S02]  /*2660*/  LDG.E.64 R4, [R4.64] ;  /* 0x0000002404047981 */ /* 0x000ee4000c1e1b00 */
[----:B---3--:R0:W3:Y:S01]  /*2670*/  F2I.S64.F64.TRUNC R16, R4 ;  /* 0x0000000400107311 */ /* 0x0080e2000030d900 */
[----:B------:R-:W-:Y:S05]  /*2680*/  BRA `(.L_x_6694) ;  /* 0x00000aa000007947 */ /* 0x000fea0003800000 */
.L_x_6689:
        /* <DEDUP_REMOVED lines=9> */
[----:B------:R-:W-:Y:S01]  /*2720*/  HFMA2.MMA R17, -RZ, RZ, 0, 0 ;  /* 0x00000000ff117435 */ /* 0x000fe200000001ff */
[----:B---3--:R-:W-:-:S04]  /*2730*/  ISETP.NE.AND P0, PT, R4, RZ, PT ;  /* 0x000000ff0400720c */ /* 0x008fc80003f05270 */
[----:B------:R-:W-:Y:S01]  /*2740*/  SEL R16, RZ, 0x1, !P0 ;  /* 0x00000001ff107807 */ /* 0x000fe20004000000 */
[----:B------:R-:W-:Y:S05]  /*2750*/  BRA `(.L_x_6694) ;  /* 0x000009d000007947 */ /* 0x000fea0003800000 */
.L_x_6703:
[----:B------:R-:W3:Y:S02]  /*2760*/  LDG.E.64 R4, [R4.64] ;  /* 0x0000002404047981 */ /* 0x000ee4000c1e1b00 */
[----:B---3--:R0:W3:Y:S01]  /*2770*/  F2I.S64.F64.TRUNC R16, R4 ;  /* 0x0000000400107311 */ /* 0x0080e2000030d900 */
[----:B------:R-:W-:Y:S05]  /*2780*/  BRA `(.L_x_6694) ;  /* 0x000009a000007947 */ /* 0x000fea0003800000 */
.L_x_6702:
        /* <DEDUP_REMOVED lines=27> */
.L_x_6705:
[----:B------:R-:W3:Y:S02]  /*2940*/  LDG.E.U8 R4, [R4.64] ;  /* 0x0000002404047981 */ /* 0x000ee4000c1e1100 */
[----:B---3--:R-:W-:-:S05]  /*2950*/  IMAD.SHL.U32 R0, R4, 0x2000000, RZ ;  /* 0x0200000004007824 */ /* 0x008fca00078e00ff */
        /* <DEDUP_REMOVED lines=10> */
[----:B------:R0:W3:Y:S01]  /*2a00*/  F2I.S64.TRUNC R16, R0 ;  /* 0x0000000000107311 */ /* 0x0000e2000020d900 */
[----:B------:R-:W-:Y:S05]  /*2a10*/  BRA `(.L_x_6694) ;  /* 0x0000071000007947 */ /* 0x000fea0003800000 */
.L_x_6704:
[----:B------:R-:W3:Y:S02]  /*2a20*/  LDG.E.U16 R16, [R4.64] ;  /* 0x0000002404107981 */ /* 0x000ee4000c1e1500 */
[----:B---3--:R-:W-:-:S06]  /*2a30*/  PRMT R16, RZ, 0x5410, R16 ;  /* 0x00005410ff107816 */ /* 0x008fcc0000000010 */
[----:B------:R-:W0:Y:S01]  /*2a40*/  F2I.S64.TRUNC R16, R16 ;  /* 0x0000001000107311 */ /* 0x000e22000020d900 */
[----:B------:R-:W-:Y:S05]  /*2a50*/  BRA `(.L_x_6694) ;  /* 0x000006d000007947 */ /* 0x000fea0003800000 */
.L_x_6701:
        /* <DEDUP_REMOVED lines=11> */
.L_x_6708:
        /* <DEDUP_REMOVED lines=21> */
.L_x_6712:
[----:B------:R-:W-:Y:S05]  /*2c60*/  BSYNC B1 ;  /* 0x0000000000017941 */ /* 0x000fea0003800000 */
.L_x_6711:
[----:B------:R-:W-:Y:S01]  /*2c70*/  IMAD.SHL.U32 R3, R3, 0x100000, RZ ;  /* 0x0010000003037824 */ /* 0x000fe200078e00ff */
[----:B------:R-:W-:-:S04]  /*2c80*/  LEA R5, R0, 0x3b800000, 0x17 ;  /* 0x3b80000000057811 */ /* 0x000fc800078eb8ff */
[----:B------:R-:W-:Y:S02]  /*2c90*/  LOP3.LUT R16, R5, R3, R16, 0xfe, !PT ;  /* 0x0000000305107212 */ /* 0x000fe400078efe10 */
.L_x_6710:
[----:B------:R-:W-:Y:S05]  /*2ca0*/  BSYNC B0 ;  /* 0x0000000000007941 */ /* 0x000fea0003800000 */
.L_x_6709:
[----:B------:R-:W0:Y:S01]  /*2cb0*/  F2I.S64.TRUNC R16, R16 ;  /* 0x0000001000107311 */ /* 0x000e22000020d900 */
[----:B------:R-:W-:Y:S05]  /*2cc0*/  BRA `(.L_x_6694) ;  /* 0x0000046000007947 */ /* 0x000fea0003800000 */
.L_x_6707:
        /* <DEDUP_REMOVED lines=21> */
.L_x_6716:
[----:B------:R-:W-:Y:S05]  /*2e20*/  BSYNC B1 ;  /* 0x0000000000017941 */ /* 0x000fea0003800000 */
.L_x_6715:
[----:B------:R-:W-:Y:S01]  /*2e30*/  IMAD.SHL.U32 R3, R3, 0x200000, RZ ;  /* 0x0020000003037824 */ /* 0x000fe200078e00ff */
[----:B------:R-:W-:-:S04]  /*2e40*/  LEA R5, R0, 0x37800000, 0x17 ;  /* 0x3780000000057811 */ /* 0x000fc800078eb8ff */
[----:B------:R-:W-:Y:S02]  /*2e50*/  LOP3.LUT R16, R5, R3, R16, 0xfe, !PT ;  /* 0x0000000305107212 */ /* 0x000fe400078efe10 */
.L_x_6714:
[----:B------:R-:W-:Y:S05]  /*2e60*/  BSYNC B0 ;  /* 0x0000000000007941 */ /* 0x000fea0003800000 */
.L_x_6713:
[----:B------:R-:W0:Y:S01]  /*2e70*/  F2I.S64.TRUNC R16, R16 ;  /* 0x0000001000107311 */ /* 0x000e22000020d900 */
[----:B------:R-:W-:Y:S05]  /*2e80*/  BRA `(.L_x_6694) ;  /* 0x000002a000007947 */ /* 0x000fea0003800000 */
.L_x_6706:
        /* <DEDUP_REMOVED lines=12> */
[----:B------:R-:W-:Y:S01]  /*2f50*/  @!P0 IMAD.MOV.U32 R16, RZ, RZ, 0x7f800001 ;  /* 0x7f800001ff108424 */ /* 0x000fe200078e00ff */
[----:B------:R-:W-:Y:S02]  /*2f60*/  @P0 SHF.L.U32 R16, R4, 0x17, RZ ;  /* 0x0000001704100819 */ /* 0x000fe400000006ff */
.L_x_6720:
[----:B------:R-:W-:Y:S05]  /*2f70*/  BSYNC B0 ;  /* 0x0000000000007941 */ /* 0x000fea0003800000 */
.L_x_6719:
[----:B------:R-:W0:Y:S01]  /*2f80*/  F2I.S64.TRUNC R16, R16 ;  /* 0x0000001000107311 */ /* 0x000e22000020d900 */
[----:B------:R-:W-:Y:S05]  /*2f90*/  BRA `(.L_x_6694) ;  /* 0x0000019000007947 */ /* 0x000fea0003800000 */
.L_x_6693:
[----:B------:R-:W-:Y:S01]  /*2fa0*/  MOV R14, 0x100 ;  /* 0x00000100000e7802 */ /* 0x000fe20000000f00 */
        /* <DEDUP_REMOVED lines=17> */
[----:B012--5:R-:W-:Y:S05]  /*30c0*/  CALL.ABS.NOINC R14 ;  /* 0x000000000e007343 */ /* 0x027fea0003c00000 */
[----:B------:R-:W-:Y:S01]  /*30d0*/  CS2R R16, SRZ ;  /* 0x0000000000107805 */ /* 0x000fe2000001ff00 */
[----:B------:R-:W-:Y:S05]  /*30e0*/  BRA `(.L_x_6694) ;  /* 0x0000004000007947 */ /* 0x000fea0003800000 */
.L_x_6718:
[----:B------:R0:W5:Y:S01]  /*30f0*/  LDG.E.64 R16, [R4.64] ;  /* 0x0000002404107981 */ /* 0x000162000c1e1b00 */
[----:B------:R-:W-:Y:S05]  /*3100*/  BRA `(.L_x_6694) ;  /* 0x0000002000007947 */ /* 0x000fea0003800000 */
.L_x_6717:
[----:B------:R0:W5:Y:S01]  /*3110*/  LDG.E R16, [R4.64] ;  /* 0x0000002404107981 */ /* 0x000162000c1e1900 */
[----:B------:R-:W-:-:S03]  /*3120*/  IMAD.MOV.U32 R17, RZ, RZ, RZ ;  /* 0x000000ffff117224 */ /* 0x000fc600078e00ff */
.L_x_6694:
[----:B------:R-:W-:-:S04]  /*3130*/  IADD3 R27, R27, 0x80, RZ ;  /* 0x000000801b1b7810 */ /* 0x000fc80007ffe0ff */
.L_x_6688:
[----:B------:R-:W-:Y:S05]  /*3140*/  BSYNC B6 ;  /* 0x0000000000067941 */ /* 0x000fea0003800000 */
.L_x_6687:
[----:B------:R-:W-:Y:S01]  /*3150*/  ISETP.GE.AND P0, PT, R27, R2, PT ;  /* 0x000000021b00720c */ /* 0x000fe20003f06270 */
[----:B------:R-:W-:Y:S01]  /*3160*/  BSSY B6, `(.L_x_6721) ;  /* 0x00000ee000067945 */ /* 0x000fe20003800000 */
[----:B------:R-:W-:-:S11]  /*3170*/  CS2R R18, SRZ ;  /* 0x0000000000127805 */ /* 0x000fd6000001ff00 */
[----:B------:R-:W-:Y:S05]  /*3180*/  @P0 BRA `(.L_x_6722) ;  /* 0x00000eb000000947 */ /* 0x000fea0003800000 */
[----:B0-----:R-:W0:Y:S02]  /*3190*/  S2R R0, SR_CTAID.X ;  /* 0x0000000000007919 */ /* 0x001e240000002500 */
[----:B0-----:R-:W-:Y:S01]  /*31a0*/  IMAD R27, R0, 0x200, R27 ;  /* 0x00000200001b7824 */ /* 0x001fe200078e021b */
        /* <DEDUP_REMOVED lines=17> */
.L_x_6726:
[----:B------:R0:W5:Y:S01]  /*32c0*/  LDG.E.U8 R18, [R4.64] ;  /* 0x0000002404127981 */ /* 0x000162000c1e1100 */
[----:B------:R-:W-:Y:S01]  /*32d0*/  IMAD.MOV.U32 R19, RZ, RZ, RZ ;  /* 0x000000ffff137224 */ /* 0x000fe200078e00ff */
[----:B------:R-:W-:Y:S05]  /*32e0*/  BRA `(.L_x_6722) ;  /* 0x00000d5000007947 */ /* 0x000fea0003800000 */
.L_x_6725:
        /* <DEDUP_REMOVED lines=8> */
.L_x_6729:
[----:B------:R-:W4:Y:S02]  /*3370*/  LDG.E R18, [R4.64] ;  /* 0x0000002404127981 */ /* 0x000f24000c1e1900 */
[----:B----4-:R-:W-:Y:S01]  /*3380*/  SHF.R.S32.HI R19, RZ, 0x1f, R18 ;  /* 0x0000001fff137819 */ /* 0x010fe20000011412 */
[----:B------:R-:W-:Y:S05]  /*3390*/  BRA `(.L_x_6722) ;  /* 0x00000ca000007947 */ /* 0x000fea0003800000 */
.L_x_6728:
[----:B------:R-:W4:Y:S02]  /*33a0*/  LDG.E.S16 R18, [R4.64] ;  /* 0x0000002404127981 */ /* 0x000f24000c1e1700 */
[----:B----4-:R-:W-:Y:S01]  /*33b0*/  SHF.R.S32.HI R19, RZ, 0x1f, R18 ;  /* 0x0000001fff137819 */ /* 0x010fe20000011412 */
[----:B------:R-:W-:Y:S05]  /*33c0*/  BRA `(.L_x_6722) ;  /* 0x00000c7000007947 */ /* 0x000fea0003800000 */
.L_x_6724:
        /* <DEDUP_REMOVED lines=9> */
.L_x_6731:
[----:B------:R-:W4:Y:S02]  /*3460*/  LDG.E.U16 R4, [R4.64] ;  /* 0x0000002404047981 */ /* 0x000f24000c1e1500 */
[----:B----4-:R-:W-:-:S06]  /*3470*/  HADD2.F32 R18, -RZ, R4.H0_H0 ;  /* 0x20000004ff127230 */ /* 0x010fcc0000004100 */
[----:B------:R-:W0:Y:S01]  /*3480*/  F2I.S64.TRUNC R18, R18 ;  /* 0x0000001200127311 */ /* 0x000e22000020d900 */
[----:B------:R-:W-:Y:S05]  /*3490*/  BRA `(.L_x_6722) ;  /* 0x00000ba000007947 */ /* 0x000fea0003800000 */
.L_x_6730:
        /* <DEDUP_REMOVED lines=9> */
.L_x_6733:
[----:B------:R-:W4:Y:S02]  /*3530*/  LDG.E.U16 R4, [R4.64] ;  /* 0x0000002404047981 */ /* 0x000f24000c1e1500 */
[----:B----4-:R-:W-:-:S06]  /*3540*/  HADD2.F32 R18, -RZ, R4.H0_H0 ;  /* 0x20000004ff127230 */ /* 0x010fcc0000004100 */
[----:B------:R-:W0:Y:S01]  /*3550*/  F2I.S64.TRUNC R18, R18 ;  /* 0x0000001200127311 */ /* 0x000e22000020d900 */
[----:B------:R-:W-:Y:S05]  /*3560*/  BRA `(.L_x_6722) ;  /* 0x00000ad000007947 */ /* 0x000fea0003800000 */
.L_x_6732:
[----:B------:R-:W4:Y:S02]  /*3570*/  LDG.E.64 R4, [R4.64] ;  /* 0x0000002404047981 */ /* 0x000f24000c1e1b00 */
[----:B----4-:R0:W4:Y:S01]  /*3580*/  F2I.S64.F64.TRUNC R18, R4 ;  /* 0x0000000400127311 */ /* 0x010122000030d900 */
[----:B------:R-:W-:Y:S05]  /*3590*/  BRA `(.L_x_6722) ;  /* 0x00000aa000007947 */ /* 0x000fea0003800000 */
.L_x_6723:
        /* <DEDUP_REMOVED lines=13> */
.L_x_6736:
[----:B------:R-:W4:Y:S02]  /*3670*/  LDG.E.64 R4, [R4.64] ;  /* 0x0000002404047981 */ /* 0x000f24000c1e1b00 */
[----:B----4-:R0:W4:Y:S01]  /*3680*/  F2I.S64.F64.TRUNC R18, R4 ;  /* 0x0000000400127311 */ /* 0x010122000030d900 */
[----:B------:R-:W-:Y:S05]  /*3690*/  BRA `(.L_x_6722) ;  /* 0x000009a000007947 */ /* 0x000fea0003800000 */
.L_x_6735:
        /* <DEDUP_REMOVED lines=27> */
.L_x_6738:
[----:B------:R-:W4:Y:S02]  /*3850*/  LDG.E.U8 R4, [R4.64] ;  /* 0x0000002404047981 */ /* 0x000f24000c1e1100 */
[----:B----4-:R-:W-:-:S05]  /*3860*/  IMAD.SHL.U32 R0, R4, 0x2000000, RZ ;  /* 0x0200000004007824 */ /* 0x010fca00078e00ff */
[----:B------:R-:W-:-:S13]  /*3870*/  ISETP.GE.U32.AND P0, PT, R0, 0x8000000, PT ;  /* 0x080000000000780c */ /* 0x000fda0003f06070 */
[C---:B------:R-:W-:Y:S01]  /*3880*/  @!P0 IMAD.SHL.U32 R0, R4.reuse, 0x100, RZ ;  /* 0x0000010004008824 */ /* 0x040fe200078e00ff */
[----:B------:R-:W-:-:S04]  /*3890*/  @P0 SHF.L.U32 R3, R4, 0x15, RZ ;  /* 0x0000001504030819 */ /* 0x000fc800000006ff */
[----:B------:R-:W-:Y:S02]  /*38a0*/  @!P0 LOP3.LUT R0, R0, 0x7f00, RZ, 0xc0, !PT ;  /* 0x00007f0000008812 */ /* 0x000fe400078ec0ff */
[----:B------:R-:W-:Y:S02]  /*38b0*/  @P0 LOP3.LUT R3, R3, 0x70000000, RZ, 0xfc, !PT ;  /* 0x7000000003030812 */ /* 0x000fe400078efcff */
[----:B------:R-:W-:-:S03]  /*38c0*/  @!P0 LOP3.LUT R0, R0, 0x3f000000, RZ, 0xfc, !PT ;  /* 0x3f00000000008812 */ /* 0x000fc600078efcff */
[----:B------:R-:W-:Y:S02]  /*38d0*/  @P0 FMUL.FTZ R3, R3, 1.9259299443872358531e-34 ;  /* 0x0780000003030820 */ /* 0x000fe40000410000 */
[----:B------:R-:W-:Y:S02]  /*38e0*/  @!P0 FADD.FTZ R3, R0, -0.5 ;  /* 0xbf00000000038421 */ /* 0x000fe40000010000 */
[----:B------:R-:W-:-:S05]  /*38f0*/  IMAD.SHL.U32 R0, R4, 0x1000000, RZ ;  /* 0x0100000004007824 */ /* 0x000fca00078e00ff */
[----:B------:R-:W-:-:S04]  /*3900*/  LOP3.LUT R0, R3, 0x80000000, R0, 0xf8, !PT ;  /* 0x8000000003007812 */ /* 0x000fc800078ef800 */
[----:B------:R0:W4:Y:S01]  /*3910*/  F2I.S64.TRUNC R18, R0 ;  /* 0x0000000000127311 */ /* 0x000122000020d900 */
[----:B------:R-:W-:Y:S05]  /*3920*/  BRA `(.L_x_6722) ;  /* 0x0000071000007947 */ /* 0x000fea0003800000 */
.L_x_6737:
[----:B------:R-:W4:Y:S02]  /*3930*/  LDG.E.U16 R18, [R4.64] ;  /* 0x0000002404127981 */ /* 0x000f24000c1e1500 */
[----:B----4-:R-:W-:-:S06]  /*3940*/  PRMT R18, RZ, 0x5410, R18 ;  /* 0x00005410ff127816 */ /* 0x010fcc0000000012 */
[----:B------:R-:W0:Y:S01]  /*3950*/  F2I.S64.TRUNC R18, R18 ;  /* 0x0000001200127311 */ /* 0x000e22000020d900 */
[----:B------:R-:W-:Y:S05]  /*3960*/  BRA `(.L_x_6722) ;  /* 0x000006d000007947 */ /* 0x000fea0003800000 */
.L_x_6734:
        /* <DEDUP_REMOVED lines=11> */
.L_x_6741:
        /* <DEDUP_REMOVED lines=21> */
.L_x_6745:
[----:B------:R-:W-:Y:S05]  /*3b70*/  BSYNC B1 ;  /* 0x0000000000017941 */ /* 0x000fea0003800000 */
.L_x_6744:
[----:B------:R-:W-:Y:S01]  /*3b80*/  IMAD.SHL.U32 R3, R3, 0x100000, RZ ;  /* 0x0010000003037824 */ /* 0x000fe200078e00ff */
[----:B------:R-:W-:-:S04]  /*3b90*/  LEA R5, R0, 0x3b800000, 0x17 ;  /* 0x3b80000000057811 */ /* 0x000fc800078eb8ff */
[----:B------:R-:W-:Y:S02]  /*3ba0*/  LOP3.LUT R18, R5, R3, R18, 0xfe, !PT ;  /* 0x0000000305127212 */ /* 0x000fe400078efe12 */
.L_x_6743:
[----:B------:R-:W-:Y:S05]  /*3bb0*/  BSYNC B0 ;  /* 0x0000000000007941 */ /* 0x000fea0003800000 */
.L_x_6742:
[----:B------:R-:W0:Y:S01]  /*3bc0*/  F2I.S64.TRUNC R18, R18 ;  /* 0x0000001200127311 */ /* 0x000e22000020d900 */
[----:B------:R-:W-:Y:S05]  /*3bd0*/  BRA `(.L_x_6722) ;  /* 0x0000046000007947 */ /* 0x000fea0003800000 */
.L_x_6740:
        /* <DEDUP_REMOVED lines=21> */
.L_x_6749:
[----:B------:R-:W-:Y:S05]  /*3d30*/  BSYNC B1 ;  /* 0x0000000000017941 */ /* 0x000fea0003800000 */
.L_x_6748:
[----:B------:R-:W-:Y:S01]  /*3d40*/  IMAD.SHL.U32 R3, R3, 0x200000, RZ ;  /* 0x0020000003037824 */ /* 0x000fe200078e00ff */
[----:B------:R-:W-:-:S04]  /*3d50*/  LEA R5, R0, 0x37800000, 0x17 ;  /* 0x3780000000057811 */ /* 0x000fc800078eb8ff */
[----:B------:R-:W-:Y:S02]  /*3d60*/  LOP3.LUT R18, R5, R3, R18, 0xfe, !PT ;  /* 0x0000000305127212 */ /* 0x000fe400078efe12 */
.L_x_6747:
[----:B------:R-:W-:Y:S05]  /*3d70*/  BSYNC B0 ;  /* 0x0000000000007941 */ /* 0x000fea0003800000 */
.L_x_6746:
[----:B------:R-:W0:Y:S01]  /*3d80*/  F2I.S64.TRUNC R18, R18 ;  /* 0x0000001200127311 */ /* 0x000e22000020d900 */
[----:B------:R-:W-:Y:S05]  /*3d90*/  BRA `(.L_x_6722) ;  /* 0x000002a000007947 */ /* 0x000fea0003800000 */
.L_x_6739:
        /* <DEDUP_REMOVED lines=14> */
.L_x_6753:
[----:B------:R-:W-:Y:S05]  /*3e80*/  BSYNC B0 ;  /* 0x0000000000007941 */ /* 0x000fea0003800000 */
.L_x_6752:
[----:B------:R-:W0:Y:S01]  /*3e90*/  F2I.S64.TRUNC R18, R18 ;  /* 0x0000001200127311 */ /* 0x000e22000020d900 */
[----:B------:R-:W-:Y:S05]  /*3ea0*/  BRA `(.L_x_6722) ;  /* 0x0000019000007947 */ /* 0x000fea0003800000 */
.L_x_6727:
[----:B------:R-:W-:Y:S01]  /*3eb0*/  MOV R14, 0x100 ;  /* 0x00000100000e7802 */ /* 0x000fe20000000f00 */
[----:B------:R-:W-:Y:S01]  /*3ec0*/  IMAD.MOV.U32 R4, RZ, RZ, c[0x4][0xf0] ;  /* 0x01003c00ff047624 */ /* 0x000fe200078e00ff */
[----:B------:R-:W-:Y:S01]  /*3ed0*/  MOV R7, c[0x4][0xfc] ;  /* 0x01003f0000077a02 */ /* 0x000fe20000000f00 */
[----:B------:R-:W-:Y:S01]  /*3ee0*/  IMAD.MOV.U32 R5, RZ, RZ, c[0x4][0xf4] ;  /* 0x01003d00ff057624 */ /* 0x000fe200078e00ff */
[----:B------:R-:W-:Y:S01]  /*3ef0*/  CS2R R18, SRZ ;  /* 0x0000000000127805 */ /* 0x000fe2000001ff00 */
[----:B------:R-:W-:Y:S01]  /*3f00*/  IMAD.MOV.U32 R6, RZ, RZ, c[0x4][0xf8] ;  /* 0x01003e00ff067624 */ /* 0x000fe200078e00ff */
[----:B------:R-:W0:Y:S01]  /*3f10*/  LDC.64 R14, c[0x4][R14] ;  /* 0x010000000e0e7b82 */ /* 0x000e220000000a00 */
        /* <DEDUP_REMOVED lines=12> */
[----:B0123-5:R-:W-:Y:S05]  /*3fe0*/  CALL.ABS.NOINC R14 ;  /* 0x000000000e007343 */ /* 0x02ffea0003c00000 */
[----:B------:R-:W-:Y:S05]  /*3ff0*/  BRA `(.L_x_6722) ;  /* 0x0000004000007947 */ /* 0x000fea0003800000 */
.L_x_6751:
[----:B------:R0:W5:Y:S01]  /*4000*/  LDG.E.64 R18, [R4.64] ;  /* 0x0000002404127981 */ /* 0x000162000c1e1b00 */
[----:B------:R-:W-:Y:S05]  /*4010*/  BRA `(.L_x_6722) ;  /* 0x0000002000007947 */ /* 0x000fea0003800000 */
.L_x_6750:
[----:B------:R0:W5:Y:S01]  /*4020*/  LDG.E R18, [R4.64] ;  /* 0x0000002404127981 */ /* 0x000162000c1e1900 */
[----:B------:R-:W-:-:S03]  /*4030*/  IMAD.MOV.U32 R19, RZ, RZ, RZ ;  /* 0x000000ffff137224 */ /* 0x000fc600078e00ff */
.L_x_6722:
[----:B------:R-:W-:Y:S05]  /*4040*/  BSYNC B6 ;  /* 0x0000000000067941 */ /* 0x000fea0003800000 */
.L_x_6721:
[----:B------:R-:W4:Y:S01]  /*4050*/  S2R R3, SR_TID.X ;  /* 0x0000000000037919 */ /* 0x000f220000002100 */
[----:B------:R-:W-:Y:S01]  /*4060*/  BSSY B1, `(.L_x_6754) ;  /* 0x00001c3000017945 */ /* 0x000fe20003800000 */
[----:B----4-:R-:W-:-:S13]  /*4070*/  ISETP.GE.AND P0, PT, R3, R2, PT ;  /* 0x000000020300720c */ /* 0x010fda0003f06270 */
[----:B------:R-:W-:Y:S05]  /*4080*/  @P0 BRA `(.L_x_6755) ;  /* 0x00001c0000000947 */ /* 0x000fea0003800000 */
[----:B------:R-:W-:-:S04]  /*4090*/  ISETP.NE.U32.AND P0, PT, RZ, c[0x0][0x168], PT ;  /* 0x00005a00ff007a0c */ /* 0x000fc80003f05070 */
[----:B------:R-:W-:-:S13]  /*40a0*/  ISETP.NE.AND.EX P0, PT, RZ, c[0x0][0x16c], PT, P0 ;  /* 0x00005b00ff007a0c */ /* 0x000fda0003f05300 */
[----:B------:R-:W-:Y:S05]  /*40b0*/  @P0 BRA `(.L_x_6756) ;  /* 0x000015c000000947 */ /* 0x000fea0003800000 */
[----:B------:R-:W-:Y:S01]  /*40c0*/  ISETP.NE.U32.AND P0, PT, RZ, c[0x0][0x170], PT ;  /* 0x00005c00ff007a0c */ /* 0x000fe20003f05070 */
[----:B------:R-:W-:-:S03]  /*40d0*/  CS2R R30, SRZ ;  /* 0x00000000001e7805 */ /* 0x000fc6000001ff00 */
[----:B------:R-:W-:-:S13]  /*40e0*/  ISETP.NE.AND.EX P0, PT, RZ, c[0x0][0x174], PT, P0 ;  /* 0x00005d00ff007a0c */ /* 0x000fda0003f05300 */
[----:B------:R-:W-:Y:S05]  /*40f0*/  @!P0 BRA `(.L_x_6757) ;  /* 0x000015b000008947 */ /* 0x000fea0003800000 */
[----:B0-----:R-:W-:Y:S02]  /*4100*/  IMAD.MOV.U32 R0, RZ, RZ, 0x1 ;  /* 0x00000001ff007424 */ /* 0x001fe400078e00ff */
[----:B------:R-:W-:-:S03]  /*4110*/  IMAD.MOV.U32 R32, RZ, RZ, c[0x0][0x174] ;  /* 0x00005d00ff207624 */ /* 0x000fc600078e00ff */
[----:B------:R-:W-:-:S04]  /*4120*/  ISETP.LE.U32.AND P0, PT, R0, c[0x0][0x170], PT ;  /* 0x00005c0000007a0c */ /* 0x000fc80003f03070 */
[----:B------:R-:W-:-:S13]  /*4130*/  ISETP.GE.AND.EX P0, PT, R32, RZ, PT, P0 ;  /* 0x000000ff2000720c */ /* 0x000fda0003f06300 */
[----:B------:R-:W-:Y:S05]  /*4140*/  @!P0 BRA `(.L_x_6757) ;  /* 0x0000156000008947 */ /* 0x000fea0003800000 */
[----:B------:R-:W-:Y:S01]  /*4150*/  IMAD.MOV.U32 R0, RZ, RZ, 0x1 ;  /* 0x00000001ff007424 */ /* 0x000fe200078e00ff */
[----:B------:R-:W-:Y:S01]  /*4160*/  CS2R R30, SRZ ;  /* 0x00000000001e7805 */ /* 0x000fe2000001ff00 */
[----:B-1---5:R-:W-:Y:S02]  /*4170*/  IMAD R3, R23, c[0x0][0x180], RZ ;  /* 0x0000600017037a24 */ /* 0x022fe400078e02ff */
[----:B------:R-:W-:Y:S01]  /*4180*/  IMAD.WIDE.U32 R6, R22, c[0x0][0x180], RZ ;  /* 0x0000600016067a25 */ /* 0x000fe200078e00ff */
[----:B------:R-:W-:-:S03]  /*4190*/  IADD3 R0, P1, -R0, c[0x0][0x170], RZ ;  /* 0x00005c0000007a10 */ /* 0x000fc60007f3e1ff */
[----:B------:R-:W-:Y:S01]  /*41a0*/  IMAD R9, R22, c[0x0][0x184], R3 ;  /* 0x0000610016097a24 */ /* 0x000fe200078e0203 */
[----:B------:R-:W-:Y:S01]  /*41b0*/  ISETP.GE.U32.AND P0, PT, R0, 0x3, PT ;  /* 0x000000030000780c */ /* 0x000fe20003f06070 */
[----:B------:R-:W-:Y:S01]  /*41c0*/  IMAD.MOV.U32 R3, RZ, RZ, RZ ;  /* 0x000000ffff037224 */ /* 0x000fe200078e00ff */
[----:B------:R-:W-:Y:S01]  /*41d0*/  IADD3.X R0, R32, -0x1, RZ, P1, !PT ;  /* 0xffffffff20007810 */ /* 0x000fe20000ffe4ff */
[----:B------:R-:W-:-:S03]  /*41e0*/  IMAD.IADD R11, R7, 0x1, R9 ;  /* 0x00000001070b7824 */ /* 0x000fc600078e0209 */
[----:B------:R-:W-:Y:S01]  /*41f0*/  ISETP.GE.U32.AND.EX P0, PT, R0, RZ, PT, P0 ;  /* 0x000000ff0000720c */ /* 0x000fe20003f06100 */
[----:B------:R-:W-:-:S12]  /*4200*/  IMAD.MOV.U32 R0, RZ, RZ, RZ ;  /* 0x000000ffff007224 */ /* 0x000fd800078e00ff */
[----:B------:R-:W-:Y:S05]  /*4210*/  @!P0 BRA `(.L_x_6758) ;  /* 0x0000118000008947 */ /* 0x000fea0003800000 */
[----:B------:R-:W-:Y:S01]  /*4220*/  IMAD.MOV.U32 R5, RZ, RZ, c[0x0][0x170] ;  /* 0x00005c00ff057624 */ /* 0x000fe200078e00ff */
[----:B------:R-:W-:Y:S01]  /*4230*/  LEA R8, P1, R6, c[0x0][0x178], 0x3 ;  /* 0x00005e0006087a11 */ /* 0x000fe200078218ff */
[----:B------:R-:W-:Y:S01]  /*4240*/  IMAD.MOV.U32 R14, RZ, RZ, 0x8 ;  /* 0x00000008ff0e7424 */ /* 0x000fe200078e00ff */
[----:B------:R-:W-:Y:S01]  /*4250*/  BSSY B0, `(.L_x_6758) ;  /* 0x0000114000007945 */ /* 0x000fe20003800000 */
[----:B------:R-:W-:Y:S01]  /*4260*/  IMAD.IADD R9, R9, 0x1, R7 ;  /* 0x0000000109097824 */ /* 0x000fe200078e0207 */
[----:B------:R-:W-:Y:S01]  /*4270*/  LOP3.LUT R5, R5, 0x3, RZ, 0xc0, !PT ;  /* 0x0000000305057812 */ /* 0x000fe200078ec0ff */
[C---:B------:R-:W-:Y:S02]  /*4280*/  IMAD R13, R14.reuse, c[0x0][0x1cc], RZ ;  /* 0x000073000e0d7a24 */ /* 0x040fe400078e02ff */
[----:B------:R-:W-:Y:S01]  /*4290*/  IMAD.WIDE.U32 R14, R14, c[0x0][0x1c8], RZ ;  /* 0x000072000e0e7a25 */ /* 0x000fe200078e00ff */
[----:B------:R-:W-:Y:S02]  /*42a0*/  IADD3 R5, P0, -R5, c[0x0][0x170], RZ ;  /* 0x00005c0005057a10 */ /* 0x000fe40007f1e1ff */
[----:B------:R-:W-:Y:S01]  /*42b0*/  LEA.HI.X R9, R6, c[0x0][0x17c], R9, 0x3, P1 ;  /* 0x00005f0006097a11 */ /* 0x000fe200008f1c09 */
[----:B------:R-:W-:Y:S01]  /*42c0*/  IMAD.MOV.U32 R0, RZ, RZ, RZ ;  /* 0x000000ffff007224 */ /* 0x000fe200078e00ff */
[----:B------:R-:W-:Y:S01]  /*42d0*/  IADD3.X R32, R32, -0x1, RZ, P0, !PT ;  /* 0xffffffff20207810 */ /* 0x000fe200007fe4ff */
[----:B------:R-:W-:Y:S01]  /*42e0*/  IMAD.MOV.U32 R3, RZ, RZ, RZ ;  /* 0x000000ffff037224 */ /* 0x000fe200078e00ff */
[----:B------:R-:W-:-:S02]  /*42f0*/  ISETP.GT.U32.AND P0, PT, R5, RZ, PT ;  /* 0x000000ff0500720c */ /* 0x000fc40003f04070 */
[----:B------:R-:W-:Y:S02]  /*4300*/  IADD3 R4, R15, R13, RZ ;  /* 0x0000000d0f047210 */ /* 0x000fe40007ffe0ff */
[----:B------:R-:W-:-:S13]  /*4310*/  ISETP.GT.AND.EX P0, PT, R32, RZ, PT, P0 ;  /* 0x000000ff2000720c */ /* 0x000fda0003f04300 */
[----:B------:R-:W-:Y:S05]  /*4320*/  @!P0 BRA `(.L_x_6759) ;  /* 0x00000de000008947 */ /* 0x000fea0003800000 */
[----:B------:R-:W-:Y:S02]  /*4330*/  ISETP.GT.U32.AND P1, PT, R5, 0xc, PT ;  /* 0x0000000c0500780c */ /* 0x000fe40003f24070 */
[----:B------:R-:W-:Y:S02]  /*4340*/  PLOP3.LUT P0, PT, PT, PT, PT, 0x80, 0x0 ;  /* 0x000000000000781c */ /* 0x000fe40003f0f070 */
[----:B------:R-:W-:-:S13]  /*4350*/  ISETP.GT.AND.EX P1, PT, R32, RZ, PT, P1 ;  /* 0x000000ff2000720c */ /* 0x000fda0003f24310 */
[----:B------:R-:W-:Y:S05]  /*4360*/  @!P1 BRA `(.L_x_6760) ;  /* 0x000008c000009947 */ /* 0x000fea0003800000 */
[----:B------:R-:W-:Y:S01]  /*4370*/  BSSY B2, `(.L_x_6760) ;  /* 0x000008b000027945 */ /* 0x000fe20003800000 */
[----:B------:R-:W-:Y:S02]  /*4380*/  PLOP3.LUT P0, PT, PT, PT, PT, 0x8, 0x0 ;  /* 0x000000000000781c */ /* 0x000fe40003f0e170 */
.L_x_6761:
[----:B------:R-:W-:Y:S01]  /*4390*/  IMAD.U32 R33, R0, 0x8, R1 ;  /* 0x0000000800217824 */ /* 0x000fe200078e0001 */
[----:B------:R0:W4:Y:S04]  /*43a0*/  LDG.E.64 R12, [R8.64] ;  /* 0x00000024080c7981 */ /* 0x000128000c1e1b00 */
[----:B------:R-:W4:Y:S01]  /*43b0*/  LDL.64 R20, [R33+0x20] ;  /* 0x0000200021147983 */ /* 0x000f220000100a00 */
[----:B------:R-:W-:-:S05]  /*43c0*/  IADD3 R34, P1, R8, R14, RZ ;  /* 0x0000000e08227210 */ /* 0x000fca0007f3e0ff */
[----:B------:R-:W-:Y:S02]  /*43d0*/  IMAD.X R35, R9, 0x1, R4, P1 ;  /* 0x0000000109237824 */ /* 0x000fe400008e0604 */
[----:B0-----:R-:W5:Y:S04]  /*43e0*/  LDL.64 R8, [R33+0x28] ;  /* 0x0000280021087983 */ /* 0x001f680000100a00 */
[----:B------:R0:W5:Y:S01]  /*43f0*/  LDG.E.64 R28, [R34.64] ;  /* 0x00000024221c7981 */ /* 0x000162000c1e1b00 */
[----:B------:R-:W-:-:S05]  /*4400*/  IADD3 R26, P1, R34, R14, RZ ;  /* 0x0000000e221a7210 */ /* 0x000fca0007f3e0ff */
[----:B------:R-:W-:Y:S01]  /*4410*/  IMAD.X R27, R35, 0x1, R4, P1 ;  /* 0x00000001231b7824 */ /* 0x000fe200008e0604 */
[----:B0-----:R-:W-:-:S05]  /*4420*/  IADD3 R34, P1, R26, R14, RZ ;  /* 0x0000000e1a227210 */ /* 0x001fca0007f3e0ff */
[----:B------:R-:W-:Y:S02]  /*4430*/  IMAD.X R35, R27, 0x1, R4, P1 ;  /* 0x000000011b237824 */ /* 0x000fe400008e0604 */
[-C--:B----4-:R-:W-:Y:S02]  /*4440*/  IMAD R13, R13, R20.reuse, RZ ;  /* 0x000000140d0d7224 */ /* 0x090fe400078e02ff */
[----:B------:R-:W-:-:S04]  /*4450*/  IMAD.WIDE.U32 R30, R12, R20, R30 ;  /* 0x000000140c1e7225 */ /* 0x000fc800078e001e */
[----:B------:R-:W-:Y:S02]  /*4460*/  IMAD R37, R12, R21, R13 ;  /* 0x000000150c257224 */ /* 0x000fe400078e020d */
[----:B------:R0:W4:Y:S04]  /*4470*/  LDG.E.64 R20, [R26.64] ;  /* 0x000000241a147981 */ /* 0x000128000c1e1b00 */
[----:B------:R-:W4:Y:S01]  /*4480*/  LDL.64 R12, [R33+0x30] ;  /* 0x00003000210c7983 */ /* 0x000f220000100a00 */
[----:B------:R-:W-:Y:S02]  /*4490*/  IMAD.IADD R31, R31, 0x1, R37 ;  /* 0x000000011f1f7824 */ /* 0x000fe400078e0225 */
[----:B-----5:R-:W-:Y:S01]  /*44a0*/  IMAD R29, R29, R8, RZ ;  /* 0x000000081d1d7224 */ /* 0x020fe200078e02ff */
[----:B------:R-:W5:Y:S03]  /*44b0*/  LDG.E.64 R36, [R34.64] ;  /* 0x0000002422247981 */ /* 0x000f66000c1e1b00 */
[----:B------:R-:W-:-:S02]  /*44c0*/  IMAD R29, R28, R9, R29 ;  /* 0x000000091c1d7224 */ /* 0x000fc400078e021d */
[----:B------:R-:W-:Y:S02]  /*44d0*/  IMAD.WIDE.U32 R8, R28, R8, R30 ;  /* 0x000000081c087225 */ /* 0x000fe400078e001e */
[----:B------:R-:W5:Y:S01]  /*44e0*/  LDL.64 R30, [R33+0x38] ;  /* 0x00003800211e7983 */ /* 0x000f620000100a00 */
[----:B0-----:R-:W-:Y:S01]  /*44f0*/  IADD3 R26, P1, R34, R14, RZ ;  /* 0x0000000e221a7210 */ /* 0x001fe20007f3e0ff */
[----:B------:R-:W-:-:S04]  /*4500*/  IMAD.IADD R9, R9, 0x1, R29 ;  /* 0x0000000109097824 */ /* 0x000fc800078e021d */
[----:B------:R-:W-:-:S05]  /*4510*/  IMAD.X R27, R35, 0x1, R4, P1 ;  /* 0x00000001231b7824 */ /* 0x000fca00008e0604 */
[----:B---3--:R0:W3:Y:S01]  /*4520*/  LDG.E.64 R28, [R26.64] ;  /* 0x000000241a1c7981 */ /* 0x0080e2000c1e1b00 */
[-C--:B----4-:R-:W-:Y:S02]  /*4530*/  IMAD R21, R21, R12.reuse, RZ ;  /* 0x0000000c15157224 */ /* 0x090fe400078e02ff */
[----:B------:R-:W-:-:S04]  /*4540*/  IMAD.WIDE.U32 R8, R20, R12, R8 ;  /* 0x0000000c14087225 */ /* 0x000fc800078e0008 */
[----:B------:R-:W-:Y:S02]  /*4550*/  IMAD R13, R20, R13, R21 ;  /* 0x0000000d140d7224 */ /* 0x000fe400078e0215 */
[----:B------:R-:W3:Y:S01]  /*4560*/  LDL.64 R20, [R33+0x40] ;  /* 0x0000400021147983 */ /* 0x000ee20000100a00 */
[----:B------:R-:W-:Y:S01]  /*4570*/  IADD3 R12, P1, R26, R14, RZ ;  /* 0x0000000e1a0c7210 */ /* 0x000fe20007f3e0ff */
[----:B------:R-:W-:Y:S02]  /*4580*/  IMAD.IADD R9, R9, 0x1, R13 ;  /* 0x0000000109097824 */ /* 0x000fe400078e020d */
[----:B-----5:R-:W-:Y:S02]  /*4590*/  IMAD R35, R37, R30, RZ ;  /* 0x0000001e25237224 */ /* 0x020fe400078e02ff */
[----:B------:R-:W-:Y:S02]  /*45a0*/  IMAD.X R13, R27, 0x1, R4, P1 ;  /* 0x000000011b0d7824 */ /* 0x000fe400008e0604 */
[----:B------:R-:W-:-:S02]  /*45b0*/  IMAD R31, R36, R31, R35 ;  /* 0x0000001f241f7224 */ /* 0x000fc400078e0223 */
[----:B------:R-:W-:Y:S01]  /*45c0*/  IMAD.WIDE.U32 R8, R36, R30, R8 ;  /* 0x0000001e24087225 */ /* 0x000fe200078e0008 */
[----:B------:R-:W4:Y:S04]  /*45d0*/  LDL.64 R34, [R33+0x48] ;  /* 0x0000480021227983 */ /* 0x000f280000100a00 */
[----:B------:R1:W4:Y:S01]  /*45e0*/  LDG.E.64 R36, [R12.64] ;  /* 0x000000240c247981 */ /* 0x000322000c1e1b00 */
[----:B0-----:R-:W-:Y:S01]  /*45f0*/  IADD3 R26, P1, R12, R14, RZ ;  /* 0x0000000e0c1a7210 */ /* 0x001fe20007f3e0ff */
[----:B------:R-:W-:-:S04]  /*4600*/  IMAD.IADD R9, R9, 0x1, R31 ;  /* 0x0000000109097824 */ /* 0x000fc800078e021f */
[----:B------:R-:W-:-:S05]  /*4610*/  IMAD.X R27, R13, 0x1, R4, P1 ;  /* 0x000000010d1b7824 */ /* 0x000fca00008e0604 */
[----:B------:R-:W5:Y:S01]  /*4620*/  LDG.E.64 R30, [R26.64] ;  /* 0x000000241a1e7981 */ /* 0x000f62000c1e1b00 */
[----:B-1----:R-:W-:-:S05]  /*4630*/  IADD3 R12, P1, R26, R14, RZ ;  /* 0x0000000e1a0c7210 */ /* 0x002fca0007f3e0ff */
[----:B------:R-:W-:Y:S02]  /*4640*/  IMAD.X R13, R27, 0x1, R4, P1 ;  /* 0x000000011b0d7824 */ /* 0x000fe400008e0604 */
[-C--:B---3--:R-:W-:Y:S02]  /*4650*/  IMAD R29, R29, R20.reuse, RZ ;  /* 0x000000141d1d7224 */ /* 0x088fe400078e02ff */
[----:B------:R-:W-:-:S04]  /*4660*/  IMAD.WIDE.U32 R8, R28, R20, R8 ;  /* 0x000000141c087225 */ /* 0x000fc800078e0008 */
[----:B------:R-:W-:Y:S02]  /*4670*/  IMAD R21, R28, R21, R29 ;  /* 0x000000151c157224 */ /* 0x000fe400078e021d */
[----:B------:R-:W5:Y:S02]  /*4680*/  LDL.64 R28, [R33+0x50] ;  /* 0x00005000211c7983 */ /* 0x000f640000100a00 */
[----:B------:R-:W-:Y:S02]  /*4690*/  IMAD.IADD R9, R9, 0x1, R21 ;  /* 0x0000000109097824 */ /* 0x000fe400078e0215 */
[-C--:B----4-:R-:W-:Y:S02]  /*46a0*/  IMAD R21, R37, R34.reuse, RZ ;  /* 0x0000002225157224 */ /* 0x090fe400078e02ff */
[----:B------:R-:W-:-:S04]  /*46b0*/  IMAD.WIDE.U32 R8, R36, R34, R8 ;  /* 0x0000002224087225 */ /* 0x000fc800078e0008 */
[----:B------:R-:W-:Y:S02]  /*46c0*/  IMAD R21, R36, R35, R21 ;  /* 0x0000002324157224 */ /* 0x000fe400078e0215 */
[----:B------:R0:W3:Y:S04]  /*46d0*/  LDG.E.64 R36, [R12.64] ;  /* 0x000000240c247981 */ /* 0x0000e8000c1e1b00 */
[----:B------:R-:W3:Y:S01]  /*46e0*/  LDL.64 R34, [R33+0x58] ;  /* 0x0000580021227983 */ /* 0x000ee20000100a00 */
[----:B------:R-:W-:Y:S01]  /*46f0*/  IADD3 R20, P1, R12, R14, RZ ;  /* 0x0000000e0c147210 */ /* 0x000fe20007f3e0ff */
[----:B------:R-:W-:-:S04]  /*4700*/  IMAD.IADD R9, R9, 0x1, R21 ;  /* 0x0000000109097824 */ /* 0x000fc800078e0215 */
[----:B------:R-:W-:Y:S01]  /*4710*/  IMAD.X R21, R13, 0x1, R4, P1 ;  /* 0x000000010d157824 */ /* 0x000fe200008e0604 */
[----:B0-----:R-:W-:-:S05]  /*4720*/  IADD3 R12, P1, R20, R14, RZ ;  /* 0x0000000e140c7210 */ /* 0x001fca0007f3e0ff */
[----:B------:R-:W-:Y:S02]  /*4730*/  IMAD.X R13, R21, 0x1, R4, P1 ;  /* 0x00000001150d7824 */ /* 0x000fe400008e0604 */
[-C--:B-----5:R-:W-:Y:S02]  /*4740*/  IMAD R27, R31, R28.reuse, RZ ;  /* 0x0000001c1f1b7224 */ /* 0x0a0fe400078e02ff */
[----:B------:R-:W-:-:S04]  /*4750*/  IMAD.WIDE.U32 R8, R30, R28, R8 ;  /* 0x0000001c1e087225 */ /* 0x000fc800078e0008 */
[----:B------:R-:W-:Y:S02]  /*4760*/  IMAD R27, R30, R29, R27 ;  /* 0x0000001d1e1b7224 */ /* 0x000fe400078e021b */
[----:B------:R0:W4:Y:S04]  /*4770*/  LDG.E.64 R30, [R20.64] ;  /* 0x00000024141e7981 */ /* 0x000128000c1e1b00 */
[----:B------:R-:W4:Y:S01]  /*4780*/  LDL.64 R28, [R33+0x60] ;  /* 0x00006000211c7983 */ /* 0x000f220000100a00 */
[----:B------:R-:W-:Y:S02]  /*4790*/  IMAD.IADD R9, R9, 0x1, R27 ;  /* 0x0000000109097824 */ /* 0x000fe400078e021b */
[-C--:B---3--:R-:W-:Y:S02]  /*47a0*/  IMAD R27, R37, R34.reuse, RZ ;  /* 0x00000022251b7224 */ /* 0x088fe400078e02ff */
[----:B------:R-:W-:-:S04]  /*47b0*/  IMAD.WIDE.U32 R8, R36, R34, R8 ;  /* 0x0000002224087225 */ /* 0x000fc800078e0008 */
[----:B------:R-:W-:Y:S02]  /*47c0*/  IMAD R27, R36, R35, R27 ;  /* 0x00000023241b7224 */ /* 0x000fe400078e021b */
[----:B------:R1:W3:Y:S04]  /*47d0*/  LDG.E.64 R36, [R12.64] ;  /* 0x000000240c247981 */ /* 0x0002e8000c1e1b00 */
[----:B------:R-:W3:Y:S01]  /*47e0*/  LDL.64 R34, [R33+0x68] ;  /* 0x0000680021227983 */ /* 0x000ee20000100a00 */
[----:B0-----:R-:W-:Y:S02]  /*47f0*/  IADD3 R20, P1, R12, R14, RZ ;  /* 0x0000000e0c147210 */ /* 0x001fe40007f3e0ff */
[----:B------:R-:W-:-:S03]  /*4800*/  IADD3 R9, R9, R27, RZ ;  /* 0x0000001b09097210 */ /* 0x000fc60007ffe0ff */
[----:B------:R-:W-:Y:S01]  /*4810*/  IMAD.X R21, R13, 0x1, R4, P1 ;  /* 0x000000010d157824 */ /* 0x000fe200008e0604 */
[----:B-1----:R-:W-:-:S05]  /*4820*/  IADD3 R12, P1, R20, R14, RZ ;  /* 0x0000000e140c7210 */ /* 0x002fca0007f3e0ff */
[----:B------:R-:W-:Y:S02]  /*4830*/  IMAD.X R13, R21, 0x1, R4, P1 ;  /* 0x00000001150d7824 */ /* 0x000fe400008e0604 */
[-C--:B----4-:R-:W-:Y:S02]  /*4840*/  IMAD R27, R31, R28.reuse, RZ ;  /* 0x0000001c1f1b7224 */ /* 0x090fe400078e02ff */
        /* <DEDUP_REMOVED lines=10> */
[----:B0-----:R-:W-:Y:S01]  /*48f0*/  IADD3 R20, P1, R12, R14, RZ ;  /* 0x0000000e0c147210 */ /* 0x001fe20007f3e0ff */
[----:B------:R-:W-:-:S04]  /*4900*/  IMAD.IADD R9, R9, 0x1, R27 ;  /* 0x0000000109097824 */ /* 0x000fc800078e021b */
[----:B------:R-:W-:Y:S01]  /*4910*/  IMAD.X R21, R13, 0x1, R4, P1 ;  /* 0x000000010d157824 */ /* 0x000fe200008e0604 */
[----:B-1----:R-:W-:-:S05]  /*4920*/  IADD3 R12, P1, R20, R14, RZ ;  /* 0x0000000e140c7210 */ /* 0x002fca0007f3e0ff */
[----:B------:R-:W-:Y:S02]  /*4930*/  IMAD.X R13, R21, 0x1, R4, P1 ;  /* 0x00000001150d7824 */ /* 0x000fe400008e0604 */
[-C--:B----4-:R-:W-:Y:S02]  /*4940*/  IMAD R27, R31, R28.reuse, RZ ;  /* 0x0000001c1f1b7224 */ /* 0x090fe400078e02ff */
[----:B------:R-:W-:-:S04]  /*4950*/  IMAD.WIDE.U32 R8, R30, R28, R8 ;  /* 0x0000001c1e087225 */ /* 0x000fc800078e0008 */
[----:B------:R-:W-:Y:S02]  /*4960*/  IMAD R27, R30, R29, R27 ;  /* 0x0000001d1e1b7224 */ /* 0x000fe400078e021b */
[----:B------:R-:W4:Y:S04]  /*4970*/  LDG.E.64 R30, [R20.64] ;  /* 0x00000024141e7981 */ /* 0x000f28000c1e1b00 */
[----:B------:R-:W4:Y:S01]  /*4980*/  LDL.64 R28, [R33+0x80] ;  /* 0x00008000211c7983 */ /* 0x000f220000100a00 */
[----:B------:R-:W-:Y:S02]  /*4990*/  IMAD.IADD R9, R9, 0x1, R27 ;  /* 0x0000000109097824 */ /* 0x000fe400078e021b */
[-C--:B---3--:R-:W-:Y:S02]  /*49a0*/  IMAD R27, R37, R34.reuse, RZ ;  /* 0x00000022251b7224 */ /* 0x088fe400078e02ff */
[----:B------:R-:W-:-:S04]  /*49b0*/  IMAD.WIDE.U32 R8, R36, R34, R8 ;  /* 0x0000002224087225 */ /* 0x000fc800078e0008 */
[----:B------:R-:W-:Y:S02]  /*49c0*/  IMAD R27, R36, R35, R27 ;  /* 0x00000023241b7224 */ /* 0x000fe400078e021b */
[----:B------:R0:W3:Y:S04]  /*49d0*/  LDG.E.64 R36, [R12.64] ;  /* 0x000000240c247981 */ /* 0x0000e8000c1e1b00 */
[----:B------:R-:W3:Y:S01]  /*49e0*/  LDL.64 R34, [R33+0x88] ;  /* 0x0000880021227983 */ /* 0x000ee20000100a00 */
[----:B------:R-:W-:Y:S01]  /*49f0*/  IMAD.IADD R9, R9, 0x1, R27 ;  /* 0x0000000109097824 */ /* 0x000fe200078e021b */
[----:B------:R-:W-:-:S05]  /*4a00*/  IADD3 R26, P1, R12, R14, RZ ;  /* 0x0000000e0c1a7210 */ /* 0x000fca0007f3e0ff */
[----:B------:R-:W-:Y:S02]  /*4a10*/  IMAD.X R27, R13, 0x1, R4, P1 ;  /* 0x000000010d1b7824 */ /* 0x000fe400008e0604 */
[----:B0-----:R-:W5:Y:S01]  /*4a20*/  LDL.64 R12, [R33+0x90] ;  /* 0x00009000210c7983 */ /* 0x001f620000100a00 */
[-C--:B----4-:R-:W-:Y:S02]  /*4a30*/  IMAD R21, R31, R28.reuse, RZ ;  /* 0x0000001c1f157224 */ /* 0x090fe400078e02ff */
[----:B------:R-:W-:-:S04]  /*4a40*/  IMAD.WIDE.U32 R8, R30, R28, R8 ;  /* 0x0000001c1e087225 */ /* 0x000fc800078e0008 */
[----:B------:R-:W-:Y:S02]  /*4a50*/  IMAD R20, R30, R29, R21 ;  /* 0x0000001d1e147224 */ /* 0x000fe400078e0215 */
[----:B------:R-:W5:Y:S02]  /*4a60*/  LDG.E.64 R28, [R26.64] ;  /* 0x000000241a1c7981 */ /* 0x000f64000c1e1b00 */
[----:B------:R-:W-:Y:S02]  /*4a70*/  IMAD.IADD R21, R9, 0x1, R20 ;  /* 0x0000000109157824 */ /* 0x000fe400078e0214 */
[----:B------:R-:W-:Y:S01]  /*4a80*/  IMAD.MOV.U32 R20, RZ, RZ, R8 ;  /* 0x000000ffff147224 */ /* 0x000fe200078e0008 */
[----:B------:R-:W-:-:S05]  /*4a90*/  IADD3 R8, P1, R26, R14, RZ ;  /* 0x0000000e1a087210 */ /* 0x000fca0007f3e0ff */
[----:B------:R-:W-:Y:S02]  /*4aa0*/  IMAD.X R9, R27, 0x1, R4, P1 ;  /* 0x000000011b097824 */ /* 0x000fe400008e0604 */
[-C--:B---3--:R-:W-:Y:S02]  /*4ab0*/  IMAD R31, R37, R34.reuse, RZ ;  /* 0x00000022251f7224 */ /* 0x088fe400078e02ff */
[----:B------:R-:W-:-:S04]  /*4ac0*/  IMAD.WIDE.U32 R20, R36, R34, R20 ;  /* 0x0000002224147225 */ /* 0x000fc800078e0014 */
[----:B------:R-:W-:Y:S02]  /*4ad0*/  IMAD R31, R36, R35, R31 ;  /* 0x00000023241f7224 */ /* 0x000fe400078e021f */
[----:B------:R0:W3:Y:S04]  /*4ae0*/  LDG.E.64 R34, [R8.64] ;  /* 0x0000002408227981 */ /* 0x0000e8000c1e1b00 */
[----:B------:R-:W3:Y:S01]  /*4af0*/  LDL.64 R36, [R33+0x98] ;  /* 0x0000980021247983 */ /* 0x000ee20000100a00 */
[----:B------:R-:W-:-:S04]  /*4b00*/  IADD3 R5, P1, R5, -0x10, RZ ;  /* 0xfffffff005057810 */ /* 0x000fc80007f3e0ff */
[----:B------:R-:W-:Y:S02]  /*4b10*/  IADD3.X R32, R32, -0x1, RZ, P1, !PT ;  /* 0xffffffff20207810 */ /* 0x000fe40000ffe4ff */
[----:B------:R-:W-:Y:S01]  /*4b20*/  ISETP.GT.U32.AND P1, PT, R5, 0xc, PT ;  /* 0x0000000c0500780c */ /* 0x000fe20003f24070 */
[----:B------:R-:W-:-:S03]  /*4b30*/  IMAD.IADD R21, R21, 0x1, R31 ;  /* 0x0000000115157824 */ /* 0x000fc600078e021f */
[----:B------:R-:W-:Y:S02]  /*4b40*/  ISETP.GT.AND.EX P1, PT, R32, RZ, PT, P1 ;  /* 0x000000ff2000720c */ /* 0x000fe40003f24310 */
[----:B------:R-:W-:Y:S02]  /*4b50*/  IADD3 R0, P3, R0, 0x10, RZ ;  /* 0x0000001000007810 */ /* 0x000fe40007f7e0ff */
[----:B0-----:R-:W-:-:S03]  /*4b60*/  IADD3 R8, P2, R8, R14, RZ ;  /* 0x0000000e08087210 */ /* 0x001fc60007f5e0ff */
[----:B------:R-:W-:Y:S02]  /*4b70*/  IMAD.X R3, RZ, RZ, R3, P3 ;  /* 0x000000ffff037224 */ /* 0x000fe400018e0603 */
[----:B------:R-:W-:Y:S02]  /*4b80*/  IMAD.X R9, R9, 0x1, R4, P2 ;  /* 0x0000000109097824 */ /* 0x000fe400010e0604 */
[----:B-----5:R-:W-:-:S04]  /*4b90*/  IMAD R29, R29, R12, RZ ;  /* 0x0000000c1d1d7224 */ /* 0x020fc800078e02ff */
[C---:B------:R-:W-:Y:S02]  /*4ba0*/  IMAD R29, R28.reuse, R13, R29 ;  /* 0x0000000d1c1d7224 */ /* 0x040fe400078e021d */
[----:B------:R-:W-:-:S04]  /*4bb0*/  IMAD.WIDE.U32 R12, R28, R12, R20 ;  /* 0x0000000c1c0c7225 */ /* 0x000fc800078e0014 */
[----:B------:R-:W-:Y:S02]  /*4bc0*/  IMAD.IADD R13, R13, 0x1, R29 ;  /* 0x000000010d0d7824 */ /* 0x000fe400078e021d */
[-C--:B---3--:R-:W-:Y:S02]  /*4bd0*/  IMAD R21, R35, R36.reuse, RZ ;  /* 0x0000002423157224 */ /* 0x088fe400078e02ff */
[----:B------:R-:W-:-:S04]  /*4be0*/  IMAD.WIDE.U32 R30, R34, R36, R12 ;  /* 0x00000024221e7225 */ /* 0x000fc800078e000c */
[----:B------:R-:W-:-:S04]  /*4bf0*/  IMAD R21, R34, R37, R21 ;  /* 0x0000002522157224 */ /* 0x000fc800078e0215 */
[----:B------:R-:W-:Y:S01]  /*4c00*/  IMAD.IADD R31, R31, 0x1, R21 ;  /* 0x000000011f1f7824 */ /* 0x000fe200078e0215 */
[----:B------:R-:W-:Y:S05]  /*4c10*/  @P1 BRA `(.L_x_6761) ;  /* 0xfffff77000001947 */ /* 0x000fea000383ffff */
[----:B------:R-:W-:Y:S05]  /*4c20*/  BSYNC B2 ;  /* 0x0000000000027941 */ /* 0x000fea0003800000 */
.L_x_6760:
[----:B------:R-:W-:Y:S01]  /*4c30*/  ISETP.GT.U32.AND P1, PT, R5, 0x4, PT ;  /* 0x000000040500780c */ /* 0x000fe20003f24070 */
[----:B------:R-:W-:Y:S03]  /*4c40*/  BSSY B2, `(.L_x_6762) ;  /* 0x0000049000027945 */ /* 0x000fe60003800000 */
[----:B------:R-:W-:-:S13]  /*4c50*/  ISETP.GT.AND.EX P1, PT, R32, RZ, PT, P1 ;  /* 0x000000ff2000720c */ /* 0x000fda0003f24310 */
[----:B------:R-:W-:Y:S05]  /*4c60*/  @!P1 BRA `(.L_x_6763) ;  /* 0x0000046000009947 */ /* 0x000fea0003800000 */
[----:B------:R-:W-:Y:S01]  /*4c70*/  LEA R33, R0, R1, 0x3 ;  /* 0x0000000100217211 */ /* 0x000fe200078e18ff */
[----:B------:R0:W4:Y:S04]  /*4c80*/  LDG.E.64 R20, [R8.64] ;  /* 0x0000002408147981 */ /* 0x000128000c1e1b00 */
[----:B------:R-:W4:Y:S01]  /*4c90*/  LDL.64 R12, [R33+0x20] ;  /* 0x00002000210c7983 */ /* 0x000f220000100a00 */
[----:B------:R-:W-:-:S03]  /*4ca0*/  IADD3 R28, P0, R8, R14, RZ ;  /* 0x0000000e081c7210 */ /* 0x000fc60007f1e0ff */
[----:B------:R-:W5:Y:S02]  /*4cb0*/  LDL.64 R26, [R33+0x28] ;  /* 0x00002800211a7983 */ /* 0x000f640000100a00 */
[----:B------:R-:W-:-:S05]  /*4cc0*/  IMAD.X R29, R9, 0x1, R4, P0 ;  /* 0x00000001091d7824 */ /* 0x000fca00000e0604 */
[----:B0-----:R-:W5:Y:S01]  /*4cd0*/  LDG.E.64 R8, [R28.64] ;  /* 0x000000241c087981 */ /* 0x001f62000c1e1b00 */
[----:B------:R-:W-:-:S05]  /*4ce0*/  IADD3 R34, P0, R28, R14, RZ ;  /* 0x0000000e1c227210 */ /* 0x000fca0007f1e0ff */
[----:B------:R-:W-:Y:S01]  /*4cf0*/  IMAD.X R35, R29, 0x1, R4, P0 ;  /* 0x000000011d237824 */ /* 0x000fe200000e0604 */
[----:B------:R-:W-:Y:S01]  /*4d00*/  IADD3 R36, P0, R34, R14, RZ ;  /* 0x0000000e22247210 */ /* 0x000fe20007f1e0ff */
[-C--:B----4-:R-:W-:Y:S02]  /*4d10*/  IMAD R21, R21, R12.reuse, RZ ;  /* 0x0000000c15157224 */ /* 0x090fe400078e02ff */
[----:B------:R-:W-:-:S04]  /*4d20*/  IMAD.WIDE.U32 R30, R20, R12, R30 ;  /* 0x0000000c141e7225 */ /* 0x000fc800078e001e */
[----:B------:R-:W-:Y:S02]  /*4d30*/  IMAD R37, R20, R13, R21 ;  /* 0x0000000d14257224 */ /* 0x000fe400078e0215 */
[----:B------:R0:W4:Y:S04]  /*4d40*/  LDG.E.64 R20, [R34.64] ;  /* 0x0000002422147981 */ /* 0x000128000c1e1b00 */
[----:B------:R-:W4:Y:S01]  /*4d50*/  LDL.64 R12, [R33+0x30] ;  /* 0x00003000210c7983 */ /* 0x000f220000100a00 */
[----:B------:R-:W-:Y:S02]  /*4d60*/  IMAD.IADD R31, R31, 0x1, R37 ;  /* 0x000000011f1f7824 */ /* 0x000fe400078e0225 */
[----:B-----5:R-:W-:Y:S02]  /*4d70*/  IMAD R29, R9, R26, RZ ;  /* 0x0000001a091d7224 */ /* 0x020fe400078e02ff */
[----:B------:R-:W-:-:S02]  /*4d80*/  IMAD.X R37, R35, 0x1, R4, P0 ;  /* 0x0000000123257824 */ /* 0x000fc400000e0604 */
[C---:B------:R-:W-:Y:S02]  /*4d90*/  IMAD R29, R8.reuse, R27, R29 ;  /* 0x0000001b081d7224 */ /* 0x040fe400078e021d */
[----:B------:R-:W-:Y:S02]  /*4da0*/  IMAD.WIDE.U32 R26, R8, R26, R30 ;  /* 0x0000001a081a7225 */ /* 0x000fe400078e001e */
[----:B------:R-:W5:Y:S04]  /*4db0*/  LDG.E.64 R30, [R36.64] ;  /* 0x00000024241e7981 */ /* 0x000f68000c1e1b00 */
[----:B------:R-:W5:Y:S01]  /*4dc0*/  LDL.64 R8, [R33+0x38] ;  /* 0x0000380021087983 */ /* 0x000f620000100a00 */
[----:B0-----:R-:W-:Y:S01]  /*4dd0*/  IADD3 R34, P0, R36, R14, RZ ;  /* 0x0000000e24227210 */ /* 0x001fe20007f1e0ff */
[----:B------:R-:W-:-:S04]  /*4de0*/  IMAD.IADD R27, R27, 0x1, R29 ;  /* 0x000000011b1b7824 */ /* 0x000fc800078e021d */
        /* <DEDUP_REMOVED lines=10> */
[C---:B------:R-:W-:Y:S01]  /*4e90*/  IMAD R31, R30.reuse, R9, R31 ;  /* 0x000000091e1f7224 */ /* 0x040fe200078e021f */
[----:B0-----:R-:W5:Y:S01]  /*4ea0*/  LDL.64 R34, [R33+0x58] ;  /* 0x0000580021227983 */ /* 0x001f620000100a00 */
[----:B------:R-:W-:-:S03]  /*4eb0*/  IMAD.WIDE.U32 R8, R30, R8, R26 ;  /* 0x000000081e087225 */ /* 0x000fc600078e001a */
[----:B---3--:R0:W3:Y:S04]  /*4ec0*/  LDG.E.64 R36, [R28.64] ;  /* 0x000000241c247981 */ /* 0x0080e8000c1e1b00 */
[----:B------:R-:W3:Y:S01]  /*4ed0*/  LDL.64 R26, [R33+0x48] ;  /* 0x00004800211a7983 */ /* 0x000ee20000100a00 */
[----:B------:R-:W-:Y:S02]  /*4ee0*/  IMAD.IADD R9, R9, 0x1, R31 ;  /* 0x0000000109097824 */ /* 0x000fe400078e021f */
[----:B----4-:R-:W-:-:S04]  /*4ef0*/  IMAD R13, R13, R20, RZ ;  /* 0x000000140d0d7224 */ /* 0x010fc800078e02ff */
[C---:B------:R-:W-:Y:S02]  /*4f00*/  IMAD R21, R12.reuse, R21, R13 ;  /* 0x000000150c157224 */ /* 0x040fe400078e020d */
[----:B------:R-:W-:Y:S01]  /*4f10*/  IMAD.WIDE.U32 R12, R12, R20, R8 ;  /* 0x000000140c0c7225 */ /* 0x000fe200078e0008 */
[----:B------:R-:W-:-:S03]  /*4f20*/  IADD3 R20, P0, R28, R14, RZ ;  /* 0x0000000e1c147210 */ /* 0x000fc60007f1e0ff */
[----:B------:R-:W-:Y:S02]  /*4f30*/  IMAD.IADD R13, R13, 0x1, R21 ;  /* 0x000000010d0d7824 */ /* 0x000fe400078e0215 */
[----:B------:R-:W-:Y:S01]  /*4f40*/  IMAD.X R21, R29, 0x1, R4, P0 ;  /* 0x000000011d157824 */ /* 0x000fe200000e0604 */
[----:B------:R-:W-:Y:S01]  /*4f50*/  IADD3 R8, P0, R20, R14, RZ ;  /* 0x0000000e14087210 */ /* 0x000fe20007f1e0ff */
[----:B0-----:R-:W4:Y:S01]  /*4f60*/  LDL.64 R28, [R33+0x50] ;  /* 0x00005000211c7983 */ /* 0x001f220000100a00 */
[----:B---3--:R-:W-:-:S03]  /*4f70*/  IMAD R31, R37, R26, RZ ;  /* 0x0000001a251f7224 */ /* 0x008fc600078e02ff */
[----:B------:R-:W-:Y:S02]  /*4f80*/  IMAD.X R9, R21, 0x1, R4, P0 ;  /* 0x0000000115097824 */ /* 0x000fe400000e0604 */
[----:B------:R-:W4:Y:S01]  /*4f90*/  LDG.E.64 R20, [R20.64] ;  /* 0x0000002414147981 */ /* 0x000f22000c1e1b00 */
[----:B------:R-:W-:-:S03]  /*4fa0*/  IMAD R27, R36, R27, R31 ;  /* 0x0000001b241b7224 */ /* 0x000fc600078e021f */
[----:B------:R0:W5:Y:S01]  /*4fb0*/  LDG.E.64 R30, [R8.64] ;  /* 0x00000024081e7981 */ /* 0x000162000c1e1b00 */
[----:B------:R-:W-:-:S04]  /*4fc0*/  IMAD.WIDE.U32 R12, R36, R26, R12 ;  /* 0x0000001a240c7225 */ /* 0x000fc800078e000c */
[----:B------:R-:W-:Y:S01]  /*4fd0*/  IMAD.IADD R13, R13, 0x1, R27 ;  /* 0x000000010d0d7824 */ /* 0x000fe200078e021b */
[----:B------:R-:W-:Y:S02]  /*4fe0*/  IADD3 R0, P2, R0, 0x8, RZ ;  /* 0x0000000800007810 */ /* 0x000fe40007f5e0ff */
[----:B------:R-:W-:Y:S02]  /*4ff0*/  IADD3 R5, P3, R5, -0x8, RZ ;  /* 0xfffffff805057810 */ /* 0x000fe40007f7e0ff */
[----:B0-----:R-:W-:Y:S01]  /*5000*/  IADD3 R8, P1, R8, R14, RZ ;  /* 0x0000000e08087210 */ /* 0x001fe20007f3e0ff */
[----:B------:R-:W-:Y:S01]  /*5010*/  IMAD.X R3, RZ, RZ, R3, P2 ;  /* 0x000000ffff037224 */ /* 0x000fe200010e0603 */
[----:B------:R-:W-:Y:S02]  /*5020*/  PLOP3.LUT P0, PT, PT, PT, PT, 0x8, 0x0 ;  /* 0x000000000000781c */ /* 0x000fe40003f0e170 */
[----:B------:R-:W-:Y:S01]  /*5030*/  IADD3.X R32, R32, -0x1, RZ, P3, !PT ;  /* 0xffffffff20207810 */ /* 0x000fe20001ffe4ff */
[----:B------:R-:W-:-:S02]  /*5040*/  IMAD.X R9, R9, 0x1, R4, P1 ;  /* 0x0000000109097824 */ /* 0x000fc400008e0604 */
        /* <DEDUP_REMOVED lines=8> */
.L_x_6763:
[----:B------:R-:W-:Y:S05]  /*50d0*/  BSYNC B2 ;  /* 0x0000000000027941 */ /* 0x000fea0003800000 */
.L_x_6762:
[----:B------:R-:W-:-:S04]  /*50e0*/  ISETP.NE.U32.AND P1, PT, R5, RZ, PT ;  /* 0x000000ff0500720c */ /* 0x000fc80003f25070 */
[----:B------:R-:W-:-:S13]  /*50f0*/  ISETP.NE.OR.EX P0, PT, R32, RZ, P0, P1 ;  /* 0x000000ff2000720c */ /* 0x000fda0000705710 */
[----:B------:R-:W-:Y:S05]  /*5100*/  @!P0 BRA `(.L_x_6764) ;  /* 0x0000028000008947 */ /* 0x000fea0003800000 */
.L_x_6759:
[----:B------:R-:W-:Y:S01]  /*5110*/  LEA R33, R0, R1, 0x3 ;  /* 0x0000000100217211 */ /* 0x000fe200078e18ff */
[----:B------:R0:W4:Y:S01]  /*5120*/  LDG.E.64 R26, [R8.64] ;  /* 0x00000024081a7981 */ /* 0x000122000c1e1b00 */
[----:B------:R-:W-:-:S03]  /*5130*/  IADD3 R12, P0, R8, R14, RZ ;  /* 0x0000000e080c7210 */ /* 0x000fc60007f1e0ff */
[----:B------:R-:W4:Y:S02]  /*5140*/  LDL.64 R28, [R33+0x20] ;  /* 0x00002000211c7983 */ /* 0x000f240000100a00 */
[----:B------:R-:W-:Y:S02]  /*5150*/  IMAD.X R13, R9, 0x1, R4, P0 ;  /* 0x00000001090d7824 */ /* 0x000fe400000e0604 */
[----:B------:R-:W5:Y:S04]  /*5160*/  LDL.64 R20, [R33+0x28] ;  /* 0x0000280021147983 */ /* 0x000f680000100a00 */
[----:B0-----:R0:W5:Y:S04]  /*5170*/  LDG.E.64 R8, [R12.64] ;  /* 0x000000240c087981 */ /* 0x001168000c1e1b00 */
[----:B---3--:R-:W3:Y:S01]  /*5180*/  LDL.64 R36, [R33+0x38] ;  /* 0x0000380021247983 */ /* 0x008ee20000100a00 */
[----:B----4-:R-:W-:-:S02]  /*5190*/  IMAD R27, R27, R28, RZ ;  /* 0x0000001c1b1b7224 */ /* 0x010fc400078e02ff */
[----:B------:R-:W-:Y:S01]  /*51a0*/  IMAD.WIDE.U32 R30, R26, R28, R30 ;  /* 0x0000001c1a1e7225 */ /* 0x000fe200078e001e */
[----:B------:R-:W-:-:S03]  /*51b0*/  IADD3 R28, P0, R12, R14, RZ ;  /* 0x0000000e0c1c7210 */ /* 0x000fc60007f1e0ff */
[----:B------:R-:W-:Y:S02]  /*51c0*/  IMAD R27, R26, R29, R27 ;  /* 0x0000001d1a1b7224 */ /* 0x000fe400078e021b */
[--C-:B------:R-:W-:Y:S01]  /*51d0*/  IMAD.X R29, R13, 0x1, R4.reuse, P0 ;  /* 0x000000010d1d7824 */ /* 0x100fe200000e0604 */
[----:B------:R-:W-:Y:S01]  /*51e0*/  IADD3 R26, P0, R28, R14, RZ ;  /* 0x0000000e1c1a7210 */ /* 0x000fe20007f1e0ff */
[----:B0-----:R-:W4:Y:S01]  /*51f0*/  LDL.64 R12, [R33+0x30] ;  /* 0x00003000210c7983 */ /* 0x001f220000100a00 */
[----:B------:R-:W-:Y:S02]  /*5200*/  IMAD.IADD R31, R31, 0x1, R27 ;  /* 0x000000011f1f7824 */ /* 0x000fe400078e021b */
[----:B-----5:R-:W-:Y:S01]  /*5210*/  IMAD R9, R9, R20, RZ ;  /* 0x0000001409097224 */ /* 0x020fe200078e02ff */
[----:B------:R-:W4:Y:S01]  /*5220*/  LDG.E.64 R34, [R28.64] ;  /* 0x000000241c227981 */ /* 0x000f22000c1e1b00 */
[----:B------:R-:W-:Y:S02]  /*5230*/  IMAD.X R27, R29, 0x1, R4, P0 ;  /* 0x000000011d1b7824 */ /* 0x000fe400000e0604 */
[----:B------:R-:W-:-:S02]  /*5240*/  IMAD R21, R8, R21, R9 ;  /* 0x0000001508157224 */ /* 0x000fc400078e0209 */
[----:B------:R-:W-:Y:S02]  /*5250*/  IMAD.WIDE.U32 R8, R8, R20, R30 ;  /* 0x0000001408087225 */ /* 0x000fe400078e001e */
[----:B------:R-:W3:Y:S01]  /*5260*/  LDG.E.64 R30, [R26.64] ;  /* 0x000000241a1e7981 */ /* 0x000ee2000c1e1b00 */
[----:B------:R-:W-:Y:S01]  /*5270*/  IADD3 R5, P0, R5, -0x4, RZ ;  /* 0xfffffffc05057810 */ /* 0x000fe20007f1e0ff */
[----:B------:R-:W-:-:S03]  /*5280*/  IMAD.IADD R9, R9, 0x1, R21 ;  /* 0x0000000109097824 */ /* 0x000fc600078e0215 */
[----:B------:R-:W-:Y:S02]  /*5290*/  IADD3.X R32, R32, -0x1, RZ, P0, !PT ;  /* 0xffffffff20207810 */ /* 0x000fe400007fe4ff */
[----:B------:R-:W-:-:S04]  /*52a0*/  ISETP.NE.U32.AND P0, PT, R5, RZ, PT ;  /* 0x000000ff0500720c */ /* 0x000fc80003f05070 */
[----:B------:R-:W-:Y:S02]  /*52b0*/  ISETP.NE.AND.EX P0, PT, R32, RZ, PT, P0 ;  /* 0x000000ff2000720c */ /* 0x000fe40003f05300 */
[----:B------:R-:W-:-:S05]  /*52c0*/  IADD3 R0, P1, R0, 0x4, RZ ;  /* 0x0000000400007810 */ /* 0x000fca0007f3e0ff */
[----:B------:R-:W-:Y:S02]  /*52d0*/  IMAD.X R3, RZ, RZ, R3, P1 ;  /* 0x000000ffff037224 */ /* 0x000fe400008e0603 */
[-C--:B----4-:R-:W-:Y:S02]  /*52e0*/  IMAD R21, R35, R12.reuse, RZ ;  /* 0x0000000c23157224 */ /* 0x090fe400078e02ff */
        /* <DEDUP_REMOVED lines=8> */
[----:B------:R-:W-:Y:S01]  /*5370*/  IMAD.X R9, R27, 0x1, R4, P2 ;  /* 0x000000011b097824 */ /* 0x000fe200010e0604 */
[----:B--2---:R-:W-:Y:S05]  /*5380*/  @P0 BRA `(.L_x_6759) ;  /* 0xfffffd8000000947 */ /* 0x004fea000383ffff */
.L_x_6764:
[----:B------:R-:W-:Y:S05]  /*5390*/  BSYNC B0 ;  /* 0x0000000000007941 */ /* 0x000fea0003800000 */
.L_x_6758:
[----:B------:R-:W-:-:S05]  /*53a0*/  IMAD.MOV.U32 R4, RZ, RZ, c[0x0][0x170] ;  /* 0x00005c00ff047624 */ /* 0x000fca00078e00ff */
[----:B------:R-:W-:-:S13]  /*53b0*/  LOP3.LUT P0, RZ, R4, 0x3, RZ, 0xc0, !PT ;  /* 0x0000000304ff7812 */ /* 0x000fda000780c0ff */
[----:B------:R-:W-:Y:S05]  /*53c0*/  @!P0 BRA `(.L_x_6757) ;  /* 0x000002e000008947 */ /* 0x000fea0003800000 */
[----:B------:R-:W-:Y:S02]  /*53d0*/  IMAD R5, R3, c[0x0][0x1c8], RZ ;  /* 0x0000720003057a24 */ /* 0x000fe400078e02ff */
[----:B------:R-:W-:Y:S02]  /*53e0*/  IMAD.MOV.U32 R10, RZ, RZ, R6 ;  /* 0x000000ffff0a7224 */ /* 0x000fe400078e0006 */
[C---:B------:R-:W-:Y:S02]  /*53f0*/  IMAD R5, R0.reuse, c[0x0][0x1cc], R5 ;  /* 0x0000730000057a24 */ /* 0x040fe400078e0205 */
[----:B------:R-:W-:-:S04]  /*5400*/  IMAD.WIDE.U32 R8, R0, c[0x0][0x1c8], R10 ;  /* 0x0000720000087a25 */ /* 0x000fc800078e000a */
[----:B------:R-:W-:Y:S01]  /*5410*/  IMAD.IADD R9, R9, 0x1, R5 ;  /* 0x0000000109097824 */ /* 0x000fe200078e0205 */
[----:B------:R-:W-:Y:S01]  /*5420*/  LEA R12, P0, R8, c[0x0][0x178], 0x3 ;  /* 0x00005e00080c7a11 */ /* 0x000fe200078018ff */
[----:B------:R-:W-:-:S03]  /*5430*/  IMAD.U32 R3, R0, 0x8, R1 ;  /* 0x0000000800037824 */ /* 0x000fc600078e0001 */
[----:B------:R-:W-:Y:S02]  /*5440*/  LEA.HI.X R13, R8, c[0x0][0x17c], R9, 0x3, P0 ;  /* 0x00005f00080d7a11 */ /* 0x000fe400000f1c09 */
[----:B------:R-:W4:Y:S04]  /*5450*/  LDL.64 R8, [R3+0x20] ;  /* 0x0000200003087983 */ /* 0x000f280000100a00 */
[----:B------:R-:W4:Y:S01]  /*5460*/  LDG.E.64 R12, [R12.64] ;  /* 0x000000240c0c7981 */ /* 0x000f22000c1e1b00 */
[----:B------:R-:W-:-:S04]  /*5470*/  LOP3.LUT R4, R4, 0x3, RZ, 0xc0, !PT ;  /* 0x0000000304047812 */ /* 0x000fc800078ec0ff */
[----:B------:R-:W-:-:S04]  /*5480*/  ISETP.NE.U32.AND P0, PT, R4, 0x1, PT ;  /* 0x000000010400780c */ /* 0x000fc80003f05070 */
[----:B------:R-:W-:Y:S01]  /*5490*/  ISETP.NE.AND.EX P0, PT, RZ, RZ, PT, P0 ;  /* 0x000000ffff00720c */ /* 0x000fe20003f05300 */
[-C--:B----4-:R-:W-:Y:S02]  /*54a0*/  IMAD R15, R13, R8.reuse, RZ ;  /* 0x000000080d0f7224 */ /* 0x090fe400078e02ff */
[----:B------:R-:W-:-:S04]  /*54b0*/  IMAD.WIDE.U32 R30, R12, R8, R30 ;  /* 0x000000080c1e7225 */ /* 0x000fc800078e001e */
[----:B------:R-:W-:-:S04]  /*54c0*/  IMAD R15, R12, R9, R15 ;  /* 0x000000090c0f7224 */ /* 0x000fc800078e020f */
[----:B------:R-:W-:Y:S02]  /*54d0*/  IMAD.IADD R31, R31, 0x1, R15 ;  /* 0x000000011f1f7824 */ /* 0x000fe400078e020f */
[----:B------:R-:W-:Y:S05]  /*54e0*/  @!P0 BRA `(.L_x_6757) ;  /* 0x000001c000008947 */ /* 0x000fea0003800000 */
[----:B------:R-:W-:Y:S01]  /*54f0*/  IMAD.MOV.U32 R7, RZ, RZ, c[0x0][0x1c8] ;  /* 0x00007200ff077624 */ /* 0x000fe200078e00ff */
[----:B------:R-:W4:Y:S03]  /*5500*/  LDL.64 R12, [R3+0x28] ;  /* 0x00002800030c7983 */ /* 0x000f260000100a00 */
[----:B------:R-:W-:-:S05]  /*5510*/  IMAD.WIDE.U32 R8, R0, R7, c[0x0][0x1c8] ;  /* 0x0000720000087625 */ /* 0x000fca00078e0007 */
[----:B------:R-:W-:-:S04]  /*5520*/  IADD3 R6, P0, R6, R8, RZ ;  /* 0x0000000806067210 */ /* 0x000fc80007f1e0ff */
[----:B------:R-:W-:Y:S02]  /*5530*/  IADD3.X R5, R11, R5, R9, P0, !PT ;  /* 0x000000050b057210 */ /* 0x000fe400007fe409 */
[----:B------:R-:W-:-:S04]  /*5540*/  LEA R8, P0, R6, c[0x0][0x178], 0x3 ;  /* 0x00005e0006087a11 */ /* 0x000fc800078018ff */
[----:B------:R-:W-:-:S05]  /*5550*/  LEA.HI.X R9, R6, c[0x0][0x17c], R5, 0x3, P0 ;  /* 0x00005f0006097a11 */ /* 0x000fca00000f1c05 */
[----:B------:R-:W4:Y:S01]  /*5560*/  LDG.E.64 R10, [R8.64] ;  /* 0x00000024080a7981 */ /* 0x000f22000c1e1b00 */
[----:B------:R-:W-:-:S04]  /*5570*/  ISETP.NE.U32.AND P0, PT, R4, 0x2, PT ;  /* 0x000000020400780c */ /* 0x000fc80003f05070 */
[----:B------:R-:W-:Y:S01]  /*5580*/  ISETP.NE.AND.EX P0, PT, RZ, RZ, PT, P0 ;  /* 0x000000ffff00720c */ /* 0x000fe20003f05300 */
[-C--:B----4-:R-:W-:Y:S02]  /*5590*/  IMAD R5, R11, R12.reuse, RZ ;  /* 0x0000000c0b057224 */ /* 0x090fe400078e02ff */
[----:B------:R-:W-:-:S04]  /*55a0*/  IMAD.WIDE.U32 R30, R10, R12, R30 ;  /* 0x0000000c0a1e7225 */ /* 0x000fc800078e001e */
[----:B------:R-:W-:-:S04]  /*55b0*/  IMAD R5, R10, R13, R5 ;  /* 0x0000000d0a057224 */ /* 0x000fc800078e0205 */
[----:B------:R-:W-:Y:S02]  /*55c0*/  IMAD.IADD R31, R31, 0x1, R5 ;  /* 0x000000011f1f7824 */ /* 0x000fe400078e0205 */
[----:B------:R-:W-:Y:S05]  /*55d0*/  @!P0 BRA `(.L_x_6757) ;  /* 0x000000d000008947 */ /* 0x000fea0003800000 */
[----:B------:R-:W-:Y:S01]  /*55e0*/  LEA R4, P0, R7, R8, 0x3 ;  /* 0x0000000807047211 */ /* 0x000fe200078018ff */
[----:B------:R-:W-:-:S05]  /*55f0*/  IMAD.MOV.U32 R8, RZ, RZ, c[0x0][0x1cc] ;  /* 0x00007300ff087624 */ /* 0x000fca00078e00ff */
[----:B------:R-:W-:Y:S02]  /*5600*/  LEA.HI.X R5, R7, R9, R8, 0x3, P0 ;  /* 0x0000000907057211 */ /* 0x000fe400000f1c08 */
[----:B------:R-:W4:Y:S04]  /*5610*/  LDL.64 R6, [R3+0x30] ;  /* 0x0000300003067983 */ /* 0x000f280000100a00 */
[----:B------:R-:W4:Y:S02]  /*5620*/  LDG.E.64 R4, [R4.64] ;  /* 0x0000002404047981 */ /* 0x000f24000c1e1b00 */
[-C--:B----4-:R-:W-:Y:S02]  /*5630*/  IMAD R9, R5, R6.reuse, RZ ;  /* 0x0000000605097224 */ /* 0x090fe400078e02ff */
[----:B------:R-:W-:-:S04]  /*5640*/  IMAD.WIDE.U32 R30, R4, R6, R30 ;  /* 0x00000006041e7225 */ /* 0x000fc800078e001e */
[----:B------:R-:W-:-:S05]  /*5650*/  IMAD R9, R4, R7, R9 ;  /* 0x0000000704097224 */ /* 0x000fca00078e0209 */
[----:B------:R-:W-:Y:S01]  /*5660*/  IADD3 R31, R31, R9, RZ ;  /* 0x000000091f1f7210 */ /* 0x000fe20007ffe0ff */
[----:B------:R-:W-:Y:S05]  /*5670*/  BRA `(.L_x_6757) ;  /* 0x0000003000007947 */ /* 0x000fea0003800000 */
.L_x_6756:
[----:B-1---5:R-:W-:-:S04]  /*5680*/  LEA R30, P0, R22, c[0x0][0x168], 0x3 ;  /* 0x00005a00161e7a11 */ /* 0x022fc800078018ff */
[----:B------:R-:W-:-:S06]  /*5690*/  LEA.HI.X R31, R22, c[0x0][0x16c], R23, 0x3, P0 ;  /* 0x00005b00161f7a11 */ /* 0x000fcc00000f1c17 */
[----:B------:R-:W5:Y:S03]  /*56a0*/  LDG.E.64 R30, [R30.64] ;  /* 0x000000241e1e7981 */ /* 0x000f66000c1e1b00 */
.L_x_6757:
[----:B------:R-:W-:Y:S01]  /*56b0*/  IMAD.MOV.U32 R14, RZ, RZ, c[0x0][0x1d8] ;  /* 0x00007600ff0e7624 */ /* 0x000fe200078e00ff */
[----:B-1---5:R-:W-:Y:S01]  /*56c0*/  SHF.L.U64.HI R11, R22, 0x3, R23 ;  /* 0x00000003160b7819 */ /* 0x022fe20000010217 */
[----:B------:R-:W-:Y:S02]  /*56d0*/  IMAD.MOV.U32 R3, RZ, RZ, 0x3 ;  /* 0x00000003ff037424 */ /* 0x000fe400078e00ff */
[C---:B------:R-:W-:Y:S02]  /*56e0*/  IMAD.SHL.U32 R15, R14.reuse, 0x8, RZ ;  /* 0x000000080e0f7824 */ /* 0x040fe400078e00ff */
[----:B0-----:R-:W-:Y:S01]  /*56f0*/  IMAD.MOV.U32 R0, RZ, RZ, c[0x0][0x1d8] ;  /* 0x00007600ff007624 */ /* 0x001fe200078e00ff */
[----:B------:R-:W-:Y:S01]  /*5700*/  SHF.L.U64.HI R14, R14, R3, c[0x0][0x1dc] ;  /* 0x000077000e0e7619 */ /* 0x000fe20000010203 */
[----:B------:R-:W-:Y:S01]  /*5710*/  IMAD.MOV.U32 R5, RZ, RZ, 0x3 ;  /* 0x00000003ff057424 */ /* 0x000fe200078e00ff */
[----:B------:R-:W-:Y:S01]  /*5720*/  ISETP.GE.U32.AND P1, PT, R15, 0x1, PT ;  /* 0x000000010f00780c */ /* 0x000fe20003f26070 */
[----:B------:R-:W-:-:S02]  /*5730*/  IMAD.SHL.U32 R8, R0, 0x8, RZ ;  /* 0x0000000800087824 */ /* 0x000fc400078e00ff */
[----:B------:R-:W-:Y:S01]  /*5740*/  IMAD.SHL.U32 R22, R22, 0x8, RZ ;  /* 0x0000000816167824 */ /* 0x000fe200078e00ff */
[----:B------:R-:W-:Y:S01]  /*5750*/  ISETP.GE.AND.EX P1, PT, R14, RZ, PT, P1 ;  /* 0x000000ff0e00720c */ /* 0x000fe20003f26310 */
[----:B------:R-:W-:Y:S01]  /*5760*/  IMAD.MOV.U32 R3, RZ, RZ, c[0x0][0x1d0] ;  /* 0x00007400ff037624 */ /* 0x000fe200078e00ff */
[----:B------:R-:W-:Y:S01]  /*5770*/  SHF.L.U64.HI R27, R0, R5, c[0x0][0x1dc] ;  /* 0x00007700001b7619 */ /* 0x000fe20000010205 */
[----:B------:R-:W-:Y:S01]  /*5780*/  IMAD.MOV.U32 R0, RZ, RZ, c[0x0][0x1d4] ;  /* 0x00007500ff007624 */ /* 0x000fe200078e00ff */
[----:B------:R-:W-:-:S04]  /*5790*/  ISETP.GE.U32.AND P0, PT, R8, 0x1, PT ;  /* 0x000000010800780c */ /* 0x000fc80003f06070 */
[----:B------:R-:W-:-:S05]  /*57a0*/  ISETP.GE.AND.EX P0, PT, R27, RZ, PT, P0 ;  /* 0x000000ff1b00720c */ /* 0x000fca0003f06300 */
[----:B------:R-:W-:Y:S05]  /*57b0*/  @!P1 BRA `(.L_x_6765) ;  /* 0x000001e000009947 */ /* 0x000fea0003800000 */
[----:B------:R-:W-:Y:S01]  /*57c0*/  BSSY B0, `(.L_x_6765) ;  /* 0x000001d000007945 */ /* 0x000fe20003800000 */
[--C-:B------:R-:W-:Y:S01]  /*57d0*/  SHF.R.S64 R15, R15, 0x3, R14.reuse ;  /* 0x000000030f0f7819 */ /* 0x100fe2000000100e */
[----:B------:R-:W-:Y:S01]  /*57e0*/  IMAD.MOV.U32 R12, RZ, RZ, c[0x0][0x1d0] ;  /* 0x00007400ff0c7624 */ /* 0x000fe200078e00ff */
[----:B------:R-:W-:Y:S01]  /*57f0*/  SHF.R.S32.HI R14, RZ, 0x3, R14 ;  /* 0x00000003ff0e7819 */ /* 0x000fe2000001140e */
[----:B------:R-:W-:Y:S02]  /*5800*/  IMAD.MOV.U32 R13, RZ, RZ, c[0x0][0x1d4] ;  /* 0x00007500ff0d7624 */ /* 0x000fe400078e00ff */
[----:B------:R-:W-:Y:S02]  /*5810*/  IMAD.MOV.U32 R3, RZ, RZ, c[0x0][0x1d0] ;  /* 0x00007400ff037624 */ /* 0x000fe400078e00ff */
[----:B------:R-:W-:Y:S02]  /*5820*/  IMAD.MOV.U32 R0, RZ, RZ, c[0x0][0x1d4] ;  /* 0x00007500ff007624 */ /* 0x000fe400078e00ff */
.L_x_6766:
[--C-:B------:R-:W-:Y:S02]  /*5830*/  SHF.R.U64 R9, R15, 0x1, R14.reuse ;  /* 0x000000010f097819 */ /* 0x100fe4000000120e */
[----:B------:R-:W-:-:S03]  /*5840*/  SHF.R.U32.HI R10, RZ, 0x1, R14 ;  /* 0x00000001ff0a7819 */ /* 0x000fc6000001160e */
[C---:B------:R-:W-:Y:S01]  /*5850*/  IMAD.SHL.U32 R21, R9.reuse, 0x8, RZ ;  /* 0x0000000809157824 */ /* 0x040fe200078e00ff */
[----:B------:R-:W-:-:S04]  /*5860*/  SHF.L.U64.HI R20, R9, 0x3, R10 ;  /* 0x0000000309147819 */ /* 0x000fc8000001020a */
[----:B------:R-:W-:-:S05]  /*5870*/  IADD3 R4, P1, R21, R12, RZ ;  /* 0x0000000c15047210 */ /* 0x000fca0007f3e0ff */
[----:B------:R-:W-:-:S05]  /*5880*/  IMAD.X R5, R20, 0x1, R13, P1 ;  /* 0x0000000114057824 */ /* 0x000fca00008e060d */
[----:B------:R-:W4:Y:S02]  /*5890*/  LDG.E.64 R6, [R4.64] ;  /* 0x0000002404067981 */ /* 0x000f24000c1e1b00 */
[----:B----4-:R-:W-:-:S04]  /*58a0*/  ISETP.GE.U32.AND P1, PT, R6, R30, PT ;  /* 0x0000001e0600720c */ /* 0x010fc80003f26070 */
        /* <DEDUP_REMOVED lines=15> */
.L_x_6765:
[----:B------:R-:W-:Y:S02]  /*59a0*/  IMAD.MOV.U32 R20, RZ, RZ, c[0x0][0x1d0] ;  /* 0x00007400ff147624 */ /* 0x000fe400078e00ff */
[----:B------:R-:W-:Y:S01]  /*59b0*/  IMAD.MOV.U32 R15, RZ, RZ, c[0x0][0x1d4] ;  /* 0x00007500ff0f7624 */ /* 0x000fe200078e00ff */
[----:B------:R-:W-:Y:S05]  /*59c0*/  @!P0 BRA `(.L_x_6767) ;  /* 0x000001e000008947 */ /* 0x000fea0003800000 */
[----:B------:R-:W-:Y:S01]  /*59d0*/  BSSY B0, `(.L_x_6767) ;  /* 0x000001d000007945 */ /* 0x000fe20003800000 */
[--C-:B------:R-:W-:Y:S01]  /*59e0*/  SHF.R.S64 R13, R8, 0x3, R27.reuse ;  /* 0x00000003080d7819 */ /* 0x100fe2000000101b */
[----:B------:R-:W-:Y:S01]  /*59f0*/  IMAD.MOV.U32 R10, RZ, RZ, c[0x0][0x1d0] ;  /* 0x00007400ff0a7624 */ /* 0x000fe200078e00ff */
[----:B------:R-:W-:Y:S01]  /*5a00*/  SHF.R.S32.HI R14, RZ, 0x3, R27 ;  /* 0x00000003ff0e7819 */ /* 0x000fe2000001141b */
[----:B------:R-:W-:Y:S02]  /*5a10*/  IMAD.MOV.U32 R12, RZ, RZ, c[0x0][0x1d4] ;  /* 0x00007500ff0c7624 */ /* 0x000fe400078e00ff */
[----:B------:R-:W-:Y:S02]  /*5a20*/  IMAD.MOV.U32 R20, RZ, RZ, c[0x0][0x1d0] ;  /* 0x00007400ff147624 */ /* 0x000fe400078e00ff */
[----:B------:R-:W-:-:S02]  /*5a30*/  IMAD.MOV.U32 R15, RZ, RZ, c[0x0][0x1d4] ;  /* 0x00007500ff0f7624 */ /* 0x000fc400078e00ff */
.L_x_6768:
        /* <DEDUP_REMOVED lines=19> */
[----:B------:R-:W-:Y:S01]  /*5b70*/  ISETP.GT.AND.EX P1, PT, R9, RZ, PT, P1 ;  /* 0x000000ff0900720c */ /* 0x000fe20003f24310 */
[----:B------:R-:W-:-:S12]  /*5b80*/  IMAD.MOV.U32 R14, RZ, RZ, R9 ;  /* 0x000000ffff0e7224 */ /* 0x000fd800078e0009 */
[----:B------:R-:W-:Y:S05]  /*5b90*/  @P1 BRA `(.L_x_6768) ;  /* 0xfffffea000001947 */ /* 0x000fea000383ffff */
[----:B------:R-:W-:Y:S05]  /*5ba0*/  BSYNC B0 ;  /* 0x0000000000007941 */ /* 0x000fea0003800000 */
.L_x_6767:
[C---:B------:R-:W-:Y:S02]  /*5bb0*/  IADD3 R4, P0, -R3.reuse, R20, RZ ;  /* 0x0000001403047210 */ /* 0x040fe40007f1e1ff */
[----:B------:R-:W-:Y:S02]  /*5bc0*/  IADD3 R3, P2, R3, -c[0x0][0x1d0], RZ ;  /* 0x8000740003037a10 */ /* 0x000fe40007f5e0ff */
[C---:B------:R-:W-:Y:S01]  /*5bd0*/  IADD3 R6, P1, R22.reuse, c[0x0][0x1e0], RZ ;  /* 0x0000780016067a10 */ /* 0x040fe20007f3e0ff */
        /* <DEDUP_REMOVED lines=10> */
[----:B------:R0:W-:Y:S02]  /*5c80*/  ST.E.64 [R22.64], R8 ;  /* 0x0000000816007985 */ /* 0x0001e4000c101b24 */
.L_x_6755:
[----:B------:R-:W-:Y:S05]  /*5c90*/  BSYNC B1 ;  /* 0x0000000000017941 */ /* 0x000fea0003800000 */
.L_x_6754:
[----:B------:R-:W4:Y:S01]  /*5ca0*/  S2R R3, SR_TID.X ;  /* 0x0000000000037919 */ /* 0x000f220000002100 */
[----:B------:R-:W-:Y:S01]  /*5cb0*/  BSSY B1, `(.L_x_6769) ;  /* 0x00001b4000017945 */ /* 0x000fe20003800000 */
[----:B01--45:R-:W-:-:S04]  /*5cc0*/  IADD3 R23, R3, 0x80, RZ ;  /* 0x0000008003177810 */ /* 0x033fc80007ffe0ff */
[----:B------:R-:W-:-:S13]  /*5cd0*/  ISETP.GE.AND P0, PT, R23, R2, PT ;  /* 0x000000021700720c */ /* 0x000fda0003f06270 */
        /* <DEDUP_REMOVED lines=14> */
[----:B--2---:R-:W-:Y:S01]  /*5dc0*/  IMAD R9, R25, c[0x0][0x180], RZ ;  /* 0x0000600019097a24 */ /* 0x004fe200078e02ff */
[----:B------:R-:W-:Y:S01]  /*5dd0*/  HFMA2.MMA R4, -RZ, RZ, 0, 0 ;  /* 0x00000000ff047435 */ /* 0x000fe200000001ff */
[----:B------:R-:W-:Y:S01]  /*5de0*/  IMAD.WIDE.U32 R6, R24, c[0x0][0x180], RZ ;  /* 0x0000600018067a25 */ /* 0x000fe200078e00ff */
[----:B------:R-:W-:Y:S01]  /*5df0*/  ISETP.GE.U32.AND P0, PT, R0, 0x3, PT ;  /* 0x000000030000780c */ /* 0x000fe20003f06070 */
[----:B------:R-:W-:Y:S01]  /*5e00*/  CS2R R30, SRZ ;  /* 0x00000000001e7805 */ /* 0x000fe2000001ff00 */
[----:B------:R-:W-:Y:S01]  /*5e10*/  IADD3.X R0, R32, -0x1, RZ, P1, !PT ;  /* 0xffffffff20007810 */ /* 0x000fe20000ffe4ff */
[----:B------:R-:W-:Y:S01]  /*5e20*/  IMAD R11, R24, c[0x0][0x184], R9 ;  /* 0x00006100180b7a24 */ /* 0x000fe200078e0209 */
[----:B------:R-:W-:Y:S02]  /*5e30*/  LOP3.LUT R5, R5, 0x3, RZ, 0xc0, !PT ;  /* 0x0000000305057812 */ /* 0x000fe400078ec0ff */
[----:B------:R-:W-:Y:S01]  /*5e40*/  ISETP.GE.U32.AND.EX P0, PT, R0, RZ, PT, P0 ;  /* 0x000000ff0000720c */ /* 0x000fe20003f06100 */
[----:B------:R-:W-:-:S02]  /*5e50*/  IMAD.MOV.U32 R0, RZ, RZ, RZ ;  /* 0x000000ffff007224 */ /* 0x000fc400078e00ff */
        /* <DEDUP_REMOVED lines=23> */
.L_x_6776:
[----:B------:R-:W-:Y:S01]  /*5fd0*/  IMAD.U32 R34, R0, 0x8, R1 ;  /* 0x0000000800227824 */ /* 0x000fe200078e0001 */
[----:B------:R-:W-:Y:S01]  /*5fe0*/  IADD3 R10, P1, R14, R12, RZ ;  /* 0x0000000c0e0a7210 */ /* 0x000fe20007f3e0ff */
[----:B------:R-:W-:Y:S02]  /*5ff0*/  IMAD.MOV.U32 R36, RZ, RZ, R14 ;  /* 0x000000ffff247224 */ /* 0x000fe400078e000e */
[----:B------:R-:W-:Y:S01]  /*6000*/  IMAD.MOV.U32 R37, RZ, RZ, R11 ;  /* 0x000000ffff257224 */ /* 0x000fe200078e000b */
[----:B------:R-:W2:Y:S04]  /*6010*/  LDL.64 R14, [R34+0x20] ;  /* 0x00002000220e7983 */ /* 0x000ea80000100a00 */
[----:B------:R0:W2:Y:S01]  /*6020*/  LD.E.64 R20, [R36.64] ;  /* 0x0000002424147980 */ /* 0x0000a2000c101b00 */
[----:B------:R-:W-:-:S03]  /*6030*/  IMAD.X R11, R11, 0x1, R33, P1 ;  /* 0x000000010b0b7824 */ /* 0x000fc600008e0621 */
[----:B------:R-:W4:Y:S04]  /*6040*/  LDL.64 R26, [R34+0x28] ;  /* 0x00002800221a7983 */ /* 0x000f280000100a00 */
[----:B------:R-:W4:Y:S04]  /*6050*/  LD.E.64 R28, [R10.64] ;  /* 0x000000240a1c7980 */ /* 0x000f28000c101b00 */
[----:B0-----:R-:W5:Y:S01]  /*6060*/  LDL.64 R36, [R34+0x38] ;  /* 0x0000380022247983 */ /* 0x001f620000100a00 */
[-C--:B--2---:R-:W-:Y:S02]  /*6070*/  IMAD R21, R21, R14.reuse, RZ ;  /* 0x0000000e15157224 */ /* 0x084fe400078e02ff */
[----:B------:R-:W-:Y:S01]  /*6080*/  IMAD.WIDE.U32 R30, R20, R14, R30 ;  /* 0x0000000e141e7225 */ /* 0x000fe200078e001e */
[----:B------:R-:W-:-:S03]  /*6090*/  IADD3 R14, P1, R10, R12, RZ ;  /* 0x0000000c0a0e7210 */ /* 0x000fc60007f3e0ff */
[----:B------:R-:W-:Y:S02]  /*60a0*/  IMAD R21, R20, R15, R21 ;  /* 0x0000000f14157224 */ /* 0x000fe400078e0215 */
[----:B------:R-:W-:Y:S02]  /*60b0*/  IMAD.MOV.U32 R20, RZ, RZ, R30 ;  /* 0x000000ffff147224 */ /* 0x000fe400078e001e */
[----:B------:R-:W-:Y:S02]  /*60c0*/  IMAD.IADD R21, R31, 0x1, R21 ;  /* 0x000000011f157824 */ /* 0x000fe400078e0215 */
[----:B----4-:R-:W-:Y:S02]  /*60d0*/  IMAD R31, R29, R26, RZ ;  /* 0x0000001a1d1f7224 */ /* 0x010fe400078e02ff */
[----:B------:R-:W-:Y:S02]  /*60e0*/  IMAD.X R15, R11, 0x1, R33, P1 ;  /* 0x000000010b0f7824 */ /* 0x000fe400008e0621 */
[----:B------:R-:W-:Y:S01]  /*60f0*/  IMAD R31, R28, R27, R31 ;  /* 0x0000001b1c1f7224 */ /* 0x000fe200078e021f */
[----:B------:R-:W-:Y:S01]  /*6100*/  IADD3 R10, P1, R14, R12, RZ ;  /* 0x0000000c0e0a7210 */ /* 0x000fe20007f3e0ff */
[----:B------:R-:W-:-:S02]  /*6110*/  IMAD.WIDE.U32 R26, R28, R26, R20 ;  /* 0x0000001a1c1a7225 */ /* 0x000fc400078e0014 */
[----:B------:R-:W2:Y:S04]  /*6120*/  LDL.64 R20, [R34+0x30] ;  /* 0x0000300022147983 */ /* 0x000ea80000100a00 */
[----:B------:R0:W2:Y:S01]  /*6130*/  LD.E.64 R28, [R14.64] ;  /* 0x000000240e1c7980 */ /* 0x0000a2000c101b00 */
[----:B------:R-:W-:-:S05]  /*6140*/  IMAD.X R11, R15, 0x1, R33, P1 ;  /* 0x000000010f0b7824 */ /* 0x000fca00008e0621 */
[----:B0-----:R-:W5:Y:S01]  /*6150*/  LD.E.64 R14, [R10.64] ;  /* 0x000000240a0e7980 */ /* 0x001f62000c101b00 */
[----:B------:R-:W-:Y:S02]  /*6160*/  IMAD.IADD R27, R27, 0x1, R31 ;  /* 0x000000011b1b7824 */ /* 0x000fe400078e021f */
[----:B--2---:R-:W-:-:S04]  /*6170*/  IMAD R29, R29, R20, RZ ;  /* 0x000000141d1d7224 */ /* 0x004fc800078e02ff */
[C---:B------:R-:W-:Y:S02]  /*6180*/  IMAD R29, R28.reuse, R21, R29 ;  /* 0x000000151c1d7224 */ /* 0x040fe400078e021d */
[----:B------:R-:W-:Y:S01]  /*6190*/  IMAD.WIDE.U32 R20, R28, R20, R26 ;  /* 0x000000141c147225 */ /* 0x000fe200078e001a */
[----:B------:R-:W-:-:S03]  /*61a0*/  IADD3 R26, P1, R10, R12, RZ ;  /* 0x0000000c0a1a7210 */ /* 0x000fc60007f3e0ff */
[----:B-----5:R-:W-:Y:S02]  /*61b0*/  IMAD R31, R15, R36, RZ ;  /* 0x000000240f1f7224 */ /* 0x020fe400078e02ff */
[----:B------:R-:W-:Y:S02]  /*61c0*/  IMAD.IADD R21, R21, 0x1, R29 ;  /* 0x0000000115157824 */ /* 0x000fe400078e021d */
[----:B------:R-:W-:Y:S01]  /*61d0*/  IMAD.X R27, R11, 0x1, R33, P1 ;  /* 0x000000010b1b7824 */ /* 0x000fe200008e0621 */
[----:B------:R-:W-:Y:S01]  /*61e0*/  IADD3 R10, P1, R26, R12, RZ ;  /* 0x0000000c1a0a7210 */ /* 0x000fe20007f3e0ff */
[C---:B------:R-:W-:Y:S02]  /*61f0*/  IMAD R29, R14.reuse, R37, R31 ;  /* 0x000000250e1d7224 */ /* 0x040fe400078e021f */
[----:B------:R-:W-:Y:S01]  /*6200*/  IMAD.WIDE.U32 R14, R14, R36, R20 ;  /* 0x000000240e0e7225 */ /* 0x000fe200078e0014 */
[----:B------:R0:W2:Y:S01]  /*6210*/  LD.E.64 R30, [R26.64] ;  /* 0x000000241a1e7980 */ /* 0x0000a2000c101b00 */
[----:B------:R-:W-:-:S03]  /*6220*/  IADD3.X R11, R27, R33, RZ, P1, !PT ;  /* 0x000000211b0b7210 */ /* 0x000fc60000ffe4ff */
[----:B------:R-:W2:Y:S04]  /*6230*/  LDL.64 R20, [R34+0x40] ;  /* 0x0000400022147983 */ /* 0x000ea80000100a00 */
[----:B------:R-:W4:Y:S04]  /*6240*/  LDL.64 R36, [R34+0x48] ;  /* 0x0000480022247983 */ /* 0x000f280000100a00 */
[----:B0-----:R-:W4:Y:S01]  /*6250*/  LD.E.64 R26, [R10.64] ;  /* 0x000000240a1a7980 */ /* 0x001f22000c101b00 */
[----:B------:R-:W-:Y:S02]  /*6260*/  IMAD.IADD R15, R15, 0x1, R29 ;  /* 0x000000010f0f7824 */ /* 0x000fe400078e021d */
[----:B--2---:R-:W-:-:S02]  /*6270*/  IMAD R29, R31, R20, RZ ;  /* 0x000000141f1d7224 */ /* 0x004fc400078e02ff */
[----:B------:R-:W-:Y:S01]  /*6280*/  IMAD.WIDE.U32 R14, R30, R20, R14 ;  /* 0x000000141e0e7225 */ /* 0x000fe200078e000e */
[----:B------:R-:W-:-:S03]  /*6290*/  IADD3 R20, P1, R10, R12, RZ ;  /* 0x0000000c0a147210 */ /* 0x000fc60007f3e0ff */
[----:B------:R-:W-:Y:S02]  /*62a0*/  IMAD R21, R30, R21, R29 ;  /* 0x000000151e157224 */ /* 0x000fe400078e021d */
[----:B----4-:R-:W-:Y:S02]  /*62b0*/  IMAD R29, R27, R36, RZ ;  /* 0x000000241b1d7224 */ /* 0x010fe400078e02ff */
[----:B------:R-:W-:Y:S02]  /*62c0*/  IMAD.IADD R15, R15, 0x1, R21 ;  /* 0x000000010f0f7824 */ /* 0x000fe400078e0215 */
[----:B------:R-:W-:Y:S02]  /*62d0*/  IMAD.X R21, R11, 0x1, R33, P1 ;  /* 0x000000010b157824 */ /* 0x000fe400008e0621 */
[----:B------:R-:W-:Y:S01]  /*62e0*/  IMAD R29, R26, R37, R29 ;  /* 0x000000251a1d7224 */ /* 0x000fe200078e021d */
[----:B------:R-:W-:Y:S01]  /*62f0*/  IADD3 R10, P1, R20, R12, RZ ;  /* 0x0000000c140a7210 */ /* 0x000fe20007f3e0ff */
[----:B------:R-:W-:Y:S01]  /*6300*/  IMAD.WIDE.U32 R26, R26, R36, R14 ;  /* 0x000000241a1a7225 */ /* 0x000fe200078e000e */
[----:B------:R0:W2:Y:S04]  /*6310*/  LD.E.64 R30, [R20.64] ;  /* 0x00000024141e7980 */ /* 0x0000a8000c101b00 */
[----:B------:R-:W2:Y:S01]  /*6320*/  LDL.64 R14, [R34+0x50] ;  /* 0x00005000220e7983 */ /* 0x000ea20000100a00 */
[----:B------:R-:W-:-:S03]  /*6330*/  IMAD.X R11, R21, 0x1, R33, P1 ;  /* 0x00000001150b7824 */ /* 0x000fc600008e0621 */
[----:B------:R-:W4:Y:S04]  /*6340*/  LDL.64 R36, [R34+0x58] ;  /* 0x0000580022247983 */ /* 0x000f280000100a00 */
[----:B0-----:R-:W4:Y:S01]  /*6350*/  LD.E.64 R20, [R10.64] ;  /* 0x000000240a147980 */ /* 0x001f22000c101b00 */
        /* <DEDUP_REMOVED lines=54> */
[----:B------:R-:W-:Y:S01]  /*66c0*/  IMAD.X R21, R11, 0x1, R33, P1 ;  /* 0x000000010b157824 */ /* 0x000fe200008e0621 */
[----:B------:R-:W-:Y:S01]  /*66d0*/  IADD3 R15, R15, R29, RZ ;  /* 0x0000001d0f0f7210 */ /* 0x000fe20007ffe0ff */
[----:B------:R-:W-:Y:S01]  /*66e0*/  IMAD R27, R26, R37, R31 ;  /* 0x000000251a1b7224 */ /* 0x000fe200078e021f */
[----:B------:R0:W2:Y:S01]  /*66f0*/  LDL.64 R28, [R34+0x90] ;  /* 0x00009000221c7983 */ /* 0x0000a20000100a00 */
[----:B------:R-:W-:-:S03]  /*6700*/  IADD3 R10, P1, R20, R12, RZ ;  /* 0x0000000c140a7210 */ /* 0x000fc60007f3e0ff */
[----:B------:R-:W2:Y:S02]  /*6710*/  LD.E.64 R30, [R20.64] ;  /* 0x00000024141e7980 */ /* 0x000ea4000c101b00 */
[----:B------:R-:W-:Y:S02]  /*6720*/  IMAD.X R11, R21, 0x1, R33, P1 ;  /* 0x00000001150b7824 */ /* 0x000fe400008e0621 */
[----:B------:R-:W-:Y:S01]  /*6730*/  IMAD.WIDE.U32 R14, R26, R36, R14 ;  /* 0x000000241a0e7225 */ /* 0x000fe200078e000e */
[----:B0-----:R-:W4:Y:S04]  /*6740*/  LDL.64 R34, [R34+0x98] ;  /* 0x0000980022227983 */ /* 0x001f280000100a00 */
[----:B------:R-:W4:Y:S01]  /*6750*/  LD.E.64 R36, [R10.64] ;  /* 0x000000240a247980 */ /* 0x000f22000c101b00 */
        /* <DEDUP_REMOVED lines=11> */
[-C--:B----4-:R-:W-:Y:S02]  /*6810*/  IMAD R21, R37, R34.reuse, RZ ;  /* 0x0000002225157224 */ /* 0x090fe400078e02ff */
[----:B------:R-:W-:Y:S01]  /*6820*/  IMAD.WIDE.U32 R30, R36, R34, R14 ;  /* 0x00000022241e7225 */ /* 0x000fe200078e000e */
[----:B------:R-:W-:-:S03]  /*6830*/  IADD3 R14, P2, R10, R12, RZ ;  /* 0x0000000c0a0e7210 */ /* 0x000fc60007f5e0ff */
[----:B------:R-:W-:Y:S02]  /*6840*/  IMAD R21, R36, R35, R21 ;  /* 0x0000002324157224 */ /* 0x000fe400078e0215 */
[----:B------:R-:W-:Y:S02]  /*6850*/  IMAD.X R11, R11, 0x1, R33, P2 ;  /* 0x000000010b0b7824 */ /* 0x000fe400010e0621 */
[----:B------:R-:W-:Y:S01]  /*6860*/  IMAD.IADD R31, R31, 0x1, R21 ;  /* 0x000000011f1f7824 */ /* 0x000fe200078e0215 */
[----:B------:R-:W-:Y:S05]  /*6870*/  @P1 BRA `(.L_x_6776) ;  /* 0xfffff75000001947 */ /* 0x000fea000383ffff */
[----:B------:R-:W-:Y:S05]  /*6880*/  BSYNC B2 ;  /* 0x0000000000027941 */ /* 0x000fea0003800000 */
.L_x_6775:
[----:B------:R-:W-:Y:S01]  /*6890*/  ISETP.GT.U32.AND P1, PT, R22, 0x4, PT ;  /* 0x000000041600780c */ /* 0x000fe20003f24070 */
[----:B------:R-:W-:Y:S03]  /*68a0*/  BSSY B2, `(.L_x_6777) ;  /* 0x000004b000027945 */ /* 0x000fe60003800000 */
[----:B------:R-:W-:-:S13]  /*68b0*/  ISETP.GT.AND.EX P1, PT, R32, RZ, PT, P1 ;  /* 0x000000ff2000720c */ /* 0x000fda0003f24310 */
[----:B------:R-:W-:Y:S05]  /*68c0*/  @!P1 BRA `(.L_x_6778) ;  /* 0x0000048000009947 */ /* 0x000fea0003800000 */
[----:B------:R-:W-:Y:S01]  /*68d0*/  IMAD.U32 R34, R0, 0x8, R1 ;  /* 0x0000000800227824 */ /* 0x000fe200078e0001 */
[----:B------:R-:W-:Y:S01]  /*68e0*/  IADD3 R10, P0, R14, R12, RZ ;  /* 0x0000000c0e0a7210 */ /* 0x000fe20007f1e0ff */
[----:B------:R-:W-:-:S03]  /*68f0*/  IMAD.MOV.U32 R15, RZ, RZ, R11 ;  /* 0x000000ffff0f7224 */ /* 0x000fc600078e000b */
[----:B------:R-:W2:Y:S04]  /*6900*/  LDL.64 R26, [R34+0x20] ;  /* 0x00002000221a7983 */ /* 0x000ea80000100a00 */
[----:B------:R0:W2:Y:S01]  /*6910*/  LD.E.64 R28, [R14.64] ;  /* 0x000000240e1c7980 */ /* 0x0000a2000c101b00 */
[----:B------:R-:W-:-:S03]  /*6920*/  IMAD.X R11, R11, 0x1, R33, P0 ;  /* 0x000000010b0b7824 */ /* 0x000fc600000e0621 */
[----:B------:R-:W4:Y:S04]  /*6930*/  LDL.64 R36, [R34+0x38] ;  /* 0x0000380022247983 */ /* 0x000f280000100a00 */
[----:B------:R-:W5:Y:S04]  /*6940*/  LD.E.64 R20, [R10.64] ;  /* 0x000000240a147980 */ /* 0x000f68000c101b00 */
[----:B0-----:R-:W5:Y:S01]  /*6950*/  LDL.64 R14, [R34+0x28] ;  /* 0x00002800220e7983 */ /* 0x001f620000100a00 */
[-C--:B--2---:R-:W-:Y:S02]  /*6960*/  IMAD R29, R29, R26.reuse, RZ ;  /* 0x0000001a1d1d7224 */ /* 0x084fe400078e02ff */
[----:B------:R-:W-:Y:S01]  /*6970*/  IMAD.WIDE.U32 R30, R28, R26, R30 ;  /* 0x0000001a1c1e7225 */ /* 0x000fe200078e001e */
[----:B------:R-:W-:-:S03]  /*6980*/  IADD3 R26, P0, R10, R12, RZ ;  /* 0x0000000c0a1a7210 */ /* 0x000fc60007f1e0ff */
[----:B------:R-:W-:Y:S02]  /*6990*/  IMAD R29, R28, R27, R29 ;  /* 0x0000001b1c1d7224 */ /* 0x000fe400078e021d */
[----:B------:R-:W-:Y:S02]  /*69a0*/  IMAD.MOV.U32 R28, RZ, RZ, R30 ;  /* 0x000000ffff1c7224 */ /* 0x000fe400078e001e */
[----:B------:R-:W-:Y:S02]  /*69b0*/  IMAD.IADD R29, R31, 0x1, R29 ;  /* 0x000000011f1d7824 */ /* 0x000fe400078e021d */
[----:B-----5:R-:W-:Y:S02]  /*69c0*/  IMAD R31, R21, R14, RZ ;  /* 0x0000000e151f7224 */ /* 0x020fe400078e02ff */
[----:B------:R-:W-:Y:S01]  /*69d0*/  IMAD.X R27, R11, 0x1, R33, P0 ;  /* 0x000000010b1b7824 */ /* 0x000fe200000e0621 */
[----:B------:R-:W-:Y:S01]  /*69e0*/  IADD3 R10, P0, R26, R12, RZ ;  /* 0x0000000c1a0a7210 */ /* 0x000fe20007f1e0ff */
[----:B------:R-:W-:-:S02]  /*69f0*/  IMAD R31, R20, R15, R31 ;  /* 0x0000000f141f7224 */ /* 0x000fc400078e021f */
[----:B------:R-:W-:Y:S02]  /*6a00*/  IMAD.WIDE.U32 R14, R20, R14, R28 ;  /* 0x0000000e140e7225 */ /* 0x000fe400078e001c */
[----:B------:R-:W2:Y:S04]  /*6a10*/  LDL.64 R20, [R34+0x30] ;  /* 0x0000300022147983 */ /* 0x000ea80000100a00 */
[----:B------:R0:W2:Y:S01]  /*6a20*/  LD.E.64 R28, [R26.64] ;  /* 0x000000241a1c7980 */ /* 0x0000a2000c101b00 */
[----:B------:R-:W-:-:S05]  /*6a30*/  IMAD.X R11, R27, 0x1, R33, P0 ;  /* 0x000000011b0b7824 */ /* 0x000fca00000e0621 */
[----:B0-----:R-:W4:Y:S01]  /*6a40*/  LD.E.64 R26, [R10.64] ;  /* 0x000000240a1a7980 */ /* 0x001f22000c101b00 */
[----:B------:R-:W-:Y:S02]  /*6a50*/  IMAD.IADD R15, R15, 0x1, R31 ;  /* 0x000000010f0f7824 */ /* 0x000fe400078e021f */
[-C--:B--2---:R-:W-:Y:S02]  /*6a60*/  IMAD R29, R29, R20.reuse, RZ ;  /* 0x000000141d1d7224 */ /* 0x084fe400078e02ff */
[----:B------:R-:W-:Y:S01]  /*6a70*/  IMAD.WIDE.U32 R14, R28, R20, R14 ;  /* 0x000000141c0e7225 */ /* 0x000fe200078e000e */
[----:B------:R-:W-:-:S03]  /*6a80*/  IADD3 R20, P0, R10, R12, RZ ;  /* 0x0000000c0a147210 */ /* 0x000fc60007f1e0ff */
[----:B------:R-:W-:Y:S02]  /*6a90*/  IMAD R21, R28, R21, R29 ;  /* 0x000000151c157224 */ /* 0x000fe400078e021d */
[-C--:B----4-:R-:W-:Y:S02]  /*6aa0*/  IMAD R29, R27, R36.reuse, RZ ;  /* 0x000000241b1d7224 */ /* 0x090fe400078e02ff */
[----:B------:R-:W-:Y:S02]  /*6ab0*/  IMAD.IADD R15, R15, 0x1, R21 ;  /* 0x000000010f0f7824 */ /* 0x000fe400078e0215 */
[----:B------:R-:W-:Y:S02]  /*6ac0*/  IMAD.X R21, R11, 0x1, R33, P0 ;  /* 0x000000010b157824 */ /* 0x000fe400000e0621 */
[C---:B------:R-:W-:Y:S02]  /*6ad0*/  IMAD R29, R26.reuse, R37, R29 ;  /* 0x000000251a1d7224 */ /* 0x040fe400078e021d */
[----:B------:R-:W-:Y:S01]  /*6ae0*/  IMAD.WIDE.U32 R26, R26, R36, R14 ;  /* 0x000000241a1a7225 */ /* 0x000fe200078e000e */
[----:B------:R0:W2:Y:S01]  /*6af0*/  LD.E.64 R30, [R20.64] ;  /* 0x00000024141e7980 */ /* 0x0000a2000c101b00 */
[----:B------:R-:W-:-:S03]  /*6b00*/  IADD3 R10, P0, R20, R12, RZ ;  /* 0x0000000c140a7210 */ /* 0x000fc60007f1e0ff */
[----:B------:R-:W2:Y:S01]  /*6b10*/  LDL.64 R14, [R34+0x40] ;  /* 0x00004000220e7983 */ /* 0x000ea20000100a00 */
[----:B------:R-:W-:-:S03]  /*6b20*/  IADD3.X R11, R21, R33, RZ, P0, !PT ;  /* 0x00000021150b7210 */ /* 0x000fc600007fe4ff */
        /* <DEDUP_REMOVED lines=9> */
[----:B------:R-:W-:Y:S01]  /*6bc0*/  IADD3 R10, P0, R26, R12, RZ ;  /* 0x0000000c1a0a7210 */ /* 0x000fe20007f1e0ff */
[----:B------:R-:W-:Y:S02]  /*6bd0*/  IMAD.IADD R15, R15, 0x1, R29 ;  /* 0x000000010f0f7824 */ /* 0x000fe400078e021d */
[----:B------:R-:W-:Y:S01]  /*6be0*/  IMAD R21, R20, R37, R31 ;  /* 0x0000002514157224 */ /* 0x000fe200078e021f */
[----:B------:R0:W2:Y:S04]  /*6bf0*/  LDL.64 R28, [R34+0x50] ;  /* 0x00005000221c7983 */ /* 0x0000a80000100a00 */
[----:B------:R-:W2:Y:S01]  /*6c00*/  LD.E.64 R30, [R26.64] ;  /* 0x000000241a1e7980 */ /* 0x000ea2000c101b00 */
[----:B------:R-:W-:-:S02]  /*6c10*/  IMAD.X R11, R27, 0x1, R33, P0 ;  /* 0x000000011b0b7824 */ /* 0x000fc400000e0621 */
[----:B------:R-:W-:Y:S01]  /*6c20*/  IMAD.WIDE.U32 R14, R20, R36, R14 ;  /* 0x00000024140e7225 */ /* 0x000fe200078e000e */
[----:B0-----:R-:W4:Y:S04]  /*6c30*/  LDL.64 R34, [R34+0x58] ;  /* 0x0000580022227983 */ /* 0x001f280000100a00 */
[----:B------:R-:W4:Y:S01]  /*6c40*/  LD.E.64 R36, [R10.64] ;  /* 0x000000240a247980 */ /* 0x000f22000c101b00 */
        /* <DEDUP_REMOVED lines=9> */
[-C--:B----4-:R-:W-:Y:S02]  /*6ce0*/  IMAD R29, R37, R34.reuse, RZ ;  /* 0x00000022251d7224 */ /* 0x090fe400078e02ff */
[----:B------:R-:W-:Y:S02]  /*6cf0*/  IMAD.IADD R15, R15, 0x1, R21 ;  /* 0x000000010f0f7824 */ /* 0x000fe400078e0215 */
[C---:B------:R-:W-:Y:S02]  /*6d00*/  IMAD R29, R36.reuse, R35, R29 ;  /* 0x00000023241d7224 */ /* 0x040fe400078e021d */
[----:B------:R-:W-:Y:S01]  /*6d10*/  IMAD.WIDE.U32 R30, R36, R34, R14 ;  /* 0x00000022241e7225 */ /* 0x000fe200078e000e */
[----:B------:R-:W-:-:S03]  /*6d20*/  IADD3 R14, P1, R10, R12, RZ ;  /* 0x0000000c0a0e7210 */ /* 0x000fc60007f3e0ff */
[----:B------:R-:W-:Y:S02]  /*6d30*/  IMAD.IADD R31, R31, 0x1, R29 ;  /* 0x000000011f1f7824 */ /* 0x000fe400078e021d */
[----:B------:R-:W-:-:S03]  /*6d40*/  IMAD.X R11, R11, 0x1, R33, P1 ;  /* 0x000000010b0b7824 */ /* 0x000fc600008e0621 */
.L_x_6778:
[----:B------:R-:W-:Y:S05]  /*6d50*/  BSYNC B2 ;  /* 0x0000000000027941 */ /* 0x000fea0003800000 */
.L_x_6777:
[----:B------:R-:W-:-:S04]  /*6d60*/  ISETP.NE.U32.AND P1, PT, R22, RZ, PT ;  /* 0x000000ff1600720c */ /* 0x000fc80003f25070 */
[----:B------:R-:W-:-:S13]  /*6d70*/  ISETP.NE.OR.EX P0, PT, R32, RZ, P0, P1 ;  /* 0x000000ff2000720c */ /* 0x000fda0000705710 */
[----:B------:R-:W-:Y:S05]  /*6d80*/  @!P0 BRA `(.L_x_6779) ;  /* 0x0000029000008947 */ /* 0x000fea0003800000 */
.L_x_6774:
[----:B------:R-:W-:Y:S01]  /*6d90*/  IMAD.U32 R34, R0, 0x8, R1 ;  /* 0x0000000800227824 */ /* 0x000fe200078e0001 */
[----:B------:R-:W-:Y:S01]  /*6da0*/  IADD3 R10, P0, R14, R12, RZ ;  /* 0x0000000c0e0a7210 */ /* 0x000fe20007f1e0ff */
[----:B------:R-:W-:-:S03]  /*6db0*/  IMAD.MOV.U32 R15, RZ, RZ, R11 ;  /* 0x000000ffff0f7224 */ /* 0x000fc600078e000b */
[----:B------:R-:W2:Y:S04]  /*6dc0*/  LDL.64 R28, [R34+0x20] ;  /* 0x00002000221c7983 */ /* 0x000ea80000100a00 */
[----:B------:R0:W2:Y:S01]  /*6dd0*/  LD.E.64 R26, [R14.64] ;  /* 0x000000240e1a7980 */ /* 0x0000a2000c101b00 */
[----:B------:R-:W-:-:S03]  /*6de0*/  IMAD.X R11, R11, 0x1, R33, P0 ;  /* 0x000000010b0b7824 */ /* 0x000fc600000e0621 */
[----:B------:R-:W4:Y:S04]  /*6df0*/  LDL.64 R20, [R34+0x28] ;  /* 0x0000280022147983 */ /* 0x000f280000100a00 */
[----:B0-----:R-:W4:Y:S01]  /*6e00*/  LD.E.64 R14, [R10.64] ;  /* 0x000000240a0e7980 */ /* 0x001f22000c101b00 */
[-C--:B--2---:R-:W-:Y:S02]  /*6e10*/  IMAD R27, R27, R28.reuse, RZ ;  /* 0x0000001c1b1b7224 */ /* 0x084fe400078e02ff */
[----:B------:R-:W-:-:S04]  /*6e20*/  IMAD.WIDE.U32 R30, R26, R28, R30 ;  /* 0x0000001c1a1e7225 */ /* 0x000fc800078e001e */
[----:B------:R-:W-:Y:S01]  /*6e30*/  IMAD R27, R26, R29, R27 ;  /* 0x0000001d1a1b7224 */ /* 0x000fe200078e021b */
[----:B------:R-:W-:-:S03]  /*6e40*/  IADD3 R26, P0, R10, R12, RZ ;  /* 0x0000000c0a1a7210 */ /* 0x000fc60007f1e0ff */
[----:B------:R-:W-:Y:S02]  /*6e50*/  IMAD.IADD R31, R31, 0x1, R27 ;  /* 0x000000011f1f7824 */ /* 0x000fe400078e021b */
[----:B----4-:R-:W-:Y:S02]  /*6e60*/  IMAD R29, R15, R20, RZ ;  /* 0x000000140f1d7224 */ /* 0x010fe400078e02ff */
[----:B------:R-:W-:Y:S01]  /*6e70*/  IMAD.X R27, R11, 0x1, R33, P0 ;  /* 0x000000010b1b7824 */ /* 0x000fe200000e0621 */
[----:B------:R-:W-:Y:S01]  /*6e80*/  IADD3 R10, P0, R26, R12, RZ ;  /* 0x0000000c1a0a7210 */ /* 0x000fe20007f1e0ff */
[C---:B------:R-:W-:Y:S02]  /*6e90*/  IMAD R29, R14.reuse, R21, R29 ;  /* 0x000000150e1d7224 */ /* 0x040fe400078e021d */
[----:B------:R-:W-:Y:S02]  /*6ea0*/  IMAD.WIDE.U32 R14, R14, R20, R30 ;  /* 0x000000140e0e7225 */ /* 0x000fe400078e001e */
[----:B------:R0:W2:Y:S04]  /*6eb0*/  LDL.64 R20, [R34+0x30] ;  /* 0x0000300022147983 */ /* 0x0000a80000100a00 */
[----:B------:R-:W2:Y:S01]  /*6ec0*/  LD.E.64 R30, [R26.64] ;  /* 0x000000241a1e7980 */ /* 0x000ea2000c101b00 */
[----:B------:R-:W-:-:S03]  /*6ed0*/  IMAD.X R11, R27, 0x1, R33, P0 ;  /* 0x000000011b0b7824 */ /* 0x000fc600000e0621 */
[----:B0-----:R-:W4:Y:S04]  /*6ee0*/  LDL.64 R34, [R34+0x38] ;  /* 0x0000380022227983 */ /* 0x001f280000100a00 */
[----:B------:R-:W4:Y:S01]  /*6ef0*/  LD.E.64 R36, [R10.64] ;  /* 0x000000240a247980 */ /* 0x000f22000c101b00 */
[----:B------:R-:W-:Y:S01]  /*6f00*/  IADD3 R22, P0, R22, -0x4, RZ ;  /* 0xfffffffc16167810 */ /* 0x000fe20007f1e0ff */
[----:B------:R-:W-:-:S03]  /*6f10*/  IMAD.IADD R15, R15, 0x1, R29 ;  /* 0x000000010f0f7824 */ /* 0x000fc600078e021d */
        /* <DEDUP_REMOVED lines=8> */
[-C--:B----4-:R-:W-:Y:S02]  /*6fa0*/  IMAD R21, R37, R34.reuse, RZ ;  /* 0x0000002225157224 */ /* 0x090fe400078e02ff */
[----:B------:R-:W-:Y:S02]  /*6fb0*/  IMAD.IADD R15, R15, 0x1, R29 ;  /* 0x000000010f0f7824 */ /* 0x000fe400078e021d */
[C---:B------:R-:W-:Y:S02]  /*6fc0*/  IMAD R21, R36.reuse, R35, R21 ;  /* 0x0000002324157224 */ /* 0x040fe400078e0215 */
[----:B------:R-:W-:Y:S01]  /*6fd0*/  IMAD.WIDE.U32 R30, R36, R34, R14 ;  /* 0x00000022241e7225 */ /* 0x000fe200078e000e */
[----:B------:R-:W-:-:S04]  /*6fe0*/  IADD3 R14, P2, R10, R12, RZ ;  /* 0x0000000c0a0e7210 */ /* 0x000fc80007f5e0ff */
[----:B------:R-:W-:Y:S01]  /*6ff0*/  IADD3 R31, R31, R21, RZ ;  /* 0x000000151f1f7210 */ /* 0x000fe20007ffe0ff */
[----:B------:R-:W-:Y:S01]  /*7000*/  IMAD.X R11, R11, 0x1, R33, P2 ;  /* 0x000000010b0b7824 */ /* 0x000fe200010e0621 */
[----:B---3--:R-:W-:Y:S05]  /*7010*/  @P0 BRA `(.L_x_6774) ;  /* 0xfffffd7000000947 */ /* 0x008fea000383ffff */
.L_x_6779:
[----:B------:R-:W-:Y:S05]  /*7020*/  BSYNC B0 ;  /* 0x0000000000007941 */ /* 0x000fea0003800000 */
.L_x_6773:
[----:B------:R-:W-:-:S04]  /*7030*/  ISETP.NE.U32.AND P0, PT, R5, RZ, PT ;  /* 0x000000ff0500720c */ /* 0x000fc80003f05070 */
[----:B------:R-:W-:-:S13]  /*7040*/  ISETP.NE.AND.EX P0, PT, RZ, RZ, PT, P0 ;  /* 0x000000ffff00720c */ /* 0x000fda0003f05300 */
        /* <DEDUP_REMOVED lines=9> */
[----:B------:R-:W2:Y:S04]  /*70e0*/  LDL.64 R10, [R4+0x20] ;  /* 0x00002000040a7983 */ /* 0x000ea80000100a00 */
[----:B------:R-:W2:Y:S01]  /*70f0*/  LD.E.64 R14, [R14.64] ;  /* 0x000000240e0e7980 */ /* 0x000ea2000c101b00 */
[----:B------:R-:W-:-:S04]  /*7100*/  ISETP.NE.U32.AND P0, PT, R5, 0x1, PT ;  /* 0x000000010500780c */ /* 0x000fc80003f05070 */
[----:B------:R-:W-:Y:S01]  /*7110*/  ISETP.NE.AND.EX P0, PT, RZ, RZ, PT, P0 ;  /* 0x000000ffff00720c */ /* 0x000fe20003f05300 */
[-C--:B--2---:R-:W-:Y:S02]  /*7120*/  IMAD R21, R15, R10.reuse, RZ ;  /* 0x0000000a0f157224 */ /* 0x084fe400078e02ff */
[----:B------:R-:W-:-:S04]  /*7130*/  IMAD.WIDE.U32 R30, R14, R10, R30 ;  /* 0x0000000a0e1e7225 */ /* 0x000fc800078e001e */
[----:B------:R-:W-:-:S04]  /*7140*/  IMAD R21, R14, R11, R21 ;  /* 0x0000000b0e157224 */ /* 0x000fc800078e0215 */
[----:B------:R-:W-:Y:S02]  /*7150*/  IMAD.IADD R31, R31, 0x1, R21 ;  /* 0x000000011f1f7824 */ /* 0x000fe400078e0215 */
[----:B------:R-:W-:Y:S05]  /*7160*/  @!P0 BRA `(.L_x_6772) ;  /* 0x000001c000008947 */ /* 0x000fea0003800000 */
[----:B------:R-:W-:-:S04]  /*7170*/  IMAD.MOV.U32 R11, RZ, RZ, c[0x0][0x1c8] ;  /* 0x00007200ff0b7624 */ /* 0x000fc800078e00ff */
[----:B------:R-:W-:-:S05]  /*7180*/  IMAD.WIDE.U32 R14, R0, R11, c[0x0][0x1c8] ;  /* 0x00007200000e7625 */ /* 0x000fca00078e000b */
[----:B------:R-:W-:-:S04]  /*7190*/  IADD3 R7, P0, R6, R14, RZ ;  /* 0x0000000e06077210 */ /* 0x000fc80007f1e0ff */
[----:B------:R-:W-:Y:S02]  /*71a0*/  IADD3.X R8, R9, R13, R15, P0, !PT ;  /* 0x0000000d09087210 */ /* 0x000fe400007fe40f */
[C---:B------:R-:W-:Y:S01]  /*71b0*/  LEA R6, P0, R7.reuse, c[0x0][0x178], 0x3 ;  /* 0x00005e0007067a11 */ /* 0x040fe200078018ff */
[----:B------:R-:W2:Y:S03]  /*71c0*/  LDL.64 R12, [R4+0x28] ;  /* 0x00002800040c7983 */ /* 0x000ea60000100a00 */
[----:B------:R-:W-:-:S05]  /*71d0*/  LEA.HI.X R7, R7, c[0x0][0x17c], R8, 0x3, P0 ;  /* 0x00005f0007077a11 */ /* 0x000fca00000f1c08 */
        /* <DEDUP_REMOVED lines=9> */
[C---:B------:R-:W-:Y:S01]  /*7270*/  LEA R6, P0, R11.reuse, R6, 0x3 ;  /* 0x000000060b067211 */ /* 0x040fe200078018ff */
[----:B------:R-:W2:Y:S03]  /*7280*/  LDL.64 R4, [R4+0x30] ;  /* 0x0000300004047983 */ /* 0x000ea60000100a00 */
[----:B------:R-:W-:-:S06]  /*7290*/  LEA.HI.X R7, R11, R7, R0, 0x3, P0 ;  /* 0x000000070b077211 */ /* 0x000fcc00000f1c00 */
[----:B------:R-:W2:Y:S02]  /*72a0*/  LD.E.64 R6, [R6.64] ;  /* 0x0000002406067980 */ /* 0x000ea4000c101b00 */
[-C--:B--2---:R-:W-:Y:S02]  /*72b0*/  IMAD R9, R7, R4.reuse, RZ ;  /* 0x0000000407097224 */ /* 0x084fe400078e02ff */
[----:B------:R-:W-:-:S04]  /*72c0*/  IMAD.WIDE.U32 R30, R6, R4, R30 ;  /* 0x00000004061e7225 */ /* 0x000fc800078e001e */
[----:B------:R-:W-:-:S04]  /*72d0*/  IMAD R9, R6, R5, R9 ;  /* 0x0000000506097224 */ /* 0x000fc800078e0209 */
[----:B------:R-:W-:Y:S01]  /*72e0*/  IMAD.IADD R31, R31, 0x1, R9 ;  /* 0x000000011f1f7824 */ /* 0x000fe200078e0209 */
[----:B------:R-:W-:Y:S05]  /*72f0*/  BRA `(.L_x_6772) ;  /* 0x0000003000007947 */ /* 0x000fea0003800000 */
.L_x_6771:
[----:B--2---:R-:W-:-:S04]  /*7300*/  LEA R30, P0, R24, c[0x0][0x168], 0x3 ;  /* 0x00005a00181e7a11 */ /* 0x004fc800078018ff */
[----:B------:R-:W-:-:S06]  /*7310*/  LEA.HI.X R31, R24, c[0x0][0x16c], R25, 0x3, P0 ;  /* 0x00005b00181f7a11 */ /* 0x000fcc00000f1c19 */
[----:B------:R-:W5:Y:S03]  /*7320*/  LD.E.64 R30, [R30.64] ;  /* 0x000000241e1e7980 */ /* 0x000f66000c101b00 */
.L_x_6772:
[----:B------:R-:W-:Y:S01]  /*7330*/  IMAD.MOV.U32 R0, RZ, RZ, c[0x0][0x1d8] ;  /* 0x00007600ff007624 */ /* 0x000fe200078e00ff */
[----:B--2---:R-:W-:Y:S01]  /*7340*/  SHF.L.U64.HI R12, R24, 0x3, R25 ;  /* 0x00000003180c7819 */ /* 0x004fe20000010219 */
[----:B------:R-:W-:Y:S02]  /*7350*/  IMAD.MOV.U32 R5, RZ, RZ, 0x3 ;  /* 0x00000003ff057424 */ /* 0x000fe400078e00ff */
[----:B------:R-:W-:Y:S02]  /*7360*/  IMAD.SHL.U32 R21, R0, 0x8, RZ ;  /* 0x0000000800157824 */ /* 0x000fe400078e00ff */
[----:B------:R-:W-:Y:S01]  /*7370*/  IMAD.SHL.U32 R24, R24, 0x8, RZ ;  /* 0x0000000818187824 */ /* 0x000fe200078e00ff */
[----:B------:R-:W-:Y:S01]  /*7380*/  SHF.L.U64.HI R20, R0, R5, c[0x0][0x1dc] ;  /* 0x0000770000147619 */ /* 0x000fe20000010205 */
[----:B------:R-:W-:Y:S01]  /*7390*/  IMAD.MOV.U32 R4, RZ, RZ, c[0x0][0x1d0] ;  /* 0x00007400ff047624 */ /* 0x000fe200078e00ff */
[C---:B------:R-:W-:Y:S01]  /*73a0*/  ISETP.GE.U32.AND P0, PT, R21.reuse, 0x1, PT ;  /* 0x000000011500780c */ /* 0x040fe20003f06070 */
[----:B------:R-:W-:Y:S01]  /*73b0*/  IMAD.MOV.U32 R0, RZ, RZ, c[0x0][0x1d4] ;  /* 0x00007500ff007624 */ /* 0x000fe200078e00ff */
[----:B------:R-:W-:Y:S01]  /*73c0*/  SHF.R.S64 R21, R21, 0x3, R20 ;  /* 0x0000000315157819 */ /* 0x000fe20000001014 */
[----:B------:R-:W-:Y:S01]  /*73d0*/  IMAD.MOV.U32 R13, RZ, RZ, c[0x0][0x1d0] ;  /* 0x00007400ff0d7624 */ /* 0x000fe200078e00ff */
[----:B------:R-:W-:-:S02]  /*73e0*/  ISETP.GE.AND.EX P0, PT, R20, RZ, PT, P0 ;  /* 0x000000ff1400720c */ /* 0x000fc40003f06300 */
[----:B------:R-:W-:Y:S02]  /*73f0*/  MOV R5, c[0x0][0x1d4] ;  /* 0x0000750000057a02 */ /* 0x000fe40000000f00 */
[----:B------:R-:W-:-:S09]  /*7400*/  SHF.R.S32.HI R20, RZ, 0x3, R20 ;  /* 0x00000003ff147819 */ /* 0x000fd20000011414 */
[----:B------:R-:W-:Y:S05]  /*7410*/  @!P0 BRA `(.L_x_6780) ;  /* 0x0000018000008947 */ /* 0x000fea0003800000 */
[----:B------:R-:W-:Y:S01]  /*7420*/  BSSY B0, `(.L_x_6780) ;  /* 0x0000017000007945 */ /* 0x000fe20003800000 */
[----:B------:R-:W-:Y:S02]  /*7430*/  IMAD.MOV.U32 R15, RZ, RZ, R21 ;  /* 0x000000ffff0f7224 */ /* 0x000fe400078e0015 */
[----:B------:R-:W-:Y:S02]  /*7440*/  IMAD.MOV.U32 R14, RZ, RZ, R20 ;  /* 0x000000ffff0e7224 */ /* 0x000fe400078e0014 */
[----:B------:R-:W-:Y:S02]  /*7450*/  IMAD.MOV.U32 R4, RZ, RZ, c[0x0][0x1d0] ;  /* 0x00007400ff047624 */ /* 0x000fe400078e00ff */
[----:B------:R-:W-:Y:S02]  /*7460*/  IMAD.MOV.U32 R0, RZ, RZ, c[0x0][0x1d4] ;  /* 0x00007500ff007624 */ /* 0x000fe400078e00ff */
.L_x_6781:
[--C-:B------:R-:W-:Y:S02]  /*7470*/  SHF.R.U64 R11, R15, 0x1, R14.reuse ;  /* 0x000000010f0b7819 */ /* 0x100fe4000000120e */
[----:B------:R-:W-:Y:S02]  /*7480*/  SHF.R.U32.HI R10, RZ, 0x1, R14 ;  /* 0x00000001ff0a7819 */ /* 0x000fe4000001160e */
[----:B------:R-:W-:-:S04]  /*7490*/  LEA R6, P1, R11, R4, 0x3 ;  /* 0x000000040b067211 */ /* 0x000fc800078218ff */
[----:B------:R-:W-:-:S05]  /*74a0*/  LEA.HI.X R7, R11, R0, R10, 0x3, P1 ;  /* 0x000000000b077211 */ /* 0x000fca00008f1c0a */
[----:B------:R-:W2:Y:S02]  /*74b0*/  LD.E.64 R8, [R6.64] ;  /* 0x0000002406087980 */ /* 0x000ea4000c101b00 */
[----:B--2--5:R-:W-:-:S04]  /*74c0*/  ISETP.GE.U32.AND P1, PT, R8, R30, PT ;  /* 0x0000001e0800720c */ /* 0x024fc80003f26070 */
[----:B------:R-:W-:-:S13]  /*74d0*/  ISETP.GE.AND.EX P1, PT, R9, R31, PT, P1 ;  /* 0x0000001f0900720c */ /* 0x000fda0003f26310 */
[----:B------:R-:W-:Y:S02]  /*74e0*/  @!P1 LOP3.LUT R8, RZ, R11, RZ, 0x33, !PT ;  /* 0x0000000bff089212 */ /* 0x000fe400078e33ff */
[----:B------:R-:W-:Y:S02]  /*74f0*/  @!P1 LOP3.LUT R9, RZ, R10, RZ, 0x33, !PT ;  /* 0x0000000aff099212 */ /* 0x000fe400078e33ff */
[----:B------:R-:W-:Y:S02]  /*7500*/  @!P1 IADD3 R11, P2, R15, R8, RZ ;  /* 0x000000080f0b9210 */ /* 0x000fe40007f5e0ff */
[----:B------:R-:W-:-:S03]  /*7510*/  @!P1 IADD3 R4, P3, R6, 0x8, RZ ;  /* 0x0000000806049810 */ /* 0x000fc60007f7e0ff */
[----:B------:R-:W-:Y:S01]  /*7520*/  @!P1 IMAD.X R10, R14, 0x1, R9, P2 ;  /* 0x000000010e0a9824 */ /* 0x000fe200010e0609 */
[----:B------:R-:W-:Y:S01]  /*7530*/  ISETP.GT.U32.AND P2, PT, R11, RZ, PT ;  /* 0x000000ff0b00720c */ /* 0x000fe20003f44070 */
[----:B------:R-:W-:Y:S02]  /*7540*/  @!P1 IMAD.X R0, RZ, RZ, R7, P3 ;  /* 0x000000ffff009224 */ /* 0x000fe400018e0607 */
[----:B------:R-:W-:Y:S01]  /*7550*/  IMAD.MOV.U32 R15, RZ, RZ, R11 ;  /* 0x000000ffff0f7224 */ /* 0x000fe200078e000b */
[----:B------:R-:W-:Y:S01]  /*7560*/  ISETP.GT.AND.EX P2, PT, R10, RZ, PT, P2 ;  /* 0x000000ff0a00720c */ /* 0x000fe20003f44320 */
[----:B------:R-:W-:-:S12]  /*7570*/  IMAD.MOV.U32 R14, RZ, RZ, R10 ;  /* 0x000000ffff0e7224 */ /* 0x000fd800078e000a */
[----:B------:R-:W-:Y:S05]  /*7580*/  @P2 BRA `(.L_x_6781) ;  /* 0xfffffee000002947 */ /* 0x000fea000383ffff */
[----:B------:R-:W-:Y:S05]  /*7590*/  BSYNC B0 ;  /* 0x0000000000007941 */ /* 0x000fea0003800000 */
.L_x_6780:
[----:B------:R-:W-:Y:S05]  /*75a0*/  @!P0 BRA `(.L_x_6782) ;  /* 0x0000016000008947 */ /* 0x000fea0003800000 */
[----:B------:R-:W-:Y:S01]  /*75b0*/  BSSY B0, `(.L_x_6782) ;  /* 0x0000015000007945 */ /* 0x000fe20003800000 */
[----:B------:R-:W-:Y:S02]  /*75c0*/  IMAD.MOV.U32 R13, RZ, RZ, c[0x0][0x1d0] ;  /* 0x00007400ff0d7624 */ /* 0x000fe400078e00ff */
[----:B------:R-:W-:Y:S02]  /*75d0*/  IMAD.MOV.U32 R5, RZ, RZ, c[0x0][0x1d4] ;  /* 0x00007500ff057624 */ /* 0x000fe400078e00ff */
.L_x_6783:
[--C-:B------:R-:W-:Y:S02]  /*75e0*/  SHF.R.U64 R10, R21, 0x1, R20.reuse ;  /* 0x00000001150a7819 */ /* 0x100fe40000001214 */
[----:B------:R-:W-:Y:S02]  /*75f0*/  SHF.R.U32.HI R11, RZ, 0x1, R20 ;  /* 0x00000001ff0b7819 */ /* 0x000fe40000011614 */
[----:B------:R-:W-:-:S04]  /*7600*/  LEA R6, P0, R10, R13, 0x3 ;  /* 0x0000000d0a067211 */ /* 0x000fc800078018ff */
[----:B------:R-:W-:-:S05]  /*7610*/  LEA.HI.X R7, R10, R5, R11, 0x3, P0 ;  /* 0x000000050a077211 */ /* 0x000fca00000f1c0b */
[----:B------:R-:W2:Y:S02]  /*7620*/  LD.E.64 R8, [R6.64] ;  /* 0x0000002406087980 */ /* 0x000ea4000c101b00 */
[----:B--2--5:R-:W-:-:S04]  /*7630*/  ISETP.GE.U32.AND P0, PT, R30, R8, PT ;  /* 0x000000081e00720c */ /* 0x024fc80003f06070 */
[----:B------:R-:W-:-:S13]  /*7640*/  ISETP.GE.AND.EX P0, PT, R31, R9, PT, P0 ;  /* 0x000000091f00720c */ /* 0x000fda0003f06300 */
[----:B------:R-:W-:Y:S02]  /*7650*/  @P0 LOP3.LUT R8, RZ, R10, RZ, 0x33, !PT ;  /* 0x0000000aff080212 */ /* 0x000fe400078e33ff */
[----:B------:R-:W-:Y:S02]  /*7660*/  @P0 LOP3.LUT R9, RZ, R11, RZ, 0x33, !PT ;  /* 0x0000000bff090212 */ /* 0x000fe400078e33ff */
[----:B------:R-:W-:Y:S02]  /*7670*/  @P0 IADD3 R10, P1, R21, R8, RZ ;  /* 0x00000008150a0210 */ /* 0x000fe40007f3e0ff */
[----:B------:R-:W-:-:S03]  /*7680*/  @P0 IADD3 R13, P2, R6, 0x8, RZ ;  /* 0x00000008060d0810 */ /* 0x000fc60007f5e0ff */
[----:B------:R-:W-:Y:S01]  /*7690*/  @P0 IMAD.X R11, R20, 0x1, R9, P1 ;  /* 0x00000001140b0824 */ /* 0x000fe200008e0609 */
[----:B------:R-:W-:Y:S01]  /*76a0*/  ISETP.GT.U32.AND P1, PT, R10, RZ, PT ;  /* 0x000000ff0a00720c */ /* 0x000fe20003f24070 */
[----:B------:R-:W-:Y:S02]  /*76b0*/  @P0 IMAD.X R5, RZ, RZ, R7, P2 ;  /* 0x000000ffff050224 */ /* 0x000fe400010e0607 */
[----:B------:R-:W-:Y:S01]  /*76c0*/  IMAD.MOV.U32 R21, RZ, RZ, R10 ;  /* 0x000000ffff157224 */ /* 0x000fe200078e000a */
[----:B------:R-:W-:Y:S01]  /*76d0*/  ISETP.GT.AND.EX P1, PT, R11, RZ, PT, P1 ;  /* 0x000000ff0b00720c */ /* 0x000fe20003f24310 */
[----:B------:R-:W-:-:S12]  /*76e0*/  IMAD.MOV.U32 R20, RZ, RZ, R11 ;  /* 0x000000ffff147224 */ /* 0x000fd800078e000b */
[----:B------:R-:W-:Y:S05]  /*76f0*/  @P1 BRA `(.L_x_6783) ;  /* 0xfffffee000001947 */ /* 0x000fea000383ffff */
[----:B------:R-:W-:Y:S05]  /*7700*/  BSYNC B0 ;  /* 0x0000000000007941 */ /* 0x000fea0003800000 */
.L_x_6782:
        /* <DEDUP_REMOVED lines=11> */
[----:B------:R0:W-:Y:S01]  /*77c0*/  ST.E.64 [R6.64], R4 ;  /* 0x0000000406007985 */ /* 0x0001e2000c101b24 */
[----:B------:R-:W-:-:S05]  /*77d0*/  SHF.R.S32.HI R9, RZ, 0x3, R9 ;  /* 0x00000003ff097819 */ /* 0x000fca0000011409 */
[----:B------:R0:W-:Y:S02]  /*77e0*/  ST.E.64 [R24.64], R8 ;  /* 0x0000000818007985 */ /* 0x0001e4000c101b24 */
.L_x_6770:
[----:B------:R-:W-:Y:S05]  /*77f0*/  BSYNC B1 ;  /* 0x0000000000017941 */ /* 0x000fea0003800000 */
.L_x_6769:
[----:B0-----:R-:W-:Y:S01]  /*7800*/  IADD3 R5, R3, 0x100, RZ ;  /* 0x0000010003057810 */ /* 0x001fe20007ffe0ff */
[----:B------:R-:W-:Y:S03]  /*7810*/  BSSY B1, `(.L_x_6784) ;  /* 0x00001af000017945 */ /* 0x000fe60003800000 */
        /* <DEDUP_REMOVED lines=15> */
[----:B---3--:R-:W-:Y:S01]  /*7910*/  IMAD R9, R17, c[0x0][0x180], RZ ;  /* 0x0000600011097a24 */ /* 0x008fe200078e02ff */
[----:B------:R-:W-:Y:S01]  /*7920*/  LOP3.LUT R5, R5, 0x3, RZ, 0xc0, !PT ;  /* 0x0000000305057812 */ /* 0x000fe200078ec0ff */
[----:B------:R-:W-:Y:S01]  /*7930*/  IMAD.WIDE.U32 R6, R16, c[0x0][0x180], RZ ;  /* 0x0000600010067a25 */ /* 0x000fe200078e00ff */
[----:B------:R-:W-:Y:S01]  /*7940*/  ISETP.GE.U32.AND P0, PT, R0, 0x3, PT ;  /* 0x000000030000780c */ /* 0x000fe20003f06070 */
[----:B------:R-:W-:Y:S01]  /*7950*/  CS2R R26, SRZ ;  /* 0x00000000001a7805 */ /* 0x000fe2000001ff00 */
[----:B------:R-:W-:Y:S01]  /*7960*/  IADD3.X R0, R34, -0x1, RZ, P1, !PT ;  /* 0xffffffff22007810 */ /* 0x000fe20000ffe4ff */
[----:B------:R-:W-:Y:S02]  /*7970*/  IMAD R29, R16, c[0x0][0x184], R9 ;  /* 0x00006100101d7a24 */ /* 0x000fe400078e0209 */
[----:B------:R-:W-:Y:S01]  /*7980*/  IMAD.MOV.U32 R4, RZ, RZ, RZ ;  /* 0x000000ffff047224 */ /* 0x000fe200078e00ff */
[----:B------:R-:W-:Y:S01]  /*7990*/  ISETP.GE.U32.AND.EX P0, PT, R0, RZ, PT, P0 ;  /* 0x000000ff0000720c */ /* 0x000fe20003f06100 */
[----:B------:R-:W-:Y:S01]  /*79a0*/  HFMA2.MMA R0, -RZ, RZ, 0, 0 ;  /* 0x00000000ff007435 */ /* 0x000fe200000001ff */
[----:B------:R-:W-:-:S11]  /*79b0*/  IMAD.IADD R9, R7, 0x1, R29 ;  /* 0x0000000107097824 */ /* 0x000fd600078e021d */
        /* <DEDUP_REMOVED lines=22> */
.L_x_6791:
[----:B------:R-:W-:Y:S01]  /*7b20*/  IMAD.U32 R22, R0, 0x8, R1 ;  /* 0x0000000800167824 */ /* 0x000fe200078e0001 */
[----:B------:R0:W3:Y:S04]  /*7b30*/  LD.E.64 R14, [R28.64] ;  /* 0x000000241c0e7980 */ /* 0x0000e8000c101b00 */
[----:B------:R-:W3:Y:S01]  /*7b40*/  LDL.64 R12, [R22+0x20] ;  /* 0x00002000160c7983 */ /* 0x000ee20000100a00 */
[----:B------:R-:W-:-:S03]  /*7b50*/  IADD3 R36, P1, R28, R10, RZ ;  /* 0x0000000a1c247210 */ /* 0x000fc60007f3e0ff */
[----:B--2---:R-:W2:Y:S02]  /*7b60*/  LDL.64 R24, [R22+0x28] ;  /* 0x0000280016187983 */ /* 0x004ea40000100a00 */
[----:B------:R-:W-:-:S05]  /*7b70*/  IMAD.X R37, R29, 0x1, R33, P1 ;  /* 0x000000011d257824 */ /* 0x000fca00008e0621 */
[----:B0-----:R-:W2:Y:S01]  /*7b80*/  LD.E.64 R28, [R36.64] ;  /* 0x00000024241c7980 */ /* 0x001ea2000c101b00 */
[----:B------:R-:W-:-:S05]  /*7b90*/  IADD3 R20, P1, R36, R10, RZ ;  /* 0x0000000a24147210 */ /* 0x000fca0007f3e0ff */
[----:B------:R-:W-:Y:S01]  /*7ba0*/  IMAD.X R21, R37, 0x1, R33, P1 ;  /* 0x0000000125157824 */ /* 0x000fe200008e0621 */
[----:B-----5:R-:W-:Y:S01]  /*7bb0*/  IADD3 R30, P1, R20, R10, RZ ;  /* 0x0000000a141e7210 */ /* 0x020fe20007f3e0ff */
[-C--:B---3--:R-:W-:Y:S02]  /*7bc0*/  IMAD R15, R15, R12.reuse, RZ ;  /* 0x0000000c0f0f7224 */ /* 0x088fe400078e02ff */
[----:B------:R-:W-:-:S04]  /*7bd0*/  IMAD.WIDE.U32 R26, R14, R12, R26 ;  /* 0x0000000c0e1a7225 */ /* 0x000fc800078e001a */
[----:B------:R-:W-:Y:S02]  /*7be0*/  IMAD R31, R14, R13, R15 ;  /* 0x0000000d0e1f7224 */ /* 0x000fe400078e020f */
[----:B------:R0:W3:Y:S04]  /*7bf0*/  LD.E.64 R14, [R20.64] ;  /* 0x00000024140e7980 */ /* 0x0000e8000c101b00 */
[----:B------:R-:W3:Y:S01]  /*7c00*/  LDL.64 R12, [R22+0x30] ;  /* 0x00003000160c7983 */ /* 0x000ee20000100a00 */
[----:B------:R-:W-:Y:S02]  /*7c10*/  IMAD.IADD R27, R27, 0x1, R31 ;  /* 0x000000011b1b7824 */ /* 0x000fe400078e021f */
[----:B--2---:R-:W-:Y:S02]  /*7c20*/  IMAD R29, R29, R24, RZ ;  /* 0x000000181d1d7224 */ /* 0x004fe400078e02ff */
[----:B------:R-:W-:-:S02]  /*7c30*/  IMAD.X R31, R21, 0x1, R33, P1 ;  /* 0x00000001151f7824 */ /* 0x000fc400008e0621 */
[C---:B------:R-:W-:Y:S02]  /*7c40*/  IMAD R29, R28.reuse, R25, R29 ;  /* 0x000000191c1d7224 */ /* 0x040fe400078e021d */
[----:B------:R-:W-:Y:S01]  /*7c50*/  IMAD.WIDE.U32 R24, R28, R24, R26 ;  /* 0x000000181c187225 */ /* 0x000fe200078e001a */
[----:B------:R-:W2:Y:S04]  /*7c60*/  LD.E.64 R36, [R30.64] ;  /* 0x000000241e247980 */ /* 0x000ea8000c101b00 */
[----:B------:R-:W2:Y:S01]  /*7c70*/  LDL.64 R26, [R22+0x38] ;  /* 0x00003800161a7983 */ /* 0x000ea20000100a00 */
[----:B0-----:R-:W-:Y:S01]  /*7c80*/  IADD3 R20, P1, R30, R10, RZ ;  /* 0x0000000a1e147210 */ /* 0x001fe20007f3e0ff */
[----:B------:R-:W-:-:S04]  /*7c90*/  IMAD.IADD R25, R25, 0x1, R29 ;  /* 0x0000000119197824 */ /* 0x000fc800078e021d */
[----:B------:R-:W-:Y:S01]  /*7ca0*/  IMAD.X R21, R31, 0x1, R33, P1 ;  /* 0x000000011f157824 */ /* 0x000fe200008e0621 */
[----:B------:R-:W-:Y:S01]  /*7cb0*/  IADD3 R28, P1, R20, R10, RZ ;  /* 0x0000000a141c7210 */ /* 0x000fe20007f3e0ff */
[----:B---3--:R-:W-:-:S04]  /*7cc0*/  IMAD R29, R15, R12, RZ ;  /* 0x0000000c0f1d7224 */ /* 0x008fc800078e02ff */
[C---:B------:R-:W-:Y:S02]  /*7cd0*/  IMAD R29, R14.reuse, R13, R29 ;  /* 0x0000000d0e1d7224 */ /* 0x040fe400078e021d */
[----:B------:R-:W-:Y:S02]  /*7ce0*/  IMAD.WIDE.U32 R12, R14, R12, R24 ;  /* 0x0000000c0e0c7225 */ /* 0x000fe400078e0018 */
[----:B------:R0:W3:Y:S04]  /*7cf0*/  LD.E.64 R24, [R20.64] ;  /* 0x0000002414187980 */ /* 0x0000e8000c101b00 */
[----:B------:R-:W3:Y:S01]  /*7d00*/  LDL.64 R14, [R22+0x40] ;  /* 0x00004000160e7983 */ /* 0x000ee20000100a00 */
[----:B------:R-:W-:Y:S02]  /*7d10*/  IMAD.IADD R13, R13, 0x1, R29 ;  /* 0x000000010d0d7824 */ /* 0x000fe400078e021d */
[----:B--2---:R-:W-:-:S02]  /*7d20*/  IMAD R31, R37, R26, RZ ;  /* 0x0000001a251f7224 */ /* 0x004fc400078e02ff */
[----:B------:R-:W-:Y:S02]  /*7d30*/  IMAD.X R29, R21, 0x1, R33, P1 ;  /* 0x00000001151d7824 */ /* 0x000fe400008e0621 */
[C---:B------:R-:W-:Y:S02]  /*7d40*/  IMAD R31, R36.reuse, R27, R31 ;  /* 0x0000001b241f7224 */ /* 0x040fe400078e021f */
[----:B------:R-:W-:Y:S02]  /*7d50*/  IMAD.WIDE.U32 R12, R36, R26, R12 ;  /* 0x0000001a240c7225 */ /* 0x000fe400078e000c */
[----:B------:R-:W2:Y:S04]  /*7d60*/  LD.E.64 R36, [R28.64] ;  /* 0x000000241c247980 */ /* 0x000ea8000c101b00 */
[----:B------:R-:W2:Y:S01]  /*7d70*/  LDL.64 R26, [R22+0x48] ;  /* 0x00004800161a7983 */ /* 0x000ea20000100a00 */
[----:B0-----:R-:W-:Y:S01]  /*7d80*/  IADD3 R20, P1, R28, R10, RZ ;  /* 0x0000000a1c147210 */ /* 0x001fe20007f3e0ff */
[----:B------:R-:W-:-:S03]  /*7d90*/  IMAD.IADD R13, R13, 0x1, R31 ;  /* 0x000000010d0d7824 */ /* 0x000fc600078e021f */
[----:B------:R-:W-:-:S05]  /*7da0*/  IADD3.X R21, R29, R33, RZ, P1, !PT ;  /* 0x000000211d157210 */ /* 0x000fca0000ffe4ff */
[----:B------:R0:W4:Y:S01]  /*7db0*/  LD.E.64 R30, [R20.64] ;  /* 0x00000024141e7980 */ /* 0x000122000c101b00 */
[-C--:B---3--:R-:W-:Y:S02]  /*7dc0*/  IMAD R25, R25, R14.reuse, RZ ;  /* 0x0000000e19197224 */ /* 0x088fe400078e02ff */
[----:B------:R-:W-:-:S04]  /*7dd0*/  IMAD.WIDE.U32 R12, R24, R14, R12 ;  /* 0x0000000e180c7225 */ /* 0x000fc800078e000c */
[----:B------:R-:W-:Y:S02]  /*7de0*/  IMAD R25, R24, R15, R25 ;  /* 0x0000000f18197224 */ /* 0x000fe400078e0219 */
[----:B------:R-:W4:Y:S01]  /*7df0*/  LDL.64 R14, [R22+0x50] ;  /* 0x00005000160e7983 */ /* 0x000f220000100a00 */
[----:B------:R-:W-:Y:S01]  /*7e00*/  IADD3 R24, P1, R20, R10, RZ ;  /* 0x0000000a14187210 */ /* 0x000fe20007f3e0ff */
[----:B------:R-:W-:-:S04]  /*7e10*/  IMAD.IADD R13, R13, 0x1, R25 ;  /* 0x000000010d0d7824 */ /* 0x000fc800078e0219 */
[----:B------:R-:W-:Y:S02]  /*7e20*/  IMAD.X R25, R21, 0x1, R33, P1 ;  /* 0x0000000115197824 */ /* 0x000fe400008e0621 */
[-C--:B--2---:R-:W-:Y:S02]  /*7e30*/  IMAD R29, R37, R26.reuse, RZ ;  /* 0x0000001a251d7224 */ /* 0x084fe400078e02ff */
[----:B------:R-:W-:-:S04]  /*7e40*/  IMAD.WIDE.U32 R12, R36, R26, R12 ;  /* 0x0000001a240c7225 */ /* 0x000fc800078e000c */
[----:B------:R-:W-:Y:S02]  /*7e50*/  IMAD R29, R36, R27, R29 ;  /* 0x0000001b241d7224 */ /* 0x000fe400078e021d */
[----:B------:R1:W2:Y:S04]  /*7e60*/  LD.E.64 R36, [R24.64] ;  /* 0x0000002418247980 */ /* 0x0002a8000c101b00 */
[----:B------:R-:W2:Y:S01]  /*7e70*/  LDL.64 R26, [R22+0x58] ;  /* 0x00005800161a7983 */ /* 0x000ea20000100a00 */
        /* <DEDUP_REMOVED lines=8> */
[----:B------:R0:W3:Y:S04]  /*7f00*/  LD.E.64 R30, [R20.64] ;  /* 0x00000024141e7980 */ /* 0x0000e8000c101b00 */
[----:B------:R-:W3:Y:S01]  /*7f10*/  LDL.64 R14, [R22+0x60] ;  /* 0x00006000160e7983 */ /* 0x000ee20000100a00 */
[----:B------:R-:W-:Y:S02]  /*7f20*/  IMAD.IADD R13, R13, 0x1, R29 ;  /* 0x000000010d0d7824 */ /* 0x000fe400078e021d */
        /* <DEDUP_REMOVED lines=10> */
[-C--:B---3--:R-:W-:Y:S02]  /*7fd0*/  IMAD R29, R31, R14.reuse, RZ ;  /* 0x0000000e1f1d7224 */ /* 0x088fe400078e02ff */
        /* <DEDUP_REMOVED lines=20> */
[----:B------:R-:W-:-:S03]  /*8120*/  IMAD.IADD R13, R13, 0x1, R29 ;  /* 0x000000010d0d7824 */ /* 0x000fc600078e021d */
[----:B------:R1:W4:Y:S01]  /*8130*/  LD.E.64 R28, [R24.64] ;  /* 0x00000024181c7980 */ /* 0x000322000c101b00 */
[-C--:B--2---:R-:W-:Y:S02]  /*8140*/  IMAD R35, R37, R26.reuse, RZ ;  /* 0x0000001a25237224 */ /* 0x084fe400078e02ff */
[----:B------:R-:W-:-:S04]  /*8150*/  IMAD.WIDE.U32 R12, R36, R26, R12 ;  /* 0x0000001a240c7225 */ /* 0x000fc800078e000c */
[----:B------:R-:W-:Y:S02]  /*8160*/  IMAD R35, R36, R27, R35 ;  /* 0x0000001b24237224 */ /* 0x000fe400078e0223 */
[----:B------:R-:W4:Y:S01]  /*8170*/  LDL.64 R26, [R22+0x88] ;  /* 0x00008800161a7983 */ /* 0x000f220000100a00 */
[----:B0-----:R-:W-:Y:S01]  /*8180*/  IADD3 R20, P1, R24, R10, RZ ;  /* 0x0000000a18147210 */ /* 0x001fe20007f3e0ff */
[----:B------:R-:W-:Y:S02]  /*8190*/  IMAD.IADD R13, R13, 0x1, R35 ;  /* 0x000000010d0d7824 */ /* 0x000fe400078e0223 */
[----:B---3--:R-:W-:-:S04]  /*81a0*/  IMAD R21, R31, R14, RZ ;  /* 0x0000000e1f157224 */ /* 0x008fc800078e02ff */
[C---:B------:R-:W-:Y:S02]  /*81b0*/  IMAD R31, R30.reuse, R15, R21 ;  /* 0x0000000f1e1f7224 */ /* 0x040fe400078e0215 */
[----:B------:R-:W-:-:S04]  /*81c0*/  IMAD.WIDE.U32 R14, R30, R14, R12 ;  /* 0x0000000e1e0e7225 */ /* 0x000fc800078e000c */
[----:B------:R-:W-:Y:S01]  /*81d0*/  IMAD.X R21, R25, 0x1, R33, P1 ;  /* 0x0000000119157824 */ /* 0x000fe200008e0621 */
[----:B------:R-:W-:Y:S01]  /*81e0*/  IADD3 R12, P1, R20, R10, RZ ;  /* 0x0000000a140c7210 */ /* 0x000fe20007f3e0ff */
[----:B------:R-:W-:Y:S01]  /*81f0*/  IMAD.IADD R15, R15, 0x1, R31 ;  /* 0x000000010f0f7824 */ /* 0x000fe200078e021f */
[----:B-1----:R-:W2:Y:S04]  /*8200*/  LDL.64 R24, [R22+0x90] ;  /* 0x0000900016187983 */ /* 0x002ea80000100a00 */
[----:B------:R-:W2:Y:S01]  /*8210*/  LD.E.64 R30, [R20.64] ;  /* 0x00000024141e7980 */ /* 0x000ea2000c101b00 */
[-C--:B----4-:R-:W-:Y:S01]  /*8220*/  IMAD R29, R29, R26.reuse, RZ ;  /* 0x0000001a1d1d7224 */ /* 0x090fe200078e02ff */
[----:B------:R-:W-:Y:S01]  /*8230*/  IADD3.X R13, R21, R33, RZ, P1, !PT ;  /* 0x00000021150d7210 */ /* 0x000fe20000ffe4ff */
[----:B------:R-:W-:-:S04]  /*8240*/  IMAD.WIDE.U32 R14, R28, R26, R14 ;  /* 0x0000001a1c0e7225 */ /* 0x000fc800078e000e */
[----:B------:R-:W-:Y:S01]  /*8250*/  IMAD R29, R28, R27, R29 ;  /* 0x0000001b1c1d7224 */ /* 0x000fe200078e021d */
[----:B------:R-:W3:Y:S04]  /*8260*/  LD.E.64 R36, [R12.64] ;  /* 0x000000240c247980 */ /* 0x000ee8000c101b00 */
[----:B------:R-:W3:Y:S01]  /*8270*/  LDL.64 R26, [R22+0x98] ;  /* 0x00009800161a7983 */ /* 0x000ee20000100a00 */
[----:B------:R-:W-:Y:S01]  /*8280*/  IADD3 R32, P1, R32, -0x10, RZ ;  /* 0xfffffff020207810 */ /* 0x000fe20007f3e0ff */
[----:B------:R-:W-:-:S03]  /*8290*/  IMAD.IADD R15, R15, 0x1, R29 ;  /* 0x000000010f0f7824 */ /* 0x000fc600078e021d */
[----:B------:R-:W-:Y:S02]  /*82a0*/  IADD3.X R34, R34, -0x1, RZ, P1, !PT ;  /* 0xffffffff22227810 */ /* 0x000fe40000ffe4ff */
[----:B------:R-:W-:-:S04]  /*82b0*/  ISETP.GT.U32.AND P1, PT, R32, 0xc, PT ;  /* 0x0000000c2000780c */ /* 0x000fc80003f24070 */
[----:B------:R-:W-:Y:S02]  /*82c0*/  ISETP.GT.AND.EX P1, PT, R34, RZ, PT, P1 ;  /* 0x000000ff2200720c */ /* 0x000fe40003f24310 */
        /* <DEDUP_REMOVED lines=8> */
[----:B---3--:R-:W-:-:S04]  /*8350*/  IMAD R21, R37, R26, RZ ;  /* 0x0000001a25157224 */ /* 0x008fc800078e02ff */
[C---:B------:R-:W-:Y:S02]  /*8360*/  IMAD R21, R36.reuse, R27, R21 ;  /* 0x0000001b24157224 */ /* 0x040fe400078e0215 */
[----:B------:R-:W-:-:S04]  /*8370*/  IMAD.WIDE.U32 R26, R36, R26, R14 ;  /* 0x0000001a241a7225 */ /* 0x000fc800078e000e */
[----:B------:R-:W-:Y:S01]  /*8380*/  IMAD.IADD R27, R27, 0x1, R21 ;  /* 0x000000011b1b7824 */ /* 0x000fe200078e0215 */
[----:B------:R-:W-:Y:S05]  /*8390*/  @P1 BRA `(.L_x_6791) ;  /* 0xfffff78000001947 */ /* 0x000fea000383ffff */
[----:B------:R-:W-:Y:S05]  /*83a0*/  BSYNC B2 ;  /* 0x0000000000027941 */ /* 0x000fea0003800000 */
.L_x_6790:
[----:B------:R-:W-:Y:S01]  /*83b0*/  ISETP.GT.U32.AND P1, PT, R32, 0x4, PT ;  /* 0x000000042000780c */ /* 0x000fe20003f24070 */
[----:B------:R-:W-:Y:S03]  /*83c0*/  BSSY B2, `(.L_x_6792) ;  /* 0x000004b000027945 */ /* 0x000fe60003800000 */
[----:B------:R-:W-:-:S13]  /*83d0*/  ISETP.GT.AND.EX P1, PT, R34, RZ, PT, P1 ;  /* 0x000000ff2200720c */ /* 0x000fda0003f24310 */
[----:B------:R-:W-:Y:S05]  /*83e0*/  @!P1 BRA `(.L_x_6793) ;  /* 0x0000048000009947 */ /* 0x000fea0003800000 */
[----:B------:R-:W-:Y:S02]  /*83f0*/  IMAD.MOV.U32 R14, RZ, RZ, R28 ;  /* 0x000000ffff0e7224 */ /* 0x000fe400078e001c */
[----:B------:R-:W-:Y:S02]  /*8400*/  IMAD.MOV.U32 R15, RZ, RZ, R29 ;  /* 0x000000ffff0f7224 */ /* 0x000fe400078e001d */
[----:B------:R-:W-:-:S04]  /*8410*/  IMAD.U32 R22, R0, 0x8, R1 ;  /* 0x0000000800167824 */ /* 0x000fc800078e0001 */
[----:B------:R-:W3:Y:S04]  /*8420*/  LD.E.64 R14, [R14.64] ;  /* 0x000000240e0e7980 */ /* 0x000ee8000c101b00 */
[----:B------:R-:W3:Y:S01]  /*8430*/  LDL.64 R12, [R22+0x20] ;  /* 0x00002000160c7983 */ /* 0x000ee20000100a00 */
[----:B------:R-:W-:-:S03]  /*8440*/  IADD3 R28, P0, R28, R10, RZ ;  /* 0x0000000a1c1c7210 */ /* 0x000fc60007f1e0ff */
[----:B------:R-:W4:Y:S02]  /*8450*/  LDL.64 R20, [R22+0x28] ;  /* 0x0000280016147983 */ /* 0x000f240000100a00 */
[----:B------:R-:W-:-:S05]  /*8460*/  IMAD.X R29, R29, 0x1, R33, P0 ;  /* 0x000000011d1d7824 */ /* 0x000fca00000e0621 */
[----:B--2---:R0:W4:Y:S01]  /*8470*/  LD.E.64 R24, [R28.64] ;  /* 0x000000241c187980 */ /* 0x004122000c101b00 */
[----:B-----5:R-:W-:-:S05]  /*8480*/  IADD3 R30, P0, R28, R10, RZ ;  /* 0x0000000a1c1e7210 */ /* 0x020fca0007f1e0ff */
[----:B------:R-:W-:Y:S01]  /*8490*/  IMAD.X R31, R29, 0x1, R33, P0 ;  /* 0x000000011d1f7824 */ /* 0x000fe200000e0621 */
[----:B------:R-:W-:-:S05]  /*84a0*/  IADD3 R36, P0, R30, R10, RZ ;  /* 0x0000000a1e247210 */ /* 0x000fca0007f1e0ff */
[----:B------:R-:W-:-:S05]  /*84b0*/  IMAD.X R37, R31, 0x1, R33, P0 ;  /* 0x000000011f257824 */ /* 0x000fca00000e0621 */
[----:B0-----:R-:W2:Y:S01]  /*84c0*/  LD.E.64 R28, [R36.64] ;  /* 0x00000024241c7980 */ /* 0x001ea2000c101b00 */
[-C--:B---3--:R-:W-:Y:S02]  /*84d0*/  IMAD R35, R15, R12.reuse, RZ ;  /* 0x0000000c0f237224 */ /* 0x088fe400078e02ff */
[----:B------:R-:W-:-:S04]  /*84e0*/  IMAD.WIDE.U32 R26, R14, R12, R26 ;  /* 0x0000000c0e1a7225 */ /* 0x000fc800078e001a */
[----:B------:R-:W-:Y:S02]  /*84f0*/  IMAD R35, R14, R13, R35 ;  /* 0x0000000d0e237224 */ /* 0x000fe400078e0223 */
[----:B------:R0:W3:Y:S04]  /*8500*/  LD.E.64 R14, [R30.64] ;  /* 0x000000241e0e7980 */ /* 0x0000e8000c101b00 */
[----:B------:R-:W3:Y:S01]  /*8510*/  LDL.64 R12, [R22+0x30] ;  /* 0x00003000160c7983 */ /* 0x000ee20000100a00 */
[----:B------:R-:W-:Y:S02]  /*8520*/  IMAD.IADD R27, R27, 0x1, R35 ;  /* 0x000000011b1b7824 */ /* 0x000fe400078e0223 */
[----:B----4-:R-:W-:-:S04]  /*8530*/  IMAD R25, R25, R20, RZ ;  /* 0x0000001419197224 */ /* 0x010fc800078e02ff */
[C---:B------:R-:W-:Y:S02]  /*8540*/  IMAD R25, R24.reuse, R21, R25 ;  /* 0x0000001518197224 */ /* 0x040fe400078e0219 */
[----:B------:R-:W-:Y:S02]  /*8550*/  IMAD.WIDE.U32 R20, R24, R20, R26 ;  /* 0x0000001418147225 */ /* 0x000fe400078e001a */
[----:B------:R-:W2:Y:S01]  /*8560*/  LDL.64 R26, [R22+0x38] ;  /* 0x00003800161a7983 */ /* 0x000ea20000100a00 */
[----:B0-----:R-:W-:Y:S01]  /*8570*/  IADD3 R30, P0, R36, R10, RZ ;  /* 0x0000000a241e7210 */ /* 0x001fe20007f1e0ff */
[----:B------:R-:W-:-:S04]  /*8580*/  IMAD.IADD R21, R21, 0x1, R25 ;  /* 0x0000000115157824 */ /* 0x000fc800078e0219 */
[----:B------:R-:W-:Y:S01]  /*8590*/  IMAD.X R31, R37, 0x1, R33, P0 ;  /* 0x00000001251f7824 */ /* 0x000fe200000e0621 */
[----:B------:R-:W-:Y:S01]  /*85a0*/  IADD3 R24, P0, R30, R10, RZ ;  /* 0x0000000a1e187210 */ /* 0x000fe20007f1e0ff */
[-C--:B---3--:R-:W-:Y:S02]  /*85b0*/  IMAD R25, R15, R12.reuse, RZ ;  /* 0x0000000c0f197224 */ /* 0x088fe400078e02ff */
[----:B------:R-:W-:-:S04]  /*85c0*/  IMAD.WIDE.U32 R20, R14, R12, R20 ;  /* 0x0000000c0e147225 */ /* 0x000fc800078e0014 */
[----:B------:R-:W-:Y:S02]  /*85d0*/  IMAD R25, R14, R13, R25 ;  /* 0x0000000d0e197224 */ /* 0x000fe400078e0219 */
[----:B------:R-:W3:Y:S04]  /*85e0*/  LD.E.64 R12, [R30.64] ;  /* 0x000000241e0c7980 */ /* 0x000ee8000c101b00 */
[----:B------:R-:W3:Y:S01]  /*85f0*/  LDL.64 R14, [R22+0x40] ;  /* 0x00004000160e7983 */ /* 0x000ee20000100a00 */
[----:B------:R-:W-:Y:S02]  /*8600*/  IMAD.IADD R21, R21, 0x1, R25 ;  /* 0x0000000115157824 */ /* 0x000fe400078e0219 */
[----:B--2---:R-:W-:Y:S02]  /*8610*/  IMAD R29, R29, R26, RZ ;  /* 0x0000001a1d1d7224 */ /* 0x004fe400078e02ff */
[----:B------:R-:W-:-:S02]  /*8620*/  IMAD.X R25, R31, 0x1, R33, P0 ;  /* 0x000000011f197824 */ /* 0x000fc400000e0621 */
[C---:B------:R-:W-:Y:S02]  /*8630*/  IMAD R29, R28.reuse, R27, R29 ;  /* 0x0000001b1c1d7224 */ /* 0x040fe400078e021d */
[----:B------:R-:W-:Y:S01]  /*8640*/  IMAD.WIDE.U32 R20, R28, R26, R20 ;  /* 0x0000001a1c147225 */ /* 0x000fe200078e0014 */
[----:B------:R0:W2:Y:S04]  /*8650*/  LD.E.64 R36, [R24.64] ;  /* 0x0000002418247980 */ /* 0x0000a8000c101b00 */
[----:B------:R-:W2:Y:S01]  /*8660*/  LDL.64 R26, [R22+0x48] ;  /* 0x00004800161a7983 */ /* 0x000ea20000100a00 */
[----:B------:R-:W-:Y:S02]  /*8670*/  IMAD.IADD R21, R21, 0x1, R29 ;  /* 0x0000000115157824 */ /* 0x000fe400078e021d */
[----:B---3--:R-:W-:-:S04]  /*8680*/  IMAD R13, R13, R14, RZ ;  /* 0x0000000e0d0d7224 */ /* 0x008fc800078e02ff */
[C---:B------:R-:W-:Y:S02]  /*8690*/  IMAD R13, R12.reuse, R15, R13 ;  /* 0x0000000f0c0d7224 */ /* 0x040fe400078e020d */
[----:B------:R-:W-:Y:S01]  /*86a0*/  IMAD.WIDE.U32 R14, R12, R14, R20 ;  /* 0x0000000e0c0e7225 */ /* 0x000fe200078e0014 */
[----:B------:R-:W-:-:S05]  /*86b0*/  IADD3 R20, P0, R24, R10, RZ ;  /* 0x0000000a18147210 */ /* 0x000fca0007f1e0ff */
[--C-:B------:R-:W-:Y:S01]  /*86c0*/  IMAD.X R21, R25, 0x1, R33.reuse, P0 ;  /* 0x0000000119157824 */ /* 0x100fe200000e0621 */
[----:B------:R-:W-:Y:S01]  /*86d0*/  IADD3 R12, P0, R20, R10, RZ ;  /* 0x0000000a140c7210 */ /* 0x000fe20007f1e0ff */
[----:B0-----:R-:W3:Y:S01]  /*86e0*/  LDL.64 R24, [R22+0x50] ;  /* 0x0000500016187983 */ /* 0x001ee20000100a00 */
[----:B------:R-:W-:Y:S01]  /*86f0*/  IADD3 R15, R15, R13, RZ ;  /* 0x0000000d0f0f7210 */ /* 0x000fe20007ffe0ff */
[-C--:B--2---:R-:W-:Y:S02]  /*8700*/  IMAD R31, R37, R26.reuse, RZ ;  /* 0x0000001a251f7224 */ /* 0x084fe400078e02ff */
[----:B------:R-:W3:Y:S01]  /*8710*/  LD.E.64 R28, [R20.64] ;  /* 0x00000024141c7980 */ /* 0x000ee2000c101b00 */
[----:B------:R-:W-:Y:S02]  /*8720*/  IMAD.X R13, R21, 0x1, R33, P0 ;  /* 0x00000001150d7824 */ /* 0x000fe400000e0621 */
[C---:B------:R-:W-:Y:S02]  /*8730*/  IMAD R31, R36.reuse, R27, R31 ;  /* 0x0000001b241f7224 */ /* 0x040fe400078e021f */
[----:B------:R-:W-:-:S02]  /*8740*/  IMAD.WIDE.U32 R14, R36, R26, R14 ;  /* 0x0000001a240e7225 */ /* 0x000fc400078e000e */
[----:B------:R-:W2:Y:S04]  /*8750*/  LDL.64 R26, [R22+0x58] ;  /* 0x00005800161a7983 */ /* 0x000ea80000100a00 */
[----:B------:R-:W2:Y:S01]  /*8760*/  LD.E.64 R36, [R12.64] ;  /* 0x000000240c247980 */ /* 0x000ea2000c101b00 */
[----:B------:R-:W-:Y:S01]  /*8770*/  IMAD.IADD R15, R15, 0x1, R31 ;  /* 0x000000010f0f7824 */ /* 0x000fe200078e021f */
[----:B------:R-:W-:Y:S02]  /*8780*/  IADD3 R0, P2, R0, 0x8, RZ ;  /* 0x0000000800007810 */ /* 0x000fe40007f5e0ff */
[----:B------:R-:W-:Y:S02]  /*8790*/  IADD3 R32, P3, R32, -0x8, RZ ;  /* 0xfffffff820207810 */ /* 0x000fe40007f7e0ff */
[----:B------:R-:W-:Y:S01]  /*87a0*/  PLOP3.LUT P0, PT, PT, PT, PT, 0x8, 0x0 ;  /* 0x000000000000781c */ /* 0x000fe20003f0e170 */
[----:B------:R-:W-:Y:S01]  /*87b0*/  IMAD.X R4, RZ, RZ, R4, P2 ;  /* 0x000000ffff047224 */ /* 0x000fe200010e0604 */
[----:B------:R-:W-:Y:S01]  /*87c0*/  IADD3.X R34, R34, -0x1, RZ, P3, !PT ;  /* 0xffffffff22227810 */ /* 0x000fe20001ffe4ff */
[----:B---3--:R-:W-:-:S02]  /*87d0*/  IMAD R29, R29, R24, RZ ;  /* 0x000000181d1d7224 */ /* 0x008fc400078e02ff */
[----:B------:R-:W-:-:S04]  /*87e0*/  IMAD.WIDE.U32 R14, R28, R24, R14 ;  /* 0x000000181c0e7225 */ /* 0x000fc800078e000e */
[----:B------:R-:W-:Y:S01]  /*87f0*/  IMAD R29, R28, R25, R29 ;  /* 0x000000191c1d7224 */ /* 0x000fe200078e021d */
[----:B------:R-:W-:-:S03]  /*8800*/  IADD3 R28, P1, R12, R10, RZ ;  /* 0x0000000a0c1c7210 */ /* 0x000fc60007f3e0ff */
[----:B------:R-:W-:Y:S02]  /*8810*/  IMAD.IADD R15, R15, 0x1, R29 ;  /* 0x000000010f0f7824 */ /* 0x000fe400078e021d */
[----:B--2---:R-:W-:-:S04]  /*8820*/  IMAD R21, R37, R26, RZ ;  /* 0x0000001a25157224 */ /* 0x004fc800078e02ff */
[C---:B------:R-:W-:Y:S02]  /*8830*/  IMAD R21, R36.reuse, R27, R21 ;  /* 0x0000001b24157224 */ /* 0x040fe400078e0215 */
[----:B------:R-:W-:-:S04]  /*8840*/  IMAD.WIDE.U32 R26, R36, R26, R14 ;  /* 0x0000001a241a7225 */ /* 0x000fc800078e000e */
[----:B------:R-:W-:Y:S02]  /*8850*/  IMAD.IADD R27, R27, 0x1, R21 ;  /* 0x000000011b1b7824 */ /* 0x000fe400078e0215 */
[----:B------:R-:W-:Y:S02]  /*8860*/  IMAD.X R29, R13, 0x1, R33, P1 ;  /* 0x000000010d1d7824 */ /* 0x000fe400008e0621 */
.L_x_6793:
[----:B------:R-:W-:Y:S05]  /*8870*/  BSYNC B2 ;  /* 0x0000000000027941 */ /* 0x000fea0003800000 */
.L_x_6792:
[----:B------:R-:W-:-:S04]  /*8880*/  ISETP.NE.U32.AND P1, PT, R32, RZ, PT ;  /* 0x000000ff2000720c */ /* 0x000fc80003f25070 */
[----:B------:R-:W-:-:S13]  /*8890*/  ISETP.NE.OR.EX P0, PT, R34, RZ, P0, P1 ;  /* 0x000000ff2200720c */ /* 0x000fda0000705710 */
[----:B------:R-:W-:Y:S05]  /*88a0*/  @!P0 BRA `(.L_x_6794) ;  /* 0x0000028000008947 */ /* 0x000fea0003800000 */
.L_x_6789:
[----:B------:R-:W-:Y:S01]  /*88b0*/  IMAD.U32 R22, R0, 0x8, R1 ;  /* 0x0000000800167824 */ /* 0x000fe200078e0001 */
[----:B------:R0:W3:Y:S04]  /*88c0*/  LD.E.64 R20, [R28.64] ;  /* 0x000000241c147980 */ /* 0x0000e8000c101b00 */
[----:B--2---:R-:W3:Y:S04]  /*88d0*/  LDL.64 R24, [R22+0x20] ;  /* 0x0000200016187983 */ /* 0x004ee80000100a00 */
[----:B------:R-:W2:Y:S01]  /*88e0*/  LDL.64 R12, [R22+0x28] ;  /* 0x00002800160c7983 */ /* 0x000ea20000100a00 */
[----:B0-----:R-:W-:-:S05]  /*88f0*/  IADD3 R28, P0, R28, R10, RZ ;  /* 0x0000000a1c1c7210 */ /* 0x001fca0007f1e0ff */
[----:B------:R-:W-:-:S05]  /*8900*/  IMAD.X R29, R29, 0x1, R33, P0 ;  /* 0x000000011d1d7824 */ /* 0x000fca00000e0621 */
[----:B------:R0:W2:Y:S01]  /*8910*/  LD.E.64 R14, [R28.64] ;  /* 0x000000241c0e7980 */ /* 0x0000a2000c101b00 */
[----:B-----5:R-:W-:-:S05]  /*8920*/  IADD3 R30, P0, R28, R10, RZ ;  /* 0x0000000a1c1e7210 */ /* 0x020fca0007f1e0ff */
[----:B------:R-:W-:Y:S01]  /*8930*/  IMAD.X R31, R29, 0x1, R33, P0 ;  /* 0x000000011d1f7824 */ /* 0x000fe200000e0621 */
[----:B0-----:R-:W-:-:S05]  /*8940*/  IADD3 R28, P0, R30, R10, RZ ;  /* 0x0000000a1e1c7210 */ /* 0x001fca0007f1e0ff */
[----:B------:R-:W-:Y:S02]  /*8950*/  IMAD.X R29, R31, 0x1, R33, P0 ;  /* 0x000000011f1d7824 */ /* 0x000fe400000e0621 */
[-C--:B---3--:R-:W-:Y:S02]  /*8960*/  IMAD R21, R21, R24.reuse, RZ ;  /* 0x0000001815157224 */ /* 0x088fe400078e02ff */
[----:B------:R-:W-:-:S04]  /*8970*/  IMAD.WIDE.U32 R26, R20, R24, R26 ;  /* 0x00000018141a7225 */ /* 0x000fc800078e001a */
[----:B------:R-:W-:Y:S02]  /*8980*/  IMAD R21, R20, R25, R21 ;  /* 0x0000001914157224 */ /* 0x000fe400078e0215 */
[----:B------:R-:W3:Y:S02]  /*8990*/  LD.E.64 R24, [R30.64] ;  /* 0x000000241e187980 */ /* 0x000ee4000c101b00 */
[----:B------:R-:W-:Y:S02]  /*89a0*/  IMAD.IADD R27, R27, 0x1, R21 ;  /* 0x000000011b1b7824 */ /* 0x000fe400078e0215 */
[----:B------:R-:W3:Y:S01]  /*89b0*/  LDL.64 R20, [R22+0x30] ;  /* 0x0000300016147983 */ /* 0x000ee20000100a00 */
[----:B--2---:R-:W-:-:S04]  /*89c0*/  IMAD R35, R15, R12, RZ ;  /* 0x0000000c0f237224 */ /* 0x004fc800078e02ff */
[C---:B------:R-:W-:Y:S02]  /*89d0*/  IMAD R35, R14.reuse, R13, R35 ;  /* 0x0000000d0e237224 */ /* 0x040fe400078e0223 */
[----:B------:R-:W-:Y:S02]  /*89e0*/  IMAD.WIDE.U32 R12, R14, R12, R26 ;  /* 0x0000000c0e0c7225 */ /* 0x000fe400078e001a */
[----:B------:R-:W2:Y:S04]  /*89f0*/  LDL.64 R14, [R22+0x38] ;  /* 0x00003800160e7983 */ /* 0x000ea80000100a00 */
[----:B------:R0:W2:Y:S01]  /*8a00*/  LD.E.64 R26, [R28.64] ;  /* 0x000000241c1a7980 */ /* 0x0000a2000c101b00 */
[----:B------:R-:W-:-:S04]  /*8a10*/  IADD3 R32, P0, R32, -0x4, RZ ;  /* 0xfffffffc20207810 */ /* 0x000fc80007f1e0ff */
[----:B------:R-:W-:Y:S02]  /*8a20*/  IADD3.X R34, R34, -0x1, RZ, P0, !PT ;  /* 0xffffffff22227810 */ /* 0x000fe400007fe4ff */
[----:B------:R-:W-:Y:S01]  /*8a30*/  ISETP.NE.U32.AND P0, PT, R32, RZ, PT ;  /* 0x000000ff2000720c */ /* 0x000fe20003f05070 */
[----:B------:R-:W-:-:S03]  /*8a40*/  IMAD.IADD R13, R13, 0x1, R35 ;  /* 0x000000010d0d7824 */ /* 0x000fc600078e0223 */
[----:B------:R-:W-:Y:S02]  /*8a50*/  ISETP.NE.AND.EX P0, PT, R34, RZ, PT, P0 ;  /* 0x000000ff2200720c */ /* 0x000fe40003f05300 */
[----:B------:R-:W-:Y:S02]  /*8a60*/  IADD3 R0, P1, R0, 0x4, RZ ;  /* 0x0000000400007810 */ /* 0x000fe40007f3e0ff */
[----:B0-----:R-:W-:-:S03]  /*8a70*/  IADD3 R28, P2, R28, R10, RZ ;  /* 0x0000000a1c1c7210 */ /* 0x001fc60007f5e0ff */
[----:B------:R-:W-:Y:S02]  /*8a80*/  IMAD.X R4, RZ, RZ, R4, P1 ;  /* 0x000000ffff047224 */ /* 0x000fe400008e0604 */
[----:B------:R-:W-:Y:S02]  /*8a90*/  IMAD.X R29, R29, 0x1, R33, P2 ;  /* 0x000000011d1d7824 */ /* 0x000fe400010e0621 */
[-C--:B---3--:R-:W-:Y:S02]  /*8aa0*/  IMAD R25, R25, R20.reuse, RZ ;  /* 0x0000001419197224 */ /* 0x088fe400078e02ff */
[----:B------:R-:W-:-:S04]  /*8ab0*/  IMAD.WIDE.U32 R12, R24, R20, R12 ;  /* 0x00000014180c7225 */ /* 0x000fc800078e000c */
[----:B------:R-:W-:-:S04]  /*8ac0*/  IMAD R25, R24, R21, R25 ;  /* 0x0000001518197224 */ /* 0x000fc800078e0219 */
[----:B------:R-:W-:Y:S02]  /*8ad0*/  IMAD.IADD R13, R13, 0x1, R25 ;  /* 0x000000010d0d7824 */ /* 0x000fe400078e0219 */
[----:B--2---:R-:W-:-:S04]  /*8ae0*/  IMAD R21, R27, R14, RZ ;  /* 0x0000000e1b157224 */ /* 0x004fc800078e02ff */
[C---:B------:R-:W-:Y:S02]  /*8af0*/  IMAD R21, R26.reuse, R15, R21 ;  /* 0x0000000f1a157224 */ /* 0x040fe400078e0215 */
[----:B------:R-:W-:-:S04]  /*8b00*/  IMAD.WIDE.U32 R26, R26, R14, R12 ;  /* 0x0000000e1a1a7225 */ /* 0x000fc800078e000c */
[----:B------:R-:W-:Y:S01]  /*8b10*/  IMAD.IADD R27, R27, 0x1, R21 ;  /* 0x000000011b1b7824 */ /* 0x000fe200078e0215 */
[----:B------:R-:W-:Y:S05]  /*8b20*/  @P0 BRA `(.L_x_6789) ;  /* 0xfffffd8000000947 */ /* 0x000fea000383ffff */
.L_x_6794:
[----:B------:R-:W-:Y:S05]  /*8b30*/  BSYNC B0 ;  /* 0x0000000000007941 */ /* 0x000fea0003800000 */
.L_x_6788:
[----:B------:R-:W-:-:S04]  /*8b40*/  ISETP.NE.U32.AND P0, PT, R5, RZ, PT ;  /* 0x000000ff0500720c */ /* 0x000fc80003f05070 */
[----:B------:R-:W-:-:S13]  /*8b50*/  ISETP.NE.AND.EX P0, PT, RZ, RZ, PT, P0 ;  /* 0x000000ffff00720c */ /* 0x000fda0003f05300 */
[----:B------:R-:W-:Y:S05]  /*8b60*/  @!P0 BRA `(.L_x_6787) ;  /* 0x000002d000008947 */ /* 0x000fea0003800000 */
[----:B------:R-:W-:Y:S01]  /*8b70*/  IMAD R11, R4, c[0x0][0x1c8], RZ ;  /* 0x00007200040b7a24 */ /* 0x000fe200078e02ff */
[----:B------:R-:W-:Y:S01]  /*8b80*/  MOV R8, R6 ;  /* 0x0000000600087202 */ /* 0x000fe20000000f00 */
[C---:B------:R-:W-:Y:S02]  /*8b90*/  IMAD.U32 R4, R0.reuse, 0x8, R1 ;  /* 0x0000000800047824 */ /* 0x040fe400078e0001 */
[C---:B------:R-:W-:Y:S02]  /*8ba0*/  IMAD R21, R0.reuse, c[0x0][0x1cc], R11 ;  /* 0x0000730000157a24 */ /* 0x040fe400078e020b */
[----:B------:R-:W-:Y:S01]  /*8bb0*/  IMAD.WIDE.U32 R10, R0, c[0x0][0x1c8], R8 ;  /* 0x00007200000a7a25 */ /* 0x000fe200078e0008 */
[----:B------:R-:W3:Y:S03]  /*8bc0*/  LDL.64 R12, [R4+0x20] ;  /* 0x00002000040c7983 */ /* 0x000ee60000100a00 */
[----:B------:R-:W-:Y:S01]  /*8bd0*/  IMAD.IADD R11, R11, 0x1, R21 ;  /* 0x000000010b0b7824 */ /* 0x000fe200078e0215 */
[----:B------:R-:W-:-:S04]  /*8be0*/  LEA R14, P0, R10, c[0x0][0x178], 0x3 ;  /* 0x00005e000a0e7a11 */ /* 0x000fc800078018ff */
[----:B------:R-:W-:-:S05]  /*8bf0*/  LEA.HI.X R15, R10, c[0x0][0x17c], R11, 0x3, P0 ;  /* 0x00005f000a0f7a11 */ /* 0x000fca00000f1c0b */
[----:B------:R-:W3:Y:S01]  /*8c00*/  LD.E.64 R10, [R14.64] ;  /* 0x000000240e0a7980 */ /* 0x000ee2000c101b00 */
[----:B------:R-:W-:-:S04]  /*8c10*/  ISETP.NE.U32.AND P0, PT, R5, 0x1, PT ;  /* 0x000000010500780c */ /* 0x000fc80003f05070 */
[----:B------:R-:W-:Y:S01]  /*8c20*/  ISETP.NE.AND.EX P0, PT, RZ, RZ, PT, P0 ;  /* 0x000000ffff00720c */ /* 0x000fe20003f05300 */
[-C--:B---3--:R-:W-:Y:S02]  /*8c30*/  IMAD R11, R11, R12.reuse, RZ ;  /* 0x0000000c0b0b7224 */ /* 0x088fe400078e02ff */
        /* <DEDUP_REMOVED lines=9> */
[----:B------:R-:W3:Y:S03]  /*8cd0*/  LDL.64 R10, [R4+0x28] ;  /* 0x00002800040a7983 */ /* 0x000ee60000100a00 */
        /* <DEDUP_REMOVED lines=9> */
[----:B------:R-:W-:Y:S01]  /*8d70*/  IMAD.MOV.U32 R0, RZ, RZ, c[0x0][0x1cc] ;  /* 0x00007300ff007624 */ /* 0x000fe200078e00ff */
[C---:B------:R-:W-:Y:S01]  /*8d80*/  LEA R6, P0, R13.reuse, R6, 0x3 ;  /* 0x000000060d067211 */ /* 0x040fe200078018ff */
[----:B------:R-:W3:Y:S03]  /*8d90*/  LDL.64 R4, [R4+0x30] ;  /* 0x0000300004047983 */ /* 0x000ee60000100a00 */
[----:B------:R-:W-:-:S06]  /*8da0*/  LEA.HI.X R7, R13, R7, R0, 0x3, P0 ;  /* 0x000000070d077211 */ /* 0x000fcc00000f1c00 */
[----:B------:R-:W3:Y:S02]  /*8db0*/  LD.E.64 R6, [R6.64] ;  /* 0x0000002406067980 */ /* 0x000ee4000c101b00 */
[-C--:B---3--:R-:W-:Y:S02]  /*8dc0*/  IMAD R9, R7, R4.reuse, RZ ;  /* 0x0000000407097224 */ /* 0x088fe400078e02ff */
[----:B------:R-:W-:-:S04]  /*8dd0*/  IMAD.WIDE.U32 R26, R6, R4, R26 ;  /* 0x00000004061a7225 */ /* 0x000fc800078e001a */
[----:B------:R-:W-:-:S04]  /*8de0*/  IMAD R9, R6, R5, R9 ;  /* 0x0000000506097224 */ /* 0x000fc800078e0209 */
[----:B------:R-:W-:Y:S01]  /*8df0*/  IMAD.IADD R27, R27, 0x1, R9 ;  /* 0x000000011b1b7824 */ /* 0x000fe200078e0209 */
[----:B------:R-:W-:Y:S05]  /*8e00*/  BRA `(.L_x_6787) ;  /* 0x0000003000007947 */ /* 0x000fea0003800000 */
.L_x_6786:
[----:B---3--:R-:W-:-:S04]  /*8e10*/  LEA R26, P0, R16, c[0x0][0x168], 0x3 ;  /* 0x00005a00101a7a11 */ /* 0x008fc800078018ff */
[----:B------:R-:W-:-:S06]  /*8e20*/  LEA.HI.X R27, R16, c[0x0][0x16c], R17, 0x3, P0 ;  /* 0x00005b00101b7a11 */ /* 0x000fcc00000f1c11 */
[----:B------:R-:W5:Y:S03]  /*8e30*/  LD.E.64 R26, [R26.64] ;  /* 0x000000241a1a7980 */ /* 0x000f66000c101b00 */
.L_x_6787:
[----:B------:R-:W-:Y:S01]  /*8e40*/  IMAD.MOV.U32 R0, RZ, RZ, c[0x0][0x1d8] ;  /* 0x00007600ff007624 */ /* 0x000fe200078e00ff */
[----:B---3--:R-:W-:Y:S01]  /*8e50*/  SHF.L.U64.HI R12, R16, 0x3, R17 ;  /* 0x00000003100c7819 */ /* 0x008fe20000010211 */
[----:B------:R-:W-:Y:S02]  /*8e60*/  IMAD.MOV.U32 R5, RZ, RZ, 0x3 ;  /* 0x00000003ff057424 */ /* 0x000fe400078e00ff */
[----:B------:R-:W-:Y:S02]  /*8e70*/  IMAD.SHL.U32 R4, R0, 0x8, RZ ;  /* 0x0000000800047824 */ /* 0x000fe400078e00ff */
[----:B------:R-:W-:Y:S01]  /*8e80*/  IMAD.SHL.U32 R16, R16, 0x8, RZ ;  /* 0x0000000810107824 */ /* 0x000fe200078e00ff */
[----:B------:R-:W-:Y:S01]  /*8e90*/  SHF.L.U64.HI R5, R0, R5, c[0x0][0x1dc] ;  /* 0x0000770000057619 */ /* 0x000fe20000010205 */
[----:B------:R-:W-:Y:S01]  /*8ea0*/  IMAD.MOV.U32 R6, RZ, RZ, c[0x0][0x1d0] ;  /* 0x00007400ff067624 */ /* 0x000fe200078e00ff */
[C---:B------:R-:W-:Y:S01]  /*8eb0*/  ISETP.GE.U32.AND P0, PT, R4.reuse, 0x1, PT ;  /* 0x000000010400780c */ /* 0x040fe20003f06070 */
[----:B------:R-:W-:Y:S01]  /*8ec0*/  IMAD.MOV.U32 R0, RZ, RZ, c[0x0][0x1d4] ;  /* 0x00007500ff007624 */ /* 0x000fe200078e00ff */
[--C-:B------:R-:W-:Y:S01]  /*8ed0*/  SHF.R.S64 R17, R4, 0x3, R5.reuse ;  /* 0x0000000304117819 */ /* 0x100fe20000001005 */
[----:B------:R-:W-:Y:S01]  /*8ee0*/  IMAD.MOV.U32 R13, RZ, RZ, c[0x0][0x1d0] ;  /* 0x00007400ff0d7624 */ /* 0x000fe200078e00ff */
[----:B------:R-:W-:Y:S01]  /*8ef0*/  ISETP.GE.AND.EX P0, PT, R5, RZ, PT, P0 ;  /* 0x000000ff0500720c */ /* 0x000fe20003f06300 */
[----:B------:R-:W-:Y:S01]  /*8f00*/  IMAD.MOV.U32 R7, RZ, RZ, c[0x0][0x1d4] ;  /* 0x00007500ff077624 */ /* 0x000fe200078e00ff */
[----:B------:R-:W-:-:S11]  /*8f10*/  SHF.R.S32.HI R20, RZ, 0x3, R5 ;  /* 0x00000003ff147819 */ /* 0x000fd60000011405 */
[----:B------:R-:W-:Y:S05]  /*8f20*/  @!P0 BRA `(.L_x_6795) ;  /* 0x0000018000008947 */ /* 0x000fea0003800000 */
[----:B------:R-:W-:Y:S01]  /*8f30*/  BSSY B0, `(.L_x_6795) ;  /* 0x0000017000007945 */ /* 0x000fe20003800000 */
[----:B------:R-:W-:Y:S01]  /*8f40*/  IMAD.MOV.U32 R15, RZ, RZ, R17 ;  /* 0x000000ffff0f7224 */ /* 0x000fe200078e0011 */
[----:B------:R-:W-:Y:S01]  /*8f50*/  MOV R14, R20 ;  /* 0x00000014000e7202 */ /* 0x000fe20000000f00 */
[----:B------:R-:W-:Y:S02]  /*8f60*/  IMAD.MOV.U32 R6, RZ, RZ, c[0x0][0x1d0] ;  /* 0x00007400ff067624 */ /* 0x000fe400078e00ff */
[----:B------:R-:W-:Y:S02]  /*8f70*/  IMAD.MOV.U32 R0, RZ, RZ, c[0x0][0x1d4] ;  /* 0x00007500ff007624 */ /* 0x000fe400078e00ff */
.L_x_6796:
[--C-:B------:R-:W-:Y:S02]  /*8f80*/  SHF.R.U64 R11, R15, 0x1, R14.reuse ;  /* 0x000000010f0b7819 */ /* 0x100fe4000000120e */
[----:B------:R-:W-:Y:S02]  /*8f90*/  SHF.R.U32.HI R10, RZ, 0x1, R14 ;  /* 0x00000001ff0a7819 */ /* 0x000fe4000001160e */
[----:B------:R-:W-:-:S04]  /*8fa0*/  LEA R4, P1, R11, R6, 0x3 ;  /* 0x000000060b047211 */ /* 0x000fc800078218ff */
[----:B------:R-:W-:-:S05]  /*8fb0*/  LEA.HI.X R5, R11, R0, R10, 0x3, P1 ;  /* 0x000000000b057211 */ /* 0x000fca00008f1c0a */
[----:B------:R-:W3:Y:S02]  /*8fc0*/  LD.E.64 R8, [R4.64] ;  /* 0x0000002404087980 */ /* 0x000ee4000c101b00 */
[----:B---3-5:R-:W-:-:S04]  /*8fd0*/  ISETP.GE.U32.AND P1, PT, R8, R26, PT ;  /* 0x0000001a0800720c */ /* 0x028fc80003f26070 */
        /* <DEDUP_REMOVED lines=13> */
.L_x_6795:
[----:B------:R-:W-:Y:S05]  /*90b0*/  @!P0 BRA `(.L_x_6797) ;  /* 0x0000016000008947 */ /* 0x000fea0003800000 */
[----:B------:R-:W-:Y:S01]  /*90c0*/  BSSY B0, `(.L_x_6797) ;  /* 0x0000015000007945 */ /* 0x000fe20003800000 */
[----:B------:R-:W-:Y:S02]  /*90d0*/  IMAD.MOV.U32 R13, RZ, RZ, c[0x0][0x1d0] ;  /* 0x00007400ff0d7624 */ /* 0x000fe400078e00ff */
[----:B------:R-:W-:Y:S02]  /*90e0*/  IMAD.MOV.U32 R7, RZ, RZ, c[0x0][0x1d4] ;  /* 0x00007500ff077624 */ /* 0x000fe400078e00ff */
.L_x_6798:
[--C-:B------:R-:W-:Y:S02]  /*90f0*/  SHF.R.U64 R10, R17, 0x1, R20.reuse ;  /* 0x00000001110a7819 */ /* 0x100fe40000001214 */
[----:B------:R-:W-:Y:S02]  /*9100*/  SHF.R.U32.HI R11, RZ, 0x1, R20 ;  /* 0x00000001ff0b7819 */ /* 0x000fe40000011614 */
[----:B------:R-:W-:-:S04]  /*9110*/  LEA R4, P0, R10, R13, 0x3 ;  /* 0x0000000d0a047211 */ /* 0x000fc800078018ff */
[----:B------:R-:W-:-:S05]  /*9120*/  LEA.HI.X R5, R10, R7, R11, 0x3, P0 ;  /* 0x000000070a057211 */ /* 0x000fca00000f1c0b */
[----:B------:R-:W3:Y:S02]  /*9130*/  LD.E.64 R8, [R4.64] ;  /* 0x0000002404087980 */ /* 0x000ee4000c101b00 */
[----:B---3-5:R-:W-:-:S04]  /*9140*/  ISETP.GE.U32.AND P0, PT, R26, R8, PT ;  /* 0x000000081a00720c */ /* 0x028fc80003f06070 */
        /* <DEDUP_REMOVED lines=13> */
.L_x_6797:
        /* <DEDUP_REMOVED lines=14> */
.L_x_6785:
[----:B------:R-:W-:Y:S05]  /*9300*/  BSYNC B1 ;  /* 0x0000000000017941 */ /* 0x000fea0003800000 */
.L_x_6784:
[----:B------:R-:W-:Y:S01]  /*9310*/  IADD3 R3, R3, 0x180, RZ ;  /* 0x0000018003037810 */ /* 0x000fe20007ffe0ff */
[----:B------:R-:W-:Y:S03]  /*9320*/  BSSY B1, `(.L_x_6799) ;  /* 0x00001b1000017945 */ /* 0x000fe60003800000 */
[----:B------:R-:W-:-:S13]  /*9330*/  ISETP.GE.AND P0, PT, R3, R2, PT ;  /* 0x000000020300720c */ /* 0x000fda0003f06270 */
[----:B------:R-:W-:Y:S05]  /*9340*/  @P0 BRA `(.L_x_6800) ;  /* 0x00001ae000000947 */ /* 0x000fea0003800000 */
        /* <DEDUP_REMOVED lines=14> */
[----:B------:R-:W-:Y:S01]  /*9430*/  HFMA2.MMA R2, -RZ, RZ, 0, 0 ;  /* 0x00000000ff027435 */ /* 0x000fe200000001ff */
[----:B------:R-:W-:Y:S01]  /*9440*/  LOP3.LUT R3, R3, 0x3, RZ, 0xc0, !PT ;  /* 0x0000000303037812 */ /* 0x000fe200078ec0ff */
[----:B------:R-:W-:Y:S01]  /*9450*/  CS2R R12, SRZ ;  /* 0x00000000000c7805 */ /* 0x000fe2000001ff00 */
[----:B------:R-:W-:Y:S02]  /*9460*/  ISETP.GE.U32.AND P0, PT, R0, 0x3, PT ;  /* 0x000000030000780c */ /* 0x000fe40003f06070 */
[----:B------:R-:W-:-:S04]  /*9470*/  IADD3.X R0, R22, -0x1, RZ, P1, !PT ;  /* 0xffffffff16007810 */ /* 0x000fc80000ffe4ff */
[----:B------:R-:W-:Y:S01]  /*9480*/  ISETP.GE.U32.AND.EX P0, PT, R0, RZ, PT, P0 ;  /* 0x000000ff0000720c */ /* 0x000fe20003f06100 */
[----:B------:R-:W-:-:S12]  /*9490*/  IMAD.MOV.U32 R0, RZ, RZ, RZ ;  /* 0x000000ffff007224 */ /* 0x000fd800078e00ff */
[----:B------:R-:W-:Y:S05]  /*94a0*/  @!P0 BRA `(.L_x_6803) ;  /* 0x000011a000008947 */ /* 0x000fea0003800000 */
[----:B0-----:R-:W-:Y:S01]  /*94b0*/  IADD3 R5, P0, -R3, c[0x0][0x170], RZ ;  /* 0x00005c0003057a10 */ /* 0x001fe20007f1e1ff */
[----:B------:R-:W-:Y:S01]  /*94c0*/  IMAD R7, R19, c[0x0][0x180], RZ ;  /* 0x0000600013077a24 */ /* 0x000fe200078e02ff */
[----:B------:R-:W-:Y:S01]  /*94d0*/  BSSY B0, `(.L_x_6803) ;  /* 0x0000117000007945 */ /* 0x000fe20003800000 */
[----:B------:R-:W-:Y:S01]  /*94e0*/  IMAD.WIDE.U32 R8, R18, c[0x0][0x180], RZ ;  /* 0x0000600012087a25 */ /* 0x000fe200078e00ff */
[----:B------:R-:W-:Y:S02]  /*94f0*/  IADD3.X R22, R22, -0x1, RZ, P0, !PT ;  /* 0xffffffff16167810 */ /* 0x000fe400007fe4ff */
[----:B------:R-:W-:Y:S01]  /*9500*/  ISETP.GT.U32.AND P0, PT, R5, RZ, PT ;  /* 0x000000ff0500720c */ /* 0x000fe20003f04070 */
[----:B------:R-:W-:Y:S01]  /*9510*/  IMAD.MOV.U32 R6, RZ, RZ, 0x8 ;  /* 0x00000008ff067424 */ /* 0x000fe200078e00ff */
[----:B------:R-:W-:Y:S01]  /*9520*/  LEA R10, P1, R8, c[0x0][0x178], 0x3 ;  /* 0x00005e00080a7a11 */ /* 0x000fe200078218ff */
[----:B------:R-:W-:Y:S01]  /*9530*/  IMAD R7, R18, c[0x0][0x184], R7 ;  /* 0x0000610012077a24 */ /* 0x000fe200078e0207 */
[----:B------:R-:W-:Y:S01]  /*9540*/  ISETP.GT.AND.EX P0, PT, R22, RZ, PT, P0 ;  /* 0x000000ff1600720c */ /* 0x000fe20003f04300 */
[----:B------:R-:W-:-:S02]  /*9550*/  IMAD R15, R6, c[0x0][0x1cc], RZ ;  /* 0x00007300060f7a24 */ /* 0x000fc400078e02ff */
[----:B------:R-:W-:Y:S02]  /*9560*/  IMAD.IADD R11, R9, 0x1, R7 ;  /* 0x00000001090b7824 */ /* 0x000fe400078e0207 */
[----:B------:R-:W-:-:S03]  /*9570*/  IMAD.WIDE.U32 R6, R6, c[0x0][0x1c8], RZ ;  /* 0x0000720006067a25 */ /* 0x000fc600078e00ff */
[----:B------:R-:W-:Y:S01]  /*9580*/  LEA.HI.X R11, R8, c[0x0][0x17c], R11, 0x3, P1 ;  /* 0x00005f00080b7a11 */ /* 0x000fe200008f1c0b */
[----:B------:R-:W-:Y:S02]  /*9590*/  IMAD.MOV.U32 R0, RZ, RZ, RZ ;  /* 0x000000ffff007224 */ /* 0x000fe400078e00ff */
[----:B------:R-:W-:Y:S02]  /*95a0*/  IMAD.MOV.U32 R2, RZ, RZ, RZ ;  /* 0x000000ffff027224 */ /* 0x000fe400078e00ff */
[----:B------:R-:W-:Y:S01]  /*95b0*/  IMAD.IADD R4, R7, 0x1, R15 ;  /* 0x0000000107047824 */ /* 0x000fe200078e020f */
[----:B------:R-:W-:Y:S05]  /*95c0*/  @!P0 BRA `(.L_x_6804) ;  /* 0x00000df000008947 */ /* 0x000fea0003800000 */
[----:B------:R-:W-:Y:S02]  /*95d0*/  ISETP.GT.U32.AND P1, PT, R5, 0xc, PT ;  /* 0x0000000c0500780c */ /* 0x000fe40003f24070 */
[----:B------:R-:W-:Y:S02]  /*95e0*/  PLOP3.LUT P0, PT, PT, PT, PT, 0x80, 0x0 ;  /* 0x000000000000781c */ /* 0x000fe40003f0f070 */
[----:B------:R-:W-:-:S13]  /*95f0*/  ISETP.GT.AND.EX P1, PT, R22, RZ, PT, P1 ;  /* 0x000000ff1600720c */ /* 0x000fda0003f24310 */
[----:B------:R-:W-:Y:S05]  /*9600*/  @!P1 BRA `(.L_x_6805) ;  /* 0x000008c000009947 */ /* 0x000fea0003800000 */
[----:B------:R-:W-:Y:S01]  /*9610*/  BSSY B2, `(.L_x_6805) ;  /* 0x000008b000027945 */ /* 0x000fe20003800000 */
[----:B------:R-:W-:Y:S02]  /*9620*/  PLOP3.LUT P0, PT, PT, PT, PT, 0x8, 0x0 ;  /* 0x000000000000781c */ /* 0x000fe40003f0e170 */
.L_x_6806:
[----:B------:R-:W-:Y:S01]  /*9630*/  IMAD.U32 R34, R0, 0x8, R1 ;  /* 0x0000000800227824 */ /* 0x000fe200078e0001 */
[----:B------:R0:W4:Y:S04]  /*9640*/  LD.E.64 R28, [R10.64] ;  /* 0x000000240a1c7980 */ /* 0x000128000c101b00 */
[----:B-----5:R-:W4:Y:S01]  /*9650*/  LDL.64 R26, [R34+0x20] ;  /* 0x00002000221a7983 */ /* 0x020f220000100a00 */
[----:B------:R-:W-:-:S03]  /*9660*/  IADD3 R32, P1, R10, R6, RZ ;  /* 0x000000060a207210 */ /* 0x000fc60007f3e0ff */
[----:B---3--:R-:W3:Y:S02]  /*9670*/  LDL.64 R20, [R34+0x28] ;  /* 0x0000280022147983 */ /* 0x008ee40000100a00 */
[----:B------:R-:W-:Y:S02]  /*9680*/  IMAD.X R33, R11, 0x1, R4, P1 ;  /* 0x000000010b217824 */ /* 0x000fe400008e0604 */
[----:B--2---:R-:W2:Y:S04]  /*9690*/  LDL.64 R8, [R34+0x30] ;  /* 0x0000300022087983 */ /* 0x004ea80000100a00 */
[----:B------:R-:W3:Y:S01]  /*96a0*/  LD.E.64 R24, [R32.64] ;  /* 0x0000002420187980 */ /* 0x000ee2000c101b00 */
[----:B------:R-:W-:-:S03]  /*96b0*/  IADD3 R36, P1, R32, R6, RZ ;  /* 0x0000000620247210 */ /* 0x000fc60007f3e0ff */
[----:B------:R-:W2:Y:S02]  /*96c0*/  LDL.64 R14, [R34+0x38] ;  /* 0x00003800220e7983 */ /* 0x000ea40000100a00 */
[----:B------:R-:W-:-:S05]  /*96d0*/  IMAD.X R37, R33, 0x1, R4, P1 ;  /* 0x0000000121257824 */ /* 0x000fca00008e0604 */
[----:B0-----:R0:W2:Y:S01]  /*96e0*/  LD.E.64 R10, [R36.64] ;  /* 0x00000024240a7980 */ /* 0x0010a2000c101b00 */
[----:B------:R-:W-:-:S05]  /*96f0*/  IADD3 R16, P1, R36, R6, RZ ;  /* 0x0000000624107210 */ /* 0x000fca0007f3e0ff */
[----:B------:R-:W-:-:S05]  /*9700*/  IMAD.X R17, R37, 0x1, R4, P1 ;  /* 0x0000000125117824 */ /* 0x000fca00008e0604 */
[----:B------:R1:W2:Y:S01]  /*9710*/  LD.E.64 R30, [R16.64] ;  /* 0x00000024101e7980 */ /* 0x0002a2000c101b00 */
[-C--:B----4-:R-:W-:Y:S02]  /*9720*/  IMAD R29, R29, R26.reuse, RZ ;  /* 0x0000001a1d1d7224 */ /* 0x090fe400078e02ff */
[----:B------:R-:W-:Y:S01]  /*9730*/  IMAD.WIDE.U32 R12, R28, R26, R12 ;  /* 0x0000001a1c0c7225 */ /* 0x000fe200078e000c */
[----:B------:R-:W-:-:S03]  /*9740*/  IADD3 R26, P1, R16, R6, RZ ;  /* 0x00000006101a7210 */ /* 0x000fc60007f3e0ff */
[----:B------:R-:W-:Y:S02]  /*9750*/  IMAD R29, R28, R27, R29 ;  /* 0x0000001b1c1d7224 */ /* 0x000fe400078e021d */
[----:B------:R-:W-:Y:S01]  /*9760*/  IMAD.X R27, R17, 0x1, R4, P1 ;  /* 0x00000001111b7824 */ /* 0x000fe200008e0604 */
[----:B0-----:R-:W-:Y:S01]  /*9770*/  IADD3 R36, P1, R26, R6, RZ ;  /* 0x000000061a247210 */ /* 0x001fe20007f3e0ff */
[----:B------:R-:W-:Y:S01]  /*9780*/  IMAD.IADD R13, R13, 0x1, R29 ;  /* 0x000000010d0d7824 */ /* 0x000fe200078e021d */
[----:B-1----:R-:W4:Y:S04]  /*9790*/  LDL.64 R16, [R34+0x40] ;  /* 0x0000400022107983 */ /* 0x002f280000100a00 */
[----:B------:R0:W4:Y:S01]  /*97a0*/  LD.E.64 R28, [R26.64] ;  /* 0x000000241a1c7980 */ /* 0x000122000c101b00 */
[----:B---3--:R-:W-:-:S02]  /*97b0*/  IMAD R25, R25, R20, RZ ;  /* 0x0000001419197224 */ /* 0x008fc400078e02ff */
[----:B------:R-:W-:Y:S02]  /*97c0*/  IMAD.X R37, R27, 0x1, R4, P1 ;  /* 0x000000011b257824 */ /* 0x000fe400008e0604 */
[----:B------:R-:W-:-:S04]  /*97d0*/  IMAD.WIDE.U32 R12, R24, R20, R12 ;  /* 0x00000014180c7225 */ /* 0x000fc800078e000c */
[----:B0-----:R-:W-:Y:S02]  /*97e0*/  IMAD R27, R24, R21, R25 ;  /* 0x00000015181b7224 */ /* 0x001fe400078e0219 */
[----:B------:R0:W3:Y:S04]  /*97f0*/  LD.E.64 R20, [R36.64] ;  /* 0x0000002424147980 */ /* 0x0000e8000c101b00 */
[----:B------:R-:W3:Y:S01]  /*9800*/  LDL.64 R24, [R34+0x48] ;  /* 0x0000480022187983 */ /* 0x000ee20000100a00 */
[----:B------:R-:W-:Y:S01]  /*9810*/  IADD3 R32, P1, R36, R6, RZ ;  /* 0x0000000624207210 */ /* 0x000fe20007f3e0ff */
[----:B------:R-:W-:Y:S02]  /*9820*/  IMAD.IADD R13, R13, 0x1, R27 ;  /* 0x000000010d0d7824 */ /* 0x000fe400078e021b */
[----:B--2---:R-:W-:-:S02]  /*9830*/  IMAD R27, R11, R8, RZ ;  /* 0x000000080b1b7224 */ /* 0x004fc400078e02ff */
[----:B------:R-:W-:Y:S02]  /*9840*/  IMAD.X R33, R37, 0x1, R4, P1 ;  /* 0x0000000125217824 */ /* 0x000fe400008e0604 */
[C---:B------:R-:W-:Y:S02]  /*9850*/  IMAD R27, R10.reuse, R9, R27 ;  /* 0x000000090a1b7224 */ /* 0x040fe400078e021b */
[----:B------:R-:W-:Y:S02]  /*9860*/  IMAD.WIDE.U32 R12, R10, R8, R12 ;  /* 0x000000080a0c7225 */ /* 0x000fe400078e000c */
[----:B------:R1:W2:Y:S04]  /*9870*/  LD.E.64 R8, [R32.64] ;  /* 0x0000002420087980 */ /* 0x0002a8000c101b00 */
[----:B------:R-:W2:Y:S01]  /*9880*/  LDL.64 R10, [R34+0x50] ;  /* 0x00005000220a7983 */ /* 0x000ea20000100a00 */
[----:B------:R-:W-:Y:S01]  /*9890*/  IADD3 R26, P1, R32, R6, RZ ;  /* 0x00000006201a7210 */ /* 0x000fe20007f3e0ff */
[----:B------:R-:W-:-:S02]  /*98a0*/  IMAD.IADD R13, R13, 0x1, R27 ;  /* 0x000000010d0d7824 */ /* 0x000fc400078e021b */
[-C--:B------:R-:W-:Y:S02]  /*98b0*/  IMAD R31, R31, R14.reuse, RZ ;  /* 0x0000000e1f1f7224 */ /* 0x080fe400078e02ff */
[----:B------:R-:W-:Y:S02]  /*98c0*/  IMAD.X R27, R33, 0x1, R4, P1 ;  /* 0x00000001211b7824 */ /* 0x000fe400008e0604 */
[C---:B------:R-:W-:Y:S01]  /*98d0*/  IMAD R31, R30.reuse, R15, R31 ;  /* 0x0000000f1e1f7224 */ /* 0x040fe200078e021f */
[----:B-1----:R-:W2:Y:S01]  /*98e0*/  LDL.64 R32, [R34+0x68] ;  /* 0x0000680022207983 */ /* 0x002ea20000100a00 */
[----:B0-----:R-:W-:-:S03]  /*98f0*/  IMAD.WIDE.U32 R36, R30, R14, R12 ;  /* 0x0000000e1e247225 */ /* 0x001fc600078e000c */
[----:B------:R0:W2:Y:S04]  /*9900*/  LD.E.64 R12, [R26.64] ;  /* 0x000000241a0c7980 */ /* 0x0000a8000c101b00 */
[----:B------:R-:W2:Y:S01]  /*9910*/  LDL.64 R14, [R34+0x58] ;  /* 0x00005800220e7983 */ /* 0x000ea20000100a00 */
[----:B------:R-:W-:Y:S01]  /*9920*/  IADD3 R37, R37, R31, RZ ;  /* 0x0000001f25257210 */ /* 0x000fe20007ffe0ff */
[----:B----4-:R-:W-:-:S04]  /*9930*/  IMAD R29, R29, R16, RZ ;  /* 0x000000101d1d7224 */ /* 0x010fc800078e02ff */
[C---:B------:R-:W-:Y:S02]  /*9940*/  IMAD R29, R28.reuse, R17, R29 ;  /* 0x000000111c1d7224 */ /* 0x040fe400078e021d */
[----:B------:R-:W-:Y:S01]  /*9950*/  IMAD.WIDE.U32 R16, R28, R16, R36 ;  /* 0x000000101c107225 */ /* 0x000fe200078e0024 */
[----:B------:R-:W-:-:S03]  /*9960*/  IADD3 R36, P1, R26, R6, RZ ;  /* 0x000000061a247210 */ /* 0x000fc60007f3e0ff */
[----:B------:R-:W-:Y:S02]  /*9970*/  IMAD.IADD R17, R17, 0x1, R29 ;  /* 0x0000000111117824 */ /* 0x000fe400078e021d */
[----:B------:R-:W-:Y:S02]  /*9980*/  IMAD.X R37, R27, 0x1, R4, P1 ;  /* 0x000000011b257824 */ /* 0x000fe400008e0604 */
[-C--:B---3--:R-:W-:Y:S02]  /*9990*/  IMAD R21, R21, R24.reuse, RZ ;  /* 0x0000001815157224 */ /* 0x088fe400078e02ff */
[----:B0-----:R-:W-:Y:S01]  /*99a0*/  IMAD.WIDE.U32 R26, R20, R24, R16 ;  /* 0x00000018141a7225 */ /* 0x001fe200078e0010 */
[----:B------:R-:W-:Y:S01]  /*99b0*/  IADD3 R24, P1, R36, R6, RZ ;  /* 0x0000000624187210 */ /* 0x000fe20007f3e0ff */
[----:B------:R-:W3:Y:S02]  /*99c0*/  LDL.64 R16, [R34+0x60] ;  /* 0x0000600022107983 */ /* 0x000ee40000100a00 */
[----:B------:R-:W-:-:S02]  /*99d0*/  IMAD R25, R20, R25, R21 ;  /* 0x0000001914197224 */ /* 0x000fc400078e0215 */
[----:B------:R0:W3:Y:S02]  /*99e0*/  LD.E.64 R20, [R36.64] ;  /* 0x0000002424147980 */ /* 0x0000e4000c101b00 */
[----:B------:R-:W-:Y:S02]  /*99f0*/  IMAD.IADD R27, R27, 0x1, R25 ;  /* 0x000000011b1b7824 */ /* 0x000fe400078e0219 */
[----:B------:R-:W-:Y:S01]  /*9a00*/  IMAD.X R25, R37, 0x1, R4, P1 ;  /* 0x0000000125197824 */ /* 0x000fe200008e0604 */
[----:B------:R-:W-:-:S04]  /*9a10*/  IADD3 R28, P1, R24, R6, RZ ;  /* 0x00000006181c7210 */ /* 0x000fc80007f3e0ff */
[----:B------:R1:W4:Y:S01]  /*9a20*/  LD.E.64 R30, [R24.64] ;  /* 0x00000024181e7980 */ /* 0x000322000c101b00 */
[-C--:B--2---:R-:W-:Y:S02]  /*9a30*/  IMAD R35, R9, R10.reuse, RZ ;  /* 0x0000000a09237224 */ /* 0x084fe400078e02ff */
[----:B------:R-:W-:Y:S02]  /*9a40*/  IMAD.X R29, R25, 0x1, R4, P1 ;  /* 0x00000001191d7824 */ /* 0x000fe400008e0604 */
[C---:B------:R-:W-:Y:S02]  /*9a50*/  IMAD R35, R8.reuse, R11, R35 ;  /* 0x0000000b08237224 */ /* 0x040fe400078e0223 */
[----:B------:R-:W-:Y:S02]  /*9a60*/  IMAD.WIDE.U32 R8, R8, R10, R26 ;  /* 0x0000000a08087225 */ /* 0x000fe400078e001a */
[----:B------:R2:W2:Y:S04]  /*9a70*/  LD.E.64 R26, [R28.64] ;  /* 0x000000241c1a7980 */ /* 0x0004a8000c101b00 */
[----:B------:R-:W2:Y:S01]  /*9a80*/  LDL.64 R10, [R34+0x70] ;  /* 0x00007000220a7983 */ /* 0x000ea20000100a00 */
[----:B0-----:R-:W-:Y:S01]  /*9a90*/  IADD3 R36, P1, R28, R6, RZ ;  /* 0x000000061c247210 */ /* 0x001fe20007f3e0ff */
[----:B------:R-:W-:-:S02]  /*9aa0*/  IMAD.IADD R9, R9, 0x1, R35 ;  /* 0x0000000109097824 */ /* 0x000fc400078e0223 */
[-C--:B------:R-:W-:Y:S02]  /*9ab0*/  IMAD R13, R13, R14.reuse, RZ ;  /* 0x0000000e0d0d7224 */ /* 0x080fe400078e02ff */
[----:B------:R-:W-:Y:S02]  /*9ac0*/  IMAD.X R37, R29, 0x1, R4, P1 ;  /* 0x000000011d257824 */ /* 0x000fe400008e0604 */
[C---:B------:R-:W-:Y:S02]  /*9ad0*/  IMAD R15, R12.reuse, R15, R13 ;  /* 0x0000000f0c0f7224 */ /* 0x040fe400078e020d */
[----:B------:R-:W-:Y:S01]  /*9ae0*/  IMAD.WIDE.U32 R8, R12, R14, R8 ;  /* 0x0000000e0c087225 */ /* 0x000fe200078e0008 */
[----:B-1----:R0:W2:Y:S04]  /*9af0*/  LD.E.64 R24, [R36.64] ;  /* 0x0000002424187980 */ /* 0x0020a8000c101b00 */
[----:B------:R-:W2:Y:S01]  /*9b00*/  LDL.64 R12, [R34+0x78] ;  /* 0x00007800220c7983 */ /* 0x000ea20000100a00 */
[----:B------:R-:W-:-:S02]  /*9b10*/  IMAD.IADD R9, R9, 0x1, R15 ;  /* 0x0000000109097824 */ /* 0x000fc400078e020f */
[-C--:B---3--:R-:W-:Y:S02]  /*9b20*/  IMAD R15, R21, R16.reuse, RZ ;  /* 0x00000010150f7224 */ /* 0x088fe400078e02ff */
[----:B------:R-:W-:Y:S01]  /*9b30*/  IMAD.WIDE.U32 R8, R20, R16, R8 ;  /* 0x0000001014087225 */ /* 0x000fe200078e0008 */
[----:B------:R-:W-:-:S03]  /*9b40*/  IADD3 R16, P1, R36, R6, RZ ;  /* 0x0000000624107210 */ /* 0x000fc60007f3e0ff */
[----:B------:R-:W-:Y:S02]  /*9b50*/  IMAD R15, R20, R17, R15 ;  /* 0x00000011140f7224 */ /* 0x000fe400078e020f */
[----:B------:R-:W-:Y:S02]  /*9b60*/  IMAD.X R17, R37, 0x1, R4, P1 ;  /* 0x0000000125117824 */ /* 0x000fe400008e0604 */
[----:B------:R-:W-:Y:S02]  /*9b70*/  IMAD.IADD R9, R9, 0x1, R15 ;  /* 0x0000000109097824 */ /* 0x000fe400078e020f */
[----:B----4-:R-:W-:Y:S01]  /*9b80*/  IMAD R15, R31, R32, RZ ;  /* 0x000000201f0f7224 */ /* 0x010fe200078e02ff */
[----:B0-----:R-:W-:Y:S01]  /*9b90*/  IADD3 R36, P1, R16, R6, RZ ;  /* 0x0000000610247210 */ /* 0x001fe20007f3e0ff */
[C---:B------:R-:W-:Y:S02]  /*9ba0*/  IMAD.WIDE.U32 R20, R30.reuse, R32, R8 ;  /* 0x000000201e147225 */ /* 0x040fe400078e0008 */
[----:B------:R-:W3:Y:S02]  /*9bb0*/  LDL.64 R8, [R34+0x80] ;  /* 0x0000800022087983 */ /* 0x000ee40000100a00 */
[----:B--2---:R-:W-:-:S02]  /*9bc0*/  IMAD R29, R30, R33, R15 ;  /* 0x000000211e1d7224 */ /* 0x004fc400078e020f */
[----:B------:R0:W3:Y:S01]  /*9bd0*/  LD.E.64 R14, [R16.64] ;  /* 0x00000024100e7980 */ /* 0x0000e2000c101b00 */
[-C--:B------:R-:W-:Y:S02]  /*9be0*/  IMAD R27, R27, R10.reuse, RZ ;  /* 0x0000000a1b1b7224 */ /* 0x080fe400078e02ff */
[----:B------:R-:W-:Y:S01]  /*9bf0*/  IMAD.IADD R21, R21, 0x1, R29 ;  /* 0x0000000115157824 */ /* 0x000fe200078e021d */
[----:B------:R-:W2:Y:S01]  /*9c00*/  LDL.64 R30, [R34+0x88] ;  /* 0x00008800221e7983 */ /* 0x000ea20000100a00 */
[----:B------:R-:W-:Y:S02]  /*9c10*/  IMAD.X R37, R17, 0x1, R4, P1 ;  /* 0x0000000111257824 */ /* 0x000fe400008e0604 */
[C---:B------:R-:W-:Y:S02]  /*9c20*/  IMAD R27, R26.reuse, R11, R27 ;  /* 0x0000000b1a1b7224 */ /* 0x040fe400078e021b */
[----:B------:R-:W-:Y:S01]  /*9c30*/  IMAD.WIDE.U32 R10, R26, R10, R20 ;  /* 0x0000000a1a0a7225 */ /* 0x000fe200078e0014 */
[----:B------:R-:W-:Y:S01]  /*9c40*/  IADD3 R20, P1, R36, R6, RZ ;  /* 0x0000000624147210 */ /* 0x000fe20007f3e0ff */
[----:B------:R1:W2:Y:S04]  /*9c50*/  LD.E.64 R32, [R36.64] ;  /* 0x0000002424207980 */ /* 0x0002a8000c101b00 */
[----:B------:R-:W-:-:S02]  /*9c60*/  IMAD.X R21, R37, 0x1, R4, P1 ;  /* 0x0000000125157824 */ /* 0x000fc400008e0604 */
[----:B0-----:R-:W-:Y:S01]  /*9c70*/  IMAD.MOV.U32 R16, RZ, RZ, R10 ;  /* 0x000000ffff107224 */ /* 0x001fe200078e000a */
[----:B------:R-:W-:Y:S01]  /*9c80*/  IADD3 R10, P1, R20, R6, RZ ;  /* 0x00000006140a7210 */ /* 0x000fe20007f3e0ff */
[----:B------:R-:W-:Y:S01]  /*9c90*/  IMAD.IADD R17, R11, 0x1, R27 ;  /* 0x000000010b117824 */ /* 0x000fe200078e021b */
[----:B------:R-:W4:Y:S01]  /*9ca0*/  LD.E.64 R28, [R20.64] ;  /* 0x00000024141c7980 */ /* 0x000f22000c101b00 */
[----:B------:R-:W-:-:S03]  /*9cb0*/  IMAD R25, R25, R12, RZ ;  /* 0x0000000c19197224 */ /* 0x000fc600078e02ff */
[----:B------:R-:W4:Y:S01]  /*9cc0*/  LDL.64 R26, [R34+0x90] ;  /* 0x00009000221a7983 */ /* 0x000f220000100a00 */
[----:B------:R-:W-:Y:S02]  /*9cd0*/  IMAD.X R11, R21, 0x1, R4, P1 ;  /* 0x00000001150b7824 */ /* 0x000fe400008e0604 */
[C---:B------:R-:W-:Y:S01]  /*9ce0*/  IMAD R25, R24.reuse, R13, R25 ;  /* 0x0000000d18197224 */ /* 0x040fe200078e0219 */
[----:B-1----:R-:W4:Y:S01]  /*9cf0*/  LDL.64 R36, [R34+0x98] ;  /* 0x0000980022247983 */ /* 0x002f220000100a00 */
[----:B------:R-:W-:-:S03]  /*9d00*/  IMAD.WIDE.U32 R12, R24, R12, R16 ;  /* 0x0000000c180c7225 */ /* 0x000fc600078e0010 */
[----:B------:R0:W4:Y:S02]  /*9d10*/  LD.E.64 R16, [R10.64] ;  /* 0x000000240a107980 */ /* 0x000124000c101b00 */
[----:B------:R-:W-:Y:S02]  /*9d20*/  IADD3 R13, R13, R25, RZ ;  /* 0x000000190d0d7210 */ /* 0x000fe40007ffe0ff */
[----:B------:R-:W-:-:S04]  /*9d30*/  IADD3 R5, P1, R5, -0x10, RZ ;  /* 0xfffffff005057810 */ /* 0x000fc80007f3e0ff */
[----:B------:R-:W-:Y:S02]  /*9d40*/  IADD3.X R22, R22, -0x1, RZ, P1, !PT ;  /* 0xffffffff16167810 */ /* 0x000fe40000ffe4ff */
[----:B------:R-:W-:-:S04]  /*9d50*/  ISETP.GT.U32.AND P1, PT, R5, 0xc, PT ;  /* 0x0000000c0500780c */ /* 0x000fc80003f24070 */
[----:B------:R-:W-:Y:S02]  /*9d60*/  ISETP.GT.AND.EX P1, PT, R22, RZ, PT, P1 ;  /* 0x000000ff1600720c */ /* 0x000fe40003f24310 */
[----:B------:R-:W-:Y:S02]  /*9d70*/  IADD3 R0, P3, R0, 0x10, RZ ;  /* 0x0000001000007810 */ /* 0x000fe40007f7e0ff */
[----:B0-----:R-:W-:-:S03]  /*9d80*/  IADD3 R10, P2, R10, R6, RZ ;  /* 0x000000060a0a7210 */ /* 0x001fc60007f5e0ff */
[----:B------:R-:W-:Y:S02]  /*9d90*/  IMAD.X R2, RZ, RZ, R2, P3 ;  /* 0x000000ffff027224 */ /* 0x000fe400018e0602 */
[----:B------:R-:W-:Y:S02]  /*9da0*/  IMAD.X R11, R11, 0x1, R4, P2 ;  /* 0x000000010b0b7824 */ /* 0x000fe400010e0604 */
[----:B---3--:R-:W-:-:S04]  /*9db0*/  IMAD R15, R15, R8, RZ ;  /* 0x000000080f0f7224 */ /* 0x008fc800078e02ff */
[C---:B------:R-:W-:Y:S02]  /*9dc0*/  IMAD R15, R14.reuse, R9, R15 ;  /* 0x000000090e0f7224 */ /* 0x040fe400078e020f */
[----:B------:R-:W-:-:S04]  /*9dd0*/  IMAD.WIDE.U32 R8, R14, R8, R12 ;  /* 0x000000080e087225 */ /* 0x000fc800078e000c */
[----:B------:R-:W-:Y:S02]  /*9de0*/  IMAD.IADD R9, R9, 0x1, R15 ;  /* 0x0000000109097824 */ /* 0x000fe400078e020f */
        /* <DEDUP_REMOVED lines=13> */
[----:B------:R-:W-:Y:S05]  /*9ec0*/  BSYNC B2 ;  /* 0x0000000000027941 */ /* 0x000fea0003800000 */
.L_x_6805:
[----:B------:R-:W-:Y:S01]  /*9ed0*/  ISETP.GT.U32.AND P1, PT, R5, 0x4, PT ;  /* 0x000000040500780c */ /* 0x000fe20003f24070 */
[----:B------:R-:W-:Y:S03]  /*9ee0*/  BSSY B2, `(.L_x_6807) ;  /* 0x000004a000027945 */ /* 0x000fe60003800000 */
[----:B------:R-:W-:-:S13]  /*9ef0*/  ISETP.GT.AND.EX P1, PT, R22, RZ, PT, P1 ;  /* 0x000000ff1600720c */ /* 0x000fda0003f24310 */
[----:B------:R-:W-:Y:S05]  /*9f00*/  @!P1 BRA `(.L_x_6808) ;  /* 0x0000047000009947 */ /* 0x000fea0003800000 */
[----:B------:R-:W-:Y:S01]  /*9f10*/  IMAD.U32 R32, R0, 0x8, R1 ;  /* 0x0000000800207824 */ /* 0x000fe200078e0001 */
[-C--:B------:R-:W-:Y:S01]  /*9f20*/  IADD3 R34, P0, R10, R6.reuse, RZ ;  /* 0x000000060a227210 */ /* 0x080fe20007f1e0ff */
[----:B-----5:R0:W4:Y:S04]  /*9f30*/  LD.E.64 R30, [R10.64] ;  /* 0x000000240a1e7980 */ /* 0x020128000c101b00 */
[----:B------:R-:W4:Y:S01]  /*9f40*/  LDL.64 R8, [R32+0x20] ;  /* 0x0000200020087983 */ /* 0x000f220000100a00 */
[--C-:B------:R-:W-:Y:S01]  /*9f50*/  IMAD.X R35, R11, 0x1, R4.reuse, P0 ;  /* 0x000000010b237824 */ /* 0x100fe200000e0604 */
[----:B------:R-:W-:Y:S02]  /*9f60*/  IADD3 R36, P0, R34, R6, RZ ;  /* 0x0000000622247210 */ /* 0x000fe40007f1e0ff */
[----:B---3--:R-:W3:Y:S04]  /*9f70*/  LDL.64 R16, [R32+0x30] ;  /* 0x0000300020107983 */ /* 0x008ee80000100a00 */
[----:B0-2---:R-:W2:Y:S04]  /*9f80*/  LDL.64 R10, [R32+0x28] ;  /* 0x00002800200a7983 */ /* 0x005ea80000100a00 */
[----:B------:R-:W2:Y:S01]  /*9f90*/  LD.E.64 R14, [R34.64] ;  /* 0x00000024220e7980 */ /* 0x000ea2000c101b00 */
[----:B------:R-:W-:-:S03]  /*9fa0*/  IMAD.X R37, R35, 0x1, R4, P0 ;  /* 0x0000000123257824 */ /* 0x000fc600000e0604 */
[----:B------:R-:W3:Y:S04]  /*9fb0*/  LDL.64 R28, [R32+0x38] ;  /* 0x00003800201c7983 */ /* 0x000ee80000100a00 */
[----:B------:R-:W3:Y:S01]  /*9fc0*/  LD.E.64 R20, [R36.64] ;  /* 0x0000002424147980 */ /* 0x000ee2000c101b00 */
[----:B------:R-:W-:-:S05]  /*9fd0*/  IADD3 R24, P0, R36, R6, RZ ;  /* 0x0000000624187210 */ /* 0x000fca0007f1e0ff */
[----:B------:R-:W-:-:S05]  /*9fe0*/  IMAD.X R25, R37, 0x1, R4, P0 ;  /* 0x0000000125197824 */ /* 0x000fca00000e0604 */
[----:B------:R0:W3:Y:S01]  /*9ff0*/  LD.E.64 R26, [R24.64] ;  /* 0x00000024181a7980 */ /* 0x0000e2000c101b00 */
[-C--:B----4-:R-:W-:Y:S02]  /*a000*/  IMAD R31, R31, R8.reuse, RZ ;  /* 0x000000081f1f7224 */ /* 0x090fe400078e02ff */
[----:B------:R-:W-:Y:S01]  /*a010*/  IMAD.WIDE.U32 R12, R30, R8, R12 ;  /* 0x000000081e0c7225 */ /* 0x000fe200078e000c */
[----:B------:R-:W-:-:S03]  /*a020*/  IADD3 R8, P0, R24, R6, RZ ;  /* 0x0000000618087210 */ /* 0x000fc60007f1e0ff */
[----:B------:R-:W-:-:S04]  /*a030*/  IMAD R31, R30, R9, R31 ;  /* 0x000000091e1f7224 */ /* 0x000fc800078e021f */
[----:B------:R-:W-:Y:S02]  /*a040*/  IMAD.IADD R13, R13, 0x1, R31 ;  /* 0x000000010d0d7824 */ /* 0x000fe400078e021f */
[-C--:B--2---:R-:W-:Y:S02]  /*a050*/  IMAD R15, R15, R10.reuse, RZ ;  /* 0x0000000a0f0f7224 */ /* 0x084fe400078e02ff */
[----:B------:R-:W-:Y:S02]  /*a060*/  IMAD.X R9, R25, 0x1, R4, P0 ;  /* 0x0000000119097824 */ /* 0x000fe400000e0604 */
[C---:B------:R-:W-:Y:S01]  /*a070*/  IMAD R15, R14.reuse, R11, R15 ;  /* 0x0000000b0e0f7224 */ /* 0x040fe200078e020f */
[----:B0-----:R-:W2:Y:S01]  /*a080*/  LDL.64 R24, [R32+0x48] ;  /* 0x0000480020187983 */ /* 0x001ea20000100a00 */
[----:B------:R-:W-:Y:S01]  /*a090*/  IMAD.WIDE.U32 R34, R14, R10, R12 ;  /* 0x0000000a0e227225 */ /* 0x000fe200078e000c */
[----:B------:R-:W-:Y:S02]  /*a0a0*/  IADD3 R14, P0, R8, R6, RZ ;  /* 0x00000006080e7210 */ /* 0x000fe40007f1e0ff */
[----:B------:R-:W4:Y:S01]  /*a0b0*/  LDL.64 R10, [R32+0x40] ;  /* 0x00004000200a7983 */ /* 0x000f220000100a00 */
[----:B------:R-:W-:-:S03]  /*a0c0*/  IMAD.IADD R35, R35, 0x1, R15 ;  /* 0x0000000123237824 */ /* 0x000fc600078e020f */
[----:B------:R0:W4:Y:S01]  /*a0d0*/  LD.E.64 R12, [R8.64] ;  /* 0x00000024080c7980 */ /* 0x000122000c101b00 */
[----:B------:R-:W-:Y:S02]  /*a0e0*/  IMAD.X R15, R9, 0x1, R4, P0 ;  /* 0x00000001090f7824 */ /* 0x000fe400000e0604 */
[-C--:B---3--:R-:W-:Y:S02]  /*a0f0*/  IMAD R21, R21, R16.reuse, RZ ;  /* 0x0000001015157224 */ /* 0x088fe400078e02ff */
[----:B------:R-:W-:Y:S01]  /*a100*/  IMAD.WIDE.U32 R34, R20, R16, R34 ;  /* 0x0000001014227225 */ /* 0x000fe200078e0022 */
[-C--:B------:R-:W-:Y:S01]  /*a110*/  IADD3 R16, P0, R14, R6.reuse, RZ ;  /* 0x000000060e107210 */ /* 0x080fe20007f1e0ff */
[----:B------:R1:W2:Y:S02]  /*a120*/  LD.E.64 R30, [R14.64] ;  /* 0x000000240e1e7980 */ /* 0x0002a4000c101b00 */
[----:B------:R-:W-:Y:S02]  /*a130*/  IMAD R21, R20, R17, R21 ;  /* 0x0000001114157224 */ /* 0x000fe400078e0215 */
[----:B------:R-:W-:Y:S01]  /*a140*/  IMAD.X R17, R15, 0x1, R4, P0 ;  /* 0x000000010f117824 */ /* 0x000fe200000e0604 */
[----:B------:R-:W-:Y:S01]  /*a150*/  IADD3 R20, P0, R16, R6, RZ ;  /* 0x0000000610147210 */ /* 0x000fe20007f1e0ff */
[----:B0-----:R-:W-:Y:S01]  /*a160*/  IMAD.IADD R9, R35, 0x1, R21 ;  /* 0x0000000123097824 */ /* 0x001fe200078e0215 */
[----:B------:R-:W-:-:S02]  /*a170*/  MOV R8, R34 ;  /* 0x0000002200087202 */ /* 0x000fc40000000f00 */
[----:B------:R-:W3:Y:S01]  /*a180*/  LDL.64 R34, [R32+0x50] ;  /* 0x0000500020227983 */ /* 0x000ee20000100a00 */
[----:B------:R-:W-:-:S03]  /*a190*/  IMAD.X R21, R17, 0x1, R4, P0 ;  /* 0x0000000111157824 */ /* 0x000fc600000e0604 */
[----:B------:R-:W3:Y:S01]  /*a1a0*/  LD.E.64 R16, [R16.64] ;  /* 0x0000002410107980 */ /* 0x000ee2000c101b00 */
[-C--:B------:R-:W-:Y:S02]  /*a1b0*/  IMAD R27, R27, R28.reuse, RZ ;  /* 0x0000001c1b1b7224 */ /* 0x080fe400078e02ff */
[C---:B------:R-:W-:Y:S01]  /*a1c0*/  IMAD.WIDE.U32 R8, R26.reuse, R28, R8 ;  /* 0x0000001c1a087225 */ /* 0x040fe200078e0008 */
[----:B-1----:R-:W3:Y:S03]  /*a1d0*/  LD.E.64 R14, [R20.64] ;  /* 0x00000024140e7980 */ /* 0x002ee6000c101b00 */
[----:B------:R-:W-:Y:S02]  /*a1e0*/  IMAD R27, R26, R29, R27 ;  /* 0x0000001d1a1b7224 */ /* 0x000fe400078e021b */
[----:B------:R-:W3:Y:S02]  /*a1f0*/  LDL.64 R28, [R32+0x58] ;  /* 0x00005800201c7983 */ /* 0x000ee40000100a00 */
[----:B------:R-:W-:Y:S01]  /*a200*/  IMAD.IADD R9, R9, 0x1, R27 ;  /* 0x0000000109097824 */ /* 0x000fe200078e021b */
[----:B------:R-:W-:-:S02]  /*a210*/  IADD3 R0, P2, R0, 0x8, RZ ;  /* 0x0000000800007810 */ /* 0x000fc40007f5e0ff */
[----:B------:R-:W-:Y:S02]  /*a220*/  IADD3 R5, P3, R5, -0x8, RZ ;  /* 0xfffffff805057810 */ /* 0x000fe40007f7e0ff */
[----:B------:R-:W-:Y:S01]  /*a230*/  PLOP3.LUT P0, PT, PT, PT, PT, 0x8, 0x0 ;  /* 0x000000000000781c */ /* 0x000fe20003f0e170 */
[----:B------:R-:W-:Y:S01]  /*a240*/  IMAD.X R2, RZ, RZ, R2, P2 ;  /* 0x000000ffff027224 */ /* 0x000fe200010e0602 */
[----:B------:R-:W-:Y:S01]  /*a250*/  IADD3.X R22, R22, -0x1, RZ, P3, !PT ;  /* 0xffffffff16167810 */ /* 0x000fe20001ffe4ff */
[-C--:B----4-:R-:W-:Y:S02]  /*a260*/  IMAD R13, R13, R10.reuse, RZ ;  /* 0x0000000a0d0d7224 */ /* 0x090fe400078e02ff */
[----:B------:R-:W-:-:S04]  /*a270*/  IMAD.WIDE.U32 R8, R12, R10, R8 ;  /* 0x0000000a0c087225 */ /* 0x000fc800078e0008 */
[----:B------:R-:W-:Y:S02]  /*a280*/  IMAD R13, R12, R11, R13 ;  /* 0x0000000b0c0d7224 */ /* 0x000fe400078e020d */
[-C--:B--2---:R-:W-:Y:S02]  /*a290*/  IMAD R11, R31, R24.reuse, RZ ;  /* 0x000000181f0b7224 */ /* 0x084fe400078e02ff */
[----:B------:R-:W-:Y:S02]  /*a2a0*/  IMAD.IADD R9, R9, 0x1, R13 ;  /* 0x0000000109097824 */ /* 0x000fe400078e020d */
[C---:B------:R-:W-:Y:S02]  /*a2b0*/  IMAD R11, R30.reuse, R25, R11 ;  /* 0x000000191e0b7224 */ /* 0x040fe400078e020b */
[----:B------:R-:W-:-:S04]  /*a2c0*/  IMAD.WIDE.U32 R8, R30, R24, R8 ;  /* 0x000000181e087225 */ /* 0x000fc800078e0008 */
[----:B------:R-:W-:Y:S02]  /*a2d0*/  IMAD.IADD R9, R9, 0x1, R11 ;  /* 0x0000000109097824 */ /* 0x000fe400078e020b */
[----:B---3--:R-:W-:-:S04]  /*a2e0*/  IMAD R11, R17, R34, RZ ;  /* 0x00000022110b7224 */ /* 0x008fc800078e02ff */
[C---:B------:R-:W-:Y:S02]  /*a2f0*/  IMAD R11, R16.reuse, R35, R11 ;  /* 0x00000023100b7224 */ /* 0x040fe400078e020b */
[----:B------:R-:W-:Y:S01]  /*a300*/  IMAD.WIDE.U32 R16, R16, R34, R8 ;  /* 0x0000002210107225 */ /* 0x000fe200078e0008 */
[----:B------:R-:W-:-:S03]  /*a310*/  IADD3 R10, P1, R20, R6, RZ ;  /* 0x00000006140a7210 */ /* 0x000fc60007f3e0ff */
[-C--:B------:R-:W-:Y:S02]  /*a320*/  IMAD R9, R15, R28.reuse, RZ ;  /* 0x0000001c0f097224 */ /* 0x080fe400078e02ff */
[----:B------:R-:W-:Y:S02]  /*a330*/  IMAD.IADD R17, R17, 0x1, R11 ;  /* 0x0000000111117824 */ /* 0x000fe400078e020b */
[C---:B------:R-:W-:Y:S02]  /*a340*/  IMAD R9, R14.reuse, R29, R9 ;  /* 0x0000001d0e097224 */ /* 0x040fe400078e0209 */
[----:B------:R-:W-:-:S04]  /*a350*/  IMAD.WIDE.U32 R12, R14, R28, R16 ;  /* 0x0000001c0e0c7225 */ /* 0x000fc800078e0010 */
[----:B------:R-:W-:Y:S02]  /*a360*/  IMAD.IADD R13, R13, 0x1, R9 ;  /* 0x000000010d0d7824 */ /* 0x000fe400078e0209 */
[----:B------:R-:W-:Y:S02]  /*a370*/  IMAD.X R11, R21, 0x1, R4, P1 ;  /* 0x00000001150b7824 */ /* 0x000fe400008e0604 */
.L_x_6808:
[----:B------:R-:W-:Y:S05]  /*a380*/  BSYNC B2 ;  /* 0x0000000000027941 */ /* 0x000fea0003800000 */
.L_x_6807:
[----:B------:R-:W-:-:S04]  /*a390*/  ISETP.NE.U32.AND P1, PT, R5, RZ, PT ;  /* 0x000000ff0500720c */ /* 0x000fc80003f25070 */
[----:B------:R-:W-:-:S13]  /*a3a0*/  ISETP.NE.OR.EX P0, PT, R22, RZ, P0, P1 ;  /* 0x000000ff1600720c */ /* 0x000fda0000705710 */
[----:B------:R-:W-:Y:S05]  /*a3b0*/  @!P0 BRA `(.L_x_6809) ;  /* 0x0000028000008947 */ /* 0x000fea0003800000 */
.L_x_6804:
[----:B------:R-:W-:Y:S01]  /*a3c0*/  IMAD.U32 R36, R0, 0x8, R1 ;  /* 0x0000000800247824 */ /* 0x000fe200078e0001 */
[-C--:B------:R-:W-:Y:S01]  /*a3d0*/  IADD3 R32, P0, R10, R6.reuse, RZ ;  /* 0x000000060a207210 */ /* 0x080fe20007f1e0ff */
[----:B-----5:R0:W4:Y:S04]  /*a3e0*/  LD.E.64 R30, [R10.64] ;  /* 0x000000240a1e7980 */ /* 0x020128000c101b00 */
[----:B------:R-:W4:Y:S01]  /*a3f0*/  LDL.64 R8, [R36+0x20] ;  /* 0x0000200024087983 */ /* 0x000f220000100a00 */
[--C-:B------:R-:W-:Y:S01]  /*a400*/  IMAD.X R33, R11, 0x1, R4.reuse, P0 ;  /* 0x000000010b217824 */ /* 0x100fe200000e0604 */
[-C--:B------:R-:W-:Y:S02]  /*a410*/  IADD3 R34, P0, R32, R6.reuse, RZ ;  /* 0x0000000620227210 */ /* 0x080fe40007f1e0ff */
[----:B---3--:R-:W3:Y:S04]  /*a420*/  LDL.64 R16, [R36+0x30] ;  /* 0x0000300024107983 */ /* 0x008ee80000100a00 */
[----:B0-2---:R-:W2:Y:S04]  /*a430*/  LDL.64 R10, [R36+0x28] ;  /* 0x00002800240a7983 */ /* 0x005ea80000100a00 */
[----:B------:R-:W2:Y:S01]  /*a440*/  LD.E.64 R14, [R32.64] ;  /* 0x00000024200e7980 */ /* 0x000ea2000c101b00 */
[----:B------:R-:W-:Y:S01]  /*a450*/  IMAD.X R35, R33, 0x1, R4, P0 ;  /* 0x0000000121237824 */ /* 0x000fe200000e0604 */
[----:B------:R-:W-:-:S02]  /*a460*/  IADD3 R24, P0, R34, R6, RZ ;  /* 0x0000000622187210 */ /* 0x000fc40007f1e0ff */
[----:B------:R-:W3:Y:S04]  /*a470*/  LDL.64 R26, [R36+0x38] ;  /* 0x00003800241a7983 */ /* 0x000ee80000100a00 */
[----:B------:R-:W3:Y:S01]  /*a480*/  LD.E.64 R20, [R34.64] ;  /* 0x0000002422147980 */ /* 0x000ee2000c101b00 */
[----:B------:R-:W-:-:S05]  /*a490*/  IMAD.X R25, R35, 0x1, R4, P0 ;  /* 0x0000000123197824 */ /* 0x000fca00000e0604 */
[----:B------:R-:W3:Y:S01]  /*a4a0*/  LD.E.64 R28, [R24.64] ;  /* 0x00000024181c7980 */ /* 0x000ee2000c101b00 */
[----:B------:R-:W-:-:S04]  /*a4b0*/  IADD3 R5, P0, R5, -0x4, RZ ;  /* 0xfffffffc05057810 */ /* 0x000fc80007f1e0ff */
[----:B------:R-:W-:Y:S02]  /*a4c0*/  IADD3.X R22, R22, -0x1, RZ, P0, !PT ;  /* 0xffffffff16167810 */ /* 0x000fe400007fe4ff */
[----:B------:R-:W-:-:S04]  /*a4d0*/  ISETP.NE.U32.AND P0, PT, R5, RZ, PT ;  /* 0x000000ff0500720c */ /* 0x000fc80003f05070 */
[----:B------:R-:W-:Y:S02]  /*a4e0*/  ISETP.NE.AND.EX P0, PT, R22, RZ, PT, P0 ;  /* 0x000000ff1600720c */ /* 0x000fe40003f05300 */
[----:B------:R-:W-:-:S04]  /*a4f0*/  IADD3 R0, P1, R0, 0x4, RZ ;  /* 0x0000000400007810 */ /* 0x000fc80007f3e0ff */
[----:B------:R-:W-:Y:S01]  /*a500*/  IADD3.X R2, RZ, R2, RZ, P1, !PT ;  /* 0x00000002ff027210 */ /* 0x000fe20000ffe4ff */
[-C--:B----4-:R-:W-:Y:S02]  /*a510*/  IMAD R31, R31, R8.reuse, RZ ;  /* 0x000000081f1f7224 */ /* 0x090fe400078e02ff */
[----:B------:R-:W-:-:S04]  /*a520*/  IMAD.WIDE.U32 R12, R30, R8, R12 ;  /* 0x000000081e0c7225 */ /* 0x000fc800078e000c */
[----:B------:R-:W-:-:S04]  /*a530*/  IMAD R31, R30, R9, R31 ;  /* 0x000000091e1f7224 */ /* 0x000fc800078e021f */
[----:B------:R-:W-:Y:S02]  /*a540*/  IMAD.IADD R13, R13, 0x1, R31 ;  /* 0x000000010d0d7824 */ /* 0x000fe400078e021f */
        /* <DEDUP_REMOVED lines=8> */
[----:B------:R-:W-:Y:S01]  /*a5d0*/  IMAD R9, R29, R26, RZ ;  /* 0x0000001a1d097224 */ /* 0x000fe200078e02ff */
[----:B------:R-:W-:Y:S01]  /*a5e0*/  IADD3 R10, P2, R24, R6, RZ ;  /* 0x00000006180a7210 */ /* 0x000fe20007f5e0ff */
[----:B------:R-:W-:-:S04]  /*a5f0*/  IMAD.WIDE.U32 R12, R28, R26, R16 ;  /* 0x0000001a1c0c7225 */ /* 0x000fc800078e0010 */
[----:B------:R-:W-:Y:S02]  /*a600*/  IMAD R9, R28, R27, R9 ;  /* 0x0000001b1c097224 */ /* 0x000fe400078e0209 */
[----:B------:R-:W-:Y:S02]  /*a610*/  IMAD.X R11, R25, 0x1, R4, P2 ;  /* 0x00000001190b7824 */ /* 0x000fe400010e0604 */
[----:B------:R-:W-:Y:S01]  /*a620*/  IMAD.IADD R13, R13, 0x1, R9 ;  /* 0x000000010d0d7824 */ /* 0x000fe200078e0209 */
[----:B------:R-:W-:Y:S05]  /*a630*/  @P0 BRA `(.L_x_6804) ;  /* 0xfffffd8000000947 */ /* 0x000fea000383ffff */
.L_x_6809:
[----:B------:R-:W-:Y:S05]  /*a640*/  BSYNC B0 ;  /* 0x0000000000007941 */ /* 0x000fea0003800000 */
.L_x_6803:
[----:B------:R-:W-:-:S04]  /*a650*/  ISETP.NE.U32.AND P0, PT, R3, RZ, PT ;  /* 0x000000ff0300720c */ /* 0x000fc80003f05070 */
[----:B------:R-:W-:-:S13]  /*a660*/  ISETP.NE.AND.EX P0, PT, RZ, RZ, PT, P0 ;  /* 0x000000ffff00720c */ /* 0x000fda0003f05300 */
[----:B------:R-:W-:Y:S05]  /*a670*/  @!P0 BRA `(.L_x_6802) ;  /* 0x000002f000008947 */ /* 0x000fea0003800000 */
[----:B0-----:R-:W-:Y:S02]  /*a680*/  IMAD R7, R19, c[0x0][0x180], RZ ;  /* 0x0000600013077a24 */ /* 0x001fe400078e02ff */
[----:B------:R-:W-:-:S04]  /*a690*/  IMAD.WIDE.U32 R4, R18, c[0x0][0x180], RZ ;  /* 0x0000600012047a25 */ /* 0x000fc800078e00ff */
[----:B------:R-:W-:Y:S02]  /*a6a0*/  IMAD R9, R18, c[0x0][0x184], R7 ;  /* 0x0000610012097a24 */ /* 0x000fe400078e0207 */
[----:B------:R-:W-:Y:S02]  /*a6b0*/  IMAD R7, R2, c[0x0][0x1c8], RZ ;  /* 0x0000720002077a24 */ /* 0x000fe400078e02ff */
[----:B------:R-:W-:Y:S02]  /*a6c0*/  IMAD.IADD R5, R5, 0x1, R9 ;  /* 0x0000000105057824 */ /* 0x000fe400078e0209 */
[C---:B------:R-:W-:Y:S02]  /*a6d0*/  IMAD R7, R0.reuse, c[0x0][0x1cc], R7 ;  /* 0x0000730000077a24 */ /* 0x040fe400078e0207 */
[----:B------:R-:W-:-:S04]  /*a6e0*/  IMAD.WIDE.U32 R4, R0, c[0x0][0x1c8], R4 ;  /* 0x0000720000047a25 */ /* 0x000fc800078e0004 */
[----:B------:R-:W-:Y:S01]  /*a6f0*/  IMAD.IADD R5, R5, 0x1, R7 ;  /* 0x0000000105057824 */ /* 0x000fe200078e0207 */
[----:B------:R-:W-:Y:S01]  /*a700*/  LEA R8, P0, R4, c[0x0][0x178], 0x3 ;  /* 0x00005e0004087a11 */ /* 0x000fe200078018ff */
[----:B------:R-:W-:-:S03]  /*a710*/  IMAD.U32 R0, R0, 0x8, R1 ;  /* 0x0000000800007824 */ /* 0x000fc600078e0001 */
[----:B------:R-:W-:Y:S02]  /*a720*/  LEA.HI.X R9, R4, c[0x0][0x17c], R5, 0x3, P0 ;  /* 0x00005f0004097a11 */ /* 0x000fe400000f1c05 */
[----:B------:R-:W4:Y:S04]  /*a730*/  LDL.64 R6, [R0+0x20] ;  /* 0x0000200000067983 */ /* 0x000f280000100a00 */
[----:B------:R-:W4:Y:S01]  /*a740*/  LD.E.64 R4, [R8.64] ;  /* 0x0000002408047980 */ /* 0x000f22000c101b00 */
[----:B------:R-:W-:-:S04]  /*a750*/  ISETP.NE.U32.AND P0, PT, R3, 0x1, PT ;  /* 0x000000010300780c */ /* 0x000fc80003f05070 */
[----:B------:R-:W-:Y:S01]  /*a760*/  ISETP.NE.AND.EX P0, PT, RZ, RZ, PT, P0 ;  /* 0x000000ffff00720c */ /* 0x000fe20003f05300 */
[-C--:B----4-:R-:W-:Y:S02]  /*a770*/  IMAD R5, R5, R6.reuse, RZ ;  /* 0x0000000605057224 */ /* 0x090fe400078e02ff */
[----:B------:R-:W-:-:S04]  /*a780*/  IMAD.WIDE.U32 R12, R4, R6, R12 ;  /* 0x00000006040c7225 */ /* 0x000fc800078e000c */
[----:B------:R-:W-:-:S04]  /*a790*/  IMAD R5, R4, R7, R5 ;  /* 0x0000000704057224 */ /* 0x000fc800078e0205 */
[----:B------:R-:W-:Y:S02]  /*a7a0*/  IMAD.IADD R13, R13, 0x1, R5 ;  /* 0x000000010d0d7824 */ /* 0x000fe400078e0205 */
[----:B------:R-:W-:Y:S05]  /*a7b0*/  @!P0 BRA `(.L_x_6802) ;  /* 0x000001b000008947 */ /* 0x000fea0003800000 */
[----:B------:R-:W-:Y:S01]  /*a7c0*/  ULDC.64 UR4, c[0x0][0x1c8] ;  /* 0x0000720000047ab9 */ /* 0x000fe20000000a00 */
[----:B------:R-:W4:Y:S01]  /*a7d0*/  LDL.64 R6, [R0+0x28] ;  /* 0x0000280000067983 */ /* 0x000f220000100a00 */
[----:B------:R-:W-:Y:S02]  /*a7e0*/  USHF.L.U32 UR7, UR4, 0x3, URZ ;  /* 0x0000000304077899 */ /* 0x000fe4000800063f */
[----:B------:R-:W-:Y:S02]  /*a7f0*/  UMOV UR6, 0x3 ;  /* 0x0000000300067882 */ /* 0x000fe40000000000 */
[----:B------:R-:W-:Y:S02]  /*a800*/  USHF.L.U64.HI UR4, UR4, UR6, UR5 ;  /* 0x0000000604047299 */ /* 0x000fe40008010205 */
[----:B------:R-:W-:-:S04]  /*a810*/  IADD3 R8, P0, R8, UR7, RZ ;  /* 0x0000000708087c10 */ /* 0x000fc8000ff1e0ff */
[----:B------:R-:W-:-:S05]  /*a820*/  IADD3.X R9, R9, UR4, RZ, P0, !PT ;  /* 0x0000000409097c10 */ /* 0x000fca00087fe4ff */
        /* <DEDUP_REMOVED lines=8> */
[----:B------:R-:W-:Y:S01]  /*a8b0*/  IADD3 R2, P0, R8, UR7, RZ ;  /* 0x0000000708027c10 */ /* 0x000fe2000ff1e0ff */
[----:B------:R-:W4:Y:S03]  /*a8c0*/  LDL.64 R4, [R0+0x30] ;  /* 0x0000300000047983 */ /* 0x000f260000100a00 */
[----:B------:R-:W-:-:S06]  /*a8d0*/  IADD3.X R3, R9, UR4, RZ, P0, !PT ;  /* 0x0000000409037c10 */ /* 0x000fcc00087fe4ff */
[----:B------:R-:W4:Y:S02]  /*a8e0*/  LD.E.64 R2, [R2.64] ;  /* 0x0000002402027980 */ /* 0x000f24000c101b00 */
[-C--:B----4-:R-:W-:Y:S02]  /*a8f0*/  IMAD R7, R3, R4.reuse, RZ ;  /* 0x0000000403077224 */ /* 0x090fe400078e02ff */
[----:B------:R-:W-:-:S04]  /*a900*/  IMAD.WIDE.U32 R12, R2, R4, R12 ;  /* 0x00000004020c7225 */ /* 0x000fc800078e000c */
[----:B------:R-:W-:-:S04]  /*a910*/  IMAD R7, R2, R5, R7 ;  /* 0x0000000502077224 */ /* 0x000fc800078e0207 */
[----:B------:R-:W-:Y:S01]  /*a920*/  IMAD.IADD R13, R13, 0x1, R7 ;  /* 0x000000010d0d7824 */ /* 0x000fe200078e0207 */
[----:B------:R-:W-:Y:S05]  /*a930*/  BRA `(.L_x_6802) ;  /* 0x0000003000007947 */ /* 0x000fea0003800000 */
.L_x_6801:
[----:B------:R-:W-:-:S04]  /*a940*/  LEA R12, P0, R18, c[0x0][0x168], 0x3 ;  /* 0x00005a00120c7a11 */ /* 0x000fc800078018ff */
[----:B------:R-:W-:-:S06]  /*a950*/  LEA.HI.X R13, R18, c[0x0][0x16c], R19, 0x3, P0 ;  /* 0x00005b00120d7a11 */ /* 0x000fcc00000f1c13 */
[----:B------:R-:W5:Y:S03]  /*a960*/  LD.E.64 R12, [R12.64] ;  /* 0x000000240c0c7980 */ /* 0x000f66000c101b00 */
.L_x_6802:
[----:B------:R-:W-:Y:S01]  /*a970*/  IMAD.MOV.U32 R0, RZ, RZ, c[0x0][0x1d8] ;  /* 0x00007600ff007624 */ /* 0x000fe200078e00ff */
[----:B0--3--:R-:W-:Y:S01]  /*a980*/  SHF.L.U64.HI R16, R18, 0x3, R19 ;  /* 0x0000000312107819 */ /* 0x009fe20000010213 */
        /* <DEDUP_REMOVED lines=18> */
.L_x_6811:
        /* <DEDUP_REMOVED lines=19> */
.L_x_6810:
[----:B------:R-:W-:Y:S05]  /*abe0*/  @!P0 BRA `(.L_x_6812) ;  /* 0x0000016000008947 */ /* 0x000fea0003800000 */
[----:B------:R-:W-:Y:S01]  /*abf0*/  BSSY B0, `(.L_x_6812) ;  /* 0x0000015000007945 */ /* 0x000fe20003800000 */
[----:B------:R-:W-:Y:S02]  /*ac00*/  IMAD.MOV.U32 R9, RZ, RZ, c[0x0][0x1d0] ;  /* 0x00007400ff097624 */ /* 0x000fe400078e00ff */
[----:B------:R-:W-:Y:S02]  /*ac10*/  IMAD.MOV.U32 R11, RZ, RZ, c[0x0][0x1d4] ;  /* 0x00007500ff0b7624 */ /* 0x000fe400078e00ff */
.L_x_6813:
        /* <DEDUP_REMOVED lines=19> */
.L_x_6812:
        /* <DEDUP_REMOVED lines=14> */
.L_x_6800:
[----:B------:R-:W-:Y:S05]  /*ae30*/  BSYNC B1 ;  /* 0x0000000000017941 */ /* 0x000fea0003800000 */
.L_x_6799:
[----:B------:R-:W1:Y:S01]  /*ae40*/  S2R R0, SR_CTAID.X ;  /* 0x0000000000007919 */ /* 0x000e620000002500 */
[----:B0-----:R-:W-:Y:S01]  /*ae50*/  IMAD.MOV.U32 R3, RZ, RZ, -0x200 ;  /* 0xfffffe00ff037424 */ /* 0x001fe200078e00ff */
[----:B---3--:R-:W0:Y:S01]  /*ae60*/  LDC.U8 R17, c[0x0][0x214] ;  /* 0x00008500ff117b82 */ /* 0x008e220000000000 */
[----:B------:R-:W-:Y:S01]  /*ae70*/  BSSY B6, `(.L_x_6814) ;  /* 0x0000095000067945 */ /* 0x000fe20003800000 */
[----:B------:R-:W3:Y:S01]  /*ae80*/  S2R R19, SR_TID.X ;  /* 0x0000000000137919 */ /* 0x000ee20000002100 */
[----:B-1----:R-:W-:-:S05]  /*ae90*/  IMAD R16, R0, R3, c[0x0][0x160] ;  /* 0x0000580000107624 */ /* 0x002fca00078e0203 */
[----:B---3--:R-:W-:-:S13]  /*aea0*/  ISETP.GE.AND P0, PT, R19, R16, PT ;  /* 0x000000101300720c */ /* 0x008fda0003f06270 */
[----:B------:R-:W-:Y:S05]  /*aeb0*/  @P0 BRA `(.L_x_6815) ;  /* 0x0000090000000947 */ /* 0x000fea0003800000 */
[----:B0-----:R-:W-:Y:S01]  /*aec0*/  IMAD R0, R0, 0x200, R19 ;  /* 0x0000020000007824 */ /* 0x001fe200078e0213 */
[----:B------:R-:W-:-:S03]  /*aed0*/  PRMT R3, R17, 0x9910, RZ ;  /* 0x0000991011037816 */ /* 0x000fc600000000ff */
[----:B------:R-:W-:Y:S02]  /*aee0*/  IMAD R2, R0, c[0x0][0x218], RZ ;  /* 0x0000860000027a24 */ /* 0x000fe400078e02ff */
[----:B------:R-:W-:-:S03]  /*aef0*/  IMAD.MOV.U32 R0, RZ, RZ, R3 ;  /* 0x000000ffff007224 */ /* 0x000fc600078e0003 */
[----:B------:R-:W-:Y:S02]  /*af00*/  IADD3 R2, P1, R2, c[0x0][0x1f8], RZ ;  /* 0x00007e0002027a10 */ /* 0x000fe40007f3e0ff */
[----:B------:R-:W-:Y:S02]  /*af10*/  ISETP.GT.AND P0, PT, R0, 0x9, PT ;  /* 0x000000090000780c */ /* 0x000fe40003f04270 */
[----:B------:R-:W-:-:S11]  /*af20*/  IADD3.X R3, RZ, c[0x0][0x1fc], RZ, P1, !PT ;  /* 0x00007f00ff037a10 */ /* 0x000fd60000ffe4ff */
        /* <DEDUP_REMOVED lines=10> */
[----:B------:R-:W-:Y:S01]  /*afd0*/  IMAD.MOV.U32 R19, RZ, RZ, R23 ;  /* 0x000000ffff137224 */ /* 0x000fe200078e0017 */
[----:B------:R-:W-:Y:S05]  /*afe0*/  BRA `(.L_x_6815) ;  /* 0x000007d000007947 */ /* 0x000fea0003800000 */
.L_x_6819:
[----:B------:R0:W-:Y:S01]  /*aff0*/  STG.E.U8 [R2.64], RZ ;  /* 0x000000ff02007986 */ /* 0x0001e2000c101124 */
[----:B------:R-:W-:Y:S01]  /*b000*/  IMAD.MOV.U32 R19, RZ, RZ, R23 ;  /* 0x000000ffff137224 */ /* 0x000fe200078e0017 */
[----:B------:R-:W-:Y:S05]  /*b010*/  BRA `(.L_x_6815) ;  /* 0x000007a000007947 */ /* 0x000fea0003800000 */
.L_x_6818:
[----:B------:R-:W-:-:S13]  /*b020*/  ISETP.NE.AND P0, PT, R0, 0x2, PT ;  /* 0x000000020000780c */ /* 0x000fda0003f05270 */
[----:B------:R-:W-:Y:S05]  /*b030*/  @!P0 BRA `(.L_x_6821) ;  /* 0x000000a000008947 */ /* 0x000fea0003800000 */
[----:B------:R-:W-:-:S13]  /*b040*/  ISETP.NE.AND P0, PT, R0, 0x3, PT ;  /* 0x000000030000780c */ /* 0x000fda0003f05270 */
[----:B------:R-:W-:Y:S05]  /*b050*/  @!P0 BRA `(.L_x_6822) ;  /* 0x0000005000008947 */ /* 0x000fea0003800000 */
[----:B------:R-:W-:-:S13]  /*b060*/  ISETP.NE.AND P0, PT, R0, 0x4, PT ;  /* 0x000000040000780c */ /* 0x000fda0003f05270 */
[----:B------:R-:W-:Y:S05]  /*b070*/  @P0 BRA `(.L_x_6820) ;  /* 0x000005a000000947 */ /* 0x000fea0003800000 */
[----:B------:R0:W-:Y:S01]  /*b080*/  STG.E.64 [R2.64], RZ ;  /* 0x000000ff02007986 */ /* 0x0001e2000c101b24 */
[----:B------:R-:W-:Y:S01]  /*b090*/  IMAD.MOV.U32 R19, RZ, RZ, R23 ;  /* 0x000000ffff137224 */ /* 0x000fe200078e0017 */
[----:B------:R-:W-:Y:S05]  /*b0a0*/  BRA `(.L_x_6815) ;  /* 0x0000071000007947 */ /* 0x000fea0003800000 */
.L_x_6822:
[----:B------:R0:W-:Y:S01]  /*b0b0*/  STG.E [R2.64], RZ ;  /* 0x000000ff02007986 */ /* 0x0001e2000c101924 */
[----:B------:R-:W-:Y:S01]  /*b0c0*/  IMAD.MOV.U32 R19, RZ, RZ, R23 ;  /* 0x000000ffff137224 */ /* 0x000fe200078e0017 */
[----:B------:R-:W-:Y:S05]  /*b0d0*/  BRA `(.L_x_6815) ;  /* 0x000006e000007947 */ /* 0x000fea0003800000 */
.L_x_6821:
[----:B------:R0:W-:Y:S01]  /*b0e0*/  STG.E.U16 [R2.64], RZ ;  /* 0x000000ff02007986 */ /* 0x0001e2000c101524 */
[----:B------:R-:W-:Y:S01]  /*b0f0*/  IMAD.MOV.U32 R19, RZ, RZ, R23 ;  /* 0x000000ffff137224 */ /* 0x000fe200078e0017 */
[----:B------:R-:W-:Y:S05]  /*b100*/  BRA `(.L_x_6815) ;  /* 0x000006b000007947 */ /* 0x000fea0003800000 */
.L_x_6817:
[----:B------:R-:W-:-:S13]  /*b110*/  ISETP.GT.AND P0, PT, R0, 0x6, PT ;  /* 0x000000060000780c */ /* 0x000fda0003f04270 */
[----:B------:R-:W-:Y:S05]  /*b120*/  @P0 BRA `(.L_x_6823) ;  /* 0x000000a000000947 */ /* 0x000fea0003800000 */
[----:B------:R-:W-:-:S13]  /*b130*/  ISETP.NE.AND P0, PT, R0, 0x5, PT ;  /* 0x000000050000780c */ /* 0x000fda0003f05270 */
[----:B------:R-:W-:Y:S05]  /*b140*/  @!P0 BRA `(.L_x_6824) ;  /* 0x0000005000008947 */ /* 0x000fea0003800000 */
[----:B------:R-:W-:-:S13]  /*b150*/  ISETP.NE.AND P0, PT, R0, 0x6, PT ;  /* 0x000000060000780c */ /* 0x000fda0003f05270 */
[----:B------:R-:W-:Y:S05]  /*b160*/  @P0 BRA `(.L_x_6820) ;  /* 0x000004b000000947 */ /* 0x000fea0003800000 */
[----:B------:R0:W-:Y:S01]  /*b170*/  STG.E [R2.64], RZ ;  /* 0x000000ff02007986 */ /* 0x0001e2000c101924 */
[----:B------:R-:W-:Y:S01]  /*b180*/  IMAD.MOV.U32 R19, RZ, RZ, R23 ;  /* 0x000000ffff137224 */ /* 0x000fe200078e0017 */
[----:B------:R-:W-:Y:S05]  /*b190*/  BRA `(.L_x_6815) ;  /* 0x0000062000007947 */ /* 0x000fea0003800000 */
.L_x_6824:
[----:B------:R0:W-:Y:S01]  /*b1a0*/  STG.E.U16 [R2.64], RZ ;  /* 0x000000ff02007986 */ /* 0x0001e2000c101524 */
[----:B------:R-:W-:Y:S01]  /*b1b0*/  IMAD.MOV.U32 R19, RZ, RZ, R23 ;  /* 0x000000ffff137224 */ /* 0x000fe200078e0017 */
[----:B------:R-:W-:Y:S05]  /*b1c0*/  BRA `(.L_x_6815) ;  /* 0x000005f000007947 */ /* 0x000fea0003800000 */
.L_x_6823:
        /* <DEDUP_REMOVED lines=9> */
.L_x_6826:
[----:B------:R0:W-:Y:S01]  /*b260*/  STG.E [R2.64], RZ ;  /* 0x000000ff02007986 */ /* 0x0001e2000c101924 */
[----:B------:R-:W-:Y:S01]  /*b270*/  IMAD.MOV.U32 R19, RZ, RZ, R23 ;  /* 0x000000ffff137224 */ /* 0x000fe200078e0017 */
[----:B------:R-:W-:Y:S05]  /*b280*/  BRA `(.L_x_6815) ;  /* 0x0000053000007947 */ /* 0x000fea0003800000 */
.L_x_6825:
[----:B------:R0:W-:Y:S01]  /*b290*/  STG.E.64 [R2.64], RZ ;  /* 0x000000ff02007986 */ /* 0x0001e2000c101b24 */
[----:B------:R-:W-:Y:S01]  /*b2a0*/  IMAD.MOV.U32 R19, RZ, RZ, R23 ;  /* 0x000000ffff137224 */ /* 0x000fe200078e0017 */
[----:B------:R-:W-:Y:S05]  /*b2b0*/  BRA `(.L_x_6815) ;  /* 0x0000050000007947 */ /* 0x000fea0003800000 */
.L_x_6816:
        /* <DEDUP_REMOVED lines=9> */
[----:B------:R-:W-:Y:S01]  /*b350*/  IMAD.MOV.U32 R19, RZ, RZ, R23 ;  /* 0x000000ffff137224 */ /* 0x000fe200078e0017 */
[----:B------:R-:W-:Y:S05]  /*b360*/  BRA `(.L_x_6815) ;  /* 0x0000045000007947 */ /* 0x000fea0003800000 */
.L_x_6829:
[----:B------:R0:W-:Y:S01]  /*b370*/  STG.E.128 [R2.64], RZ ;  /* 0x000000ff02007986 */ /* 0x0001e2000c101d24 */
[----:B------:R-:W-:Y:S01]  /*b380*/  IMAD.MOV.U32 R19, RZ, RZ, R23 ;  /* 0x000000ffff137224 */ /* 0x000fe200078e0017 */
[----:B------:R-:W-:Y:S05]  /*b390*/  BRA `(.L_x_6815) ;  /* 0x0000042000007947 */ /* 0x000fea0003800000 */
.L_x_6828:
[----:B------:R-:W-:-:S13]  /*b3a0*/  ISETP.NE.AND P0, PT, R0, 0xf, PT ;  /* 0x0000000f0000780c */ /* 0x000fda0003f05270 */
[----:B------:R-:W-:Y:S05]  /*b3b0*/  @!P0 BRA `(.L_x_6830) ;  /* 0x000000a000008947 */ /* 0x000fea0003800000 */
[----:B------:R-:W-:-:S13]  /*b3c0*/  ISETP.NE.AND P0, PT, R0, 0x17, PT ;  /* 0x000000170000780c */ /* 0x000fda0003f05270 */
[----:B------:R-:W-:Y:S05]  /*b3d0*/  @!P0 BRA `(.L_x_6831) ;  /* 0x0000005000008947 */ /* 0x000fea0003800000 */
[----:B------:R-:W-:-:S13]  /*b3e0*/  ISETP.NE.AND P0, PT, R0, 0x18, PT ;  /* 0x000000180000780c */ /* 0x000fda0003f05270 */
[----:B------:R-:W-:Y:S05]  /*b3f0*/  @P0 BRA `(.L_x_6820) ;  /* 0x0000022000000947 */ /* 0x000fea0003800000 */
[----:B------:R0:W-:Y:S01]  /*b400*/  STG.E.U8 [R2.64], RZ ;  /* 0x000000ff02007986 */ /* 0x0001e2000c101124 */
[----:B------:R-:W-:Y:S01]  /*b410*/  IMAD.MOV.U32 R19, RZ, RZ, R23 ;  /* 0x000000ffff137224 */ /* 0x000fe200078e0017 */
[----:B------:R-:W-:Y:S05]  /*b420*/  BRA `(.L_x_6815) ;  /* 0x0000039000007947 */ /* 0x000fea0003800000 */
.L_x_6831:
[----:B------:R0:W-:Y:S01]  /*b430*/  STG.E.U8 [R2.64], RZ ;  /* 0x000000ff02007986 */ /* 0x0001e2000c101124 */
[----:B------:R-:W-:Y:S01]  /*b440*/  IMAD.MOV.U32 R19, RZ, RZ, R23 ;  /* 0x000000ffff137224 */ /* 0x000fe200078e0017 */
[----:B------:R-:W-:Y:S05]  /*b450*/  BRA `(.L_x_6815) ;  /* 0x0000036000007947 */ /* 0x000fea0003800000 */
.L_x_6830:
[----:B------:R0:W-:Y:S01]  /*b460*/  STG.E.U16 [R2.64], RZ ;  /* 0x000000ff02007986 */ /* 0x0001e2000c101524 */
[----:B------:R-:W-:Y:S01]  /*b470*/  IMAD.MOV.U32 R19, RZ, RZ, R23 ;  /* 0x000000ffff137224 */ /* 0x000fe200078e0017 */
[----:B------:R-:W-:Y:S05]  /*b480*/  BRA `(.L_x_6815) ;  /* 0x0000033000007947 */ /* 0x000fea0003800000 */
.L_x_6827:
        /* <DEDUP_REMOVED lines=9> */
[----:B------:R-:W-:Y:S01]  /*b520*/  IMAD.MOV.U32 R19, RZ, RZ, R23 ;  /* 0x000000ffff137224 */ /* 0x000fe200078e0017 */
[----:B------:R-:W-:Y:S05]  /*b530*/  BRA `(.L_x_6815) ;  /* 0x0000028000007947 */ /* 0x000fea0003800000 */
.L_x_6834:
[----:B------:R0:W-:Y:S01]  /*b540*/  STG.E.U8 [R2.64], RZ ;  /* 0x000000ff02007986 */ /* 0x0001e2000c101124 */
[----:B------:R-:W-:Y:S01]  /*b550*/  MOV R19, R23 ;  /* 0x0000001700137202 */ /* 0x000fe20000000f00 */
[----:B------:R-:W-:Y:S05]  /*b560*/  BRA `(.L_x_6815) ;  /* 0x0000025000007947 */ /* 0x000fea0003800000 */
.L_x_6833:
[----:B------:R0:W-:Y:S01]  /*b570*/  STG.E.U8 [R2.64], RZ ;  /* 0x000000ff02007986 */ /* 0x0001e2000c101124 */
[----:B------:R-:W-:Y:S01]  /*b580*/  IMAD.MOV.U32 R19, RZ, RZ, R23 ;  /* 0x000000ffff137224 */ /* 0x000fe200078e0017 */
[----:B------:R-:W-:Y:S05]  /*b590*/  BRA `(.L_x_6815) ;  /* 0x0000022000007947 */ /* 0x000fea0003800000 */
.L_x_6832:
[----:B------:R-:W-:-:S13]  /*b5a0*/  ISETP.NE.AND P0, PT, R0, 0x1c, PT ;  /* 0x0000001c0000780c */ /* 0x000fda0003f05270 */
[----:B------:R-:W-:Y:S05]  /*b5b0*/  @!P0 BRA `(.L_x_6835) ;  /* 0x000001e000008947 */ /* 0x000fea0003800000 */
[----:B------:R-:W-:-:S13]  /*b5c0*/  ISETP.NE.AND P0, PT, R0, 0x1d, PT ;  /* 0x0000001d0000780c */ /* 0x000fda0003f05270 */
[----:B------:R-:W-:Y:S05]  /*b5d0*/  @!P0 BRA `(.L_x_6836) ;  /* 0x0000019000008947 */ /* 0x000fea0003800000 */
[----:B------:R-:W-:-:S13]  /*b5e0*/  ISETP.NE.AND P0, PT, R0, 0x2c, PT ;  /* 0x0000002c0000780c */ /* 0x000fda0003f05270 */
[----:B------:R0:W-:Y:S01]  /*b5f0*/  @!P0 STG.E.U8 [R2.64], RZ ;  /* 0x000000ff02008986 */ /* 0x0001e2000c101124 */
[----:B------:R-:W-:Y:S01]  /*b600*/  @!P0 IMAD.MOV.U32 R19, RZ, RZ, R23 ;  /* 0x000000ffff138224 */ /* 0x000fe200078e0017 */
[----:B------:R-:W-:Y:S05]  /*b610*/  @!P0 BRA `(.L_x_6815) ;  /* 0x000001a000008947 */ /* 0x000fea0003800000 */
.L_x_6820:
        /* <DEDUP_REMOVED lines=9> */
[----:B-----5:R-:W-:Y:S02]  /*b6b0*/  IMAD.MOV.U32 R12, RZ, RZ, 0x1 ;  /* 0x00000001ff0c7424 */ /* 0x020fe400078e00ff */
        /* <DEDUP_REMOVED lines=8> */
[----:B0-2---:R-:W-:Y:S05]  /*b740*/  CALL.ABS.NOINC R2 ;  /* 0x0000000002007343 */ /* 0x005fea0003c00000 */
[----:B------:R-:W-:Y:S01]  /*b750*/  IMAD.MOV.U32 R19, RZ, RZ, R23 ;  /* 0x000000ffff137224 */ /* 0x000fe200078e0017 */
[----:B------:R-:W-:Y:S05]  /*b760*/  BRA `(.L_x_6815) ;  /* 0x0000005000007947 */ /* 0x000fea0003800000 */
.L_x_6836:
[----:B------:R0:W-:Y:S01]  /*b770*/  STG.E.64 [R2.64], RZ ;  /* 0x000000ff02007986 */ /* 0x0001e2000c101b24 */
[----:B------:R-:W-:Y:S01]  /*b780*/  IMAD.MOV.U32 R19, RZ, RZ, R23 ;  /* 0x000000ffff137224 */ /* 0x000fe200078e0017 */
[----:B------:R-:W-:Y:S05]  /*b790*/  BRA `(.L_x_6815) ;  /* 0x0000002000007947 */ /* 0x000fea0003800000 */
.L_x_6835:
[----:B------:R0:W-:Y:S01]  /*b7a0*/  STG.E [R2.64], RZ ;  /* 0x000000ff02007986 */ /* 0x0001e2000c101924 */
[----:B------:R-:W-:-:S03]  /*b7b0*/  IMAD.MOV.U32 R19, RZ, RZ, R23 ;  /* 0x000000ffff137224 */ /* 0x000fc600078e0017 */
.L_x_6815:
[----:B0-----:R-:W-:Y:S05]  /*b7c0*/  BSYNC B6 ;  /* 0x0000000000067941 */ /* 0x001fea0003800000 */
.L_x_6814:
[----:B------:R-:W-:Y:S01]  /*b7d0*/  ISETP.GE.AND P0, PT, R19, R16, PT ;  /* 0x000000101300720c */ /* 0x000fe20003f06270 */
[----:B------:R-:W-:-:S12]  /*b7e0*/  BSSY B6, `(.L_x_6837) ;  /* 0x00000fc000067945 */ /* 0x000fd80003800000 */
[----:B------:R-:W-:Y:S05]  /*b7f0*/  @P0 BRA `(.L_x_6838) ;  /* 0x00000fa000000947 */ /* 0x000fea0003800000 */
[----:B------:R-:W0:Y:S01]  /*b800*/  S2R R0, SR_CTAID.X ;  /* 0x0000000000007919 */ /* 0x000e220000002500 */
[----:B------:R-:W-:Y:S01]  /*b810*/  PRMT R3, R17, 0x9910, RZ ;  /* 0x0000991011037816 */ /* 0x000fe200000000ff */
[----:B0-----:R-:W-:-:S04]  /*b820*/  IMAD R0, R0, 0x200, R19 ;  /* 0x0000020000007824 */ /* 0x001fc800078e0213 */
        /* <DEDUP_REMOVED lines=16> */
.L_x_6842:
[----:B------:R0:W-:Y:S01]  /*b930*/  STG.E.U8 [R2.64], RZ ;  /* 0x000000ff02007986 */ /* 0x0001e2000c101124 */
[----:B------:R-:W-:Y:S05]  /*b940*/  BRA `(.L_x_6844) ;  /* 0x0000066000007947 */ /* 0x000fea0003800000 */
.L_x_6841:
        /* <DEDUP_REMOVED lines=8> */
.L_x_6846:
[----:B------:R0:W-:Y:S01]  /*b9d0*/  STG.E [R2.64], RZ ;  /* 0x000000ff02007986 */ /* 0x0001e2000c101924 */
[----:B------:R-:W-:Y:S05]  /*b9e0*/  BRA `(.L_x_6844) ;  /* 0x000005c000007947 */ /* 0x000fea0003800000 */
.L_x_6845:
[----:B------:R0:W-:Y:S01]  /*b9f0*/  STG.E.U16 [R2.64], RZ ;  /* 0x000000ff02007986 */ /* 0x0001e2000c101524 */
[----:B------:R-:W-:Y:S05]  /*ba00*/  BRA `(.L_x_6844) ;  /* 0x000005a000007947 */ /* 0x000fea0003800000 */
.L_x_6840:
        /* <DEDUP_REMOVED lines=8> */
.L_x_6848:
[----:B------:R0:W-:Y:S01]  /*ba90*/  STG.E.U16 [R2.64], RZ ;  /* 0x000000ff02007986 */ /* 0x0001e2000c101524 */
[----:B------:R-:W-:Y:S05]  /*baa0*/  BRA `(.L_x_6844) ;  /* 0x0000050000007947 */ /* 0x000fea0003800000 */
.L_x_6847:
        /* <DEDUP_REMOVED lines=8> */
.L_x_6850:
[----:B------:R0:W-:Y:S01]  /*bb30*/  STG.E [R2.64], RZ ;  /* 0x000000ff02007986 */ /* 0x0001e2000c101924 */
[----:B------:R-:W-:Y:S05]  /*bb40*/  BRA `(.L_x_6844) ;  /* 0x0000046000007947 */ /* 0x000fea0003800000 */
.L_x_6849:
[----:B------:R0:W-:Y:S01]  /*bb50*/  STG.E.64 [R2.64], RZ ;  /* 0x000000ff02007986 */ /* 0x0001e2000c101b24 */
[----:B------:R-:W-:Y:S05]  /*bb60*/  BRA `(.L_x_6844) ;  /* 0x0000044000007947 */ /* 0x000fea0003800000 */
.L_x_6839:
        /* <DEDUP_REMOVED lines=10> */
.L_x_6853:
[----:B------:R0:W-:Y:S01]  /*bc10*/  STG.E.128 [R2.64], RZ ;  /* 0x000000ff02007986 */ /* 0x0001e2000c101d24 */
[----:B------:R-:W-:Y:S05]  /*bc20*/  BRA `(.L_x_6844) ;  /* 0x0000038000007947 */ /* 0x000fea0003800000 */
.L_x_6852:
        /* <DEDUP_REMOVED lines=8> */
.L_x_6855:
[----:B------:R0:W-:Y:S01]  /*bcb0*/  STG.E.U8 [R2.64], RZ ;  /* 0x000000ff02007986 */ /* 0x0001e2000c101124 */
[----:B------:R-:W-:Y:S05]  /*bcc0*/  BRA `(.L_x_6844) ;  /* 0x000002e000007947 */ /* 0x000fea0003800000 */
.L_x_6854:
[----:B------:R0:W-:Y:S01]  /*bcd0*/  STG.E.U16 [R2.64], RZ ;  /* 0x000000ff02007986 */ /* 0x0001e2000c101524 */
[----:B------:R-:W-:Y:S05]  /*bce0*/  BRA `(.L_x_6844) ;  /* 0x000002c000007947 */ /* 0x000fea0003800000 */
.L_x_6851:
        /* <DEDUP_REMOVED lines=10> */
.L_x_6858:
[----:B------:R0:W-:Y:S01]  /*bd90*/  STG.E.U8 [R2.64], RZ ;  /* 0x000000ff02007986 */ /* 0x0001e2000c101124 */
[----:B------:R-:W-:Y:S05]  /*bda0*/  BRA `(.L_x_6844) ;  /* 0x0000020000007947 */ /* 0x000fea0003800000 */
.L_x_6857:
[----:B------:R0:W-:Y:S01]  /*bdb0*/  STG.E.U8 [R2.64], RZ ;  /* 0x000000ff02007986 */ /* 0x0001e2000c101124 */
[----:B------:R-:W-:Y:S05]  /*bdc0*/  BRA `(.L_x_6844) ;  /* 0x000001e000007947 */ /* 0x000fea0003800000 */
.L_x_6856:
[----:B------:R-:W-:-:S13]  /*bdd0*/  ISETP.NE.AND P0, PT, R0, 0x1c, PT ;  /* 0x0000001c0000780c */ /* 0x000fda0003f05270 */
[----:B------:R-:W-:Y:S05]  /*bde0*/  @!P0 BRA `(.L_x_6859) ;  /* 0x000001b000008947 */ /* 0x000fea0003800000 */
[----:B------:R-:W-:-:S13]  /*bdf0*/  ISETP.NE.AND P0, PT, R0, 0x1d, PT ;  /* 0x0000001d0000780c */ /* 0x000fda0003f05270 */
[----:B------:R-:W-:Y:S05]  /*be00*/  @!P0 BRA `(.L_x_6860) ;  /* 0x0000017000008947 */ /* 0x000fea0003800000 */
[----:B------:R-:W-:-:S13]  /*be10*/  ISETP.NE.AND P0, PT, R0, 0x2c, PT ;  /* 0x0000002c0000780c */ /* 0x000fda0003f05270 */
[----:B------:R0:W-:Y:S01]  /*be20*/  @!P0 STG.E.U8 [R2.64], RZ ;  /* 0x000000ff02008986 */ /* 0x0001e2000c101124 */
[----:B------:R-:W-:Y:S05]  /*be30*/  @!P0 BRA `(.L_x_6844) ;  /* 0x0000017000008947 */ /* 0x000fea0003800000 */
.L_x_6843:
        /* <DEDUP_REMOVED lines=19> */
[----:B------:R-:W-:Y:S05]  /*bf70*/  BRA `(.L_x_6844) ;  /* 0x0000003000007947 */ /* 0x000fea0003800000 */
.L_x_6860:
[----:B------:R0:W-:Y:S01]  /*bf80*/  STG.E.64 [R2.64], RZ ;  /* 0x000000ff02007986 */ /* 0x0001e2000c101b24 */
[----:B------:R-:W-:Y:S05]  /*bf90*/  BRA `(.L_x_6844) ;  /* 0x0000001000007947 */ /* 0x000fea0003800000 */
.L_x_6859:
[----:B------:R0:W-:Y:S02]  /*bfa0*/  STG.E [R2.64], RZ ;  /* 0x000000ff02007986 */ /* 0x0001e4000c101924 */
.L_x_6844:
[----:B------:R-:W-:-:S04]  /*bfb0*/  IADD3 R19, R19, 0x80, RZ ;  /* 0x0000008013137810 */ /* 0x000fc80007ffe0ff */
[----:B------:R-:W-:-:S13]  /*bfc0*/  ISETP.GE.AND P0, PT, R19, R16, PT ;  /* 0x000000101300720c */ /* 0x000fda0003f06270 */
[----:B------:R-:W-:Y:S05]  /*bfd0*/  @P0 BRA `(.L_x_6838) ;  /* 0x000007c000000947 */ /* 0x000fea0003800000 */
[----:B------:R-:W1:Y:S01]  /*bfe0*/  S2R R0, SR_CTAID.X ;  /* 0x0000000000007919 */ /* 0x000e620000002500 */
[----:B0-----:R-:W-:Y:S01]  /*bff0*/  PRMT R3, R17, 0x9910, RZ ;  /* 0x0000991011037816 */ /* 0x001fe200000000ff */
[----:B-1----:R-:W-:-:S04]  /*c000*/  IMAD R0, R0, 0x200, R19 ;  /* 0x0000020000007824 */ /* 0x002fc800078e0213 */
        /* <DEDUP_REMOVED lines=16> */
.L_x_6864:
[----:B------:R0:W-:Y:S01]  /*c110*/  STG.E.U8 [R2.64], RZ ;  /* 0x000000ff02007986 */ /* 0x0001e2000c101124 */
[----:B------:R-:W-:Y:S05]  /*c120*/  BRA `(.L_x_6866) ;  /* 0x0000066000007947 */ /* 0x000fea0003800000 */
.L_x_6863:
        /* <DEDUP_REMOVED lines=8> */
.L_x_6868:
[----:B------:R0:W-:Y:S01]  /*c1b0*/  STG.E [R2.64], RZ ;  /* 0x000000ff02007986 */ /* 0x0001e2000c101924 */
[----:B------:R-:W-:Y:S05]  /*c1c0*/  BRA `(.L_x_6866) ;  /* 0x000005c000007947 */ /* 0x000fea0003800000 */
.L_x_6867:
[----:B------:R0:W-:Y:S01]  /*c1d0*/  STG.E.U16 [R2.64], RZ ;  /* 0x000000ff02007986 */ /* 0x0001e2000c101524 */
[----:B------:R-:W-:Y:S05]  /*c1e0*/  BRA `(.L_x_6866) ;  /* 0x000005a000007947 */ /* 0x000fea0003800000 */
.L_x_6862:
        /* <DEDUP_REMOVED lines=8> */
.L_x_6870:
[----:B------:R0:W-:Y:S01]  /*c270*/  STG.E.U16 [R2.64], RZ ;  /* 0x000000ff02007986 */ /* 0x0001e2000c101524 */
[----:B------:R-:W-:Y:S05]  /*c280*/  BRA `(.L_x_6866) ;  /* 0x0000050000007947 */ /* 0x000fea0003800000 */
.L_x_6869:
        /* <DEDUP_REMOVED lines=8> */
.L_x_6872:
[----:B------:R0:W-:Y:S01]  /*c310*/  STG.E [R2.64], RZ ;  /* 0x000000ff02007986 */ /* 0x0001e2000c101924 */
[----:B------:R-:W-:Y:S05]  /*c320*/  BRA `(.L_x_6866) ;  /* 0x0000046000007947 */ /* 0x000fea0003800000 */
.L_x_6871:
[----:B------:R0:W-:Y:S01]  /*c330*/  STG.E.64 [R2.64], RZ ;  /* 0x000000ff02007986 */ /* 0x0001e2000c101b24 */
[----:B------:R-:W-:Y:S05]  /*c340*/  BRA `(.L_x_6866) ;  /* 0x0000044000007947 */ /* 0x000fea0003800000 */
.L_x_6861:
        /* <DEDUP_REMOVED lines=10> */
.L_x_6875:
[----:B------:R0:W-:Y:S01]  /*c3f0*/  STG.E.128 [R2.64], RZ ;  /* 0x000000ff02007986 */ /* 0x0001e2000c101d24 */
[----:B------:R-:W-:Y:S05]  /*c400*/  BRA `(.L_x_6866) ;  /* 0x0000038000007947 */ /* 0x000fea0003800000 */
.L_x_6874:
        /* <DEDUP_REMOVED lines=8> */
.L_x_6877:
[----:B------:R0:W-:Y:S01]  /*c490*/  STG.E.U8 [R2.64], RZ ;  /* 0x000000ff02007986 */ /* 0x0001e2000c101124 */
[----:B------:R-:W-:Y:S05]  /*c4a0*/  BRA `(.L_x_6866) ;  /* 0x000002e000007947 */ /* 0x000fea0003800000 */
.L_x_6876:
[----:B------:R0:W-:Y:S01]  /*c4b0*/  STG.E.U16 [R2.64], RZ ;  /* 0x000000ff02007986 */ /* 0x0001e2000c101524 */
[----:B------:R-:W-:Y:S05]  /*c4c0*/  BRA `(.L_x_6866) ;  /* 0x000002c000007947 */ /* 0x000fea0003800000 */
.L_x_6873:
        /* <DEDUP_REMOVED lines=10> */
.L_x_6880:
[----:B------:R0:W-:Y:S01]  /*c570*/  STG.E.U8 [R2.64], RZ ;  /* 0x000000ff02007986 */ /* 0x0001e2000c101124 */
[----:B------:R-:W-:Y:S05]  /*c580*/  BRA `(.L_x_6866) ;  /* 0x0000020000007947 */ /* 0x000fea0003800000 */
.L_x_6879:
[----:B------:R0:W-:Y:S01]  /*c590*/  STG.E.U8 [R2.64], RZ ;  /* 0x000000ff02007986 */ /* 0x0001e2000c101124 */
[----:B------:R-:W-:Y:S05]  /*c5a0*/  BRA `(.L_x_6866) ;  /* 0x000001e000007947 */ /* 0x000fea0003800000 */
.L_x_6878:
[----:B------:R-:W-:-:S13]  /*c5b0*/  ISETP.NE.AND P0, PT, R0, 0x1c, PT ;  /* 0x0000001c0000780c */ /* 0x000fda0003f05270 */
[----:B------:R-:W-:Y:S05]  /*c5c0*/  @!P0 BRA `(.L_x_6881) ;  /* 0x000001b000008947 */ /* 0x000fea0003800000 */
[----:B------:R-:W-:-:S13]  /*c5d0*/  ISETP.NE.AND P0, PT, R0, 0x1d, PT ;  /* 0x0000001d0000780c */ /* 0x000fda0003f05270 */
[----:B------:R-:W-:Y:S05]  /*c5e0*/  @!P0 BRA `(.L_x_6882) ;  /* 0x0000017000008947 */ /* 0x000fea0003800000 */
[----:B------:R-:W-:-:S13]  /*c5f0*/  ISETP.NE.AND P0, PT, R0, 0x2c, PT ;  /* 0x0000002c0000780c */ /* 0x000fda0003f05270 */
[----:B------:R0:W-:Y:S01]  /*c600*/  @!P0 STG.E.U8 [R2.64], RZ ;  /* 0x000000ff02008986 */ /* 0x0001e2000c101124 */
[----:B------:R-:W-:Y:S05]  /*c610*/  @!P0 BRA `(.L_x_6866) ;  /* 0x0000017000008947 */ /* 0x000fea0003800000 */
.L_x_6865:
[----:B0-----:R-:W-:Y:S01]  /*c620*/  MOV R2, 0x100 ;  /* 0x0000010000027802 */ /* 0x001fe20000000f00 */
[----:B------:R-:W-:Y:S01]  /*c630*/  HFMA2.MMA R8, -RZ, RZ, 0, 6.020069122314453125e-06 ;  /* 0x00000065ff087435 */ /* 0x000fe200000001ff */
[----:B------:R-:W-:Y:S02]  /*c640*/  IMAD.MOV.U32 R4, RZ, RZ, c[0x4][0xf0] ;  /* 0x01003c00ff047624 */ /* 0x000fe400078e00ff */
[----:B------:R-:W-:Y:S02]  /*c650*/  IMAD.MOV.U32 R5, RZ, RZ, c[0x4][0xf4] ;  /* 0x01003d00ff057624 */ /* 0x000fe400078e00ff */
[----:B------:R-:W0:Y:S01]  /*c660*/  LDC.64 R2, c[0x4][R2] ;  /* 0x0100000002027b82 */ /* 0x000e220000000a00 */
[----:B------:R-:W-:Y:S02]  /*c670*/  IMAD.MOV.U32 R6, RZ, RZ, c[0x4][0xf8] ;  /* 0x01003e00ff067624 */ /* 0x000fe400078e00ff */
[----:B------:R-:W-:-:S02]  /*c680*/  IMAD.MOV.U32 R7, RZ, RZ, c[0x4][0xfc] ;  /* 0x01003f00ff077624 */ /* 0x000fc400078e00ff */
        /* <DEDUP_REMOVED lines=13> */
.L_x_6882:
[----:B------:R0:W-:Y:S01]  /*c760*/  STG.E.64 [R2.64], RZ ;  /* 0x000000ff02007986 */ /* 0x0001e2000c101b24 */
[----:B------:R-:W-:Y:S05]  /*c770*/  BRA `(.L_x_6866) ;  /* 0x0000001000007947 */ /* 0x000fea0003800000 */
.L_x_6881:
[----:B------:R0:W-:Y:S02]  /*c780*/  STG.E [R2.64], RZ ;  /* 0x000000ff02007986 */ /* 0x0001e4000c101924 */
.L_x_6866:
[----:B------:R-:W-:Y:S02]  /*c790*/  IADD3 R19, R19, 0x80, RZ ;  /* 0x0000008013137810 */ /* 0x000fe40007ffe0ff */
.L_x_6838:
[----:B------:R-:W-:Y:S05]  /*c7a0*/  BSYNC B6 ;  /* 0x0000000000067941 */ /* 0x000fea0003800000 */
.L_x_6837:
[----:B------:R-:W-:-:S13]  /*c7b0*/  ISETP.GE.AND P0, PT, R19, R16, PT ;  /* 0x000000101300720c */ /* 0x000fda0003f06270 */
[----:B------:R-:W-:Y:S05]  /*c7c0*/  @P0 EXIT ;  /* 0x000000000000094d */ /* 0x000fea0003800000 */
[----:B------:R-:W1:Y:S02]  /*c7d0*/  S2R R0, SR_CTAID.X ;  /* 0x0000000000007919 */ /* 0x000e640000002500 */
[----:B-1----:R-:W-:Y:S01]  /*c7e0*/  IMAD R19, R0, 0x200, R19 ;  /* 0x0000020000137824 */ /* 0x002fe200078e0213 */
        /* <DEDUP_REMOVED lines=16> */
.L_x_6886:
[----:B------:R-:W-:Y:S01]  /*c8f0*/  STG.E.U8 [R2.64], RZ ;  /* 0x000000ff02007986 */ /* 0x000fe2000c101124 */
[----:B------:R-:W-:Y:S05]  /*c900*/  EXIT ;  /* 0x000000000000794d */ /* 0x000fea0003800000 */
.L_x_6885:
        /* <DEDUP_REMOVED lines=8> */
.L_x_6889:
[----:B------:R-:W-:Y:S01]  /*c990*/  STG.E [R2.64], RZ ;  /* 0x000000ff02007986 */ /* 0x000fe2000c101924 */
[----:B------:R-:W-:Y:S05]  /*c9a0*/  EXIT ;  /* 0x000000000000794d */ /* 0x000fea0003800000 */
.L_x_6888:
[----:B------:R-:W-:Y:S01]  /*c9b0*/  STG.E.U16 [R2.64], RZ ;  /* 0x000000ff02007986 */ /* 0x000fe2000c101524 */
[----:B------:R-:W-:Y:S05]  /*c9c0*/  EXIT ;  /* 0x000000000000794d */ /* 0x000fea0003800000 */
.L_x_6884:
        /* <DEDUP_REMOVED lines=8> */
.L_x_6891:
[----:B------:R-:W-:Y:S01]  /*ca50*/  STG.E.U16 [R2.64], RZ ;  /* 0x000000ff02007986 */ /* 0x000fe2000c101524 */
[----:B------:R-:W-:Y:S05]  /*ca60*/  EXIT ;  /* 0x000000000000794d */ /* 0x000fea0003800000 */
.L_x_6890:
        /* <DEDUP_REMOVED lines=8> */
.L_x_6893:
[----:B------:R-:W-:Y:S01]  /*caf0*/  STG.E [R2.64], RZ ;  /* 0x000000ff02007986 */ /* 0x000fe2000c101924 */
[----:B------:R-:W-:Y:S05]  /*cb00*/  EXIT ;  /* 0x000000000000794d */ /* 0x000fea0003800000 */
.L_x_6892:
[----:B------:R-:W-:Y:S01]  /*cb10*/  STG.E.64 [R2.64], RZ ;  /* 0x000000ff02007986 */ /* 0x000fe2000c101b24 */
[----:B------:R-:W-:Y:S05]  /*cb20*/  EXIT ;  /* 0x000000000000794d */ /* 0x000fea0003800000 */
.L_x_6883:
        /* <DEDUP_REMOVED lines=10> */
.L_x_6896:
[----:B------:R-:W-:Y:S01]  /*cbd0*/  STG.E.128 [R2.64], RZ ;  /* 0x000000ff02007986 */ /* 0x000fe2000c101d24 */
[----:B------:R-:W-:Y:S05]  /*cbe0*/  EXIT ;  /* 0x000000000000794d */ /* 0x000fea0003800000 */
.L_x_6895:
        /* <DEDUP_REMOVED lines=8> */
.L_x_6898:
[----:B------:R-:W-:Y:S01]  /*cc70*/  STG.E.U8 [R2.64], RZ ;  /* 0x000000ff02007986 */ /* 0x000fe2000c101124 */
[----:B------:R-:W-:Y:S05]  /*cc80*/  EXIT ;  /* 0x000000000000794d */ /* 0x000fea0003800000 */
.L_x_6897:
[----:B------:R-:W-:Y:S01]  /*cc90*/  STG.E.U16 [R2.64], RZ ;  /* 0x000000ff02007986 */ /* 0x000fe2000c101524 */
[----:B------:R-:W-:Y:S05]  /*cca0*/  EXIT ;  /* 0x000000000000794d */ /* 0x000fea0003800000 */
.L_x_6894:
        /* <DEDUP_REMOVED lines=10> */
.L_x_6901:
[----:B------:R-:W-:Y:S01]  /*cd50*/  STG.E.U8 [R2.64], RZ ;  /* 0x000000ff02007986 */ /* 0x000fe2000c101124 */
[----:B------:R-:W-:Y:S05]  /*cd60*/  EXIT ;  /* 0x000000000000794d */ /* 0x000fea0003800000 */
.L_x_6900:
[----:B------:R-:W-:Y:S01]  /*cd70*/  STG.E.U8 [R2.64], RZ ;  /* 0x000000ff02007986 */ /* 0x000fe2000c101124 */
[----:B------:R-:W-:Y:S05]  /*cd80*/  EXIT ;  /* 0x000000000000794d */ /* 0x000fea0003800000 */
.L_x_6899:
[----:B------:R-:W-:-:S13]  /*cd90*/  ISETP.NE.AND P0, PT, R0, 0x1c, PT ;  /* 0x0000001c0000780c */ /* 0x000fda0003f05270 */
[----:B------:R-:W-:Y:S05]  /*cda0*/  @!P0 BRA `(.L_x_6902) ;  /* 0x000001b000008947 */ /* 0x000fea0003800000 */
[----:B------:R-:W-:-:S13]  /*cdb0*/  ISETP.NE.AND P0, PT, R0, 0x1d, PT ;  /* 0x0000001d0000780c */ /* 0x000fda0003f05270 */
[----:B------:R-:W-:Y:S05]  /*cdc0*/  @!P0 BRA `(.L_x_6903) ;  /* 0x0000017000008947 */ /* 0x000fea0003800000 */
[----:B------:R-:W-:-:S13]  /*cdd0*/  ISETP.NE.AND P0, PT, R0, 0x2c, PT ;  /* 0x0000002c0000780c */ /* 0x000fda0003f05270 */
[----:B------:R0:W-:Y:S01]  /*cde0*/  @!P0 STG.E.U8 [R2.64], RZ ;  /* 0x000000ff02008986 */ /* 0x0001e2000c101124 */
[----:B------:R-:W-:Y:S05]  /*cdf0*/  @!P0 EXIT ;  /* 0x000000000000894d */ /* 0x000fea0003800000 */
.L_x_6887:
[----:B------:R-:W-:Y:S01]  /*ce00*/  MOV R0, 0x100 ;  /* 0x0000010000007802 */ /* 0x000fe20000000f00 */
[----:B------:R-:W-:Y:S02]  /*ce10*/  IMAD.MOV.U32 R4, RZ, RZ, c[0x4][0xf0] ;  /* 0x01003c00ff047624 */ /* 0x000fe400078e00ff */
[----:B------:R-:W-:Y:S01]  /*ce20*/  IMAD.MOV.U32 R5, RZ, RZ, c[0x4][0xf4] ;  /* 0x01003d00ff057624 */ /* 0x000fe200078e00ff */
[----:B0-----:R0:W1:Y:S01]  /*ce30*/  LDC.64 R2, c[0x4][R0] ;  /* 0x0100000000027b82 */ /* 0x0010620000000a00 */
[----:B------:R-:W-:Y:S02]  /*ce40*/  IMAD.MOV.U32 R6, RZ, RZ, c[0x4][0xf8] ;  /* 0x01003e00ff067624 */ /* 0x000fe400078e00ff */
[----:B------:R-:W-:Y:S02]  /*ce50*/  IMAD.MOV.U32 R7, RZ, RZ, c[0x4][0xfc] ;  /* 0x01003f00ff077624 */ /* 0x000fe400078e00ff */
[----:B------:R-:W-:-:S02]  /*ce60*/  IMAD.MOV.U32 R8, RZ, RZ, 0x65 ;  /* 0x00000065ff087424 */ /* 0x000fc400078e00ff */
[----:B------:R-:W-:Y:S02]  /*ce70*/  IMAD.MOV.U32 R10, RZ, RZ, c[0x4][0x8] ;  /* 0x01000200ff0a7624 */ /* 0x000fe400078e00ff */
[----:B------:R-:W-:Y:S02]  /*ce80*/  IMAD.MOV.U32 R11, RZ, RZ, c[0x4][0xc] ;  /* 0x01000300ff0b7624 */ /* 0x000fe400078e00ff */
[----:B-----5:R-:W-:Y:S02]  /*ce90*/  IMAD.MOV.U32 R12, RZ, RZ, 0x1 ;  /* 0x00000001ff0c7424 */ /* 0x020fe400078e00ff */
        /* <DEDUP_REMOVED lines=10> */
.L_x_6903:
[----:B------:R-:W-:Y:S01]  /*cf40*/  STG.E.64 [R2.64], RZ ;  /* 0x000000ff02007986 */ /* 0x000fe2000c101b24 */
[----:B------:R-:W-:Y:S05]  /*cf50*/  EXIT ;  /* 0x000000000000794d */ /* 0x000fea0003800000 */
.L_x_6902:
[----:B------:R-:W-:Y:S01]  /*cf60*/  STG.E [R2.64], RZ ;  /* 0x000000ff02007986 */ /* 0x000fe2000c101924 */
[----:B------:R-:W-:Y:S05]  /*cf70*/  EXIT ;  /* 0x000000000000794d */ /* 0x000fea0003800000 */
.L_x_6904:
        /* <DEDUP_REMOVED lines=16> */
.L_x_16285:


//--------------------- .text._ZN2at6native18elementwise_kernelILi128ELi2EZNS0_22gpu_kernel_impl_nocastIZZNS0_73_GLOBAL__N__c8866d80_35_SparseBinaryOpIntersectionKernel_cu_1520ed90_315342_sparse_binary_op_intersection_kernel_implINS3_18CUDAKernelLauncherENS3_36CUDAValueSelectionIntersectionKernelINS3_9LhsProjOpEEElLl8EEEvRNS_6TensorERKS9_SC_RKSt6vectorIlSaIlEERKSt8optionalIS9_ESL_bbENKUlvE3_clEvEUllE_EEvRNS_18TensorIteratorBaseERKT_EUliE_EEviT1_ --------------------------
	.section	.text._ZN2at6native18elementwise_kernelILi128ELi2EZNS0_22gpu_kernel_impl_nocastIZZNS0_73_GLOBAL__N__c8866d80_35_SparseBinaryOpIntersectionKernel_cu_1520ed90_315342_sparse_binary_op_intersection_kernel_implINS3_18CUDAKernelLauncherENS3_36CUDAValueSelectionIntersectionKernelINS3_9LhsProjOpEEElLl8EEEvRNS_6TensorERKS9_SC_RKSt6vectorIlSaIlEERKSt8optionalIS9_ESL_bbENKUlvE3_clEvEUllE_EEvRNS_18TensorIteratorBaseERKT_EUliE_EEviT1_,"ax",@progbits
	.sectioninfo	@"SHI_REGISTERS=56"
	.align	128
        .global         _ZN2at6native18elementwise_kernelILi128ELi2EZNS0_22gpu_kernel_impl_nocastIZZNS0_73_GLOBAL__N__c8866d80_35_SparseBinaryOpIntersectionKernel_cu_1520ed90_315342_sparse_binary_op_intersection_kernel_implINS3_18CUDAKernelLauncherENS3_36CUDAValueSelectionIntersectionKernelINS3_9LhsProjOpEEElLl8EEEvRNS_6TensorERKS9_SC_RKSt6vectorIlSaIlEERKSt8optionalIS9_ESL_bbENKUlvE3_clEvEUllE_EEvRNS_18TensorIteratorBaseERKT_EUliE_EEviT1_
        .type           _ZN2at6native18elementwise_kernelILi128ELi2EZNS0_22gpu_kernel_impl_nocastIZZNS0_73_GLOBAL__N__c8866d80_35_SparseBinaryOpIntersectionKernel_cu_1520ed90_315342_sparse_binary_op_intersection_kernel_implINS3_18CUDAKernelLauncherENS3_36CUDAValueSelectionIntersectionKernelINS3_9LhsProjOpEEElLl8EEEvRNS_6TensorERKS9_SC_RKSt6vectorIlSaIlEERKSt8optionalIS9_ESL_bbENKUlvE3_clEvEUllE_EEvRNS_18TensorIteratorBaseERKT_EUliE_EEviT1_,@function
        .size           _ZN2at6native18elementwise_kernelILi128ELi2EZNS0_22gpu_kernel_impl_nocastIZZNS0_73_GLOBAL__N__c8866d80_35_SparseBinaryOpIntersectionKernel_cu_1520ed90_315342_sparse_binary_op_intersection_kernel_implINS3_18CUDAKernelLauncherENS3_36CUDAValueSelectionIntersectionKernelINS3_9LhsProjOpEEElLl8EEEvRNS_6TensorERKS9_SC_RKSt6vectorIlSaIlEERKSt8optionalIS9_ESL_bbENKUlvE3_clEvEUllE_EEvRNS_18TensorIteratorBaseERKT_EUliE_EEviT1_,(.L_x_16286 - _ZN2at6native18elementwise_kernelILi128ELi2EZNS0_22gpu_kernel_impl_nocastIZZNS0_73_GLOBAL__N__c8866d80_35_SparseBinaryOpIntersectionKernel_cu_1520ed90_315342_sparse_binary_op_intersection_kernel_implINS3_18CUDAKernelLauncherENS3_36CUDAValueSelectionIntersectionKernelINS3_9LhsProjOpEEElLl8EEEvRNS_6TensorERKS9_SC_RKSt6vectorIlSaIlEERKSt8optionalIS9_ESL_bbENKUlvE3_clEvEUllE_EEvRNS_18TensorIteratorBaseERKT_EUliE_EEviT1_)
        .other          _ZN2at6native18elementwise_kernelILi128ELi2EZNS0_22gpu_kernel_impl_nocastIZZNS0_73_GLOBAL__N__c8866d80_35_SparseBinaryOpIntersectionKernel_cu_1520ed90_315342_sparse_binary_op_intersection_kernel_implINS3_18CUDAKernelLauncherENS3_36CUDAValueSelectionIntersectionKernelINS3_9LhsProjOpEEElLl8EEEvRNS_6TensorERKS9_SC_RKSt6vectorIlSaIlEERKSt8optionalIS9_ESL_bbENKUlvE3_clEvEUllE_EEvRNS_18TensorIteratorBaseERKT_EUliE_EEviT1_,@"STO_CUDA_ENTRY STV_DEFAULT"
_ZN2at6native18elementwise_kernelILi128ELi2EZNS0_22gpu_kernel_impl_nocastIZZNS0_73_GLOBAL__N__c8866d80_35_SparseBinaryOpIntersectionKernel_cu_1520ed90_315342_sparse_binary_op_intersection_kernel_implINS3_18CUDAKernelLauncherENS3_36CUDAValueSelectionIntersectionKernelINS3_9LhsProjOpEEElLl8EEEvRNS_6TensorERKS9_SC_RKSt6vectorIlSaIlEERKSt8optionalIS9_ESL_bbENKUlvE3_clEvEUllE_EEvRNS_18TensorIteratorBaseERKT_EUliE_EEviT1_:
.text._ZN2at6native18elementwise_kernelILi128ELi2EZNS0_22gpu_kernel_impl_nocastIZZNS0_73_GLOBAL__N__c8866d80_35_SparseBinaryOpIntersectionKernel_cu_1520ed90_315342_sparse_binary_op_intersection_kernel_implINS3_18CUDAKernelLauncherENS3_36CUDAValueSelectionIntersectionKernelINS3_9LhsProjOpEEElLl8EEEvRNS_6TensorERKS9_SC_RKSt6vectorIlSaIlEERKSt8optionalIS9_ESL_bbENKUlvE3_clEvEUllE_EEvRNS_18TensorIteratorBaseERKT_EUliE_EEviT1_:
        /* <DEDUP_REMOVED lines=236> */
.L_x_6907:
        /* <DEDUP_REMOVED lines=50> */
.L_x_6913:
[----:B------:R-:W-:Y:S01]  /*11e0*/  IMAD.MOV.U32 R10, RZ, RZ, R16 ;  /* 0x000000ffff0a7224 */ /* 0x000fe200078e0010 */
[----:B------:R-:W-:Y:S02]  /*11f0*/  MOV R11, R17 ;  /* 0x00000011000b7202 */ /* 0x000fe40000000f00 */
[----:B------:R-:W-:-:S04]  /*1200*/  IADD3 R20, P1, R16, UR4, RZ ;  /* 0x0000000410147c10 */ /* 0x000fc8000ff3e0ff */
[----:B------:R-:W2:Y:S01]  /*1210*/  LDG.E.64 R10, [R10.64] ;  /* 0x0000000a0a0a7981 */ /* 0x000ea2000c1e1b00 */
[----:B------:R-:W-:-:S05]  /*1220*/  IADD3.X R21, R17, UR6, RZ, P1, !PT ;  /* 0x0000000611157c10 */ /* 0x000fca0008ffe4ff */
[----:B------:R0:W3:Y:S01]  /*1230*/  LDG.E.64 R12, [R20.64] ;  /* 0x0000000a140c7981 */ /* 0x0000e2000c1e1b00 */
[----:B------:R-:W-:-:S04]  /*1240*/  IADD3 R22, P1, R20, UR4, RZ ;  /* 0x0000000414167c10 */ /* 0x000fc8000ff3e0ff */
[----:B------:R-:W-:Y:S02]  /*1250*/  IADD3.X R23, R21, UR6, RZ, P1, !PT ;  /* 0x0000000615177c10 */ /* 0x000fe40008ffe4ff */
[----:B------:R-:W-:-:S03]  /*1260*/  IADD3 R24, P1, R22, UR4, RZ ;  /* 0x0000000416187c10 */ /* 0x000fc6000ff3e0ff */
[----:B------:R1:W4:Y:S01]  /*1270*/  LDG.E.64 R14, [R22.64] ;  /* 0x0000000a160e7981 */ /* 0x000322000c1e1b00 */
        /* <DEDUP_REMOVED lines=8> */
[----:B0-----:R0:W4:Y:S01]  /*1300*/  LDG.E.64 R20, [R28.64] ;  /* 0x0000000a1c147981 */ /* 0x001122000c1e1b00 */
[----:B------:R-:W-:Y:S02]  /*1310*/  IADD3.X R31, R29, UR6, RZ, P1, !PT ;  /* 0x000000061d1f7c10 */ /* 0x000fe40008ffe4ff */
[----:B------:R-:W-:-:S03]  /*1320*/  IADD3 R32, P1, R30, UR4, RZ ;  /* 0x000000041e207c10 */ /* 0x000fc6000ff3e0ff */
[----:B-1----:R1:W4:Y:S01]  /*1330*/  LDG.E.64 R22, [R30.64] ;  /* 0x0000000a1e167981 */ /* 0x002322000c1e1b00 */
[----:B------:R-:W-:Y:S02]  /*1340*/  IADD3.X R33, R31, UR6, RZ, P1, !PT ;  /* 0x000000061f217c10 */ /* 0x000fe40008ffe4ff */
[----:B------:R-:W-:-:S03]  /*1350*/  IADD3 R34, P1, R32, UR4, RZ ;  /* 0x0000000420227c10 */ /* 0x000fc6000ff3e0ff */
[----:B-----5:R5:W4:Y:S01]  /*1360*/  LDG.E.64 R24, [R32.64] ;  /* 0x0000000a20187981 */ /* 0x020b22000c1e1b00 */
        /* <DEDUP_REMOVED lines=17> */
[----:B0-----:R-:W4:Y:S01]  /*1480*/  LDG.E.64 R36, [R52.64] ;  /* 0x0000000a34247981 */ /* 0x001f22000c1e1b00 */
[----:B------:R-:W-:Y:S02]  /*1490*/  IADD3.X R47, R53, UR6, RZ, P1, !PT ;  /* 0x00000006352f7c10 */ /* 0x000fe40008ffe4ff */
[----:B------:R-:W-:-:S03]  /*14a0*/  IADD3 R40, P1, R46, UR4, RZ ;  /* 0x000000042e287c10 */ /* 0x000fc6000ff3e0ff */
[----:B-1----:R0:W4:Y:S01]  /*14b0*/  LDG.E.64 R38, [R46.64] ;  /* 0x0000000a2e267981 */ /* 0x002122000c1e1b00 */
[----:B------:R-:W-:-:S05]  /*14c0*/  IADD3.X R41, R47, UR6, RZ, P1, !PT ;  /* 0x000000062f297c10 */ /* 0x000fca0008ffe4ff */
[----:B-----5:R-:W5:Y:S01]  /*14d0*/  LDG.E.64 R42, [R40.64] ;  /* 0x0000000a282a7981 */ /* 0x020f62000c1e1b00 */
[----:B------:R-:W-:Y:S01]  /*14e0*/  IMAD.SHL.U32 R50, R3, 0x8, RZ ;  /* 0x0000000803327824 */ /* 0x000fe200078e00ff */
[----:B------:R-:W-:Y:S02]  /*14f0*/  IADD3 R51, P1, R51, -0x10, RZ ;  /* 0xfffffff033337810 */ /* 0x000fe40007f3e0ff */
[----:B------:R-:W-:Y:S01]  /*1500*/  IADD3 R3, P3, R3, 0x10, RZ ;  /* 0x0000001003037810 */ /* 0x000fe20007f7e0ff */
[----:B------:R-:W2:Y:S01]  /*1510*/  LDC.64 R44, c[0x0][R50+0x390] ;  /* 0x0000e400322c7b82 */ /* 0x000ea20000000a00 */
[----:B------:R-:W-:Y:S02]  /*1520*/  IADD3.X R4, R4, -0x1, RZ, P1, !PT ;  /* 0xffffffff04047810 */ /* 0x000fe40000ffe4ff */
[----:B------:R-:W-:Y:S02]  /*1530*/  ISETP.GT.U32.AND P1, PT, R51, 0xc, PT ;  /* 0x0000000c3300780c */ /* 0x000fe40003f24070 */
[----:B------:R-:W-:-:S02]  /*1540*/  IADD3.X R2, RZ, R2, RZ, P3, !PT ;  /* 0x00000002ff027210 */ /* 0x000fc40001ffe4ff */
[----:B------:R-:W-:Y:S01]  /*1550*/  ISETP.GT.AND.EX P1, PT, R4, RZ, PT, P1 ;  /* 0x000000ff0400720c */ /* 0x000fe20003f24310 */
[----:B0-----:R-:W3:Y:S08]  /*1560*/  LDC.64 R46, c[0x0][R50+0x398] ;  /* 0x0000e600322e7b82 */ /* 0x001ef00000000a00 */
[----:B------:R-:W4:Y:S01]  /*1570*/  LDC.64 R48, c[0x0][R50+0x3a0] ;  /* 0x0000e80032307b82 */ /* 0x000f220000000a00 */
[----:B--2---:R-:W-:-:S02]  /*1580*/  IMAD R11, R11, R44, RZ ;  /* 0x0000002c0b0b7224 */ /* 0x004fc400078e02ff */
[----:B------:R-:W-:-:S04]  /*1590*/  IMAD.WIDE.U32 R6, R10, R44, R6 ;  /* 0x0000002c0a067225 */ /* 0x000fc800078e0006 */
[----:B------:R-:W-:Y:S02]  /*15a0*/  IMAD R11, R10, R45, R11 ;  /* 0x0000002d0a0b7224 */ /* 0x000fe400078e020b */
[----:B---3--:R-:W-:-:S03]  /*15b0*/  IMAD R13, R13, R46, RZ ;  /* 0x0000002e0d0d7224 */ /* 0x008fc600078e02ff */
[----:B------:R-:W-:Y:S01]  /*15c0*/  IADD3 R7, R7, R11, RZ ;  /* 0x0000000b07077210 */ /* 0x000fe20007ffe0ff */
[C---:B------:R-:W-:Y:S01]  /*15d0*/  IMAD R13, R12.reuse, R47, R13 ;  /* 0x0000002f0c0d7224 */ /* 0x040fe200078e020d */
[----:B------:R-:W0:Y:S03]  /*15e0*/  LDC.64 R10, c[0x0][R50+0x3a8] ;  /* 0x0000ea00320a7b82 */ /* 0x000e260000000a00 */
[----:B------:R-:W-:-:S04]  /*15f0*/  IMAD.WIDE.U32 R6, R12, R46, R6 ;  /* 0x0000002e0c067225 */ /* 0x000fc800078e0006 */
[----:B------:R-:W-:Y:S02]  /*1600*/  IMAD.IADD R7, R7, 0x1, R13 ;  /* 0x0000000107077824 */ /* 0x000fe400078e020d */
[----:B------:R-:W1:Y:S01]  /*1610*/  LDC.64 R12, c[0x0][R50+0x3b0] ;  /* 0x0000ec00320c7b82 */ /* 0x000e620000000a00 */
[----:B----4-:R-:W-:-:S04]  /*1620*/  IMAD R15, R15, R48, RZ ;  /* 0x000000300f0f7224 */ /* 0x010fc800078e02ff */
[C---:B------:R-:W-:Y:S02]  /*1630*/  IMAD R45, R14.reuse, R49, R15 ;  /* 0x000000310e2d7224 */ /* 0x040fe400078e020f */
[----:B------:R-:W-:Y:S02]  /*1640*/  IMAD.WIDE.U32 R14, R14, R48, R6 ;  /* 0x000000300e0e7225 */ /* 0x000fe400078e0006 */
[----:B------:R-:W2:Y:S03]  /*1650*/  LDC.64 R6, c[0x0][R50+0x3b8] ;  /* 0x0000ee0032067b82 */ /* 0x000ea60000000a00 */
[----:B------:R-:W-:Y:S01]  /*1660*/  IADD3 R15, R15, R45, RZ ;  /* 0x0000002d0f0f7210 */ /* 0x000fe20007ffe0ff */
[----:B0-----:R-:W-:-:S04]  /*1670*/  IMAD R17, R17, R10, RZ ;  /* 0x0000000a11117224 */ /* 0x001fc800078e02ff */
[----:B------:R-:W-:-:S04]  /*1680*/  IMAD.WIDE.U32 R14, R16, R10, R14 ;  /* 0x0000000a100e7225 */ /* 0x000fc800078e000e */
[----:B------:R-:W-:Y:S01]  /*1690*/  IMAD R17, R16, R11, R17 ;  /* 0x0000000b10117224 */ /* 0x000fe200078e0211 */
[----:B------:R-:W-:Y:S01]  /*16a0*/  IADD3 R16, P2, R40, UR4, RZ ;  /* 0x0000000428107c10 */ /* 0x000fe2000ff5e0ff */
[----:B------:R-:W0:Y:S02]  /*16b0*/  LDC.64 R10, c[0x0][R50+0x3c0] ;  /* 0x0000f000320a7b82 */ /* 0x000e240000000a00 */
[----:B------:R-:W-:Y:S02]  /*16c0*/  IMAD.IADD R15, R15, 0x1, R17 ;  /* 0x000000010f0f7824 */ /* 0x000fe400078e0211 */
[-C--:B-1----:R-:W-:Y:S02]  /*16d0*/  IMAD R17, R19, R12.reuse, RZ ;  /* 0x0000000c13117224 */ /* 0x082fe400078e02ff */
[----:B------:R-:W-:-:S04]  /*16e0*/  IMAD.WIDE.U32 R14, R18, R12, R14 ;  /* 0x0000000c120e7225 */ /* 0x000fc800078e000e */
[----:B------:R-:W-:Y:S02]  /*16f0*/  IMAD R17, R18, R13, R17 ;  /* 0x0000000d12117224 */ /* 0x000fe400078e0211 */
[----:B------:R-:W1:Y:S03]  /*1700*/  LDC.64 R12, c[0x0][R50+0x3c8] ;  /* 0x0000f200320c7b82 */ /* 0x000e660000000a00 */
[----:B------:R-:W-:Y:S01]  /*1710*/  IADD3 R15, R15, R17, RZ ;  /* 0x000000110f0f7210 */ /* 0x000fe20007ffe0ff */
[----:B--2---:R-:W-:-:S04]  /*1720*/  IMAD R17, R21, R6, RZ ;  /* 0x0000000615117224 */ /* 0x004fc800078e02ff */
[C---:B------:R-:W-:Y:S02]  /*1730*/  IMAD R17, R20.reuse, R7, R17 ;  /* 0x0000000714117224 */ /* 0x040fe400078e0211 */
[----:B------:R-:W-:Y:S02]  /*1740*/  IMAD.WIDE.U32 R20, R20, R6, R14 ;  /* 0x0000000614147225 */ /* 0x000fe400078e000e */
[----:B------:R-:W2:Y:S02]  /*1750*/  LDC.64 R6, c[0x0][R50+0x3d0] ;  /* 0x0000f40032067b82 */ /* 0x000ea40000000a00 */
[----:B0-----:R-:W-:Y:S02]  /*1760*/  IMAD R15, R23, R10, RZ ;  /* 0x0000000a170f7224 */ /* 0x001fe400078e02ff */
[----:B------:R-:W-:Y:S01]  /*1770*/  IMAD.IADD R21, R21, 0x1, R17 ;  /* 0x0000000115157824 */ /* 0x000fe200078e0211 */
[----:B------:R-:W-:Y:S01]  /*1780*/  IADD3.X R17, R41, UR6, RZ, P2, !PT ;  /* 0x0000000629117c10 */ /* 0x000fe200097fe4ff */
[----:B------:R-:W-:-:S02]  /*1790*/  IMAD R15, R22, R11, R15 ;  /* 0x0000000b160f7224 */ /* 0x000fc400078e020f */
        /* <DEDUP_REMOVED lines=11> */
[----:B------:R-:W2:Y:S03]  /*1850*/  LDC.64 R6, c[0x0][R50+0x3e8] ;  /* 0x0000fa0032067b82 */ /* 0x000ea60000000a00 */
[----:B------:R-:W-:Y:S01]  /*1860*/  IADD3 R27, R27, R15, RZ ;  /* 0x0000000f1b1b7210 */ /* 0x000fe20007ffe0ff */
        /* <DEDUP_REMOVED lines=13> */
[----:B------:R-:W2:Y:S02]  /*1940*/  LDC.64 R6, c[0x0][R50+0x400] ;  /* 0x0001000032067b82 */ /* 0x000ea40000000a00 */
[----:B------:R-:W-:Y:S02]  /*1950*/  IMAD.IADD R33, R33, 0x1, R15 ;  /* 0x0000000121217824 */ /* 0x000fe400078e020f */
[----:B0-----:R-:W-:-:S04]  /*1960*/  IMAD R15, R35, R10, RZ ;  /* 0x0000000a230f7224 */ /* 0x001fc800078e02ff */
[C---:B------:R-:W-:Y:S02]  /*1970*/  IMAD R15, R34.reuse, R11, R15 ;  /* 0x0000000b220f7224 */ /* 0x040fe400078e020f */
[----:B------:R-:W-:Y:S02]  /*1980*/  IMAD.WIDE.U32 R34, R34, R10, R32 ;  /* 0x0000000a22227225 */ /* 0x000fe400078e0020 */
[----:B------:R-:W5:Y:S03]  /*1990*/  LDC.64 R10, c[0x0][R50+0x408] ;  /* 0x00010200320a7b82 */ /* 0x000f660000000a00 */
[----:B------:R-:W-:Y:S01]  /*19a0*/  IADD3 R35, R35, R15, RZ ;  /* 0x0000000f23237210 */ /* 0x000fe20007ffe0ff */
[----:B-1----:R-:W-:-:S04]  /*19b0*/  IMAD R15, R37, R12, RZ ;  /* 0x0000000c250f7224 */ /* 0x002fc800078e02ff */
[C---:B------:R-:W-:Y:S02]  /*19c0*/  IMAD R15, R36.reuse, R13, R15 ;  /* 0x0000000d240f7224 */ /* 0x040fe400078e020f */
[----:B------:R-:W-:-:S04]  /*19d0*/  IMAD.WIDE.U32 R12, R36, R12, R34 ;  /* 0x0000000c240c7225 */ /* 0x000fc800078e0022 */
[----:B------:R-:W-:Y:S02]  /*19e0*/  IMAD.IADD R13, R13, 0x1, R15 ;  /* 0x000000010d0d7824 */ /* 0x000fe400078e020f */
[----:B--2---:R-:W-:-:S04]  /*19f0*/  IMAD R15, R39, R6, RZ ;  /* 0x00000006270f7224 */ /* 0x004fc800078e02ff */
[C---:B------:R-:W-:Y:S02]  /*1a00*/  IMAD R15, R38.reuse, R7, R15 ;  /* 0x00000007260f7224 */ /* 0x040fe400078e020f */
[----:B------:R-:W-:-:S04]  /*1a10*/  IMAD.WIDE.U32 R6, R38, R6, R12 ;  /* 0x0000000626067225 */ /* 0x000fc800078e000c */
[----:B-----5:R-:W-:Y:S01]  /*1a20*/  IMAD R13, R43, R10, RZ ;  /* 0x0000000a2b0d7224 */ /* 0x020fe200078e02ff */
[----:B------:R-:W-:-:S03]  /*1a30*/  IADD3 R7, R7, R15, RZ ;  /* 0x0000000f07077210 */ /* 0x000fc60007ffe0ff */
[C---:B------:R-:W-:Y:S02]  /*1a40*/  IMAD R13, R42.reuse, R11, R13 ;  /* 0x0000000b2a0d7224 */ /* 0x040fe400078e020d */
[----:B------:R-:W-:-:S04]  /*1a50*/  IMAD.WIDE.U32 R6, R42, R10, R6 ;  /* 0x0000000a2a067225 */ /* 0x000fc800078e0006 */
[----:B------:R-:W-:Y:S01]  /*1a60*/  IMAD.IADD R7, R7, 0x1, R13 ;  /* 0x0000000107077824 */ /* 0x000fe200078e020d */
[----:B------:R-:W-:Y:S05]  /*1a70*/  @P1 BRA `(.L_x_6913) ;  /* 0xfffff76000001947 */ /* 0x000fea000383ffff */
.L_x_6912:
[----:B------:R-:W-:-:S04]  /*1a80*/  ISETP.GT.U32.AND P1, PT, R51, 0x4, PT ;  /* 0x000000043300780c */ /* 0x000fc80003f24070 */
[----:B------:R-:W-:-:S13]  /*1a90*/  ISETP.GT.AND.EX P1, PT, R4, RZ, PT, P1 ;  /* 0x000000ff0400720c */ /* 0x000fda0003f24310 */
[----:B------:R-:W-:Y:S05]  /*1aa0*/  @!P1 BRA `(.L_x_6914) ;  /* 0x0000048000009947 */ /* 0x000fea0003800000 */
[----:B------:R-:W-:Y:S01]  /*1ab0*/  IMAD.MOV.U32 R10, RZ, RZ, R16 ;  /* 0x000000ffff0a7224 */ /* 0x000fe200078e0010 */
[----:B------:R-:W-:Y:S02]  /*1ac0*/  MOV R11, R17 ;  /* 0x00000011000b7202 */ /* 0x000fe40000000f00 */
[----:B------:R-:W-:-:S03]  /*1ad0*/  IADD3 R12, P0, R16, UR4, RZ ;  /* 0x00000004100c7c10 */ /* 0x000fc6000ff1e0ff */
[----:B------:R0:W2:Y:S01]  /*1ae0*/  LDG.E.64 R30, [R10.64] ;  /* 0x0000000a0a1e7981 */ /* 0x0000a2000c1e1b00 */
[----:B------:R-:W-:Y:S02]  /*1af0*/  IADD3.X R13, R17, UR6, RZ, P0, !PT ;  /* 0x00000006110d7c10 */ /* 0x000fe400087fe4ff */
[----:B------:R-:W-:-:S03]  /*1b00*/  IADD3 R14, P0, R12, UR4, RZ ;  /* 0x000000040c0e7c10 */ /* 0x000fc6000ff1e0ff */
[----:B------:R1:W3:Y:S01]  /*1b10*/  LDG.E.64 R26, [R12.64] ;  /* 0x0000000a0c1a7981 */ /* 0x0002e2000c1e1b00 */
[----:B------:R-:W-:Y:S02]  /*1b20*/  IADD3.X R15, R13, UR6, RZ, P0, !PT ;  /* 0x000000060d0f7c10 */ /* 0x000fe400087fe4ff */
[----:B------:R-:W-:-:S03]  /*1b30*/  IADD3 R22, P0, R14, UR4, RZ ;  /* 0x000000040e167c10 */ /* 0x000fc6000ff1e0ff */
[----:B------:R4:W5:Y:S01]  /*1b40*/  LDG.E.64 R24, [R14.64] ;  /* 0x0000000a0e187981 */ /* 0x000962000c1e1b00 */
[----:B------:R-:W-:-:S05]  /*1b50*/  IADD3.X R23, R15, UR6, RZ, P0, !PT ;  /* 0x000000060f177c10 */ /* 0x000fca00087fe4ff */
[----:B------:R0:W5:Y:S01]  /*1b60*/  LDG.E.64 R20, [R22.64] ;  /* 0x0000000a16147981 */ /* 0x000162000c1e1b00 */
[----:B------:R-:W-:-:S04]  /*1b70*/  IADD3 R32, P0, R22, UR4, RZ ;  /* 0x0000000416207c10 */ /* 0x000fc8000ff1e0ff */
[----:B------:R-:W-:Y:S02]  /*1b80*/  IADD3.X R33, R23, UR6, RZ, P0, !PT ;  /* 0x0000000617217c10 */ /* 0x000fe400087fe4ff */
[----:B------:R-:W-:-:S03]  /*1b90*/  IADD3 R36, P0, R32, UR4, RZ ;  /* 0x0000000420247c10 */ /* 0x000fc6000ff1e0ff */
[----:B------:R1:W5:Y:S01]  /*1ba0*/  LDG.E.64 R18, [R32.64] ;  /* 0x0000000a20127981 */ /* 0x000362000c1e1b00 */
[----:B------:R-:W-:Y:S02]  /*1bb0*/  IADD3.X R37, R33, UR6, RZ, P0, !PT ;  /* 0x0000000621257c10 */ /* 0x000fe400087fe4ff */
[----:B------:R-:W-:-:S03]  /*1bc0*/  IADD3 R38, P0, R36, UR4, RZ ;  /* 0x0000000424267c10 */ /* 0x000fc6000ff1e0ff */
[----:B------:R1:W5:Y:S01]  /*1bd0*/  LDG.E.64 R16, [R36.64] ;  /* 0x0000000a24107981 */ /* 0x000362000c1e1b00 */
[----:B------:R-:W-:Y:S02]  /*1be0*/  IADD3.X R39, R37, UR6, RZ, P0, !PT ;  /* 0x0000000625277c10 */ /* 0x000fe400087fe4ff */
[----:B0-----:R-:W-:-:S03]  /*1bf0*/  IADD3 R10, P0, R38, UR4, RZ ;  /* 0x00000004260a7c10 */ /* 0x001fc6000ff1e0ff */
[----:B----4-:R-:W4:Y:S01]  /*1c00*/  LDG.E.64 R14, [R38.64] ;  /* 0x0000000a260e7981 */ /* 0x010f22000c1e1b00 */
[----:B------:R-:W-:-:S05]  /*1c10*/  IADD3.X R11, R39, UR6, RZ, P0, !PT ;  /* 0x00000006270b7c10 */ /* 0x000fca00087fe4ff */
[----:B-1----:R-:W4:Y:S01]  /*1c20*/  LDG.E.64 R12, [R10.64] ;  /* 0x0000000a0a0c7981 */ /* 0x002f22000c1e1b00 */
[----:B------:R-:W-:Y:S01]  /*1c30*/  IMAD.SHL.U32 R28, R3, 0x8, RZ ;  /* 0x00000008031c7824 */ /* 0x000fe200078e00ff */
[----:B------:R-:W-:Y:S02]  /*1c40*/  IADD3 R51, P3, R51, -0x8, RZ ;  /* 0xfffffff833337810 */ /* 0x000fe40007f7e0ff */
[----:B------:R-:W-:Y:S01]  /*1c50*/  IADD3 R3, P2, R3, 0x8, RZ ;  /* 0x0000000803037810 */ /* 0x000fe20007f5e0ff */
[----:B------:R-:W2:Y:S01]  /*1c60*/  LDC.64 R34, c[0x0][R28+0x390] ;  /* 0x0000e4001c227b82 */ /* 0x000ea20000000a00 */
[----:B------:R-:W-:Y:S02]  /*1c70*/  PLOP3.LUT P0, PT, PT, PT, PT, 0x8, 0x0 ;  /* 0x000000000000781c */ /* 0x000fe40003f0e170 */
[----:B------:R-:W-:Y:S02]  /*1c80*/  IADD3.X R4, R4, -0x1, RZ, P3, !PT ;  /* 0xffffffff04047810 */ /* 0x000fe40001ffe4ff */
[----:B------:R-:W-:-:S03]  /*1c90*/  IADD3.X R2, RZ, R2, RZ, P2, !PT ;  /* 0x00000002ff027210 */ /* 0x000fc600017fe4ff */
[----:B------:R-:W3:Y:S08]  /*1ca0*/  LDC.64 R32, c[0x0][R28+0x398] ;  /* 0x0000e6001c207b82 */ /* 0x000ef00000000a00 */
[----:B------:R-:W5:Y:S01]  /*1cb0*/  LDC.64 R22, c[0x0][R28+0x3a0] ;  /* 0x0000e8001c167b82 */ /* 0x000f620000000a00 */
[-C--:B--2---:R-:W-:Y:S02]  /*1cc0*/  IMAD R29, R31, R34.reuse, RZ ;  /* 0x000000221f1d7224 */ /* 0x084fe400078e02ff */
[----:B------:R-:W-:-:S05]  /*1cd0*/  IMAD.WIDE.U32 R36, R30, R34, R6 ;  /* 0x000000221e247225 */ /* 0x000fca00078e0006 */
[----:B------:R-:W0:Y:S01]  /*1ce0*/  LDC.64 R6, c[0x0][R28+0x3a8] ;  /* 0x0000ea001c067b82 */ /* 0x000e220000000a00 */
[----:B------:R-:W-:Y:S02]  /*1cf0*/  IMAD R29, R30, R35, R29 ;  /* 0x000000231e1d7224 */ /* 0x000fe400078e021d */
[----:B---3--:R-:W-:-:S03]  /*1d00*/  IMAD R27, R27, R32, RZ ;  /* 0x000000201b1b7224 */ /* 0x008fc600078e02ff */
[----:B------:R-:W-:Y:S01]  /*1d10*/  IADD3 R37, R37, R29, RZ ;  /* 0x0000001d25257210 */ /* 0x000fe20007ffe0ff */
[C---:B------:R-:W-:Y:S02]  /*1d20*/  IMAD R27, R26.reuse, R33, R27 ;  /* 0x000000211a1b7224 */ /* 0x040fe400078e021b */
[----:B-----5:R-:W-:Y:S02]  /*1d30*/  IMAD R25, R25, R22, RZ ;  /* 0x0000001619197224 */ /* 0x020fe400078e02ff */
[----:B------:R-:W-:-:S04]  /*1d40*/  IMAD.WIDE.U32 R32, R26, R32, R36 ;  /* 0x000000201a207225 */ /* 0x000fc800078e0024 */
[----:B------:R-:W-:Y:S02]  /*1d50*/  IMAD.IADD R33, R33, 0x1, R27 ;  /* 0x0000000121217824 */ /* 0x000fe400078e021b */
[----:B------:R-:W1:Y:S01]  /*1d60*/  LDC.64 R26, c[0x0][R28+0x3b0] ;  /* 0x0000ec001c1a7b82 */ /* 0x000e620000000a00 */
[C---:B------:R-:W-:Y:S02]  /*1d70*/  IMAD R23, R24.reuse, R23, R25 ;  /* 0x0000001718177224 */ /* 0x040fe400078e0219 */
[----:B------:R-:W-:-:S04]  /*1d80*/  IMAD.WIDE.U32 R24, R24, R22, R32 ;  /* 0x0000001618187225 */ /* 0x000fc800078e0020 */
[-C--:B0-----:R-:W-:Y:S01]  /*1d90*/  IMAD R21, R21, R6.reuse, RZ ;  /* 0x0000000615157224 */ /* 0x081fe200078e02ff */
[----:B------:R-:W-:Y:S02]  /*1da0*/  IADD3 R25, R25, R23, RZ ;  /* 0x0000001719197210 */ /* 0x000fe40007ffe0ff */
[----:B------:R-:W0:Y:S01]  /*1db0*/  LDC.64 R22, c[0x0][R28+0x3b8] ;  /* 0x0000ee001c167b82 */ /* 0x000e220000000a00 */
[C---:B------:R-:W-:Y:S02]  /*1dc0*/  IMAD R7, R20.reuse, R7, R21 ;  /* 0x0000000714077224 */ /* 0x040fe400078e0215 */
[----:B------:R-:W-:-:S04]  /*1dd0*/  IMAD.WIDE.U32 R20, R20, R6, R24 ;  /* 0x0000000614147225 */ /* 0x000fc800078e0018 */
[----:B------:R-:W-:Y:S02]  /*1de0*/  IMAD.IADD R21, R21, 0x1, R7 ;  /* 0x0000000115157824 */ /* 0x000fe400078e0207 */
[----:B------:R-:W4:Y:S01]  /*1df0*/  LDC.64 R6, c[0x0][R28+0x3c0] ;  /* 0x0000f0001c067b82 */ /* 0x000f220000000a00 */
[----:B-1----:R-:W-:-:S04]  /*1e00*/  IMAD R19, R19, R26, RZ ;  /* 0x0000001a13137224 */ /* 0x002fc800078e02ff */
[C---:B------:R-:W-:Y:S02]  /*1e10*/  IMAD R25, R18.reuse, R27, R19 ;  /* 0x0000001b12197224 */ /* 0x040fe400078e0213 */
[----:B------:R-:W-:Y:S02]  /*1e20*/  IMAD.WIDE.U32 R26, R18, R26, R20 ;  /* 0x0000001a121a7225 */ /* 0x000fe400078e0014 */
[----:B------:R-:W1:Y:S02]  /*1e30*/  LDC.64 R18, c[0x0][R28+0x3c8] ;  /* 0x0000f2001c127b82 */ /* 0x000e640000000a00 */
[----:B0-----:R-:W-:Y:S01]  /*1e40*/  IMAD R17, R17, R22, RZ ;  /* 0x0000001611117224 */ /* 0x001fe200078e02ff */
[----:B------:R-:W-:-:S03]  /*1e50*/  IADD3 R27, R27, R25, RZ ;  /* 0x000000191b1b7210 */ /* 0x000fc60007ffe0ff */
        /* <DEDUP_REMOVED lines=8> */
[----:B-1----:R-:W-:Y:S01]  /*1ee0*/  IMAD R13, R13, R18, RZ ;  /* 0x000000120d0d7224 */ /* 0x002fe200078e02ff */
[----:B------:R-:W-:-:S03]  /*1ef0*/  IADD3.X R17, R11, UR6, RZ, P1, !PT ;  /* 0x000000060b117c10 */ /* 0x000fc60008ffe4ff */
[C---:B------:R-:W-:Y:S02]  /*1f00*/  IMAD R13, R12.reuse, R19, R13 ;  /* 0x000000130c0d7224 */ /* 0x040fe400078e020d */
[----:B------:R-:W-:-:S04]  /*1f10*/  IMAD.WIDE.U32 R6, R12, R18, R6 ;  /* 0x000000120c067225 */ /* 0x000fc800078e0006 */
[----:B------:R-:W-:Y:S02]  /*1f20*/  IMAD.IADD R7, R7, 0x1, R13 ;  /* 0x0000000107077824 */ /* 0x000fe400078e020d */
.L_x_6914:
[----:B------:R-:W-:-:S04]  /*1f30*/  ISETP.NE.U32.AND P1, PT, R51, RZ, PT ;  /* 0x000000ff3300720c */ /* 0x000fc80003f25070 */
[----:B------:R-:W-:-:S13]  /*1f40*/  ISETP.NE.OR.EX P0, PT, R4, RZ, P0, P1 ;  /* 0x000000ff0400720c */ /* 0x000fda0000705710 */
[----:B------:R-:W-:Y:S05]  /*1f50*/  @!P0 BRA `(.L_x_6910) ;  /* 0x0000028000008947 */ /* 0x000fea0003800000 */
.L_x_6911:
[----:B------:R0:W2:Y:S01]  /*1f60*/  LDG.E.64 R20, [R16.64] ;  /* 0x0000000a10147981 */ /* 0x0000a2000c1e1b00 */
[----:B------:R-:W-:-:S04]  /*1f70*/  IADD3 R24, P0, R16, UR4, RZ ;  /* 0x0000000410187c10 */ /* 0x000fc8000ff1e0ff */
[----:B------:R-:W-:Y:S02]  /*1f80*/  IADD3.X R25, R17, UR6, RZ, P0, !PT ;  /* 0x0000000611197c10 */ /* 0x000fe400087fe4ff */
[----:B------:R-:W-:-:S03]  /*1f90*/  IADD3 R28, P0, R24, UR4, RZ ;  /* 0x00000004181c7c10 */ /* 0x000fc6000ff1e0ff */
[----:B------:R-:W3:Y:S01]  /*1fa0*/  LDG.E.64 R18, [R24.64] ;  /* 0x0000000a18127981 */ /* 0x000ee2000c1e1b00 */
[----:B------:R-:W-:Y:S02]  /*1fb0*/  IADD3.X R29, R25, UR6, RZ, P0, !PT ;  /* 0x00000006191d7c10 */ /* 0x000fe400087fe4ff */
[----:B------:R-:W-:-:S03]  /*1fc0*/  IADD3 R10, P0, R28, UR4, RZ ;  /* 0x000000041c0a7c10 */ /* 0x000fc6000ff1e0ff */
[----:B------:R-:W4:Y:S01]  /*1fd0*/  LDG.E.64 R14, [R28.64] ;  /* 0x0000000a1c0e7981 */ /* 0x000f22000c1e1b00 */
[----:B------:R-:W-:-:S05]  /*1fe0*/  IADD3.X R11, R29, UR6, RZ, P0, !PT ;  /* 0x000000061d0b7c10 */ /* 0x000fca00087fe4ff */
[----:B------:R-:W5:Y:S01]  /*1ff0*/  LDG.E.64 R12, [R10.64] ;  /* 0x0000000a0a0c7981 */ /* 0x000f62000c1e1b00 */
[----:B------:R-:W-:Y:S01]  /*2000*/  IMAD.SHL.U32 R30, R3, 0x8, RZ ;  /* 0x00000008031e7824 */ /* 0x000fe200078e00ff */
[----:B------:R-:W-:Y:S02]  /*2010*/  IADD3 R51, P0, R51, -0x4, RZ ;  /* 0xfffffffc33337810 */ /* 0x000fe40007f1e0ff */
[----:B------:R-:W-:Y:S01]  /*2020*/  IADD3 R3, P1, R3, 0x4, RZ ;  /* 0x0000000403037810 */ /* 0x000fe20007f3e0ff */
[----:B------:R-:W2:Y:S01]  /*2030*/  LDC.64 R22, c[0x0][R30+0x390] ;  /* 0x0000e4001e167b82 */ /* 0x000ea20000000a00 */
[----:B------:R-:W-:Y:S02]  /*2040*/  IADD3.X R4, R4, -0x1, RZ, P0, !PT ;  /* 0xffffffff04047810 */ /* 0x000fe400007fe4ff */
[----:B------:R-:W-:Y:S02]  /*2050*/  ISETP.NE.U32.AND P0, PT, R51, RZ, PT ;  /* 0x000000ff3300720c */ /* 0x000fe40003f05070 */
[----:B------:R-:W-:-:S02]  /*2060*/  IADD3.X R2, RZ, R2, RZ, P1, !PT ;  /* 0x00000002ff027210 */ /* 0x000fc40000ffe4ff */
[----:B------:R-:W-:Y:S01]  /*2070*/  ISETP.NE.AND.EX P0, PT, R4, RZ, PT, P0 ;  /* 0x000000ff0400720c */ /* 0x000fe20003f05300 */
[----:B------:R-:W3:Y:S08]  /*2080*/  LDC.64 R26, c[0x0][R30+0x398] ;  /* 0x0000e6001e1a7b82 */ /* 0x000ef00000000a00 */
[----:B0-----:R-:W4:Y:S01]  /*2090*/  LDC.64 R16, c[0x0][R30+0x3a0] ;  /* 0x0000e8001e107b82 */ /* 0x001f220000000a00 */
[----:B--2---:R-:W-:-:S02]  /*20a0*/  IMAD R21, R21, R22, RZ ;  /* 0x0000001615157224 */ /* 0x004fc400078e02ff */
[----:B------:R-:W-:-:S04]  /*20b0*/  IMAD.WIDE.U32 R6, R20, R22, R6 ;  /* 0x0000001614067225 */ /* 0x000fc800078e0006 */
[----:B------:R-:W-:Y:S02]  /*20c0*/  IMAD R21, R20, R23, R21 ;  /* 0x0000001714157224 */ /* 0x000fe400078e0215 */
[----:B---3--:R-:W-:-:S03]  /*20d0*/  IMAD R19, R19, R26, RZ ;  /* 0x0000001a13137224 */ /* 0x008fc600078e02ff */
[----:B------:R-:W-:Y:S02]  /*20e0*/  IADD3 R7, R7, R21, RZ ;  /* 0x0000001507077210 */ /* 0x000fe40007ffe0ff */
[----:B------:R-:W5:Y:S01]  /*20f0*/  LDC.64 R20, c[0x0][R30+0x3a8] ;  /* 0x0000ea001e147b82 */ /* 0x000f620000000a00 */
        /* <DEDUP_REMOVED lines=8> */
[----:B------:R-:W-:Y:S01]  /*2180*/  IADD3.X R17, R11, UR6, RZ, P2, !PT ;  /* 0x000000060b117c10 */ /* 0x000fe200097fe4ff */
[----:B-----5:R-:W-:-:S04]  /*2190*/  IMAD R7, R13, R20, RZ ;  /* 0x000000140d077224 */ /* 0x020fc800078e02ff */
[C---:B------:R-:W-:Y:S02]  /*21a0*/  IMAD R13, R12.reuse, R21, R7 ;  /* 0x000000150c0d7224 */ /* 0x040fe400078e0207 */
[----:B------:R-:W-:-:S04]  /*21b0*/  IMAD.WIDE.U32 R6, R12, R20, R14 ;  /* 0x000000140c067225 */ /* 0x000fc800078e000e */
[----:B------:R-:W-:Y:S01]  /*21c0*/  IMAD.IADD R7, R7, 0x1, R13 ;  /* 0x0000000107077824 */ /* 0x000fe200078e020d */
[----:B------:R-:W-:Y:S05]  /*21d0*/  @P0 BRA `(.L_x_6911) ;  /* 0xfffffd8000000947 */ /* 0x000fea000383ffff */
.L_x_6910:
[----:B------:R-:W-:-:S04]  /*21e0*/  ISETP.NE.U32.AND P0, PT, R5, RZ, PT ;  /* 0x000000ff0500720c */ /* 0x000fc80003f05070 */
[----:B------:R-:W-:-:S13]  /*21f0*/  ISETP.NE.AND.EX P0, PT, RZ, RZ, PT, P0 ;  /* 0x000000ffff00720c */ /* 0x000fda0003f05300 */
[----:B------:R-:W-:Y:S05]  /*2200*/  @!P0 BRA `(.L_x_6909) ;  /* 0x000002f000008947 */ /* 0x000fea0003800000 */
[----:B-----5:R-:W-:Y:S02]  /*2210*/  IMAD R13, R9, c[0x0][0x388], RZ ;  /* 0x0000e200090d7a24 */ /* 0x020fe400078e02ff */
        /* <DEDUP_REMOVED lines=16> */
[----:B------:R-:W-:-:S05]  /*2320*/  IMAD R11, R10, R3, R11 ;  /* 0x000000030a0b7224 */ /* 0x000fca00078e020b */
[----:B------:R-:W-:Y:S01]  /*2330*/  IADD3 R7, R7, R11, RZ ;  /* 0x0000000b07077210 */ /* 0x000fe20007ffe0ff */
        /* <DEDUP_REMOVED lines=25> */
.L_x_6908:
[----:B-----5:R-:W-:-:S04]  /*24d0*/  LEA R6, P0, R8, c[0x0][0x370], 0x3 ;  /* 0x0000dc0008067a11 */ /* 0x020fc800078018ff */
[----:B------:R-:W-:-:S06]  /*24e0*/  LEA.HI.X R7, R8, c[0x0][0x374], R9, 0x3, P0 ;  /* 0x0000dd0008077a11 */ /* 0x000fcc00000f1c09 */
[----:B------:R-:W5:Y:S03]  /*24f0*/  LDG.E.64 R6, [R6.64] ;  /* 0x0000000a06067981 */ /* 0x000f66000c1e1b00 */
.L_x_6909:
[----:B------:R-:W-:Y:S01]  /*2500*/  IMAD.MOV.U32 R14, RZ, RZ, c[0x0][0x3e0] ;  /* 0x0000f800ff0e7624 */ /* 0x000fe200078e00ff */
[----:B------:R-:W-:Y:S01]  /*2510*/  HFMA2.MMA R5, -RZ, RZ, 0, 1.78813934326171875e-07 ;  /* 0x00000003ff057435 */ /* 0x000fe200000001ff */
[----:B------:R-:W-:Y:S01]  /*2520*/  IMAD.MOV.U32 R3, RZ, RZ, 0x3 ;  /* 0x00000003ff037424 */ /* 0x000fe200078e00ff */
[----:B------:R-:W-:Y:S01]  /*2530*/  MOV R2, c[0x0][0x3e0] ;  /* 0x0000f80000027a02 */ /* 0x000fe20000000f00 */
[----:B------:R-:W-:Y:S01]  /*2540*/  IMAD.SHL.U32 R13, R14, 0x8, RZ ;  /* 0x000000080e0d7824 */ /* 0x000fe200078e00ff */
[C---:B-----5:R-:W-:Y:S01]  /*2550*/  SHF.L.U64.HI R21, R8.reuse, 0x3, R9 ;  /* 0x0000000308157819 */ /* 0x060fe20000010209 */
[----:B------:R-:W-:Y:S01]  /*2560*/  IMAD.SHL.U32 R8, R8, 0x8, RZ ;  /* 0x0000000808087824 */ /* 0x000fe200078e00ff */
[----:B------:R-:W-:Y:S01]  /*2570*/  SHF.L.U64.HI R14, R14, R3, c[0x0][0x3e4] ;  /* 0x0000f9000e0e7619 */ /* 0x000fe20000010203 */
[----:B------:R-:W-:Y:S01]  /*2580*/  IMAD.MOV.U32 R17, RZ, RZ, c[0x0][0x3dc] ;  /* 0x0000f700ff117624 */ /* 0x000fe200078e00ff */
[----:B------:R-:W-:Y:S02]  /*2590*/  ISETP.GE.U32.AND P1, PT, R13, 0x1, PT ;  /* 0x000000010d00780c */ /* 0x000fe40003f26070 */
[----:B------:R-:W-:-:S02]  /*25a0*/  SHF.L.U32 R20, R2, 0x3, RZ ;  /* 0x0000000302147819 */ /* 0x000fc400000006ff */
[----:B------:R-:W-:Y:S02]  /*25b0*/  ISETP.GE.AND.EX P1, PT, R14, RZ, PT, P1 ;  /* 0x000000ff0e00720c */ /* 0x000fe40003f26310 */
[----:B------:R-:W-:Y:S02]  /*25c0*/  SHF.L.U64.HI R19, R2, R5, c[0x0][0x3e4] ;  /* 0x0000f90002137619 */ /* 0x000fe40000010205 */
[----:B------:R-:W-:Y:S02]  /*25d0*/  ISETP.GE.U32.AND P0, PT, R20, 0x1, PT ;  /* 0x000000011400780c */ /* 0x000fe40003f06070 */
[----:B------:R-:W-:Y:S02]  /*25e0*/  MOV R18, c[0x0][0x3d8] ;  /* 0x0000f60000127a02 */ /* 0x000fe40000000f00 */
[----:B------:R-:W-:-:S05]  /*25f0*/  ISETP.GE.AND.EX P0, PT, R19, RZ, PT, P0 ;  /* 0x000000ff1300720c */ /* 0x000fca0003f06300 */
[----:B------:R-:W-:Y:S06]  /*2600*/  @!P1 BRA `(.L_x_6915) ;  /* 0x000001c000009947 */ /* 0x000fec0003800000 */
[----:B------:R-:W-:Y:S01]  /*2610*/  BSSY B1, `(.L_x_6915) ;  /* 0x000001b000017945 */ /* 0x000fe20003800000 */
[--C-:B------:R-:W-:Y:S01]  /*2620*/  SHF.R.S64 R13, R13, 0x3, R14.reuse ;  /* 0x000000030d0d7819 */ /* 0x100fe2000000100e */
[----:B------:R-:W-:Y:S01]  /*2630*/  IMAD.MOV.U32 R12, RZ, RZ, c[0x0][0x3dc] ;  /* 0x0000f700ff0c7624 */ /* 0x000fe200078e00ff */
[----:B------:R-:W-:Y:S02]  /*2640*/  SHF.R.S32.HI R14, RZ, 0x3, R14 ;  /* 0x00000003ff0e7819 */ /* 0x000fe4000001140e */
[----:B------:R-:W-:Y:S02]  /*2650*/  MOV R11, c[0x0][0x3d8] ;  /* 0x0000f600000b7a02 */ /* 0x000fe40000000f00 */
.L_x_6916:
        /* <DEDUP_REMOVED lines=23> */
.L_x_6915:
        /* <DEDUP_REMOVED lines=10> */
.L_x_6918:
        /* <DEDUP_REMOVED lines=23> */
.L_x_6917:
[C---:B------:R-:W-:Y:S01]  /*29e0*/  IADD3 R2, P1, -R18.reuse, R15, RZ ;  /* 0x0000000f12027210 */ /* 0x040fe20007f3e1ff */
[----:B------:R-:W0:Y:S01]  /*29f0*/  S2R R13, SR_CTAID.X ;  /* 0x00000000000d7919 */ /* 0x000e220000002500 */
[----:B------:R-:W-:Y:S02]  /*2a00*/  IADD3 R6, P3, R18, -c[0x0][0x3d8], RZ ;  /* 0x8000f60012067a10 */ /* 0x000fe40007f7e0ff */
[C---:B------:R-:W-:Y:S02]  /*2a10*/  IADD3.X R3, ~R17.reuse, R16, RZ, P1, !PT ;  /* 0x0000001011037210 */ /* 0x040fe40000ffe5ff */
[----:B------:R-:W-:Y:S02]  /*2a20*/  IADD3 R4, P2, R8, c[0x0][0x3e8], RZ ;  /* 0x0000fa0008047a10 */ /* 0x000fe40007f5e0ff */
[----:B------:R-:W-:Y:S02]  /*2a30*/  IADD3.X R7, R17, ~c[0x0][0x3dc], RZ, P3, !PT ;  /* 0x8000f70011077a10 */ /* 0x000fe40001ffe4ff */
[----:B------:R-:W-:-:S02]  /*2a40*/  IADD3 R10, P0, R0, c[0x0][0x360], RZ ;  /* 0x0000d800000a7a10 */ /* 0x000fc40007f1e0ff */
[----:B------:R-:W-:Y:S01]  /*2a50*/  IADD3 R8, P4, R8, c[0x0][0x3f0], RZ ;  /* 0x0000fc0008087a10 */ /* 0x000fe20007f9e0ff */
[----:B------:R-:W0:Y:S01]  /*2a60*/  S2R R0, SR_TID.X ;  /* 0x0000000000007919 */ /* 0x000e220000002100 */
        /* <DEDUP_REMOVED lines=12> */
.L_x_6906:
[----:B------:R-:W-:Y:S05]  /*2b30*/  BSYNC B0 ;  /* 0x0000000000007941 */ /* 0x000fea0003800000 */
.L_x_6905:
        /* <DEDUP_REMOVED lines=230> */
.L_x_6919:
        /* <DEDUP_REMOVED lines=20> */
[----:B------:R-:W-:Y:S01]  /*3ae0*/  ISETP.GT.AND.EX P0, PT, R2, RZ, PT, P0 ;  /* 0x000000ff0200720c */ /* 0x000fe20003f04300 */
[----:B------:R-:W-:-:S03]  /*3af0*/  IMAD.MOV.U32 R2, RZ, RZ, RZ ;  /* 0x000000ffff027224 */ /* 0x000fc600078e00ff */
        /* <DEDUP_REMOVED lines=32> */
.L_x_6925:
[----:B------:R-:W-:Y:S01]  /*3d00*/  MOV R10, R16 ;  /* 0x00000010000a7202 */ /* 0x000fe20000000f00 */
[----:B------:R-:W-:Y:S01]  /*3d10*/  IMAD.MOV.U32 R11, RZ, RZ, R17 ;  /* 0x000000ffff0b7224 */ /* 0x000fe200078e0011 */
[----:B------:R-:W-:-:S05]  /*3d20*/  IADD3 R20, P1, R16, UR4, RZ ;  /* 0x0000000410147c10 */ /* 0x000fca000ff3e0ff */
        /* <DEDUP_REMOVED lines=43> */
[----:B------:R-:W-:-:S05]  /*3fe0*/  IADD3.X R41, R49, UR6, RZ, P1, !PT ;  /* 0x0000000631297c10 */ /* 0x000fca0008ffe4ff */
[----:B-----5:R-:W5:Y:S01]  /*3ff0*/  LDG.E.64 R42, [R40.64] ;  /* 0x0000000a282a7981 */ /* 0x020f62000c1e1b00 */
[----:B------:R-:W-:Y:S02]  /*4000*/  SHF.L.U32 R51, R2, 0x3, RZ ;  /* 0x0000000302337819 */ /* 0x000fe400000006ff */
[----:B------:R-:W-:Y:S02]  /*4010*/  IADD3 R52, P1, R52, -0x10, RZ ;  /* 0xfffffff034347810 */ /* 0x000fe40007f3e0ff */
[----:B------:R-:W2:Y:S01]  /*4020*/  LDC.64 R44, c[0x0][R51+0x390] ;  /* 0x0000e400332c7b82 */ /* 0x000ea20000000a00 */
[----:B------:R-:W-:Y:S02]  /*4030*/  IADD3 R2, P3, R2, 0x10, RZ ;  /* 0x0000001002027810 */ /* 0x000fe40007f7e0ff */
[----:B------:R-:W-:Y:S02]  /*4040*/  IADD3.X R3, R3, -0x1, RZ, P1, !PT ;  /* 0xffffffff03037810 */ /* 0x000fe40000ffe4ff */
[----:B------:R-:W-:Y:S01]  /*4050*/  ISETP.GT.U32.AND P1, PT, R52, 0xc, PT ;  /* 0x0000000c3400780c */ /* 0x000fe20003f24070 */
[----:B------:R-:W-:-:S02]  /*4060*/  IMAD.X R0, RZ, RZ, R0, P3 ;  /* 0x000000ffff007224 */ /* 0x000fc400018e0600 */
[----:B0-----:R-:W3:Y:S01]  /*4070*/  LDC.64 R46, c[0x0][R51+0x398] ;  /* 0x0000e600332e7b82 */ /* 0x001ee20000000a00 */
[----:B------:R-:W-:-:S07]  /*4080*/  ISETP.GT.AND.EX P1, PT, R3, RZ, PT, P1 ;  /* 0x000000ff0300720c */ /* 0x000fce0003f24310 */
[----:B-1----:R-:W4:Y:S01]  /*4090*/  LDC.64 R48, c[0x0][R51+0x3a0] ;  /* 0x0000e80033307b82 */ /* 0x002f220000000a00 */
[-C--:B--2---:R-:W-:Y:S02]  /*40a0*/  IMAD R11, R11, R44.reuse, RZ ;  /* 0x0000002c0b0b7224 */ /* 0x084fe400078e02ff */
[----:B------:R-:W-:-:S04]  /*40b0*/  IMAD.WIDE.U32 R4, R10, R44, R4 ;  /* 0x0000002c0a047225 */ /* 0x000fc800078e0004 */
[----:B------:R-:W-:Y:S02]  /*40c0*/  IMAD R11, R10, R45, R11 ;  /* 0x0000002d0a0b7224 */ /* 0x000fe400078e020b */
[-C--:B---3--:R-:W-:Y:S02]  /*40d0*/  IMAD R13, R13, R46.reuse, RZ ;  /* 0x0000002e0d0d7224 */ /* 0x088fe400078e02ff */
[----:B------:R-:W-:Y:S02]  /*40e0*/  IMAD.IADD R5, R5, 0x1, R11 ;  /* 0x0000000105057824 */ /* 0x000fe400078e020b */
[----:B------:R-:W0:Y:S01]  /*40f0*/  LDC.64 R10, c[0x0][R51+0x3a8] ;  /* 0x0000ea00330a7b82 */ /* 0x000e220000000a00 */
[C---:B------:R-:W-:Y:S02]  /*4100*/  IMAD R13, R12.reuse, R47, R13 ;  /* 0x0000002f0c0d7224 */ /* 0x040fe400078e020d */
[----:B------:R-:W-:-:S04]  /*4110*/  IMAD.WIDE.U32 R4, R12, R46, R4 ;  /* 0x0000002e0c047225 */ /* 0x000fc800078e0004 */
[-C--:B----4-:R-:W-:Y:S01]  /*4120*/  IMAD R15, R15, R48.reuse, RZ ;  /* 0x000000300f0f7224 */ /* 0x090fe200078e02ff */
[----:B------:R-:W-:Y:S02]  /*4130*/  IADD3 R5, R5, R13, RZ ;  /* 0x0000000d05057210 */ /* 0x000fe40007ffe0ff */
[----:B------:R-:W1:Y:S01]  /*4140*/  LDC.64 R12, c[0x0][R51+0x3b0] ;  /* 0x0000ec00330c7b82 */ /* 0x000e620000000a00 */
[C---:B------:R-:W-:Y:S02]  /*4150*/  IMAD R45, R14.reuse, R49, R15 ;  /* 0x000000310e2d7224 */ /* 0x040fe400078e020f */
[----:B------:R-:W-:-:S04]  /*4160*/  IMAD.WIDE.U32 R14, R14, R48, R4 ;  /* 0x000000300e0e7225 */ /* 0x000fc800078e0004 */
[----:B------:R-:W-:Y:S01]  /*4170*/  IMAD.IADD R15, R15, 0x1, R45 ;  /* 0x000000010f0f7824 */ /* 0x000fe200078e022d */
[----:B------:R-:W2:Y:S01]  /*4180*/  LDC.64 R4, c[0x0][R51+0x3b8] ;  /* 0x0000ee0033047b82 */ /* 0x000ea20000000a00 */
[-C--:B0-----:R-:W-:Y:S02]  /*4190*/  IMAD R17, R17, R10.reuse, RZ ;  /* 0x0000000a11117224 */ /* 0x081fe400078e02ff */
[----:B------:R-:W-:-:S04]  /*41a0*/  IMAD.WIDE.U32 R14, R16, R10, R14 ;  /* 0x0000000a100e7225 */ /* 0x000fc800078e000e */
[----:B------:R-:W-:Y:S01]  /*41b0*/  IMAD R17, R16, R11, R17 ;  /* 0x0000000b10117224 */ /* 0x000fe200078e0211 */
[----:B------:R-:W-:Y:S01]  /*41c0*/  IADD3 R16, P2, R40, UR4, RZ ;  /* 0x0000000428107c10 */ /* 0x000fe2000ff5e0ff */
        /* <DEDUP_REMOVED lines=10> */
[----:B------:R-:W2:Y:S02]  /*4270*/  LDC.64 R4, c[0x0][R51+0x3d0] ;  /* 0x0000f40033047b82 */ /* 0x000ea40000000a00 */
[----:B0-----:R-:W-:Y:S01]  /*4280*/  IMAD R15, R23, R10, RZ ;  /* 0x0000000a170f7224 */ /* 0x001fe200078e02ff */
[----:B------:R-:W-:Y:S02]  /*4290*/  IADD3 R21, R21, R17, RZ ;  /* 0x0000001115157210 */ /* 0x000fe40007ffe0ff */
[----:B------:R-:W-:Y:S01]  /*42a0*/  IADD3.X R17, R41, UR6, RZ, P2, !PT ;  /* 0x0000000629117c10 */ /* 0x000fe200097fe4ff */
[----:B------:R-:W-:-:S02]  /*42b0*/  IMAD R15, R22, R11, R15 ;  /* 0x0000000b160f7224 */ /* 0x000fc400078e020f */
        /* <DEDUP_REMOVED lines=31> */
[----:B------:R-:W5:Y:S02]  /*44b0*/  LDC.64 R10, c[0x0][R51+0x408] ;  /* 0x00010200330a7b82 */ /* 0x000f640000000a00 */
[----:B------:R-:W-:Y:S02]  /*44c0*/  IMAD.IADD R35, R35, 0x1, R15 ;  /* 0x0000000123237824 */ /* 0x000fe400078e020f */
[----:B-1----:R-:W-:-:S04]  /*44d0*/  IMAD R15, R37, R12, RZ ;  /* 0x0000000c250f7224 */ /* 0x002fc800078e02ff */
[C---:B------:R-:W-:Y:S02]  /*44e0*/  IMAD R15, R36.reuse, R13, R15 ;  /* 0x0000000d240f7224 */ /* 0x040fe400078e020f */
[----:B------:R-:W-:-:S05]  /*44f0*/  IMAD.WIDE.U32 R12, R36, R12, R34 ;  /* 0x0000000c240c7225 */ /* 0x000fca00078e0022 */
[----:B------:R-:W-:Y:S01]  /*4500*/  IADD3 R13, R13, R15, RZ ;  /* 0x0000000f0d0d7210 */ /* 0x000fe20007ffe0ff */
[----:B--2---:R-:W-:-:S04]  /*4510*/  IMAD R15, R39, R4, RZ ;  /* 0x00000004270f7224 */ /* 0x004fc800078e02ff */
        /* <DEDUP_REMOVED lines=8> */
.L_x_6924:
[----:B------:R-:W-:-:S04]  /*45a0*/  ISETP.GT.U32.AND P1, PT, R52, 0x4, PT ;  /* 0x000000043400780c */ /* 0x000fc80003f24070 */
[----:B------:R-:W-:-:S13]  /*45b0*/  ISETP.GT.AND.EX P1, PT, R3, RZ, PT, P1 ;  /* 0x000000ff0300720c */ /* 0x000fda0003f24310 */
[----:B------:R-:W-:Y:S05]  /*45c0*/  @!P1 BRA `(.L_x_6926) ;  /* 0x0000048000009947 */ /* 0x000fea0003800000 */
[----:B------:R-:W-:Y:S01]  /*45d0*/  MOV R10, R16 ;  /* 0x00000010000a7202 */ /* 0x000fe20000000f00 */
[----:B------:R-:W-:Y:S01]  /*45e0*/  IMAD.MOV.U32 R11, RZ, RZ, R17 ;  /* 0x000000ffff0b7224 */ /* 0x000fe200078e0011 */
[----:B------:R-:W-:-:S04]  /*45f0*/  IADD3 R12, P0, R16, UR4, RZ ;  /* 0x00000004100c7c10 */ /* 0x000fc8000ff1e0ff */
        /* <DEDUP_REMOVED lines=21> */
[C---:B------:R-:W-:Y:S02]  /*4750*/  SHF.L.U32 R28, R2.reuse, 0x3, RZ ;  /* 0x00000003021c7819 */ /* 0x040fe400000006ff */
[----:B------:R-:W-:Y:S02]  /*4760*/  IADD3 R2, P2, R2, 0x8, RZ ;  /* 0x0000000802027810 */ /* 0x000fe40007f5e0ff */
[----:B------:R-:W2:Y:S01]  /*4770*/  LDC.64 R34, c[0x0][R28+0x390] ;  /* 0x0000e4001c227b82 */ /* 0x000ea20000000a00 */
[----:B------:R-:W-:Y:S02]  /*4780*/  IADD3 R52, P3, R52, -0x8, RZ ;  /* 0xfffffff834347810 */ /* 0x000fe40007f7e0ff */
[----:B------:R-:W-:Y:S01]  /*4790*/  PLOP3.LUT P0, PT, PT, PT, PT, 0x8, 0x0 ;  /* 0x000000000000781c */ /* 0x000fe20003f0e170 */
[----:B------:R-:W-:Y:S01]  /*47a0*/  IMAD.X R0, RZ, RZ, R0, P2 ;  /* 0x000000ffff007224 */ /* 0x000fe200010e0600 */
[----:B------:R-:W-:-:S03]  /*47b0*/  IADD3.X R3, R3, -0x1, RZ, P3, !PT ;  /* 0xffffffff03037810 */ /* 0x000fc60001ffe4ff */
[----:B------:R-:W3:Y:S08]  /*47c0*/  LDC.64 R32, c[0x0][R28+0x398] ;  /* 0x0000e6001c207b82 */ /* 0x000ef00000000a00 */
[----:B------:R-:W5:Y:S01]  /*47d0*/  LDC.64 R22, c[0x0][R28+0x3a0] ;  /* 0x0000e8001c167b82 */ /* 0x000f620000000a00 */
[-C--:B--2---:R-:W-:Y:S02]  /*47e0*/  IMAD R29, R31, R34.reuse, RZ ;  /* 0x000000221f1d7224 */ /* 0x084fe400078e02ff */
[----:B------:R-:W-:-:S05]  /*47f0*/  IMAD.WIDE.U32 R36, R30, R34, R4 ;  /* 0x000000221e247225 */ /* 0x000fca00078e0004 */
[----:B------:R-:W0:Y:S01]  /*4800*/  LDC.64 R4, c[0x0][R28+0x3a8] ;  /* 0x0000ea001c047b82 */ /* 0x000e220000000a00 */
[----:B------:R-:W-:Y:S02]  /*4810*/  IMAD R29, R30, R35, R29 ;  /* 0x000000231e1d7224 */ /* 0x000fe400078e021d */
[-C--:B---3--:R-:W-:Y:S02]  /*4820*/  IMAD R27, R27, R32.reuse, RZ ;  /* 0x000000201b1b7224 */ /* 0x088fe400078e02ff */
[----:B------:R-:W-:Y:S02]  /*4830*/  IMAD.IADD R37, R37, 0x1, R29 ;  /* 0x0000000125257824 */ /* 0x000fe400078e021d */
[C---:B------:R-:W-:Y:S02]  /*4840*/  IMAD R27, R26.reuse, R33, R27 ;  /* 0x000000211a1b7224 */ /* 0x040fe400078e021b */
[----:B------:R-:W-:-:S04]  /*4850*/  IMAD.WIDE.U32 R32, R26, R32, R36 ;  /* 0x000000201a207225 */ /* 0x000fc800078e0024 */
[-C--:B-----5:R-:W-:Y:S01]  /*4860*/  IMAD R25, R25, R22.reuse, RZ ;  /* 0x0000001619197224 */ /* 0x0a0fe200078e02ff */
[----:B------:R-:W-:Y:S02]  /*4870*/  IADD3 R33, R33, R27, RZ ;  /* 0x0000001b21217210 */ /* 0x000fe40007ffe0ff */
[----:B------:R-:W1:Y:S01]  /*4880*/  LDC.64 R26, c[0x0][R28+0x3b0] ;  /* 0x0000ec001c1a7b82 */ /* 0x000e620000000a00 */
[C---:B------:R-:W-:Y:S02]  /*4890*/  IMAD R23, R24.reuse, R23, R25 ;  /* 0x0000001718177224 */ /* 0x040fe400078e0219 */
[----:B------:R-:W-:-:S04]  /*48a0*/  IMAD.WIDE.U32 R24, R24, R22, R32 ;  /* 0x0000001618187225 */ /* 0x000fc800078e0020 */
[----:B------:R-:W-:Y:S02]  /*48b0*/  IMAD.IADD R25, R25, 0x1, R23 ;  /* 0x0000000119197824 */ /* 0x000fe400078e0217 */
[-C--:B0-----:R-:W-:Y:S01]  /*48c0*/  IMAD R21, R21, R4.reuse, RZ ;  /* 0x0000000415157224 */ /* 0x081fe200078e02ff */
[----:B------:R-:W0:Y:S03]  /*48d0*/  LDC.64 R22, c[0x0][R28+0x3b8] ;  /* 0x0000ee001c167b82 */ /* 0x000e260000000a00 */
[C---:B------:R-:W-:Y:S02]  /*48e0*/  IMAD R5, R20.reuse, R5, R21 ;  /* 0x0000000514057224 */ /* 0x040fe400078e0215 */
[----:B------:R-:W-:-:S05]  /*48f0*/  IMAD.WIDE.U32 R20, R20, R4, R24 ;  /* 0x0000000414147225 */ /* 0x000fca00078e0018 */
[----:B------:R-:W-:Y:S02]  /*4900*/  IADD3 R21, R21, R5, RZ ;  /* 0x0000000515157210 */ /* 0x000fe40007ffe0ff */
[----:B------:R-:W4:Y:S01]  /*4910*/  LDC.64 R4, c[0x0][R28+0x3c0] ;  /* 0x0000f0001c047b82 */ /* 0x000f220000000a00 */
[----:B-1----:R-:W-:-:S04]  /*4920*/  IMAD R19, R19, R26, RZ ;  /* 0x0000001a13137224 */ /* 0x002fc800078e02ff */
[C---:B------:R-:W-:Y:S02]  /*4930*/  IMAD R25, R18.reuse, R27, R19 ;  /* 0x0000001b12197224 */ /* 0x040fe400078e0213 */
[----:B------:R-:W-:Y:S02]  /*4940*/  IMAD.WIDE.U32 R26, R18, R26, R20 ;  /* 0x0000001a121a7225 */ /* 0x000fe400078e0014 */
[----:B------:R-:W1:Y:S02]  /*4950*/  LDC.64 R18, c[0x0][R28+0x3c8] ;  /* 0x0000f2001c127b82 */ /* 0x000e640000000a00 */
[----:B0-----:R-:W-:Y:S02]  /*4960*/  IMAD R17, R17, R22, RZ ;  /* 0x0000001611117224 */ /* 0x001fe400078e02ff */
[----:B------:R-:W-:Y:S02]  /*4970*/  IMAD.IADD R27, R27, 0x1, R25 ;  /* 0x000000011b1b7824 */ /* 0x000fe400078e0219 */
[----:B------:R-:W-:-:S02]  /*4980*/  IMAD R21, R16, R23, R17 ;  /* 0x0000001710157224 */ /* 0x000fc400078e0211 */
[----:B------:R-:W-:-:S05]  /*4990*/  IMAD.WIDE.U32 R16, R16, R22, R26 ;  /* 0x0000001610107225 */ /* 0x000fca00078e001a */
[----:B------:R-:W-:Y:S01]  /*49a0*/  IADD3 R17, R17, R21, RZ ;  /* 0x0000001511117210 */ /* 0x000fe20007ffe0ff */
[----:B----4-:R-:W-:-:S04]  /*49b0*/  IMAD R15, R15, R4, RZ ;  /* 0x000000040f0f7224 */ /* 0x010fc800078e02ff */
[C---:B------:R-:W-:Y:S02]  /*49c0*/  IMAD R15, R14.reuse, R5, R15 ;  /* 0x000000050e0f7224 */ /* 0x040fe400078e020f */
[----:B------:R-:W-:Y:S01]  /*49d0*/  IMAD.WIDE.U32 R4, R14, R4, R16 ;  /* 0x000000040e047225 */ /* 0x000fe200078e0010 */
[----:B------:R-:W-:-:S03]  /*49e0*/  IADD3 R16, P1, R10, UR4, RZ ;  /* 0x000000040a107c10 */ /* 0x000fc6000ff3e0ff */
[-C--:B-1----:R-:W-:Y:S01]  /*49f0*/  IMAD R13, R13, R18.reuse, RZ ;  /* 0x000000120d0d7224 */ /* 0x082fe200078e02ff */
[----:B------:R-:W-:Y:S01]  /*4a00*/  IADD3.X R17, R11, UR6, RZ, P1, !PT ;  /* 0x000000060b117c10 */ /* 0x000fe20008ffe4ff */
[----:B------:R-:W-:Y:S02]  /*4a10*/  IMAD.IADD R5, R5, 0x1, R15 ;  /* 0x0000000105057824 */ /* 0x000fe400078e020f */
[C---:B------:R-:W-:Y:S02]  /*4a20*/  IMAD R13, R12.reuse, R19, R13 ;  /* 0x000000130c0d7224 */ /* 0x040fe400078e020d */
[----:B------:R-:W-:-:S05]  /*4a30*/  IMAD.WIDE.U32 R4, R12, R18, R4 ;  /* 0x000000120c047225 */ /* 0x000fca00078e0004 */
[----:B------:R-:W-:Y:S02]  /*4a40*/  IADD3 R5, R5, R13, RZ ;  /* 0x0000000d05057210 */ /* 0x000fe40007ffe0ff */
.L_x_6926:
[----:B------:R-:W-:-:S04]  /*4a50*/  ISETP.NE.U32.AND P1, PT, R52, RZ, PT ;  /* 0x000000ff3400720c */ /* 0x000fc80003f25070 */
[----:B------:R-:W-:-:S13]  /*4a60*/  ISETP.NE.OR.EX P0, PT, R3, RZ, P0, P1 ;  /* 0x000000ff0300720c */ /* 0x000fda0000705710 */
[----:B------:R-:W-:Y:S05]  /*4a70*/  @!P0 BRA `(.L_x_6922) ;  /* 0x0000028000008947 */ /* 0x000fea0003800000 */
.L_x_6923:
        /* <DEDUP_REMOVED lines=10> */
[----:B------:R-:W-:Y:S02]  /*4b20*/  SHF.L.U32 R30, R2, 0x3, RZ ;  /* 0x00000003021e7819 */ /* 0x000fe400000006ff */
        /* <DEDUP_REMOVED lines=8> */
[----:B0-----:R-:W4:Y:S01]  /*4bb0*/  LDC.64 R16, c[0x0][R30+0x3a0] ;  /* 0x0000e8001e107b82 */ /* 0x001f220000000a00 */
[-C--:B--2---:R-:W-:Y:S02]  /*4bc0*/  IMAD R21, R21, R22.reuse, RZ ;  /* 0x0000001615157224 */ /* 0x084fe400078e02ff */
[----:B------:R-:W-:-:S04]  /*4bd0*/  IMAD.WIDE.U32 R4, R20, R22, R4 ;  /* 0x0000001614047225 */ /* 0x000fc800078e0004 */
[----:B------:R-:W-:-:S04]  /*4be0*/  IMAD R21, R20, R23, R21 ;  /* 0x0000001714157224 */ /* 0x000fc800078e0215 */
[----:B------:R-:W-:Y:S02]  /*4bf0*/  IMAD.IADD R5, R5, 0x1, R21 ;  /* 0x0000000105057824 */ /* 0x000fe400078e0215 */
[----:B------:R-:W5:Y:S01]  /*4c00*/  LDC.64 R20, c[0x0][R30+0x3a8] ;  /* 0x0000ea001e147b82 */ /* 0x000f620000000a00 */
[----:B---3--:R-:W-:-:S04]  /*4c10*/  IMAD R19, R19, R26, RZ ;  /* 0x0000001a13137224 */ /* 0x008fc800078e02ff */
[C---:B------:R-:W-:Y:S02]  /*4c20*/  IMAD R23, R18.reuse, R27, R19 ;  /* 0x0000001b12177224 */ /* 0x040fe400078e0213 */
[----:B------:R-:W-:-:S04]  /*4c30*/  IMAD.WIDE.U32 R18, R18, R26, R4 ;  /* 0x0000001a12127225 */ /* 0x000fc800078e0004 */
[----:B----4-:R-:W-:Y:S01]  /*4c40*/  IMAD R5, R15, R16, RZ ;  /* 0x000000100f057224 */ /* 0x010fe200078e02ff */
[----:B------:R-:W-:-:S03]  /*4c50*/  IADD3 R19, R19, R23, RZ ;  /* 0x0000001713137210 */ /* 0x000fc60007ffe0ff */
[C---:B------:R-:W-:Y:S02]  /*4c60*/  IMAD R5, R14.reuse, R17, R5 ;  /* 0x000000110e057224 */ /* 0x040fe400078e0205 */
[----:B------:R-:W-:Y:S01]  /*4c70*/  IMAD.WIDE.U32 R14, R14, R16, R18 ;  /* 0x000000100e0e7225 */ /* 0x000fe200078e0012 */
[----:B------:R-:W-:-:S03]  /*4c80*/  IADD3 R16, P2, R10, UR4, RZ ;  /* 0x000000040a107c10 */ /* 0x000fc6000ff5e0ff */
[----:B------:R-:W-:Y:S01]  /*4c90*/  IMAD.IADD R15, R15, 0x1, R5 ;  /* 0x000000010f0f7824 */ /* 0x000fe200078e0205 */
[----:B------:R-:W-:Y:S01]  /*4ca0*/  IADD3.X R17, R11, UR6, RZ, P2, !PT ;  /* 0x000000060b117c10 */ /* 0x000fe200097fe4ff */
[----:B-----5:R-:W-:-:S04]  /*4cb0*/  IMAD R5, R13, R20, RZ ;  /* 0x000000140d057224 */ /* 0x020fc800078e02ff */
[C---:B------:R-:W-:Y:S02]  /*4cc0*/  IMAD R13, R12.reuse, R21, R5 ;  /* 0x000000150c0d7224 */ /* 0x040fe400078e0205 */
[----:B------:R-:W-:-:S05]  /*4cd0*/  IMAD.WIDE.U32 R4, R12, R20, R14 ;  /* 0x000000140c047225 */ /* 0x000fca00078e000e */
[----:B------:R-:W-:Y:S01]  /*4ce0*/  IADD3 R5, R5, R13, RZ ;  /* 0x0000000d05057210 */ /* 0x000fe20007ffe0ff */
[----:B------:R-:W-:Y:S05]  /*4cf0*/  @P0 BRA `(.L_x_6923) ;  /* 0xfffffd8000000947 */ /* 0x000fea000383ffff */
.L_x_6922:
[----:B------:R-:W-:-:S04]  /*4d00*/  ISETP.NE.U32.AND P0, PT, R50, RZ, PT ;  /* 0x000000ff3200720c */ /* 0x000fc80003f05070 */
[----:B------:R-:W-:-:S13]  /*4d10*/  ISETP.NE.AND.EX P0, PT, RZ, RZ, PT, P0 ;  /* 0x000000ffff00720c */ /* 0x000fda0003f05300 */
[----:B------:R-:W-:Y:S05]  /*4d20*/  @!P0 BRA `(.L_x_6921) ;  /* 0x000002f000008947 */ /* 0x000fea0003800000 */
[----:B-----5:R-:W-:Y:S02]  /*4d30*/  IMAD R3, R9, c[0x0][0x388], RZ ;  /* 0x0000e20009037a24 */ /* 0x020fe400078e02ff */
        /* <DEDUP_REMOVED lines=10> */
[----:B------:R-:W-:Y:S02]  /*4de0*/  SHF.L.U32 R0, R2, 0x3, RZ ;  /* 0x0000000302007819 */ /* 0x000fe400000006ff */
[----:B------:R-:W-:Y:S02]  /*4df0*/  ISETP.NE.U32.AND P0, PT, R50, 0x1, PT ;  /* 0x000000013200780c */ /* 0x000fe40003f05070 */
[----:B------:R-:W2:Y:S02]  /*4e00*/  LDC.64 R2, c[0x0][R0+0x390] ;  /* 0x0000e40000027b82 */ /* 0x000ea40000000a00 */
        /* <DEDUP_REMOVED lines=30> */
.L_x_6920:
[----:B-----5:R-:W-:-:S04]  /*4ff0*/  LEA R4, P0, R8, c[0x0][0x370], 0x3 ;  /* 0x0000dc0008047a11 */ /* 0x020fc800078018ff */
[----:B------:R-:W-:-:S06]  /*5000*/  LEA.HI.X R5, R8, c[0x0][0x374], R9, 0x3, P0 ;  /* 0x0000dd0008057a11 */ /* 0x000fcc00000f1c09 */
[----:B------:R-:W5:Y:S03]  /*5010*/  LDG.E.64 R4, [R4.64] ;  /* 0x0000000a04047981 */ /* 0x000f66000c1e1b00 */
.L_x_6921:
        /* <DEDUP_REMOVED lines=23> */
.L_x_6928:
        /* <DEDUP_REMOVED lines=23> */
.L_x_6927:
[----:B------:R-:W-:Y:S05]  /*5300*/  @!P0 BRA `(.L_x_6929) ;  /* 0x0000018000008947 */ /* 0x000fea0003800000 */
[----:B------:R-:W-:Y:S02]  /*5310*/  BSSY B0, `(.L_x_6929) ;  /* 0x0000017000007945 */ /* 0x000fe40003800000 */
.L_x_6930:
        /* <DEDUP_REMOVED lines=23> */
.L_x_6929:
        /* <DEDUP_REMOVED lines=17> */
.L_x_6931:
        /* <DEDUP_REMOVED lines=14> */
.L_x_16286:


//--------------------- .text._ZN2at6native27unrolled_elementwise_kernelIZZNS0_73_GLOBAL__N__c8866d80_35_SparseBinaryOpIntersectionKernel_cu_1520ed90_315342_sparse_binary_op_intersection_kernel_implINS2_18CUDAKernelLauncherENS2_36CUDAValueSelectionIntersectionKernelINS2_9LhsProjOpEEElLl8EEEvRNS_6TensorERKS8_SB_RKSt6vectorIlSaIlEERKSt8optionalIS8_ESK_bbENKUlvE3_clEvEUllE_St5arrayIPcLm2EELi4E23TrivialOffsetCalculatorILi1EjESR_NS0_6memory15LoadWithoutCastENSS_16StoreWithoutCastEEEviT_T0_T2_T3_T4_T5_ --------------------------
	.section	.text._ZN2at6native27unrolled_elementwise_kernelIZZNS0_73_GLOBAL__N__c8866d80_35_SparseBinaryOpIntersectionKernel_cu_1520ed90_315342_sparse_binary_op_intersection_kernel_implINS2_18CUDAKernelLauncherENS2_36CUDAValueSelectionIntersectionKernelINS2_9LhsProjOpEEElLl8EEEvRNS_6TensorERKS8_SB_RKSt6vectorIlSaIlEERKSt8optionalIS8_ESK_bbENKUlvE3_clEvEUllE_St5arrayIPcLm2EELi4E23TrivialOffsetCalculatorILi1EjESR_NS0_6memory15LoadWithoutCastENSS_16StoreWithoutCastEEEviT_T0_T2_T3_T4_T5_,"ax",@progbits
	.sectioninfo	@"SHI_REGISTERS=32"
	.align	128
        .global         _ZN2at6native27unrolled_elementwise_kernelIZZNS0_73_GLOBAL__N__c8866d80_35_SparseBinaryOpIntersectionKernel_cu_1520ed90_315342_sparse_binary_op_intersection_kernel_implINS2_18CUDAKernelLauncherENS2_36CUDAValueSelectionIntersectionKernelINS2_9LhsProjOpEEElLl8EEEvRNS_6TensorERKS8_SB_RKSt6vectorIlSaIlEERKSt8optionalIS8_ESK_bbENKUlvE3_clEvEUllE_St5arrayIPcLm2EELi4E23TrivialOffsetCalculatorILi1EjESR_NS0_6memory15LoadWithoutCastENSS_16StoreWithoutCastEEEviT_T0_T2_T3_T4_T5_
        .type           _ZN2at6native27unrolled_elementwise_kernelIZZNS0_73_GLOBAL__N__c8866d80_35_SparseBinaryOpIntersectionKernel_cu_1520ed90_315342_sparse_binary_op_intersection_kernel_implINS2_18CUDAKernelLauncherENS2_36CUDAValueSelectionIntersectionKernelINS2_9LhsProjOpEEElLl8EEEvRNS_6TensorERKS8_SB_RKSt6vectorIlSaIlEERKSt8optionalIS8_ESK_bbENKUlvE3_clEvEUllE_St5arrayIPcLm2EELi4E23TrivialOffsetCalculatorILi1EjESR_NS0_6memory15LoadWithoutCastENSS_16StoreWithoutCastEEEviT_T0_T2_T3_T4_T5_,@function
        .size           _ZN2at6native27unrolled_elementwise_kernelIZZNS0_73_GLOBAL__N__c8866d80_35_SparseBinaryOpIntersectionKernel_cu_1520ed90_315342_sparse_binary_op_intersection_kernel_implINS2_18CUDAKernelLauncherENS2_36CUDAValueSelectionIntersectionKernelINS2_9LhsProjOpEEElLl8EEEvRNS_6TensorERKS8_SB_RKSt6vectorIlSaIlEERKSt8optionalIS8_ESK_bbENKUlvE3_clEvEUllE_St5arrayIPcLm2EELi4E23TrivialOffsetCalculatorILi1EjESR_NS0_6memory15LoadWithoutCastENSS_16StoreWithoutCastEEEviT_T0_T2_T3_T4_T5_,(.L_x_16287 - _ZN2at6native27unrolled_elementwise_kernelIZZNS0_73_GLOBAL__N__c8866d80_35_SparseBinaryOpIntersectionKernel_cu_1520ed90_315342_sparse_binary_op_intersection_kernel_implINS2_18CUDAKernelLauncherENS2_36CUDAValueSelectionIntersectionKernelINS2_9LhsProjOpEEElLl8EEEvRNS_6TensorERKS8_SB_RKSt6vectorIlSaIlEERKSt8optionalIS8_ESK_bbENKUlvE3_clEvEUllE_St5arrayIPcLm2EELi4E23TrivialOffsetCalculatorILi1EjESR_NS0_6memory15LoadWithoutCastENSS_16StoreWithoutCastEEEviT_T0_T2_T3_T4_T5_)
        .other          _ZN2at6native27unrolled_elementwise_kernelIZZNS0_73_GLOBAL__N__c8866d80_35_SparseBinaryOpIntersectionKernel_cu_1520ed90_315342_sparse_binary_op_intersection_kernel_implINS2_18CUDAKernelLauncherENS2_36CUDAValueSelectionIntersectionKernelINS2_9LhsProjOpEEElLl8EEEvRNS_6TensorERKS8_SB_RKSt6vectorIlSaIlEERKSt8optionalIS8_ESK_bbENKUlvE3_clEvEUllE_St5arrayIPcLm2EELi4E23TrivialOffsetCalculatorILi1EjESR_NS0_6memory15LoadWithoutCastENSS_16StoreWithoutCastEEEviT_T0_T2_T3_T4_T5_,@"STO_CUDA_ENTRY STV_DEFAULT"
_ZN2at6native27unrolled_elementwise_kernelIZZNS0_73_GLOBAL__N__c8866d80_35_SparseBinaryOpIntersectionKernel_cu_1520ed90_315342_sparse_binary_op_intersection_kernel_implINS2_18CUDAKernelLauncherENS2_36CUDAValueSelectionIntersectionKernelINS2_9LhsProjOpEEElLl8EEEvRNS_6TensorERKS8_SB_RKSt6vectorIlSaIlEERKSt8optionalIS8_ESK_bbENKUlvE3_clEvEUllE_St5arrayIPcLm2EELi4E23TrivialOffsetCalculatorILi1EjESR_NS0_6memory15LoadWithoutCastENSS_16StoreWithoutCastEEEviT_T0_T2_T3_T4_T5_:
.text._ZN2at6native27unrolled_elementwise_kernelIZZNS0_73_GLOBAL__N__c8866d80_35_SparseBinaryOpIntersectionKernel_cu_1520ed90_315342_sparse_binary_op_intersection_kernel_implINS2_18CUDAKernelLauncherENS2_36CUDAValueSelectionIntersectionKernelINS2_9LhsProjOpEEElLl8EEEvRNS_6TensorERKS8_SB_RKSt6vectorIlSaIlEERKSt8optionalIS8_ESK_bbENKUlvE3_clEvEUllE_St5arrayIPcLm2EELi4E23TrivialOffsetCalculatorILi1EjESR_NS0_6memory15LoadWithoutCastENSS_16StoreWithoutCastEEEviT_T0_T2_T3_T4_T5_:
[----:B------:R-:W-:Y:S02]  /*0000*/  IMAD.MOV.U32 R1, RZ, RZ, c[0x0][0x28] ;  /* 0x00000a00ff017624 */ /* 0x000fe400078e00ff */
[----:B------:R-:W0:Y:S01]  /*0010*/  S2R R26, SR_CTAID.X ;  /* 0x00000000001a7919 */ /* 0x000e220000002500 */
[----:B------:R-:W-:Y:S01]  /*0020*/  IMAD.MOV.U32 R3, RZ, RZ, -0x200 ;  /* 0xfffffe00ff037424 */ /* 0x000fe200078e00ff */
[----:B------:R-:W-:Y:S01]  /*0030*/  CS2R R14, SRZ ;  /* 0x00000000000e7805 */ /* 0x000fe2000001ff00 */
[----:B------:R-:W-:Y:S01]  /*0040*/  CS2R R12, SRZ ;  /* 0x00000000000c7805 */ /* 0x000fe2000001ff00 */
[----:B------:R-:W1:Y:S01]  /*0050*/  S2R R5, SR_TID.X ;  /* 0x0000000000057919 */ /* 0x000e620000002100 */
[----:B------:R-:W-:Y:S01]  /*0060*/  CS2R R8, SRZ ;  /* 0x0000000000087805 */ /* 0x000fe2000001ff00 */
[----:B------:R-:W-:Y:S01]  /*0070*/  CS2R R10, SRZ ;  /* 0x00000000000a7805 */ /* 0x000fe2000001ff00 */
[----:B------:R-:W-:Y:S01]  /*0080*/  IADD3 R1, R1, -0x90, RZ ;  /* 0xffffff7001017810 */ /* 0x000fe20007ffe0ff */
[----:B------:R-:W-:Y:S01]  /*0090*/  ULDC.64 UR10, c[0x0][0x118] ;  /* 0x00004600000a7ab9 */ /* 0x000fe20000000a00 */
[----:B0-----:R-:W-:Y:S02]  /*00a0*/  IMAD R2, R26, R3, c[0x0][0x160] ;  /* 0x000058001a027624 */ /* 0x001fe400078e0203 */
[----:B-1----:R-:W-:-:S03]  /*00b0*/  IMAD.MOV.U32 R3, RZ, RZ, R5 ;  /* 0x000000ffff037224 */ /* 0x002fc600078e0005 */
[----:B------:R-:W-:-:S13]  /*00c0*/  ISETP.GE.AND P0, PT, R5, R2, PT ;  /* 0x000000020500720c */ /* 0x000fda0003f06270 */
[----:B------:R-:W-:Y:S01]  /*00d0*/  @!P0 IADD3 R3, R5, 0x80, RZ ;  /* 0x0000008005038810 */ /* 0x000fe20007ffe0ff */
[----:B------:R-:W-:Y:S01]  /*00e0*/  @!P0 IMAD.MOV.U32 R21, RZ, RZ, 0x8 ;  /* 0x00000008ff158424 */ /* 0x000fe200078e00ff */
[----:B------:R-:W-:Y:S02]  /*00f0*/  @!P0 LEA R20, R26, R5, 0x9 ;  /* 0x000000051a148211 */ /* 0x000fe400078e48ff */
[----:B------:R-:W-:Y:S01]  /*0100*/  ISETP.GE.AND P1, PT, R3, R2, PT ;  /* 0x000000020300720c */ /* 0x000fe20003f26270 */
[----:B------:R-:W-:Y:S01]  /*0110*/  IMAD.MOV.U32 R5, RZ, RZ, c[0x0][0x16c] ;  /* 0x00005b00ff057624 */ /* 0x000fe200078e00ff */
[----:B------:R-:W-:Y:S01]  /*0120*/  MOV R4, c[0x0][0x168] ;  /* 0x00005a0000047a02 */ /* 0x000fe20000000f00 */
[----:B------:R-:W-:-:S10]  /*0130*/  @!P0 IMAD.WIDE.U32 R20, R20, R21, c[0x0][0x200] ;  /* 0x0000800014148625 */ /* 0x000fd400078e0015 */
[----:B------:R-:W-:Y:S01]  /*0140*/  @!P1 IMAD R22, R26, 0x200, R3 ;  /* 0x000002001a169824 */ /* 0x000fe200078e0203 */
[----:B------:R-:W-:Y:S01]  /*0150*/  @!P1 IADD3 R3, R3, 0x80, RZ ;  /* 0x0000008003039810 */ /* 0x000fe20007ffe0ff */
[----:B------:R-:W-:Y:S01]  /*0160*/  @!P1 IMAD.MOV.U32 R23, RZ, RZ, 0x8 ;  /* 0x00000008ff179424 */ /* 0x000fe200078e00ff */
[----:B------:R0:W5:Y:S02]  /*0170*/  @!P0 LDG.E.64 R8, [R20.64] ;  /* 0x0000000a14088981 */ /* 0x000164000c1e1b00 */
[C---:B------:R-:W-:Y:S01]  /*0180*/  ISETP.GE.AND P3, PT, R3.reuse, R2, PT ;  /* 0x000000020300720c */ /* 0x040fe20003f66270 */
[----:B------:R-:W-:Y:S01]  /*0190*/  @!P1 IMAD.WIDE.U32 R22, R22, R23, c[0x0][0x200] ;  /* 0x0000800016169625 */ /* 0x000fe200078e0017 */
[----:B------:R1:W-:Y:S01]  /*01a0*/  STL.64 [R1], R4 ;  /* 0x0000000401007387 */ /* 0x0003e20000100a00 */
[----:B------:R-:W-:Y:S02]  /*01b0*/  MOV R18, c[0x0][0x180] ;  /* 0x0000600000127a02 */ /* 0x000fe40000000f00 */
[----:B------:R-:W-:Y:S01]  /*01c0*/  IMAD.MOV.U32 R6, RZ, RZ, c[0x0][0x170] ;  /* 0x00005c00ff067624 */ /* 0x000fe200078e00ff */
[----:B------:R2:W5:Y:S07]  /*01d0*/  @!P1 LDG.E.64 R14, [R22.64] ;  /* 0x0000000a160e9981 */ /* 0x00056e000c1e1b00 */
[----:B------:R-:W-:Y:S01]  /*01e0*/  @!P3 IMAD R24, R26, 0x200, R3 ;  /* 0x000002001a18b824 */ /* 0x000fe200078e0203 */
[----:B------:R-:W-:Y:S01]  /*01f0*/  @!P3 IADD3 R3, R3, 0x80, RZ ;  /* 0x000000800303b810 */ /* 0x000fe20007ffe0ff */
[----:B------:R-:W-:-:S03]  /*0200*/  @!P3 IMAD.MOV.U32 R25, RZ, RZ, 0x8 ;  /* 0x00000008ff19b424 */ /* 0x000fc600078e00ff */
[----:B------:R-:W-:Y:S01]  /*0210*/  ISETP.GE.AND P2, PT, R3, R2, PT ;  /* 0x000000020300720c */ /* 0x000fe20003f46270 */
[----:B------:R-:W-:-:S04]  /*0220*/  @!P3 IMAD.WIDE.U32 R24, R24, R25, c[0x0][0x200] ;  /* 0x000080001818b625 */ /* 0x000fc800078e0019 */
[----:B------:R-:W-:Y:S01]  /*0230*/  IMAD.MOV.U32 R7, RZ, RZ, c[0x0][0x174] ;  /* 0x00005d00ff077624 */ /* 0x000fe200078e00ff */
[----:B------:R3:W5:Y:S07]  /*0240*/  @!P3 LDG.E.64 R12, [R24.64] ;  /* 0x0000000a180cb981 */ /* 0x00076e000c1e1b00 */
[----:B------:R-:W-:Y:S02]  /*0250*/  @!P2 IMAD R26, R26, 0x200, R3 ;  /* 0x000002001a1aa824 */ /* 0x000fe400078e0203 */
[----:B------:R-:W-:-:S04]  /*0260*/  @!P2 IMAD.MOV.U32 R27, RZ, RZ, 0x8 ;  /* 0x00000008ff1ba424 */ /* 0x000fc800078e00ff */
[----:B------:R-:W-:Y:S01]  /*0270*/  @!P2 IMAD.WIDE.U32 R26, R26, R27, c[0x0][0x200] ;  /* 0x000080001a1aa625 */ /* 0x000fe200078e001b */
[----:B---3--:R-:W-:-:S03]  /*0280*/  MOV R24, c[0x0][0x198] ;  /* 0x0000660000187a02 */ /* 0x008fc60000000f00 */
[----:B------:R-:W-:Y:S01]  /*0290*/  IMAD.MOV.U32 R16, RZ, RZ, c[0x0][0x178] ;  /* 0x00005e00ff107624 */ /* 0x000fe200078e00ff */
[----:B------:R3:W5:Y:S01]  /*02a0*/  @!P2 LDG.E.64 R10, [R26.64] ;  /* 0x0000000a1a0aa981 */ /* 0x000762000c1e1b00 */
[----:B------:R-:W-:Y:S02]  /*02b0*/  IMAD.MOV.U32 R17, RZ, RZ, c[0x0][0x17c] ;  /* 0x00005f00ff117624 */ /* 0x000fe400078e00ff */
[----:B------:R-:W-:Y:S02]  /*02c0*/  IMAD.MOV.U32 R19, RZ, RZ, c[0x0][0x184] ;  /* 0x00006100ff137624 */ /* 0x000fe400078e00ff */
[----:B0-----:R-:W-:Y:S02]  /*02d0*/  IMAD.MOV.U32 R20, RZ, RZ, c[0x0][0x188] ;  /* 0x00006200ff147624 */ /* 0x001fe400078e00ff */
[----:B------:R-:W-:Y:S02]  /*02e0*/  IMAD.MOV.U32 R21, RZ, RZ, c[0x0][0x18c] ;  /* 0x00006300ff157624 */ /* 0x000fe400078e00ff */
[----:B--2---:R-:W-:-:S02]  /*02f0*/  IMAD.MOV.U32 R22, RZ, RZ, c[0x0][0x190] ;  /* 0x00006400ff167624 */ /* 0x004fc400078e00ff */
[----:B------:R-:W-:Y:S02]  /*0300*/  IMAD.MOV.U32 R23, RZ, RZ, c[0x0][0x194] ;  /* 0x00006500ff177624 */ /* 0x000fe400078e00ff */
[----:B------:R-:W-:Y:S02]  /*0310*/  IMAD.MOV.U32 R25, RZ, RZ, c[0x0][0x19c] ;  /* 0x00006700ff197624 */ /* 0x000fe400078e00ff */
[----:B---3--:R-:W-:Y:S02]  /*0320*/  IMAD.MOV.U32 R26, RZ, RZ, c[0x0][0x1a0] ;  /* 0x00006800ff1a7624 */ /* 0x008fe400078e00ff */
[----:B------:R-:W-:Y:S02]  /*0330*/  IMAD.MOV.U32 R27, RZ, RZ, c[0x0][0x1a4] ;  /* 0x00006900ff1b7624 */ /* 0x000fe400078e00ff */
[----:B-1----:R-:W-:Y:S02]  /*0340*/  IMAD.MOV.U32 R4, RZ, RZ, c[0x0][0x1a8] ;  /* 0x00006a00ff047624 */ /* 0x002fe400078e00ff */
[----:B------:R-:W-:Y:S01]  /*0350*/  IMAD.MOV.U32 R5, RZ, RZ, c[0x0][0x1ac] ;  /* 0x00006b00ff057624 */ /* 0x000fe200078e00ff */
[----:B------:R0:W-:Y:S01]  /*0360*/  STL.64 [R1+0x8], R6 ;  /* 0x0000080601007387 */ /* 0x0001e20000100a00 */
[----:B------:R-:W-:Y:S01]  /*0370*/  IMAD.MOV.U32 R28, RZ, RZ, c[0x0][0x1c0] ;  /* 0x00007000ff1c7624 */ /* 0x000fe200078e00ff */
[----:B------:R-:W-:-:S02]  /*0380*/  MOV R29, c[0x0][0x1c4] ;  /* 0x00007100001d7a02 */ /* 0x000fc40000000f00 */
[----:B------:R1:W-:Y:S04]  /*0390*/  STL.64 [R1+0x10], R16 ;  /* 0x0000101001007387 */ /* 0x0003e80000100a00 */
[----:B------:R2:W-:Y:S04]  /*03a0*/  STL.64 [R1+0x18], R18 ;  /* 0x0000181201007387 */ /* 0x0005e80000100a00 */
[----:B------:R3:W-:Y:S01]  /*03b0*/  STL.64 [R1+0x20], R20 ;  /* 0x0000201401007387 */ /* 0x0007e20000100a00 */
[----:B0-----:R-:W-:Y:S01]  /*03c0*/  MOV R6, c[0x0][0x1b0] ;  /* 0x00006c0000067a02 */ /* 0x001fe20000000f00 */
[----:B------:R-:W-:-:S02]  /*03d0*/  IMAD.MOV.U32 R7, RZ, RZ, c[0x0][0x1b4] ;  /* 0x00006d00ff077624 */ /* 0x000fc400078e00ff */
[----:B------:R0:W-:Y:S01]  /*03e0*/  STL.64 [R1+0x28], R22 ;  /* 0x0000281601007387 */ /* 0x0001e20000100a00 */
[----:B-1----:R-:W-:Y:S02]  /*03f0*/  IMAD.MOV.U32 R16, RZ, RZ, c[0x0][0x1b8] ;  /* 0x00006e00ff107624 */ /* 0x002fe400078e00ff */
[----:B------:R-:W-:Y:S01]  /*0400*/  IMAD.MOV.U32 R17, RZ, RZ, c[0x0][0x1bc] ;  /* 0x00006f00ff117624 */ /* 0x000fe200078e00ff */
[----:B------:R1:W-:Y:S01]  /*0410*/  STL.64 [R1+0x30], R24 ;  /* 0x0000301801007387 */ /* 0x0003e20000100a00 */
[----:B--2---:R-:W-:Y:S02]  /*0420*/  IMAD.MOV.U32 R18, RZ, RZ, c[0x0][0x1c8] ;  /* 0x00007200ff127624 */ /* 0x004fe400078e00ff */
[----:B------:R-:W-:Y:S01]  /*0430*/  IMAD.MOV.U32 R19, RZ, RZ, c[0x0][0x1cc] ;  /* 0x00007300ff137624 */ /* 0x000fe200078e00ff */
[----:B------:R2:W-:Y:S01]  /*0440*/  STL.64 [R1+0x38], R26 ;  /* 0x0000381a01007387 */ /* 0x0005e20000100a00 */
[----:B---3--:R-:W-:Y:S02]  /*0450*/  IMAD.MOV.U32 R20, RZ, RZ, c[0x0][0x1d0] ;  /* 0x00007400ff147624 */ /* 0x008fe400078e00ff */
[----:B------:R-:W-:Y:S01]  /*0460*/  IMAD.MOV.U32 R21, RZ, RZ, c[0x0][0x1d4] ;  /* 0x00007500ff157624 */ /* 0x000fe200078e00ff */
[----:B------:R3:W-:Y:S01]  /*0470*/  STL.64 [R1+0x40], R4 ;  /* 0x0000400401007387 */ /* 0x0007e20000100a00 */
[----:B0-----:R-:W-:Y:S01]  /*0480*/  MOV R22, c[0x0][0x1d8] ;  /* 0x0000760000167a02 */ /* 0x001fe20000000f00 */
[----:B------:R-:W-:-:S02]  /*0490*/  IMAD.MOV.U32 R23, RZ, RZ, c[0x0][0x1dc] ;  /* 0x00007700ff177624 */ /* 0x000fc400078e00ff */
[----:B-1----:R-:W-:Y:S02]  /*04a0*/  IMAD.MOV.U32 R24, RZ, RZ, c[0x0][0x1e0] ;  /* 0x00007800ff187624 */ /* 0x002fe400078e00ff */
[----:B------:R-:W-:Y:S02]  /*04b0*/  IMAD.MOV.U32 R25, RZ, RZ, c[0x0][0x1e4] ;  /* 0x00007900ff197624 */ /* 0x000fe400078e00ff */
[----:B--2---:R-:W-:Y:S01]  /*04c0*/  IMAD.MOV.U32 R26, RZ, RZ, c[0x0][0x1e8] ;  /* 0x00007a00ff1a7624 */ /* 0x004fe200078e00ff */
[----:B------:R-:W-:Y:S01]  /*04d0*/  MOV R27, c[0x0][0x1ec] ;  /* 0x00007b00001b7a02 */ /* 0x000fe20000000f00 */
[----:B---3--:R-:W-:Y:S02]  /*04e0*/  IMAD.MOV.U32 R4, RZ, RZ, c[0x0][0x1f0] ;  /* 0x00007c00ff047624 */ /* 0x008fe400078e00ff */
[----:B------:R-:W-:Y:S01]  /*04f0*/  IMAD.MOV.U32 R5, RZ, RZ, c[0x0][0x1f4] ;  /* 0x00007d00ff057624 */ /* 0x000fe200078e00ff */
[----:B------:R0:W-:Y:S04]  /*0500*/  STL.64 [R1+0x48], R6 ;  /* 0x0000480601007387 */ /* 0x0001e80000100a00 */
[----:B------:R0:W-:Y:S04]  /*0510*/  STL.64 [R1+0x50], R16 ;  /* 0x0000501001007387 */ /* 0x0001e80000100a00 */
[----:B------:R0:W-:Y:S04]  /*0520*/  STL.64 [R1+0x58], R28 ;  /* 0x0000581c01007387 */ /* 0x0001e80000100a00 */
[----:B------:R0:W-:Y:S04]  /*0530*/  STL.64 [R1+0x60], R18 ;  /* 0x0000601201007387 */ /* 0x0001e80000100a00 */
[----:B------:R0:W-:Y:S04]  /*0540*/  STL.64 [R1+0x68], R20 ;  /* 0x0000681401007387 */ /* 0x0001e80000100a00 */
[----:B------:R0:W-:Y:S04]  /*0550*/  STL.64 [R1+0x70], R22 ;  /* 0x0000701601007387 */ /* 0x0001e80000100a00 */
[----:B------:R0:W-:Y:S04]  /*0560*/  STL.64 [R1+0x78], R24 ;  /* 0x0000781801007387 */ /* 0x0001e80000100a00 */
[----:B------:R0:W-:Y:S04]  /*0570*/  STL.64 [R1+0x80], R26 ;  /* 0x0000801a01007387 */ /* 0x0001e80000100a00 */
[----:B------:R0:W-:Y:S01]  /*0580*/  STL.64 [R1+0x88], R4 ;  /* 0x0000880401007387 */ /* 0x0001e20000100a00 */
[----:B------:R-:W-:Y:S01]  /*0590*/  BSSY B0, `(.L_x_6932) ;  /* 0x00001be000007945 */ /* 0x000fe20003800000 */
[----:B------:R-:W-:Y:S05]  /*05a0*/  @P0 BRA `(.L_x_6933) ;  /* 0x00001bc000000947 */ /* 0x000fea0003800000 */
[----:B------:R-:W-:-:S04]  /*05b0*/  ISETP.NE.U32.AND P0, PT, RZ, c[0x0][0x168], PT ;  /* 0x00005a00ff007a0c */ /* 0x000fc80003f05070 */
[----:B------:R-:W-:-:S13]  /*05c0*/  ISETP.NE.AND.EX P0, PT, RZ, c[0x0][0x16c], PT, P0 ;  /* 0x00005b00ff007a0c */ /* 0x000fda0003f05300 */
[----:B------:R-:W-:Y:S05]  /*05d0*/  @P0 BRA `(.L_x_6934) ;  /* 0x0000158000000947 */ /* 0x000fea0003800000 */
[----:B------:R-:W-:Y:S01]  /*05e0*/  IMAD.MOV.U32 R3, RZ, RZ, c[0x0][0x170] ;  /* 0x00005c00ff037624 */ /* 0x000fe200078e00ff */
[----:B------:R-:W-:Y:S01]  /*05f0*/  ULDC.64 UR4, c[0x0][0x170] ;  /* 0x00005c0000047ab9 */ /* 0x000fe20000000a00 */
[----:B0-----:R-:W-:Y:S01]  /*0600*/  IMAD.MOV.U32 R18, RZ, RZ, c[0x0][0x174] ;  /* 0x00005d00ff127624 */ /* 0x001fe200078e00ff */
[----:B------:R-:W-:Y:S01]  /*0610*/  UISETP.NE.U32.AND UP0, UPT, URZ, UR4, UPT ;  /* 0x000000043f00728c */ /* 0x000fe2000bf05070 */
[----:B------:R-:W-:Y:S01]  /*0620*/  CS2R R6, SRZ ;  /* 0x0000000000067805 */ /* 0x000fe2000001ff00 */
[----:B------:R-:W-:Y:S02]  /*0630*/  ISETP.GE.U32.AND P0, PT, R3, 0x1, PT ;  /* 0x000000010300780c */ /* 0x000fe40003f06070 */
[----:B------:R-:W-:Y:S02]  /*0640*/  UISETP.NE.AND.EX UP0, UPT, URZ, UR5, UPT, UP0 ;  /* 0x000000053f00728c */ /* 0x000fe4000bf05300 */
[----:B------:R-:W-:-:S04]  /*0650*/  ISETP.GE.AND.EX P0, PT, R18, RZ, PT, P0 ;  /* 0x000000ff1200720c */ /* 0x000fc80003f06300 */
[----:B------:R-:W-:-:S13]  /*0660*/  PLOP3.LUT P0, PT, P0, PT, UP0, 0x5d, 0x0 ;  /* 0x000000000000781c */ /* 0x000fda000070eb0d */
[----:B------:R-:W-:Y:S05]  /*0670*/  @P0 BRA `(.L_x_6935) ;  /* 0x0000151000000947 */ /* 0x000fea0003800000 */
[----:B------:R-:W-:Y:S01]  /*0680*/  IADD3 R0, P1, R3, -0x1, RZ ;  /* 0xffffffff03007810 */ /* 0x000fe20007f3e0ff */
[----:B------:R-:W-:Y:S01]  /*0690*/  IMAD.MOV.U32 R4, RZ, RZ, RZ ;  /* 0x000000ffff047224 */ /* 0x000fe200078e00ff */
[----:B------:R-:W-:Y:S02]  /*06a0*/  CS2R R6, SRZ ;  /* 0x0000000000067805 */ /* 0x000fe4000001ff00 */
[----:B------:R-:W-:Y:S02]  /*06b0*/  ISETP.GE.U32.AND P0, PT, R0, 0x3, PT ;  /* 0x000000030000780c */ /* 0x000fe40003f06070 */
[----:B------:R-:W-:-:S04]  /*06c0*/  IADD3.X R0, R18, -0x1, RZ, P1, !PT ;  /* 0xffffffff12007810 */ /* 0x000fc80000ffe4ff */
[----:B------:R-:W-:Y:S01]  /*06d0*/  ISETP.GE.U32.AND.EX P0, PT, R0, RZ, PT, P0 ;  /* 0x000000ff0000720c */ /* 0x000fe20003f06100 */
[----:B------:R-:W-:-:S12]  /*06e0*/  HFMA2.MMA R0, -RZ, RZ, 0, 0 ;  /* 0x00000000ff007435 */ /* 0x000fd800000001ff */
[----:B------:R-:W-:Y:S05]  /*06f0*/  @!P0 BRA `(.L_x_6936) ;  /* 0x0000114000008947 */ /* 0x000fea0003800000 */
[----:B------:R-:W-:Y:S01]  /*0700*/  LOP3.LUT R26, R3, 0x3, RZ, 0xc0, !PT ;  /* 0x00000003031a7812 */ /* 0x000fe200078ec0ff */
[----:B-----5:R-:W-:Y:S01]  /*0710*/  IMAD R5, R9, c[0x0][0x180], RZ ;  /* 0x0000600009057a24 */ /* 0x020fe200078e02ff */
[----:B------:R-:W-:Y:S01]  /*0720*/  UMOV UR6, 0x8 ;  /* 0x0000000800067882 */ /* 0x000fe20000000000 */
[----:B------:R-:W-:Y:S01]  /*0730*/  IMAD.WIDE.U32 R16, R8, c[0x0][0x180], RZ ;  /* 0x0000600008107a25 */ /* 0x000fe200078e00ff */
[----:B------:R-:W-:Y:S01]  /*0740*/  IADD3 R26, P0, -R26, c[0x0][0x170], RZ ;  /* 0x00005c001a1a7a10 */ /* 0x000fe20007f1e1ff */
[----:B------:R-:W-:Y:S02]  /*0750*/  ULDC.64 UR8, c[0x0][0x1c8] ;  /* 0x0000720000087ab9 */ /* 0x000fe40000000a00 */
[----:B------:R-:W-:Y:S01]  /*0760*/  IMAD R21, R8, c[0x0][0x184], R5 ;  /* 0x0000610008157a24 */ /* 0x000fe200078e0205 */
[----:B------:R-:W-:Y:S01]  /*0770*/  IADD3.X R5, R18, -0x1, RZ, P0, !PT ;  /* 0xffffffff12057810 */ /* 0x000fe200007fe4ff */
[----:B------:R-:W-:Y:S01]  /*0780*/  UIMAD.WIDE.U32 UR4, UR6, UR8, URZ ;  /* 0x00000008060472a5 */ /* 0x000fe2000f8e003f */
[----:B------:R-:W-:Y:S01]  /*0790*/  ISETP.GT.U32.AND P0, PT, R26, RZ, PT ;  /* 0x000000ff1a00720c */ /* 0x000fe20003f04070 */
[----:B------:R-:W-:Y:S01]  /*07a0*/  UIMAD UR6, UR6, UR9, URZ ;  /* 0x00000009060672a4 */ /* 0x000fe2000f8e023f */
[----:B------:R-:W-:Y:S01]  /*07b0*/  IMAD.IADD R21, R17, 0x1, R21 ;  /* 0x0000000111157824 */ /* 0x000fe200078e0215 */
[C---:B------:R-:W-:Y:S01]  /*07c0*/  LEA R20, P1, R16.reuse, c[0x0][0x178], 0x3 ;  /* 0x00005e0010147a11 */ /* 0x040fe200078218ff */
[----:B------:R-:W-:Y:S01]  /*07d0*/  IMAD.MOV.U32 R0, RZ, RZ, RZ ;  /* 0x000000ffff007224 */ /* 0x000fe200078e00ff */
[----:B------:R-:W-:Y:S01]  /*07e0*/  ISETP.GT.AND.EX P0, PT, R5, RZ, PT, P0 ;  /* 0x000000ff0500720c */ /* 0x000fe20003f04300 */
[----:B------:R-:W-:Y:S01]  /*07f0*/  UIADD3 UR6, UR5, UR6, URZ ;  /* 0x0000000605067290 */ /* 0x000fe2000fffe03f */
[----:B------:R-:W-:Y:S01]  /*0800*/  LEA.HI.X R21, R16, c[0x0][0x17c], R21, 0x3, P1 ;  /* 0x00005f0010157a11 */ /* 0x000fe200008f1c15 */
[----:B------:R-:W-:-:S10]  /*0810*/  IMAD.MOV.U32 R4, RZ, RZ, RZ ;  /* 0x000000ffff047224 */ /* 0x000fd400078e00ff */
[----:B------:R-:W-:Y:S05]  /*0820*/  @!P0 BRA `(.L_x_6937) ;  /* 0x00000d9000008947 */ /* 0x000fea0003800000 */
[----:B------:R-:W-:Y:S02]  /*0830*/  ISETP.GT.U32.AND P1, PT, R26, 0xc, PT ;  /* 0x0000000c1a00780c */ /* 0x000fe40003f24070 */
[----:B------:R-:W-:Y:S02]  /*0840*/  PLOP3.LUT P0, PT, PT, PT, PT, 0x80, 0x0 ;  /* 0x000000000000781c */ /* 0x000fe40003f0f070 */
[----:B------:R-:W-:-:S13]  /*0850*/  ISETP.GT.AND.EX P1, PT, R5, RZ, PT, P1 ;  /* 0x000000ff0500720c */ /* 0x000fda0003f24310 */
[----:B------:R-:W-:Y:S05]  /*0860*/  @!P1 BRA `(.L_x_6938) ;  /* 0x0000089000009947 */ /* 0x000fea0003800000 */
[----:B------:R-:W-:Y:S02]  /*0870*/  PLOP3.LUT P0, PT, PT, PT, PT, 0x8, 0x0 ;  /* 0x000000000000781c */ /* 0x000fe40003f0e170 */
.L_x_6939:
[----:B------:R-:W-:Y:S01]  /*0880*/  LEA R27, R0, R1, 0x3 ;  /* 0x00000001001b7211 */ /* 0x000fe200078e18ff */
[----:B------:R0:W2:Y:S04]  /*0890*/  LDG.E.64 R18, [R20.64] ;  /* 0x0000000a14127981 */ /* 0x0000a8000c1e1b00 */
[----:B------:R-:W2:Y:S04]  /*08a0*/  LDL.64 R16, [R27+0x20] ;  /* 0x000020001b107983 */ /* 0x000ea80000100a00 */
[----:B------:R-:W3:Y:S01]  /*08b0*/  LDL.64 R22, [R27+0x28] ;  /* 0x000028001b167983 */ /* 0x000ee20000100a00 */
[----:B0-----:R-:W-:-:S04]  /*08c0*/  IADD3 R20, P1, R20, UR4, RZ ;  /* 0x0000000414147c10 */ /* 0x001fc8000ff3e0ff */
[----:B------:R-:W-:-:S05]  /*08d0*/  IADD3.X R21, R21, UR6, RZ, P1, !PT ;  /* 0x0000000615157c10 */ /* 0x000fca0008ffe4ff */
[----:B------:R-:W3:Y:S01]  /*08e0*/  LDG.E.64 R24, [R20.64] ;  /* 0x0000000a14187981 */ /* 0x000ee2000c1e1b00 */
[-C--:B--2---:R-:W-:Y:S02]  /*08f0*/  IMAD R19, R19, R16.reuse, RZ ;  /* 0x0000001013137224 */ /* 0x084fe400078e02ff */
[----:B------:R-:W-:Y:S01]  /*0900*/  IMAD.WIDE.U32 R6, R18, R16, R6 ;  /* 0x0000001012067225 */ /* 0x000fe200078e0006 */
[----:B------:R-:W-:-:S03]  /*0910*/  IADD3 R16, P1, R20, UR4, RZ ;  /* 0x0000000414107c10 */ /* 0x000fc6000ff3e0ff */
[----:B------:R-:W-:Y:S01]  /*0920*/  IMAD R19, R18, R17, R19 ;  /* 0x0000001112137224 */ /* 0x000fe200078e0213 */
[----:B------:R-:W-:-:S03]  /*0930*/  IADD3.X R17, R21, UR6, RZ, P1, !PT ;  /* 0x0000000615117c10 */ /* 0x000fc60008ffe4ff */
[----:B------:R-:W-:Y:S02]  /*0940*/  IMAD.IADD R7, R7, 0x1, R19 ;  /* 0x0000000107077824 */ /* 0x000fe400078e0213 */
[-C--:B---3--:R-:W-:Y:S01]  /*0950*/  IMAD R19, R25, R22.reuse, RZ ;  /* 0x0000001619137224 */ /* 0x088fe200078e02ff */
[----:B------:R-:W-:Y:S01]  /*0960*/  IADD3 R20, P1, R16, UR4, RZ ;  /* 0x0000000410147c10 */ /* 0x000fe2000ff3e0ff */
[----:B------:R-:W-:-:S04]  /*0970*/  IMAD.WIDE.U32 R6, R24, R22, R6 ;  /* 0x0000001618067225 */ /* 0x000fc800078e0006 */
[----:B------:R-:W-:Y:S02]  /*0980*/  IMAD R21, R24, R23, R19 ;  /* 0x0000001718157224 */ /* 0x000fe400078e0213 */
[----:B------:R-:W2:Y:S02]  /*0990*/  LDL.64 R18, [R27+0x30] ;  /* 0x000030001b127983 */ /* 0x000ea40000100a00 */
[----:B------:R-:W-:Y:S02]  /*09a0*/  IMAD.IADD R7, R7, 0x1, R21 ;  /* 0x0000000107077824 */ /* 0x000fe400078e0215 */
[----:B------:R0:W2:Y:S01]  /*09b0*/  LDG.E.64 R22, [R16.64] ;  /* 0x0000000a10167981 */ /* 0x0000a2000c1e1b00 */
[----:B------:R-:W-:-:S03]  /*09c0*/  IADD3.X R21, R17, UR6, RZ, P1, !PT ;  /* 0x0000000611157c10 */ /* 0x000fc60008ffe4ff */
[----:B------:R-:W3:Y:S04]  /*09d0*/  LDL.64 R24, [R27+0x38] ;  /* 0x000038001b187983 */ /* 0x000ee80000100a00 */
[----:B------:R1:W3:Y:S01]  /*09e0*/  LDG.E.64 R28, [R20.64] ;  /* 0x0000000a141c7981 */ /* 0x0002e2000c1e1b00 */
[----:B0-----:R-:W-:-:S04]  /*09f0*/  IADD3 R16, P1, R20, UR4, RZ ;  /* 0x0000000414107c10 */ /* 0x001fc8000ff3e0ff */
[----:B------:R-:W-:-:S05]  /*0a00*/  IADD3.X R17, R21, UR6, RZ, P1, !PT ;  /* 0x0000000615117c10 */ /* 0x000fca0008ffe4ff */
[----:B-1----:R0:W4:Y:S01]  /*0a10*/  LDG.E.64 R20, [R16.64] ;  /* 0x0000000a10147981 */ /* 0x002122000c1e1b00 */
[-C--:B--2---:R-:W-:Y:S02]  /*0a20*/  IMAD R23, R23, R18.reuse, RZ ;  /* 0x0000001217177224 */ /* 0x084fe400078e02ff */
[----:B------:R-:W-:-:S04]  /*0a30*/  IMAD.WIDE.U32 R6, R22, R18, R6 ;  /* 0x0000001216067225 */ /* 0x000fc800078e0006 */
[----:B------:R-:W-:Y:S02]  /*0a40*/  IMAD R19, R22, R19, R23 ;  /* 0x0000001316137224 */ /* 0x000fe400078e0217 */
[-C--:B---3--:R-:W-:Y:S02]  /*0a50*/  IMAD R23, R29, R24.reuse, RZ ;  /* 0x000000181d177224 */ /* 0x088fe400078e02ff */
[----:B------:R-:W-:Y:S01]  /*0a60*/  IMAD.IADD R7, R7, 0x1, R19 ;  /* 0x0000000107077824 */ /* 0x000fe200078e0213 */
[----:B------:R-:W-:Y:S01]  /*0a70*/  IADD3 R22, P1, R16, UR4, RZ ;  /* 0x0000000410167c10 */ /* 0x000fe2000ff3e0ff */
[C---:B------:R-:W-:Y:S01]  /*0a80*/  IMAD R23, R28.reuse, R25, R23 ;  /* 0x000000191c177224 */ /* 0x040fe200078e0217 */
[----:B------:R-:W4:Y:S01]  /*0a90*/  LDL.64 R18, [R27+0x40] ;  /* 0x000040001b127983 */ /* 0x000f220000100a00 */
[----:B------:R-:W-:-:S03]  /*0aa0*/  IMAD.WIDE.U32 R6, R28, R24, R6 ;  /* 0x000000181c067225 */ /* 0x000fc600078e0006 */
[----:B------:R-:W2:Y:S01]  /*0ab0*/  LDL.64 R24, [R27+0x48] ;  /* 0x000048001b187983 */ /* 0x000ea20000100a00 */
[----:B------:R-:W-:Y:S01]  /*0ac0*/  IMAD.IADD R7, R7, 0x1, R23 ;  /* 0x0000000107077824 */ /* 0x000fe200078e0217 */
[----:B------:R-:W-:-:S05]  /*0ad0*/  IADD3.X R23, R17, UR6, RZ, P1, !PT ;  /* 0x0000000611177c10 */ /* 0x000fca0008ffe4ff */
[----:B------:R1:W2:Y:S01]  /*0ae0*/  LDG.E.64 R28, [R22.64] ;  /* 0x0000000a161c7981 */ /* 0x0002a2000c1e1b00 */
[----:B0-----:R-:W-:-:S04]  /*0af0*/  IADD3 R16, P1, R22, UR4, RZ ;  /* 0x0000000416107c10 */ /* 0x001fc8000ff3e0ff */
[----:B------:R-:W-:-:S05]  /*0b00*/  IADD3.X R17, R23, UR6, RZ, P1, !PT ;  /* 0x0000000617117c10 */ /* 0x000fca0008ffe4ff */
[----:B-1----:R0:W3:Y:S01]  /*0b10*/  LDG.E.64 R22, [R16.64] ;  /* 0x0000000a10167981 */ /* 0x0020e2000c1e1b00 */
[-C--:B----4-:R-:W-:Y:S02]  /*0b20*/  IMAD R21, R21, R18.reuse, RZ ;  /* 0x0000001215157224 */ /* 0x090fe400078e02ff */
[----:B------:R-:W-:-:S04]  /*0b30*/  IMAD.WIDE.U32 R6, R20, R18, R6 ;  /* 0x0000001214067225 */ /* 0x000fc800078e0006 */
[----:B------:R-:W-:-:S05]  /*0b40*/  IMAD R19, R20, R19, R21 ;  /* 0x0000001314137224 */ /* 0x000fca00078e0215 */
[----:B------:R-:W-:Y:S01]  /*0b50*/  IADD3 R7, R7, R19, RZ ;  /* 0x0000001307077210 */ /* 0x000fe20007ffe0ff */
[-C--:B--2---:R-:W-:Y:S01]  /*0b60*/  IMAD R21, R29, R24.reuse, RZ ;  /* 0x000000181d157224 */ /* 0x084fe200078e02ff */
[----:B------:R-:W-:Y:S01]  /*0b70*/  IADD3 R20, P1, R16, UR4, RZ ;  /* 0x0000000410147c10 */ /* 0x000fe2000ff3e0ff */
[----:B------:R-:W3:Y:S02]  /*0b80*/  LDL.64 R18, [R27+0x50] ;  /* 0x000050001b127983 */ /* 0x000ee40000100a00 */
[C---:B------:R-:W-:Y:S02]  /*0b90*/  IMAD R21, R28.reuse, R25, R21 ;  /* 0x000000191c157224 */ /* 0x040fe400078e0215 */
[----:B------:R-:W-:Y:S02]  /*0ba0*/  IMAD.WIDE.U32 R6, R28, R24, R6 ;  /* 0x000000181c067225 */ /* 0x000fe400078e0006 */
[----:B------:R-:W2:Y:S02]  /*0bb0*/  LDL.64 R24, [R27+0x58] ;  /* 0x000058001b187983 */ /* 0x000ea40000100a00 */
[----:B------:R-:W-:Y:S01]  /*0bc0*/  IMAD.IADD R7, R7, 0x1, R21 ;  /* 0x0000000107077824 */ /* 0x000fe200078e0215 */
[----:B------:R-:W-:-:S05]  /*0bd0*/  IADD3.X R21, R17, UR6, RZ, P1, !PT ;  /* 0x0000000611157c10 */ /* 0x000fca0008ffe4ff */
[----:B------:R1:W2:Y:S01]  /*0be0*/  LDG.E.64 R28, [R20.64] ;  /* 0x0000000a141c7981 */ /* 0x0002a2000c1e1b00 */
[----:B0-----:R-:W-:-:S04]  /*0bf0*/  IADD3 R16, P1, R20, UR4, RZ ;  /* 0x0000000414107c10 */ /* 0x001fc8000ff3e0ff */
[----:B------:R-:W-:-:S05]  /*0c00*/  IADD3.X R17, R21, UR6, RZ, P1, !PT ;  /* 0x0000000615117c10 */ /* 0x000fca0008ffe4ff */
[----:B-1----:R0:W4:Y:S01]  /*0c10*/  LDG.E.64 R20, [R16.64] ;  /* 0x0000000a10147981 */ /* 0x002122000c1e1b00 */
[-C--:B---3--:R-:W-:Y:S02]  /*0c20*/  IMAD R23, R23, R18.reuse, RZ ;  /* 0x0000001217177224 */ /* 0x088fe400078e02ff */
[----:B------:R-:W-:-:S04]  /*0c30*/  IMAD.WIDE.U32 R6, R22, R18, R6 ;  /* 0x0000001216067225 */ /* 0x000fc800078e0006 */
[----:B------:R-:W-:-:S04]  /*0c40*/  IMAD R19, R22, R19, R23 ;  /* 0x0000001316137224 */ /* 0x000fc800078e0217 */
[----:B------:R-:W-:Y:S01]  /*0c50*/  IMAD.IADD R7, R7, 0x1, R19 ;  /* 0x0000000107077824 */ /* 0x000fe200078e0213 */
[----:B------:R-:W-:Y:S01]  /*0c60*/  IADD3 R22, P1, R16, UR4, RZ ;  /* 0x0000000410167c10 */ /* 0x000fe2000ff3e0ff */
[----:B------:R-:W4:Y:S01]  /*0c70*/  LDL.64 R18, [R27+0x60] ;  /* 0x000060001b127983 */ /* 0x000f220000100a00 */
[-C--:B--2---:R-:W-:Y:S02]  /*0c80*/  IMAD R23, R29, R24.reuse, RZ ;  /* 0x000000181d177224 */ /* 0x084fe400078e02ff */
[----:B------:R-:W-:-:S04]  /*0c90*/  IMAD.WIDE.U32 R6, R28, R24, R6 ;  /* 0x000000181c067225 */ /* 0x000fc800078e0006 */
[----:B------:R-:W-:Y:S02]  /*0ca0*/  IMAD R23, R28, R25, R23 ;  /* 0x000000191c177224 */ /* 0x000fe400078e0217 */
[----:B------:R-:W2:Y:S02]  /*0cb0*/  LDL.64 R24, [R27+0x68] ;  /* 0x000068001b187983 */ /* 0x000ea40000100a00 */
        /* <DEDUP_REMOVED lines=8> */
[----:B------:R-:W-:-:S04]  /*0d40*/  IMAD R19, R20, R19, R21 ;  /* 0x0000001314137224 */ /* 0x000fc800078e0215 */
[----:B------:R-:W-:Y:S01]  /*0d50*/  IMAD.IADD R7, R7, 0x1, R19 ;  /* 0x0000000107077824 */ /* 0x000fe200078e0213 */
[----:B------:R-:W-:Y:S01]  /*0d60*/  IADD3 R20, P1, R16, UR4, RZ ;  /* 0x0000000410147c10 */ /* 0x000fe2000ff3e0ff */
[----:B------:R-:W3:Y:S01]  /*0d70*/  LDL.64 R18, [R27+0x70] ;  /* 0x000070001b127983 */ /* 0x000ee20000100a00 */
[-C--:B--2---:R-:W-:Y:S02]  /*0d80*/  IMAD R21, R29, R24.reuse, RZ ;  /* 0x000000181d157224 */ /* 0x084fe400078e02ff */
[----:B------:R-:W-:-:S04]  /*0d90*/  IMAD.WIDE.U32 R6, R28, R24, R6 ;  /* 0x000000181c067225 */ /* 0x000fc800078e0006 */
[----:B------:R-:W-:Y:S02]  /*0da0*/  IMAD R21, R28, R25, R21 ;  /* 0x000000191c157224 */ /* 0x000fe400078e0215 */
[----:B------:R-:W2:Y:S03]  /*0db0*/  LDL.64 R24, [R27+0x78] ;  /* 0x000078001b187983 */ /* 0x000ea60000100a00 */
[----:B------:R-:W-:Y:S02]  /*0dc0*/  IADD3 R7, R7, R21, RZ ;  /* 0x0000001507077210 */ /* 0x000fe40007ffe0ff */
        /* <DEDUP_REMOVED lines=20> */
[----:B-1----:R-:W3:Y:S01]  /*0f10*/  LDG.E.64 R22, [R16.64] ;  /* 0x0000000a10167981 */ /* 0x002ee2000c1e1b00 */
[-C--:B----4-:R-:W-:Y:S02]  /*0f20*/  IMAD R21, R21, R18.reuse, RZ ;  /* 0x0000001215157224 */ /* 0x090fe400078e02ff */
[----:B------:R-:W-:-:S04]  /*0f30*/  IMAD.WIDE.U32 R6, R20, R18, R6 ;  /* 0x0000001214067225 */ /* 0x000fc800078e0006 */
[----:B------:R-:W-:Y:S01]  /*0f40*/  IMAD R19, R20, R19, R21 ;  /* 0x0000001314137224 */ /* 0x000fe200078e0215 */
[----:B------:R-:W-:Y:S01]  /*0f50*/  IADD3 R18, P1, R16, UR4, RZ ;  /* 0x0000000410127c10 */ /* 0x000fe2000ff3e0ff */
[----:B------:R-:W3:Y:S02]  /*0f60*/  LDL.64 R20, [R27+0x90] ;  /* 0x000090001b147983 */ /* 0x000ee40000100a00 */
[----:B------:R-:W-:Y:S02]  /*0f70*/  IMAD.IADD R7, R7, 0x1, R19 ;  /* 0x0000000107077824 */ /* 0x000fe400078e0213 */
[-C--:B--2---:R-:W-:Y:S02]  /*0f80*/  IMAD R19, R29, R24.reuse, RZ ;  /* 0x000000181d137224 */ /* 0x084fe400078e02ff */
[----:B------:R-:W-:-:S04]  /*0f90*/  IMAD.WIDE.U32 R6, R28, R24, R6 ;  /* 0x000000181c067225 */ /* 0x000fc800078e0006 */
[----:B------:R-:W-:Y:S02]  /*0fa0*/  IMAD R19, R28, R25, R19 ;  /* 0x000000191c137224 */ /* 0x000fe400078e0213 */
[----:B------:R-:W2:Y:S02]  /*0fb0*/  LDL.64 R28, [R27+0x98] ;  /* 0x000098001b1c7983 */ /* 0x000ea40000100a00 */
[----:B------:R-:W-:Y:S01]  /*0fc0*/  IMAD.IADD R7, R7, 0x1, R19 ;  /* 0x0000000107077824 */ /* 0x000fe200078e0213 */
[----:B------:R-:W-:-:S05]  /*0fd0*/  IADD3.X R19, R17, UR6, RZ, P1, !PT ;  /* 0x0000000611137c10 */ /* 0x000fca0008ffe4ff */
[----:B------:R-:W2:Y:S01]  /*0fe0*/  LDG.E.64 R24, [R18.64] ;  /* 0x0000000a12187981 */ /* 0x000ea2000c1e1b00 */
[----:B------:R-:W-:-:S04]  /*0ff0*/  IADD3 R26, P1, R26, -0x10, RZ ;  /* 0xfffffff01a1a7810 */ /* 0x000fc80007f3e0ff */
[----:B------:R-:W-:Y:S02]  /*1000*/  IADD3.X R5, R5, -0x1, RZ, P1, !PT ;  /* 0xffffffff05057810 */ /* 0x000fe40000ffe4ff */
[----:B------:R-:W-:-:S04]  /*1010*/  ISETP.GT.U32.AND P1, PT, R26, 0xc, PT ;  /* 0x0000000c1a00780c */ /* 0x000fc80003f24070 */
[----:B------:R-:W-:Y:S02]  /*1020*/  ISETP.GT.AND.EX P1, PT, R5, RZ, PT, P1 ;  /* 0x000000ff0500720c */ /* 0x000fe40003f24310 */
[----:B------:R-:W-:-:S05]  /*1030*/  IADD3 R0, P3, R0, 0x10, RZ ;  /* 0x0000001000007810 */ /* 0x000fca0007f7e0ff */
[----:B------:R-:W-:Y:S02]  /*1040*/  IMAD.X R4, RZ, RZ, R4, P3 ;  /* 0x000000ffff047224 */ /* 0x000fe400018e0604 */
[-C--:B---3--:R-:W-:Y:S02]  /*1050*/  IMAD R23, R23, R20.reuse, RZ ;  /* 0x0000001417177224 */ /* 0x088fe400078e02ff */
[----:B------:R-:W-:-:S04]  /*1060*/  IMAD.WIDE.U32 R6, R22, R20, R6 ;  /* 0x0000001416067225 */ /* 0x000fc800078e0006 */
[----:B------:R-:W-:Y:S01]  /*1070*/  IMAD R23, R22, R21, R23 ;  /* 0x0000001516177224 */ /* 0x000fe200078e0217 */
[----:B------:R-:W-:-:S04]  /*1080*/  IADD3 R20, P2, R18, UR4, RZ ;  /* 0x0000000412147c10 */ /* 0x000fc8000ff5e0ff */
[----:B------:R-:W-:Y:S02]  /*1090*/  IADD3 R7, R7, R23, RZ ;  /* 0x0000001707077210 */ /* 0x000fe40007ffe0ff */
[----:B------:R-:W-:Y:S01]  /*10a0*/  IADD3.X R21, R19, UR6, RZ, P2, !PT ;  /* 0x0000000613157c10 */ /* 0x000fe200097fe4ff */
[-C--:B--2---:R-:W-:Y:S02]  /*10b0*/  IMAD R17, R25, R28.reuse, RZ ;  /* 0x0000001c19117224 */ /* 0x084fe400078e02ff */
[----:B------:R-:W-:-:S04]  /*10c0*/  IMAD.WIDE.U32 R6, R24, R28, R6 ;  /* 0x0000001c18067225 */ /* 0x000fc800078e0006 */
[----:B------:R-:W-:-:S04]  /*10d0*/  IMAD R17, R24, R29, R17 ;  /* 0x0000001d18117224 */ /* 0x000fc800078e0211 */
[----:B------:R-:W-:Y:S01]  /*10e0*/  IMAD.IADD R7, R7, 0x1, R17 ;  /* 0x0000000107077824 */ /* 0x000fe200078e0211 */
[----:B------:R-:W-:Y:S05]  /*10f0*/  @P1 BRA `(.L_x_6939) ;  /* 0xfffff78000001947 */ /* 0x000fea000383ffff */
.L_x_6938:
[----:B------:R-:W-:-:S04]  /*1100*/  ISETP.GT.U32.AND P1, PT, R26, 0x4, PT ;  /* 0x000000041a00780c */ /* 0x000fc80003f24070 */
[----:B------:R-:W-:-:S13]  /*1110*/  ISETP.GT.AND.EX P1, PT, R5, RZ, PT, P1 ;  /* 0x000000ff0500720c */ /* 0x000fda0003f24310 */
[----:B------:R-:W-:Y:S05]  /*1120*/  @!P1 BRA `(.L_x_6940) ;  /* 0x0000046000009947 */ /* 0x000fea0003800000 */
[----:B------:R-:W-:Y:S01]  /*1130*/  IMAD.U32 R27, R0, 0x8, R1 ;  /* 0x00000008001b7824 */ /* 0x000fe200078e0001 */
[----:B------:R0:W2:Y:S01]  /*1140*/  LDG.E.64 R22, [R20.64] ;  /* 0x0000000a14167981 */ /* 0x0000a2000c1e1b00 */
[----:B------:R-:W-:-:S03]  /*1150*/  IADD3 R18, P0, R20, UR4, RZ ;  /* 0x0000000414127c10 */ /* 0x000fc6000ff1e0ff */
[----:B------:R-:W2:Y:S01]  /*1160*/  LDL.64 R16, [R27+0x20] ;  /* 0x000020001b107983 */ /* 0x000ea20000100a00 */
[----:B------:R-:W-:-:S05]  /*1170*/  IADD3.X R19, R21, UR6, RZ, P0, !PT ;  /* 0x0000000615137c10 */ /* 0x000fca00087fe4ff */
[----:B------:R1:W3:Y:S04]  /*1180*/  LDG.E.64 R24, [R18.64] ;  /* 0x0000000a12187981 */ /* 0x0002e8000c1e1b00 */
[----:B0-----:R-:W3:Y:S01]  /*1190*/  LDL.64 R20, [R27+0x28] ;  /* 0x000028001b147983 */ /* 0x001ee20000100a00 */
[-C--:B--2---:R-:W-:Y:S02]  /*11a0*/  IMAD R23, R23, R16.reuse, RZ ;  /* 0x0000001017177224 */ /* 0x084fe400078e02ff */
[----:B------:R-:W-:Y:S01]  /*11b0*/  IMAD.WIDE.U32 R6, R22, R16, R6 ;  /* 0x0000001016067225 */ /* 0x000fe200078e0006 */
[----:B------:R-:W-:-:S03]  /*11c0*/  IADD3 R16, P0, R18, UR4, RZ ;  /* 0x0000000412107c10 */ /* 0x000fc6000ff1e0ff */
[----:B------:R-:W-:Y:S01]  /*11d0*/  IMAD R23, R22, R17, R23 ;  /* 0x0000001116177224 */ /* 0x000fe200078e0217 */
[----:B------:R-:W-:Y:S02]  /*11e0*/  IADD3.X R17, R19, UR6, RZ, P0, !PT ;  /* 0x0000000613117c10 */ /* 0x000fe400087fe4ff */
[----:B-1----:R-:W2:Y:S01]  /*11f0*/  LDL.64 R18, [R27+0x30] ;  /* 0x000030001b127983 */ /* 0x002ea20000100a00 */
[----:B------:R-:W-:Y:S02]  /*1200*/  IMAD.IADD R7, R7, 0x1, R23 ;  /* 0x0000000107077824 */ /* 0x000fe400078e0217 */
[-C--:B---3--:R-:W-:Y:S02]  /*1210*/  IMAD R23, R25, R20.reuse, RZ ;  /* 0x0000001419177224 */ /* 0x088fe400078e02ff */
[----:B------:R-:W-:Y:S01]  /*1220*/  IMAD.WIDE.U32 R6, R24, R20, R6 ;  /* 0x0000001418067225 */ /* 0x000fe200078e0006 */
[----:B------:R-:W-:-:S03]  /*1230*/  IADD3 R20, P0, R16, UR4, RZ ;  /* 0x0000000410147c10 */ /* 0x000fc6000ff1e0ff */
[----:B------:R-:W-:Y:S02]  /*1240*/  IMAD R21, R24, R21, R23 ;  /* 0x0000001518157224 */ /* 0x000fe400078e0217 */
[----:B------:R0:W2:Y:S03]  /*1250*/  LDG.E.64 R22, [R16.64] ;  /* 0x0000000a10167981 */ /* 0x0000a6000c1e1b00 */
[----:B------:R-:W-:Y:S01]  /*1260*/  IADD3 R7, R7, R21, RZ ;  /* 0x0000001507077210 */ /* 0x000fe20007ffe0ff */
[----:B------:R-:W3:Y:S01]  /*1270*/  LDL.64 R24, [R27+0x38] ;  /* 0x000038001b187983 */ /* 0x000ee20000100a00 */
[----:B------:R-:W-:-:S05]  /*1280*/  IADD3.X R21, R17, UR6, RZ, P0, !PT ;  /* 0x0000000611157c10 */ /* 0x000fca00087fe4ff */
[----:B------:R1:W3:Y:S01]  /*1290*/  LDG.E.64 R28, [R20.64] ;  /* 0x0000000a141c7981 */ /* 0x0002e2000c1e1b00 */
[----:B0-----:R-:W-:-:S04]  /*12a0*/  IADD3 R16, P0, R20, UR4, RZ ;  /* 0x0000000414107c10 */ /* 0x001fc8000ff1e0ff */
[----:B------:R-:W-:-:S05]  /*12b0*/  IADD3.X R17, R21, UR6, RZ, P0, !PT ;  /* 0x0000000615117c10 */ /* 0x000fca00087fe4ff */
[----:B-1----:R0:W4:Y:S01]  /*12c0*/  LDG.E.64 R20, [R16.64] ;  /* 0x0000000a10147981 */ /* 0x002122000c1e1b00 */
[-C--:B--2---:R-:W-:Y:S02]  /*12d0*/  IMAD R23, R23, R18.reuse, RZ ;  /* 0x0000001217177224 */ /* 0x084fe400078e02ff */
[----:B------:R-:W-:-:S04]  /*12e0*/  IMAD.WIDE.U32 R6, R22, R18, R6 ;  /* 0x0000001216067225 */ /* 0x000fc800078e0006 */
[----:B------:R-:W-:-:S04]  /*12f0*/  IMAD R19, R22, R19, R23 ;  /* 0x0000001316137224 */ /* 0x000fc800078e0217 */
[----:B------:R-:W-:Y:S02]  /*1300*/  IMAD.IADD R7, R7, 0x1, R19 ;  /* 0x0000000107077824 */ /* 0x000fe400078e0213 */
[-C--:B---3--:R-:W-:Y:S01]  /*1310*/  IMAD R23, R29, R24.reuse, RZ ;  /* 0x000000181d177224 */ /* 0x088fe200078e02ff */
[----:B------:R-:W4:Y:S01]  /*1320*/  LDL.64 R18, [R27+0x40] ;  /* 0x000040001b127983 */ /* 0x000f220000100a00 */
[----:B------:R-:W-:Y:S01]  /*1330*/  IMAD.WIDE.U32 R6, R28, R24, R6 ;  /* 0x000000181c067225 */ /* 0x000fe200078e0006 */
[----:B------:R-:W-:-:S03]  /*1340*/  IADD3 R22, P0, R16, UR4, RZ ;  /* 0x0000000410167c10 */ /* 0x000fc6000ff1e0ff */
        /* <DEDUP_REMOVED lines=21> */
[----:B------:R-:W-:Y:S02]  /*14a0*/  IADD3 R0, P2, R0, 0x8, RZ ;  /* 0x0000000800007810 */ /* 0x000fe40007f5e0ff */
[----:B------:R-:W-:Y:S02]  /*14b0*/  IADD3 R26, P3, R26, -0x8, RZ ;  /* 0xfffffff81a1a7810 */ /* 0x000fe40007f7e0ff */
[----:B------:R-:W-:Y:S01]  /*14c0*/  PLOP3.LUT P0, PT, PT, PT, PT, 0x8, 0x0 ;  /* 0x000000000000781c */ /* 0x000fe20003f0e170 */
[----:B------:R-:W-:Y:S01]  /*14d0*/  IMAD.X R4, RZ, RZ, R4, P2 ;  /* 0x000000ffff047224 */ /* 0x000fe200010e0604 */
[----:B------:R-:W-:Y:S01]  /*14e0*/  IADD3.X R5, R5, -0x1, RZ, P3, !PT ;  /* 0xffffffff05057810 */ /* 0x000fe20001ffe4ff */
[-C--:B---3--:R-:W-:Y:S02]  /*14f0*/  IMAD R23, R23, R20.reuse, RZ ;  /* 0x0000001417177224 */ /* 0x088fe400078e02ff */
[----:B------:R-:W-:-:S04]  /*1500*/  IMAD.WIDE.U32 R6, R22, R20, R6 ;  /* 0x0000001416067225 */ /* 0x000fc800078e0006 */
[----:B------:R-:W-:-:S05]  /*1510*/  IMAD R21, R22, R21, R23 ;  /* 0x0000001516157224 */ /* 0x000fca00078e0217 */
[----:B------:R-:W-:Y:S02]  /*1520*/  IADD3 R7, R7, R21, RZ ;  /* 0x0000001507077210 */ /* 0x000fe40007ffe0ff */
[----:B------:R-:W-:Y:S01]  /*1530*/  IADD3 R20, P1, R18, UR4, RZ ;  /* 0x0000000412147c10 */ /* 0x000fe2000ff3e0ff */
[-C--:B--2---:R-:W-:Y:S02]  /*1540*/  IMAD R23, R25, R28.reuse, RZ ;  /* 0x0000001c19177224 */ /* 0x084fe400078e02ff */
[----:B------:R-:W-:-:S04]  /*1550*/  IMAD.WIDE.U32 R6, R24, R28, R6 ;  /* 0x0000001c18067225 */ /* 0x000fc800078e0006 */
[----:B------:R-:W-:Y:S01]  /*1560*/  IMAD R23, R24, R29, R23 ;  /* 0x0000001d18177224 */ /* 0x000fe200078e0217 */
[----:B------:R-:W-:-:S03]  /*1570*/  IADD3.X R21, R19, UR6, RZ, P1, !PT ;  /* 0x0000000613157c10 */ /* 0x000fc60008ffe4ff */
[----:B------:R-:W-:Y:S02]  /*1580*/  IMAD.IADD R7, R7, 0x1, R23 ;  /* 0x0000000107077824 */ /* 0x000fe400078e0217 */
.L_x_6940:
[----:B------:R-:W-:-:S04]  /*1590*/  ISETP.NE.U32.AND P1, PT, R26, RZ, PT ;  /* 0x000000ff1a00720c */ /* 0x000fc80003f25070 */
[----:B------:R-:W-:-:S13]  /*15a0*/  ISETP.NE.OR.EX P0, PT, R5, RZ, P0, P1 ;  /* 0x000000ff0500720c */ /* 0x000fda0000705710 */
[----:B------:R-:W-:Y:S05]  /*15b0*/  @!P0 BRA `(.L_x_6936) ;  /* 0x0000028000008947 */ /* 0x000fea0003800000 */
.L_x_6937:
[----:B------:R-:W-:Y:S01]  /*15c0*/  IMAD.U32 R27, R0, 0x8, R1 ;  /* 0x00000008001b7824 */ /* 0x000fe200078e0001 */
[----:B------:R0:W2:Y:S04]  /*15d0*/  LDG.E.64 R16, [R20.64] ;  /* 0x0000000a14107981 */ /* 0x0000a8000c1e1b00 */
[----:B------:R-:W2:Y:S04]  /*15e0*/  LDL.64 R18, [R27+0x20] ;  /* 0x000020001b127983 */ /* 0x000ea80000100a00 */
[----:B------:R-:W3:Y:S01]  /*15f0*/  LDL.64 R24, [R27+0x28] ;  /* 0x000028001b187983 */ /* 0x000ee20000100a00 */
[----:B0-----:R-:W-:-:S03]  /*1600*/  IADD3 R20, P0, R20, UR4, RZ ;  /* 0x0000000414147c10 */ /* 0x001fc6000ff1e0ff */
[----:B------:R-:W4:Y:S01]  /*1610*/  LDL.64 R28, [R27+0x38] ;  /* 0x000038001b1c7983 */ /* 0x000f220000100a00 */
[----:B------:R-:W-:-:S05]  /*1620*/  IADD3.X R21, R21, UR6, RZ, P0, !PT ;  /* 0x0000000615157c10 */ /* 0x000fca00087fe4ff */
[----:B------:R-:W3:Y:S01]  /*1630*/  LDG.E.64 R22, [R20.64] ;  /* 0x0000000a14167981 */ /* 0x000ee2000c1e1b00 */
[-C--:B--2---:R-:W-:Y:S02]  /*1640*/  IMAD R17, R17, R18.reuse, RZ ;  /* 0x0000001211117224 */ /* 0x084fe400078e02ff */
[----:B------:R-:W-:-:S04]  /*1650*/  IMAD.WIDE.U32 R6, R16, R18, R6 ;  /* 0x0000001210067225 */ /* 0x000fc800078e0006 */
[----:B------:R-:W-:Y:S01]  /*1660*/  IMAD R17, R16, R19, R17 ;  /* 0x0000001310117224 */ /* 0x000fe200078e0211 */
[----:B------:R-:W-:-:S03]  /*1670*/  IADD3 R16, P0, R20, UR4, RZ ;  /* 0x0000000414107c10 */ /* 0x000fc6000ff1e0ff */
[----:B------:R-:W-:Y:S01]  /*1680*/  IMAD.IADD R7, R7, 0x1, R17 ;  /* 0x0000000107077824 */ /* 0x000fe200078e0211 */
[----:B------:R-:W-:Y:S01]  /*1690*/  IADD3.X R17, R21, UR6, RZ, P0, !PT ;  /* 0x0000000615117c10 */ /* 0x000fe200087fe4ff */
[-C--:B---3--:R-:W-:Y:S02]  /*16a0*/  IMAD R19, R23, R24.reuse, RZ ;  /* 0x0000001817137224 */ /* 0x088fe400078e02ff */
[----:B------:R-:W-:Y:S01]  /*16b0*/  IMAD.WIDE.U32 R6, R22, R24, R6 ;  /* 0x0000001816067225 */ /* 0x000fe200078e0006 */
[----:B------:R-:W-:Y:S01]  /*16c0*/  IADD3 R18, P0, R16, UR4, RZ ;  /* 0x0000000410127c10 */ /* 0x000fe2000ff1e0ff */
[----:B------:R-:W2:Y:S02]  /*16d0*/  LDL.64 R20, [R27+0x30] ;  /* 0x000030001b147983 */ /* 0x000ea40000100a00 */
[----:B------:R-:W-:Y:S02]  /*16e0*/  IMAD R19, R22, R25, R19 ;  /* 0x0000001916137224 */ /* 0x000fe400078e0213 */
[----:B------:R-:W2:Y:S03]  /*16f0*/  LDG.E.64 R22, [R16.64] ;  /* 0x0000000a10167981 */ /* 0x000ea6000c1e1b00 */
[----:B------:R-:W-:-:S02]  /*1700*/  IADD3 R7, R7, R19, RZ ;  /* 0x0000001307077210 */ /* 0x000fc40007ffe0ff */
[----:B------:R-:W-:-:S05]  /*1710*/  IADD3.X R19, R17, UR6, RZ, P0, !PT ;  /* 0x0000000611137c10 */ /* 0x000fca00087fe4ff */
[----:B------:R-:W4:Y:S01]  /*1720*/  LDG.E.64 R24, [R18.64] ;  /* 0x0000000a12187981 */ /* 0x000f22000c1e1b00 */
        /* <DEDUP_REMOVED lines=8> */
[----:B------:R-:W-:Y:S01]  /*17b0*/  IMAD R23, R22, R21, R23 ;  /* 0x0000001516177224 */ /* 0x000fe200078e0217 */
[----:B------:R-:W-:-:S03]  /*17c0*/  IADD3 R20, P2, R18, UR4, RZ ;  /* 0x0000000412147c10 */ /* 0x000fc6000ff5e0ff */
[----:B------:R-:W-:Y:S02]  /*17d0*/  IMAD.IADD R7, R7, 0x1, R23 ;  /* 0x0000000107077824 */ /* 0x000fe400078e0217 */
[-C--:B----4-:R-:W-:Y:S01]  /*17e0*/  IMAD R17, R25, R28.reuse, RZ ;  /* 0x0000001c19117224 */ /* 0x090fe200078e02ff */
[----:B------:R-:W-:Y:S01]  /*17f0*/  IADD3.X R21, R19, UR6, RZ, P2, !PT ;  /* 0x0000000613157c10 */ /* 0x000fe200097fe4ff */
[----:B------:R-:W-:-:S04]  /*1800*/  IMAD.WIDE.U32 R6, R24, R28, R6 ;  /* 0x0000001c18067225 */ /* 0x000fc800078e0006 */
[----:B------:R-:W-:-:S04]  /*1810*/  IMAD R17, R24, R29, R17 ;  /* 0x0000001d18117224 */ /* 0x000fc800078e0211 */
[----:B------:R-:W-:Y:S01]  /*1820*/  IMAD.IADD R7, R7, 0x1, R17 ;  /* 0x0000000107077824 */ /* 0x000fe200078e0211 */
[----:B------:R-:W-:Y:S05]  /*1830*/  @P0 BRA `(.L_x_6937) ;  /* 0xfffffd8000000947 */ /* 0x000fea000383ffff */
.L_x_6936:
[----:B------:R-:W-:-:S04]  /*1840*/  LOP3.LUT R22, R3, 0x3, RZ, 0xc0, !PT ;  /* 0x0000000303167812 */ /* 0x000fc800078ec0ff */
[----:B------:R-:W-:-:S04]  /*1850*/  ISETP.NE.U32.AND P0, PT, R22, RZ, PT ;  /* 0x000000ff1600720c */ /* 0x000fc80003f05070 */
[----:B------:R-:W-:-:S13]  /*1860*/  ISETP.NE.AND.EX P0, PT, RZ, RZ, PT, P0 ;  /* 0x000000ffff00720c */ /* 0x000fda0003f05300 */
[----:B------:R-:W-:Y:S05]  /*1870*/  @!P0 BRA `(.L_x_6935) ;  /* 0x0000031000008947 */ /* 0x000fea0003800000 */
[----:B-----5:R-:W-:Y:S02]  /*1880*/  IMAD R3, R9, c[0x0][0x180], RZ ;  /* 0x0000600009037a24 */ /* 0x020fe400078e02ff */
[----:B------:R-:W-:-:S04]  /*1890*/  IMAD.WIDE.U32 R16, R8, c[0x0][0x180], RZ ;  /* 0x0000600008107a25 */ /* 0x000fc800078e00ff */
[----:B------:R-:W-:Y:S02]  /*18a0*/  IMAD R3, R8, c[0x0][0x184], R3 ;  /* 0x0000610008037a24 */ /* 0x000fe400078e0203 */
[----:B------:R-:W-:Y:S01]  /*18b0*/  IMAD R23, R4, c[0x0][0x1c8], RZ ;  /* 0x0000720004177a24 */ /* 0x000fe200078e02ff */
[----:B------:R-:W-:Y:S01]  /*18c0*/  MOV R4, R16 ;  /* 0x0000001000047202 */ /* 0x000fe20000000f00 */
[----:B------:R-:W-:Y:S02]  /*18d0*/  IMAD.IADD R5, R3, 0x1, R17 ;  /* 0x0000000103057824 */ /* 0x000fe400078e0211 */
[C---:B------:R-:W-:Y:S02]  /*18e0*/  IMAD R23, R0.reuse, c[0x0][0x1cc], R23 ;  /* 0x0000730000177a24 */ /* 0x040fe400078e0217 */
[----:B------:R-:W-:-:S04]  /*18f0*/  IMAD.WIDE.U32 R18, R0, c[0x0][0x1c8], R4 ;  /* 0x0000720000127a25 */ /* 0x000fc800078e0004 */
[----:B------:R-:W-:Y:S01]  /*1900*/  IMAD.IADD R19, R19, 0x1, R23 ;  /* 0x0000000113137824 */ /* 0x000fe200078e0217 */
[----:B------:R-:W-:Y:S01]  /*1910*/  LEA R20, P0, R18, c[0x0][0x178], 0x3 ;  /* 0x00005e0012147a11 */ /* 0x000fe200078018ff */
[----:B------:R-:W-:-:S03]  /*1920*/  IMAD.U32 R3, R0, 0x8, R1 ;  /* 0x0000000800037824 */ /* 0x000fc600078e0001 */
[----:B------:R-:W-:Y:S02]  /*1930*/  LEA.HI.X R21, R18, c[0x0][0x17c], R19, 0x3, P0 ;  /* 0x00005f0012157a11 */ /* 0x000fe400000f1c13 */
[----:B------:R-:W2:Y:S04]  /*1940*/  LDL.64 R18, [R3+0x20] ;  /* 0x0000200003127983 */ /* 0x000ea80000100a00 */
        /* <DEDUP_REMOVED lines=9> */
[----:B------:R-:W2:Y:S03]  /*19e0*/  LDL.64 R20, [R3+0x28] ;  /* 0x0000280003147983 */ /* 0x000ea60000100a00 */
[----:B------:R-:W-:-:S05]  /*19f0*/  IMAD.WIDE.U32 R18, R0, R17, c[0x0][0x1c8] ;  /* 0x0000720000127625 */ /* 0x000fca00078e0011 */
[----:B------:R-:W-:-:S04]  /*1a00*/  IADD3 R16, P0, R16, R18, RZ ;  /* 0x0000001210107210 */ /* 0x000fc80007f1e0ff */
[----:B------:R-:W-:Y:S02]  /*1a10*/  IADD3.X R5, R5, R23, R19, P0, !PT ;  /* 0x0000001705057210 */ /* 0x000fe400007fe413 */
[----:B------:R-:W-:-:S04]  /*1a20*/  LEA R4, P0, R16, c[0x0][0x178], 0x3 ;  /* 0x00005e0010047a11 */ /* 0x000fc800078018ff */
[----:B------:R-:W-:-:S05]  /*1a30*/  LEA.HI.X R5, R16, c[0x0][0x17c], R5, 0x3, P0 ;  /* 0x00005f0010057a11 */ /* 0x000fca00000f1c05 */
        /* <DEDUP_REMOVED lines=8> */
[----:B------:R-:W-:Y:S01]  /*1ac0*/  IMAD.MOV.U32 R0, RZ, RZ, c[0x0][0x1cc] ;  /* 0x00007300ff007624 */ /* 0x000fe200078e00ff */
[----:B------:R-:W-:-:S04]  /*1ad0*/  LEA R4, P0, R17, R4, 0x3 ;  /* 0x0000000411047211 */ /* 0x000fc800078018ff */
[----:B------:R-:W-:Y:S02]  /*1ae0*/  LEA.HI.X R5, R17, R5, R0, 0x3, P0 ;  /* 0x0000000511057211 */ /* 0x000fe400000f1c00 */
[----:B------:R-:W2:Y:S04]  /*1af0*/  LDL.64 R16, [R3+0x30] ;  /* 0x0000300003107983 */ /* 0x000ea80000100a00 */
[----:B------:R-:W2:Y:S02]  /*1b00*/  LDG.E.64 R4, [R4.64] ;  /* 0x0000000a04047981 */ /* 0x000ea4000c1e1b00 */
[-C--:B--2---:R-:W-:Y:S02]  /*1b10*/  IMAD R19, R5, R16.reuse, RZ ;  /* 0x0000001005137224 */ /* 0x084fe400078e02ff */
[----:B------:R-:W-:-:S04]  /*1b20*/  IMAD.WIDE.U32 R6, R4, R16, R6 ;  /* 0x0000001004067225 */ /* 0x000fc800078e0006 */
[----:B------:R-:W-:-:S04]  /*1b30*/  IMAD R19, R4, R17, R19 ;  /* 0x0000001104137224 */ /* 0x000fc800078e0213 */
[----:B------:R-:W-:Y:S01]  /*1b40*/  IMAD.IADD R7, R7, 0x1, R19 ;  /* 0x0000000107077824 */ /* 0x000fe200078e0213 */
[----:B------:R-:W-:Y:S05]  /*1b50*/  BRA `(.L_x_6935) ;  /* 0x0000003000007947 */ /* 0x000fea0003800000 */
.L_x_6934:
[----:B0----5:R-:W-:-:S04]  /*1b60*/  LEA R6, P0, R8, c[0x0][0x168], 0x3 ;  /* 0x00005a0008067a11 */ /* 0x021fc800078018ff */
[----:B------:R-:W-:-:S06]  /*1b70*/  LEA.HI.X R7, R8, c[0x0][0x16c], R9, 0x3, P0 ;  /* 0x00005b0008077a11 */ /* 0x000fcc00000f1c09 */
[----:B------:R-:W5:Y:S03]  /*1b80*/  LDG.E.64 R6, [R6.64] ;  /* 0x0000000a06067981 */ /* 0x000f66000c1e1b00 */
.L_x_6935:
[----:B------:R-:W-:Y:S02]  /*1b90*/  IMAD.MOV.U32 R20, RZ, RZ, c[0x0][0x1d8] ;  /* 0x00007600ff147624 */ /* 0x000fe400078e00ff */
[----:B------:R-:W-:Y:S02]  /*1ba0*/  IMAD.MOV.U32 R3, RZ, RZ, 0x3 ;  /* 0x00000003ff037424 */ /* 0x000fe400078e00ff */
[----:B------:R-:W-:Y:S01]  /*1bb0*/  IMAD.MOV.U32 R0, RZ, RZ, c[0x0][0x1d4] ;  /* 0x00007500ff007624 */ /* 0x000fe200078e00ff */
[C---:B------:R-:W-:Y:S02]  /*1bc0*/  SHF.L.U32 R21, R20.reuse, 0x3, RZ ;  /* 0x0000000314157819 */ /* 0x040fe400000006ff */
[----:B------:R-:W-:Y:S01]  /*1bd0*/  SHF.L.U64.HI R20, R20, R3, c[0x0][0x1dc] ;  /* 0x0000770014147619 */ /* 0x000fe20000010203 */
[----:B------:R-:W-:Y:S01]  /*1be0*/  IMAD.MOV.U32 R3, RZ, RZ, c[0x0][0x1d0] ;  /* 0x00007400ff037624 */ /* 0x000fe200078e00ff */
[----:B------:R-:W-:-:S04]  /*1bf0*/  ISETP.GE.U32.AND P0, PT, R21, 0x1, PT ;  /* 0x000000011500780c */ /* 0x000fc80003f06070 */
[----:B------:R-:W-:-:S13]  /*1c00*/  ISETP.GE.AND.EX P0, PT, R20, RZ, PT, P0 ;  /* 0x000000ff1400720c */ /* 0x000fda0003f06300 */
        /* <DEDUP_REMOVED lines=8> */
.L_x_6942:
[--C-:B------:R-:W-:Y:S02]  /*1c90*/  SHF.R.U64 R18, R21, 0x1, R20.reuse ;  /* 0x0000000115127819 */ /* 0x100fe40000001214 */
[----:B------:R-:W-:-:S03]  /*1ca0*/  SHF.R.U32.HI R19, RZ, 0x1, R20 ;  /* 0x00000001ff137819 */ /* 0x000fc60000011614 */
[C---:B------:R-:W-:Y:S01]  /*1cb0*/  IMAD.SHL.U32 R25, R18.reuse, 0x8, RZ ;  /* 0x0000000812197824 */ /* 0x040fe200078e00ff */
[----:B------:R-:W-:-:S04]  /*1cc0*/  SHF.L.U64.HI R24, R18, 0x3, R19 ;  /* 0x0000000312187819 */ /* 0x000fc80000010213 */
[----:B------:R-:W-:-:S05]  /*1cd0*/  IADD3 R4, P0, R25, R22, RZ ;  /* 0x0000001619047210 */ /* 0x000fca0007f1e0ff */
[----:B------:R-:W-:-:S05]  /*1ce0*/  IMAD.X R5, R24, 0x1, R23, P0 ;  /* 0x0000000118057824 */ /* 0x000fca00000e0617 */
[----:B------:R-:W2:Y:S02]  /*1cf0*/  LDG.E.64 R16, [R4.64] ;  /* 0x0000000a04107981 */ /* 0x000ea4000c1e1b00 */
[----:B--2--5:R-:W-:-:S04]  /*1d00*/  ISETP.GE.U32.AND P0, PT, R16, R6, PT ;  /* 0x000000061000720c */ /* 0x024fc80003f06070 */
[----:B------:R-:W-:-:S13]  /*1d10*/  ISETP.GE.AND.EX P0, PT, R17, R7, PT, P0 ;  /* 0x000000071100720c */ /* 0x000fda0003f06300 */
[----:B------:R-:W-:Y:S02]  /*1d20*/  @!P0 LOP3.LUT R16, RZ, R18, RZ, 0x33, !PT ;  /* 0x00000012ff108212 */ /* 0x000fe400078e33ff */
[----:B------:R-:W-:Y:S02]  /*1d30*/  @!P0 IADD3 R22, P2, R4, 0x8, RZ ;  /* 0x0000000804168810 */ /* 0x000fe40007f5e0ff */
[----:B------:R-:W-:Y:S02]  /*1d40*/  @!P0 IADD3 R18, P1, R21, R16, RZ ;  /* 0x0000001015128210 */ /* 0x000fe40007f3e0ff */
[----:B------:R-:W-:Y:S02]  /*1d50*/  @!P0 LOP3.LUT R16, RZ, R19, RZ, 0x33, !PT ;  /* 0x00000013ff108212 */ /* 0x000fe400078e33ff */
[----:B------:R-:W-:Y:S01]  /*1d60*/  @!P0 IADD3 R3, P3, P4, R3, 0x8, R25 ;  /* 0x0000000803038810 */ /* 0x000fe20007c7e019 */
[----:B------:R-:W-:Y:S01]  /*1d70*/  IMAD.MOV.U32 R21, RZ, RZ, R18 ;  /* 0x000000ffff157224 */ /* 0x000fe200078e0012 */
[----:B------:R-:W-:Y:S01]  /*1d80*/  @!P0 IADD3.X R23, RZ, R5, RZ, P2, !PT ;  /* 0x00000005ff178210 */ /* 0x000fe200017fe4ff */
[----:B------:R-:W-:Y:S01]  /*1d90*/  @!P0 IMAD.X R19, R20, 0x1, R16, P1 ;  /* 0x0000000114138824 */ /* 0x000fe200008e0610 */
[----:B------:R-:W-:-:S02]  /*1da0*/  ISETP.GT.U32.AND P1, PT, R18, RZ, PT ;  /* 0x000000ff1200720c */ /* 0x000fc40003f24070 */
[----:B------:R-:W-:Y:S01]  /*1db0*/  @!P0 IADD3.X R0, R0, RZ, R24, P3, P4 ;  /* 0x000000ff00008210 */ /* 0x000fe20001fe8418 */
[----:B------:R-:W-:Y:S01]  /*1dc0*/  IMAD.MOV.U32 R20, RZ, RZ, R19 ;  /* 0x000000ffff147224 */ /* 0x000fe200078e0013 */
[----:B------:R-:W-:-:S13]  /*1dd0*/  ISETP.GT.AND.EX P1, PT, R19, RZ, PT, P1 ;  /* 0x000000ff1300720c */ /* 0x000fda0003f24310 */
[----:B------:R-:W-:Y:S05]  /*1de0*/  @P1 BRA `(.L_x_6942) ;  /* 0xfffffea000001947 */ /* 0x000fea000383ffff */
[----:B------:R-:W-:Y:S05]  /*1df0*/  BSYNC B1 ;  /* 0x0000000000017941 */ /* 0x000fea0003800000 */
.L_x_6941:
[----:B------:R-:W-:Y:S01]  /*1e00*/  IMAD.MOV.U32 R4, RZ, RZ, c[0x0][0x1d8] ;  /* 0x00007600ff047624 */ /* 0x000fe200078e00ff */
[C---:B-----5:R-:W-:Y:S01]  /*1e10*/  SHF.L.U64.HI R19, R8.reuse, 0x3, R9 ;  /* 0x0000000308137819 */ /* 0x060fe20000010209 */
[----:B------:R-:W-:Y:S02]  /*1e20*/  IMAD.MOV.U32 R5, RZ, RZ, 0x3 ;  /* 0x00000003ff057424 */ /* 0x000fe400078e00ff */
[----:B------:R-:W-:Y:S01]  /*1e30*/  IMAD.SHL.U32 R16, R8, 0x8, RZ ;  /* 0x0000000808107824 */ /* 0x000fe200078e00ff */
[C---:B------:R-:W-:Y:S01]  /*1e40*/  SHF.L.U32 R20, R4.reuse, 0x3, RZ ;  /* 0x0000000304147819 */ /* 0x040fe200000006ff */
[----:B------:R-:W-:Y:S01]  /*1e50*/  IMAD.MOV.U32 R18, RZ, RZ, c[0x0][0x1d0] ;  /* 0x00007400ff127624 */ /* 0x000fe200078e00ff */
        /* <DEDUP_REMOVED lines=12> */
.L_x_6944:
        /* <DEDUP_REMOVED lines=10> */
[----:B------:R-:W-:Y:S02]  /*1fc0*/  @P0 IADD3 R24, P2, R4, 0x8, RZ ;  /* 0x0000000804180810 */ /* 0x000fe40007f5e0ff */
[----:B------:R-:W-:Y:S02]  /*1fd0*/  @P0 IADD3 R20, P1, R23, R8, RZ ;  /* 0x0000000817140210 */ /* 0x000fe40007f3e0ff */
[----:B------:R-:W-:Y:S01]  /*1fe0*/  @P0 LOP3.LUT R8, RZ, R21, RZ, 0x33, !PT ;  /* 0x00000015ff080212 */ /* 0x000fe200078e33ff */
[----:B------:R-:W-:Y:S01]  /*1ff0*/  @P0 IMAD.X R25, RZ, RZ, R5, P2 ;  /* 0x000000ffff190224 */ /* 0x000fe200010e0605 */
[----:B------:R-:W-:Y:S01]  /*2000*/  @P0 IADD3 R18, P3, P4, R18, 0x8, R27 ;  /* 0x0000000812120810 */ /* 0x000fe20007c7e01b */
[----:B------:R-:W-:Y:S01]  /*2010*/  IMAD.MOV.U32 R23, RZ, RZ, R20 ;  /* 0x000000ffff177224 */ /* 0x000fe200078e0014 */
[----:B------:R-:W-:-:S02]  /*2020*/  @P0 IADD3.X R21, R22, R8, RZ, P1, !PT ;  /* 0x0000000816150210 */ /* 0x000fc40000ffe4ff */
[----:B------:R-:W-:Y:S02]  /*2030*/  ISETP.GT.U32.AND P1, PT, R20, RZ, PT ;  /* 0x000000ff1400720c */ /* 0x000fe40003f24070 */
[----:B------:R-:W-:Y:S01]  /*2040*/  @P0 IADD3.X R17, R17, RZ, R26, P3, P4 ;  /* 0x000000ff11110210 */ /* 0x000fe20001fe841a */
[----:B------:R-:W-:Y:S01]  /*2050*/  IMAD.MOV.U32 R22, RZ, RZ, R21 ;  /* 0x000000ffff167224 */ /* 0x000fe200078e0015 */
[----:B------:R-:W-:-:S13]  /*2060*/  ISETP.GT.AND.EX P1, PT, R21, RZ, PT, P1 ;  /* 0x000000ff1500720c */ /* 0x000fda0003f24310 */
[----:B------:R-:W-:Y:S05]  /*2070*/  @P1 BRA `(.L_x_6944) ;  /* 0xfffffea000001947 */ /* 0x000fea000383ffff */
[----:B------:R-:W-:Y:S05]  /*2080*/  BSYNC B1 ;  /* 0x0000000000017941 */ /* 0x000fea0003800000 */
.L_x_6943:
        /* <DEDUP_REMOVED lines=13> */
[----:B------:R0:W-:Y:S02]  /*2160*/  ST.E.64 [R6.64], R16 ;  /* 0x0000001006007985 */ /* 0x0001e4000c101b0a */
.L_x_6933:
[----:B------:R-:W-:Y:S05]  /*2170*/  BSYNC B0 ;  /* 0x0000000000007941 */ /* 0x000fea0003800000 */
.L_x_6932:
[----:B------:R-:W1:Y:S01]  /*2180*/  S2R R3, SR_TID.X ;  /* 0x0000000000037919 */ /* 0x000e620000002100 */
[----:B------:R-:W-:Y:S01]  /*2190*/  BSSY B0, `(.L_x_6945) ;  /* 0x00001a9000007945 */ /* 0x000fe20003800000 */
[----:B01----:R-:W-:-:S04]  /*21a0*/  IADD3 R5, R3, 0x80, RZ ;  /* 0x0000008003057810 */ /* 0x003fc80007ffe0ff */
[----:B------:R-:W-:-:S13]  /*21b0*/  ISETP.GE.AND P0, PT, R5, R2, PT ;  /* 0x000000020500720c */ /* 0x000fda0003f06270 */
[----:B------:R-:W-:Y:S05]  /*21c0*/  @P0 BRA `(.L_x_6946) ;  /* 0x00001a5000000947 */ /* 0x000fea0003800000 */
[----:B------:R-:W-:-:S04]  /*21d0*/  ISETP.NE.U32.AND P0, PT, RZ, c[0x0][0x168], PT ;  /* 0x00005a00ff007a0c */ /* 0x000fc80003f05070 */
[----:B------:R-:W-:-:S13]  /*21e0*/  ISETP.NE.AND.EX P0, PT, RZ, c[0x0][0x16c], PT, P0 ;  /* 0x00005b00ff007a0c */ /* 0x000fda0003f05300 */
[----:B------:R-:W-:Y:S05]  /*21f0*/  @P0 BRA `(.L_x_6947) ;  /* 0x0000153000000947 */ /* 0x000fea0003800000 */
[----:B------:R-:W-:Y:S01]  /*2200*/  ISETP.NE.U32.AND P0, PT, RZ, c[0x0][0x170], PT ;  /* 0x00005c00ff007a0c */ /* 0x000fe20003f05070 */
[----:B-----5:R-:W-:-:S03]  /*2210*/  CS2R R8, SRZ ;  /* 0x0000000000087805 */ /* 0x020fc6000001ff00 */
[----:B------:R-:W-:-:S13]  /*2220*/  ISETP.NE.AND.EX P0, PT, RZ, c[0x0][0x174], PT, P0 ;  /* 0x00005d00ff007a0c */ /* 0x000fda0003f05300 */
[----:B------:R-:W-:Y:S05]  /*2230*/  @!P0 BRA `(.L_x_6948) ;  /* 0x0000152000008947 */ /* 0x000fea0003800000 */
[----:B------:R-:W-:Y:S01]  /*2240*/  MOV R7, c[0x0][0x170] ;  /* 0x00005c0000077a02 */ /* 0x000fe20000000f00 */
[----:B------:R-:W-:-:S03]  /*2250*/  IMAD.MOV.U32 R26, RZ, RZ, c[0x0][0x174] ;  /* 0x00005d00ff1a7624 */ /* 0x000fc600078e00ff */
[----:B------:R-:W-:-:S04]  /*2260*/  ISETP.GE.U32.AND P0, PT, R7, 0x1, PT ;  /* 0x000000010700780c */ /* 0x000fc80003f06070 */
[----:B------:R-:W-:-:S13]  /*2270*/  ISETP.GE.AND.EX P0, PT, R26, RZ, PT, P0 ;  /* 0x000000ff1a00720c */ /* 0x000fda0003f06300 */
[----:B------:R-:W-:Y:S05]  /*2280*/  @!P0 BRA `(.L_x_6948) ;  /* 0x000014d000008947 */ /* 0x000fea0003800000 */
[----:B------:R-:W-:Y:S01]  /*2290*/  IADD3 R0, P1, R7, -0x1, RZ ;  /* 0xffffffff07007810 */ /* 0x000fe20007f3e0ff */
[----:B------:R-:W-:Y:S01]  /*22a0*/  IMAD R9, R15, c[0x0][0x180], RZ ;  /* 0x000060000f097a24 */ /* 0x000fe200078e02ff */
[----:B------:R-:W-:Y:S01]  /*22b0*/  LOP3.LUT R7, R7, 0x3, RZ, 0xc0, !PT ;  /* 0x0000000307077812 */ /* 0x000fe200078ec0ff */
[----:B------:R-:W-:Y:S01]  /*22c0*/  IMAD.WIDE.U32 R16, R14, c[0x0][0x180], RZ ;  /* 0x000060000e107a25 */ /* 0x000fe200078e00ff */
[----:B------:R-:W-:Y:S02]  /*22d0*/  ISETP.GE.U32.AND P0, PT, R0, 0x3, PT ;  /* 0x000000030000780c */ /* 0x000fe40003f06070 */
[----:B------:R-:W-:Y:S01]  /*22e0*/  IADD3.X R0, R26, -0x1, RZ, P1, !PT ;  /* 0xffffffff1a007810 */ /* 0x000fe20000ffe4ff */
[----:B------:R-:W-:Y:S02]  /*22f0*/  IMAD R25, R14, c[0x0][0x184], R9 ;  /* 0x000061000e197a24 */ /* 0x000fe400078e0209 */
[----:B------:R-:W-:Y:S01]  /*2300*/  IMAD.MOV.U32 R4, RZ, RZ, RZ ;  /* 0x000000ffff047224 */ /* 0x000fe200078e00ff */
[----:B------:R-:W-:Y:S01]  /*2310*/  ISETP.GE.U32.AND.EX P0, PT, R0, RZ, PT, P0 ;  /* 0x000000ff0000720c */ /* 0x000fe20003f06100 */
[----:B------:R-:W-:Y:S01]  /*2320*/  IMAD.MOV.U32 R0, RZ, RZ, RZ ;  /* 0x000000ffff007224 */ /* 0x000fe200078e00ff */
[----:B------:R-:W-:Y:S01]  /*2330*/  CS2R R8, SRZ ;  /* 0x0000000000087805 */ /* 0x000fe2000001ff00 */
[----:B------:R-:W-:-:S10]  /*2340*/  IMAD.IADD R19, R17, 0x1, R25 ;  /* 0x0000000111137824 */ /* 0x000fd400078e0219 */
[----:B------:R-:W-:Y:S05]  /*2350*/  @!P0 BRA `(.L_x_6949) ;  /* 0x0000110000008947 */ /* 0x000fea0003800000 */
[----:B------:R-:W-:Y:S01]  /*2360*/  IADD3 R6, P0, -R7, c[0x0][0x170], RZ ;  /* 0x00005c0007067a10 */ /* 0x000fe20007f1e1ff */
[----:B------:R-:W-:Y:S01]  /*2370*/  UMOV UR6, 0x8 ;  /* 0x0000000800067882 */ /* 0x000fe20000000000 */
[----:B------:R-:W-:Y:S01]  /*2380*/  LEA R24, P1, R16, c[0x0][0x178], 0x3 ;  /* 0x00005e0010187a11 */ /* 0x000fe200078218ff */
[----:B------:R-:W-:Y:S01]  /*2390*/  ULDC.64 UR8, c[0x0][0x1c8] ;  /* 0x0000720000087ab9 */ /* 0x000fe20000000a00 */
[----:B------:R-:W-:Y:S01]  /*23a0*/  IADD3.X R26, R26, -0x1, RZ, P0, !PT ;  /* 0xffffffff1a1a7810 */ /* 0x000fe200007fe4ff */
[----:B------:R-:W-:Y:S01]  /*23b0*/  UIMAD.WIDE.U32 UR4, UR6, UR8, URZ ;  /* 0x00000008060472a5 */ /* 0x000fe2000f8e003f */
[----:B------:R-:W-:Y:S01]  /*23c0*/  ISETP.GT.U32.AND P0, PT, R6, RZ, PT ;  /* 0x000000ff0600720c */ /* 0x000fe20003f04070 */
[----:B------:R-:W-:Y:S01]  /*23d0*/  UIMAD UR6, UR6, UR9, URZ ;  /* 0x00000009060672a4 */ /* 0x000fe2000f8e023f */
[----:B------:R-:W-:Y:S01]  /*23e0*/  IADD3 R25, R25, R17, RZ ;  /* 0x0000001119197210 */ /* 0x000fe20007ffe0ff */
[----:B------:R-:W-:Y:S01]  /*23f0*/  IMAD.MOV.U32 R0, RZ, RZ, RZ ;  /* 0x000000ffff007224 */ /* 0x000fe200078e00ff */
[----:B------:R-:W-:Y:S01]  /*2400*/  ISETP.GT.AND.EX P0, PT, R26, RZ, PT, P0 ;  /* 0x000000ff1a00720c */ /* 0x000fe20003f04300 */
[----:B------:R-:W-:Y:S01]  /*2410*/  UIADD3 UR6, UR5, UR6, URZ ;  /* 0x0000000605067290 */ /* 0x000fe2000fffe03f */
[----:B------:R-:W-:Y:S01]  /*2420*/  IMAD.MOV.U32 R4, RZ, RZ, RZ ;  /* 0x000000ffff047224 */ /* 0x000fe200078e00ff */
[----:B------:R-:W-:-:S10]  /*2430*/  LEA.HI.X R25, R16, c[0x0][0x17c], R25, 0x3, P1 ;  /* 0x00005f0010197a11 */ /* 0x000fd400008f1c19 */
[----:B------:R-:W-:Y:S05]  /*2440*/  @!P0 BRA `(.L_x_6950) ;  /* 0x00000d9000008947 */ /* 0x000fea0003800000 */
[----:B------:R-:W-:Y:S02]  /*2450*/  ISETP.GT.U32.AND P1, PT, R6, 0xc, PT ;  /* 0x0000000c0600780c */ /* 0x000fe40003f24070 */
[----:B------:R-:W-:Y:S02]  /*2460*/  PLOP3.LUT P0, PT, PT, PT, PT, 0x80, 0x0 ;  /* 0x000000000000781c */ /* 0x000fe40003f0f070 */
[----:B------:R-:W-:-:S13]  /*2470*/  ISETP.GT.AND.EX P1, PT, R26, RZ, PT, P1 ;  /* 0x000000ff1a00720c */ /* 0x000fda0003f24310 */
[----:B------:R-:W-:Y:S05]  /*2480*/  @!P1 BRA `(.L_x_6951) ;  /* 0x0000089000009947 */ /* 0x000fea0003800000 */
[----:B------:R-:W-:Y:S02]  /*2490*/  PLOP3.LUT P0, PT, PT, PT, PT, 0x8, 0x0 ;  /* 0x000000000000781c */ /* 0x000fe40003f0e170 */
.L_x_6952:
[----:B------:R-:W-:Y:S01]  /*24a0*/  IMAD.U32 R27, R0, 0x8, R1 ;  /* 0x00000008001b7824 */ /* 0x000fe200078e0001 */
[----:B------:R0:W2:Y:S04]  /*24b0*/  LD.E.64 R22, [R24.64] ;  /* 0x0000000a18167980 */ /* 0x0000a8000c101b00 */
[----:B------:R-:W2:Y:S01]  /*24c0*/  LDL.64 R20, [R27+0x20] ;  /* 0x000020001b147983 */ /* 0x000ea20000100a00 */
[----:B0-----:R-:W-:-:S04]  /*24d0*/  IADD3 R24, P1, R24, UR4, RZ ;  /* 0x0000000418187c10 */ /* 0x001fc8000ff3e0ff */
[----:B------:R-:W-:-:S05]  /*24e0*/  IADD3.X R25, R25, UR6, RZ, P1, !PT ;  /* 0x0000000619197c10 */ /* 0x000fca0008ffe4ff */
[----:B------:R-:W3:Y:S01]  /*24f0*/  LD.E.64 R28, [R24.64] ;  /* 0x0000000a181c7980 */ /* 0x000ee2000c101b00 */
[-C--:B--2---:R-:W-:Y:S02]  /*2500*/  IMAD R23, R23, R20.reuse, RZ ;  /* 0x0000001417177224 */ /* 0x084fe400078e02ff */
[----:B------:R-:W-:-:S04]  /*2510*/  IMAD.WIDE.U32 R8, R22, R20, R8 ;  /* 0x0000001416087225 */ /* 0x000fc800078e0008 */
[----:B------:R-:W-:Y:S02]  /*2520*/  IMAD R23, R22, R21, R23 ;  /* 0x0000001516177224 */ /* 0x000fe400078e0217 */
[----:B------:R-:W3:Y:S02]  /*2530*/  LDL.64 R20, [R27+0x28] ;  /* 0x000028001b147983 */ /* 0x000ee40000100a00 */
[----:B------:R-:W-:Y:S02]  /*2540*/  IMAD.IADD R9, R9, 0x1, R23 ;  /* 0x0000000109097824 */ /* 0x000fe400078e0217 */
[----:B------:R-:W2:Y:S01]  /*2550*/  LDL.64 R22, [R27+0x30] ;  /* 0x000030001b167983 */ /* 0x000ea20000100a00 */
[-C--:B---3--:R-:W-:Y:S02]  /*2560*/  IMAD R29, R29, R20.reuse, RZ ;  /* 0x000000141d1d7224 */ /* 0x088fe400078e02ff */
[----:B------:R-:W-:Y:S01]  /*2570*/  IMAD.WIDE.U32 R8, R28, R20, R8 ;  /* 0x000000141c087225 */ /* 0x000fe200078e0008 */
[----:B------:R-:W-:-:S03]  /*2580*/  IADD3 R20, P1, R24, UR4, RZ ;  /* 0x0000000418147c10 */ /* 0x000fc6000ff3e0ff */
[----:B------:R-:W-:Y:S01]  /*2590*/  IMAD R29, R28, R21, R29 ;  /* 0x000000151c1d7224 */ /* 0x000fe200078e021d */
[----:B------:R-:W-:-:S05]  /*25a0*/  IADD3.X R21, R25, UR6, RZ, P1, !PT ;  /* 0x0000000619157c10 */ /* 0x000fca0008ffe4ff */
[----:B------:R-:W2:Y:S01]  /*25b0*/  LD.E.64 R24, [R20.64] ;  /* 0x0000000a14187980 */ /* 0x000ea2000c101b00 */
[----:B------:R-:W-:Y:S01]  /*25c0*/  IADD3 R9, R9, R29, RZ ;  /* 0x0000001d09097210 */ /* 0x000fe20007ffe0ff */
[----:B--2---:R-:W-:-:S04]  /*25d0*/  IMAD R29, R25, R22, RZ ;  /* 0x00000016191d7224 */ /* 0x004fc800078e02ff */
[----:B------:R-:W-:Y:S01]  /*25e0*/  IMAD.WIDE.U32 R8, R24, R22, R8 ;  /* 0x0000001618087225 */ /* 0x000fe200078e0008 */
[----:B------:R-:W-:-:S03]  /*25f0*/  IADD3 R22, P1, R20, UR4, RZ ;  /* 0x0000000414167c10 */ /* 0x000fc6000ff3e0ff */
[----:B------:R-:W-:Y:S01]  /*2600*/  IMAD R29, R24, R23, R29 ;  /* 0x00000017181d7224 */ /* 0x000fe200078e021d */
[----:B------:R-:W-:Y:S01]  /*2610*/  IADD3.X R23, R21, UR6, RZ, P1, !PT ;  /* 0x0000000615177c10 */ /* 0x000fe20008ffe4ff */
[----:B------:R-:W2:Y:S04]  /*2620*/  LDL.64 R24, [R27+0x38] ;  /* 0x000038001b187983 */ /* 0x000ea80000100a00 */
[----:B------:R-:W2:Y:S01]  /*2630*/  LD.E.64 R20, [R22.64] ;  /* 0x0000000a16147980 */ /* 0x000ea2000c101b00 */
[----:B------:R-:W-:Y:S02]  /*2640*/  IMAD.IADD R9, R9, 0x1, R29 ;  /* 0x0000000109097824 */ /* 0x000fe400078e021d */
[-C--:B--2---:R-:W-:Y:S02]  /*2650*/  IMAD R29, R21, R24.reuse, RZ ;  /* 0x00000018151d7224 */ /* 0x084fe400078e02ff */
[----:B------:R-:W-:-:S04]  /*2660*/  IMAD.WIDE.U32 R8, R20, R24, R8 ;  /* 0x0000001814087225 */ /* 0x000fc800078e0008 */
[----:B------:R-:W-:Y:S01]  /*2670*/  IMAD R29, R20, R25, R29 ;  /* 0x00000019141d7224 */ /* 0x000fe200078e021d */
[----:B------:R-:W-:Y:S01]  /*2680*/  IADD3 R20, P1, R22, UR4, RZ ;  /* 0x0000000416147c10 */ /* 0x000fe2000ff3e0ff */
[----:B------:R-:W2:Y:S03]  /*2690*/  LDL.64 R24, [R27+0x40] ;  /* 0x000040001b187983 */ /* 0x000ea60000100a00 */
[----:B------:R-:W-:-:S05]  /*26a0*/  IADD3.X R21, R23, UR6, RZ, P1, !PT ;  /* 0x0000000617157c10 */ /* 0x000fca0008ffe4ff */
        /* <DEDUP_REMOVED lines=25> */
[----:B------:R-:W-:Y:S01]  /*2840*/  IADD3 R9, R9, R29, RZ ;  /* 0x0000001d09097210 */ /* 0x000fe20007ffe0ff */
[----:B--2---:R-:W-:-:S04]  /*2850*/  IMAD R29, R21, R24, RZ ;  /* 0x00000018151d7224 */ /* 0x004fc800078e02ff */
        /* <DEDUP_REMOVED lines=58> */
[----:B------:R-:W-:-:S04]  /*2c00*/  IADD3 R22, P1, R20, UR4, RZ ;  /* 0x0000000414167c10 */ /* 0x000fc8000ff3e0ff */
[----:B------:R-:W-:Y:S02]  /*2c10*/  IADD3.X R23, R21, UR6, RZ, P1, !PT ;  /* 0x0000000615177c10 */ /* 0x000fe40008ffe4ff */
[----:B------:R-:W2:Y:S04]  /*2c20*/  LDL.64 R20, [R27+0x98] ;  /* 0x000098001b147983 */ /* 0x000ea80000100a00 */
[----:B------:R-:W2:Y:S01]  /*2c30*/  LD.E.64 R24, [R22.64] ;  /* 0x0000000a16187980 */ /* 0x000ea2000c101b00 */
[----:B------:R-:W-:-:S04]  /*2c40*/  IADD3 R6, P1, R6, -0x10, RZ ;  /* 0xfffffff006067810 */ /* 0x000fc80007f3e0ff */
[----:B------:R-:W-:Y:S02]  /*2c50*/  IADD3.X R26, R26, -0x1, RZ, P1, !PT ;  /* 0xffffffff1a1a7810 */ /* 0x000fe40000ffe4ff */
[----:B------:R-:W-:Y:S01]  /*2c60*/  ISETP.GT.U32.AND P1, PT, R6, 0xc, PT ;  /* 0x0000000c0600780c */ /* 0x000fe20003f24070 */
[----:B------:R-:W-:-:S03]  /*2c70*/  IMAD.IADD R9, R9, 0x1, R29 ;  /* 0x0000000109097824 */ /* 0x000fc600078e021d */
[----:B------:R-:W-:Y:S02]  /*2c80*/  ISETP.GT.AND.EX P1, PT, R26, RZ, PT, P1 ;  /* 0x000000ff1a00720c */ /* 0x000fe40003f24310 */
[----:B------:R-:W-:-:S04]  /*2c90*/  IADD3 R0, P3, R0, 0x10, RZ ;  /* 0x0000001000007810 */ /* 0x000fc80007f7e0ff */
[----:B------:R-:W-:Y:S01]  /*2ca0*/  IADD3.X R4, RZ, R4, RZ, P3, !PT ;  /* 0x00000004ff047210 */ /* 0x000fe20001ffe4ff */
[-C--:B--2---:R-:W-:Y:S02]  /*2cb0*/  IMAD R25, R25, R20.reuse, RZ ;  /* 0x0000001419197224 */ /* 0x084fe400078e02ff */
[----:B------:R-:W-:-:S04]  /*2cc0*/  IMAD.WIDE.U32 R8, R24, R20, R8 ;  /* 0x0000001418087225 */ /* 0x000fc800078e0008 */
[----:B------:R-:W-:Y:S01]  /*2cd0*/  IMAD R21, R24, R21, R25 ;  /* 0x0000001518157224 */ /* 0x000fe200078e0219 */
[----:B------:R-:W-:-:S04]  /*2ce0*/  IADD3 R24, P2, R22, UR4, RZ ;  /* 0x0000000416187c10 */ /* 0x000fc8000ff5e0ff */
[----:B------:R-:W-:Y:S01]  /*2cf0*/  IADD3.X R25, R23, UR6, RZ, P2, !PT ;  /* 0x0000000617197c10 */ /* 0x000fe200097fe4ff */
[----:B------:R-:W-:Y:S01]  /*2d00*/  IMAD.IADD R9, R9, 0x1, R21 ;  /* 0x0000000109097824 */ /* 0x000fe200078e0215 */
[----:B------:R-:W-:Y:S05]  /*2d10*/  @P1 BRA `(.L_x_6952) ;  /* 0xfffff78000001947 */ /* 0x000fea000383ffff */
.L_x_6951:
[----:B------:R-:W-:-:S04]  /*2d20*/  ISETP.GT.U32.AND P1, PT, R6, 0x4, PT ;  /* 0x000000040600780c */ /* 0x000fc80003f24070 */
[----:B------:R-:W-:-:S13]  /*2d30*/  ISETP.GT.AND.EX P1, PT, R26, RZ, PT, P1 ;  /* 0x000000ff1a00720c */ /* 0x000fda0003f24310 */
[----:B------:R-:W-:Y:S05]  /*2d40*/  @!P1 BRA `(.L_x_6953) ;  /* 0x0000046000009947 */ /* 0x000fea0003800000 */
        /* <DEDUP_REMOVED lines=18> */
[----:B------:R-:W-:Y:S02]  /*2e70*/  IMAD.IADD R9, R9, 0x1, R29 ;  /* 0x0000000109097824 */ /* 0x000fe400078e021d */
[-C--:B--2---:R-:W-:Y:S02]  /*2e80*/  IMAD R29, R25, R22.reuse, RZ ;  /* 0x00000016191d7224 */ /* 0x084fe400078e02ff */
        /* <DEDUP_REMOVED lines=38> */
[----:B------:R-:W-:Y:S01]  /*30f0*/  IMAD.IADD R9, R9, 0x1, R29 ;  /* 0x0000000109097824 */ /* 0x000fe200078e021d */
[----:B------:R-:W-:Y:S02]  /*3100*/  IADD3 R6, P3, R6, -0x8, RZ ;  /* 0xfffffff806067810 */ /* 0x000fe40007f7e0ff */
[----:B------:R-:W-:-:S02]  /*3110*/  IADD3 R0, P2, R0, 0x8, RZ ;  /* 0x0000000800007810 */ /* 0x000fc40007f5e0ff */
[----:B------:R-:W-:Y:S02]  /*3120*/  PLOP3.LUT P0, PT, PT, PT, PT, 0x8, 0x0 ;  /* 0x000000000000781c */ /* 0x000fe40003f0e170 */
[----:B------:R-:W-:Y:S02]  /*3130*/  IADD3.X R26, R26, -0x1, RZ, P3, !PT ;  /* 0xffffffff1a1a7810 */ /* 0x000fe40001ffe4ff */
[----:B------:R-:W-:Y:S01]  /*3140*/  IADD3.X R4, RZ, R4, RZ, P2, !PT ;  /* 0x00000004ff047210 */ /* 0x000fe200017fe4ff */
[-C--:B--2---:R-:W-:Y:S02]  /*3150*/  IMAD R25, R25, R20.reuse, RZ ;  /* 0x0000001419197224 */ /* 0x084fe400078e02ff */
[----:B------:R-:W-:-:S04]  /*3160*/  IMAD.WIDE.U32 R8, R24, R20, R8 ;  /* 0x0000001418087225 */ /* 0x000fc800078e0008 */
[----:B------:R-:W-:Y:S01]  /*3170*/  IMAD R21, R24, R21, R25 ;  /* 0x0000001518157224 */ /* 0x000fe200078e0219 */
[----:B------:R-:W-:-:S03]  /*3180*/  IADD3 R24, P1, R22, UR4, RZ ;  /* 0x0000000416187c10 */ /* 0x000fc6000ff3e0ff */
[----:B------:R-:W-:Y:S01]  /*3190*/  IMAD.IADD R9, R9, 0x1, R21 ;  /* 0x0000000109097824 */ /* 0x000fe200078e0215 */
[----:B------:R-:W-:Y:S02]  /*31a0*/  IADD3.X R25, R23, UR6, RZ, P1, !PT ;  /* 0x0000000617197c10 */ /* 0x000fe40008ffe4ff */
.L_x_6953:
[----:B------:R-:W-:-:S04]  /*31b0*/  ISETP.NE.U32.AND P1, PT, R6, RZ, PT ;  /* 0x000000ff0600720c */ /* 0x000fc80003f25070 */
[----:B------:R-:W-:-:S13]  /*31c0*/  ISETP.NE.OR.EX P0, PT, R26, RZ, P0, P1 ;  /* 0x000000ff1a00720c */ /* 0x000fda0000705710 */
[----:B------:R-:W-:Y:S05]  /*31d0*/  @!P0 BRA `(.L_x_6949) ;  /* 0x0000028000008947 */ /* 0x000fea0003800000 */
.L_x_6950:
        /* <DEDUP_REMOVED lines=23> */
[----:B------:R-:W-:Y:S02]  /*3350*/  IADD3.X R23, R21, UR6, RZ, P0, !PT ;  /* 0x0000000615177c10 */ /* 0x000fe400087fe4ff */
[----:B------:R-:W2:Y:S04]  /*3360*/  LDL.64 R20, [R27+0x38] ;  /* 0x000038001b147983 */ /* 0x000ea80000100a00 */
[----:B------:R-:W2:Y:S01]  /*3370*/  LD.E.64 R24, [R22.64] ;  /* 0x0000000a16187980 */ /* 0x000ea2000c101b00 */
[----:B------:R-:W-:-:S04]  /*3380*/  IADD3 R6, P0, R6, -0x4, RZ ;  /* 0xfffffffc06067810 */ /* 0x000fc80007f1e0ff */
[----:B------:R-:W-:Y:S02]  /*3390*/  IADD3.X R26, R26, -0x1, RZ, P0, !PT ;  /* 0xffffffff1a1a7810 */ /* 0x000fe400007fe4ff */
[----:B------:R-:W-:Y:S01]  /*33a0*/  ISETP.NE.U32.AND P0, PT, R6, RZ, PT ;  /* 0x000000ff0600720c */ /* 0x000fe20003f05070 */
[----:B------:R-:W-:-:S03]  /*33b0*/  IMAD.IADD R9, R9, 0x1, R29 ;  /* 0x0000000109097824 */ /* 0x000fc600078e021d */
[----:B------:R-:W-:Y:S02]  /*33c0*/  ISETP.NE.AND.EX P0, PT, R26, RZ, PT, P0 ;  /* 0x000000ff1a00720c */ /* 0x000fe40003f05300 */
[----:B------:R-:W-:-:S05]  /*33d0*/  IADD3 R0, P1, R0, 0x4, RZ ;  /* 0x0000000400007810 */ /* 0x000fca0007f3e0ff */
[----:B------:R-:W-:Y:S02]  /*33e0*/  IMAD.X R4, RZ, RZ, R4, P1 ;  /* 0x000000ffff047224 */ /* 0x000fe400008e0604 */
[-C--:B--2---:R-:W-:Y:S02]  /*33f0*/  IMAD R25, R25, R20.reuse, RZ ;  /* 0x0000001419197224 */ /* 0x084fe400078e02ff */
[----:B------:R-:W-:-:S04]  /*3400*/  IMAD.WIDE.U32 R8, R24, R20, R8 ;  /* 0x0000001418087225 */ /* 0x000fc800078e0008 */
[----:B------:R-:W-:Y:S01]  /*3410*/  IMAD R21, R24, R21, R25 ;  /* 0x0000001518157224 */ /* 0x000fe200078e0219 */
[----:B------:R-:W-:-:S04]  /*3420*/  IADD3 R24, P2, R22, UR4, RZ ;  /* 0x0000000416187c10 */ /* 0x000fc8000ff5e0ff */
[----:B------:R-:W-:Y:S02]  /*3430*/  IADD3.X R25, R23, UR6, RZ, P2, !PT ;  /* 0x0000000617197c10 */ /* 0x000fe400097fe4ff */
[----:B------:R-:W-:Y:S01]  /*3440*/  IADD3 R9, R9, R21, RZ ;  /* 0x0000001509097210 */ /* 0x000fe20007ffe0ff */
[----:B------:R-:W-:Y:S05]  /*3450*/  @P0 BRA `(.L_x_6950) ;  /* 0xfffffd8000000947 */ /* 0x000fea000383ffff */
.L_x_6949:
        /* <DEDUP_REMOVED lines=35> */
[----:B------:R-:W-:Y:S01]  /*3690*/  LEA R6, P0, R17, R18, 0x3 ;  /* 0x0000001211067211 */ /* 0x000fe200078018ff */
[----:B------:R-:W-:-:S05]  /*36a0*/  IMAD.MOV.U32 R18, RZ, RZ, c[0x0][0x1cc] ;  /* 0x00007300ff127624 */ /* 0x000fca00078e00ff */
[----:B------:R-:W-:Y:S02]  /*36b0*/  LEA.HI.X R7, R17, R19, R18, 0x3, P0 ;  /* 0x0000001311077211 */ /* 0x000fe400000f1c12 */
[----:B------:R-:W2:Y:S04]  /*36c0*/  LDL.64 R16, [R4+0x30] ;  /* 0x0000300004107983 */ /* 0x000ea80000100a00 */
[----:B------:R-:W2:Y:S02]  /*36d0*/  LD.E.64 R6, [R6.64] ;  /* 0x0000000a06067980 */ /* 0x000ea4000c101b00 */
[-C--:B--2---:R-:W-:Y:S02]  /*36e0*/  IMAD R19, R7, R16.reuse, RZ ;  /* 0x0000001007137224 */ /* 0x084fe400078e02ff */
[----:B------:R-:W-:-:S04]  /*36f0*/  IMAD.WIDE.U32 R8, R6, R16, R8 ;  /* 0x0000001006087225 */ /* 0x000fc800078e0008 */
[----:B------:R-:W-:-:S04]  /*3700*/  IMAD R19, R6, R17, R19 ;  /* 0x0000001106137224 */ /* 0x000fc800078e0213 */
[----:B------:R-:W-:Y:S01]  /*3710*/  IMAD.IADD R9, R9, 0x1, R19 ;  /* 0x0000000109097824 */ /* 0x000fe200078e0213 */
[----:B------:R-:W-:Y:S05]  /*3720*/  BRA `(.L_x_6948) ;  /* 0x0000003000007947 */ /* 0x000fea0003800000 */
.L_x_6947:
[----:B-----5:R-:W-:-:S04]  /*3730*/  LEA R8, P0, R14, c[0x0][0x168], 0x3 ;  /* 0x00005a000e087a11 */ /* 0x020fc800078018ff */
[----:B------:R-:W-:-:S06]  /*3740*/  LEA.HI.X R9, R14, c[0x0][0x16c], R15, 0x3, P0 ;  /* 0x00005b000e097a11 */ /* 0x000fcc00000f1c0f */
[----:B------:R-:W5:Y:S03]  /*3750*/  LD.E.64 R8, [R8.64] ;  /* 0x0000000a08087980 */ /* 0x000f66000c101b00 */
.L_x_6948:
[----:B------:R-:W-:Y:S01]  /*3760*/  MOV R0, c[0x0][0x1d8] ;  /* 0x0000760000007a02 */ /* 0x000fe20000000f00 */
[----:B------:R-:W-:Y:S01]  /*3770*/  IMAD.MOV.U32 R7, RZ, RZ, 0x3 ;  /* 0x00000003ff077424 */ /* 0x000fe200078e00ff */
[C---:B------:R-:W-:Y:S01]  /*3780*/  SHF.L.U64.HI R18, R14.reuse, 0x3, R15 ;  /* 0x000000030e127819 */ /* 0x040fe2000001020f */
[----:B------:R-:W-:Y:S02]  /*3790*/  IMAD.SHL.U32 R4, R14, 0x8, RZ ;  /* 0x000000080e047824 */ /* 0x000fe400078e00ff */
[C---:B------:R-:W-:Y:S01]  /*37a0*/  IMAD.SHL.U32 R20, R0.reuse, 0x8, RZ ;  /* 0x0000000800147824 */ /* 0x040fe200078e00ff */
[----:B------:R-:W-:Y:S01]  /*37b0*/  SHF.L.U64.HI R7, R0, R7, c[0x0][0x1dc] ;  /* 0x0000770000077619 */ /* 0x000fe20000010207 */
[----:B------:R-:W-:Y:S01]  /*37c0*/  IMAD.MOV.U32 R16, RZ, RZ, c[0x0][0x1d0] ;  /* 0x00007400ff107624 */ /* 0x000fe200078e00ff */
[----:B------:R-:W-:Y:S01]  /*37d0*/  MOV R0, c[0x0][0x1d4] ;  /* 0x0000750000007a02 */ /* 0x000fe20000000f00 */
[----:B------:R-:W-:Y:S01]  /*37e0*/  IMAD.MOV.U32 R19, RZ, RZ, c[0x0][0x1d0] ;  /* 0x00007400ff137624 */ /* 0x000fe200078e00ff */
[----:B------:R-:W-:-:S02]  /*37f0*/  ISETP.GE.U32.AND P0, PT, R20, 0x1, PT ;  /* 0x000000011400780c */ /* 0x000fc40003f06070 */
[--C-:B------:R-:W-:Y:S02]  /*3800*/  SHF.R.S64 R20, R20, 0x3, R7.reuse ;  /* 0x0000000314147819 */ /* 0x100fe40000001007 */
[----:B------:R-:W-:Y:S02]  /*3810*/  ISETP.GE.AND.EX P0, PT, R7, RZ, PT, P0 ;  /* 0x000000ff0700720c */ /* 0x000fe40003f06300 */
[----:B------:R-:W-:-:S11]  /*3820*/  SHF.R.S32.HI R21, RZ, 0x3, R7 ;  /* 0x00000003ff157819 */ /* 0x000fd60000011407 */
[----:B------:R-:W-:Y:S05]  /*3830*/  @!P0 BRA `(.L_x_6954) ;  /* 0x0000018000008947 */ /* 0x000fea0003800000 */
[----:B------:R-:W-:Y:S01]  /*3840*/  BSSY B1, `(.L_x_6954) ;  /* 0x0000017000017945 */ /* 0x000fe20003800000 */
[----:B------:R-:W-:Y:S01]  /*3850*/  IMAD.MOV.U32 R23, RZ, RZ, R20 ;  /* 0x000000ffff177224 */ /* 0x000fe200078e0014 */
[----:B------:R-:W-:Y:S01]  /*3860*/  MOV R0, c[0x0][0x1d4] ;  /* 0x0000750000007a02 */ /* 0x000fe20000000f00 */
[----:B------:R-:W-:Y:S02]  /*3870*/  IMAD.MOV.U32 R24, RZ, RZ, R21 ;  /* 0x000000ffff187224 */ /* 0x000fe400078e0015 */
[----:B------:R-:W-:-:S03]  /*3880*/  IMAD.MOV.U32 R16, RZ, RZ, c[0x0][0x1d0] ;  /* 0x00007400ff107624 */ /* 0x000fc600078e00ff */
.L_x_6955:
        /* <DEDUP_REMOVED lines=19> */
.L_x_6954:
[----:B------:R-:W-:Y:S01]  /*39c0*/  MOV R17, c[0x0][0x1d4] ;  /* 0x0000750000117a02 */ /* 0x000fe20000000f00 */
[----:B------:R-:W-:Y:S05]  /*39d0*/  @!P0 BRA `(.L_x_6956) ;  /* 0x0000016000008947 */ /* 0x000fea0003800000 */
[----:B------:R-:W-:Y:S01]  /*39e0*/  BSSY B1, `(.L_x_6956) ;  /* 0x0000015000017945 */ /* 0x000fe20003800000 */
[----:B------:R-:W-:Y:S02]  /*39f0*/  IMAD.MOV.U32 R19, RZ, RZ, c[0x0][0x1d0] ;  /* 0x00007400ff137624 */ /* 0x000fe400078e00ff */
[----:B------:R-:W-:Y:S02]  /*3a00*/  IMAD.MOV.U32 R17, RZ, RZ, c[0x0][0x1d4] ;  /* 0x00007500ff117624 */ /* 0x000fe400078e00ff */
.L_x_6957:
        /* <DEDUP_REMOVED lines=10> */
[----:B------:R-:W-:Y:S02]  /*3ab0*/  @P0 IADD3 R19, P2, R6, 0x8, RZ ;  /* 0x0000000806130810 */ /* 0x000fe40007f5e0ff */
[----:B------:R-:W-:Y:S01]  /*3ac0*/  MOV R20, R22 ;  /* 0x0000001600147202 */ /* 0x000fe20000000f00 */
[----:B------:R-:W-:Y:S01]  /*3ad0*/  @P0 IMAD.X R23, R21, 0x1, R14, P1 ;  /* 0x0000000115170824 */ /* 0x000fe200008e060e */
[----:B------:R-:W-:Y:S01]  /*3ae0*/  ISETP.GT.U32.AND P1, PT, R22, RZ, PT ;  /* 0x000000ff1600720c */ /* 0x000fe20003f24070 */
[----:B------:R-:W-:-:S02]  /*3af0*/  @P0 IMAD.X R17, RZ, RZ, R7, P2 ;  /* 0x000000ffff110224 */ /* 0x000fc400010e0607 */
[----:B------:R-:W-:Y:S01]  /*3b00*/  IMAD.MOV.U32 R21, RZ, RZ, R23 ;  /* 0x000000ffff157224 */ /* 0x000fe200078e0017 */
[----:B------:R-:W-:-:S13]  /*3b10*/  ISETP.GT.AND.EX P1, PT, R23, RZ, PT, P1 ;  /* 0x000000ff1700720c */ /* 0x000fda0003f24310 */
[----:B------:R-:W-:Y:S05]  /*3b20*/  @P1 BRA `(.L_x_6957) ;  /* 0xfffffee000001947 */ /* 0x000fea000383ffff */
[----:B------:R-:W-:Y:S05]  /*3b30*/  BSYNC B1 ;  /* 0x0000000000017941 */ /* 0x000fea0003800000 */
.L_x_6956:
[C---:B------:R-:W-:Y:S02]  /*3b40*/  IADD3 R14, P0, -R16.reuse, R19, RZ ;  /* 0x00000013100e7210 */ /* 0x040fe40007f1e1ff */
[----:B------:R-:W-:Y:S02]  /*3b50*/  IADD3 R16, P2, R16, -c[0x0][0x1d0], RZ ;  /* 0x8000740010107a10 */ /* 0x000fe40007f5e0ff */
[----:B------:R-:W-:Y:S01]  /*3b60*/  IADD3 R6, P1, R4, c[0x0][0x1e0], RZ ;  /* 0x0000780004067a10 */ /* 0x000fe20007f3e0ff */
[----:B------:R-:W-:Y:S01]  /*3b70*/  IMAD.X R15, R17, 0x1, ~R0, P0 ;  /* 0x00000001110f7824 */ /* 0x000fe200000e0e00 */
[----:B------:R-:W-:Y:S02]  /*3b80*/  IADD3.X R17, R0, ~c[0x0][0x1d4], RZ, P2, !PT ;  /* 0x8000750000117a10 */ /* 0x000fe400017fe4ff */
[----:B-----5:R-:W-:Y:S02]  /*3b90*/  IADD3 R8, P3, R4, c[0x0][0x1e8], RZ ;  /* 0x00007a0004087a10 */ /* 0x020fe40007f7e0ff */
        /* <DEDUP_REMOVED lines=8> */
.L_x_6946:
[----:B------:R-:W-:Y:S05]  /*3c20*/  BSYNC B0 ;  /* 0x0000000000007941 */ /* 0x000fea0003800000 */
.L_x_6945:
        /* <DEDUP_REMOVED lines=17> */
[----:B-----5:R-:W-:Y:S01]  /*3d40*/  IMAD R7, R13, c[0x0][0x180], RZ ;  /* 0x000060000d077a24 */ /* 0x020fe200078e02ff */
        /* <DEDUP_REMOVED lines=12> */
[----:B------:R-:W-:Y:S01]  /*3e10*/  UMOV UR6, 0x8 ;  /* 0x0000000800067882 */ /* 0x000fe20000000000 */
[----:B------:R-:W-:Y:S01]  /*3e20*/  IMAD.IADD R27, R7, 0x1, R9 ;  /* 0x00000001071b7824 */ /* 0x000fe200078e0209 */
[----:B------:R-:W-:Y:S01]  /*3e30*/  ULDC.64 UR8, c[0x0][0x1c8] ;  /* 0x0000720000087ab9 */ /* 0x000fe20000000a00 */
[----:B------:R-:W-:Y:S01]  /*3e40*/  IADD3.X R25, R25, -0x1, RZ, P0, !PT ;  /* 0xffffffff19197810 */ /* 0x000fe200007fe4ff */
[----:B------:R-:W-:Y:S01]  /*3e50*/  UIMAD.WIDE.U32 UR4, UR6, UR8, URZ ;  /* 0x00000008060472a5 */ /* 0x000fe2000f8e003f */
[----:B------:R-:W-:Y:S01]  /*3e60*/  ISETP.GT.U32.AND P0, PT, R24, RZ, PT ;  /* 0x000000ff1800720c */ /* 0x000fe20003f04070 */
[----:B------:R-:W-:Y:S01]  /*3e70*/  UIMAD UR6, UR6, UR9, URZ ;  /* 0x00000009060672a4 */ /* 0x000fe2000f8e023f */
[----:B------:R-:W-:Y:S01]  /*3e80*/  LEA R26, P1, R8, c[0x0][0x178], 0x3 ;  /* 0x00005e00081a7a11 */ /* 0x000fe200078218ff */
[----:B------:R-:W-:Y:S01]  /*3e90*/  IMAD.MOV.U32 R0, RZ, RZ, RZ ;  /* 0x000000ffff007224 */ /* 0x000fe200078e00ff */
[----:B------:R-:W-:Y:S01]  /*3ea0*/  ISETP.GT.AND.EX P0, PT, R25, RZ, PT, P0 ;  /* 0x000000ff1900720c */ /* 0x000fe20003f04300 */
[----:B------:R-:W-:Y:S01]  /*3eb0*/  UIADD3 UR6, UR5, UR6, URZ ;  /* 0x0000000605067290 */ /* 0x000fe2000fffe03f */
[----:B------:R-:W-:-:S02]  /*3ec0*/  MOV R4, RZ ;  /* 0x000000ff00047202 */ /* 0x000fc40000000f00 */
[----:B------:R-:W-:-:S09]  /*3ed0*/  LEA.HI.X R27, R8, c[0x0][0x17c], R27, 0x3, P1 ;  /* 0x00005f00081b7a11 */ /* 0x000fd200008f1c1b */
[----:B------:R-:W-:Y:S05]  /*3ee0*/  @!P0 BRA `(.L_x_6963) ;  /* 0x00000db000008947 */ /* 0x000fea0003800000 */
[----:B------:R-:W-:Y:S02]  /*3ef0*/  ISETP.GT.U32.AND P1, PT, R24, 0xc, PT ;  /* 0x0000000c1800780c */ /* 0x000fe40003f24070 */
[----:B------:R-:W-:Y:S02]  /*3f00*/  PLOP3.LUT P0, PT, PT, PT, PT, 0x80, 0x0 ;  /* 0x000000000000781c */ /* 0x000fe40003f0f070 */
[----:B------:R-:W-:-:S13]  /*3f10*/  ISETP.GT.AND.EX P1, PT, R25, RZ, PT, P1 ;  /* 0x000000ff1900720c */ /* 0x000fda0003f24310 */
[----:B------:R-:W-:Y:S05]  /*3f20*/  @!P1 BRA `(.L_x_6964) ;  /* 0x000008a000009947 */ /* 0x000fea0003800000 */
[----:B------:R-:W-:Y:S02]  /*3f30*/  PLOP3.LUT P0, PT, PT, PT, PT, 0x8, 0x0 ;  /* 0x000000000000781c */ /* 0x000fe40003f0e170 */
.L_x_6965:
[----:B------:R-:W-:Y:S01]  /*3f40*/  IMAD.U32 R7, R0, 0x8, R1 ;  /* 0x0000000800077824 */ /* 0x000fe200078e0001 */
[----:B------:R0:W2:Y:S04]  /*3f50*/  LD.E.64 R18, [R26.64] ;  /* 0x0000000a1a127980 */ /* 0x0000a8000c101b00 */
[----:B------:R-:W2:Y:S01]  /*3f60*/  LDL.64 R16, [R7+0x20] ;  /* 0x0000200007107983 */ /* 0x000ea20000100a00 */
[----:B0-----:R-:W-:-:S04]  /*3f70*/  IADD3 R26, P1, R26, UR4, RZ ;  /* 0x000000041a1a7c10 */ /* 0x001fc8000ff3e0ff */
[----:B------:R-:W-:Y:S01]  /*3f80*/  IADD3.X R27, R27, UR6, RZ, P1, !PT ;  /* 0x000000061b1b7c10 */ /* 0x000fe20008ffe4ff */
[-C--:B--2---:R-:W-:Y:S02]  /*3f90*/  IMAD R19, R19, R16.reuse, RZ ;  /* 0x0000001013137224 */ /* 0x084fe400078e02ff */
[----:B------:R-:W-:-:S04]  /*3fa0*/  IMAD.WIDE.U32 R20, R18, R16, R22 ;  /* 0x0000001012147225 */ /* 0x000fc800078e0016 */
[----:B------:R-:W-:Y:S02]  /*3fb0*/  IMAD R23, R18, R17, R19 ;  /* 0x0000001112177224 */ /* 0x000fe400078e0213 */
[----:B------:R-:W2:Y:S04]  /*3fc0*/  LD.E.64 R18, [R26.64] ;  /* 0x0000000a1a127980 */ /* 0x000ea8000c101b00 */
[----:B------:R-:W2:Y:S01]  /*3fd0*/  LDL.64 R16, [R7+0x28] ;  /* 0x0000280007107983 */ /* 0x000ea20000100a00 */
[----:B------:R-:W-:Y:S01]  /*3fe0*/  IADD3 R22, P1, R26, UR4, RZ ;  /* 0x000000041a167c10 */ /* 0x000fe2000ff3e0ff */
[----:B------:R-:W-:-:S03]  /*3ff0*/  IMAD.IADD R21, R21, 0x1, R23 ;  /* 0x0000000115157824 */ /* 0x000fc600078e0217 */
[----:B------:R-:W-:-:S05]  /*4000*/  IADD3.X R23, R27, UR6, RZ, P1, !PT ;  /* 0x000000061b177c10 */ /* 0x000fca0008ffe4ff */
[----:B------:R-:W3:Y:S01]  /*4010*/  LD.E.64 R28, [R22.64] ;  /* 0x0000000a161c7980 */ /* 0x000ee2000c101b00 */
[----:B--2---:R-:W-:-:S04]  /*4020*/  IMAD R19, R19, R16, RZ ;  /* 0x0000001013137224 */ /* 0x004fc800078e02ff */
[C---:B------:R-:W-:Y:S02]  /*4030*/  IMAD R19, R18.reuse, R17, R19 ;  /* 0x0000001112137224 */ /* 0x040fe400078e0213 */
[----:B------:R-:W-:Y:S02]  /*4040*/  IMAD.WIDE.U32 R16, R18, R16, R20 ;  /* 0x0000001012107225 */ /* 0x000fe400078e0014 */
[----:B------:R-:W3:Y:S01]  /*4050*/  LDL.64 R20, [R7+0x30] ;  /* 0x0000300007147983 */ /* 0x000ee20000100a00 */
[----:B------:R-:W-:Y:S01]  /*4060*/  IADD3 R18, P1, R22, UR4, RZ ;  /* 0x0000000416127c10 */ /* 0x000fe2000ff3e0ff */
[----:B------:R-:W-:-:S03]  /*4070*/  IMAD.IADD R17, R17, 0x1, R19 ;  /* 0x0000000111117824 */ /* 0x000fc600078e0213 */
[----:B------:R-:W-:Y:S01]  /*4080*/  IADD3.X R19, R23, UR6, RZ, P1, !PT ;  /* 0x0000000617137c10 */ /* 0x000fe20008ffe4ff */
[-C--:B---3--:R-:W-:Y:S02]  /*4090*/  IMAD R27, R29, R20.reuse, RZ ;  /* 0x000000141d1b7224 */ /* 0x088fe400078e02ff */
[----:B------:R-:W-:-:S04]  /*40a0*/  IMAD.WIDE.U32 R16, R28, R20, R16 ;  /* 0x000000141c107225 */ /* 0x000fc800078e0010 */
[----:B------:R-:W-:Y:S02]  /*40b0*/  IMAD R21, R28, R21, R27 ;  /* 0x000000151c157224 */ /* 0x000fe400078e021b */
[----:B------:R-:W2:Y:S04]  /*40c0*/  LD.E.64 R28, [R18.64] ;  /* 0x0000000a121c7980 */ /* 0x000ea8000c101b00 */
[----:B------:R-:W2:Y:S01]  /*40d0*/  LDL.64 R26, [R7+0x38] ;  /* 0x00003800071a7983 */ /* 0x000ea20000100a00 */
[----:B------:R-:W-:Y:S01]  /*40e0*/  IADD3 R20, P1, R18, UR4, RZ ;  /* 0x0000000412147c10 */ /* 0x000fe2000ff3e0ff */
[----:B------:R-:W-:-:S03]  /*40f0*/  IMAD.IADD R17, R17, 0x1, R21 ;  /* 0x0000000111117824 */ /* 0x000fc600078e0215 */
[----:B------:R-:W-:Y:S01]  /*4100*/  IADD3.X R21, R19, UR6, RZ, P1, !PT ;  /* 0x0000000613157c10 */ /* 0x000fe20008ffe4ff */
[-C--:B--2---:R-:W-:Y:S02]  /*4110*/  IMAD R23, R29, R26.reuse, RZ ;  /* 0x0000001a1d177224 */ /* 0x084fe400078e02ff */
[----:B------:R-:W-:-:S04]  /*4120*/  IMAD.WIDE.U32 R16, R28, R26, R16 ;  /* 0x0000001a1c107225 */ /* 0x000fc800078e0010 */
[----:B------:R-:W-:Y:S02]  /*4130*/  IMAD R23, R28, R27, R23 ;  /* 0x0000001b1c177224 */ /* 0x000fe400078e0217 */
[----:B------:R-:W2:Y:S04]  /*4140*/  LD.E.64 R28, [R20.64] ;  /* 0x0000000a141c7980 */ /* 0x000ea8000c101b00 */
[----:B------:R-:W2:Y:S01]  /*4150*/  LDL.64 R26, [R7+0x40] ;  /* 0x00004000071a7983 */ /* 0x000ea20000100a00 */
[----:B------:R-:W-:Y:S02]  /*4160*/  IADD3 R18, P1, R20, UR4, RZ ;  /* 0x0000000414127c10 */ /* 0x000fe4000ff3e0ff */
[----:B------:R-:W-:Y:S02]  /*4170*/  IADD3 R17, R17, R23, RZ ;  /* 0x0000001711117210 */ /* 0x000fe40007ffe0ff */
[----:B------:R-:W-:Y:S01]  /*4180*/  IADD3.X R19, R21, UR6, RZ, P1, !PT ;  /* 0x0000000615137c10 */ /* 0x000fe20008ffe4ff */
[----:B--2---:R-:W-:-:S02]  /*4190*/  IMAD R23, R29, R26, RZ ;  /* 0x0000001a1d177224 */ /* 0x004fc400078e02ff */
        /* <DEDUP_REMOVED lines=76> */
[----:B------:R-:W-:Y:S01]  /*4660*/  IMAD.MOV.U32 R18, RZ, RZ, R16 ;  /* 0x000000ffff127224 */ /* 0x000fe200078e0010 */
[----:B------:R-:W-:Y:S02]  /*4670*/  IADD3 R16, P1, R20, UR4, RZ ;  /* 0x0000000414107c10 */ /* 0x000fe4000ff3e0ff */
[----:B------:R-:W-:-:S02]  /*4680*/  IADD3 R19, R17, R27, RZ ;  /* 0x0000001b11137210 */ /* 0x000fc40007ffe0ff */
[----:B------:R-:W-:Y:S02]  /*4690*/  IADD3.X R17, R21, UR6, RZ, P1, !PT ;  /* 0x0000000615117c10 */ /* 0x000fe40008ffe4ff */
[----:B------:R-:W-:Y:S01]  /*46a0*/  IADD3 R24, P1, R24, -0x10, RZ ;  /* 0xfffffff018187810 */ /* 0x000fe20007f3e0ff */
[-C--:B--2---:R-:W-:Y:S02]  /*46b0*/  IMAD R27, R29, R22.reuse, RZ ;  /* 0x000000161d1b7224 */ /* 0x084fe400078e02ff */
[----:B------:R-:W-:-:S04]  /*46c0*/  IMAD.WIDE.U32 R18, R28, R22, R18 ;  /* 0x000000161c127225 */ /* 0x000fc800078e0012 */
[----:B------:R-:W-:Y:S02]  /*46d0*/  IMAD R23, R28, R23, R27 ;  /* 0x000000171c177224 */ /* 0x000fe400078e021b */
[----:B------:R-:W2:Y:S04]  /*46e0*/  LDL.64 R26, [R7+0x98] ;  /* 0x00009800071a7983 */ /* 0x000ea80000100a00 */
[----:B------:R-:W2:Y:S01]  /*46f0*/  LD.E.64 R28, [R16.64] ;  /* 0x0000000a101c7980 */ /* 0x000ea2000c101b00 */
[----:B------:R-:W-:Y:S02]  /*4700*/  IADD3.X R25, R25, -0x1, RZ, P1, !PT ;  /* 0xffffffff19197810 */ /* 0x000fe40000ffe4ff */
[----:B------:R-:W-:Y:S01]  /*4710*/  ISETP.GT.U32.AND P1, PT, R24, 0xc, PT ;  /* 0x0000000c1800780c */ /* 0x000fe20003f24070 */
[----:B------:R-:W-:-:S03]  /*4720*/  IMAD.IADD R19, R19, 0x1, R23 ;  /* 0x0000000113137824 */ /* 0x000fc600078e0217 */
[----:B------:R-:W-:Y:S02]  /*4730*/  ISETP.GT.AND.EX P1, PT, R25, RZ, PT, P1 ;  /* 0x000000ff1900720c */ /* 0x000fe40003f24310 */
[----:B------:R-:W-:-:S05]  /*4740*/  IADD3 R0, P3, R0, 0x10, RZ ;  /* 0x0000001000007810 */ /* 0x000fca0007f7e0ff */
[----:B------:R-:W-:Y:S02]  /*4750*/  IMAD.X R4, RZ, RZ, R4, P3 ;  /* 0x000000ffff047224 */ /* 0x000fe400018e0604 */
[-C--:B--2---:R-:W-:Y:S02]  /*4760*/  IMAD R21, R29, R26.reuse, RZ ;  /* 0x0000001a1d157224 */ /* 0x084fe400078e02ff */
[----:B------:R-:W-:Y:S01]  /*4770*/  IMAD.WIDE.U32 R22, R28, R26, R18 ;  /* 0x0000001a1c167225 */ /* 0x000fe200078e0012 */
[----:B------:R-:W-:-:S03]  /*4780*/  IADD3 R26, P2, R16, UR4, RZ ;  /* 0x00000004101a7c10 */ /* 0x000fc6000ff5e0ff */
[----:B------:R-:W-:Y:S01]  /*4790*/  IMAD R21, R28, R27, R21 ;  /* 0x0000001b1c157224 */ /* 0x000fe200078e0215 */
[----:B------:R-:W-:-:S03]  /*47a0*/  IADD3.X R27, R17, UR6, RZ, P2, !PT ;  /* 0x00000006111b7c10 */ /* 0x000fc600097fe4ff */
[----:B------:R-:W-:Y:S01]  /*47b0*/  IMAD.IADD R23, R23, 0x1, R21 ;  /* 0x0000000117177824 */ /* 0x000fe200078e0215 */
[----:B------:R-:W-:Y:S05]  /*47c0*/  @P1 BRA `(.L_x_6965) ;  /* 0xfffff77000001947 */ /* 0x000fea000383ffff */
.L_x_6964:
[----:B------:R-:W-:-:S04]  /*47d0*/  ISETP.GT.U32.AND P1, PT, R24, 0x4, PT ;  /* 0x000000041800780c */ /* 0x000fc80003f24070 */
[----:B------:R-:W-:-:S13]  /*47e0*/  ISETP.GT.AND.EX P1, PT, R25, RZ, PT, P1 ;  /* 0x000000ff1900720c */ /* 0x000fda0003f24310 */
[----:B------:R-:W-:Y:S05]  /*47f0*/  @!P1 BRA `(.L_x_6966) ;  /* 0x0000047000009947 */ /* 0x000fea0003800000 */
[----:B------:R-:W-:Y:S01]  /*4800*/  LEA R7, R0, R1, 0x3 ;  /* 0x0000000100077211 */ /* 0x000fe200078e18ff */
        /* <DEDUP_REMOVED lines=49> */
[----:B------:R-:W-:Y:S01]  /*4b20*/  IMAD.MOV.U32 R18, RZ, RZ, R16 ;  /* 0x000000ffff127224 */ /* 0x000fe200078e0010 */
[----:B------:R-:W-:Y:S01]  /*4b30*/  IADD3 R16, P0, R20, UR4, RZ ;  /* 0x0000000414107c10 */ /* 0x000fe2000ff1e0ff */
[----:B------:R-:W-:-:S03]  /*4b40*/  IMAD.IADD R19, R17, 0x1, R27 ;  /* 0x0000000111137824 */ /* 0x000fc600078e021b */
[----:B------:R-:W-:Y:S01]  /*4b50*/  IADD3.X R17, R21, UR6, RZ, P0, !PT ;  /* 0x0000000615117c10 */ /* 0x000fe200087fe4ff */
[-C--:B--2---:R-:W-:Y:S02]  /*4b60*/  IMAD R27, R29, R22.reuse, RZ ;  /* 0x000000161d1b7224 */ /* 0x084fe400078e02ff */
[----:B------:R-:W-:-:S04]  /*4b70*/  IMAD.WIDE.U32 R18, R28, R22, R18 ;  /* 0x000000161c127225 */ /* 0x000fc800078e0012 */
[----:B------:R-:W-:Y:S02]  /*4b80*/  IMAD R23, R28, R23, R27 ;  /* 0x000000171c177224 */ /* 0x000fe400078e021b */
        /* <DEDUP_REMOVED lines=9> */
[----:B------:R-:W-:Y:S01]  /*4c20*/  IMAD.WIDE.U32 R22, R28, R26, R18 ;  /* 0x0000001a1c167225 */ /* 0x000fe200078e0012 */
[----:B------:R-:W-:-:S03]  /*4c30*/  IADD3 R26, P1, R16, UR4, RZ ;  /* 0x00000004101a7c10 */ /* 0x000fc6000ff3e0ff */
[----:B------:R-:W-:Y:S01]  /*4c40*/  IMAD R21, R28, R27, R21 ;  /* 0x0000001b1c157224 */ /* 0x000fe200078e0215 */
[----:B------:R-:W-:-:S03]  /*4c50*/  IADD3.X R27, R17, UR6, RZ, P1, !PT ;  /* 0x00000006111b7c10 */ /* 0x000fc60008ffe4ff */
[----:B------:R-:W-:Y:S02]  /*4c60*/  IMAD.IADD R23, R23, 0x1, R21 ;  /* 0x0000000117177824 */ /* 0x000fe400078e0215 */
.L_x_6966:
[----:B------:R-:W-:-:S04]  /*4c70*/  ISETP.NE.U32.AND P1, PT, R24, RZ, PT ;  /* 0x000000ff1800720c */ /* 0x000fc80003f25070 */
[----:B------:R-:W-:-:S13]  /*4c80*/  ISETP.NE.OR.EX P0, PT, R25, RZ, P0, P1 ;  /* 0x000000ff1900720c */ /* 0x000fda0000705710 */
[----:B------:R-:W-:Y:S05]  /*4c90*/  @!P0 BRA `(.L_x_6962) ;  /* 0x0000029000008947 */ /* 0x000fea0003800000 */
.L_x_6963:
[----:B------:R-:W-:Y:S01]  /*4ca0*/  IMAD.U32 R7, R0, 0x8, R1 ;  /* 0x0000000800077824 */ /* 0x000fe200078e0001 */
[----:B------:R-:W2:Y:S04]  /*4cb0*/  LD.E.64 R18, [R26.64] ;  /* 0x0000000a1a127980 */ /* 0x000ea8000c101b00 */
[----:B------:R-:W2:Y:S01]  /*4cc0*/  LDL.64 R20, [R7+0x20] ;  /* 0x0000200007147983 */ /* 0x000ea20000100a00 */
[----:B------:R-:W-:-:S04]  /*4cd0*/  IADD3 R16, P0, R26, UR4, RZ ;  /* 0x000000041a107c10 */ /* 0x000fc8000ff1e0ff */
        /* <DEDUP_REMOVED lines=10> */
[C---:B------:R-:W-:Y:S02]  /*4d80*/  IMAD.WIDE.U32 R28, R20.reuse, R18, R22 ;  /* 0x00000012141c7225 */ /* 0x040fe400078e0016 */
[----:B------:R-:W2:Y:S02]  /*4d90*/  LD.E.64 R22, [R26.64] ;  /* 0x0000000a1a167980 */ /* 0x000ea4000c101b00 */
[----:B------:R-:W-:Y:S02]  /*4da0*/  IMAD R21, R20, R19, R21 ;  /* 0x0000001314157224 */ /* 0x000fe400078e0215 */
[----:B------:R-:W2:Y:S01]  /*4db0*/  LDL.64 R18, [R7+0x30] ;  /* 0x0000300007127983 */ /* 0x000ea20000100a00 */
[----:B------:R-:W-:Y:S01]  /*4dc0*/  IADD3 R16, P0, R26, UR4, RZ ;  /* 0x000000041a107c10 */ /* 0x000fe2000ff1e0ff */
[----:B------:R-:W-:-:S02]  /*4dd0*/  IMAD.IADD R21, R29, 0x1, R21 ;  /* 0x000000011d157824 */ /* 0x000fc400078e0215 */
[----:B------:R-:W-:Y:S01]  /*4de0*/  IMAD.MOV.U32 R20, RZ, RZ, R28 ;  /* 0x000000ffff147224 */ /* 0x000fe200078e001c */
[----:B------:R-:W-:-:S05]  /*4df0*/  IADD3.X R17, R27, UR6, RZ, P0, !PT ;  /* 0x000000061b117c10 */ /* 0x000fca00087fe4ff */
[----:B------:R-:W3:Y:S01]  /*4e00*/  LD.E.64 R28, [R16.64] ;  /* 0x0000000a101c7980 */ /* 0x000ee2000c101b00 */
[----:B--2---:R-:W-:-:S04]  /*4e10*/  IMAD R23, R23, R18, RZ ;  /* 0x0000001217177224 */ /* 0x004fc800078e02ff */
[C---:B------:R-:W-:Y:S02]  /*4e20*/  IMAD R23, R22.reuse, R19, R23 ;  /* 0x0000001316177224 */ /* 0x040fe400078e0217 */
[----:B------:R-:W-:Y:S02]  /*4e30*/  IMAD.WIDE.U32 R18, R22, R18, R20 ;  /* 0x0000001216127225 */ /* 0x000fe400078e0014 */
[----:B------:R-:W3:Y:S01]  /*4e40*/  LDL.64 R20, [R7+0x38] ;  /* 0x0000380007147983 */ /* 0x000ee20000100a00 */
[----:B------:R-:W-:-:S04]  /*4e50*/  IADD3 R24, P0, R24, -0x4, RZ ;  /* 0xfffffffc18187810 */ /* 0x000fc80007f1e0ff */
[----:B------:R-:W-:Y:S02]  /*4e60*/  IADD3.X R25, R25, -0x1, RZ, P0, !PT ;  /* 0xffffffff19197810 */ /* 0x000fe400007fe4ff */
[----:B------:R-:W-:-:S04]  /*4e70*/  ISETP.NE.U32.AND P0, PT, R24, RZ, PT ;  /* 0x000000ff1800720c */ /* 0x000fc80003f05070 */
[----:B------:R-:W-:Y:S02]  /*4e80*/  ISETP.NE.AND.EX P0, PT, R25, RZ, PT, P0 ;  /* 0x000000ff1900720c */ /* 0x000fe40003f05300 */
[----:B------:R-:W-:Y:S02]  /*4e90*/  IADD3 R19, R19, R23, RZ ;  /* 0x0000001713137210 */ /* 0x000fe40007ffe0ff */
[----:B------:R-:W-:Y:S02]  /*4ea0*/  IADD3 R26, P2, R16, UR4, RZ ;  /* 0x00000004101a7c10 */ /* 0x000fe4000ff5e0ff */
[----:B------:R-:W-:Y:S02]  /*4eb0*/  IADD3 R0, P1, R0, 0x4, RZ ;  /* 0x0000000400007810 */ /* 0x000fe40007f3e0ff */
[----:B------:R-:W-:-:S03]  /*4ec0*/  IADD3.X R27, R17, UR6, RZ, P2, !PT ;  /* 0x00000006111b7c10 */ /* 0x000fc600097fe4ff */
[----:B------:R-:W-:Y:S02]  /*4ed0*/  IMAD.X R4, RZ, RZ, R4, P1 ;  /* 0x000000ffff047224 */ /* 0x000fe400008e0604 */
[----:B---3--:R-:W-:-:S04]  /*4ee0*/  IMAD R23, R29, R20, RZ ;  /* 0x000000141d177224 */ /* 0x008fc800078e02ff */
[C---:B------:R-:W-:Y:S02]  /*4ef0*/  IMAD R21, R28.reuse, R21, R23 ;  /* 0x000000151c157224 */ /* 0x040fe400078e0217 */
[----:B------:R-:W-:-:S04]  /*4f00*/  IMAD.WIDE.U32 R22, R28, R20, R18 ;  /* 0x000000141c167225 */ /* 0x000fc800078e0012 */
[----:B------:R-:W-:Y:S01]  /*4f10*/  IMAD.IADD R23, R23, 0x1, R21 ;  /* 0x0000000117177824 */ /* 0x000fe200078e0215 */
[----:B------:R-:W-:Y:S05]  /*4f20*/  @P0 BRA `(.L_x_6963) ;  /* 0xfffffd7000000947 */ /* 0x000fea000383ffff */
.L_x_6962:
[----:B------:R-:W-:-:S04]  /*4f30*/  ISETP.NE.U32.AND P0, PT, R6, RZ, PT ;  /* 0x000000ff0600720c */ /* 0x000fc80003f05070 */
[----:B------:R-:W-:-:S13]  /*4f40*/  ISETP.NE.AND.EX P0, PT, RZ, RZ, PT, P0 ;  /* 0x000000ffff00720c */ /* 0x000fda0003f05300 */
[----:B------:R-:W-:Y:S05]  /*4f50*/  @!P0 BRA `(.L_x_6961) ;  /* 0x000002d000008947 */ /* 0x000fea0003800000 */
[----:B------:R-:W-:Y:S01]  /*4f60*/  IMAD R7, R4, c[0x0][0x1c8], RZ ;  /* 0x0000720004077a24 */ /* 0x000fe200078e02ff */
[C---:B------:R-:W-:Y:S01]  /*4f70*/  LEA R4, R0.reuse, R1, 0x3 ;  /* 0x0000000100047211 */ /* 0x040fe200078e18ff */
[----:B------:R-:W-:Y:S02]  /*4f80*/  IMAD.MOV.U32 R14, RZ, RZ, R8 ;  /* 0x000000ffff0e7224 */ /* 0x000fe400078e0008 */
[C---:B------:R-:W-:Y:S02]  /*4f90*/  IMAD R7, R0.reuse, c[0x0][0x1cc], R7 ;  /* 0x0000730000077a24 */ /* 0x040fe400078e0207 */
[----:B------:R-:W-:-:S04]  /*4fa0*/  IMAD.WIDE.U32 R16, R0, c[0x0][0x1c8], R14 ;  /* 0x0000720000107a25 */ /* 0x000fc800078e000e */
[----:B------:R-:W-:Y:S01]  /*4fb0*/  IMAD.IADD R17, R17, 0x1, R7 ;  /* 0x0000000111117824 */ /* 0x000fe200078e0207 */
[----:B------:R-:W-:-:S04]  /*4fc0*/  LEA R18, P0, R16, c[0x0][0x178], 0x3 ;  /* 0x00005e0010127a11 */ /* 0x000fc800078018ff */
        /* <DEDUP_REMOVED lines=32> */
[----:B------:R-:W-:-:S05]  /*51d0*/  IMAD R15, R6, R9, R15 ;  /* 0x00000009060f7224 */ /* 0x000fca00078e020f */
[----:B------:R-:W-:Y:S01]  /*51e0*/  IADD3 R23, R23, R15, RZ ;  /* 0x0000000f17177210 */ /* 0x000fe20007ffe0ff */
[----:B------:R-:W-:Y:S05]  /*51f0*/  BRA `(.L_x_6961) ;  /* 0x0000003000007947 */ /* 0x000fea0003800000 */
.L_x_6960:
[----:B-----5:R-:W-:-:S04]  /*5200*/  LEA R22, P0, R12, c[0x0][0x168], 0x3 ;  /* 0x00005a000c167a11 */ /* 0x020fc800078018ff */
[----:B------:R-:W-:-:S06]  /*5210*/  LEA.HI.X R23, R12, c[0x0][0x16c], R13, 0x3, P0 ;  /* 0x00005b000c177a11 */ /* 0x000fcc00000f1c0d */
[----:B------:R-:W5:Y:S03]  /*5220*/  LD.E.64 R22, [R22.64] ;  /* 0x0000000a16167980 */ /* 0x000f66000c101b00 */
.L_x_6961:
[----:B------:R-:W-:Y:S01]  /*5230*/  IMAD.MOV.U32 R0, RZ, RZ, c[0x0][0x1d8] ;  /* 0x00007600ff007624 */ /* 0x000fe200078e00ff */
[----:B-----5:R-:W-:Y:S01]  /*5240*/  SHF.L.U64.HI R16, R12, 0x3, R13 ;  /* 0x000000030c107819 */ /* 0x020fe2000001020d */
[----:B------:R-:W-:Y:S01]  /*5250*/  IMAD.MOV.U32 R7, RZ, RZ, 0x3 ;  /* 0x00000003ff077424 */ /* 0x000fe200078e00ff */
[----:B------:R-:W-:Y:S01]  /*5260*/  MOV R4, c[0x0][0x1d0] ;  /* 0x0000740000047a02 */ /* 0x000fe20000000f00 */
        /* <DEDUP_REMOVED lines=9> */
[----:B------:R-:W-:-:S11]  /*5300*/  SHF.R.S32.HI R17, RZ, 0x3, R7 ;  /* 0x00000003ff117819 */ /* 0x000fd60000011407 */
[----:B------:R-:W-:Y:S05]  /*5310*/  @!P0 BRA `(.L_x_6967) ;  /* 0x0000018000008947 */ /* 0x000fea0003800000 */
[----:B------:R-:W-:Y:S01]  /*5320*/  BSSY B1, `(.L_x_6967) ;  /* 0x0000017000017945 */ /* 0x000fe20003800000 */
[----:B------:R-:W-:Y:S01]  /*5330*/  IMAD.MOV.U32 R21, RZ, RZ, R14 ;  /* 0x000000ffff157224 */ /* 0x000fe200078e000e */
[----:B------:R-:W-:Y:S01]  /*5340*/  MOV R20, R17 ;  /* 0x0000001100147202 */ /* 0x000fe20000000f00 */
[----:B------:R-:W-:Y:S02]  /*5350*/  IMAD.MOV.U32 R4, RZ, RZ, c[0x0][0x1d0] ;  /* 0x00007400ff047624 */ /* 0x000fe400078e00ff */
[----:B------:R-:W-:Y:S02]  /*5360*/  IMAD.MOV.U32 R0, RZ, RZ, c[0x0][0x1d4] ;  /* 0x00007500ff007624 */ /* 0x000fe400078e00ff */
.L_x_6968:
[--C-:B------:R-:W-:Y:S02]  /*5370*/  SHF.R.U64 R19, R21, 0x1, R20.reuse ;  /* 0x0000000115137819 */ /* 0x100fe40000001214 */
[----:B------:R-:W-:Y:S02]  /*5380*/  SHF.R.U32.HI R18, RZ, 0x1, R20 ;  /* 0x00000001ff127819 */ /* 0x000fe40000011614 */
[----:B------:R-:W-:-:S04]  /*5390*/  LEA R6, P1, R19, R4, 0x3 ;  /* 0x0000000413067211 */ /* 0x000fc800078218ff */
[----:B------:R-:W-:-:S05]  /*53a0*/  LEA.HI.X R7, R19, R0, R18, 0x3, P1 ;  /* 0x0000000013077211 */ /* 0x000fca00008f1c12 */
[----:B------:R-:W2:Y:S02]  /*53b0*/  LD.E.64 R8, [R6.64] ;  /* 0x0000000a06087980 */ /* 0x000ea4000c101b00 */
[----:B--2---:R-:W-:-:S04]  /*53c0*/  ISETP.GE.U32.AND P1, PT, R8, R22, PT ;  /* 0x000000160800720c */ /* 0x004fc80003f26070 */
[----:B------:R-:W-:-:S13]  /*53d0*/  ISETP.GE.AND.EX P1, PT, R9, R23, PT, P1 ;  /* 0x000000170900720c */ /* 0x000fda0003f26310 */
[----:B------:R-:W-:Y:S02]  /*53e0*/  @!P1 LOP3.LUT R8, RZ, R19, RZ, 0x33, !PT ;  /* 0x00000013ff089212 */ /* 0x000fe400078e33ff */
[----:B------:R-:W-:Y:S02]  /*53f0*/  @!P1 LOP3.LUT R9, RZ, R18, RZ, 0x33, !PT ;  /* 0x00000012ff099212 */ /* 0x000fe400078e33ff */
[----:B------:R-:W-:Y:S02]  /*5400*/  @!P1 IADD3 R19, P2, R21, R8, RZ ;  /* 0x0000000815139210 */ /* 0x000fe40007f5e0ff */
[----:B------:R-:W-:Y:S02]  /*5410*/  @!P1 IADD3 R4, P3, R6, 0x8, RZ ;  /* 0x0000000806049810 */ /* 0x000fe40007f7e0ff */
[----:B------:R-:W-:Y:S01]  /*5420*/  MOV R21, R19 ;  /* 0x0000001300157202 */ /* 0x000fe20000000f00 */
[----:B------:R-:W-:Y:S01]  /*5430*/  @!P1 IMAD.X R18, R20, 0x1, R9, P2 ;  /* 0x0000000114129824 */ /* 0x000fe200010e0609 */
[----:B------:R-:W-:Y:S01]  /*5440*/  ISETP.GT.U32.AND P2, PT, R19, RZ, PT ;  /* 0x000000ff1300720c */ /* 0x000fe20003f44070 */
[----:B------:R-:W-:-:S02]  /*5450*/  @!P1 IMAD.X R0, RZ, RZ, R7, P3 ;  /* 0x000000ffff009224 */ /* 0x000fc400018e0607 */
[----:B------:R-:W-:Y:S01]  /*5460*/  IMAD.MOV.U32 R20, RZ, RZ, R18 ;  /* 0x000000ffff147224 */ /* 0x000fe200078e0012 */
[----:B------:R-:W-:-:S13]  /*5470*/  ISETP.GT.AND.EX P2, PT, R18, RZ, PT, P2 ;  /* 0x000000ff1200720c */ /* 0x000fda0003f44320 */
[----:B------:R-:W-:Y:S05]  /*5480*/  @P2 BRA `(.L_x_6968) ;  /* 0xfffffee000002947 */ /* 0x000fea000383ffff */
[----:B------:R-:W-:Y:S05]  /*5490*/  BSYNC B1 ;  /* 0x0000000000017941 */ /* 0x000fea0003800000 */
.L_x_6967:
[----:B------:R-:W-:Y:S05]  /*54a0*/  @!P0 BRA `(.L_x_6969) ;  /* 0x0000016000008947 */ /* 0x000fea0003800000 */
[----:B------:R-:W-:Y:S01]  /*54b0*/  BSSY B1, `(.L_x_6969) ;  /* 0x0000015000017945 */ /* 0x000fe20003800000 */
[----:B------:R-:W-:Y:S02]  /*54c0*/  IMAD.MOV.U32 R15, RZ, RZ, c[0x0][0x1d0] ;  /* 0x00007400ff0f7624 */ /* 0x000fe400078e00ff */
[----:B------:R-:W-:Y:S02]  /*54d0*/  IMAD.MOV.U32 R13, RZ, RZ, c[0x0][0x1d4] ;  /* 0x00007500ff0d7624 */ /* 0x000fe400078e00ff */
.L_x_6970:
[--C-:B------:R-:W-:Y:S02]  /*54e0*/  SHF.R.U64 R18, R14, 0x1, R17.reuse ;  /* 0x000000010e127819 */ /* 0x100fe40000001211 */
[----:B------:R-:W-:Y:S02]  /*54f0*/  SHF.R.U32.HI R19, RZ, 0x1, R17 ;  /* 0x00000001ff137819 */ /* 0x000fe40000011611 */
[----:B------:R-:W-:-:S04]  /*5500*/  LEA R6, P0, R18, R15, 0x3 ;  /* 0x0000000f12067211 */ /* 0x000fc800078018ff */
[----:B------:R-:W-:-:S05]  /*5510*/  LEA.HI.X R7, R18, R13, R19, 0x3, P0 ;  /* 0x0000000d12077211 */ /* 0x000fca00000f1c13 */
[----:B------:R-:W2:Y:S02]  /*5520*/  LD.E.64 R8, [R6.64] ;  /* 0x0000000a06087980 */ /* 0x000ea4000c101b00 */
[----:B--2---:R-:W-:-:S04]  /*5530*/  ISETP.GE.U32.AND P0, PT, R22, R8, PT ;  /* 0x000000081600720c */ /* 0x004fc80003f06070 */
[----:B------:R-:W-:-:S13]  /*5540*/  ISETP.GE.AND.EX P0, PT, R23, R9, PT, P0 ;  /* 0x000000091700720c */ /* 0x000fda0003f06300 */
[----:B------:R-:W-:Y:S02]  /*5550*/  @P0 LOP3.LUT R9, RZ, R18, RZ, 0x33, !PT ;  /* 0x00000012ff090212 */ /* 0x000fe400078e33ff */
[----:B------:R-:W-:Y:S02]  /*5560*/  @P0 LOP3.LUT R8, RZ, R19, RZ, 0x33, !PT ;  /* 0x00000013ff080212 */ /* 0x000fe400078e33ff */
[----:B------:R-:W-:Y:S02]  /*5570*/  @P0 IADD3 R18, P1, R14, R9, RZ ;  /* 0x000000090e120210 */ /* 0x000fe40007f3e0ff */
[----:B------:R-:W-:-:S03]  /*5580*/  @P0 IADD3 R15, P2, R6, 0x8, RZ ;  /* 0x00000008060f0810 */ /* 0x000fc60007f5e0ff */
[----:B------:R-:W-:Y:S01]  /*5590*/  @P0 IMAD.X R19, R17, 0x1, R8, P1 ;  /* 0x0000000111130824 */ /* 0x000fe200008e0608 */
[----:B------:R-:W-:Y:S01]  /*55a0*/  ISETP.GT.U32.AND P1, PT, R18, RZ, PT ;  /* 0x000000ff1200720c */ /* 0x000fe20003f24070 */
[----:B------:R-:W-:Y:S01]  /*55b0*/  IMAD.MOV.U32 R14, RZ, RZ, R18 ;  /* 0x000000ffff0e7224 */ /* 0x000fe200078e0012 */
[----:B------:R-:W-:Y:S01]  /*55c0*/  @P0 IADD3.X R13, RZ, R7, RZ, P2, !PT ;  /* 0x00000007ff0d0210 */ /* 0x000fe200017fe4ff */
[----:B------:R-:W-:Y:S01]  /*55d0*/  IMAD.MOV.U32 R17, RZ, RZ, R19 ;  /* 0x000000ffff117224 */ /* 0x000fe200078e0013 */
[----:B------:R-:W-:-:S13]  /*55e0*/  ISETP.GT.AND.EX P1, PT, R19, RZ, PT, P1 ;  /* 0x000000ff1300720c */ /* 0x000fda0003f24310 */
[----:B------:R-:W-:Y:S05]  /*55f0*/  @P1 BRA `(.L_x_6970) ;  /* 0xfffffee000001947 */ /* 0x000fea000383ffff */
[----:B------:R-:W-:Y:S05]  /*5600*/  BSYNC B1 ;  /* 0x0000000000017941 */ /* 0x000fea0003800000 */
.L_x_6969:
        /* <DEDUP_REMOVED lines=14> */
.L_x_6959:
[----:B------:R-:W-:Y:S05]  /*56f0*/  BSYNC B0 ;  /* 0x0000000000007941 */ /* 0x000fea0003800000 */
.L_x_6958:
[----:B------:R-:W-:Y:S01]  /*5700*/  IADD3 R3, R3, 0x180, RZ ;  /* 0x0000018003037810 */ /* 0x000fe20007ffe0ff */
        /* <DEDUP_REMOVED lines=16> */
[----:B0----5:R-:W-:Y:S01]  /*5810*/  IMAD R9, R11, c[0x0][0x180], RZ ;  /* 0x000060000b097a24 */ /* 0x021fe200078e02ff */
        /* <DEDUP_REMOVED lines=8> */
[----:B------:R-:W-:-:S02]  /*58a0*/  IMAD.MOV.U32 R0, RZ, RZ, RZ ;  /* 0x000000ffff007224 */ /* 0x000fc400078e00ff */
[----:B------:R-:W-:-:S10]  /*58b0*/  IMAD.IADD R9, R7, 0x1, R23 ;  /* 0x0000000107097824 */ /* 0x000fd400078e0217 */
        /* <DEDUP_REMOVED lines=10> */
[----:B------:R-:W-:Y:S01]  /*5960*/  HFMA2.MMA R0, -RZ, RZ, 0, 0 ;  /* 0x00000000ff007435 */ /* 0x000fe200000001ff */
        /* <DEDUP_REMOVED lines=10> */
.L_x_6978:
[----:B------:R-:W-:Y:S01]  /*5a10*/  IMAD.U32 R24, R0, 0x8, R1 ;  /* 0x0000000800187824 */ /* 0x000fe200078e0001 */
[----:B------:R0:W2:Y:S01]  /*5a20*/  LD.E.64 R12, [R22.64] ;  /* 0x0000000a160c7980 */ /* 0x0000a2000c101b00 */
[----:B------:R-:W-:-:S03]  /*5a30*/  IADD3 R28, P1, R22, UR4, RZ ;  /* 0x00000004161c7c10 */ /* 0x000fc6000ff3e0ff */
[----:B------:R-:W2:Y:S01]  /*5a40*/  LDL.64 R14, [R24+0x20] ;  /* 0x00002000180e7983 */ /* 0x000ea20000100a00 */
[----:B------:R-:W-:-:S03]  /*5a50*/  IADD3.X R29, R23, UR6, RZ, P1, !PT ;  /* 0x00000006171d7c10 */ /* 0x000fc60008ffe4ff */
[----:B------:R-:W3:Y:S04]  /*5a60*/  LDL.64 R16, [R24+0x28] ;  /* 0x0000280018107983 */ /* 0x000ee80000100a00 */
[----:B0-----:R0:W3:Y:S01]  /*5a70*/  LD.E.64 R22, [R28.64] ;  /* 0x0000000a1c167980 */ /* 0x0010e2000c101b00 */
[----:B------:R-:W-:-:S04]  /*5a80*/  IADD3 R18, P1, R28, UR4, RZ ;  /* 0x000000041c127c10 */ /* 0x000fc8000ff3e0ff */
[----:B------:R-:W-:Y:S02]  /*5a90*/  IADD3.X R19, R29, UR6, RZ, P1, !PT ;  /* 0x000000061d137c10 */ /* 0x000fe40008ffe4ff */
[----:B0-----:R-:W-:-:S04]  /*5aa0*/  IADD3 R28, P1, R18, UR4, RZ ;  /* 0x00000004121c7c10 */ /* 0x001fc8000ff3e0ff */
[----:B------:R-:W-:Y:S01]  /*5ab0*/  IADD3.X R29, R19, UR6, RZ, P1, !PT ;  /* 0x00000006131d7c10 */ /* 0x000fe20008ffe4ff */
[-C--:B--2---:R-:W-:Y:S02]  /*5ac0*/  IMAD R13, R13, R14.reuse, RZ ;  /* 0x0000000e0d0d7224 */ /* 0x084fe400078e02ff */
[----:B------:R-:W-:-:S04]  /*5ad0*/  IMAD.WIDE.U32 R20, R12, R14, R20 ;  /* 0x0000000e0c147225 */ /* 0x000fc800078e0014 */
[----:B------:R-:W-:Y:S02]  /*5ae0*/  IMAD R25, R12, R15, R13 ;  /* 0x0000000f0c197224 */ /* 0x000fe400078e020d */
[----:B------:R0:W2:Y:S04]  /*5af0*/  LD.E.64 R14, [R18.64] ;  /* 0x0000000a120e7980 */ /* 0x0000a8000c101b00 */
[----:B------:R-:W2:Y:S01]  /*5b00*/  LDL.64 R12, [R24+0x30] ;  /* 0x00003000180c7983 */ /* 0x000ea20000100a00 */
[----:B------:R-:W-:Y:S02]  /*5b10*/  IMAD.IADD R21, R21, 0x1, R25 ;  /* 0x0000000115157824 */ /* 0x000fe400078e0219 */
[----:B---3--:R-:W-:Y:S01]  /*5b20*/  IMAD R23, R23, R16, RZ ;  /* 0x0000001017177224 */ /* 0x008fe200078e02ff */
[----:B0-----:R0:W3:Y:S03]  /*5b30*/  LD.E.64 R18, [R28.64] ;  /* 0x0000000a1c127980 */ /* 0x0010e6000c101b00 */
[----:B------:R-:W-:-:S02]  /*5b40*/  IMAD R23, R22, R17, R23 ;  /* 0x0000001116177224 */ /* 0x000fc400078e0217 */
[----:B------:R-:W-:Y:S02]  /*5b50*/  IMAD.WIDE.U32 R16, R22, R16, R20 ;  /* 0x0000001016107225 */ /* 0x000fe400078e0014 */
[----:B------:R-:W3:Y:S01]  /*5b60*/  LDL.64 R20, [R24+0x38] ;  /* 0x0000380018147983 */ /* 0x000ee20000100a00 */
[----:B------:R-:W-:Y:S01]  /*5b70*/  IADD3 R22, P1, R28, UR4, RZ ;  /* 0x000000041c167c10 */ /* 0x000fe2000ff3e0ff */
[----:B------:R-:W-:-:S03]  /*5b80*/  IMAD.IADD R17, R17, 0x1, R23 ;  /* 0x0000000111117824 */ /* 0x000fc600078e0217 */
[----:B------:R-:W-:-:S05]  /*5b90*/  IADD3.X R23, R29, UR6, RZ, P1, !PT ;  /* 0x000000061d177c10 */ /* 0x000fca0008ffe4ff */
[----:B0-----:R0:W4:Y:S01]  /*5ba0*/  LD.E.64 R28, [R22.64] ;  /* 0x0000000a161c7980 */ /* 0x001122000c101b00 */
[----:B--2---:R-:W-:-:S04]  /*5bb0*/  IMAD R15, R15, R12, RZ ;  /* 0x0000000c0f0f7224 */ /* 0x004fc800078e02ff */
[C---:B------:R-:W-:Y:S02]  /*5bc0*/  IMAD R15, R14.reuse, R13, R15 ;  /* 0x0000000d0e0f7224 */ /* 0x040fe400078e020f */
[----:B------:R-:W-:Y:S01]  /*5bd0*/  IMAD.WIDE.U32 R12, R14, R12, R16 ;  /* 0x0000000c0e0c7225 */ /* 0x000fe200078e0010 */
[----:B------:R-:W-:Y:S01]  /*5be0*/  IADD3 R14, P1, R22, UR4, RZ ;  /* 0x00000004160e7c10 */ /* 0x000fe2000ff3e0ff */
[----:B------:R-:W4:Y:S03]  /*5bf0*/  LDL.64 R16, [R24+0x40] ;  /* 0x0000400018107983 */ /* 0x000f260000100a00 */
[----:B------:R-:W-:Y:S01]  /*5c00*/  IADD3 R13, R13, R15, RZ ;  /* 0x0000000f0d0d7210 */ /* 0x000fe20007ffe0ff */
[----:B---3--:R-:W-:Y:S01]  /*5c10*/  IMAD R19, R19, R20, RZ ;  /* 0x0000001413137224 */ /* 0x008fe200078e02ff */
[----:B------:R-:W-:-:S03]  /*5c20*/  IADD3.X R15, R23, UR6, RZ, P1, !PT ;  /* 0x00000006170f7c10 */ /* 0x000fc60008ffe4ff */
[C---:B------:R-:W-:Y:S02]  /*5c30*/  IMAD R19, R18.reuse, R21, R19 ;  /* 0x0000001512137224 */ /* 0x040fe400078e0213 */
[----:B------:R-:W-:Y:S01]  /*5c40*/  IMAD.WIDE.U32 R12, R18, R20, R12 ;  /* 0x00000014120c7225 */ /* 0x000fe200078e000c */
[----:B0-----:R0:W2:Y:S04]  /*5c50*/  LD.E.64 R22, [R14.64] ;  /* 0x0000000a0e167980 */ /* 0x0010a8000c101b00 */
[----:B------:R-:W2:Y:S01]  /*5c60*/  LDL.64 R20, [R24+0x48] ;  /* 0x0000480018147983 */ /* 0x000ea20000100a00 */
[----:B------:R-:W-:Y:S01]  /*5c70*/  IADD3 R18, P1, R14, UR4, RZ ;  /* 0x000000040e127c10 */ /* 0x000fe2000ff3e0ff */
[----:B------:R-:W-:-:S03]  /*5c80*/  IMAD.IADD R13, R13, 0x1, R19 ;  /* 0x000000010d0d7824 */ /* 0x000fc600078e0213 */
[----:B------:R-:W-:-:S05]  /*5c90*/  IADD3.X R19, R15, UR6, RZ, P1, !PT ;  /* 0x000000060f137c10 */ /* 0x000fca0008ffe4ff */
[----:B0-----:R0:W3:Y:S01]  /*5ca0*/  LD.E.64 R14, [R18.64] ;  /* 0x0000000a120e7980 */ /* 0x0010e2000c101b00 */
[-C--:B----4-:R-:W-:Y:S02]  /*5cb0*/  IMAD R25, R29, R16.reuse, RZ ;  /* 0x000000101d197224 */ /* 0x090fe400078e02ff */
[----:B------:R-:W-:Y:S01]  /*5cc0*/  IMAD.WIDE.U32 R12, R28, R16, R12 ;  /* 0x000000101c0c7225 */ /* 0x000fe200078e000c */
[----:B------:R-:W-:-:S03]  /*5cd0*/  IADD3 R16, P1, R18, UR4, RZ ;  /* 0x0000000412107c10 */ /* 0x000fc6000ff3e0ff */
[----:B------:R-:W-:Y:S02]  /*5ce0*/  IMAD R17, R28, R17, R25 ;  /* 0x000000111c117224 */ /* 0x000fe400078e0219 */
[----:B------:R-:W3:Y:S02]  /*5cf0*/  LDL.64 R28, [R24+0x50] ;  /* 0x00005000181c7983 */ /* 0x000ee40000100a00 */
[----:B------:R-:W-:Y:S01]  /*5d00*/  IMAD.IADD R13, R13, 0x1, R17 ;  /* 0x000000010d0d7824 */ /* 0x000fe200078e0211 */
[----:B------:R-:W-:Y:S01]  /*5d10*/  IADD3.X R17, R19, UR6, RZ, P1, !PT ;  /* 0x0000000613117c10 */ /* 0x000fe20008ffe4ff */
[----:B--2---:R-:W-:-:S04]  /*5d20*/  IMAD R23, R23, R20, RZ ;  /* 0x0000001417177224 */ /* 0x004fc800078e02ff */
[----:B0-----:R0:W2:Y:S01]  /*5d30*/  LD.E.64 R18, [R16.64] ;  /* 0x0000000a10127980 */ /* 0x0010a2000c101b00 */
[----:B------:R-:W-:-:S04]  /*5d40*/  IMAD.WIDE.U32 R12, R22, R20, R12 ;  /* 0x00000014160c7225 */ /* 0x000fc800078e000c */
[----:B------:R-:W-:Y:S02]  /*5d50*/  IMAD R21, R22, R21, R23 ;  /* 0x0000001516157224 */ /* 0x000fe400078e0217 */
[----:B------:R-:W2:Y:S01]  /*5d60*/  LDL.64 R22, [R24+0x58] ;  /* 0x0000580018167983 */ /* 0x000ea20000100a00 */
[----:B------:R-:W-:Y:S01]  /*5d70*/  IADD3 R20, P1, R16, UR4, RZ ;  /* 0x0000000410147c10 */ /* 0x000fe2000ff3e0ff */
[----:B------:R-:W-:-:S03]  /*5d80*/  IMAD.IADD R13, R13, 0x1, R21 ;  /* 0x000000010d0d7824 */ /* 0x000fc600078e0215 */
[----:B------:R-:W-:-:S05]  /*5d90*/  IADD3.X R21, R17, UR6, RZ, P1, !PT ;  /* 0x0000000611157c10 */ /* 0x000fca0008ffe4ff */
[----:B0-----:R0:W4:Y:S01]  /*5da0*/  LD.E.64 R16, [R20.64] ;  /* 0x0000000a14107980 */ /* 0x001122000c101b00 */
[-C--:B---3--:R-:W-:Y:S02]  /*5db0*/  IMAD R15, R15, R28.reuse, RZ ;  /* 0x0000001c0f0f7224 */ /* 0x088fe400078e02ff */
[----:B------:R-:W-:-:S04]  /*5dc0*/  IMAD.WIDE.U32 R12, R14, R28, R12 ;  /* 0x0000001c0e0c7225 */ /* 0x000fc800078e000c */
[----:B------:R-:W-:Y:S02]  /*5dd0*/  IMAD R15, R14, R29, R15 ;  /* 0x0000001d0e0f7224 */ /* 0x000fe400078e020f */
[----:B------:R-:W4:Y:S01]  /*5de0*/  LDL.64 R28, [R24+0x60] ;  /* 0x00006000181c7983 */ /* 0x000f220000100a00 */
[----:B------:R-:W-:Y:S01]  /*5df0*/  IADD3 R14, P1, R20, UR4, RZ ;  /* 0x00000004140e7c10 */ /* 0x000fe2000ff3e0ff */
[----:B------:R-:W-:-:S03]  /*5e00*/  IMAD.IADD R13, R13, 0x1, R15 ;  /* 0x000000010d0d7824 */ /* 0x000fc600078e020f */
[----:B------:R-:W-:Y:S01]  /*5e10*/  IADD3.X R15, R21, UR6, RZ, P1, !PT ;  /* 0x00000006150f7c10 */ /* 0x000fe20008ffe4ff */
[-C--:B--2---:R-:W-:Y:S02]  /*5e20*/  IMAD R19, R19, R22.reuse, RZ ;  /* 0x0000001613137224 */ /* 0x084fe400078e02ff */
[C---:B------:R-:W-:Y:S02]  /*5e30*/  IMAD.WIDE.U32 R12, R18.reuse, R22, R12 ;  /* 0x00000016120c7225 */ /* 0x040fe400078e000c */
[----:B0-----:R0:W2:Y:S02]  /*5e40*/  LD.E.64 R20, [R14.64] ;  /* 0x0000000a0e147980 */ /* 0x0010a4000c101b00 */
[----:B------:R-:W-:Y:S02]  /*5e50*/  IMAD R19, R18, R23, R19 ;  /* 0x0000001712137224 */ /* 0x000fe400078e0213 */
[----:B------:R-:W2:Y:S01]  /*5e60*/  LDL.64 R22, [R24+0x68] ;  /* 0x0000680018167983 */ /* 0x000ea20000100a00 */
[----:B------:R-:W-:-:S02]  /*5e70*/  IADD3 R18, P1, R14, UR4, RZ ;  /* 0x000000040e127c10 */ /* 0x000fc4000ff3e0ff */
[----:B------:R-:W-:Y:S02]  /*5e80*/  IADD3 R13, R13, R19, RZ ;  /* 0x000000130d0d7210 */ /* 0x000fe40007ffe0ff */
[----:B------:R-:W-:-:S05]  /*5e90*/  IADD3.X R19, R15, UR6, RZ, P1, !PT ;  /* 0x000000060f137c10 */ /* 0x000fca0008ffe4ff */
[----:B0-----:R0:W3:Y:S01]  /*5ea0*/  LD.E.64 R14, [R18.64] ;  /* 0x0000000a120e7980 */ /* 0x0010e2000c101b00 */
[-C--:B----4-:R-:W-:Y:S02]  /*5eb0*/  IMAD R17, R17, R28.reuse, RZ ;  /* 0x0000001c11117224 */ /* 0x090fe400078e02ff */
[----:B------:R-:W-:-:S04]  /*5ec0*/  IMAD.WIDE.U32 R12, R16, R28, R12 ;  /* 0x0000001c100c7225 */ /* 0x000fc800078e000c */
[----:B------:R-:W-:Y:S02]  /*5ed0*/  IMAD R17, R16, R29, R17 ;  /* 0x0000001d10117224 */ /* 0x000fe400078e0211 */
[----:B------:R-:W3:Y:S01]  /*5ee0*/  LDL.64 R28, [R24+0x70] ;  /* 0x00007000181c7983 */ /* 0x000ee20000100a00 */
        /* <DEDUP_REMOVED lines=20> */
[C---:B0-----:R-:W-:Y:S02]  /*6030*/  IMAD.WIDE.U32 R20, R18.reuse, R22, R12 ;  /* 0x0000001612147225 */ /* 0x041fe400078e000c */
[----:B------:R-:W2:Y:S02]  /*6040*/  LDL.64 R12, [R24+0x88] ;  /* 0x00008800180c7983 */ /* 0x000ea40000100a00 */
[----:B------:R-:W-:Y:S02]  /*6050*/  IMAD R19, R18, R23, R19 ;  /* 0x0000001712137224 */ /* 0x000fe400078e0213 */
[----:B------:R0:W2:Y:S01]  /*6060*/  LD.E.64 R22, [R14.64] ;  /* 0x0000000a0e167980 */ /* 0x0000a2000c101b00 */
[----:B------:R-:W-:Y:S01]  /*6070*/  MOV R18, R20 ;  /* 0x0000001400127202 */ /* 0x000fe20000000f00 */
[----:B------:R-:W-:Y:S01]  /*6080*/  IMAD.IADD R19, R21, 0x1, R19 ;  /* 0x0000000115137824 */ /* 0x000fe200078e0213 */
[----:B------:R-:W-:-:S04]  /*6090*/  IADD3 R20, P1, R14, UR4, RZ ;  /* 0x000000040e147c10 */ /* 0x000fc8000ff3e0ff */
[----:B------:R-:W-:Y:S02]  /*60a0*/  IADD3.X R21, R15, UR6, RZ, P1, !PT ;  /* 0x000000060f157c10 */ /* 0x000fe40008ffe4ff */
[----:B0-----:R-:W-:-:S04]  /*60b0*/  IADD3 R14, P1, R20, UR4, RZ ;  /* 0x00000004140e7c10 */ /* 0x001fc8000ff3e0ff */
[----:B------:R-:W-:Y:S01]  /*60c0*/  IADD3.X R15, R21, UR6, RZ, P1, !PT ;  /* 0x00000006150f7c10 */ /* 0x000fe20008ffe4ff */
[-C--:B----4-:R-:W-:Y:S02]  /*60d0*/  IMAD R17, R17, R28.reuse, RZ ;  /* 0x0000001c11117224 */ /* 0x090fe400078e02ff */
[----:B------:R-:W-:-:S04]  /*60e0*/  IMAD.WIDE.U32 R18, R16, R28, R18 ;  /* 0x0000001c10127225 */ /* 0x000fc800078e0012 */
[----:B------:R-:W-:Y:S02]  /*60f0*/  IMAD R17, R16, R29, R17 ;  /* 0x0000001d10117224 */ /* 0x000fe400078e0211 */
[----:B------:R0:W3:Y:S02]  /*6100*/  LD.E.64 R28, [R20.64] ;  /* 0x0000000a141c7980 */ /* 0x0000e4000c101b00 */
[----:B------:R-:W-:Y:S02]  /*6110*/  IMAD.IADD R19, R19, 0x1, R17 ;  /* 0x0000000113137824 */ /* 0x000fe400078e0211 */
[----:B------:R-:W3:Y:S01]  /*6120*/  LDL.64 R16, [R24+0x90] ;  /* 0x0000900018107983 */ /* 0x000ee20000100a00 */
[----:B--2---:R-:W-:-:S03]  /*6130*/  IMAD R23, R23, R12, RZ ;  /* 0x0000000c17177224 */ /* 0x004fc600078e02ff */
[----:B0-----:R-:W2:Y:S01]  /*6140*/  LD.E.64 R20, [R14.64] ;  /* 0x0000000a0e147980 */ /* 0x001ea2000c101b00 */
[C---:B------:R-:W-:Y:S02]  /*6150*/  IMAD R23, R22.reuse, R13, R23 ;  /* 0x0000000d16177224 */ /* 0x040fe400078e0217 */
[----:B------:R-:W-:Y:S02]  /*6160*/  IMAD.WIDE.U32 R12, R22, R12, R18 ;  /* 0x0000000c160c7225 */ /* 0x000fe400078e0012 */
[----:B------:R-:W2:Y:S01]  /*6170*/  LDL.64 R18, [R24+0x98] ;  /* 0x0000980018127983 */ /* 0x000ea20000100a00 */
[----:B------:R-:W-:Y:S01]  /*6180*/  IADD3 R27, P1, R27, -0x10, RZ ;  /* 0xfffffff01b1b7810 */ /* 0x000fe20007f3e0ff */
[----:B------:R-:W-:-:S03]  /*6190*/  IMAD.IADD R13, R13, 0x1, R23 ;  /* 0x000000010d0d7824 */ /* 0x000fc600078e0217 */
[----:B------:R-:W-:Y:S02]  /*61a0*/  IADD3.X R4, R4, -0x1, RZ, P1, !PT ;  /* 0xffffffff04047810 */ /* 0x000fe40000ffe4ff */
[----:B------:R-:W-:-:S04]  /*61b0*/  ISETP.GT.U32.AND P1, PT, R27, 0xc, PT ;  /* 0x0000000c1b00780c */ /* 0x000fc80003f24070 */
[----:B------:R-:W-:Y:S02]  /*61c0*/  ISETP.GT.AND.EX P1, PT, R4, RZ, PT, P1 ;  /* 0x000000ff0400720c */ /* 0x000fe40003f24310 */
[----:B------:R-:W-:Y:S02]  /*61d0*/  IADD3 R22, P2, R14, UR4, RZ ;  /* 0x000000040e167c10 */ /* 0x000fe4000ff5e0ff */
[----:B------:R-:W-:-:S04]  /*61e0*/  IADD3 R0, P3, R0, 0x10, RZ ;  /* 0x0000001000007810 */ /* 0x000fc80007f7e0ff */
[----:B------:R-:W-:Y:S01]  /*61f0*/  IADD3.X R2, RZ, R2, RZ, P3, !PT ;  /* 0x00000002ff027210 */ /* 0x000fe20001ffe4ff */
[-C--:B---3--:R-:W-:Y:S02]  /*6200*/  IMAD R23, R29, R16.reuse, RZ ;  /* 0x000000101d177224 */ /* 0x088fe400078e02ff */
[----:B------:R-:W-:-:S04]  /*6210*/  IMAD.WIDE.U32 R12, R28, R16, R12 ;  /* 0x000000101c0c7225 */ /* 0x000fc800078e000c */
[----:B------:R-:W-:-:S04]  /*6220*/  IMAD R23, R28, R17, R23 ;  /* 0x000000111c177224 */ /* 0x000fc800078e0217 */
[----:B------:R-:W-:Y:S02]  /*6230*/  IMAD.IADD R13, R13, 0x1, R23 ;  /* 0x000000010d0d7824 */ /* 0x000fe400078e0217 */
[----:B--2---:R-:W-:Y:S01]  /*6240*/  IMAD R17, R21, R18, RZ ;  /* 0x0000001215117224 */ /* 0x004fe200078e02ff */
[----:B------:R-:W-:-:S03]  /*6250*/  IADD3.X R23, R15, UR6, RZ, P2, !PT ;  /* 0x000000060f177c10 */ /* 0x000fc600097fe4ff */
[C---:B------:R-:W-:Y:S02]  /*6260*/  IMAD R17, R20.reuse, R19, R17 ;  /* 0x0000001314117224 */ /* 0x040fe400078e0211 */
[----:B------:R-:W-:-:S04]  /*6270*/  IMAD.WIDE.U32 R20, R20, R18, R12 ;  /* 0x0000001214147225 */ /* 0x000fc800078e000c */
[----:B------:R-:W-:Y:S01]  /*6280*/  IMAD.IADD R21, R21, 0x1, R17 ;  /* 0x0000000115157824 */ /* 0x000fe200078e0211 */
[----:B------:R-:W-:Y:S05]  /*6290*/  @P1 BRA `(.L_x_6978) ;  /* 0xfffff77000001947 */ /* 0x000fea000383ffff */
.L_x_6977:
[----:B------:R-:W-:-:S04]  /*62a0*/  ISETP.GT.U32.AND P1, PT, R27, 0x4, PT ;  /* 0x000000041b00780c */ /* 0x000fc80003f24070 */
[----:B------:R-:W-:-:S13]  /*62b0*/  ISETP.GT.AND.EX P1, PT, R4, RZ, PT, P1 ;  /* 0x000000ff0400720c */ /* 0x000fda0003f24310 */
[----:B------:R-:W-:Y:S05]  /*62c0*/  @!P1 BRA `(.L_x_6979) ;  /* 0x0000047000009947 */ /* 0x000fea0003800000 */
[----:B------:R-:W-:Y:S01]  /*62d0*/  IMAD.U32 R26, R0, 0x8, R1 ;  /* 0x00000008001a7824 */ /* 0x000fe200078e0001 */
[----:B------:R-:W2:Y:S01]  /*62e0*/  LD.E.64 R16, [R22.64] ;  /* 0x0000000a16107980 */ /* 0x000ea2000c101b00 */
[----:B------:R-:W-:-:S03]  /*62f0*/  IADD3 R28, P0, R22, UR4, RZ ;  /* 0x00000004161c7c10 */ /* 0x000fc6000ff1e0ff */
[----:B------:R-:W2:Y:S01]  /*6300*/  LDL.64 R14, [R26+0x20] ;  /* 0x000020001a0e7983 */ /* 0x000ea20000100a00 */
[----:B------:R-:W-:-:S03]  /*6310*/  IADD3.X R29, R23, UR6, RZ, P0, !PT ;  /* 0x00000006171d7c10 */ /* 0x000fc600087fe4ff */
[----:B------:R-:W3:Y:S04]  /*6320*/  LDL.64 R18, [R26+0x28] ;  /* 0x000028001a127983 */ /* 0x000ee80000100a00 */
[----:B------:R0:W3:Y:S01]  /*6330*/  LD.E.64 R12, [R28.64] ;  /* 0x0000000a1c0c7980 */ /* 0x0000e2000c101b00 */
        /* <DEDUP_REMOVED lines=10> */
[----:B---3--:R-:W-:-:S04]  /*63e0*/  IMAD R21, R13, R18, RZ ;  /* 0x000000120d157224 */ /* 0x008fc800078e02ff */
[C---:B------:R-:W-:Y:S02]  /*63f0*/  IMAD R21, R12.reuse, R19, R21 ;  /* 0x000000130c157224 */ /* 0x040fe400078e0215 */
[----:B------:R-:W-:Y:S02]  /*6400*/  IMAD.WIDE.U32 R18, R12, R18, R22 ;  /* 0x000000120c127225 */ /* 0x000fe400078e0016 */
[----:B------:R-:W3:Y:S04]  /*6410*/  LD.E.64 R22, [R28.64] ;  /* 0x0000000a1c167980 */ /* 0x000ee8000c101b00 */
[----:B------:R-:W3:Y:S01]  /*6420*/  LDL.64 R12, [R26+0x38] ;  /* 0x000038001a0c7983 */ /* 0x000ee20000100a00 */
[----:B0-----:R-:W-:Y:S01]  /*6430*/  IADD3 R24, P0, R28, UR4, RZ ;  /* 0x000000041c187c10 */ /* 0x001fe2000ff1e0ff */
[----:B------:R-:W-:-:S03]  /*6440*/  IMAD.IADD R19, R19, 0x1, R21 ;  /* 0x0000000113137824 */ /* 0x000fc600078e0215 */
[----:B------:R-:W-:Y:S02]  /*6450*/  IADD3.X R25, R29, UR6, RZ, P0, !PT ;  /* 0x000000061d197c10 */ /* 0x000fe400087fe4ff */
[----:B------:R-:W-:Y:S01]  /*6460*/  IADD3 R20, P0, R24, UR4, RZ ;  /* 0x0000000418147c10 */ /* 0x000fe2000ff1e0ff */
[-C--:B--2---:R-:W-:Y:S02]  /*6470*/  IMAD R21, R17, R14.reuse, RZ ;  /* 0x0000000e11157224 */ /* 0x084fe400078e02ff */
[----:B------:R-:W-:-:S04]  /*6480*/  IMAD.WIDE.U32 R18, R16, R14, R18 ;  /* 0x0000000e10127225 */ /* 0x000fc800078e0012 */
[----:B------:R-:W-:Y:S02]  /*6490*/  IMAD R21, R16, R15, R21 ;  /* 0x0000000f10157224 */ /* 0x000fe400078e0215 */
[----:B------:R-:W2:Y:S04]  /*64a0*/  LD.E.64 R14, [R24.64] ;  /* 0x0000000a180e7980 */ /* 0x000ea8000c101b00 */
[----:B------:R-:W2:Y:S01]  /*64b0*/  LDL.64 R16, [R26+0x40] ;  /* 0x000040001a107983 */ /* 0x000ea20000100a00 */
[----:B------:R-:W-:Y:S01]  /*64c0*/  IMAD.IADD R19, R19, 0x1, R21 ;  /* 0x0000000113137824 */ /* 0x000fe200078e0215 */
[----:B------:R-:W-:Y:S01]  /*64d0*/  IADD3.X R21, R25, UR6, RZ, P0, !PT ;  /* 0x0000000619157c10 */ /* 0x000fe200087fe4ff */
[----:B---3--:R-:W-:-:S04]  /*64e0*/  IMAD R23, R23, R12, RZ ;  /* 0x0000000c17177224 */ /* 0x008fc800078e02ff */
[C---:B------:R-:W-:Y:S01]  /*64f0*/  IMAD R23, R22.reuse, R13, R23 ;  /* 0x0000000d16177224 */ /* 0x040fe200078e0217 */
[----:B------:R0:W3:Y:S01]  /*6500*/  LD.E.64 R28, [R20.64] ;  /* 0x0000000a141c7980 */ /* 0x0000e2000c101b00 */
[----:B------:R-:W-:-:S03]  /*6510*/  IMAD.WIDE.U32 R12, R22, R12, R18 ;  /* 0x0000000c160c7225 */ /* 0x000fc600078e0012 */
[----:B------:R-:W3:Y:S02]  /*6520*/  LDL.64 R18, [R26+0x48] ;  /* 0x000048001a127983 */ /* 0x000ee40000100a00 */
[----:B------:R-:W-:Y:S01]  /*6530*/  IADD3 R13, R13, R23, RZ ;  /* 0x000000170d0d7210 */ /* 0x000fe20007ffe0ff */
[----:B--2---:R-:W-:-:S04]  /*6540*/  IMAD R15, R15, R16, RZ ;  /* 0x000000100f0f7224 */ /* 0x004fc800078e02ff */
[----:B------:R-:W-:Y:S01]  /*6550*/  IMAD.WIDE.U32 R12, R14, R16, R12 ;  /* 0x000000100e0c7225 */ /* 0x000fe200078e000c */
[----:B------:R-:W-:-:S03]  /*6560*/  IADD3 R16, P0, R20, UR4, RZ ;  /* 0x0000000414107c10 */ /* 0x000fc6000ff1e0ff */
[----:B------:R-:W-:Y:S01]  /*6570*/  IMAD R15, R14, R17, R15 ;  /* 0x000000110e0f7224 */ /* 0x000fe200078e020f */
[----:B------:R-:W-:Y:S01]  /*6580*/  IADD3.X R17, R21, UR6, RZ, P0, !PT ;  /* 0x0000000615117c10 */ /* 0x000fe200087fe4ff */
[----:B------:R-:W-:Y:S01]  /*6590*/  IMAD.MOV.U32 R14, RZ, RZ, R12 ;  /* 0x000000ffff0e7224 */ /* 0x000fe200078e000c */
[----:B------:R-:W-:Y:S01]  /*65a0*/  IADD3 R12, P0, R16, UR4, RZ ;  /* 0x00000004100c7c10 */ /* 0x000fe2000ff1e0ff */
[----:B0-----:R-:W2:Y:S01]  /*65b0*/  LDL.64 R20, [R26+0x50] ;  /* 0x000050001a147983 */ /* 0x001ea20000100a00 */
[----:B------:R-:W-:-:S03]  /*65c0*/  IMAD.IADD R15, R13, 0x1, R15 ;  /* 0x000000010d0f7824 */ /* 0x000fc600078e020f */
[----:B------:R-:W2:Y:S01]  /*65d0*/  LD.E.64 R22, [R16.64] ;  /* 0x0000000a10167980 */ /* 0x000ea2000c101b00 */
[-C--:B---3--:R-:W-:Y:S01]  /*65e0*/  IMAD R25, R29, R18.reuse, RZ ;  /* 0x000000121d197224 */ /* 0x088fe200078e02ff */
[----:B------:R-:W-:Y:S01]  /*65f0*/  IADD3.X R13, R17, UR6, RZ, P0, !PT ;  /* 0x00000006110d7c10 */ /* 0x000fe200087fe4ff */
[----:B------:R-:W-:-:S04]  /*6600*/  IMAD.WIDE.U32 R14, R28, R18, R14 ;  /* 0x000000121c0e7225 */ /* 0x000fc800078e000e */
[----:B------:R-:W-:Y:S02]  /*6610*/  IMAD R19, R28, R19, R25 ;  /* 0x000000131c137224 */ /* 0x000fe400078e0219 */
[----:B------:R-:W3:Y:S04]  /*6620*/  LDL.64 R24, [R26+0x58] ;  /* 0x000058001a187983 */ /* 0x000ee80000100a00 */
[----:B------:R-:W3:Y:S01]  /*6630*/  LD.E.64 R28, [R12.64] ;  /* 0x0000000a0c1c7980 */ /* 0x000ee2000c101b00 */
[----:B------:R-:W-:Y:S01]  /*6640*/  IMAD.IADD R15, R15, 0x1, R19 ;  /* 0x000000010f0f7824 */ /* 0x000fe200078e0213 */
[----:B------:R-:W-:Y:S02]  /*6650*/  IADD3 R0, P2, R0, 0x8, RZ ;  /* 0x0000000800007810 */ /* 0x000fe40007f5e0ff */
[----:B------:R-:W-:-:S02]  /*6660*/  IADD3 R27, P3, R27, -0x8, RZ ;  /* 0xfffffff81b1b7810 */ /* 0x000fc40007f7e0ff */
[----:B------:R-:W-:Y:S01]  /*6670*/  PLOP3.LUT P0, PT, PT, PT, PT, 0x8, 0x0 ;  /* 0x000000000000781c */ /* 0x000fe20003f0e170 */
[----:B------:R-:W-:Y:S01]  /*6680*/  IMAD.X R2, RZ, RZ, R2, P2 ;  /* 0x000000ffff027224 */ /* 0x000fe200010e0602 */
[----:B------:R-:W-:Y:S01]  /*6690*/  IADD3.X R4, R4, -0x1, RZ, P3, !PT ;  /* 0xffffffff04047810 */ /* 0x000fe20001ffe4ff */
[-C--:B--2---:R-:W-:Y:S02]  /*66a0*/  IMAD R19, R23, R20.reuse, RZ ;  /* 0x0000001417137224 */ /* 0x084fe400078e02ff */
[----:B------:R-:W-:-:S04]  /*66b0*/  IMAD.WIDE.U32 R14, R22, R20, R14 ;  /* 0x00000014160e7225 */ /* 0x000fc800078e000e */
[----:B------:R-:W-:-:S04]  /*66c0*/  IMAD R19, R22, R21, R19 ;  /* 0x0000001516137224 */ /* 0x000fc800078e0213 */
[----:B------:R-:W-:Y:S02]  /*66d0*/  IMAD.IADD R15, R15, 0x1, R19 ;  /* 0x000000010f0f7824 */ /* 0x000fe400078e0213 */
[-C--:B---3--:R-:W-:Y:S01]  /*66e0*/  IMAD R17, R29, R24.reuse, RZ ;  /* 0x000000181d117224 */ /* 0x088fe200078e02ff */
[----:B------:R-:W-:Y:S01]  /*66f0*/  IADD3 R22, P1, R12, UR4, RZ ;  /* 0x000000040c167c10 */ /* 0x000fe2000ff3e0ff */
[----:B------:R-:W-:-:S04]  /*6700*/  IMAD.WIDE.U32 R20, R28, R24, R14 ;  /* 0x000000181c147225 */ /* 0x000fc800078e000e */
[----:B------:R-:W-:Y:S01]  /*6710*/  IMAD R17, R28, R25, R17 ;  /* 0x000000191c117224 */ /* 0x000fe200078e0211 */
[----:B------:R-:W-:-:S04]  /*6720*/  IADD3.X R23, R13, UR6, RZ, P1, !PT ;  /* 0x000000060d177c10 */ /* 0x000fc80008ffe4ff */
[----:B------:R-:W-:Y:S02]  /*6730*/  IADD3 R21, R21, R17, RZ ;  /* 0x0000001115157210 */ /* 0x000fe40007ffe0ff */
.L_x_6979:
[----:B------:R-:W-:-:S04]  /*6740*/  ISETP.NE.U32.AND P1, PT, R27, RZ, PT ;  /* 0x000000ff1b00720c */ /* 0x000fc80003f25070 */
[----:B------:R-:W-:-:S13]  /*6750*/  ISETP.NE.OR.EX P0, PT, R4, RZ, P0, P1 ;  /* 0x000000ff0400720c */ /* 0x000fda0000705710 */
[----:B------:R-:W-:Y:S05]  /*6760*/  @!P0 BRA `(.L_x_6975) ;  /* 0x0000028000008947 */ /* 0x000fea0003800000 */
.L_x_6976:
[----:B------:R-:W-:Y:S01]  /*6770*/  IMAD.U32 R26, R0, 0x8, R1 ;  /* 0x00000008001a7824 */ /* 0x000fe200078e0001 */
[----:B------:R0:W2:Y:S04]  /*6780*/  LD.E.64 R16, [R22.64] ;  /* 0x0000000a16107980 */ /* 0x0000a8000c101b00 */
[----:B------:R-:W2:Y:S04]  /*6790*/  LDL.64 R18, [R26+0x20] ;  /* 0x000020001a127983 */ /* 0x000ea80000100a00 */
[----:B------:R-:W3:Y:S01]  /*67a0*/  LDL.64 R12, [R26+0x28] ;  /* 0x000028001a0c7983 */ /* 0x000ee20000100a00 */
[----:B0-----:R-:W-:-:S04]  /*67b0*/  IADD3 R22, P0, R22, UR4, RZ ;  /* 0x0000000416167c10 */ /* 0x001fc8000ff1e0ff */
[----:B------:R-:W-:-:S05]  /*67c0*/  IADD3.X R23, R23, UR6, RZ, P0, !PT ;  /* 0x0000000617177c10 */ /* 0x000fca00087fe4ff */
[----:B------:R0:W3:Y:S01]  /*67d0*/  LD.E.64 R14, [R22.64] ;  /* 0x0000000a160e7980 */ /* 0x0000e2000c101b00 */
[----:B------:R-:W-:-:S04]  /*67e0*/  IADD3 R24, P0, R22, UR4, RZ ;  /* 0x0000000416187c10 */ /* 0x000fc8000ff1e0ff */
[----:B------:R-:W-:Y:S02]  /*67f0*/  IADD3.X R25, R23, UR6, RZ, P0, !PT ;  /* 0x0000000617197c10 */ /* 0x000fe400087fe4ff */
[----:B0-----:R-:W-:-:S04]  /*6800*/  IADD3 R22, P0, R24, UR4, RZ ;  /* 0x0000000418167c10 */ /* 0x001fc8000ff1e0ff */
[----:B------:R-:W-:-:S05]  /*6810*/  IADD3.X R23, R25, UR6, RZ, P0, !PT ;  /* 0x0000000619177c10 */ /* 0x000fca00087fe4ff */
[----:B------:R0:W4:Y:S01]  /*6820*/  LD.E.64 R28, [R22.64] ;  /* 0x0000000a161c7980 */ /* 0x000122000c101b00 */
[-C--:B--2---:R-:W-:Y:S02]  /*6830*/  IMAD R17, R17, R18.reuse, RZ ;  /* 0x0000001211117224 */ /* 0x084fe400078e02ff */
[----:B------:R-:W-:-:S04]  /*6840*/  IMAD.WIDE.U32 R20, R16, R18, R20 ;  /* 0x0000001210147225 */ /* 0x000fc800078e0014 */
[----:B------:R-:W-:Y:S02]  /*6850*/  IMAD R17, R16, R19, R17 ;  /* 0x0000001310117224 */ /* 0x000fe400078e0211 */
[----:B------:R-:W2:Y:S02]  /*6860*/  LD.E.64 R18, [R24.64] ;  /* 0x0000000a18127980 */ /* 0x000ea4000c101b00 */
[----:B------:R-:W-:Y:S02]  /*6870*/  IMAD.IADD R21, R21, 0x1, R17 ;  /* 0x0000000115157824 */ /* 0x000fe400078e0211 */
[----:B------:R-:W2:Y:S01]  /*6880*/  LDL.64 R16, [R26+0x30] ;  /* 0x000030001a107983 */ /* 0x000ea20000100a00 */
[----:B---3--:R-:W-:-:S04]  /*6890*/  IMAD R15, R15, R12, RZ ;  /* 0x0000000c0f0f7224 */ /* 0x008fc800078e02ff */
[C---:B------:R-:W-:Y:S02]  /*68a0*/  IMAD R15, R14.reuse, R13, R15 ;  /* 0x0000000d0e0f7224 */ /* 0x040fe400078e020f */
[----:B------:R-:W-:Y:S02]  /*68b0*/  IMAD.WIDE.U32 R12, R14, R12, R20 ;  /* 0x0000000c0e0c7225 */ /* 0x000fe400078e0014 */
[----:B------:R-:W4:Y:S01]  /*68c0*/  LDL.64 R20, [R26+0x38] ;  /* 0x000038001a147983 */ /* 0x000f220000100a00 */
[----:B------:R-:W-:Y:S01]  /*68d0*/  IADD3 R27, P0, R27, -0x4, RZ ;  /* 0xfffffffc1b1b7810 */ /* 0x000fe20007f1e0ff */
[----:B------:R-:W-:-:S03]  /*68e0*/  IMAD.IADD R13, R13, 0x1, R15 ;  /* 0x000000010d0d7824 */ /* 0x000fc600078e020f */
[----:B------:R-:W-:Y:S02]  /*68f0*/  IADD3.X R4, R4, -0x1, RZ, P0, !PT ;  /* 0xffffffff04047810 */ /* 0x000fe400007fe4ff */
[----:B------:R-:W-:-:S04]  /*6900*/  ISETP.NE.U32.AND P0, PT, R27, RZ, PT ;  /* 0x000000ff1b00720c */ /* 0x000fc80003f05070 */
[----:B------:R-:W-:Y:S02]  /*6910*/  ISETP.NE.AND.EX P0, PT, R4, RZ, PT, P0 ;  /* 0x000000ff0400720c */ /* 0x000fe40003f05300 */
[----:B0-----:R-:W-:Y:S02]  /*6920*/  IADD3 R22, P2, R22, UR4, RZ ;  /* 0x0000000416167c10 */ /* 0x001fe4000ff5e0ff */
[----:B------:R-:W-:Y:S02]  /*6930*/  IADD3 R0, P1, R0, 0x4, RZ ;  /* 0x0000000400007810 */ /* 0x000fe40007f3e0ff */
[----:B------:R-:W-:-:S03]  /*6940*/  IADD3.X R23, R23, UR6, RZ, P2, !PT ;  /* 0x0000000617177c10 */ /* 0x000fc600097fe4ff */
[----:B------:R-:W-:Y:S02]  /*6950*/  IMAD.X R2, RZ, RZ, R2, P1 ;  /* 0x000000ffff027224 */ /* 0x000fe400008e0602 */
[-C--:B--2---:R-:W-:Y:S02]  /*6960*/  IMAD R15, R19, R16.reuse, RZ ;  /* 0x00000010130f7224 */ /* 0x084fe400078e02ff */
[----:B------:R-:W-:-:S04]  /*6970*/  IMAD.WIDE.U32 R12, R18, R16, R12 ;  /* 0x00000010120c7225 */ /* 0x000fc800078e000c */
[----:B------:R-:W-:-:S05]  /*6980*/  IMAD R15, R18, R17, R15 ;  /* 0x00000011120f7224 */ /* 0x000fca00078e020f */
[----:B------:R-:W-:Y:S01]  /*6990*/  IADD3 R13, R13, R15, RZ ;  /* 0x0000000f0d0d7210 */ /* 0x000fe20007ffe0ff */
[----:B----4-:R-:W-:-:S04]  /*69a0*/  IMAD R15, R29, R20, RZ ;  /* 0x000000141d0f7224 */ /* 0x010fc800078e02ff */
[C---:B------:R-:W-:Y:S02]  /*69b0*/  IMAD R15, R28.reuse, R21, R15 ;  /* 0x000000151c0f7224 */ /* 0x040fe400078e020f */
[----:B------:R-:W-:-:S04]  /*69c0*/  IMAD.WIDE.U32 R20, R28, R20, R12 ;  /* 0x000000141c147225 */ /* 0x000fc800078e000c */
[----:B------:R-:W-:Y:S01]  /*69d0*/  IMAD.IADD R21, R21, 0x1, R15 ;  /* 0x0000000115157824 */ /* 0x000fe200078e020f */
[----:B------:R-:W-:Y:S05]  /*69e0*/  @P0 BRA `(.L_x_6976) ;  /* 0xfffffd8000000947 */ /* 0x000fea000383ffff */
.L_x_6975:
        /* <DEDUP_REMOVED lines=35> */
[C---:B------:R-:W-:Y:S01]  /*6c20*/  LEA R6, P0, R7.reuse, R8, 0x3 ;  /* 0x0000000807067211 */ /* 0x040fe200078018ff */
[----:B------:R-:W-:Y:S01]  /*6c30*/  IMAD.MOV.U32 R8, RZ, RZ, c[0x0][0x1cc] ;  /* 0x00007300ff087624 */ /* 0x000fe200078e00ff */
[----:B------:R-:W2:Y:S04]  /*6c40*/  LDL.64 R2, [R2+0x30] ;  /* 0x0000300002027983 */ /* 0x000ea80000100a00 */
[----:B------:R-:W-:-:S06]  /*6c50*/  LEA.HI.X R7, R7, R9, R8, 0x3, P0 ;  /* 0x0000000907077211 */ /* 0x000fcc00000f1c08 */
[----:B------:R-:W2:Y:S02]  /*6c60*/  LD.E.64 R6, [R6.64] ;  /* 0x0000000a06067980 */ /* 0x000ea4000c101b00 */
[-C--:B--2---:R-:W-:Y:S02]  /*6c70*/  IMAD R9, R7, R2.reuse, RZ ;  /* 0x0000000207097224 */ /* 0x084fe400078e02ff */
[----:B------:R-:W-:-:S04]  /*6c80*/  IMAD.WIDE.U32 R20, R6, R2, R20 ;  /* 0x0000000206147225 */ /* 0x000fc800078e0014 */
[----:B------:R-:W-:-:S05]  /*6c90*/  IMAD R9, R6, R3, R9 ;  /* 0x0000000306097224 */ /* 0x000fca00078e0209 */
[----:B------:R-:W-:Y:S01]  /*6ca0*/  IADD3 R21, R21, R9, RZ ;  /* 0x0000000915157210 */ /* 0x000fe20007ffe0ff */
[----:B------:R-:W-:Y:S05]  /*6cb0*/  BRA `(.L_x_6974) ;  /* 0x0000003000007947 */ /* 0x000fea0003800000 */
.L_x_6973:
[----:B-----5:R-:W-:-:S04]  /*6cc0*/  LEA R20, P0, R10, c[0x0][0x168], 0x3 ;  /* 0x00005a000a147a11 */ /* 0x020fc800078018ff */
[----:B------:R-:W-:-:S06]  /*6cd0*/  LEA.HI.X R21, R10, c[0x0][0x16c], R11, 0x3, P0 ;  /* 0x00005b000a157a11 */ /* 0x000fcc00000f1c0b */
[----:B------:R-:W5:Y:S03]  /*6ce0*/  LD.E.64 R20, [R20.64] ;  /* 0x0000000a14147980 */ /* 0x000f66000c101b00 */
.L_x_6974:
[----:B------:R-:W-:Y:S01]  /*6cf0*/  IMAD.MOV.U32 R0, RZ, RZ, c[0x0][0x1d8] ;  /* 0x00007600ff007624 */ /* 0x000fe200078e00ff */
[----:B0----5:R-:W-:Y:S01]  /*6d00*/  SHF.L.U64.HI R12, R10, 0x3, R11 ;  /* 0x000000030a0c7819 */ /* 0x021fe2000001020b */
        /* <DEDUP_REMOVED lines=18> */
.L_x_6981:
        /* <DEDUP_REMOVED lines=19> */
.L_x_6980:
[----:B------:R-:W-:Y:S05]  /*6f60*/  @!P0 BRA `(.L_x_6982) ;  /* 0x0000016000008947 */ /* 0x000fea0003800000 */
[----:B------:R-:W-:Y:S01]  /*6f70*/  BSSY B1, `(.L_x_6982) ;  /* 0x0000015000017945 */ /* 0x000fe20003800000 */
[----:B------:R-:W-:Y:S02]  /*6f80*/  IMAD.MOV.U32 R11, RZ, RZ, c[0x0][0x1d0] ;  /* 0x00007400ff0b7624 */ /* 0x000fe400078e00ff */
[----:B------:R-:W-:Y:S02]  /*6f90*/  IMAD.MOV.U32 R7, RZ, RZ, c[0x0][0x1d4] ;  /* 0x00007500ff077624 */ /* 0x000fe400078e00ff */
.L_x_6983:
        /* <DEDUP_REMOVED lines=19> */
.L_x_6982:
        /* <DEDUP_REMOVED lines=14> */
.L_x_6972:
[----:B------:R-:W-:Y:S05]  /*71b0*/  BSYNC B0 ;  /* 0x0000000000007941 */ /* 0x000fea0003800000 */
.L_x_6971:
[----:B0-----:R-:W0:Y:S01]  /*71c0*/  S2R R7, SR_CTAID.X ;  /* 0x0000000000077919 */ /* 0x001e220000002500 */
[----:B------:R-:W-:Y:S01]  /*71d0*/  IMAD.MOV.U32 R0, RZ, RZ, -0x200 ;  /* 0xfffffe00ff007424 */ /* 0x000fe200078e00ff */
[----:B------:R-:W-:Y:S02]  /*71e0*/  BSSY B0, `(.L_x_6984) ;  /* 0x0000016000007945 */ /* 0x000fe40003800000 */
[----:B------:R-:W1:Y:S01]  /*71f0*/  S2R R2, SR_TID.X ;  /* 0x0000000000027919 */ /* 0x000e620000002100 */
[----:B0----5:R-:W-:Y:S01]  /*7200*/  IMAD R9, R7, R0, c[0x0][0x160] ;  /* 0x0000580007097624 */ /* 0x021fe200078e0200 */
[----:B-1----:R-:W-:-:S04]  /*7210*/  MOV R0, R2 ;  /* 0x0000000200007202 */ /* 0x002fc80000000f00 */
[----:B------:R-:W-:-:S13]  /*7220*/  ISETP.GE.AND P1, PT, R2, R9, PT ;  /* 0x000000090200720c */ /* 0x000fda0003f26270 */
[----:B------:R-:W-:Y:S02]  /*7230*/  @!P1 IMAD R2, R7, 0x200, R2 ;  /* 0x0000020007029824 */ /* 0x000fe400078e0202 */
[----:B------:R-:W-:Y:S02]  /*7240*/  @!P1 IMAD.MOV.U32 R3, RZ, RZ, 0x8 ;  /* 0x00000008ff039424 */ /* 0x000fe400078e00ff */
[----:B------:R-:W-:Y:S02]  /*7250*/  @!P1 IMAD.MOV.U32 R0, RZ, RZ, R5 ;  /* 0x000000ffff009224 */ /* 0x000fe400078e0005 */
[----:B------:R-:W-:-:S03]  /*7260*/  @!P1 IMAD.WIDE.U32 R2, R2, R3, c[0x0][0x1f8] ;  /* 0x00007e0002029625 */ /* 0x000fc600078e0003 */
[----:B------:R-:W-:Y:S02]  /*7270*/  ISETP.GE.AND P0, PT, R0, R9, PT ;  /* 0x000000090000720c */ /* 0x000fe40003f06270 */
[----:B------:R0:W-:Y:S11]  /*7280*/  @!P1 STG.E.64 [R2.64], RZ ;  /* 0x000000ff02009986 */ /* 0x0001f6000c101b0a */
[----:B------:R-:W-:Y:S05]  /*7290*/  @P0 BRA `(.L_x_6985) ;  /* 0x000000a000000947 */ /* 0x000fea0003800000 */
[----:B0-----:R-:W-:Y:S01]  /*72a0*/  IMAD R2, R7, 0x200, R0 ;  /* 0x0000020007027824 */ /* 0x001fe200078e0200 */
[----:B------:R-:W-:Y:S01]  /*72b0*/  IADD3 R0, R0, 0x80, RZ ;  /* 0x0000008000007810 */ /* 0x000fe20007ffe0ff */
[----:B------:R-:W-:-:S03]  /*72c0*/  HFMA2.MMA R5, -RZ, RZ, 0, 4.76837158203125e-07 ;  /* 0x00000008ff057435 */ /* 0x000fc600000001ff */
[----:B------:R-:W-:-:S07]  /*72d0*/  ISETP.GE.AND P0, PT, R0, R9, PT ;  /* 0x000000090000720c */ /* 0x000fce0003f06270 */
[----:B------:R-:W-:-:S05]  /*72e0*/  IMAD.WIDE.U32 R2, R2, R5, c[0x0][0x1f8] ;  /* 0x00007e0002027625 */ /* 0x000fca00078e0005 */
[----:B------:R0:W-:Y:S01]  /*72f0*/  STG.E.64 [R2.64], RZ ;  /* 0x000000ff02007986 */ /* 0x0001e2000c101b0a */
[----:B------:R-:W-:Y:S01]  /*7300*/  @!P0 IMAD R4, R7, 0x200, R0 ;  /* 0x0000020007048824 */ /* 0x000fe200078e0200 */
[----:B------:R-:W-:-:S03]  /*7310*/  @!P0 IADD3 R0, R0, 0x80, RZ ;  /* 0x0000008000008810 */ /* 0x000fc60007ffe0ff */
[----:B------:R-:W-:-:S05]  /*7320*/  @!P0 IMAD.WIDE.U32 R4, R4, R5, c[0x0][0x1f8] ;  /* 0x00007e0004048625 */ /* 0x000fca00078e0005 */
[----:B------:R0:W-:Y:S02]  /*7330*/  @!P0 STG.E.64 [R4.64], RZ ;  /* 0x000000ff04008986 */ /* 0x0001e4000c101b0a */
.L_x_6985:
[----:B0-----:R-:W-:Y:S05]  /*7340*/  BSYNC B0 ;  /* 0x0000000000007941 */ /* 0x001fea0003800000 */
.L_x_6984:
[----:B------:R-:W-:-:S13]  /*7350*/  ISETP.GE.AND P0, PT, R0, R9, PT ;  /* 0x000000090000720c */ /* 0x000fda0003f06270 */
[----:B------:R-:W-:Y:S05]  /*7360*/  @P0 EXIT ;  /* 0x000000000000094d */ /* 0x000fea0003800000 */
[----:B------:R-:W-:Y:S02]  /*7370*/  IMAD R2, R7, 0x200, R0 ;  /* 0x0000020007027824 */ /* 0x000fe400078e0200 */
[----:B------:R-:W-:-:S04]  /*7380*/  IMAD.MOV.U32 R3, RZ, RZ, 0x8 ;  /* 0x00000008ff037424 */ /* 0x000fc800078e00ff */
[----:B------:R-:W-:-:S05]  /*7390*/  IMAD.WIDE.U32 R2, R2, R3, c[0x0][0x1f8] ;  /* 0x00007e0002027625 */ /* 0x000fca00078e0003 */
[----:B------:R-:W-:Y:S01]  /*73a0*/  STG.E.64 [R2.64], RZ ;  /* 0x000000ff02007986 */ /* 0x000fe2000c101b0a */
[----:B------:R-:W-:Y:S05]  /*73b0*/  EXIT ;  /* 0x000000000000794d */ /* 0x000fea0003800000 */
.L_x_6986:
        /* <DEDUP_REMOVED lines=12> */
.L_x_16287:


//--------------------- .text._ZN2at6native29vectorized_elementwise_kernelILi2EZZNS0_73_GLOBAL__N__c8866d80_35_SparseBinaryOpIntersectionKernel_cu_1520ed90_315342_sparse_binary_op_intersection_kernel_implINS2_18CUDAKernelLauncherENS2_36CUDAValueSelectionIntersectionKernelINS2_9LhsProjOpEEElLl8EEEvRNS_6TensorERKS8_SB_RKSt6vectorIlSaIlEERKSt8optionalIS8_ESK_bbENKUlvE3_clEvEUllE_St5arrayIPcLm2EEEEviT0_T1_ --------------------------
	.section	.text._ZN2at6native29vectorized_elementwise_kernelILi2EZZNS0_73_GLOBAL__N__c8866d80_35_SparseBinaryOpIntersectionKernel_cu_1520ed90_315342_sparse_binary_op_intersection_kernel_implINS2_18CUDAKernelLauncherENS2_36CUDAValueSelectionIntersectionKernelINS2_9LhsProjOpEEElLl8EEEvRNS_6TensorERKS8_SB_RKSt6vectorIlSaIlEERKSt8optionalIS8_ESK_bbENKUlvE3_clEvEUllE_St5arrayIPcLm2EEEEviT0_T1_,"ax",@progbits
	.sectioninfo	@"SHI_REGISTERS=40"
	.align	128
        .global         _ZN2at6native29vectorized_elementwise_kernelILi2EZZNS0_73_GLOBAL__N__c8866d80_35_SparseBinaryOpIntersectionKernel_cu_1520ed90_315342_sparse_binary_op_intersection_kernel_implINS2_18CUDAKernelLauncherENS2_36CUDAValueSelectionIntersectionKernelINS2_9LhsProjOpEEElLl8EEEvRNS_6TensorERKS8_SB_RKSt6vectorIlSaIlEERKSt8optionalIS8_ESK_bbENKUlvE3_clEvEUllE_St5arrayIPcLm2EEEEviT0_T1_
        .type           _ZN2at6native29vectorized_elementwise_kernelILi2EZZNS0_73_GLOBAL__N__c8866d80_35_SparseBinaryOpIntersectionKernel_cu_1520ed90_315342_sparse_binary_op_intersection_kernel_implINS2_18CUDAKernelLauncherENS2_36CUDAValueSelectionIntersectionKernelINS2_9LhsProjOpEEElLl8EEEvRNS_6TensorERKS8_SB_RKSt6vectorIlSaIlEERKSt8optionalIS8_ESK_bbENKUlvE3_clEvEUllE_St5arrayIPcLm2EEEEviT0_T1_,@function
        .size           _ZN2at6native29vectorized_elementwise_kernelILi2EZZNS0_73_GLOBAL__N__c8866d80_35_SparseBinaryOpIntersectionKernel_cu_1520ed90_315342_sparse_binary_op_intersection_kernel_implINS2_18CUDAKernelLauncherENS2_36CUDAValueSelectionIntersectionKernelINS2_9LhsProjOpEEElLl8EEEvRNS_6TensorERKS8_SB_RKSt6vectorIlSaIlEERKSt8optionalIS8_ESK_bbENKUlvE3_clEvEUllE_St5arrayIPcLm2EEEEviT0_T1_,(.L_x_16288 - _ZN2at6native29vectorized_elementwise_kernelILi2EZZNS0_73_GLOBAL__N__c8866d80_35_SparseBinaryOpIntersectionKernel_cu_1520ed90_315342_sparse_binary_op_intersection_kernel_implINS2_18CUDAKernelLauncherENS2_36CUDAValueSelectionIntersectionKernelINS2_9LhsProjOpEEElLl8EEEvRNS_6TensorERKS8_SB_RKSt6vectorIlSaIlEERKSt8optionalIS8_ESK_bbENKUlvE3_clEvEUllE_St5arrayIPcLm2EEEEviT0_T1_)
        .other          _ZN2at6native29vectorized_elementwise_kernelILi2EZZNS0_73_GLOBAL__N__c8866d80_35_SparseBinaryOpIntersectionKernel_cu_1520ed90_315342_sparse_binary_op_intersection_kernel_implINS2_18CUDAKernelLauncherENS2_36CUDAValueSelectionIntersectionKernelINS2_9LhsProjOpEEElLl8EEEvRNS_6TensorERKS8_SB_RKSt6vectorIlSaIlEERKSt8optionalIS8_ESK_bbENKUlvE3_clEvEUllE_St5arrayIPcLm2EEEEviT0_T1_,@"STO_CUDA_ENTRY STV_DEFAULT"
_ZN2at6native29vectorized_elementwise_kernelILi2EZZNS0_73_GLOBAL__N__c8866d80_35_SparseBinaryOpIntersectionKernel_cu_1520ed90_315342_sparse_binary_op_intersection_kernel_implINS2_18CUDAKernelLauncherENS2_36CUDAValueSelectionIntersectionKernelINS2_9LhsProjOpEEElLl8EEEvRNS_6TensorERKS8_SB_RKSt6vectorIlSaIlEERKSt8optionalIS8_ESK_bbENKUlvE3_clEvEUllE_St5arrayIPcLm2EEEEviT0_T1_:
.text._ZN2at6native29vectorized_elementwise_kernelILi2EZZNS0_73_GLOBAL__N__c8866d80_35_SparseBinaryOpIntersectionKernel_cu_1520ed90_315342_sparse_binary_op_intersection_kernel_implINS2_18CUDAKernelLauncherENS2_36CUDAValueSelectionIntersectionKernelINS2_9LhsProjOpEEElLl8EEEvRNS_6TensorERKS8_SB_RKSt6vectorIlSaIlEERKSt8optionalIS8_ESK_bbENKUlvE3_clEvEUllE_St5arrayIPcLm2EEEEviT0_T1_:
[----:B------:R-:W-:-:S03]  /*0000*/  IMAD.MOV.U32 R1, RZ, RZ, c[0x0][0x28] ;  /* 0x00000a00ff017624 */ /* 0x000fc600078e00ff */
[----:B------:R-:W0:Y:S01]  /*0010*/  S2UR UR4, SR_CTAID.X ;  /* 0x00000000000479c3 */ /* 0x000e220000002500 */
[----:B------:R-:W-:Y:S01]  /*0020*/  ULDC UR5, c[0x0][0x160] ;  /* 0x0000580000057ab9 */ /* 0x000fe20000000800 */
[----:B------:R-:W-:Y:S01]  /*0030*/  IADD3 R1, R1, -0x90, RZ ;  /* 0xffffff7001017810 */ /* 0x000fe20007ffe0ff */
        /* <DEDUP_REMOVED lines=9> */
[----:B------:R-:W-:Y:S01]  /*00d0*/  UIMAD.WIDE UR6, UR4, UR9, UR6 ;  /* 0x00000009040672a5 */ /* 0x000fe2000f8e0206 */
[----:B------:R-:W-:-:S05]  /*00e0*/  IMAD.MOV.U32 R22, RZ, RZ, c[0x0][0x170] ;  /* 0x00005c00ff167624 */ /* 0x000fca00078e00ff */
[----:B------:R-:W-:Y:S02]  /*00f0*/  IMAD.U32 R34, RZ, RZ, UR6 ;  /* 0x00000006ff227e24 */ /* 0x000fe4000f8e00ff */
[----:B------:R-:W-:Y:S02]  /*0100*/  IMAD.U32 R35, RZ, RZ, UR7 ;  /* 0x00000007ff237e24 */ /* 0x000fe4000f8e00ff */
[----:B------:R-:W-:Y:S01]  /*0110*/  IMAD.MOV.U32 R23, RZ, RZ, c[0x0][0x174] ;  /* 0x00005d00ff177624 */ /* 0x000fe200078e00ff */
[----:B------:R-:W-:Y:S01]  /*0120*/  MOV R24, c[0x0][0x178] ;  /* 0x00005e0000187a02 */ /* 0x000fe20000000f00 */
[----:B------:R-:W-:Y:S01]  /*0130*/  IMAD.MOV.U32 R25, RZ, RZ, c[0x0][0x17c] ;  /* 0x00005f00ff197624 */ /* 0x000fe200078e00ff */
[----:B------:R-:W-:Y:S01]  /*0140*/  MOV R28, c[0x0][0x188] ;  /* 0x00006200001c7a02 */ /* 0x000fe20000000f00 */
[----:B0-----:R-:W-:Y:S01]  /*0150*/  IMAD.WIDE.U32 R34, R2, 0x10, R34 ;  /* 0x0000001002227825 */ /* 0x001fe200078e0022 */
[----:B------:R0:W-:Y:S01]  /*0160*/  STL.64 [R1+0x8], R22 ;  /* 0x0000081601007387 */ /* 0x0001e20000100a00 */
[----:B------:R-:W-:-:S02]  /*0170*/  MOV R32, c[0x0][0x198] ;  /* 0x0000660000207a02 */ /* 0x000fc40000000f00 */
[----:B------:R-:W-:Y:S01]  /*0180*/  IMAD.MOV.U32 R26, RZ, RZ, c[0x0][0x180] ;  /* 0x00006000ff1a7624 */ /* 0x000fe200078e00ff */
[----:B------:R1:W5:Y:S01]  /*0190*/  LDG.E.128 R4, [R34.64] ;  /* 0x0000000a22047981 */ /* 0x000362000c1e1d00 */
[----:B------:R-:W-:Y:S02]  /*01a0*/  IMAD.MOV.U32 R27, RZ, RZ, c[0x0][0x184] ;  /* 0x00006100ff1b7624 */ /* 0x000fe400078e00ff */
[----:B------:R-:W-:Y:S01]  /*01b0*/  IMAD.MOV.U32 R29, RZ, RZ, c[0x0][0x18c] ;  /* 0x00006300ff1d7624 */ /* 0x000fe200078e00ff */
[----:B------:R1:W5:Y:S01]  /*01c0*/  LDG.E.128 R16, [R34.64+0x800] ;  /* 0x0008000a22107981 */ /* 0x000362000c1e1d00 */
[----:B------:R-:W-:Y:S02]  /*01d0*/  IMAD.MOV.U32 R30, RZ, RZ, c[0x0][0x190] ;  /* 0x00006400ff1e7624 */ /* 0x000fe400078e00ff */
[----:B------:R-:W-:Y:S01]  /*01e0*/  IMAD.MOV.U32 R31, RZ, RZ, c[0x0][0x194] ;  /* 0x00006500ff1f7624 */ /* 0x000fe200078e00ff */
[----:B------:R1:W5:Y:S01]  /*01f0*/  LDG.E.128 R8, [R34.64+0x1000] ;  /* 0x0010000a22087981 */ /* 0x000362000c1e1d00 */
[----:B------:R-:W-:-:S02]  /*0200*/  IMAD.MOV.U32 R33, RZ, RZ, c[0x0][0x19c] ;  /* 0x00006700ff217624 */ /* 0x000fc400078e00ff */
[----:B0-----:R-:W-:Y:S01]  /*0210*/  IMAD.MOV.U32 R22, RZ, RZ, c[0x0][0x1b0] ;  /* 0x00006c00ff167624 */ /* 0x001fe200078e00ff */
[----:B------:R1:W5:Y:S01]  /*0220*/  LDG.E.128 R12, [R34.64+0x1800] ;  /* 0x0018000a220c7981 */ /* 0x000362000c1e1d00 */
[----:B------:R-:W-:Y:S01]  /*0230*/  IMAD.MOV.U32 R23, RZ, RZ, c[0x0][0x1b4] ;  /* 0x00006d00ff177624 */ /* 0x000fe200078e00ff */
[----:B------:R-:W-:Y:S01]  /*0240*/  ISETP.NE.U32.AND P2, PT, RZ, c[0x0][0x168], PT ;  /* 0x00005a00ff007a0c */ /* 0x000fe20003f45070 */
[----:B------:R-:W-:Y:S01]  /*0250*/  IMAD.MOV.U32 R36, RZ, RZ, c[0x0][0x1c0] ;  /* 0x00007000ff247624 */ /* 0x000fe200078e00ff */
[----:B------:R0:W-:Y:S01]  /*0260*/  STL.64 [R1+0x10], R24 ;  /* 0x0000101801007387 */ /* 0x0001e20000100a00 */
[----:B------:R-:W-:Y:S01]  /*0270*/  IMAD.MOV.U32 R37, RZ, RZ, c[0x0][0x1c4] ;  /* 0x00007100ff257624 */ /* 0x000fe200078e00ff */
[----:B------:R-:W-:Y:S01]  /*0280*/  ISETP.NE.AND.EX P2, PT, RZ, c[0x0][0x16c], PT, P2 ;  /* 0x00005b00ff007a0c */ /* 0x000fe20003f45320 */
[----:B------:R-:W-:Y:S01]  /*0290*/  IMAD.MOV.U32 R21, RZ, RZ, c[0x0][0x16c] ;  /* 0x00005b00ff157624 */ /* 0x000fe200078e00ff */
[----:B------:R2:W-:Y:S01]  /*02a0*/  STL.64 [R1+0x18], R26 ;  /* 0x0000181a01007387 */ /* 0x0005e20000100a00 */
[----:B------:R-:W-:Y:S01]  /*02b0*/  MOV R20, c[0x0][0x168] ;  /* 0x00005a0000147a02 */ /* 0x000fe20000000f00 */
[----:B-1----:R-:W-:Y:S01]  /*02c0*/  IMAD.MOV.U32 R34, RZ, RZ, c[0x0][0x1a0] ;  /* 0x00006800ff227624 */ /* 0x002fe200078e00ff */
[----:B------:R-:W-:Y:S01]  /*02d0*/  MOV R0, c[0x0][0x1d0] ;  /* 0x0000740000007a02 */ /* 0x000fe20000000f00 */
[----:B------:R-:W-:Y:S01]  /*02e0*/  IMAD.MOV.U32 R35, RZ, RZ, c[0x0][0x1a4] ;  /* 0x00006900ff237624 */ /* 0x000fe200078e00ff */
[----:B------:R1:W-:Y:S01]  /*02f0*/  STL.64 [R1+0x20], R28 ;  /* 0x0000201c01007387 */ /* 0x0003e20000100a00 */
[----:B0-----:R-:W-:-:S03]  /*0300*/  MOV R24, c[0x0][0x1b8] ;  /* 0x00006e0000187a02 */ /* 0x001fc60000000f00 */
[----:B------:R0:W-:Y:S01]  /*0310*/  STL.64 [R1+0x28], R30 ;  /* 0x0000281e01007387 */ /* 0x0001e20000100a00 */
[----:B------:R-:W-:Y:S01]  /*0320*/  IMAD.MOV.U32 R25, RZ, RZ, c[0x0][0x1bc] ;  /* 0x00006f00ff197624 */ /* 0x000fe200078e00ff */
[----:B--2---:R-:W-:Y:S02]  /*0330*/  MOV R26, c[0x0][0x1c8] ;  /* 0x00007200001a7a02 */ /* 0x004fe40000000f00 */
[----:B------:R2:W-:Y:S01]  /*0340*/  STL.64 [R1+0x30], R32 ;  /* 0x0000302001007387 */ /* 0x0005e20000100a00 */
[----:B------:R-:W-:-:S03]  /*0350*/  IMAD.MOV.U32 R27, RZ, RZ, c[0x0][0x1cc] ;  /* 0x00007300ff1b7624 */ /* 0x000fc600078e00ff */
[----:B------:R3:W-:Y:S01]  /*0360*/  STL.64 [R1+0x38], R34 ;  /* 0x0000382201007387 */ /* 0x0007e20000100a00 */
[----:B-1----:R-:W-:Y:S02]  /*0370*/  IMAD.MOV.U32 R28, RZ, RZ, c[0x0][0x1d0] ;  /* 0x00007400ff1c7624 */ /* 0x002fe400078e00ff */
[----:B------:R-:W-:Y:S01]  /*0380*/  IMAD.MOV.U32 R29, RZ, RZ, c[0x0][0x1d4] ;  /* 0x00007500ff1d7624 */ /* 0x000fe200078e00ff */
[----:B------:R1:W-:Y:S01]  /*0390*/  STL.64 [R1+0x48], R22 ;  /* 0x0000481601007387 */ /* 0x0003e20000100a00 */
[----:B0-----:R-:W-:Y:S01]  /*03a0*/  MOV R30, c[0x0][0x1d8] ;  /* 0x00007600001e7a02 */ /* 0x001fe20000000f00 */
[----:B------:R-:W-:Y:S02]  /*03b0*/  IMAD.MOV.U32 R31, RZ, RZ, c[0x0][0x1dc] ;  /* 0x00007700ff1f7624 */ /* 0x000fe400078e00ff */
[----:B--2---:R-:W-:Y:S01]  /*03c0*/  IMAD.MOV.U32 R32, RZ, RZ, c[0x0][0x1e0] ;  /* 0x00007800ff207624 */ /* 0x004fe200078e00ff */
[----:B------:R-:W-:Y:S01]  /*03d0*/  STL.64 [R1+0x50], R24 ;  /* 0x0000501801007387 */ /* 0x000fe20000100a00 */
[----:B------:R-:W-:Y:S01]  /*03e0*/  IMAD.MOV.U32 R33, RZ, RZ, c[0x0][0x1e4] ;  /* 0x00007900ff217624 */ /* 0x000fe200078e00ff */
[----:B---3--:R-:W-:Y:S01]  /*03f0*/  MOV R34, c[0x0][0x1e8] ;  /* 0x00007a0000227a02 */ /* 0x008fe20000000f00 */
[----:B------:R-:W-:Y:S01]  /*0400*/  IMAD.MOV.U32 R35, RZ, RZ, c[0x0][0x1ec] ;  /* 0x00007b00ff237624 */ /* 0x000fe200078e00ff */
[----:B------:R-:W-:Y:S01]  /*0410*/  STL.64 [R1+0x58], R36 ;  /* 0x0000582401007387 */ /* 0x000fe20000100a00 */
[----:B-1----:R-:W-:-:S02]  /*0420*/  IMAD.MOV.U32 R22, RZ, RZ, c[0x0][0x1f0] ;  /* 0x00007c00ff167624 */ /* 0x002fc400078e00ff */
[----:B------:R-:W-:Y:S01]  /*0430*/  IMAD.MOV.U32 R23, RZ, RZ, c[0x0][0x1f4] ;  /* 0x00007d00ff177624 */ /* 0x000fe200078e00ff */
[----:B------:R-:W-:Y:S04]  /*0440*/  STL.64 [R1+0x60], R26 ;  /* 0x0000601a01007387 */ /* 0x000fe80000100a00 */
[----:B------:R-:W-:Y:S04]  /*0450*/  STL.64 [R1+0x68], R28 ;  /* 0x0000681c01007387 */ /* 0x000fe80000100a00 */
[----:B------:R-:W-:Y:S04]  /*0460*/  STL.64 [R1+0x70], R30 ;  /* 0x0000701e01007387 */ /* 0x000fe80000100a00 */
[----:B------:R-:W-:Y:S04]  /*0470*/  STL.64 [R1+0x78], R32 ;  /* 0x0000782001007387 */ /* 0x000fe80000100a00 */
[----:B------:R-:W-:Y:S04]  /*0480*/  STL.64 [R1+0x80], R34 ;  /* 0x0000802201007387 */ /* 0x000fe80000100a00 */
[----:B------:R-:W-:Y:S04]  /*0490*/  STL.64 [R1+0x88], R22 ;  /* 0x0000881601007387 */ /* 0x000fe80000100a00 */
[----:B------:R0:W-:Y:S02]  /*04a0*/  STL.64 [R1], R20 ;  /* 0x0000001401007387 */ /* 0x0001e40000100a00 */
[----:B0-----:R-:W-:Y:S01]  /*04b0*/  MOV R20, c[0x0][0x1a8] ;  /* 0x00006a0000147a02 */ /* 0x001fe20000000f00 */
[----:B------:R-:W-:-:S05]  /*04c0*/  IMAD.MOV.U32 R21, RZ, RZ, c[0x0][0x1ac] ;  /* 0x00006b00ff157624 */ /* 0x000fca00078e00ff */
[----:B------:R0:W-:Y:S02]  /*04d0*/  STL.64 [R1+0x40], R20 ;  /* 0x0000401401007387 */ /* 0x0001e40000100a00 */
[----:B0-----:R-:W-:Y:S01]  /*04e0*/  IMAD.MOV.U32 R20, RZ, RZ, c[0x0][0x1d4] ;  /* 0x00007500ff147624 */ /* 0x001fe200078e00ff */
        /* <DEDUP_REMOVED lines=14> */
[----:B------:R-:W-:Y:S01]  /*05d0*/  UIADD3.X UR6, UR13, -0x1, URZ, UP0, !UPT ;  /* 0xffffffff0d067890 */ /* 0x000fe200087fe43f */
[----:B------:R-:W-:Y:S01]  /*05e0*/  CS2R R24, SRZ ;  /* 0x0000000000187805 */ /* 0x000fe2000001ff00 */
[----:B------:R-:W-:-:S04]  /*05f0*/  UISETP.GE.U32.AND UP0, UPT, UR5, 0x3, UPT ;  /* 0x000000030500788c */ /* 0x000fc8000bf06070 */
[----:B------:R-:W-:-:S06]  /*0600*/  UISETP.GE.U32.AND.EX UP0, UPT, UR6, URZ, UPT, UP0 ;  /* 0x0000003f0600728c */ /* 0x000fcc000bf06100 */
[----:B------:R-:W-:-:S13]  /*0610*/  PLOP3.LUT P0, PT, PT, PT, UP0, 0x80, 0x0 ;  /* 0x000000000000781c */ /* 0x000fda0003f0f008 */
[----:B------:R-:W-:Y:S05]  /*0620*/  @!P0 BRA `(.L_x_6990) ;  /* 0x000011c000008947 */ /* 0x000fea0003800000 */
[----:B------:R-:W-:Y:S01]  /*0630*/  ULDC UR5, c[0x0][0x170] ;  /* 0x00005c0000057ab9 */ /* 0x000fe20000000800 */
[----:B-----5:R-:W-:Y:S01]  /*0640*/  IMAD R3, R5, c[0x0][0x180], RZ ;  /* 0x0000600005037a24 */ /* 0x020fe200078e02ff */
[----:B------:R-:W-:Y:S01]  /*0650*/  UIADD3 UR5, UP0, -UR12, UR5, URZ ;  /* 0x000000050c057290 */ /* 0x000fe2000ff1e13f */
[C---:B------:R-:W-:Y:S01]  /*0660*/  IMAD.WIDE.U32 R22, R4.reuse, c[0x0][0x180], RZ ;  /* 0x0000600004167a25 */ /* 0x040fe200078e00ff */
[----:B------:R-:W-:Y:S02]  /*0670*/  ULDC.64 UR14, c[0x0][0x1c8] ;  /* 0x00007200000e7ab9 */ /* 0x000fe40000000a00 */
[----:B------:R-:W-:Y:S01]  /*0680*/  UIADD3.X UR8, UR13, -0x1, URZ, UP0, !UPT ;  /* 0xffffffff0d087890 */ /* 0x000fe200087fe43f */
[----:B------:R-:W-:Y:S01]  /*0690*/  IMAD R3, R4, c[0x0][0x184], R3 ;  /* 0x0000610004037a24 */ /* 0x000fe200078e0203 */
[----:B------:R-:W-:Y:S01]  /*06a0*/  ISETP.LT.U32.AND P0, PT, RZ, UR5, PT ;  /* 0x00000005ff007c0c */ /* 0x000fe2000bf01070 */
[----:B------:R-:W-:Y:S01]  /*06b0*/  UIMAD.WIDE.U32 UR6, UR9, UR14, URZ ;  /* 0x0000000e090672a5 */ /* 0x000fe2000f8e003f */
[----:B------:R-:W-:Y:S01]  /*06c0*/  LEA R28, P1, R22, c[0x0][0x178], 0x3 ;  /* 0x00005e00161c7a11 */ /* 0x000fe200078218ff */
[----:B------:R-:W-:Y:S01]  /*06d0*/  UIMAD UR9, UR9, UR15, URZ ;  /* 0x0000000f090972a4 */ /* 0x000fe2000f8e023f */
[----:B------:R-:W-:Y:S01]  /*06e0*/  MOV R21, UR8 ;  /* 0x0000000800157c02 */ /* 0x000fe20008000f00 */
[----:B------:R-:W-:-:S02]  /*06f0*/  IMAD.IADD R23, R23, 0x1, R3 ;  /* 0x0000000117177824 */ /* 0x000fc400078e0203 */
[----:B------:R-:W-:Y:S01]  /*0700*/  UIADD3 UR9, UR7, UR9, URZ ;  /* 0x0000000907097290 */ /* 0x000fe2000fffe03f */
[----:B------:R-:W-:Y:S01]  /*0710*/  ISETP.GT.AND.EX P0, PT, R21, RZ, PT, P0 ;  /* 0x000000ff1500720c */ /* 0x000fe20003f04300 */
[----:B------:R-:W-:Y:S01]  /*0720*/  IMAD.MOV.U32 R3, RZ, RZ, RZ ;  /* 0x000000ffff037224 */ /* 0x000fe200078e00ff */
[----:B------:R-:W-:Y:S01]  /*0730*/  LEA.HI.X R23, R22, c[0x0][0x17c], R23, 0x3, P1 ;  /* 0x00005f0016177a11 */ /* 0x000fe200008f1c17 */
[----:B------:R-:W-:-:S10]  /*0740*/  IMAD.MOV.U32 R22, RZ, RZ, RZ ;  /* 0x000000ffff167224 */ /* 0x000fd400078e00ff */
[----:B------:R-:W-:Y:S05]  /*0750*/  @!P0 BRA `(.L_x_6991) ;  /* 0x00000e0000008947 */ /* 0x000fea0003800000 */
[----:B------:R-:W-:Y:S01]  /*0760*/  UISETP.GT.U32.AND UP0, UPT, UR5, 0xc, UPT ;  /* 0x0000000c0500788c */ /* 0x000fe2000bf04070 */
[----:B------:R-:W-:-:S03]  /*0770*/  PLOP3.LUT P0, PT, PT, PT, PT, 0x80, 0x0 ;  /* 0x000000000000781c */ /* 0x000fc60003f0f070 */
[----:B------:R-:W-:-:S06]  /*0780*/  UISETP.GT.AND.EX UP0, UPT, UR8, URZ, UPT, UP0 ;  /* 0x0000003f0800728c */ /* 0x000fcc000bf04300 */
[----:B------:R-:W-:-:S13]  /*0790*/  PLOP3.LUT P1, PT, PT, PT, UP0, 0x80, 0x0 ;  /* 0x000000000000781c */ /* 0x000fda0003f2f008 */
[----:B------:R-:W-:Y:S05]  /*07a0*/  @!P1 BRA `(.L_x_6992) ;  /* 0x000008c000009947 */ /* 0x000fea0003800000 */
[----:B------:R-:W-:Y:S02]  /*07b0*/  PLOP3.LUT P0, PT, PT, PT, PT, 0x8, 0x0 ;  /* 0x000000000000781c */ /* 0x000fe40003f0e170 */
.L_x_6993:
[----:B------:R-:W-:Y:S01]  /*07c0*/  IMAD.MOV.U32 R30, RZ, RZ, R28 ;  /* 0x000000ffff1e7224 */ /* 0x000fe200078e001c */
[----:B------:R-:W-:Y:S01]  /*07d0*/  LEA R21, R22, R1, 0x3 ;  /* 0x0000000116157211 */ /* 0x000fe200078e18ff */
[----:B------:R-:W-:Y:S01]  /*07e0*/  IMAD.MOV.U32 R31, RZ, RZ, R23 ;  /* 0x000000ffff1f7224 */ /* 0x000fe200078e0017 */
[----:B------:R-:W-:-:S03]  /*07f0*/  IADD3 R28, P1, R28, UR6, RZ ;  /* 0x000000061c1c7c10 */ /* 0x000fc6000ff3e0ff */
[----:B------:R-:W2:Y:S04]  /*0800*/  LDL.64 R26, [R21+0x20] ;  /* 0x00002000151a7983 */ /* 0x000ea80000100a00 */
[----:B------:R-:W2:Y:S01]  /*0810*/  LDG.E.64 R30, [R30.64] ;  /* 0x0000000a1e1e7981 */ /* 0x000ea2000c1e1b00 */
[----:B------:R-:W-:-:S03]  /*0820*/  IADD3.X R29, R23, UR9, RZ, P1, !PT ;  /* 0x00000009171d7c10 */ /* 0x000fc60008ffe4ff */
[----:B------:R-:W3:Y:S04]  /*0830*/  LDL.64 R32, [R21+0x28] ;  /* 0x0000280015207983 */ /* 0x000ee80000100a00 */
[----:B------:R0:W3:Y:S01]  /*0840*/  LDG.E.64 R34, [R28.64] ;  /* 0x0000000a1c227981 */ /* 0x0000e2000c1e1b00 */
[-C--:B--2---:R-:W-:Y:S02]  /*0850*/  IMAD R23, R31, R26.reuse, RZ ;  /* 0x0000001a1f177224 */ /* 0x084fe400078e02ff */
[----:B------:R-:W-:Y:S01]  /*0860*/  IMAD.WIDE.U32 R24, R30, R26, R24 ;  /* 0x0000001a1e187225 */ /* 0x000fe200078e0018 */
[----:B------:R-:W-:-:S03]  /*0870*/  IADD3 R26, P1, R28, UR6, RZ ;  /* 0x000000061c1a7c10 */ /* 0x000fc6000ff3e0ff */
[----:B------:R-:W-:Y:S01]  /*0880*/  IMAD R23, R30, R27, R23 ;  /* 0x0000001b1e177224 */ /* 0x000fe200078e0217 */
[----:B------:R-:W-:Y:S02]  /*0890*/  IADD3.X R27, R29, UR9, RZ, P1, !PT ;  /* 0x000000091d1b7c10 */ /* 0x000fe40008ffe4ff */
[----:B0-----:R-:W2:Y:S01]  /*08a0*/  LDL.64 R28, [R21+0x30] ;  /* 0x00003000151c7983 */ /* 0x001ea20000100a00 */
[----:B------:R-:W-:Y:S02]  /*08b0*/  IMAD.IADD R25, R25, 0x1, R23 ;  /* 0x0000000119197824 */ /* 0x000fe400078e0217 */
[-C--:B---3--:R-:W-:Y:S01]  /*08c0*/  IMAD R23, R35, R32.reuse, RZ ;  /* 0x0000002023177224 */ /* 0x088fe200078e02ff */
[----:B------:R0:W2:Y:S01]  /*08d0*/  LDG.E.64 R30, [R26.64] ;  /* 0x0000000a1a1e7981 */ /* 0x0000a2000c1e1b00 */
[----:B------:R-:W-:Y:S01]  /*08e0*/  IMAD.WIDE.U32 R24, R34, R32, R24 ;  /* 0x0000002022187225 */ /* 0x000fe200078e0018 */
[----:B------:R-:W-:-:S03]  /*08f0*/  IADD3 R32, P1, R26, UR6, RZ ;  /* 0x000000061a207c10 */ /* 0x000fc6000ff3e0ff */
[----:B------:R-:W-:Y:S01]  /*0900*/  IMAD R23, R34, R33, R23 ;  /* 0x0000002122177224 */ /* 0x000fe200078e0217 */
[----:B------:R-:W-:Y:S01]  /*0910*/  IADD3.X R33, R27, UR9, RZ, P1, !PT ;  /* 0x000000091b217c10 */ /* 0x000fe20008ffe4ff */
[----:B------:R-:W3:Y:S04]  /*0920*/  LDL.64 R34, [R21+0x38] ;  /* 0x0000380015227983 */ /* 0x000ee80000100a00 */
[----:B------:R1:W3:Y:S01]  /*0930*/  LDG.E.64 R36, [R32.64] ;  /* 0x0000000a20247981 */ /* 0x0002e2000c1e1b00 */
[----:B0-----:R-:W-:Y:S02]  /*0940*/  IADD3 R26, P1, R32, UR6, RZ ;  /* 0x00000006201a7c10 */ /* 0x001fe4000ff3e0ff */
[----:B------:R-:W-:Y:S02]  /*0950*/  IADD3 R25, R25, R23, RZ ;  /* 0x0000001719197210 */ /* 0x000fe40007ffe0ff */
[----:B------:R-:W-:-:S02]  /*0960*/  IADD3.X R27, R33, UR9, RZ, P1, !PT ;  /* 0x00000009211b7c10 */ /* 0x000fc40008ffe4ff */
[----:B-1----:R-:W-:-:S04]  /*0970*/  IADD3 R32, P1, R26, UR6, RZ ;  /* 0x000000061a207c10 */ /* 0x002fc8000ff3e0ff */
[----:B------:R-:W-:Y:S01]  /*0980*/  IADD3.X R33, R27, UR9, RZ, P1, !PT ;  /* 0x000000091b217c10 */ /* 0x000fe20008ffe4ff */
[-C--:B--2---:R-:W-:Y:S02]  /*0990*/  IMAD R23, R31, R28.reuse, RZ ;  /* 0x0000001c1f177224 */ /* 0x084fe400078e02ff */
[----:B------:R-:W-:-:S04]  /*09a0*/  IMAD.WIDE.U32 R24, R30, R28, R24 ;  /* 0x0000001c1e187225 */ /* 0x000fc800078e0018 */
[----:B------:R-:W-:Y:S02]  /*09b0*/  IMAD R23, R30, R29, R23 ;  /* 0x0000001d1e177224 */ /* 0x000fe400078e0217 */
[----:B------:R-:W2:Y:S04]  /*09c0*/  LDL.64 R28, [R21+0x40] ;  /* 0x00004000151c7983 */ /* 0x000ea80000100a00 */
[----:B------:R0:W2:Y:S01]  /*09d0*/  LDG.E.64 R30, [R26.64] ;  /* 0x0000000a1a1e7981 */ /* 0x0000a2000c1e1b00 */
[----:B------:R-:W-:Y:S02]  /*09e0*/  IMAD.IADD R25, R25, 0x1, R23 ;  /* 0x0000000119197824 */ /* 0x000fe400078e0217 */
[-C--:B---3--:R-:W-:Y:S02]  /*09f0*/  IMAD R23, R37, R34.reuse, RZ ;  /* 0x0000002225177224 */ /* 0x088fe400078e02ff */
[----:B------:R-:W-:-:S04]  /*0a00*/  IMAD.WIDE.U32 R24, R36, R34, R24 ;  /* 0x0000002224187225 */ /* 0x000fc800078e0018 */
[----:B------:R-:W-:Y:S02]  /*0a10*/  IMAD R23, R36, R35, R23 ;  /* 0x0000002324177224 */ /* 0x000fe400078e0217 */
[----:B------:R1:W3:Y:S04]  /*0a20*/  LDG.E.64 R36, [R32.64] ;  /* 0x0000000a20247981 */ /* 0x0002e8000c1e1b00 */
[----:B------:R-:W3:Y:S01]  /*0a30*/  LDL.64 R34, [R21+0x48] ;  /* 0x0000480015227983 */ /* 0x000ee20000100a00 */
[----:B0-----:R-:W-:Y:S01]  /*0a40*/  IADD3 R26, P1, R32, UR6, RZ ;  /* 0x00000006201a7c10 */ /* 0x001fe2000ff3e0ff */
[----:B------:R-:W-:-:S03]  /*0a50*/  IMAD.IADD R25, R25, 0x1, R23 ;  /* 0x0000000119197824 */ /* 0x000fc600078e0217 */
[----:B------:R-:W-:Y:S02]  /*0a60*/  IADD3.X R27, R33, UR9, RZ, P1, !PT ;  /* 0x00000009211b7c10 */ /* 0x000fe40008ffe4ff */
        /* <DEDUP_REMOVED lines=63> */
[----:B------:R-:W-:-:S05]  /*0e60*/  IADD3.X R27, R33, UR9, RZ, P1, !PT ;  /* 0x00000009211b7c10 */ /* 0x000fca0008ffe4ff */
[----:B-1----:R-:W4:Y:S01]  /*0e70*/  LDG.E.64 R32, [R26.64] ;  /* 0x0000000a1a207981 */ /* 0x002f22000c1e1b00 */
[-C--:B--2---:R-:W-:Y:S02]  /*0e80*/  IMAD R23, R31, R28.reuse, RZ ;  /* 0x0000001c1f177224 */ /* 0x084fe400078e02ff */
[----:B------:R-:W-:Y:S01]  /*0e90*/  IMAD.WIDE.U32 R24, R30, R28, R24 ;  /* 0x0000001c1e187225 */ /* 0x000fe200078e0018 */
[----:B------:R-:W-:-:S03]  /*0ea0*/  IADD3 R28, P1, R26, UR6, RZ ;  /* 0x000000061a1c7c10 */ /* 0x000fc6000ff3e0ff */
[----:B------:R-:W-:Y:S02]  /*0eb0*/  IMAD R23, R30, R29, R23 ;  /* 0x0000001d1e177224 */ /* 0x000fe400078e0217 */
[----:B------:R-:W4:Y:S01]  /*0ec0*/  LDL.64 R30, [R21+0x90] ;  /* 0x00009000151e7983 */ /* 0x000f220000100a00 */
[----:B------:R-:W-:Y:S01]  /*0ed0*/  IADD3.X R29, R27, UR9, RZ, P1, !PT ;  /* 0x000000091b1d7c10 */ /* 0x000fe20008ffe4ff */
[----:B------:R-:W-:Y:S02]  /*0ee0*/  IMAD.IADD R25, R25, 0x1, R23 ;  /* 0x0000000119197824 */ /* 0x000fe400078e0217 */
[-C--:B---3--:R-:W-:Y:S02]  /*0ef0*/  IMAD R23, R37, R34.reuse, RZ ;  /* 0x0000002225177224 */ /* 0x088fe400078e02ff */
[----:B------:R-:W-:-:S04]  /*0f00*/  IMAD.WIDE.U32 R24, R36, R34, R24 ;  /* 0x0000002224187225 */ /* 0x000fc800078e0018 */
[----:B------:R-:W-:Y:S02]  /*0f10*/  IMAD R23, R36, R35, R23 ;  /* 0x0000002324177224 */ /* 0x000fe400078e0217 */
[----:B------:R0:W2:Y:S04]  /*0f20*/  LDG.E.64 R34, [R28.64] ;  /* 0x0000000a1c227981 */ /* 0x0000a8000c1e1b00 */
[----:B------:R-:W2:Y:S01]  /*0f30*/  LDL.64 R36, [R21+0x98] ;  /* 0x0000980015247983 */ /* 0x000ea20000100a00 */
[----:B------:R-:W-:-:S04]  /*0f40*/  UIADD3 UR5, UP0, UR5, -0x10, URZ ;  /* 0xfffffff005057890 */ /* 0x000fc8000ff1e03f */
[----:B------:R-:W-:Y:S02]  /*0f50*/  UIADD3.X UR8, UR8, -0x1, URZ, UP0, !UPT ;  /* 0xffffffff08087890 */ /* 0x000fe400087fe43f */
[----:B------:R-:W-:-:S04]  /*0f60*/  UISETP.GT.U32.AND UP0, UPT, UR5, 0xc, UPT ;  /* 0x0000000c0500788c */ /* 0x000fc8000bf04070 */
[----:B------:R-:W-:Y:S01]  /*0f70*/  UISETP.GT.AND.EX UP0, UPT, UR8, URZ, UPT, UP0 ;  /* 0x0000003f0800728c */ /* 0x000fe2000bf04300 */
[----:B------:R-:W-:-:S05]  /*0f80*/  IADD3 R25, R25, R23, RZ ;  /* 0x0000001719197210 */ /* 0x000fca0007ffe0ff */
[----:B------:R-:W-:Y:S02]  /*0f90*/  PLOP3.LUT P4, PT, PT, PT, UP0, 0x80, 0x0 ;  /* 0x000000000000781c */ /* 0x000fe40003f8f008 */
[----:B0-----:R-:W-:Y:S02]  /*0fa0*/  IADD3 R28, P1, R28, UR6, RZ ;  /* 0x000000061c1c7c10 */ /* 0x001fe4000ff3e0ff */
[----:B------:R-:W-:-:S05]  /*0fb0*/  IADD3 R22, P3, R22, 0x10, RZ ;  /* 0x0000001016167810 */ /* 0x000fca0007f7e0ff */
[----:B------:R-:W-:Y:S02]  /*0fc0*/  IMAD.X R3, RZ, RZ, R3, P3 ;  /* 0x000000ffff037224 */ /* 0x000fe400018e0603 */
[-C--:B----4-:R-:W-:Y:S02]  /*0fd0*/  IMAD R23, R33, R30.reuse, RZ ;  /* 0x0000001e21177224 */ /* 0x090fe400078e02ff */
[----:B------:R-:W-:-:S04]  /*0fe0*/  IMAD.WIDE.U32 R24, R32, R30, R24 ;  /* 0x0000001e20187225 */ /* 0x000fc800078e0018 */
[----:B------:R-:W-:-:S04]  /*0ff0*/  IMAD R23, R32, R31, R23 ;  /* 0x0000001f20177224 */ /* 0x000fc800078e0217 */
[----:B------:R-:W-:Y:S01]  /*1000*/  IMAD.IADD R25, R25, 0x1, R23 ;  /* 0x0000000119197824 */ /* 0x000fe200078e0217 */
[----:B------:R-:W-:Y:S01]  /*1010*/  IADD3.X R23, R29, UR9, RZ, P1, !PT ;  /* 0x000000091d177c10 */ /* 0x000fe20008ffe4ff */
[-C--:B--2---:R-:W-:Y:S02]  /*1020*/  IMAD R27, R35, R36.reuse, RZ ;  /* 0x00000024231b7224 */ /* 0x084fe400078e02ff */
[----:B------:R-:W-:-:S04]  /*1030*/  IMAD.WIDE.U32 R24, R34, R36, R24 ;  /* 0x0000002422187225 */ /* 0x000fc800078e0018 */
[----:B------:R-:W-:-:S04]  /*1040*/  IMAD R27, R34, R37, R27 ;  /* 0x00000025221b7224 */ /* 0x000fc800078e021b */
[----:B------:R-:W-:Y:S01]  /*1050*/  IMAD.IADD R25, R25, 0x1, R27 ;  /* 0x0000000119197824 */ /* 0x000fe200078e021b */
[----:B------:R-:W-:Y:S05]  /*1060*/  @P4 BRA `(.L_x_6993) ;  /* 0xfffff75000004947 */ /* 0x000fea000383ffff */
.L_x_6992:
[----:B------:R-:W-:-:S04]  /*1070*/  UISETP.GT.U32.AND UP0, UPT, UR5, 0x4, UPT ;  /* 0x000000040500788c */ /* 0x000fc8000bf04070 */
[----:B------:R-:W-:-:S06]  /*1080*/  UISETP.GT.AND.EX UP0, UPT, UR8, URZ, UPT, UP0 ;  /* 0x0000003f0800728c */ /* 0x000fcc000bf04300 */
[----:B------:R-:W-:-:S13]  /*1090*/  PLOP3.LUT P1, PT, PT, PT, UP0, 0x80, 0x0 ;  /* 0x000000000000781c */ /* 0x000fda0003f2f008 */
[----:B------:R-:W-:Y:S05]  /*10a0*/  @!P1 BRA `(.L_x_6994) ;  /* 0x0000048000009947 */ /* 0x000fea0003800000 */
        /* <DEDUP_REMOVED lines=8> */
[----:B------:R-:W3:Y:S01]  /*1130*/  LDG.E.64 R30, [R28.64] ;  /* 0x0000000a1c1e7981 */ /* 0x000ee2000c1e1b00 */
[-C--:B--2---:R-:W-:Y:S02]  /*1140*/  IMAD R23, R35, R26.reuse, RZ ;  /* 0x0000001a23177224 */ /* 0x084fe400078e02ff */
[----:B------:R-:W-:Y:S01]  /*1150*/  IMAD.WIDE.U32 R24, R34, R26, R24 ;  /* 0x0000001a22187225 */ /* 0x000fe200078e0018 */
[----:B------:R-:W-:-:S03]  /*1160*/  IADD3 R26, P0, R28, UR6, RZ ;  /* 0x000000061c1a7c10 */ /* 0x000fc6000ff1e0ff */
[----:B------:R-:W-:Y:S01]  /*1170*/  IMAD R23, R34, R27, R23 ;  /* 0x0000001b22177224 */ /* 0x000fe200078e0217 */
[----:B------:R-:W-:Y:S01]  /*1180*/  IADD3.X R27, R29, UR9, RZ, P0, !PT ;  /* 0x000000091d1b7c10 */ /* 0x000fe200087fe4ff */
[----:B------:R-:W2:Y:S02]  /*1190*/  LDL.64 R34, [R21+0x38] ;  /* 0x0000380015227983 */ /* 0x000ea40000100a00 */
[----:B------:R-:W-:Y:S02]  /*11a0*/  IMAD.IADD R25, R25, 0x1, R23 ;  /* 0x0000000119197824 */ /* 0x000fe400078e0217 */
[-C--:B---3--:R-:W-:Y:S01]  /*11b0*/  IMAD R23, R31, R32.reuse, RZ ;  /* 0x000000201f177224 */ /* 0x088fe200078e02ff */
[----:B------:R-:W3:Y:S01]  /*11c0*/  LDL.64 R28, [R21+0x30] ;  /* 0x00003000151c7983 */ /* 0x000ee20000100a00 */
[----:B------:R-:W-:Y:S01]  /*11d0*/  IMAD.WIDE.U32 R24, R30, R32, R24 ;  /* 0x000000201e187225 */ /* 0x000fe200078e0018 */
[----:B------:R-:W-:-:S03]  /*11e0*/  IADD3 R32, P0, R26, UR6, RZ ;  /* 0x000000061a207c10 */ /* 0x000fc6000ff1e0ff */
[----:B------:R-:W-:Y:S02]  /*11f0*/  IMAD R23, R30, R33, R23 ;  /* 0x000000211e177224 */ /* 0x000fe400078e0217 */
[----:B------:R0:W3:Y:S01]  /*1200*/  LDG.E.64 R30, [R26.64] ;  /* 0x0000000a1a1e7981 */ /* 0x0000e2000c1e1b00 */
[----:B------:R-:W-:-:S05]  /*1210*/  IADD3.X R33, R27, UR9, RZ, P0, !PT ;  /* 0x000000091b217c10 */ /* 0x000fca00087fe4ff */
[----:B------:R1:W2:Y:S01]  /*1220*/  LDG.E.64 R36, [R32.64] ;  /* 0x0000000a20247981 */ /* 0x0002a2000c1e1b00 */
[----:B------:R-:W-:Y:S02]  /*1230*/  IADD3 R25, R25, R23, RZ ;  /* 0x0000001719197210 */ /* 0x000fe40007ffe0ff */
[----:B0-----:R-:W-:-:S04]  /*1240*/  IADD3 R26, P0, R32, UR6, RZ ;  /* 0x00000006201a7c10 */ /* 0x001fc8000ff1e0ff */
[----:B------:R-:W-:Y:S02]  /*1250*/  IADD3.X R27, R33, UR9, RZ, P0, !PT ;  /* 0x00000009211b7c10 */ /* 0x000fe400087fe4ff */
[----:B-1----:R-:W-:-:S04]  /*1260*/  IADD3 R32, P0, R26, UR6, RZ ;  /* 0x000000061a207c10 */ /* 0x002fc8000ff1e0ff */
[----:B------:R-:W-:Y:S01]  /*1270*/  IADD3.X R33, R27, UR9, RZ, P0, !PT ;  /* 0x000000091b217c10 */ /* 0x000fe200087fe4ff */
[-C--:B---3--:R-:W-:Y:S02]  /*1280*/  IMAD R23, R31, R28.reuse, RZ ;  /* 0x0000001c1f177224 */ /* 0x088fe400078e02ff */
[----:B------:R-:W-:-:S04]  /*1290*/  IMAD.WIDE.U32 R24, R30, R28, R24 ;  /* 0x0000001c1e187225 */ /* 0x000fc800078e0018 */
[----:B------:R-:W-:Y:S02]  /*12a0*/  IMAD R23, R30, R29, R23 ;  /* 0x0000001d1e177224 */ /* 0x000fe400078e0217 */
[----:B------:R-:W3:Y:S04]  /*12b0*/  LDL.64 R28, [R21+0x40] ;  /* 0x00004000151c7983 */ /* 0x000ee80000100a00 */
[----:B------:R0:W3:Y:S01]  /*12c0*/  LDG.E.64 R30, [R26.64] ;  /* 0x0000000a1a1e7981 */ /* 0x0000e2000c1e1b00 */
[----:B------:R-:W-:Y:S02]  /*12d0*/  IMAD.IADD R25, R25, 0x1, R23 ;  /* 0x0000000119197824 */ /* 0x000fe400078e0217 */
[-C--:B--2---:R-:W-:Y:S02]  /*12e0*/  IMAD R23, R37, R34.reuse, RZ ;  /* 0x0000002225177224 */ /* 0x084fe400078e02ff */
[----:B------:R-:W-:-:S04]  /*12f0*/  IMAD.WIDE.U32 R24, R36, R34, R24 ;  /* 0x0000002224187225 */ /* 0x000fc800078e0018 */
[----:B------:R-:W-:Y:S02]  /*1300*/  IMAD R23, R36, R35, R23 ;  /* 0x0000002324177224 */ /* 0x000fe400078e0217 */
[----:B------:R1:W2:Y:S04]  /*1310*/  LDG.E.64 R36, [R32.64] ;  /* 0x0000000a20247981 */ /* 0x0002a8000c1e1b00 */
[----:B------:R-:W2:Y:S01]  /*1320*/  LDL.64 R34, [R21+0x48] ;  /* 0x0000480015227983 */ /* 0x000ea20000100a00 */
[----:B0-----:R-:W-:Y:S01]  /*1330*/  IADD3 R26, P0, R32, UR6, RZ ;  /* 0x00000006201a7c10 */ /* 0x001fe2000ff1e0ff */
[----:B------:R-:W-:-:S03]  /*1340*/  IMAD.IADD R25, R25, 0x1, R23 ;  /* 0x0000000119197824 */ /* 0x000fc600078e0217 */
[----:B------:R-:W-:-:S05]  /*1350*/  IADD3.X R27, R33, UR9, RZ, P0, !PT ;  /* 0x00000009211b7c10 */ /* 0x000fca00087fe4ff */
[----:B-1----:R-:W4:Y:S01]  /*1360*/  LDG.E.64 R32, [R26.64] ;  /* 0x0000000a1a207981 */ /* 0x002f22000c1e1b00 */
[-C--:B---3--:R-:W-:Y:S02]  /*1370*/  IMAD R23, R31, R28.reuse, RZ ;  /* 0x0000001c1f177224 */ /* 0x088fe400078e02ff */
[----:B------:R-:W-:Y:S01]  /*1380*/  IMAD.WIDE.U32 R24, R30, R28, R24 ;  /* 0x0000001c1e187225 */ /* 0x000fe200078e0018 */
[----:B------:R-:W-:-:S03]  /*1390*/  IADD3 R28, P0, R26, UR6, RZ ;  /* 0x000000061a1c7c10 */ /* 0x000fc6000ff1e0ff */
[----:B------:R-:W-:Y:S02]  /*13a0*/  IMAD R23, R30, R29, R23 ;  /* 0x0000001d1e177224 */ /* 0x000fe400078e0217 */
[----:B------:R-:W4:Y:S01]  /*13b0*/  LDL.64 R30, [R21+0x50] ;  /* 0x00005000151e7983 */ /* 0x000f220000100a00 */
[----:B------:R-:W-:Y:S01]  /*13c0*/  IADD3.X R29, R27, UR9, RZ, P0, !PT ;  /* 0x000000091b1d7c10 */ /* 0x000fe200087fe4ff */
[----:B------:R-:W-:Y:S02]  /*13d0*/  IMAD.IADD R25, R25, 0x1, R23 ;  /* 0x0000000119197824 */ /* 0x000fe400078e0217 */
[-C--:B--2---:R-:W-:Y:S02]  /*13e0*/  IMAD R23, R37, R34.reuse, RZ ;  /* 0x0000002225177224 */ /* 0x084fe400078e02ff */
[----:B------:R-:W-:-:S04]  /*13f0*/  IMAD.WIDE.U32 R24, R36, R34, R24 ;  /* 0x0000002224187225 */ /* 0x000fc800078e0018 */
[----:B------:R-:W-:Y:S02]  /*1400*/  IMAD R23, R36, R35, R23 ;  /* 0x0000002324177224 */ /* 0x000fe400078e0217 */
[----:B------:R0:W2:Y:S04]  /*1410*/  LDG.E.64 R34, [R28.64] ;  /* 0x0000000a1c227981 */ /* 0x0000a8000c1e1b00 */
[----:B------:R-:W2:Y:S01]  /*1420*/  LDL.64 R36, [R21+0x58] ;  /* 0x0000580015247983 */ /* 0x000ea20000100a00 */
[----:B------:R-:W-:Y:S02]  /*1430*/  IADD3 R25, R25, R23, RZ ;  /* 0x0000001719197210 */ /* 0x000fe40007ffe0ff */
[----:B------:R-:W-:Y:S02]  /*1440*/  IADD3 R22, P3, R22, 0x8, RZ ;  /* 0x0000000816167810 */ /* 0x000fe40007f7e0ff */
[----:B0-----:R-:W-:Y:S01]  /*1450*/  IADD3 R28, P1, R28, UR6, RZ ;  /* 0x000000061c1c7c10 */ /* 0x001fe2000ff3e0ff */
[----:B------:R-:W-:Y:S01]  /*1460*/  UIADD3 UR5, UP0, UR5, -0x8, URZ ;  /* 0xfffffff805057890 */ /* 0x000fe2000ff1e03f */
[----:B------:R-:W-:Y:S01]  /*1470*/  PLOP3.LUT P0, PT, PT, PT, PT, 0x8, 0x0 ;  /* 0x000000000000781c */ /* 0x000fe20003f0e170 */
[----:B------:R-:W-:-:S02]  /*1480*/  IMAD.X R3, RZ, RZ, R3, P3 ;  /* 0x000000ffff037224 */ /* 0x000fc400018e0603 */
[----:B------:R-:W-:Y:S01]  /*1490*/  UIADD3.X UR8, UR8, -0x1, URZ, UP0, !UPT ;  /* 0xffffffff08087890 */ /* 0x000fe200087fe43f */
        /* <DEDUP_REMOVED lines=8> */
[----:B------:R-:W-:Y:S02]  /*1520*/  IMAD.IADD R25, R25, 0x1, R31 ;  /* 0x0000000119197824 */ /* 0x000fe400078e021f */
.L_x_6994:
[----:B------:R-:W-:-:S04]  /*1530*/  ISETP.NE.U32.AND P1, PT, RZ, UR5, PT ;  /* 0x00000005ff007c0c */ /* 0x000fc8000bf25070 */
[----:B------:R-:W-:-:S13]  /*1540*/  ISETP.NE.OR.EX P0, PT, RZ, UR8, P0, P1 ;  /* 0x00000008ff007c0c */ /* 0x000fda0008705710 */
[----:B------:R-:W-:Y:S05]  /*1550*/  @!P0 BRA `(.L_x_6990) ;  /* 0x0000029000008947 */ /* 0x000fea0003800000 */
.L_x_6991:
[----:B------:R-:W-:Y:S01]  /*1560*/  LEA R21, R22, R1, 0x3 ;  /* 0x0000000116157211 */ /* 0x000fe200078e18ff */
[----:B------:R-:W-:Y:S01]  /*1570*/  IMAD.MOV.U32 R29, RZ, RZ, R23 ;  /* 0x000000ffff1d7224 */ /* 0x000fe200078e0017 */
[----:B------:R-:W-:-:S03]  /*1580*/  IADD3 R26, P0, R28, UR6, RZ ;  /* 0x000000061c1a7c10 */ /* 0x000fc6000ff1e0ff */
[----:B------:R-:W2:Y:S04]  /*1590*/  LDL.64 R34, [R21+0x20] ;  /* 0x0000200015227983 */ /* 0x000ea80000100a00 */
[----:B------:R0:W2:Y:S01]  /*15a0*/  LDG.E.64 R32, [R28.64] ;  /* 0x0000000a1c207981 */ /* 0x0000a2000c1e1b00 */
[----:B------:R-:W-:-:S03]  /*15b0*/  IADD3.X R27, R23, UR9, RZ, P0, !PT ;  /* 0x00000009171b7c10 */ /* 0x000fc600087fe4ff */
[----:B------:R-:W3:Y:S04]  /*15c0*/  LDL.64 R30, [R21+0x28] ;  /* 0x00002800151e7983 */ /* 0x000ee80000100a00 */
[----:B------:R-:W4:Y:S04]  /*15d0*/  LDL.64 R36, [R21+0x38] ;  /* 0x0000380015247983 */ /* 0x000f280000100a00 */
[----:B0-----:R-:W3:Y:S01]  /*15e0*/  LDG.E.64 R28, [R26.64] ;  /* 0x0000000a1a1c7981 */ /* 0x001ee2000c1e1b00 */
        /* <DEDUP_REMOVED lines=8> */
[----:B------:R-:W-:-:S03]  /*1670*/  IADD3 R26, P0, R32, UR6, RZ ;  /* 0x00000006201a7c10 */ /* 0x000fc6000ff1e0ff */
[----:B------:R-:W-:Y:S02]  /*1680*/  IMAD R23, R28, R31, R23 ;  /* 0x0000001f1c177224 */ /* 0x000fe400078e0217 */
[----:B------:R-:W2:Y:S04]  /*1690*/  LDL.64 R28, [R21+0x30] ;  /* 0x00003000151c7983 */ /* 0x000ea80000100a00 */
[----:B------:R-:W2:Y:S01]  /*16a0*/  LDG.E.64 R30, [R32.64] ;  /* 0x0000000a201e7981 */ /* 0x000ea2000c1e1b00 */
[----:B------:R-:W-:-:S05]  /*16b0*/  IADD3.X R27, R33, UR9, RZ, P0, !PT ;  /* 0x00000009211b7c10 */ /* 0x000fca00087fe4ff */
[----:B------:R-:W4:Y:S01]  /*16c0*/  LDG.E.64 R34, [R26.64] ;  /* 0x0000000a1a227981 */ /* 0x000f22000c1e1b00 */
[----:B------:R-:W-:Y:S01]  /*16d0*/  UIADD3 UR5, UP0, UR5, -0x4, URZ ;  /* 0xfffffffc05057890 */ /* 0x000fe2000ff1e03f */
[----:B------:R-:W-:-:S03]  /*16e0*/  IMAD.IADD R25, R25, 0x1, R23 ;  /* 0x0000000119197824 */ /* 0x000fc600078e0217 */
[----:B------:R-:W-:Y:S02]  /*16f0*/  UIADD3.X UR8, UR8, -0x1, URZ, UP0, !UPT ;  /* 0xffffffff08087890 */ /* 0x000fe400087fe43f */
[----:B------:R-:W-:-:S04]  /*1700*/  ISETP.NE.U32.AND P0, PT, RZ, UR5, PT ;  /* 0x00000005ff007c0c */ /* 0x000fc8000bf05070 */
[----:B------:R-:W-:Y:S02]  /*1710*/  ISETP.NE.AND.EX P0, PT, RZ, UR8, PT, P0 ;  /* 0x00000008ff007c0c */ /* 0x000fe4000bf05300 */
[----:B------:R-:W-:-:S05]  /*1720*/  IADD3 R22, P1, R22, 0x4, RZ ;  /* 0x0000000416167810 */ /* 0x000fca0007f3e0ff */
[----:B------:R-:W-:Y:S02]  /*1730*/  IMAD.X R3, RZ, RZ, R3, P1 ;  /* 0x000000ffff037224 */ /* 0x000fe400008e0603 */
[-C--:B--2---:R-:W-:Y:S02]  /*1740*/  IMAD R23, R31, R28.reuse, RZ ;  /* 0x0000001c1f177224 */ /* 0x084fe400078e02ff */
[----:B------:R-:W-:-:S04]  /*1750*/  IMAD.WIDE.U32 R24, R30, R28, R24 ;  /* 0x0000001c1e187225 */ /* 0x000fc800078e0018 */
[----:B------:R-:W-:-:S05]  /*1760*/  IMAD R23, R30, R29, R23 ;  /* 0x0000001d1e177224 */ /* 0x000fca00078e0217 */
[----:B------:R-:W-:Y:S01]  /*1770*/  IADD3 R25, R25, R23, RZ ;  /* 0x0000001719197210 */ /* 0x000fe20007ffe0ff */
[----:B----4-:R-:W-:Y:S01]  /*1780*/  IMAD R23, R35, R36, RZ ;  /* 0x0000002423177224 */ /* 0x010fe200078e02ff */
[----:B------:R-:W-:-:S03]  /*1790*/  IADD3 R28, P3, R26, UR6, RZ ;  /* 0x000000061a1c7c10 */ /* 0x000fc6000ff7e0ff */
[C---:B------:R-:W-:Y:S02]  /*17a0*/  IMAD R23, R34.reuse, R37, R23 ;  /* 0x0000002522177224 */ /* 0x040fe400078e0217 */
[----:B------:R-:W-:-:S04]  /*17b0*/  IMAD.WIDE.U32 R24, R34, R36, R24 ;  /* 0x0000002422187225 */ /* 0x000fc800078e0018 */
[----:B------:R-:W-:Y:S01]  /*17c0*/  IMAD.IADD R25, R25, 0x1, R23 ;  /* 0x0000000119197824 */ /* 0x000fe200078e0217 */
[----:B------:R-:W-:Y:S01]  /*17d0*/  IADD3.X R23, R27, UR9, RZ, P3, !PT ;  /* 0x000000091b177c10 */ /* 0x000fe20009ffe4ff */
[----:B------:R-:W-:Y:S05]  /*17e0*/  @P0 BRA `(.L_x_6991) ;  /* 0xfffffd7000000947 */ /* 0x000fea000383ffff */
.L_x_6990:
        /* <DEDUP_REMOVED lines=9> */
[----:B------:R-:W-:-:S04]  /*1880*/  IMAD.WIDE.U32 R28, R22, c[0x0][0x1c8], R26 ;  /* 0x00007200161c7a25 */ /* 0x000fc800078e001a */
[----:B------:R-:W-:Y:S01]  /*1890*/  IMAD.U32 R22, R22, 0x8, R1 ;  /* 0x0000000816167824 */ /* 0x000fe200078e0001 */
[----:B------:R-:W-:Y:S02]  /*18a0*/  IADD3 R3, R29, R3, RZ ;  /* 0x000000031d037210 */ /* 0x000fe40007ffe0ff */
[C---:B------:R-:W-:Y:S02]  /*18b0*/  LEA R26, P0, R28.reuse, c[0x0][0x178], 0x3 ;  /* 0x00005e001c1a7a11 */ /* 0x040fe400078018ff */
[----:B------:R-:W2:Y:S02]  /*18c0*/  LDL.64 R30, [R22+0x20] ;  /* 0x00002000161e7983 */ /* 0x000ea40000100a00 */
        /* <DEDUP_REMOVED lines=11> */
[----:B------:R-:W2:Y:S01]  /*1980*/  LDL.64 R30, [R22+0x28] ;  /* 0x00002800161e7983 */ /* 0x000ea20000100a00 */
[----:B------:R-:W-:Y:S02]  /*1990*/  USHF.L.U32 UR8, UR6, 0x3, URZ ;  /* 0x0000000306087899 */ /* 0x000fe4000800063f */
[----:B------:R-:W-:Y:S02]  /*19a0*/  UMOV UR5, 0x3 ;  /* 0x0000000300057882 */ /* 0x000fe40000000000 */
[----:B------:R-:W-:Y:S02]  /*19b0*/  USHF.L.U64.HI UR5, UR6, UR5, UR7 ;  /* 0x0000000506057299 */ /* 0x000fe40008010207 */
[----:B------:R-:W-:-:S04]  /*19c0*/  IADD3 R26, P0, R26, UR8, RZ ;  /* 0x000000081a1a7c10 */ /* 0x000fc8000ff1e0ff */
[----:B------:R-:W-:-:S05]  /*19d0*/  IADD3.X R27, R27, UR5, RZ, P0, !PT ;  /* 0x000000051b1b7c10 */ /* 0x000fca00087fe4ff */
        /* <DEDUP_REMOVED lines=9> */
[----:B------:R-:W-:Y:S01]  /*1a70*/  IADD3 R26, P0, R26, UR8, RZ ;  /* 0x000000081a1a7c10 */ /* 0x000fe2000ff1e0ff */
[----:B------:R-:W2:Y:S03]  /*1a80*/  LDL.64 R22, [R22+0x30] ;  /* 0x0000300016167983 */ /* 0x000ea60000100a00 */
[----:B------:R-:W-:-:S06]  /*1a90*/  IADD3.X R27, R27, UR5, RZ, P0, !PT ;  /* 0x000000051b1b7c10 */ /* 0x000fcc00087fe4ff */
[----:B------:R-:W2:Y:S02]  /*1aa0*/  LDG.E.64 R26, [R26.64] ;  /* 0x0000000a1a1a7981 */ /* 0x000ea4000c1e1b00 */
[-C--:B--2---:R-:W-:Y:S02]  /*1ab0*/  IMAD R3, R27, R22.reuse, RZ ;  /* 0x000000161b037224 */ /* 0x084fe400078e02ff */
[----:B------:R-:W-:-:S04]  /*1ac0*/  IMAD.WIDE.U32 R24, R26, R22, R24 ;  /* 0x000000161a187225 */ /* 0x000fc800078e0018 */
[----:B------:R-:W-:-:S05]  /*1ad0*/  IMAD R3, R26, R23, R3 ;  /* 0x000000171a037224 */ /* 0x000fca00078e0203 */
[----:B------:R-:W-:Y:S01]  /*1ae0*/  IADD3 R25, R25, R3, RZ ;  /* 0x0000000319197210 */ /* 0x000fe20007ffe0ff */
[----:B------:R-:W-:Y:S05]  /*1af0*/  BRA `(.L_x_6989) ;  /* 0x0000003000007947 */ /* 0x000fea0003800000 */
.L_x_6988:
[----:B-----5:R-:W-:-:S04]  /*1b00*/  LEA R24, P0, R4, c[0x0][0x168], 0x3 ;  /* 0x00005a0004187a11 */ /* 0x020fc800078018ff */
[----:B------:R-:W-:-:S06]  /*1b10*/  LEA.HI.X R25, R4, c[0x0][0x16c], R5, 0x3, P0 ;  /* 0x00005b0004197a11 */ /* 0x000fcc00000f1c05 */
[----:B------:R-:W5:Y:S03]  /*1b20*/  LDG.E.64 R24, [R24.64] ;  /* 0x0000000a18187981 */ /* 0x000f66000c1e1b00 */
.L_x_6989:
[----:B------:R-:W-:Y:S01]  /*1b30*/  IMAD.MOV.U32 R22, RZ, RZ, c[0x0][0x1d8] ;  /* 0x00007600ff167624 */ /* 0x000fe200078e00ff */
[----:B-----5:R-:W-:Y:S01]  /*1b40*/  SHF.L.U64.HI R29, R4, 0x3, R5 ;  /* 0x00000003041d7819 */ /* 0x020fe20000010205 */
[----:B------:R-:W-:Y:S02]  /*1b50*/  IMAD.MOV.U32 R21, RZ, RZ, 0x3 ;  /* 0x00000003ff157424 */ /* 0x000fe400078e00ff */
[C---:B------:R-:W-:Y:S02]  /*1b60*/  IMAD.SHL.U32 R3, R22.reuse, 0x8, RZ ;  /* 0x0000000816037824 */ /* 0x040fe400078e00ff */
[----:B------:R-:W-:Y:S01]  /*1b70*/  IMAD.MOV.U32 R28, RZ, RZ, c[0x0][0x1d0] ;  /* 0x00007400ff1c7624 */ /* 0x000fe200078e00ff */
[----:B------:R-:W-:Y:S01]  /*1b80*/  SHF.L.U64.HI R22, R22, R21, c[0x0][0x1dc] ;  /* 0x0000770016167619 */ /* 0x000fe20000010215 */
[----:B------:R-:W-:Y:S01]  /*1b90*/  IMAD.MOV.U32 R5, RZ, RZ, c[0x0][0x1d4] ;  /* 0x00007500ff057624 */ /* 0x000fe200078e00ff */
[----:B------:R-:W-:Y:S02]  /*1ba0*/  ISETP.GE.U32.AND P1, PT, R3, 0x1, PT ;  /* 0x000000010300780c */ /* 0x000fe40003f26070 */
[----:B------:R-:W-:-:S02]  /*1bb0*/  SHF.L.U32 R21, R4, 0x3, RZ ;  /* 0x0000000304157819 */ /* 0x000fc400000006ff */
[----:B------:R-:W-:Y:S02]  /*1bc0*/  ISETP.GE.AND.EX P1, PT, R22, RZ, PT, P1 ;  /* 0x000000ff1600720c */ /* 0x000fe40003f26310 */
[--C-:B------:R-:W-:Y:S02]  /*1bd0*/  SHF.R.S64 R3, R3, 0x3, R22.reuse ;  /* 0x0000000303037819 */ /* 0x100fe40000001016 */
[----:B------:R-:W-:-:S09]  /*1be0*/  SHF.R.S32.HI R4, RZ, 0x3, R22 ;  /* 0x00000003ff047819 */ /* 0x000fd20000011416 */
[----:B------:R-:W-:Y:S05]  /*1bf0*/  @!P1 BRA `(.L_x_6995) ;  /* 0x000001e000009947 */ /* 0x000fea0003800000 */
[----:B------:R-:W-:Y:S01]  /*1c00*/  BSSY B0, `(.L_x_6995) ;  /* 0x000001d000007945 */ /* 0x000fe20003800000 */
[----:B------:R-:W-:Y:S01]  /*1c10*/  IMAD.MOV.U32 R36, RZ, RZ, R3 ;  /* 0x000000ffff247224 */ /* 0x000fe200078e0003 */
[----:B------:R-:W-:Y:S01]  /*1c20*/  MOV R35, R4 ;  /* 0x0000000400237202 */ /* 0x000fe20000000f00 */
[----:B------:R-:W-:Y:S01]  /*1c30*/  IMAD.MOV.U32 R32, RZ, RZ, c[0x0][0x1d0] ;  /* 0x00007400ff207624 */ /* 0x000fe200078e00ff */
[----:B------:R-:W-:Y:S01]  /*1c40*/  MOV R5, c[0x0][0x1d4] ;  /* 0x0000750000057a02 */ /* 0x000fe20000000f00 */
[----:B------:R-:W-:Y:S02]  /*1c50*/  IMAD.MOV.U32 R31, RZ, RZ, c[0x0][0x1d4] ;  /* 0x00007500ff1f7624 */ /* 0x000fe400078e00ff */
[----:B------:R-:W-:Y:S02]  /*1c60*/  IMAD.MOV.U32 R28, RZ, RZ, c[0x0][0x1d0] ;  /* 0x00007400ff1c7624 */ /* 0x000fe400078e00ff */
.L_x_6996:
        /* <DEDUP_REMOVED lines=23> */
.L_x_6995:
[----:B------:R-:W-:Y:S01]  /*1de0*/  IMAD.MOV.U32 R31, RZ, RZ, c[0x0][0x1d0] ;  /* 0x00007400ff1f7624 */ /* 0x000fe200078e00ff */
[----:B------:R-:W-:Y:S01]  /*1df0*/  MOV R30, c[0x0][0x1d4] ;  /* 0x00007500001e7a02 */ /* 0x000fe20000000f00 */
[----:B------:R-:W-:Y:S05]  /*1e00*/  @!P1 BRA `(.L_x_6997) ;  /* 0x000001c000009947 */ /* 0x000fea0003800000 */
[----:B------:R-:W-:Y:S01]  /*1e10*/  BSSY B0, `(.L_x_6997) ;  /* 0x000001b000007945 */ /* 0x000fe20003800000 */
[----:B------:R-:W-:Y:S01]  /*1e20*/  IMAD.MOV.U32 R37, RZ, RZ, R3 ;  /* 0x000000ffff257224 */ /* 0x000fe200078e0003 */
[----:B------:R-:W-:Y:S01]  /*1e30*/  MOV R30, c[0x0][0x1d4] ;  /* 0x00007500001e7a02 */ /* 0x000fe20000000f00 */
[----:B------:R-:W-:Y:S02]  /*1e40*/  IMAD.MOV.U32 R34, RZ, RZ, R4 ;  /* 0x000000ffff227224 */ /* 0x000fe400078e0004 */
[----:B------:R-:W-:-:S03]  /*1e50*/  IMAD.MOV.U32 R31, RZ, RZ, c[0x0][0x1d0] ;  /* 0x00007400ff1f7624 */ /* 0x000fc600078e00ff */
.L_x_6998:
        /* <DEDUP_REMOVED lines=23> */
.L_x_6997:
        /* <DEDUP_REMOVED lines=13> */
[----:B------:R0:W-:Y:S01]  /*20a0*/  ST.E.64 [R22.64], R26 ;  /* 0x0000001a16007985 */ /* 0x0001e2000c101b0a */
[----:B------:R-:W-:Y:S05]  /*20b0*/  @P2 BRA `(.L_x_6999) ;  /* 0x000015c000002947 */ /* 0x000fea0003800000 */
[----:B------:R-:W-:Y:S01]  /*20c0*/  ULDC.64 UR6, c[0x0][0x170] ;  /* 0x00005c0000067ab9 */ /* 0x000fe20000000a00 */
[----:B0-----:R-:W-:Y:S01]  /*20d0*/  CS2R R22, SRZ ;  /* 0x0000000000167805 */ /* 0x001fe2000001ff00 */
        /* <DEDUP_REMOVED lines=8> */
[----:B------:R-:W-:Y:S01]  /*2160*/  HFMA2.MMA R0, -RZ, RZ, 0, 0 ;  /* 0x00000000ff007435 */ /* 0x000fe200000001ff */
        /* <DEDUP_REMOVED lines=9> */
[----:B------:R-:W-:Y:S01]  /*2200*/  IMAD R5, R7, c[0x0][0x180], RZ ;  /* 0x0000600007057a24 */ /* 0x000fe200078e02ff */
[----:B------:R-:W-:Y:S01]  /*2210*/  UIADD3 UR5, UP0, -UR9, UR5, URZ ;  /* 0x0000000509057290 */ /* 0x000fe2000ff1e13f */
[C---:B------:R-:W-:Y:S01]  /*2220*/  IMAD.WIDE.U32 R24, R6.reuse, c[0x0][0x180], RZ ;  /* 0x0000600006187a25 */ /* 0x040fe200078e00ff */
[----:B------:R-:W-:Y:S02]  /*2230*/  UMOV UR12, 0x8 ;  /* 0x00000008000c7882 */ /* 0x000fe40000000000 */
[----:B------:R-:W-:Y:S01]  /*2240*/  UIADD3.X UR8, UR7, -0x1, URZ, UP0, !UPT ;  /* 0xffffffff07087890 */ /* 0x000fe200087fe43f */
[----:B------:R-:W-:Y:S01]  /*2250*/  IMAD R5, R6, c[0x0][0x184], R5 ;  /* 0x0000610006057a24 */ /* 0x000fe200078e0205 */
[----:B------:R-:W-:Y:S01]  /*2260*/  ISETP.LT.U32.AND P0, PT, RZ, UR5, PT ;  /* 0x00000005ff007c0c */ /* 0x000fe2000bf01070 */
[----:B------:R-:W-:Y:S01]  /*2270*/  ULDC.64 UR14, c[0x0][0x1c8] ;  /* 0x00007200000e7ab9 */ /* 0x000fe20000000a00 */
[----:B------:R-:W-:Y:S01]  /*2280*/  LEA R20, P3, R24, c[0x0][0x178], 0x3 ;  /* 0x00005e0018147a11 */ /* 0x000fe200078618ff */
[----:B------:R-:W-:Y:S01]  /*2290*/  UIMAD.WIDE.U32 UR6, UR12, UR14, URZ ;  /* 0x0000000e0c0672a5 */ /* 0x000fe2000f8e003f */
[----:B------:R-:W-:Y:S01]  /*22a0*/  IMAD.U32 R0, RZ, RZ, UR8 ;  /* 0x00000008ff007e24 */ /* 0x000fe2000f8e00ff */
[----:B------:R-:W-:Y:S01]  /*22b0*/  UIMAD UR12, UR12, UR15, URZ ;  /* 0x0000000f0c0c72a4 */ /* 0x000fe2000f8e023f */
[----:B------:R-:W-:-:S02]  /*22c0*/  IMAD.IADD R21, R25, 0x1, R5 ;  /* 0x0000000119157824 */ /* 0x000fc400078e0205 */
[----:B------:R-:W-:Y:S01]  /*22d0*/  IMAD.MOV.U32 R5, RZ, RZ, RZ ;  /* 0x000000ffff057224 */ /* 0x000fe200078e00ff */
[----:B------:R-:W-:Y:S01]  /*22e0*/  ISETP.GT.AND.EX P0, PT, R0, RZ, PT, P0 ;  /* 0x000000ff0000720c */ /* 0x000fe20003f04300 */
[----:B------:R-:W-:Y:S01]  /*22f0*/  UIADD3 UR12, UR7, UR12, URZ ;  /* 0x0000000c070c7290 */ /* 0x000fe2000fffe03f */
[----:B------:R-:W-:Y:S02]  /*2300*/  LEA.HI.X R21, R24, c[0x0][0x17c], R21, 0x3, P3 ;  /* 0x00005f0018157a11 */ /* 0x000fe400018f1c15 */
[----:B------:R-:W-:-:S09]  /*2310*/  MOV R0, RZ ;  /* 0x000000ff00007202 */ /* 0x000fd20000000f00 */
[----:B------:R-:W-:Y:S05]  /*2320*/  @!P0 BRA `(.L_x_7002) ;  /* 0x00000dc000008947 */ /* 0x000fea0003800000 */
[----:B------:R-:W-:Y:S01]  /*2330*/  UISETP.GT.U32.AND UP0, UPT, UR5, 0xc, UPT ;  /* 0x0000000c0500788c */ /* 0x000fe2000bf04070 */
[----:B------:R-:W-:-:S03]  /*2340*/  PLOP3.LUT P0, PT, PT, PT, PT, 0x80, 0x0 ;  /* 0x000000000000781c */ /* 0x000fc60003f0f070 */
[----:B------:R-:W-:-:S06]  /*2350*/  UISETP.GT.AND.EX UP0, UPT, UR8, URZ, UPT, UP0 ;  /* 0x0000003f0800728c */ /* 0x000fcc000bf04300 */
[----:B------:R-:W-:-:S13]  /*2360*/  PLOP3.LUT P3, PT, PT, PT, UP0, 0x80, 0x0 ;  /* 0x000000000000781c */ /* 0x000fda0003f6f008 */
[----:B------:R-:W-:Y:S05]  /*2370*/  @!P3 BRA `(.L_x_7003) ;  /* 0x000008a00000b947 */ /* 0x000fea0003800000 */
[----:B------:R-:W-:Y:S02]  /*2380*/  PLOP3.LUT P0, PT, PT, PT, PT, 0x8, 0x0 ;  /* 0x000000000000781c */ /* 0x000fe40003f0e170 */
.L_x_7004:
[----:B------:R-:W-:Y:S01]  /*2390*/  IMAD.U32 R34, R0, 0x8, R1 ;  /* 0x0000000800227824 */ /* 0x000fe200078e0001 */
[----:B------:R0:W2:Y:S04]  /*23a0*/  LD.E.64 R26, [R20.64] ;  /* 0x0000000a141a7980 */ /* 0x0000a8000c101b00 */
[----:B------:R-:W2:Y:S01]  /*23b0*/  LDL.64 R24, [R34+0x20] ;  /* 0x0000200022187983 */ /* 0x000ea20000100a00 */
[----:B------:R-:W-:-:S04]  /*23c0*/  IADD3 R30, P3, R20, UR6, RZ ;  /* 0x00000006141e7c10 */ /* 0x000fc8000ff7e0ff */
[----:B------:R-:W-:Y:S02]  /*23d0*/  IADD3.X R31, R21, UR12, RZ, P3, !PT ;  /* 0x0000000c151f7c10 */ /* 0x000fe40009ffe4ff */
[----:B0-----:R-:W3:Y:S04]  /*23e0*/  LDL.64 R20, [R34+0x28] ;  /* 0x0000280022147983 */ /* 0x001ee80000100a00 */
[----:B------:R-:W3:Y:S01]  /*23f0*/  LD.E.64 R28, [R30.64] ;  /* 0x0000000a1e1c7980 */ /* 0x000ee2000c101b00 */
[----:B------:R-:W-:-:S04]  /*2400*/  IADD3 R32, P3, R30, UR6, RZ ;  /* 0x000000061e207c10 */ /* 0x000fc8000ff7e0ff */
[----:B------:R-:W-:Y:S02]  /*2410*/  IADD3.X R33, R31, UR12, RZ, P3, !PT ;  /* 0x0000000c1f217c10 */ /* 0x000fe40009ffe4ff */
[----:B------:R-:W-:-:S04]  /*2420*/  IADD3 R36, P3, R32, UR6, RZ ;  /* 0x0000000620247c10 */ /* 0x000fc8000ff7e0ff */
        /* <DEDUP_REMOVED lines=10> */
[----:B------:R1:W3:Y:S04]  /*24d0*/  LD.E.64 R28, [R36.64] ;  /* 0x0000000a241c7980 */ /* 0x0002e8000c101b00 */
[----:B------:R-:W3:Y:S01]  /*24e0*/  LDL.64 R22, [R34+0x38] ;  /* 0x0000380022167983 */ /* 0x000ee20000100a00 */
[----:B0-----:R-:W-:Y:S02]  /*24f0*/  IADD3 R32, P3, R36, UR6, RZ ;  /* 0x0000000624207c10 */ /* 0x001fe4000ff7e0ff */
[----:B------:R-:W-:-:S02]  /*2500*/  IADD3 R21, R21, R31, RZ ;  /* 0x0000001f15157210 */ /* 0x000fc40007ffe0ff */
[----:B------:R-:W-:Y:S02]  /*2510*/  IADD3.X R33, R37, UR12, RZ, P3, !PT ;  /* 0x0000000c25217c10 */ /* 0x000fe40009ffe4ff */
[----:B-1----:R-:W-:-:S04]  /*2520*/  IADD3 R36, P3, R32, UR6, RZ ;  /* 0x0000000620247c10 */ /* 0x002fc8000ff7e0ff */
[----:B------:R-:W-:Y:S01]  /*2530*/  IADD3.X R37, R33, UR12, RZ, P3, !PT ;  /* 0x0000000c21257c10 */ /* 0x000fe20009ffe4ff */
[----:B--2---:R-:W-:-:S04]  /*2540*/  IMAD R31, R27, R24, RZ ;  /* 0x000000181b1f7224 */ /* 0x004fc800078e02ff */
[C---:B------:R-:W-:Y:S02]  /*2550*/  IMAD R31, R26.reuse, R25, R31 ;  /* 0x000000191a1f7224 */ /* 0x040fe400078e021f */
[----:B------:R-:W-:Y:S02]  /*2560*/  IMAD.WIDE.U32 R24, R26, R24, R20 ;  /* 0x000000181a187225 */ /* 0x000fe400078e0014 */
        /* <DEDUP_REMOVED lines=8> */
[----:B0-----:R-:W-:Y:S01]  /*25f0*/  IADD3 R32, P3, R36, UR6, RZ ;  /* 0x0000000624207c10 */ /* 0x001fe2000ff7e0ff */
[----:B------:R-:W-:-:S03]  /*2600*/  IMAD.IADD R23, R23, 0x1, R31 ;  /* 0x0000000117177824 */ /* 0x000fc600078e021f */
        /* <DEDUP_REMOVED lines=46> */
[----:B------:R-:W-:Y:S02]  /*28f0*/  IADD3 R30, P3, R36, UR6, RZ ;  /* 0x00000006241e7c10 */ /* 0x000fe4000ff7e0ff */
[----:B------:R-:W-:-:S02]  /*2900*/  IADD3 R23, R23, R31, RZ ;  /* 0x0000001f17177210 */ /* 0x000fc40007ffe0ff */
[----:B------:R-:W-:Y:S02]  /*2910*/  IADD3.X R31, R37, UR12, RZ, P3, !PT ;  /* 0x0000000c251f7c10 */ /* 0x000fe40009ffe4ff */
[----:B0-----:R-:W-:Y:S01]  /*2920*/  IADD3 R32, P3, R30, UR6, RZ ;  /* 0x000000061e207c10 */ /* 0x001fe2000ff7e0ff */
[----:B--2---:R-:W-:-:S04]  /*2930*/  IMAD R33, R25, R20, RZ ;  /* 0x0000001419217224 */ /* 0x004fc800078e02ff */
[C---:B------:R-:W-:Y:S02]  /*2940*/  IMAD R33, R24.reuse, R21, R33 ;  /* 0x0000001518217224 */ /* 0x040fe400078e0221 */
[----:B------:R-:W-:Y:S02]  /*2950*/  IMAD.WIDE.U32 R20, R24, R20, R22 ;  /* 0x0000001418147225 */ /* 0x000fe400078e0016 */
[----:B------:R-:W2:Y:S04]  /*2960*/  LD.E.64 R24, [R30.64] ;  /* 0x0000000a1e187980 */ /* 0x000ea8000c101b00 */
[----:B------:R-:W2:Y:S01]  /*2970*/  LDL.64 R22, [R34+0x80] ;  /* 0x0000800022167983 */ /* 0x000ea20000100a00 */
[----:B------:R-:W-:Y:S01]  /*2980*/  IMAD.IADD R21, R21, 0x1, R33 ;  /* 0x0000000115157824 */ /* 0x000fe200078e0221 */
[----:B------:R-:W-:Y:S01]  /*2990*/  IADD3.X R33, R31, UR12, RZ, P3, !PT ;  /* 0x0000000c1f217c10 */ /* 0x000fe20009ffe4ff */
[----:B---3--:R-:W-:-:S02]  /*29a0*/  IMAD R27, R27, R28, RZ ;  /* 0x0000001c1b1b7224 */ /* 0x008fc400078e02ff */
[C---:B------:R-:W-:Y:S02]  /*29b0*/  IMAD.WIDE.U32 R20, R26.reuse, R28, R20 ;  /* 0x0000001c1a147225 */ /* 0x040fe400078e0014 */
[----:B------:R-:W3:Y:S02]  /*29c0*/  LD.E.64 R36, [R32.64] ;  /* 0x0000000a20247980 */ /* 0x000ee4000c101b00 */
[----:B------:R-:W-:Y:S02]  /*29d0*/  IMAD R29, R26, R29, R27 ;  /* 0x0000001d1a1d7224 */ /* 0x000fe400078e021b */
[----:B------:R-:W3:Y:S02]  /*29e0*/  LDL.64 R26, [R34+0x88] ;  /* 0x00008800221a7983 */ /* 0x000ee40000100a00 */
[----:B------:R-:W-:Y:S02]  /*29f0*/  IMAD.IADD R21, R21, 0x1, R29 ;  /* 0x0000000115157824 */ /* 0x000fe400078e021d */
[----:B------:R-:W4:Y:S01]  /*2a00*/  LDL.64 R28, [R34+0x90] ;  /* 0x00009000221c7983 */ /* 0x000f220000100a00 */
[----:B--2---:R-:W-:-:S04]  /*2a10*/  IMAD R25, R25, R22, RZ ;  /* 0x0000001619197224 */ /* 0x004fc800078e02ff */
[C---:B------:R-:W-:Y:S02]  /*2a20*/  IMAD R25, R24.reuse, R23, R25 ;  /* 0x0000001718197224 */ /* 0x040fe400078e0219 */
[----:B------:R-:W-:Y:S01]  /*2a30*/  IMAD.WIDE.U32 R22, R24, R22, R20 ;  /* 0x0000001618167225 */ /* 0x000fe200078e0014 */
[----:B------:R-:W-:-:S03]  /*2a40*/  IADD3 R24, P3, R32, UR6, RZ ;  /* 0x0000000620187c10 */ /* 0x000fc6000ff7e0ff */
[----:B------:R-:W-:Y:S01]  /*2a50*/  IMAD.IADD R23, R23, 0x1, R25 ;  /* 0x0000000117177824 */ /* 0x000fe200078e0219 */
[----:B------:R-:W-:Y:S02]  /*2a60*/  IADD3.X R25, R33, UR12, RZ, P3, !PT ;  /* 0x0000000c21197c10 */ /* 0x000fe40009ffe4ff */
[----:B------:R-:W-:Y:S01]  /*2a70*/  IADD3 R20, P3, R24, UR6, RZ ;  /* 0x0000000618147c10 */ /* 0x000fe2000ff7e0ff */
[----:B---3--:R-:W-:Y:S01]  /*2a80*/  IMAD R31, R37, R26, RZ ;  /* 0x0000001a251f7224 */ /* 0x008fe200078e02ff */
[----:B------:R-:W2:Y:S02]  /*2a90*/  LDL.64 R32, [R34+0x98] ;  /* 0x0000980022207983 */ /* 0x000ea40000100a00 */
[----:B------:R-:W-:Y:S02]  /*2aa0*/  IADD3.X R21, R25, UR12, RZ, P3, !PT ;  /* 0x0000000c19157c10 */ /* 0x000fe40009ffe4ff */
[----:B------:R-:W4:Y:S01]  /*2ab0*/  LD.E.64 R24, [R24.64] ;  /* 0x0000000a18187980 */ /* 0x000f22000c101b00 */
[----:B------:R-:W-:-:S02]  /*2ac0*/  IMAD R31, R36, R27, R31 ;  /* 0x0000001b241f7224 */ /* 0x000fc400078e021f */
[----:B------:R-:W-:Y:S02]  /*2ad0*/  IMAD.WIDE.U32 R22, R36, R26, R22 ;  /* 0x0000001a24167225 */ /* 0x000fe400078e0016 */
[----:B------:R0:W2:Y:S01]  /*2ae0*/  LD.E.64 R26, [R20.64] ;  /* 0x0000000a141a7980 */ /* 0x0000a2000c101b00 */
[----:B------:R-:W-:-:S04]  /*2af0*/  UIADD3 UR5, UP0, UR5, -0x10, URZ ;  /* 0xfffffff005057890 */ /* 0x000fc8000ff1e03f */
[----:B------:R-:W-:Y:S02]  /*2b00*/  UIADD3.X UR8, UR8, -0x1, URZ, UP0, !UPT ;  /* 0xffffffff08087890 */ /* 0x000fe400087fe43f */
[----:B------:R-:W-:-:S04]  /*2b10*/  UISETP.GT.U32.AND UP0, UPT, UR5, 0xc, UPT ;  /* 0x0000000c0500788c */ /* 0x000fc8000bf04070 */
[----:B------:R-:W-:Y:S01]  /*2b20*/  UISETP.GT.AND.EX UP0, UPT, UR8, URZ, UPT, UP0 ;  /* 0x0000003f0800728c */ /* 0x000fe2000bf04300 */
[----:B------:R-:W-:-:S05]  /*2b30*/  IADD3 R23, R23, R31, RZ ;  /* 0x0000001f17177210 */ /* 0x000fca0007ffe0ff */
[----:B------:R-:W-:Y:S02]  /*2b40*/  PLOP3.LUT P5, PT, PT, PT, UP0, 0x80, 0x0 ;  /* 0x000000000000781c */ /* 0x000fe40003faf008 */
[----:B0-----:R-:W-:Y:S02]  /*2b50*/  IADD3 R20, P3, R20, UR6, RZ ;  /* 0x0000000614147c10 */ /* 0x001fe4000ff7e0ff */
[----:B------:R-:W-:Y:S02]  /*2b60*/  IADD3 R0, P4, R0, 0x10, RZ ;  /* 0x0000001000007810 */ /* 0x000fe40007f9e0ff */
[----:B------:R-:W-:-:S03]  /*2b70*/  IADD3.X R21, R21, UR12, RZ, P3, !PT ;  /* 0x0000000c15157c10 */ /* 0x000fc60009ffe4ff */
[----:B------:R-:W-:Y:S02]  /*2b80*/  IMAD.X R5, RZ, RZ, R5, P4 ;  /* 0x000000ffff057224 */ /* 0x000fe400020e0605 */
[-C--:B----4-:R-:W-:Y:S02]  /*2b90*/  IMAD R31, R25, R28.reuse, RZ ;  /* 0x0000001c191f7224 */ /* 0x090fe400078e02ff */
[----:B------:R-:W-:-:S04]  /*2ba0*/  IMAD.WIDE.U32 R22, R24, R28, R22 ;  /* 0x0000001c18167225 */ /* 0x000fc800078e0016 */
[----:B------:R-:W-:Y:S02]  /*2bb0*/  IMAD R31, R24, R29, R31 ;  /* 0x0000001d181f7224 */ /* 0x000fe400078e021f */
[-C--:B--2---:R-:W-:Y:S02]  /*2bc0*/  IMAD R25, R27, R32.reuse, RZ ;  /* 0x000000201b197224 */ /* 0x084fe400078e02ff */
[----:B------:R-:W-:Y:S02]  /*2bd0*/  IMAD.IADD R23, R23, 0x1, R31 ;  /* 0x0000000117177824 */ /* 0x000fe400078e021f */
[C---:B------:R-:W-:Y:S02]  /*2be0*/  IMAD R25, R26.reuse, R33, R25 ;  /* 0x000000211a197224 */ /* 0x040fe400078e0219 */
[----:B------:R-:W-:-:S04]  /*2bf0*/  IMAD.WIDE.U32 R22, R26, R32, R22 ;  /* 0x000000201a167225 */ /* 0x000fc800078e0016 */
[----:B------:R-:W-:Y:S01]  /*2c00*/  IMAD.IADD R23, R23, 0x1, R25 ;  /* 0x0000000117177824 */ /* 0x000fe200078e0219 */
[----:B------:R-:W-:Y:S05]  /*2c10*/  @P5 BRA `(.L_x_7004) ;  /* 0xfffff77000005947 */ /* 0x000fea000383ffff */
.L_x_7003:
[----:B------:R-:W-:-:S04]  /*2c20*/  UISETP.GT.U32.AND UP0, UPT, UR5, 0x4, UPT ;  /* 0x000000040500788c */ /* 0x000fc8000bf04070 */
[----:B------:R-:W-:-:S06]  /*2c30*/  UISETP.GT.AND.EX UP0, UPT, UR8, URZ, UPT, UP0 ;  /* 0x0000003f0800728c */ /* 0x000fcc000bf04300 */
[----:B------:R-:W-:-:S13]  /*2c40*/  PLOP3.LUT P3, PT, PT, PT, UP0, 0x80, 0x0 ;  /* 0x000000000000781c */ /* 0x000fda0003f6f008 */
[----:B------:R-:W-:Y:S05]  /*2c50*/  @!P3 BRA `(.L_x_7005) ;  /* 0x000004600000b947 */ /* 0x000fea0003800000 */
[----:B------:R-:W-:Y:S01]  /*2c60*/  LEA R34, R0, R1, 0x3 ;  /* 0x0000000100227211 */ /* 0x000fe200078e18ff */
[----:B------:R0:W2:Y:S04]  /*2c70*/  LD.E.64 R30, [R20.64] ;  /* 0x0000000a141e7980 */ /* 0x0000a8000c101b00 */
[----:B------:R-:W2:Y:S01]  /*2c80*/  LDL.64 R28, [R34+0x20] ;  /* 0x00002000221c7983 */ /* 0x000ea20000100a00 */
[----:B------:R-:W-:-:S04]  /*2c90*/  IADD3 R36, P0, R20, UR6, RZ ;  /* 0x0000000614247c10 */ /* 0x000fc8000ff1e0ff */
[----:B------:R-:W-:Y:S02]  /*2ca0*/  IADD3.X R37, R21, UR12, RZ, P0, !PT ;  /* 0x0000000c15257c10 */ /* 0x000fe400087fe4ff */
[----:B0-----:R-:W3:Y:S04]  /*2cb0*/  LDL.64 R20, [R34+0x28] ;  /* 0x0000280022147983 */ /* 0x001ee80000100a00 */
[----:B------:R0:W3:Y:S01]  /*2cc0*/  LD.E.64 R26, [R36.64] ;  /* 0x0000000a241a7980 */ /* 0x0000e2000c101b00 */
[----:B------:R-:W-:-:S04]  /*2cd0*/  IADD3 R32, P0, R36, UR6, RZ ;  /* 0x0000000624207c10 */ /* 0x000fc8000ff1e0ff */
[----:B------:R-:W-:Y:S02]  /*2ce0*/  IADD3.X R33, R37, UR12, RZ, P0, !PT ;  /* 0x0000000c25217c10 */ /* 0x000fe400087fe4ff */
[----:B0-----:R-:W-:-:S04]  /*2cf0*/  IADD3 R36, P0, R32, UR6, RZ ;  /* 0x0000000620247c10 */ /* 0x001fc8000ff1e0ff */
[----:B------:R-:W-:Y:S01]  /*2d00*/  IADD3.X R37, R33, UR12, RZ, P0, !PT ;  /* 0x0000000c21257c10 */ /* 0x000fe200087fe4ff */
[-C--:B--2---:R-:W-:Y:S02]  /*2d10*/  IMAD R31, R31, R28.reuse, RZ ;  /* 0x0000001c1f1f7224 */ /* 0x084fe400078e02ff */
[C---:B------:R-:W-:Y:S02]  /*2d20*/  IMAD.WIDE.U32 R24, R30.reuse, R28, R22 ;  /* 0x0000001c1e187225 */ /* 0x040fe400078e0016 */
[----:B------:R0:W2:Y:S02]  /*2d30*/  LD.E.64 R22, [R32.64] ;  /* 0x0000000a20167980 */ /* 0x0000a4000c101b00 */
[----:B------:R-:W-:Y:S02]  /*2d40*/  IMAD R29, R30, R29, R31 ;  /* 0x0000001d1e1d7224 */ /* 0x000fe400078e021f */
[----:B------:R-:W2:Y:S02]  /*2d50*/  LDL.64 R30, [R34+0x30] ;  /* 0x00003000221e7983 */ /* 0x000ea40000100a00 */
[----:B------:R-:W-:-:S02]  /*2d60*/  IMAD.IADD R25, R25, 0x1, R29 ;  /* 0x0000000119197824 */ /* 0x000fc400078e021d */
[----:B---3--:R-:W-:-:S04]  /*2d70*/  IMAD R29, R27, R20, RZ ;  /* 0x000000141b1d7224 */ /* 0x008fc800078e02ff */
[C---:B------:R-:W-:Y:S02]  /*2d80*/  IMAD R29, R26.reuse, R21, R29 ;  /* 0x000000151a1d7224 */ /* 0x040fe400078e021d */
[----:B------:R-:W-:Y:S02]  /*2d90*/  IMAD.WIDE.U32 R20, R26, R20, R24 ;  /* 0x000000141a147225 */ /* 0x000fe400078e0018 */
[----:B------:R-:W3:Y:S04]  /*2da0*/  LD.E.64 R24, [R36.64] ;  /* 0x0000000a24187980 */ /* 0x000ee8000c101b00 */
[----:B------:R-:W3:Y:S01]  /*2db0*/  LDL.64 R26, [R34+0x38] ;  /* 0x00003800221a7983 */ /* 0x000ee20000100a00 */
[----:B------:R-:W-:Y:S01]  /*2dc0*/  IADD3 R28, P0, R36, UR6, RZ ;  /* 0x00000006241c7c10 */ /* 0x000fe2000ff1e0ff */
[----:B------:R-:W-:-:S03]  /*2dd0*/  IMAD.IADD R21, R21, 0x1, R29 ;  /* 0x0000000115157824 */ /* 0x000fc600078e021d */
[----:B------:R-:W-:Y:S02]  /*2de0*/  IADD3.X R29, R37, UR12, RZ, P0, !PT ;  /* 0x0000000c251d7c10 */ /* 0x000fe400087fe4ff */
[----:B0-----:R-:W-:Y:S01]  /*2df0*/  IADD3 R32, P0, R28, UR6, RZ ;  /* 0x000000061c207c10 */ /* 0x001fe2000ff1e0ff */
[----:B--2---:R-:W-:-:S04]  /*2e00*/  IMAD R33, R23, R30, RZ ;  /* 0x0000001e17217224 */ /* 0x004fc800078e02ff */
[C---:B------:R-:W-:Y:S02]  /*2e10*/  IMAD R33, R22.reuse, R31, R33 ;  /* 0x0000001f16217224 */ /* 0x040fe400078e0221 */
[----:B------:R-:W-:Y:S02]  /*2e20*/  IMAD.WIDE.U32 R30, R22, R30, R20 ;  /* 0x0000001e161e7225 */ /* 0x000fe400078e0014 */
[----:B------:R0:W2:Y:S04]  /*2e30*/  LD.E.64 R22, [R28.64] ;  /* 0x0000000a1c167980 */ /* 0x0000a8000c101b00 */
[----:B------:R-:W2:Y:S01]  /*2e40*/  LDL.64 R20, [R34+0x40] ;  /* 0x0000400022147983 */ /* 0x000ea20000100a00 */
[----:B------:R-:W-:Y:S01]  /*2e50*/  IMAD.IADD R31, R31, 0x1, R33 ;  /* 0x000000011f1f7824 */ /* 0x000fe200078e0221 */
[----:B------:R-:W-:Y:S01]  /*2e60*/  IADD3.X R33, R29, UR12, RZ, P0, !PT ;  /* 0x0000000c1d217c10 */ /* 0x000fe200087fe4ff */
[----:B---3--:R-:W-:Y:S01]  /*2e70*/  IMAD R35, R25, R26, RZ ;  /* 0x0000001a19237224 */ /* 0x008fe200078e02ff */
[----:B0-----:R-:W3:Y:S03]  /*2e80*/  LDL.64 R28, [R34+0x50] ;  /* 0x00005000221c7983 */ /* 0x001ee60000100a00 */
[----:B------:R-:W-:-:S02]  /*2e90*/  IMAD R35, R24, R27, R35 ;  /* 0x0000001b18237224 */ /* 0x000fc400078e0223 */
[----:B------:R-:W-:Y:S02]  /*2ea0*/  IMAD.WIDE.U32 R24, R24, R26, R30 ;  /* 0x0000001a18187225 */ /* 0x000fe400078e001e */
[----:B------:R0:W4:Y:S04]  /*2eb0*/  LD.E.64 R30, [R32.64] ;  /* 0x0000000a201e7980 */ /* 0x000128000c101b00 */
[----:B------:R-:W4:Y:S01]  /*2ec0*/  LDL.64 R26, [R34+0x48] ;  /* 0x00004800221a7983 */ /* 0x000f220000100a00 */
[----:B------:R-:W-:Y:S01]  /*2ed0*/  IADD3 R25, R25, R35, RZ ;  /* 0x0000002319197210 */ /* 0x000fe20007ffe0ff */
[----:B--2---:R-:W-:-:S04]  /*2ee0*/  IMAD R23, R23, R20, RZ ;  /* 0x0000001417177224 */ /* 0x004fc800078e02ff */
[C---:B------:R-:W-:Y:S02]  /*2ef0*/  IMAD R21, R22.reuse, R21, R23 ;  /* 0x0000001516157224 */ /* 0x040fe400078e0217 */
[----:B------:R-:W-:Y:S01]  /*2f00*/  IMAD.WIDE.U32 R22, R22, R20, R24 ;  /* 0x0000001416167225 */ /* 0x000fe200078e0018 */
[----:B------:R-:W-:-:S04]  /*2f10*/  IADD3 R24, P0, R32, UR6, RZ ;  /* 0x0000000620187c10 */ /* 0x000fc8000ff1e0ff */
[----:B------:R-:W-:Y:S02]  /*2f20*/  IADD3.X R25, R33, UR12, RZ, P0, !PT ;  /* 0x0000000c21197c10 */ /* 0x000fe400087fe4ff */
[----:B------:R-:W-:Y:S01]  /*2f30*/  IADD3 R20, P0, R24, UR6, RZ ;  /* 0x0000000618147c10 */ /* 0x000fe2000ff1e0ff */
[----:B------:R-:W-:Y:S01]  /*2f40*/  IMAD.IADD R23, R23, 0x1, R21 ;  /* 0x0000000117177824 */ /* 0x000fe200078e0215 */
[----:B0-----:R-:W2:Y:S02]  /*2f50*/  LDL.64 R32, [R34+0x58] ;  /* 0x0000580022207983 */ /* 0x001ea40000100a00 */
[----:B------:R-:W-:Y:S02]  /*2f60*/  IADD3.X R21, R25, UR12, RZ, P0, !PT ;  /* 0x0000000c19157c10 */ /* 0x000fe400087fe4ff */
[----:B------:R-:W3:Y:S01]  /*2f70*/  LD.E.64 R24, [R24.64] ;  /* 0x0000000a18187980 */ /* 0x000ee2000c101b00 */
[-C--:B----4-:R-:W-:Y:S02]  /*2f80*/  IMAD R31, R31, R26.reuse, RZ ;  /* 0x0000001a1f1f7224 */ /* 0x090fe400078e02ff */
[----:B------:R-:W-:-:S04]  /*2f90*/  IMAD.WIDE.U32 R22, R30, R26, R22 ;  /* 0x0000001a1e167225 */ /* 0x000fc800078e0016 */
[----:B------:R-:W-:Y:S02]  /*2fa0*/  IMAD R31, R30, R27, R31 ;  /* 0x0000001b1e1f7224 */ /* 0x000fe400078e021f */
[----:B------:R0:W2:Y:S02]  /*2fb0*/  LD.E.64 R26, [R20.64] ;  /* 0x0000000a141a7980 */ /* 0x0000a4000c101b00 */
[----:B------:R-:W-:Y:S01]  /*2fc0*/  IMAD.IADD R23, R23, 0x1, R31 ;  /* 0x0000000117177824 */ /* 0x000fe200078e021f */
[----:B------:R-:W-:Y:S01]  /*2fd0*/  IADD3 R0, P4, R0, 0x8, RZ ;  /* 0x0000000800007810 */ /* 0x000fe20007f9e0ff */
[----:B------:R-:W-:Y:S01]  /*2fe0*/  UIADD3 UR5, UP0, UR5, -0x8, URZ ;  /* 0xfffffff805057890 */ /* 0x000fe2000ff1e03f */
[----:B------:R-:W-:Y:S02]  /*2ff0*/  PLOP3.LUT P0, PT, PT, PT, PT, 0x8, 0x0 ;  /* 0x000000000000781c */ /* 0x000fe40003f0e170 */
[----:B0-----:R-:W-:Y:S01]  /*3000*/  IADD3 R20, P3, R20, UR6, RZ ;  /* 0x0000000614147c10 */ /* 0x001fe2000ff7e0ff */
[----:B------:R-:W-:-:S03]  /*3010*/  IMAD.X R5, RZ, RZ, R5, P4 ;  /* 0x000000ffff057224 */ /* 0x000fc600020e0605 */
[----:B------:R-:W-:Y:S01]  /*3020*/  IADD3.X R21, R21, UR12, RZ, P3, !PT ;  /* 0x0000000c15157c10 */ /* 0x000fe20009ffe4ff */
[----:B------:R-:W-:Y:S01]  /*3030*/  UIADD3.X UR8, UR8, -0x1, URZ, UP0, !UPT ;  /* 0xffffffff08087890 */ /* 0x000fe200087fe43f */
[-C--:B---3--:R-:W-:Y:S02]  /*3040*/  IMAD R31, R25, R28.reuse, RZ ;  /* 0x0000001c191f7224 */ /* 0x088fe400078e02ff */
[----:B------:R-:W-:-:S04]  /*3050*/  IMAD.WIDE.U32 R22, R24, R28, R22 ;  /* 0x0000001c18167225 */ /* 0x000fc800078e0016 */
[----:B------:R-:W-:Y:S02]  /*3060*/  IMAD R31, R24, R29, R31 ;  /* 0x0000001d181f7224 */ /* 0x000fe400078e021f */
[-C--:B--2---:R-:W-:Y:S02]  /*3070*/  IMAD R25, R27, R32.reuse, RZ ;  /* 0x000000201b197224 */ /* 0x084fe400078e02ff */
[----:B------:R-:W-:Y:S02]  /*3080*/  IMAD.IADD R23, R23, 0x1, R31 ;  /* 0x0000000117177824 */ /* 0x000fe400078e021f */
[C---:B------:R-:W-:Y:S02]  /*3090*/  IMAD R25, R26.reuse, R33, R25 ;  /* 0x000000211a197224 */ /* 0x040fe400078e0219 */
[----:B------:R-:W-:-:S05]  /*30a0*/  IMAD.WIDE.U32 R22, R26, R32, R22 ;  /* 0x000000201a167225 */ /* 0x000fca00078e0016 */
[----:B------:R-:W-:Y:S02]  /*30b0*/  IADD3 R23, R23, R25, RZ ;  /* 0x0000001917177210 */ /* 0x000fe40007ffe0ff */
.L_x_7005:
[----:B------:R-:W-:-:S04]  /*30c0*/  ISETP.NE.U32.AND P3, PT, RZ, UR5, PT ;  /* 0x00000005ff007c0c */ /* 0x000fc8000bf65070 */
[----:B------:R-:W-:-:S13]  /*30d0*/  ISETP.NE.OR.EX P0, PT, RZ, UR8, P0, P3 ;  /* 0x00000008ff007c0c */ /* 0x000fda0008705730 */
[----:B------:R-:W-:Y:S05]  /*30e0*/  @!P0 BRA `(.L_x_7001) ;  /* 0x0000028000008947 */ /* 0x000fea0003800000 */
.L_x_7002:
[----:B------:R-:W-:Y:S01]  /*30f0*/  IMAD.U32 R32, R0, 0x8, R1 ;  /* 0x0000000800207824 */ /* 0x000fe200078e0001 */
[----:B------:R0:W2:Y:S04]  /*3100*/  LD.E.64 R24, [R20.64] ;  /* 0x0000000a14187980 */ /* 0x0000a8000c101b00 */
[----:B------:R-:W2:Y:S04]  /*3110*/  LDL.64 R26, [R32+0x20] ;  /* 0x00002000201a7983 */ /* 0x000ea80000100a00 */
[----:B------:R-:W3:Y:S01]  /*3120*/  LDL.64 R30, [R32+0x28] ;  /* 0x00002800201e7983 */ /* 0x000ee20000100a00 */
[----:B0-----:R-:W-:-:S03]  /*3130*/  IADD3 R20, P0, R20, UR6, RZ ;  /* 0x0000000614147c10 */ /* 0x001fc6000ff1e0ff */
[----:B------:R-:W4:Y:S01]  /*3140*/  LDL.64 R36, [R32+0x38] ;  /* 0x0000380020247983 */ /* 0x000f220000100a00 */
[----:B------:R-:W-:-:S05]  /*3150*/  IADD3.X R21, R21, UR12, RZ, P0, !PT ;  /* 0x0000000c15157c10 */ /* 0x000fca00087fe4ff */
[----:B------:R0:W3:Y:S01]  /*3160*/  LD.E.64 R28, [R20.64] ;  /* 0x0000000a141c7980 */ /* 0x0000e2000c101b00 */
[-C--:B--2---:R-:W-:Y:S02]  /*3170*/  IMAD R25, R25, R26.reuse, RZ ;  /* 0x0000001a19197224 */ /* 0x084fe400078e02ff */
[----:B------:R-:W-:Y:S01]  /*3180*/  IMAD.WIDE.U32 R22, R24, R26, R22 ;  /* 0x0000001a18167225 */ /* 0x000fe200078e0016 */
[----:B------:R-:W-:-:S03]  /*3190*/  IADD3 R26, P0, R20, UR6, RZ ;  /* 0x00000006141a7c10 */ /* 0x000fc6000ff1e0ff */
[----:B------:R-:W-:Y:S01]  /*31a0*/  IMAD R25, R24, R27, R25 ;  /* 0x0000001b18197224 */ /* 0x000fe200078e0219 */
[----:B------:R-:W-:Y:S02]  /*31b0*/  IADD3.X R27, R21, UR12, RZ, P0, !PT ;  /* 0x0000000c151b7c10 */ /* 0x000fe400087fe4ff */
        /* <DEDUP_REMOVED lines=8> */
[----:B------:R-:W4:Y:S01]  /*3240*/  LD.E.64 R28, [R24.64] ;  /* 0x0000000a181c7980 */ /* 0x000f22000c101b00 */
[----:B------:R-:W-:Y:S02]  /*3250*/  UIADD3 UR5, UP0, UR5, -0x4, URZ ;  /* 0xfffffffc05057890 */ /* 0x000fe4000ff1e03f */
[----:B------:R-:W-:Y:S02]  /*3260*/  IADD3 R23, R23, R31, RZ ;  /* 0x0000001f17177210 */ /* 0x000fe40007ffe0ff */
[----:B------:R-:W-:Y:S02]  /*3270*/  UIADD3.X UR8, UR8, -0x1, URZ, UP0, !UPT ;  /* 0xffffffff08087890 */ /* 0x000fe400087fe43f */
[----:B------:R-:W-:-:S04]  /*3280*/  ISETP.NE.U32.AND P0, PT, RZ, UR5, PT ;  /* 0x00000005ff007c0c */ /* 0x000fc8000bf05070 */
[----:B------:R-:W-:Y:S02]  /*3290*/  ISETP.NE.AND.EX P0, PT, RZ, UR8, PT, P0 ;  /* 0x00000008ff007c0c */ /* 0x000fe4000bf05300 */
[----:B------:R-:W-:-:S05]  /*32a0*/  IADD3 R0, P3, R0, 0x4, RZ ;  /* 0x0000000400007810 */ /* 0x000fca0007f7e0ff */
[----:B------:R-:W-:Y:S02]  /*32b0*/  IMAD.X R5, RZ, RZ, R5, P3 ;  /* 0x000000ffff057224 */ /* 0x000fe400018e0605 */
[----:B--2---:R-:W-:-:S04]  /*32c0*/  IMAD R31, R35, R20, RZ ;  /* 0x00000014231f7224 */ /* 0x004fc800078e02ff */
        /* <DEDUP_REMOVED lines=8> */
[----:B------:R-:W-:Y:S01]  /*3350*/  IMAD.IADD R23, R23, 0x1, R27 ;  /* 0x0000000117177824 */ /* 0x000fe200078e021b */
[----:B------:R-:W-:Y:S05]  /*3360*/  @P0 BRA `(.L_x_7002) ;  /* 0xfffffd8000000947 */ /* 0x000fea000383ffff */
.L_x_7001:
[----:B------:R-:W-:-:S04]  /*3370*/  ISETP.NE.U32.AND P0, PT, RZ, UR9, PT ;  /* 0x00000009ff007c0c */ /* 0x000fc8000bf05070 */
[----:B------:R-:W-:-:S13]  /*3380*/  ISETP.NE.AND.EX P0, PT, RZ, RZ, PT, P0 ;  /* 0x000000ffff00720c */ /* 0x000fda0003f05300 */
[----:B------:R-:W-:Y:S05]  /*3390*/  @!P0 BRA `(.L_x_7000) ;  /* 0x0000031000008947 */ /* 0x000fea0003800000 */
[----:B------:R-:W-:Y:S02]  /*33a0*/  IMAD R21, R7, c[0x0][0x180], RZ ;  /* 0x0000600007157a24 */ /* 0x000fe400078e02ff */
[----:B------:R-:W-:-:S04]  /*33b0*/  IMAD.WIDE.U32 R24, R6, c[0x0][0x180], RZ ;  /* 0x0000600006187a25 */ /* 0x000fc800078e00ff */
[----:B------:R-:W-:Y:S02]  /*33c0*/  IMAD R21, R6, c[0x0][0x184], R21 ;  /* 0x0000610006157a24 */ /* 0x000fe400078e0215 */
[----:B------:R-:W-:-:S03]  /*33d0*/  IMAD R5, R5, c[0x0][0x1c8], RZ ;  /* 0x0000720005057a24 */ /* 0x000fc600078e02ff */
[----:B------:R-:W-:Y:S01]  /*33e0*/  IADD3 R25, R25, R21, RZ ;  /* 0x0000001519197210 */ /* 0x000fe20007ffe0ff */
[----:B------:R-:W-:-:S04]  /*33f0*/  IMAD R5, R0, c[0x0][0x1cc], R5 ;  /* 0x0000730000057a24 */ /* 0x000fc800078e0205 */
[----:B------:R-:W-:-:S04]  /*3400*/  IMAD.WIDE.U32 R24, R0, c[0x0][0x1c8], R24 ;  /* 0x0000720000187a25 */ /* 0x000fc800078e0018 */
[----:B------:R-:W-:Y:S01]  /*3410*/  IMAD.IADD R5, R25, 0x1, R5 ;  /* 0x0000000119057824 */ /* 0x000fe200078e0205 */
[----:B------:R-:W-:Y:S01]  /*3420*/  LEA R20, P0, R24, c[0x0][0x178], 0x3 ;  /* 0x00005e0018147a11 */ /* 0x000fe200078018ff */
[----:B------:R-:W-:-:S03]  /*3430*/  IMAD.U32 R0, R0, 0x8, R1 ;  /* 0x0000000800007824 */ /* 0x000fc600078e0001 */
[----:B------:R-:W-:Y:S02]  /*3440*/  LEA.HI.X R21, R24, c[0x0][0x17c], R5, 0x3, P0 ;  /* 0x00005f0018157a11 */ /* 0x000fe400000f1c05 */
[----:B------:R-:W2:Y:S04]  /*3450*/  LDL.64 R26, [R0+0x20] ;  /* 0x00002000001a7983 */ /* 0x000ea80000100a00 */
[----:B------:R-:W2:Y:S01]  /*3460*/  LD.E.64 R24, [R20.64] ;  /* 0x0000000a14187980 */ /* 0x000ea2000c101b00 */
        /* <DEDUP_REMOVED lines=15> */
[----:B------:R-:W2:Y:S01]  /*3560*/  LD.E.64 R24, [R20.64] ;  /* 0x0000000a14187980 */ /* 0x000ea2000c101b00 */
[----:B------:R-:W-:-:S04]  /*3570*/  UISETP.NE.U32.AND UP0, UPT, UR9, 0x2, UPT ;  /* 0x000000020900788c */ /* 0x000fc8000bf05070 */
[----:B------:R-:W-:-:S06]  /*3580*/  UISETP.NE.AND.EX UP0, UPT, URZ, URZ, UPT, UP0 ;  /* 0x0000003f3f00728c */ /* 0x000fcc000bf05300 */
[----:B------:R-:W-:Y:S01]  /*3590*/  PLOP3.LUT P0, PT, PT, PT, UP0, 0x80, 0x0 ;  /* 0x000000000000781c */ /* 0x000fe20003f0f008 */
[-C--:B--2---:R-:W-:Y:S02]  /*35a0*/  IMAD R5, R25, R26.reuse, RZ ;  /* 0x0000001a19057224 */ /* 0x084fe400078e02ff */
[----:B------:R-:W-:-:S04]  /*35b0*/  IMAD.WIDE.U32 R22, R24, R26, R22 ;  /* 0x0000001a18167225 */ /* 0x000fc800078e0016 */
[----:B------:R-:W-:-:S05]  /*35c0*/  IMAD R5, R24, R27, R5 ;  /* 0x0000001b18057224 */ /* 0x000fca00078e0205 */
[----:B------:R-:W-:Y:S01]  /*35d0*/  IADD3 R23, R23, R5, RZ ;  /* 0x0000000517177210 */ /* 0x000fe20007ffe0ff */
[----:B------:R-:W-:Y:S05]  /*35e0*/  @!P0 BRA `(.L_x_7000) ;  /* 0x000000c000008947 */ /* 0x000fea0003800000 */
[----:B------:R-:W-:Y:S01]  /*35f0*/  IADD3 R20, P0, R20, UR8, RZ ;  /* 0x0000000814147c10 */ /* 0x000fe2000ff1e0ff */
[----:B------:R-:W2:Y:S03]  /*3600*/  LDL.64 R24, [R0+0x30] ;  /* 0x0000300000187983 */ /* 0x000ea60000100a00 */
[----:B------:R-:W-:-:S06]  /*3610*/  IADD3.X R21, R21, UR5, RZ, P0, !PT ;  /* 0x0000000515157c10 */ /* 0x000fcc00087fe4ff */
[----:B------:R-:W2:Y:S02]  /*3620*/  LD.E.64 R20, [R20.64] ;  /* 0x0000000a14147980 */ /* 0x000ea4000c101b00 */
[-C--:B--2---:R-:W-:Y:S02]  /*3630*/  IMAD R5, R21, R24.reuse, RZ ;  /* 0x0000001815057224 */ /* 0x084fe400078e02ff */
[----:B------:R-:W-:-:S04]  /*3640*/  IMAD.WIDE.U32 R22, R20, R24, R22 ;  /* 0x0000001814167225 */ /* 0x000fc800078e0016 */
[----:B------:R-:W-:-:S04]  /*3650*/  IMAD R5, R20, R25, R5 ;  /* 0x0000001914057224 */ /* 0x000fc800078e0205 */
[----:B------:R-:W-:Y:S01]  /*3660*/  IMAD.IADD R23, R23, 0x1, R5 ;  /* 0x0000000117177824 */ /* 0x000fe200078e0205 */
[----:B------:R-:W-:Y:S05]  /*3670*/  BRA `(.L_x_7000) ;  /* 0x0000003000007947 */ /* 0x000fea0003800000 */
.L_x_6999:
[----:B0-----:R-:W-:-:S04]  /*3680*/  LEA R22, P0, R6, c[0x0][0x168], 0x3 ;  /* 0x00005a0006167a11 */ /* 0x001fc800078018ff */
[----:B------:R-:W-:-:S06]  /*3690*/  LEA.HI.X R23, R6, c[0x0][0x16c], R7, 0x3, P0 ;  /* 0x00005b0006177a11 */ /* 0x000fcc00000f1c07 */
[----:B------:R-:W5:Y:S03]  /*36a0*/  LD.E.64 R22, [R22.64] ;  /* 0x0000000a16167980 */ /* 0x000f66000c101b00 */
.L_x_7000:
[C---:B------:R-:W-:Y:S01]  /*36b0*/  SHF.L.U64.HI R27, R6.reuse, 0x3, R7 ;  /* 0x00000003061b7819 */ /* 0x040fe20000010207 */
[----:B------:R-:W-:Y:S01]  /*36c0*/  IMAD.SHL.U32 R20, R6, 0x8, RZ ;  /* 0x0000000806147824 */ /* 0x000fe200078e00ff */
[----:B------:R-:W-:Y:S01]  /*36d0*/  MOV R26, c[0x0][0x1d0] ;  /* 0x00007400001a7a02 */ /* 0x000fe20000000f00 */
[----:B------:R-:W-:Y:S02]  /*36e0*/  IMAD.MOV.U32 R21, RZ, RZ, c[0x0][0x1d0] ;  /* 0x00007400ff157624 */ /* 0x000fe400078e00ff */
[----:B------:R-:W-:Y:S02]  /*36f0*/  IMAD.MOV.U32 R5, RZ, RZ, c[0x0][0x1d4] ;  /* 0x00007500ff057624 */ /* 0x000fe400078e00ff */
[----:B------:R-:W-:Y:S01]  /*3700*/  IMAD.MOV.U32 R0, RZ, RZ, c[0x0][0x1d4] ;  /* 0x00007500ff007624 */ /* 0x000fe200078e00ff */
[----:B------:R-:W-:Y:S05]  /*3710*/  @!P1 BRA `(.L_x_7006) ;  /* 0x0000018000009947 */ /* 0x000fea0003800000 */
[----:B------:R-:W-:Y:S01]  /*3720*/  BSSY B0, `(.L_x_7006) ;  /* 0x0000017000007945 */ /* 0x000fe20003800000 */
[----:B------:R-:W-:Y:S01]  /*3730*/  IMAD.MOV.U32 R31, RZ, RZ, R3 ;  /* 0x000000ffff1f7224 */ /* 0x000fe200078e0003 */
[----:B------:R-:W-:Y:S01]  /*3740*/  MOV R30, R4 ;  /* 0x00000004001e7202 */ /* 0x000fe20000000f00 */
[----:B------:R-:W-:-:S02]  /*3750*/  IMAD.MOV.U32 R21, RZ, RZ, c[0x0][0x1d0] ;  /* 0x00007400ff157624 */ /* 0x000fc400078e00ff */
[----:B------:R-:W-:Y:S02]  /*3760*/  IMAD.MOV.U32 R0, RZ, RZ, c[0x0][0x1d4] ;  /* 0x00007500ff007624 */ /* 0x000fe400078e00ff */
.L_x_7007:
        /* <DEDUP_REMOVED lines=13> */
[----:B------:R-:W-:Y:S01]  /*3840*/  IMAD.MOV.U32 R31, RZ, RZ, R28 ;  /* 0x000000ffff1f7224 */ /* 0x000fe200078e001c */
[----:B------:R-:W-:Y:S01]  /*3850*/  @!P0 IADD3.X R0, RZ, R7, RZ, P4, !PT ;  /* 0x00000007ff008210 */ /* 0x000fe200027fe4ff */
[----:B------:R-:W-:Y:S01]  /*3860*/  IMAD.MOV.U32 R30, RZ, RZ, R29 ;  /* 0x000000ffff1e7224 */ /* 0x000fe200078e001d */
[----:B------:R-:W-:-:S13]  /*3870*/  ISETP.GT.AND.EX P3, PT, R29, RZ, PT, P3 ;  /* 0x000000ff1d00720c */ /* 0x000fda0003f64330 */
[----:B------:R-:W-:Y:S05]  /*3880*/  @P3 BRA `(.L_x_7007) ;  /* 0xfffffee000003947 */ /* 0x000fea000383ffff */
[----:B------:R-:W-:Y:S05]  /*3890*/  BSYNC B0 ;  /* 0x0000000000007941 */ /* 0x000fea0003800000 */
.L_x_7006:
[----:B------:R-:W-:Y:S05]  /*38a0*/  @!P1 BRA `(.L_x_7008) ;  /* 0x0000018000009947 */ /* 0x000fea0003800000 */
[----:B------:R-:W-:Y:S01]  /*38b0*/  BSSY B0, `(.L_x_7008) ;  /* 0x0000017000007945 */ /* 0x000fe20003800000 */
[----:B------:R-:W-:Y:S01]  /*38c0*/  IMAD.MOV.U32 R31, RZ, RZ, R3 ;  /* 0x000000ffff1f7224 */ /* 0x000fe200078e0003 */
[----:B------:R-:W-:Y:S01]  /*38d0*/  MOV R30, R4 ;  /* 0x00000004001e7202 */ /* 0x000fe20000000f00 */
[----:B------:R-:W-:Y:S02]  /*38e0*/  IMAD.MOV.U32 R26, RZ, RZ, c[0x0][0x1d0] ;  /* 0x00007400ff1a7624 */ /* 0x000fe400078e00ff */
[----:B------:R-:W-:Y:S02]  /*38f0*/  IMAD.MOV.U32 R5, RZ, RZ, c[0x0][0x1d4] ;  /* 0x00007500ff057624 */ /* 0x000fe400078e00ff */
.L_x_7009:
        /* <DEDUP_REMOVED lines=19> */
.L_x_7008:
[C---:B-----5:R-:W-:Y:S02]  /*3a30*/  IADD3 R22, P0, -R21.reuse, R26, RZ ;  /* 0x0000001a15167210 */ /* 0x060fe40007f1e1ff */
        /* <DEDUP_REMOVED lines=10> */
[----:B------:R0:W-:Y:S01]  /*3ae0*/  ST.E.64 [R6.64], R22 ;  /* 0x0000001606007985 */ /* 0x0001e2000c101b0a */
        /* <DEDUP_REMOVED lines=48> */
.L_x_7015:
[----:B------:R-:W-:Y:S01]  /*3df0*/  IMAD.U32 R36, R0, 0x8, R1 ;  /* 0x0000000800247824 */ /* 0x000fe200078e0001 */
[----:B------:R0:W2:Y:S04]  /*3e00*/  LD.E.64 R6, [R26.64] ;  /* 0x0000000a1a067980 */ /* 0x0000a8000c101b00 */
[----:B------:R-:W2:Y:S01]  /*3e10*/  LDL.64 R22, [R36+0x20] ;  /* 0x0000200024167983 */ /* 0x000ea20000100a00 */
[----:B------:R-:W-:-:S04]  /*3e20*/  IADD3 R32, P3, R26, UR6, RZ ;  /* 0x000000061a207c10 */ /* 0x000fc8000ff7e0ff */
[----:B------:R-:W-:Y:S02]  /*3e30*/  IADD3.X R33, R27, UR12, RZ, P3, !PT ;  /* 0x0000000c1b217c10 */ /* 0x000fe40009ffe4ff */
[----:B0-----:R-:W3:Y:S01]  /*3e40*/  LDL.64 R26, [R36+0x28] ;  /* 0x00002800241a7983 */ /* 0x001ee20000100a00 */
[----:B------:R-:W-:-:S03]  /*3e50*/  IADD3 R28, P3, R32, UR6, RZ ;  /* 0x00000006201c7c10 */ /* 0x000fc6000ff7e0ff */
[----:B------:R-:W3:Y:S01]  /*3e60*/  LD.E.64 R24, [R32.64] ;  /* 0x0000000a20187980 */ /* 0x000ee2000c101b00 */
[----:B------:R-:W-:Y:S01]  /*3e70*/  IADD3.X R29, R33, UR12, RZ, P3, !PT ;  /* 0x0000000c211d7c10 */ /* 0x000fe20009ffe4ff */
[-C--:B--2---:R-:W-:Y:S02]  /*3e80*/  IMAD R7, R7, R22.reuse, RZ ;  /* 0x0000001607077224 */ /* 0x084fe400078e02ff */
[----:B------:R-:W-:-:S04]  /*3e90*/  IMAD.WIDE.U32 R20, R6, R22, R20 ;  /* 0x0000001606147225 */ /* 0x000fc800078e0014 */
[----:B------:R-:W-:Y:S02]  /*3ea0*/  IMAD R31, R6, R23, R7 ;  /* 0x00000017061f7224 */ /* 0x000fe400078e0207 */
[----:B------:R-:W2:Y:S04]  /*3eb0*/  LDL.64 R22, [R36+0x30] ;  /* 0x0000300024167983 */ /* 0x000ea80000100a00 */
[----:B------:R0:W2:Y:S01]  /*3ec0*/  LD.E.64 R6, [R28.64] ;  /* 0x0000000a1c067980 */ /* 0x0000a2000c101b00 */
[----:B------:R-:W-:Y:S01]  /*3ed0*/  IADD3 R30, P3, R28, UR6, RZ ;  /* 0x000000061c1e7c10 */ /* 0x000fe2000ff7e0ff */
[----:B------:R-:W-:Y:S02]  /*3ee0*/  IMAD.IADD R21, R21, 0x1, R31 ;  /* 0x0000000115157824 */ /* 0x000fe400078e021f */
[----:B---3--:R-:W-:Y:S01]  /*3ef0*/  IMAD R25, R25, R26, RZ ;  /* 0x0000001a19197224 */ /* 0x008fe200078e02ff */
[----:B------:R-:W-:-:S03]  /*3f00*/  IADD3.X R31, R29, UR12, RZ, P3, !PT ;  /* 0x0000000c1d1f7c10 */ /* 0x000fc60009ffe4ff */
[C---:B------:R-:W-:Y:S02]  /*3f10*/  IMAD R27, R24.reuse, R27, R25 ;  /* 0x0000001b181b7224 */ /* 0x040fe400078e0219 */
[----:B------:R-:W-:Y:S01]  /*3f20*/  IMAD.WIDE.U32 R24, R24, R26, R20 ;  /* 0x0000001a18187225 */ /* 0x000fe200078e0014 */
[----:B------:R1:W3:Y:S01]  /*3f30*/  LD.E.64 R32, [R30.64] ;  /* 0x0000000a1e207980 */ /* 0x0002e2000c101b00 */
[----:B0-----:R-:W-:-:S03]  /*3f40*/  IADD3 R28, P3, R30, UR6, RZ ;  /* 0x000000061e1c7c10 */ /* 0x001fc6000ff7e0ff */
[----:B------:R-:W3:Y:S01]  /*3f50*/  LDL.64 R20, [R36+0x38] ;  /* 0x0000380024147983 */ /* 0x000ee20000100a00 */
[----:B------:R-:W-:Y:S02]  /*3f60*/  IADD3 R25, R25, R27, RZ ;  /* 0x0000001b19197210 */ /* 0x000fe40007ffe0ff */
[----:B------:R-:W-:-:S05]  /*3f70*/  IADD3.X R29, R31, UR12, RZ, P3, !PT ;  /* 0x0000000c1f1d7c10 */ /* 0x000fca0009ffe4ff */
[----:B------:R0:W4:Y:S01]  /*3f80*/  LD.E.64 R26, [R28.64] ;  /* 0x0000000a1c1a7980 */ /* 0x000122000c101b00 */
[----:B--2---:R-:W-:-:S04]  /*3f90*/  IMAD R7, R7, R22, RZ ;  /* 0x0000001607077224 */ /* 0x004fc800078e02ff */
[C---:B------:R-:W-:Y:S02]  /*3fa0*/  IMAD R23, R6.reuse, R23, R7 ;  /* 0x0000001706177224 */ /* 0x040fe400078e0207 */
[----:B------:R-:W-:Y:S02]  /*3fb0*/  IMAD.WIDE.U32 R6, R6, R22, R24 ;  /* 0x0000001606067225 */ /* 0x000fe400078e0018 */
[----:B------:R-:W4:Y:S01]  /*3fc0*/  LDL.64 R24, [R36+0x40] ;  /* 0x0000400024187983 */ /* 0x000f220000100a00 */
[----:B-1----:R-:W-:Y:S01]  /*3fd0*/  IADD3 R30, P3, R28, UR6, RZ ;  /* 0x000000061c1e7c10 */ /* 0x002fe2000ff7e0ff */
[----:B------:R-:W-:-:S03]  /*3fe0*/  IMAD.IADD R7, R7, 0x1, R23 ;  /* 0x0000000107077824 */ /* 0x000fc600078e0217 */
[----:B------:R-:W-:Y:S01]  /*3ff0*/  IADD3.X R31, R29, UR12, RZ, P3, !PT ;  /* 0x0000000c1d1f7c10 */ /* 0x000fe20009ffe4ff */
[----:B---3--:R-:W-:Y:S01]  /*4000*/  IMAD R23, R33, R20, RZ ;  /* 0x0000001421177224 */ /* 0x008fe200078e02ff */
[----:B0-----:R-:W-:-:S03]  /*4010*/  IADD3 R28, P3, R30, UR6, RZ ;  /* 0x000000061e1c7c10 */ /* 0x001fc6000ff7e0ff */
[C---:B------:R-:W-:Y:S02]  /*4020*/  IMAD R33, R32.reuse, R21, R23 ;  /* 0x0000001520217224 */ /* 0x040fe400078e0217 */
[----:B------:R-:W-:Y:S01]  /*4030*/  IMAD.WIDE.U32 R20, R32, R20, R6 ;  /* 0x0000001420147225 */ /* 0x000fe200078e0006 */
[----:B------:R0:W2:Y:S04]  /*4040*/  LD.E.64 R22, [R30.64] ;  /* 0x0000000a1e167980 */ /* 0x0000a8000c101b00 */
[----:B------:R-:W2:Y:S01]  /*4050*/  LDL.64 R6, [R36+0x48] ;  /* 0x0000480024067983 */ /* 0x000ea20000100a00 */
[----:B------:R-:W-:Y:S01]  /*4060*/  IMAD.IADD R21, R21, 0x1, R33 ;  /* 0x0000000115157824 */ /* 0x000fe200078e0221 */
[----:B------:R-:W-:Y:S01]  /*4070*/  IADD3.X R29, R31, UR12, RZ, P3, !PT ;  /* 0x0000000c1f1d7c10 */ /* 0x000fe20009ffe4ff */
[----:B----4-:R-:W-:-:S04]  /*4080*/  IMAD R27, R27, R24, RZ ;  /* 0x000000181b1b7224 */ /* 0x010fc800078e02ff */
[C---:B------:R-:W-:Y:S02]  /*4090*/  IMAD R33, R26.reuse, R25, R27 ;  /* 0x000000191a217224 */ /* 0x040fe400078e021b */
[----:B------:R-:W-:Y:S02]  /*40a0*/  IMAD.WIDE.U32 R24, R26, R24, R20 ;  /* 0x000000181a187225 */ /* 0x000fe400078e0014 */
[----:B------:R-:W3:Y:S04]  /*40b0*/  LDL.64 R26, [R36+0x50] ;  /* 0x00005000241a7983 */ /* 0x000ee80000100a00 */
[----:B------:R1:W3:Y:S01]  /*40c0*/  LD.E.64 R20, [R28.64] ;  /* 0x0000000a1c147980 */ /* 0x0002e2000c101b00 */
[----:B0-----:R-:W-:Y:S01]  /*40d0*/  IADD3 R30, P3, R28, UR6, RZ ;  /* 0x000000061c1e7c10 */ /* 0x001fe2000ff7e0ff */
[----:B------:R-:W-:-:S03]  /*40e0*/  IMAD.IADD R25, R25, 0x1, R33 ;  /* 0x0000000119197824 */ /* 0x000fc600078e0221 */
[----:B------:R-:W-:Y:S01]  /*40f0*/  IADD3.X R31, R29, UR12, RZ, P3, !PT ;  /* 0x0000000c1d1f7c10 */ /* 0x000fe20009ffe4ff */
[----:B--2---:R-:W-:-:S04]  /*4100*/  IMAD R23, R23, R6, RZ ;  /* 0x0000000617177224 */ /* 0x004fc800078e02ff */
[C---:B------:R-:W-:Y:S02]  /*4110*/  IMAD R33, R22.reuse, R7, R23 ;  /* 0x0000000716217224 */ /* 0x040fe400078e0217 */
[----:B------:R-:W-:Y:S01]  /*4120*/  IMAD.WIDE.U32 R22, R22, R6, R24 ;  /* 0x0000000616167225 */ /* 0x000fe200078e0018 */
[----:B-1----:R-:W-:Y:S01]  /*4130*/  IADD3 R28, P3, R30, UR6, RZ ;  /* 0x000000061e1c7c10 */ /* 0x002fe2000ff7e0ff */
[----:B------:R-:W2:Y:S04]  /*4140*/  LDL.64 R24, [R36+0x58] ;  /* 0x0000580024187983 */ /* 0x000ea80000100a00 */
[----:B------:R0:W2:Y:S01]  /*4150*/  LD.E.64 R6, [R30.64] ;  /* 0x0000000a1e067980 */ /* 0x0000a2000c101b00 */
[----:B------:R-:W-:Y:S02]  /*4160*/  IADD3 R23, R23, R33, RZ ;  /* 0x0000002117177210 */ /* 0x000fe40007ffe0ff */
[----:B------:R-:W-:Y:S01]  /*4170*/  IADD3.X R29, R31, UR12, RZ, P3, !PT ;  /* 0x0000000c1f1d7c10 */ /* 0x000fe20009ffe4ff */
[----:B---3--:R-:W-:-:S04]  /*4180*/  IMAD R21, R21, R26, RZ ;  /* 0x0000001a15157224 */ /* 0x008fc800078e02ff */
        /* <DEDUP_REMOVED lines=12> */
[----:B------:R-:W2:Y:S01]  /*4250*/  LD.E.64 R6, [R30.64] ;  /* 0x0000000a1e067980 */ /* 0x000ea2000c101b00 */
[----:B------:R-:W-:Y:S01]  /*4260*/  IMAD.IADD R25, R25, 0x1, R33 ;  /* 0x0000000119197824 */ /* 0x000fe200078e0221 */
[----:B------:R-:W-:Y:S01]  /*4270*/  IADD3.X R29, R31, UR12, RZ, P3, !PT ;  /* 0x0000000c1f1d7c10 */ /* 0x000fe20009ffe4ff */
[----:B---3--:R-:W-:-:S04]  /*4280*/  IMAD R21, R21, R22, RZ ;  /* 0x0000001615157224 */ /* 0x008fc800078e02ff */
[C---:B------:R-:W-:Y:S02]  /*4290*/  IMAD R33, R20.reuse, R23, R21 ;  /* 0x0000001714217224 */ /* 0x040fe400078e0215 */
[----:B------:R-:W-:Y:S02]  /*42a0*/  IMAD.WIDE.U32 R20, R20, R22, R24 ;  /* 0x0000001614147225 */ /* 0x000fe400078e0018 */
[----:B------:R-:W3:Y:S04]  /*42b0*/  LDL.64 R24, [R36+0x70] ;  /* 0x0000700024187983 */ /* 0x000ee80000100a00 */
[----:B------:R0:W3:Y:S01]  /*42c0*/  LD.E.64 R22, [R28.64] ;  /* 0x0000000a1c167980 */ /* 0x0000e2000c101b00 */
[----:B------:R-:W-:Y:S01]  /*42d0*/  IADD3 R32, P3, R28, UR6, RZ ;  /* 0x000000061c207c10 */ /* 0x000fe2000ff7e0ff */
[----:B------:R-:W-:-:S03]  /*42e0*/  IMAD.IADD R21, R21, 0x1, R33 ;  /* 0x0000000115157824 */ /* 0x000fc600078e0221 */
[----:B------:R-:W-:Y:S01]  /*42f0*/  IADD3.X R33, R29, UR12, RZ, P3, !PT ;  /* 0x0000000c1d217c10 */ /* 0x000fe20009ffe4ff */
[----:B--2---:R-:W-:-:S04]  /*4300*/  IMAD R7, R7, R26, RZ ;  /* 0x0000001a07077224 */ /* 0x004fc800078e02ff */
[C---:B------:R-:W-:Y:S02]  /*4310*/  IMAD R31, R6.reuse, R27, R7 ;  /* 0x0000001b061f7224 */ /* 0x040fe400078e0207 */
[----:B------:R-:W-:Y:S01]  /*4320*/  IMAD.WIDE.U32 R26, R6, R26, R20 ;  /* 0x0000001a061a7225 */ /* 0x000fe200078e0014 */
[----:B0-----:R-:W-:Y:S01]  /*4330*/  IADD3 R28, P3, R32, UR6, RZ ;  /* 0x00000006201c7c10 */ /* 0x001fe2000ff7e0ff */
[----:B------:R-:W2:Y:S04]  /*4340*/  LDL.64 R6, [R36+0x78] ;  /* 0x0000780024067983 */ /* 0x000ea80000100a00 */
[----:B------:R-:W2:Y:S01]  /*4350*/  LD.E.64 R20, [R32.64] ;  /* 0x0000000a20147980 */ /* 0x000ea2000c101b00 */
[----:B------:R-:W-:Y:S02]  /*4360*/  IADD3 R27, R27, R31, RZ ;  /* 0x0000001f1b1b7210 */ /* 0x000fe40007ffe0ff */
[----:B------:R-:W-:Y:S01]  /*4370*/  IADD3.X R29, R33, UR12, RZ, P3, !PT ;  /* 0x0000000c211d7c10 */ /* 0x000fe20009ffe4ff */
[----:B------:R-:W4:Y:S01]  /*4380*/  LDL.64 R30, [R36+0x80] ;  /* 0x00008000241e7983 */ /* 0x000f220000100a00 */
[----:B---3--:R-:W-:-:S04]  /*4390*/  IMAD R23, R23, R24, RZ ;  /* 0x0000001817177224 */ /* 0x008fc800078e02ff */
[C---:B------:R-:W-:Y:S02]  /*43a0*/  IMAD R35, R22.reuse, R25, R23 ;  /* 0x0000001916237224 */ /* 0x040fe400078e0217 */
[----:B------:R-:W-:Y:S02]  /*43b0*/  IMAD.WIDE.U32 R24, R22, R24, R26 ;  /* 0x0000001816187225 */ /* 0x000fe400078e001a */
[----:B------:R0:W4:Y:S01]  /*43c0*/  LD.E.64 R22, [R28.64] ;  /* 0x0000000a1c167980 */ /* 0x000122000c101b00 */
[----:B------:R-:W-:Y:S01]  /*43d0*/  IADD3 R26, P3, R28, UR6, RZ ;  /* 0x000000061c1a7c10 */ /* 0x000fe2000ff7e0ff */
[----:B------:R-:W-:-:S03]  /*43e0*/  IMAD.IADD R25, R25, 0x1, R35 ;  /* 0x0000000119197824 */ /* 0x000fc600078e0223 */
[----:B------:R-:W-:Y:S01]  /*43f0*/  IADD3.X R27, R29, UR12, RZ, P3, !PT ;  /* 0x0000000c1d1b7c10 */ /* 0x000fe20009ffe4ff */
[----:B--2---:R-:W-:-:S04]  /*4400*/  IMAD R21, R21, R6, RZ ;  /* 0x0000000615157224 */ /* 0x004fc800078e02ff */
[----:B------:R1:W2:Y:S01]  /*4410*/  LD.E.64 R32, [R26.64] ;  /* 0x0000000a1a207980 */ /* 0x0002a2000c101b00 */
[----:B------:R-:W-:-:S03]  /*4420*/  IMAD R35, R20, R7, R21 ;  /* 0x0000000714237224 */ /* 0x000fc600078e0215 */
[----:B0-----:R-:W3:Y:S01]  /*4430*/  LDL.64 R28, [R36+0x98] ;  /* 0x00009800241c7983 */ /* 0x001ee20000100a00 */
[----:B------:R-:W-:Y:S01]  /*4440*/  IMAD.WIDE.U32 R6, R20, R6, R24 ;  /* 0x0000000614067225 */ /* 0x000fe200078e0018 */
[----:B------:R-:W-:Y:S02]  /*4450*/  IADD3 R34, P3, R26, UR6, RZ ;  /* 0x000000061a227c10 */ /* 0x000fe4000ff7e0ff */
[----:B------:R-:W2:Y:S01]  /*4460*/  LDL.64 R20, [R36+0x88] ;  /* 0x0000880024147983 */ /* 0x000ea20000100a00 */
[----:B------:R-:W-:Y:S01]  /*4470*/  IMAD.IADD R7, R7, 0x1, R35 ;  /* 0x0000000107077824 */ /* 0x000fe200078e0223 */
[----:B------:R-:W-:-:S05]  /*4480*/  IADD3.X R35, R27, UR12, RZ, P3, !PT ;  /* 0x0000000c1b237c10 */ /* 0x000fca0009ffe4ff */
[----:B------:R-:W5:Y:S01]  /*4490*/  LD.E.64 R24, [R34.64] ;  /* 0x0000000a22187980 */ /* 0x000f62000c101b00 */
[----:B----4-:R-:W-:-:S04]  /*44a0*/  IMAD R37, R23, R30, RZ ;  /* 0x0000001e17257224 */ /* 0x010fc800078e02ff */
[C---:B------:R-:W-:Y:S02]  /*44b0*/  IMAD R37, R22.reuse, R31, R37 ;  /* 0x0000001f16257224 */ /* 0x040fe400078e0225 */
[----:B------:R-:W-:Y:S01]  /*44c0*/  IMAD.WIDE.U32 R30, R22, R30, R6 ;  /* 0x0000001e161e7225 */ /* 0x000fe200078e0006 */
[----:B------:R-:W-:Y:S01]  /*44d0*/  IADD3 R6, P3, R34, UR6, RZ ;  /* 0x0000000622067c10 */ /* 0x000fe2000ff7e0ff */
[----:B------:R-:W5:Y:S03]  /*44e0*/  LDL.64 R22, [R36+0x90] ;  /* 0x0000900024167983 */ /* 0x000f660000100a00 */
[----:B------:R-:W-:-:S05]  /*44f0*/  IADD3.X R7, R35, UR12, RZ, P3, !PT ;  /* 0x0000000c23077c10 */ /* 0x000fca0009ffe4ff */
[----:B-1----:R-:W3:Y:S01]  /*4500*/  LD.E.64 R26, [R6.64] ;  /* 0x0000000a061a7980 */ /* 0x002ee2000c101b00 */
[----:B------:R-:W-:Y:S01]  /*4510*/  IMAD.IADD R31, R31, 0x1, R37 ;  /* 0x000000011f1f7824 */ /* 0x000fe200078e0225 */
[----:B------:R-:W-:Y:S01]  /*4520*/  UIADD3 UR5, UP0, UR5, -0x10, URZ ;  /* 0xfffffff005057890 */ /* 0x000fe2000ff1e03f */
[----:B--2---:R-:W-:-:S03]  /*4530*/  IMAD R33, R33, R20, RZ ;  /* 0x0000001421217224 */ /* 0x004fc600078e02ff */
[----:B------:R-:W-:Y:S01]  /*4540*/  UIADD3.X UR8, UR8, -0x1, URZ, UP0, !UPT ;  /* 0xffffffff08087890 */ /* 0x000fe200087fe43f */
[C---:B------:R-:W-:Y:S01]  /*4550*/  IMAD R33, R32.reuse, R21, R33 ;  /* 0x0000001520217224 */ /* 0x040fe200078e0221 */
[----:B------:R-:W-:Y:S01]  /*4560*/  UISETP.GT.U32.AND UP0, UPT, UR5, 0xc, UPT ;  /* 0x0000000c0500788c */ /* 0x000fe2000bf04070 */
[----:B------:R-:W-:-:S03]  /*4570*/  IMAD.WIDE.U32 R20, R32, R20, R30 ;  /* 0x0000001420147225 */ /* 0x000fc600078e001e */
[----:B------:R-:W-:Y:S02]  /*4580*/  UISETP.GT.AND.EX UP0, UPT, UR8, URZ, UPT, UP0 ;  /* 0x0000003f0800728c */ /* 0x000fe4000bf04300 */
[----:B------:R-:W-:-:S04]  /*4590*/  IADD3 R21, R21, R33, RZ ;  /* 0x0000002115157210 */ /* 0x000fc80007ffe0ff */
[----:B------:R-:W-:Y:S02]  /*45a0*/  PLOP3.LUT P5, PT, PT, PT, UP0, 0x80, 0x0 ;  /* 0x000000000000781c */ /* 0x000fe40003faf008 */
[----:B------:R-:W-:-:S05]  /*45b0*/  IADD3 R0, P4, R0, 0x10, RZ ;  /* 0x0000001000007810 */ /* 0x000fca0007f9e0ff */
[----:B------:R-:W-:Y:S02]  /*45c0*/  IMAD.X R5, RZ, RZ, R5, P4 ;  /* 0x000000ffff057224 */ /* 0x000fe400020e0605 */
[-C--:B-----5:R-:W-:Y:S02]  /*45d0*/  IMAD R25, R25, R22.reuse, RZ ;  /* 0x0000001619197224 */ /* 0x0a0fe400078e02ff */
[----:B------:R-:W-:-:S04]  /*45e0*/  IMAD.WIDE.U32 R20, R24, R22, R20 ;  /* 0x0000001618147225 */ /* 0x000fc800078e0014 */
[----:B------:R-:W-:Y:S02]  /*45f0*/  IMAD R25, R24, R23, R25 ;  /* 0x0000001718197224 */ /* 0x000fe400078e0219 */
[-C--:B---3--:R-:W-:Y:S02]  /*4600*/  IMAD R23, R27, R28.reuse, RZ ;  /* 0x0000001c1b177224 */ /* 0x088fe400078e02ff */
[----:B------:R-:W-:Y:S02]  /*4610*/  IMAD.IADD R21, R21, 0x1, R25 ;  /* 0x0000000115157824 */ /* 0x000fe400078e0219 */
[C---:B------:R-:W-:Y:S02]  /*4620*/  IMAD R23, R26.reuse, R29, R23 ;  /* 0x0000001d1a177224 */ /* 0x040fe400078e0217 */
[----:B------:R-:W-:Y:S01]  /*4630*/  IMAD.WIDE.U32 R20, R26, R28, R20 ;  /* 0x0000001c1a147225 */ /* 0x000fe200078e0014 */
[----:B------:R-:W-:-:S04]  /*4640*/  IADD3 R26, P3, R6, UR6, RZ ;  /* 0x00000006061a7c10 */ /* 0x000fc8000ff7e0ff */
[----:B------:R-:W-:Y:S01]  /*4650*/  IADD3.X R27, R7, UR12, RZ, P3, !PT ;  /* 0x0000000c071b7c10 */ /* 0x000fe20009ffe4ff */
[----:B------:R-:W-:Y:S01]  /*4660*/  IMAD.IADD R21, R21, 0x1, R23 ;  /* 0x0000000115157824 */ /* 0x000fe200078e0217 */
[----:B------:R-:W-:Y:S05]  /*4670*/  @P5 BRA `(.L_x_7015) ;  /* 0xfffff77000005947 */ /* 0x000fea000383ffff */
.L_x_7014:
[----:B------:R-:W-:-:S04]  /*4680*/  UISETP.GT.U32.AND UP0, UPT, UR5, 0x4, UPT ;  /* 0x000000040500788c */ /* 0x000fc8000bf04070 */
[----:B------:R-:W-:-:S06]  /*4690*/  UISETP.GT.AND.EX UP0, UPT, UR8, URZ, UPT, UP0 ;  /* 0x0000003f0800728c */ /* 0x000fcc000bf04300 */
[----:B------:R-:W-:-:S13]  /*46a0*/  PLOP3.LUT P3, PT, PT, PT, UP0, 0x80, 0x0 ;  /* 0x000000000000781c */ /* 0x000fda0003f6f008 */
[----:B------:R-:W-:Y:S05]  /*46b0*/  @!P3 BRA `(.L_x_7016) ;  /* 0x000004600000b947 */ /* 0x000fea0003800000 */
[----:B------:R-:W-:Y:S01]  /*46c0*/  LEA R36, R0, R1, 0x3 ;  /* 0x0000000100247211 */ /* 0x000fe200078e18ff */
[----:B------:R0:W2:Y:S04]  /*46d0*/  LD.E.64 R24, [R26.64] ;  /* 0x0000000a1a187980 */ /* 0x0000a8000c101b00 */
[----:B------:R-:W2:Y:S01]  /*46e0*/  LDL.64 R22, [R36+0x20] ;  /* 0x0000200024167983 */ /* 0x000ea20000100a00 */
[----:B------:R-:W-:-:S03]  /*46f0*/  IADD3 R30, P0, R26, UR6, RZ ;  /* 0x000000061a1e7c10 */ /* 0x000fc6000ff1e0ff */
[----:B------:R-:W3:Y:S01]  /*4700*/  LDL.64 R6, [R36+0x28] ;  /* 0x0000280024067983 */ /* 0x000ee20000100a00 */
[----:B------:R-:W-:-:S05]  /*4710*/  IADD3.X R31, R27, UR12, RZ, P0, !PT ;  /* 0x0000000c1b1f7c10 */ /* 0x000fca00087fe4ff */
[----:B0-----:R0:W3:Y:S01]  /*4720*/  LD.E.64 R26, [R30.64] ;  /* 0x0000000a1e1a7980 */ /* 0x0010e2000c101b00 */
[----:B------:R-:W-:-:S04]  /*4730*/  IADD3 R28, P0, R30, UR6, RZ ;  /* 0x000000061e1c7c10 */ /* 0x000fc8000ff1e0ff */
[----:B------:R-:W-:Y:S01]  /*4740*/  IADD3.X R29, R31, UR12, RZ, P0, !PT ;  /* 0x0000000c1f1d7c10 */ /* 0x000fe200087fe4ff */
[-C--:B--2---:R-:W-:Y:S01]  /*4750*/  IMAD R25, R25, R22.reuse, RZ ;  /* 0x0000001619197224 */ /* 0x084fe200078e02ff */
[----:B0-----:R-:W2:Y:S01]  /*4760*/  LDL.64 R30, [R36+0x40] ;  /* 0x00004000241e7983 */ /* 0x001ea20000100a00 */
[----:B------:R-:W-:-:S04]  /*4770*/  IMAD.WIDE.U32 R20, R24, R22, R20 ;  /* 0x0000001618147225 */ /* 0x000fc800078e0014 */
[----:B------:R-:W-:Y:S02]  /*4780*/  IMAD R33, R24, R23, R25 ;  /* 0x0000001718217224 */ /* 0x000fe400078e0219 */
[----:B------:R-:W4:Y:S04]  /*4790*/  LDL.64 R24, [R36+0x30] ;  /* 0x0000300024187983 */ /* 0x000f280000100a00 */
[----:B------:R0:W4:Y:S01]  /*47a0*/  LD.E.64 R22, [R28.64] ;  /* 0x0000000a1c167980 */ /* 0x000122000c101b00 */
[-C--:B---3--:R-:W-:Y:S01]  /*47b0*/  IMAD R27, R27, R6.reuse, RZ ;  /* 0x000000061b1b7224 */ /* 0x088fe200078e02ff */
[----:B------:R-:W-:Y:S01]  /*47c0*/  IADD3 R32, P0, R28, UR6, RZ ;  /* 0x000000061c207c10 */ /* 0x000fe2000ff1e0ff */
[----:B------:R-:W-:Y:S02]  /*47d0*/  IMAD.IADD R21, R21, 0x1, R33 ;  /* 0x0000000115157824 */ /* 0x000fe400078e0221 */
[C---:B------:R-:W-:Y:S01]  /*47e0*/  IMAD R7, R26.reuse, R7, R27 ;  /* 0x000000071a077224 */ /* 0x040fe200078e021b */
[----:B------:R-:W-:Y:S01]  /*47f0*/  IADD3.X R33, R29, UR12, RZ, P0, !PT ;  /* 0x0000000c1d217c10 */ /* 0x000fe200087fe4ff */
[----:B------:R-:W-:-:S02]  /*4800*/  IMAD.WIDE.U32 R26, R26, R6, R20 ;  /* 0x000000061a1a7225 */ /* 0x000fc400078e0014 */
[----:B------:R-:W3:Y:S02]  /*4810*/  LDL.64 R20, [R36+0x38] ;  /* 0x0000380024147983 */ /* 0x000ee40000100a00 */
[----:B------:R-:W-:Y:S01]  /*4820*/  IMAD.IADD R27, R27, 0x1, R7 ;  /* 0x000000011b1b7824 */ /* 0x000fe200078e0207 */
[----:B0-----:R-:W-:Y:S01]  /*4830*/  IADD3 R28, P0, R32, UR6, RZ ;  /* 0x00000006201c7c10 */ /* 0x001fe2000ff1e0ff */
[----:B------:R-:W3:Y:S03]  /*4840*/  LD.E.64 R6, [R32.64] ;  /* 0x0000000a20067980 */ /* 0x000ee6000c101b00 */
[----:B------:R-:W-:Y:S01]  /*4850*/  IADD3.X R29, R33, UR12, RZ, P0, !PT ;  /* 0x0000000c211d7c10 */ /* 0x000fe200087fe4ff */
[----:B----4-:R-:W-:-:S04]  /*4860*/  IMAD R23, R23, R24, RZ ;  /* 0x0000001817177224 */ /* 0x010fc800078e02ff */
[C---:B------:R-:W-:Y:S02]  /*4870*/  IMAD R35, R22.reuse, R25, R23 ;  /* 0x0000001916237224 */ /* 0x040fe400078e0217 */
[----:B------:R-:W-:Y:S02]  /*4880*/  IMAD.WIDE.U32 R24, R22, R24, R26 ;  /* 0x0000001816187225 */ /* 0x000fe400078e001a */
[----:B------:R0:W2:Y:S01]  /*4890*/  LD.E.64 R22, [R28.64] ;  /* 0x0000000a1c167980 */ /* 0x0000a2000c101b00 */
[----:B------:R-:W-:Y:S01]  /*48a0*/  IADD3 R26, P0, R28, UR6, RZ ;  /* 0x000000061c1a7c10 */ /* 0x000fe2000ff1e0ff */
[----:B------:R-:W-:Y:S02]  /*48b0*/  IMAD.IADD R25, R25, 0x1, R35 ;  /* 0x0000000119197824 */ /* 0x000fe400078e0223 */
[----:B---3--:R-:W-:Y:S01]  /*48c0*/  IMAD R7, R7, R20, RZ ;  /* 0x0000001407077224 */ /* 0x008fe200078e02ff */
[----:B------:R-:W-:-:S03]  /*48d0*/  IADD3.X R27, R29, UR12, RZ, P0, !PT ;  /* 0x0000000c1d1b7c10 */ /* 0x000fc600087fe4ff */
[C---:B------:R-:W-:Y:S01]  /*48e0*/  IMAD R35, R6.reuse, R21, R7 ;  /* 0x0000001506237224 */ /* 0x040fe200078e0207 */
[----:B0-----:R-:W3:Y:S01]  /*48f0*/  LDL.64 R28, [R36+0x58] ;  /* 0x00005800241c7983 */ /* 0x001ee20000100a00 */
[----:B------:R-:W-:Y:S01]  /*4900*/  IMAD.WIDE.U32 R20, R6, R20, R24 ;  /* 0x0000001406147225 */ /* 0x000fe200078e0018 */
[----:B------:R-:W-:Y:S02]  /*4910*/  IADD3 R34, P0, R26, UR6, RZ ;  /* 0x000000061a227c10 */ /* 0x000fe4000ff1e0ff */
[----:B------:R-:W4:Y:S02]  /*4920*/  LDL.64 R6, [R36+0x48] ;  /* 0x0000480024067983 */ /* 0x000f240000100a00 */
[----:B------:R-:W-:Y:S02]  /*4930*/  IADD3 R21, R21, R35, RZ ;  /* 0x0000002315157210 */ /* 0x000fe40007ffe0ff */
[----:B------:R0:W4:Y:S01]  /*4940*/  LD.E.64 R32, [R26.64] ;  /* 0x0000000a1a207980 */ /* 0x000122000c101b00 */
[----:B------:R-:W-:-:S05]  /*4950*/  IADD3.X R35, R27, UR12, RZ, P0, !PT ;  /* 0x0000000c1b237c10 */ /* 0x000fca00087fe4ff */
[----:B------:R-:W5:Y:S01]  /*4960*/  LD.E.64 R24, [R34.64] ;  /* 0x0000000a22187980 */ /* 0x000f62000c101b00 */
[----:B--2---:R-:W-:-:S04]  /*4970*/  IMAD R37, R23, R30, RZ ;  /* 0x0000001e17257224 */ /* 0x004fc800078e02ff */
[C---:B------:R-:W-:Y:S02]  /*4980*/  IMAD R37, R22.reuse, R31, R37 ;  /* 0x0000001f16257224 */ /* 0x040fe400078e0225 */
[----:B------:R-:W-:Y:S01]  /*4990*/  IMAD.WIDE.U32 R30, R22, R30, R20 ;  /* 0x0000001e161e7225 */ /* 0x000fe200078e0014 */
[----:B------:R-:W-:Y:S01]  /*49a0*/  IADD3 R22, P0, R34, UR6, RZ ;  /* 0x0000000622167c10 */ /* 0x000fe2000ff1e0ff */
[----:B------:R-:W5:Y:S03]  /*49b0*/  LDL.64 R20, [R36+0x50] ;  /* 0x0000500024147983 */ /* 0x000f660000100a00 */
[----:B------:R-:W-:-:S05]  /*49c0*/  IADD3.X R23, R35, UR12, RZ, P0, !PT ;  /* 0x0000000c23177c10 */ /* 0x000fca00087fe4ff */
[----:B0-----:R-:W3:Y:S01]  /*49d0*/  LD.E.64 R26, [R22.64] ;  /* 0x0000000a161a7980 */ /* 0x001ee2000c101b00 */
[----:B------:R-:W-:Y:S02]  /*49e0*/  IMAD.IADD R31, R31, 0x1, R37 ;  /* 0x000000011f1f7824 */ /* 0x000fe400078e0225 */
[----:B----4-:R-:W-:-:S04]  /*49f0*/  IMAD R33, R33, R6, RZ ;  /* 0x0000000621217224 */ /* 0x010fc800078e02ff */
[C---:B------:R-:W-:Y:S02]  /*4a00*/  IMAD R33, R32.reuse, R7, R33 ;  /* 0x0000000720217224 */ /* 0x040fe400078e0221 */
[----:B------:R-:W-:-:S04]  /*4a10*/  IMAD.WIDE.U32 R6, R32, R6, R30 ;  /* 0x0000000620067225 */ /* 0x000fc800078e001e */
[----:B------:R-:W-:Y:S01]  /*4a20*/  IMAD.IADD R7, R7, 0x1, R33 ;  /* 0x0000000107077824 */ /* 0x000fe200078e0221 */
[----:B------:R-:W-:Y:S01]  /*4a30*/  IADD3 R0, P4, R0, 0x8, RZ ;  /* 0x0000000800007810 */ /* 0x000fe20007f9e0ff */
[----:B------:R-:W-:Y:S01]  /*4a40*/  UIADD3 UR5, UP0, UR5, -0x8, URZ ;  /* 0xfffffff805057890 */ /* 0x000fe2000ff1e03f */
[----:B------:R-:W-:-:S03]  /*4a50*/  PLOP3.LUT P0, PT, PT, PT, PT, 0x8, 0x0 ;  /* 0x000000000000781c */ /* 0x000fc60003f0e170 */
[----:B------:R-:W-:Y:S01]  /*4a60*/  IMAD.X R5, RZ, RZ, R5, P4 ;  /* 0x000000ffff057224 */ /* 0x000fe200020e0605 */
[----:B------:R-:W-:Y:S01]  /*4a70*/  UIADD3.X UR8, UR8, -0x1, URZ, UP0, !UPT ;  /* 0xffffffff08087890 */ /* 0x000fe200087fe43f */
        /* <DEDUP_REMOVED lines=9> */
[----:B------:R-:W-:Y:S02]  /*4b10*/  IADD3.X R27, R23, UR12, RZ, P3, !PT ;  /* 0x0000000c171b7c10 */ /* 0x000fe40009ffe4ff */
.L_x_7016:
[----:B------:R-:W-:-:S04]  /*4b20*/  ISETP.NE.U32.AND P3, PT, RZ, UR5, PT ;  /* 0x00000005ff007c0c */ /* 0x000fc8000bf65070 */
[----:B------:R-:W-:-:S13]  /*4b30*/  ISETP.NE.OR.EX P0, PT, RZ, UR8, P0, P3 ;  /* 0x00000008ff007c0c */ /* 0x000fda0008705730 */
[----:B------:R-:W-:Y:S05]  /*4b40*/  @!P0 BRA `(.L_x_7012) ;  /* 0x000002a000008947 */ /* 0x000fea0003800000 */
.L_x_7013:
[----:B------:R-:W-:Y:S01]  /*4b50*/  IMAD.MOV.U32 R22, RZ, RZ, R26 ;  /* 0x000000ffff167224 */ /* 0x000fe200078e001a */
[----:B------:R-:W-:Y:S01]  /*4b60*/  MOV R23, R27 ;  /* 0x0000001b00177202 */ /* 0x000fe20000000f00 */
[----:B------:R-:W-:-:S05]  /*4b70*/  IMAD.U32 R36, R0, 0x8, R1 ;  /* 0x0000000800247824 */ /* 0x000fca00078e0001 */
[----:B------:R-:W2:Y:S04]  /*4b80*/  LD.E.64 R22, [R22.64] ;  /* 0x0000000a16167980 */ /* 0x000ea8000c101b00 */
[----:B------:R-:W2:Y:S01]  /*4b90*/  LDL.64 R6, [R36+0x20] ;  /* 0x0000200024067983 */ /* 0x000ea20000100a00 */
[----:B------:R-:W-:-:S03]  /*4ba0*/  IADD3 R26, P0, R26, UR6, RZ ;  /* 0x000000061a1a7c10 */ /* 0x000fc6000ff1e0ff */
[----:B------:R-:W3:Y:S01]  /*4bb0*/  LDL.64 R30, [R36+0x28] ;  /* 0x00002800241e7983 */ /* 0x000ee20000100a00 */
[----:B------:R-:W-:Y:S02]  /*4bc0*/  IADD3.X R27, R27, UR12, RZ, P0, !PT ;  /* 0x0000000c1b1b7c10 */ /* 0x000fe400087fe4ff */
[----:B------:R-:W-:-:S03]  /*4bd0*/  IADD3 R34, P0, R26, UR6, RZ ;  /* 0x000000061a227c10 */ /* 0x000fc6000ff1e0ff */
[----:B------:R0:W3:Y:S01]  /*4be0*/  LD.E.64 R28, [R26.64] ;  /* 0x0000000a1a1c7980 */ /* 0x0000e2000c101b00 */
[----:B------:R-:W-:-:S03]  /*4bf0*/  IADD3.X R35, R27, UR12, RZ, P0, !PT ;  /* 0x0000000c1b237c10 */ /* 0x000fc600087fe4ff */
[----:B0-----:R-:W4:Y:S01]  /*4c00*/  LDL.64 R26, [R36+0x30] ;  /* 0x00003000241a7983 */ /* 0x001f220000100a00 */
[-C--:B--2---:R-:W-:Y:S02]  /*4c10*/  IMAD R25, R23, R6.reuse, RZ ;  /* 0x0000000617197224 */ /* 0x084fe400078e02ff */
[----:B------:R-:W-:Y:S01]  /*4c20*/  IMAD.WIDE.U32 R32, R22, R6, R20 ;  /* 0x0000000616207225 */ /* 0x000fe200078e0014 */
[----:B------:R-:W-:-:S03]  /*4c30*/  IADD3 R6, P0, R34, UR6, RZ ;  /* 0x0000000622067c10 */ /* 0x000fc6000ff1e0ff */
[----:B------:R-:W-:Y:S02]  /*4c40*/  IMAD R37, R22, R7, R25 ;  /* 0x0000000716257224 */ /* 0x000fe400078e0219 */
[----:B------:R-:W4:Y:S01]  /*4c50*/  LD.E.64 R24, [R34.64] ;  /* 0x0000000a22187980 */ /* 0x000f22000c101b00 */
[----:B------:R-:W-:-:S03]  /*4c60*/  IADD3.X R7, R35, UR12, RZ, P0, !PT ;  /* 0x0000000c23077c10 */ /* 0x000fc600087fe4ff */
[----:B------:R-:W2:Y:S04]  /*4c70*/  LDL.64 R22, [R36+0x38] ;  /* 0x0000380024167983 */ /* 0x000ea80000100a00 */
[----:B------:R-:W2:Y:S01]  /*4c80*/  LD.E.64 R20, [R6.64] ;  /* 0x0000000a06147980 */ /* 0x000ea2000c101b00 */
[-C--:B---3--:R-:W-:Y:S01]  /*4c90*/  IMAD R29, R29, R30.reuse, RZ ;  /* 0x0000001e1d1d7224 */ /* 0x088fe200078e02ff */
[----:B------:R-:W-:Y:S01]  /*4ca0*/  UIADD3 UR5, UP0, UR5, -0x4, URZ ;  /* 0xfffffffc05057890 */ /* 0x000fe2000ff1e03f */
[----:B------:R-:W-:Y:S02]  /*4cb0*/  IMAD.IADD R33, R33, 0x1, R37 ;  /* 0x0000000121217824 */ /* 0x000fe400078e0225 */
[C---:B------:R-:W-:Y:S01]  /*4cc0*/  IMAD R31, R28.reuse, R31, R29 ;  /* 0x0000001f1c1f7224 */ /* 0x040fe200078e021d */
[----:B------:R-:W-:Y:S01]  /*4cd0*/  UIADD3.X UR8, UR8, -0x1, URZ, UP0, !UPT ;  /* 0xffffffff08087890 */ /* 0x000fe200087fe43f */
[----:B------:R-:W-:Y:S01]  /*4ce0*/  IMAD.WIDE.U32 R28, R28, R30, R32 ;  /* 0x0000001e1c1c7225 */ /* 0x000fe200078e0020 */
[----:B------:R-:W-:-:S03]  /*4cf0*/  ISETP.NE.U32.AND P0, PT, RZ, UR5, PT ;  /* 0x00000005ff007c0c */ /* 0x000fc6000bf05070 */
[----:B------:R-:W-:Y:S01]  /*4d00*/  IMAD.IADD R29, R29, 0x1, R31 ;  /* 0x000000011d1d7824 */ /* 0x000fe200078e021f */
[----:B------:R-:W-:Y:S02]  /*4d10*/  ISETP.NE.AND.EX P0, PT, RZ, UR8, PT, P0 ;  /* 0x00000008ff007c0c */ /* 0x000fe4000bf05300 */
[----:B------:R-:W-:-:S05]  /*4d20*/  IADD3 R0, P3, R0, 0x4, RZ ;  /* 0x0000000400007810 */ /* 0x000fca0007f7e0ff */
[----:B------:R-:W-:Y:S02]  /*4d30*/  IMAD.X R5, RZ, RZ, R5, P3 ;  /* 0x000000ffff057224 */ /* 0x000fe400018e0605 */
[----:B----4-:R-:W-:-:S04]  /*4d40*/  IMAD R25, R25, R26, RZ ;  /* 0x0000001a19197224 */ /* 0x010fc800078e02ff */
[C---:B------:R-:W-:Y:S02]  /*4d50*/  IMAD R27, R24.reuse, R27, R25 ;  /* 0x0000001b181b7224 */ /* 0x040fe400078e0219 */
[----:B------:R-:W-:Y:S01]  /*4d60*/  IMAD.WIDE.U32 R24, R24, R26, R28 ;  /* 0x0000001a18187225 */ /* 0x000fe200078e001c */
[----:B------:R-:W-:-:S03]  /*4d70*/  IADD3 R26, P4, R6, UR6, RZ ;  /* 0x00000006061a7c10 */ /* 0x000fc6000ff9e0ff */
[-C--:B--2---:R-:W-:Y:S02]  /*4d80*/  IMAD R21, R21, R22.reuse, RZ ;  /* 0x0000001615157224 */ /* 0x084fe400078e02ff */
[----:B------:R-:W-:Y:S02]  /*4d90*/  IMAD.IADD R25, R25, 0x1, R27 ;  /* 0x0000000119197824 */ /* 0x000fe400078e021b */
[C---:B------:R-:W-:Y:S02]  /*4da0*/  IMAD R23, R20.reuse, R23, R21 ;  /* 0x0000001714177224 */ /* 0x040fe400078e0215 */
[----:B------:R-:W-:Y:S01]  /*4db0*/  IMAD.WIDE.U32 R20, R20, R22, R24 ;  /* 0x0000001614147225 */ /* 0x000fe200078e0018 */
[----:B------:R-:W-:-:S04]  /*4dc0*/  IADD3.X R27, R7, UR12, RZ, P4, !PT ;  /* 0x0000000c071b7c10 */ /* 0x000fc8000a7fe4ff */
[----:B------:R-:W-:Y:S01]  /*4dd0*/  IADD3 R21, R21, R23, RZ ;  /* 0x0000001715157210 */ /* 0x000fe20007ffe0ff */
[----:B------:R-:W-:Y:S05]  /*4de0*/  @P0 BRA `(.L_x_7013) ;  /* 0xfffffd6000000947 */ /* 0x000fea000383ffff */
.L_x_7012:
[----:B------:R-:W-:-:S04]  /*4df0*/  ISETP.NE.U32.AND P0, PT, RZ, UR9, PT ;  /* 0x00000009ff007c0c */ /* 0x000fc8000bf05070 */
        /* <DEDUP_REMOVED lines=9> */
[----:B------:R-:W-:-:S03]  /*4e90*/  LEA R0, R0, R1, 0x3 ;  /* 0x0000000100007211 */ /* 0x000fc600078e18ff */
[----:B------:R-:W-:Y:S01]  /*4ea0*/  IMAD.IADD R5, R23, 0x1, R5 ;  /* 0x0000000117057824 */ /* 0x000fe200078e0205 */
[C---:B------:R-:W-:Y:S01]  /*4eb0*/  LEA R6, P0, R22.reuse, c[0x0][0x178], 0x3 ;  /* 0x00005e0016067a11 */ /* 0x040fe200078018ff */
[----:B------:R-:W2:Y:S03]  /*4ec0*/  LDL.64 R24, [R0+0x20] ;  /* 0x0000200000187983 */ /* 0x000ea60000100a00 */
[----:B------:R-:W-:-:S05]  /*4ed0*/  LEA.HI.X R7, R22, c[0x0][0x17c], R5, 0x3, P0 ;  /* 0x00005f0016077a11 */ /* 0x000fca00000f1c05 */
        /* <DEDUP_REMOVED lines=34> */
.L_x_7010:
[----:B0-----:R-:W-:-:S04]  /*5100*/  LEA R20, P0, R16, c[0x0][0x168], 0x3 ;  /* 0x00005a0010147a11 */ /* 0x001fc800078018ff */
[----:B------:R-:W-:-:S06]  /*5110*/  LEA.HI.X R21, R16, c[0x0][0x16c], R17, 0x3, P0 ;  /* 0x00005b0010157a11 */ /* 0x000fcc00000f1c11 */
[----:B------:R-:W5:Y:S03]  /*5120*/  LD.E.64 R20, [R20.64] ;  /* 0x0000000a14147980 */ /* 0x000f66000c101b00 */
.L_x_7011:
[C---:B------:R-:W-:Y:S01]  /*5130*/  SHF.L.U64.HI R25, R16.reuse, 0x3, R17 ;  /* 0x0000000310197819 */ /* 0x040fe20000010211 */
[----:B------:R-:W-:Y:S01]  /*5140*/  IMAD.MOV.U32 R23, RZ, RZ, c[0x0][0x1d0] ;  /* 0x00007400ff177624 */ /* 0x000fe200078e00ff */
[----:B------:R-:W-:Y:S01]  /*5150*/  SHF.L.U32 R22, R16, 0x3, RZ ;  /* 0x0000000310167819 */ /* 0x000fe200000006ff */
[----:B------:R-:W-:Y:S01]  /*5160*/  IMAD.MOV.U32 R24, RZ, RZ, c[0x0][0x1d0] ;  /* 0x00007400ff187624 */ /* 0x000fe200078e00ff */
[----:B------:R-:W-:Y:S01]  /*5170*/  MOV R0, c[0x0][0x1d4] ;  /* 0x0000750000007a02 */ /* 0x000fe20000000f00 */
[----:B------:R-:W-:Y:S01]  /*5180*/  IMAD.MOV.U32 R5, RZ, RZ, c[0x0][0x1d4] ;  /* 0x00007500ff057624 */ /* 0x000fe200078e00ff */
[----:B------:R-:W-:Y:S05]  /*5190*/  @!P1 BRA `(.L_x_7017) ;  /* 0x0000018000009947 */ /* 0x000fea0003800000 */
[----:B------:R-:W-:Y:S01]  /*51a0*/  BSSY B0, `(.L_x_7017) ;  /* 0x0000017000007945 */ /* 0x000fe20003800000 */
[----:B------:R-:W-:Y:S01]  /*51b0*/  IMAD.MOV.U32 R29, RZ, RZ, R3 ;  /* 0x000000ffff1d7224 */ /* 0x000fe200078e0003 */
[----:B------:R-:W-:Y:S01]  /*51c0*/  MOV R0, c[0x0][0x1d4] ;  /* 0x0000750000007a02 */ /* 0x000fe20000000f00 */
[----:B------:R-:W-:Y:S02]  /*51d0*/  IMAD.MOV.U32 R28, RZ, RZ, R4 ;  /* 0x000000ffff1c7224 */ /* 0x000fe400078e0004 */
[----:B------:R-:W-:-:S03]  /*51e0*/  IMAD.MOV.U32 R23, RZ, RZ, c[0x0][0x1d0] ;  /* 0x00007400ff177624 */ /* 0x000fc600078e00ff */
.L_x_7018:
[--C-:B------:R-:W-:Y:S02]  /*51f0*/  SHF.R.U64 R26, R29, 0x1, R28.reuse ;  /* 0x000000011d1a7819 */ /* 0x100fe4000000121c */
[----:B------:R-:W-:-:S02]  /*5200*/  SHF.R.U32.HI R27, RZ, 0x1, R28 ;  /* 0x00000001ff1b7819 */ /* 0x000fc4000001161c */
        /* <DEDUP_REMOVED lines=13> */
[----:B------:R-:W-:Y:S02]  /*52e0*/  ISETP.GT.AND.EX P3, PT, R27, RZ, PT, P3 ;  /* 0x000000ff1b00720c */ /* 0x000fe40003f64330 */
[----:B------:R-:W-:-:S11]  /*52f0*/  MOV R28, R27 ;  /* 0x0000001b001c7202 */ /* 0x000fd60000000f00 */
[----:B------:R-:W-:Y:S05]  /*5300*/  @P3 BRA `(.L_x_7018) ;  /* 0xfffffee000003947 */ /* 0x000fea000383ffff */
[----:B------:R-:W-:Y:S05]  /*5310*/  BSYNC B0 ;  /* 0x0000000000007941 */ /* 0x000fea0003800000 */
.L_x_7017:
[----:B------:R-:W-:Y:S05]  /*5320*/  @!P1 BRA `(.L_x_7019) ;  /* 0x0000018000009947 */ /* 0x000fea0003800000 */
[----:B------:R-:W-:Y:S01]  /*5330*/  BSSY B0, `(.L_x_7019) ;  /* 0x0000017000007945 */ /* 0x000fe20003800000 */
[----:B------:R-:W-:Y:S01]  /*5340*/  IMAD.MOV.U32 R29, RZ, RZ, R3 ;  /* 0x000000ffff1d7224 */ /* 0x000fe200078e0003 */
[----:B------:R-:W-:Y:S01]  /*5350*/  MOV R5, c[0x0][0x1d4] ;  /* 0x0000750000057a02 */ /* 0x000fe20000000f00 */
[----:B------:R-:W-:Y:S02]  /*5360*/  IMAD.MOV.U32 R28, RZ, RZ, R4 ;  /* 0x000000ffff1c7224 */ /* 0x000fe400078e0004 */
[----:B------:R-:W-:-:S03]  /*5370*/  IMAD.MOV.U32 R24, RZ, RZ, c[0x0][0x1d0] ;  /* 0x00007400ff187624 */ /* 0x000fc600078e00ff */
.L_x_7020:
        /* <DEDUP_REMOVED lines=15> */
[----:B------:R-:W-:Y:S02]  /*5470*/  ISETP.GT.AND.EX P3, PT, R27, RZ, PT, P3 ;  /* 0x000000ff1b00720c */ /* 0x000fe40003f64330 */
[----:B------:R-:W-:-:S11]  /*5480*/  MOV R28, R27 ;  /* 0x0000001b001c7202 */ /* 0x000fd60000000f00 */
[----:B------:R-:W-:Y:S05]  /*5490*/  @P3 BRA `(.L_x_7020) ;  /* 0xfffffee000003947 */ /* 0x000fea000383ffff */
[----:B------:R-:W-:Y:S05]  /*54a0*/  BSYNC B0 ;  /* 0x0000000000007941 */ /* 0x000fea0003800000 */
.L_x_7019:
        /* <DEDUP_REMOVED lines=45> */
[----:B------:R-:W-:Y:S01]  /*5780*/  MOV R0, UR8 ;  /* 0x0000000800007c02 */ /* 0x000fe20008000f00 */
[----:B------:R-:W-:Y:S01]  /*5790*/  UIMAD UR12, UR12, UR15, URZ ;  /* 0x0000000f0c0c72a4 */ /* 0x000fe2000f8e023f */
[----:B------:R-:W-:-:S02]  /*57a0*/  IMAD.IADD R7, R21, 0x1, R5 ;  /* 0x0000000115077824 */ /* 0x000fc400078e0205 */
[----:B------:R-:W-:Y:S01]  /*57b0*/  ISETP.GT.AND.EX P0, PT, R0, RZ, PT, P0 ;  /* 0x000000ff0000720c */ /* 0x000fe20003f04300 */
[----:B------:R-:W-:Y:S01]  /*57c0*/  UIADD3 UR12, UR7, UR12, URZ ;  /* 0x0000000c070c7290 */ /* 0x000fe2000fffe03f */
[----:B------:R-:W-:Y:S01]  /*57d0*/  IMAD.MOV.U32 R0, RZ, RZ, RZ ;  /* 0x000000ffff007224 */ /* 0x000fe200078e00ff */
[----:B------:R-:W-:Y:S01]  /*57e0*/  LEA.HI.X R7, R20, c[0x0][0x17c], R7, 0x3, P3 ;  /* 0x00005f0014077a11 */ /* 0x000fe200018f1c07 */
[----:B------:R-:W-:-:S09]  /*57f0*/  IMAD.MOV.U32 R5, RZ, RZ, RZ ;  /* 0x000000ffff057224 */ /* 0x000fd200078e00ff */
[----:B------:R-:W-:Y:S05]  /*5800*/  @!P0 BRA `(.L_x_7024) ;  /* 0x00000dc000008947 */ /* 0x000fea0003800000 */
[----:B------:R-:W-:Y:S01]  /*5810*/  UISETP.GT.U32.AND UP0, UPT, UR5, 0xc, UPT ;  /* 0x0000000c0500788c */ /* 0x000fe2000bf04070 */
[----:B------:R-:W-:-:S03]  /*5820*/  PLOP3.LUT P0, PT, PT, PT, PT, 0x80, 0x0 ;  /* 0x000000000000781c */ /* 0x000fc60003f0f070 */
[----:B------:R-:W-:-:S06]  /*5830*/  UISETP.GT.AND.EX UP0, UPT, UR8, URZ, UPT, UP0 ;  /* 0x0000003f0800728c */ /* 0x000fcc000bf04300 */
[----:B------:R-:W-:-:S13]  /*5840*/  PLOP3.LUT P3, PT, PT, PT, UP0, 0x80, 0x0 ;  /* 0x000000000000781c */ /* 0x000fda0003f6f008 */
[----:B------:R-:W-:Y:S05]  /*5850*/  @!P3 BRA `(.L_x_7025) ;  /* 0x000008a00000b947 */ /* 0x000fea0003800000 */
[----:B------:R-:W-:Y:S02]  /*5860*/  PLOP3.LUT P0, PT, PT, PT, PT, 0x8, 0x0 ;  /* 0x000000000000781c */ /* 0x000fe40003f0e170 */
.L_x_7026:
[----:B------:R-:W-:Y:S01]  /*5870*/  LEA R34, R0, R1, 0x3 ;  /* 0x0000000100227211 */ /* 0x000fe200078e18ff */
[----:B------:R0:W2:Y:S04]  /*5880*/  LD.E.64 R26, [R6.64] ;  /* 0x0000000a061a7980 */ /* 0x0000a8000c101b00 */
[----:B------:R-:W2:Y:S01]  /*5890*/  LDL.64 R24, [R34+0x20] ;  /* 0x0000200022187983 */ /* 0x000ea20000100a00 */
[----:B------:R-:W-:-:S03]  /*58a0*/  IADD3 R36, P3, R6, UR6, RZ ;  /* 0x0000000606247c10 */ /* 0x000fc6000ff7e0ff */
[----:B------:R-:W3:Y:S01]  /*58b0*/  LDL.64 R22, [R34+0x30] ;  /* 0x0000300022167983 */ /* 0x000ee20000100a00 */
[----:B------:R-:W-:-:S03]  /*58c0*/  IADD3.X R37, R7, UR12, RZ, P3, !PT ;  /* 0x0000000c07257c10 */ /* 0x000fc60009ffe4ff */
[----:B0-----:R-:W4:Y:S04]  /*58d0*/  LDL.64 R6, [R34+0x28] ;  /* 0x0000280022067983 */ /* 0x001f280000100a00 */
[----:B------:R0:W4:Y:S01]  /*58e0*/  LD.E.64 R28, [R36.64] ;  /* 0x0000000a241c7980 */ /* 0x000122000c101b00 */
[----:B------:R-:W-:-:S04]  /*58f0*/  IADD3 R30, P3, R36, UR6, RZ ;  /* 0x00000006241e7c10 */ /* 0x000fc8000ff7e0ff */
[----:B------:R-:W-:-:S05]  /*5900*/  IADD3.X R31, R37, UR12, RZ, P3, !PT ;  /* 0x0000000c251f7c10 */ /* 0x000fca0009ffe4ff */
[----:B------:R4:W3:Y:S01]  /*5910*/  LD.E.64 R20, [R30.64] ;  /* 0x0000000a1e147980 */ /* 0x0008e2000c101b00 */
[----:B------:R-:W-:-:S04]  /*5920*/  IADD3 R32, P3, R30, UR6, RZ ;  /* 0x000000061e207c10 */ /* 0x000fc8000ff7e0ff */
[----:B------:R-:W-:Y:S01]  /*5930*/  IADD3.X R33, R31, UR12, RZ, P3, !PT ;  /* 0x0000000c1f217c10 */ /* 0x000fe20009ffe4ff */
[-C--:B--2---:R-:W-:Y:S02]  /*5940*/  IMAD R27, R27, R24.reuse, RZ ;  /* 0x000000181b1b7224 */ /* 0x084fe400078e02ff */
[----:B------:R-:W-:-:S04]  /*5950*/  IMAD.WIDE.U32 R16, R26, R24, R16 ;  /* 0x000000181a107225 */ /* 0x000fc800078e0010 */
[----:B------:R-:W-:Y:S02]  /*5960*/  IMAD R35, R26, R25, R27 ;  /* 0x000000191a237224 */ /* 0x000fe400078e021b */
[----:B------:R1:W2:Y:S04]  /*5970*/  LD.E.64 R26, [R32.64] ;  /* 0x0000000a201a7980 */ /* 0x0002a8000c101b00 */
[----:B------:R-:W2:Y:S01]  /*5980*/  LDL.64 R24, [R34+0x38] ;  /* 0x0000380022187983 */ /* 0x000ea20000100a00 */
[----:B0-----:R-:W-:Y:S01]  /*5990*/  IADD3 R36, P3, R32, UR6, RZ ;  /* 0x0000000620247c10 */ /* 0x001fe2000ff7e0ff */
[----:B------:R-:W-:Y:S02]  /*59a0*/  IMAD.IADD R17, R17, 0x1, R35 ;  /* 0x0000000111117824 */ /* 0x000fe400078e0223 */
[-C--:B----4-:R-:W-:Y:S01]  /*59b0*/  IMAD R31, R29, R6.reuse, RZ ;  /* 0x000000061d1f7224 */ /* 0x090fe200078e02ff */
[----:B------:R-:W-:Y:S01]  /*59c0*/  IADD3.X R37, R33, UR12, RZ, P3, !PT ;  /* 0x0000000c21257c10 */ /* 0x000fe20009ffe4ff */
[----:B------:R-:W-:-:S04]  /*59d0*/  IMAD.WIDE.U32 R16, R28, R6, R16 ;  /* 0x000000061c107225 */ /* 0x000fc800078e0010 */
[----:B------:R-:W-:Y:S02]  /*59e0*/  IMAD R31, R28, R7, R31 ;  /* 0x000000071c1f7224 */ /* 0x000fe400078e021f */
[----:B------:R0:W4:Y:S04]  /*59f0*/  LD.E.64 R28, [R36.64] ;  /* 0x0000000a241c7980 */ /* 0x000128000c101b00 */
[----:B------:R-:W4:Y:S01]  /*5a00*/  LDL.64 R6, [R34+0x40] ;  /* 0x0000400022067983 */ /* 0x000f220000100a00 */
[----:B-1----:R-:W-:Y:S01]  /*5a10*/  IADD3 R32, P3, R36, UR6, RZ ;  /* 0x0000000624207c10 */ /* 0x002fe2000ff7e0ff */
[----:B------:R-:W-:Y:S02]  /*5a20*/  IMAD.IADD R17, R17, 0x1, R31 ;  /* 0x0000000111117824 */ /* 0x000fe400078e021f */
[----:B---3--:R-:W-:Y:S01]  /*5a30*/  IMAD R31, R21, R22, RZ ;  /* 0x00000016151f7224 */ /* 0x008fe200078e02ff */
[----:B------:R-:W-:-:S03]  /*5a40*/  IADD3.X R33, R37, UR12, RZ, P3, !PT ;  /* 0x0000000c25217c10 */ /* 0x000fc60009ffe4ff */
[C---:B------:R-:W-:Y:S02]  /*5a50*/  IMAD R31, R20.reuse, R23, R31 ;  /* 0x00000017141f7224 */ /* 0x040fe400078e021f */
[----:B------:R-:W-:Y:S02]  /*5a60*/  IMAD.WIDE.U32 R22, R20, R22, R16 ;  /* 0x0000001614167225 */ /* 0x000fe400078e0010 */
[----:B------:R1:W3:Y:S04]  /*5a70*/  LD.E.64 R16, [R32.64] ;  /* 0x0000000a20107980 */ /* 0x0002e8000c101b00 */
[----:B------:R-:W3:Y:S01]  /*5a80*/  LDL.64 R20, [R34+0x48] ;  /* 0x0000480022147983 */ /* 0x000ee20000100a00 */
[----:B0-----:R-:W-:Y:S01]  /*5a90*/  IADD3 R36, P3, R32, UR6, RZ ;  /* 0x0000000620247c10 */ /* 0x001fe2000ff7e0ff */
[----:B------:R-:W-:-:S03]  /*5aa0*/  IMAD.IADD R23, R23, 0x1, R31 ;  /* 0x0000000117177824 */ /* 0x000fc600078e021f */
[----:B------:R-:W-:Y:S01]  /*5ab0*/  IADD3.X R37, R33, UR12, RZ, P3, !PT ;  /* 0x0000000c21257c10 */ /* 0x000fe20009ffe4ff */
[----:B--2---:R-:W-:-:S04]  /*5ac0*/  IMAD R31, R27, R24, RZ ;  /* 0x000000181b1f7224 */ /* 0x004fc800078e02ff */
[C---:B------:R-:W-:Y:S02]  /*5ad0*/  IMAD R31, R26.reuse, R25, R31 ;  /* 0x000000191a1f7224 */ /* 0x040fe400078e021f */
[----:B------:R-:W-:Y:S02]  /*5ae0*/  IMAD.WIDE.U32 R24, R26, R24, R22 ;  /* 0x000000181a187225 */ /* 0x000fe400078e0016 */
[----:B------:R0:W2:Y:S04]  /*5af0*/  LD.E.64 R22, [R36.64] ;  /* 0x0000000a24167980 */ /* 0x0000a8000c101b00 */
[----:B------:R-:W2:Y:S01]  /*5b00*/  LDL.64 R26, [R34+0x50] ;  /* 0x00005000221a7983 */ /* 0x000ea20000100a00 */
[----:B-1----:R-:W-:Y:S02]  /*5b10*/  IADD3 R32, P3, R36, UR6, RZ ;  /* 0x0000000624207c10 */ /* 0x002fe4000ff7e0ff */
[----:B------:R-:W-:Y:S01]  /*5b20*/  IADD3 R25, R25, R31, RZ ;  /* 0x0000001f19197210 */ /* 0x000fe20007ffe0ff */
[----:B----4-:R-:W-:Y:S01]  /*5b30*/  IMAD R29, R29, R6, RZ ;  /* 0x000000061d1d7224 */ /* 0x010fe200078e02ff */
[----:B------:R-:W-:-:S03]  /*5b40*/  IADD3.X R33, R37, UR12, RZ, P3, !PT ;  /* 0x0000000c25217c10 */ /* 0x000fc60009ffe4ff */
[C---:B------:R-:W-:Y:S02]  /*5b50*/  IMAD R29, R28.reuse, R7, R29 ;  /* 0x000000071c1d7224 */ /* 0x040fe400078e021d */
[----:B------:R-:W-:Y:S01]  /*5b60*/  IMAD.WIDE.U32 R6, R28, R6, R24 ;  /* 0x000000061c067225 */ /* 0x000fe200078e0018 */
[----:B------:R2:W4:Y:S04]  /*5b70*/  LD.E.64 R30, [R32.64] ;  /* 0x0000000a201e7980 */ /* 0x000528000c101b00 */
[----:B------:R-:W4:Y:S01]  /*5b80*/  LDL.64 R24, [R34+0x58] ;  /* 0x0000580022187983 */ /* 0x000f220000100a00 */
[----:B0-----:R-:W-:Y:S01]  /*5b90*/  IADD3 R36, P3, R32, UR6, RZ ;  /* 0x0000000620247c10 */ /* 0x001fe2000ff7e0ff */
[----:B------:R-:W-:Y:S02]  /*5ba0*/  IMAD.IADD R7, R7, 0x1, R29 ;  /* 0x0000000107077824 */ /* 0x000fe400078e021d */
[----:B---3--:R-:W-:Y:S01]  /*5bb0*/  IMAD R29, R17, R20, RZ ;  /* 0x00000014111d7224 */ /* 0x008fe200078e02ff */
[----:B------:R-:W-:-:S03]  /*5bc0*/  IADD3.X R37, R33, UR12, RZ, P3, !PT ;  /* 0x0000000c21257c10 */ /* 0x000fc60009ffe4ff */
[C---:B------:R-:W-:Y:S02]  /*5bd0*/  IMAD R29, R16.reuse, R21, R29 ;  /* 0x00000015101d7224 */ /* 0x040fe400078e021d */
[----:B------:R-:W-:Y:S02]  /*5be0*/  IMAD.WIDE.U32 R20, R16, R20, R6 ;  /* 0x0000001410147225 */ /* 0x000fe400078e0006 */
[----:B------:R-:W3:Y:S04]  /*5bf0*/  LD.E.64 R6, [R36.64] ;  /* 0x0000000a24067980 */ /* 0x000ee8000c101b00 */
[----:B------:R-:W3:Y:S01]  /*5c00*/  LDL.64 R16, [R34+0x60] ;  /* 0x0000600022107983 */ /* 0x000ee20000100a00 */
[----:B------:R-:W-:Y:S01]  /*5c10*/  IADD3 R28, P3, R36, UR6, RZ ;  /* 0x00000006241c7c10 */ /* 0x000fe2000ff7e0ff */
[----:B------:R-:W-:-:S03]  /*5c20*/  IMAD.IADD R21, R21, 0x1, R29 ;  /* 0x0000000115157824 */ /* 0x000fc600078e021d */
[----:B------:R-:W-:Y:S01]  /*5c30*/  IADD3.X R29, R37, UR12, RZ, P3, !PT ;  /* 0x0000000c251d7c10 */ /* 0x000fe20009ffe4ff */
[----:B--2---:R-:W-:-:S04]  /*5c40*/  IMAD R33, R23, R26, RZ ;  /* 0x0000001a17217224 */ /* 0x004fc800078e02ff */
[C---:B------:R-:W-:Y:S02]  /*5c50*/  IMAD R33, R22.reuse, R27, R33 ;  /* 0x0000001b16217224 */ /* 0x040fe400078e0221 */
[----:B------:R-:W-:Y:S02]  /*5c60*/  IMAD.WIDE.U32 R26, R22, R26, R20 ;  /* 0x0000001a161a7225 */ /* 0x000fe400078e0014 */
[----:B------:R0:W2:Y:S04]  /*5c70*/  LD.E.64 R20, [R28.64] ;  /* 0x0000000a1c147980 */ /* 0x0000a8000c101b00 */
[----:B------:R-:W2:Y:S01]  /*5c80*/  LDL.64 R22, [R34+0x68] ;  /* 0x0000680022167983 */ /* 0x000ea20000100a00 */
[----:B------:R-:W-:Y:S02]  /*5c90*/  IMAD.IADD R27, R27, 0x1, R33 ;  /* 0x000000011b1b7824 */ /* 0x000fe400078e0221 */
[-C--:B----4-:R-:W-:Y:S01]  /*5ca0*/  IMAD R31, R31, R24.reuse, RZ ;  /* 0x000000181f1f7224 */ /* 0x090fe200078e02ff */
[----:B------:R-:W4:Y:S01]  /*5cb0*/  LDL.64 R32, [R34+0x70] ;  /* 0x0000700022207983 */ /* 0x000f220000100a00 */
[----:B------:R-:W-:Y:S01]  /*5cc0*/  IMAD.WIDE.U32 R26, R30, R24, R26 ;  /* 0x000000181e1a7225 */ /* 0x000fe200078e001a */
[----:B------:R-:W-:-:S03]  /*5cd0*/  IADD3 R24, P3, R28, UR6, RZ ;  /* 0x000000061c187c10 */ /* 0x000fc6000ff7e0ff */
[----:B------:R-:W-:Y:S01]  /*5ce0*/  IMAD R31, R30, R25, R31 ;  /* 0x000000191e1f7224 */ /* 0x000fe200078e021f */
[----:B------:R-:W-:-:S04]  /*5cf0*/  IADD3.X R25, R29, UR12, RZ, P3, !PT ;  /* 0x0000000c1d197c10 */ /* 0x000fc80009ffe4ff */
[----:B------:R-:W-:Y:S02]  /*5d00*/  IADD3 R27, R27, R31, RZ ;  /* 0x0000001f1b1b7210 */ /* 0x000fe40007ffe0ff */
[----:B------:R1:W4:Y:S01]  /*5d10*/  LD.E.64 R30, [R24.64] ;  /* 0x0000000a181e7980 */ /* 0x000322000c101b00 */
[----:B0-----:R-:W-:Y:S01]  /*5d20*/  IADD3 R28, P3, R24, UR6, RZ ;  /* 0x00000006181c7c10 */ /* 0x001fe2000ff7e0ff */
[----:B---3--:R-:W-:-:S03]  /*5d30*/  IMAD R35, R7, R16, RZ ;  /* 0x0000001007237224 */ /* 0x008fc600078e02ff */
[----:B------:R-:W-:Y:S01]  /*5d40*/  IADD3.X R29, R25, UR12, RZ, P3, !PT ;  /* 0x0000000c191d7c10 */ /* 0x000fe20009ffe4ff */
[C---:B------:R-:W-:Y:S02]  /*5d50*/  IMAD R35, R6.reuse, R17, R35 ;  /* 0x0000001106237224 */ /* 0x040fe400078e0223 */
[----:B------:R-:W-:Y:S02]  /*5d60*/  IMAD.WIDE.U32 R6, R6, R16, R26 ;  /* 0x0000001006067225 */ /* 0x000fe400078e001a */
[----:B------:R-:W3:Y:S04]  /*5d70*/  LD.E.64 R26, [R28.64] ;  /* 0x0000000a1c1a7980 */ /* 0x000ee8000c101b00 */
[----:B------:R-:W3:Y:S01]  /*5d80*/  LDL.64 R16, [R34+0x78] ;  /* 0x0000780022107983 */ /* 0x000ee20000100a00 */
[----:B------:R-:W-:Y:S01]  /*5d90*/  IADD3 R36, P3, R28, UR6, RZ ;  /* 0x000000061c247c10 */ /* 0x000fe2000ff7e0ff */
[----:B------:R-:W-:-:S03]  /*5da0*/  IMAD.IADD R7, R7, 0x1, R35 ;  /* 0x0000000107077824 */ /* 0x000fc600078e0223 */
[----:B------:R-:W-:-:S05]  /*5db0*/  IADD3.X R37, R29, UR12, RZ, P3, !PT ;  /* 0x0000000c1d257c10 */ /* 0x000fca0009ffe4ff */
[----:B-1----:R-:W5:Y:S01]  /*5dc0*/  LD.E.64 R24, [R36.64] ;  /* 0x0000000a24187980 */ /* 0x002f62000c101b00 */
[-C--:B--2---:R-:W-:Y:S02]  /*5dd0*/  IMAD R21, R21, R22.reuse, RZ ;  /* 0x0000001615157224 */ /* 0x084fe400078e02ff */
[----:B------:R-:W-:-:S04]  /*5de0*/  IMAD.WIDE.U32 R6, R20, R22, R6 ;  /* 0x0000001614067225 */ /* 0x000fc800078e0006 */
[----:B------:R-:W-:Y:S02]  /*5df0*/  IMAD R23, R20, R23, R21 ;  /* 0x0000001714177224 */ /* 0x000fe400078e0215 */
[----:B------:R-:W5:Y:S02]  /*5e00*/  LDL.64 R20, [R34+0x80] ;  /* 0x0000800022147983 */ /* 0x000f640000100a00 */
[----:B------:R-:W-:Y:S02]  /*5e10*/  IMAD.IADD R7, R7, 0x1, R23 ;  /* 0x0000000107077824 */ /* 0x000fe400078e0217 */
[----:B----4-:R-:W-:-:S04]  /*5e20*/  IMAD R23, R31, R32, RZ ;  /* 0x000000201f177224 */ /* 0x010fc800078e02ff */
[C---:B------:R-:W-:Y:S02]  /*5e30*/  IMAD R23, R30.reuse, R33, R23 ;  /* 0x000000211e177224 */ /* 0x040fe400078e0217 */
[----:B------:R-:W-:Y:S01]  /*5e40*/  IMAD.WIDE.U32 R30, R30, R32, R6 ;  /* 0x000000201e1e7225 */ /* 0x000fe200078e0006 */
[----:B------:R-:W-:Y:S01]  /*5e50*/  IADD3 R6, P3, R36, UR6, RZ ;  /* 0x0000000624067c10 */ /* 0x000fe2000ff7e0ff */
[----:B------:R-:W2:Y:S02]  /*5e60*/  LDL.64 R32, [R34+0x90] ;  /* 0x0000900022207983 */ /* 0x000ea40000100a00 */
[----:B------:R-:W-:Y:S01]  /*5e70*/  IMAD.IADD R31, R31, 0x1, R23 ;  /* 0x000000011f1f7824 */ /* 0x000fe200078e0217 */
[----:B------:R-:W-:Y:S01]  /*5e80*/  IADD3.X R7, R37, UR12, RZ, P3, !PT ;  /* 0x0000000c25077c10 */ /* 0x000fe20009ffe4ff */
[-C--:B---3--:R-:W-:Y:S02]  /*5e90*/  IMAD R23, R27, R16.reuse, RZ ;  /* 0x000000101b177224 */ /* 0x088fe400078e02ff */
[----:B------:R-:W-:Y:S01]  /*5ea0*/  IMAD.WIDE.U32 R28, R26, R16, R30 ;  /* 0x000000101a1c7225 */ /* 0x000fe200078e001e */
[----:B------:R-:W-:-:S03]  /*5eb0*/  IADD3 R30, P3, R6, UR6, RZ ;  /* 0x00000006061e7c10 */ /* 0x000fc6000ff7e0ff */
[----:B------:R-:W-:Y:S02]  /*5ec0*/  IMAD R23, R26, R17, R23 ;  /* 0x000000111a177224 */ /* 0x000fe400078e0217 */
[----:B------:R-:W3:Y:S01]  /*5ed0*/  LDL.64 R16, [R34+0x88] ;  /* 0x0000880022107983 */ /* 0x000ee20000100a00 */
[----:B------:R-:W-:-:S03]  /*5ee0*/  IADD3.X R31, R7, UR12, RZ, P3, !PT ;  /* 0x0000000c071f7c10 */ /* 0x000fc60009ffe4ff */
[----:B------:R0:W3:Y:S01]  /*5ef0*/  LD.E.64 R26, [R6.64] ;  /* 0x0000000a061a7980 */ /* 0x0000e2000c101b00 */
[----:B------:R-:W-:Y:S02]  /*5f00*/  IADD3 R22, P3, R30, UR6, RZ ;  /* 0x000000061e167c10 */ /* 0x000fe4000ff7e0ff */
[----:B------:R-:W-:Y:S02]  /*5f10*/  IADD3 R29, R29, R23, RZ ;  /* 0x000000171d1d7210 */ /* 0x000fe40007ffe0ff */
[----:B------:R-:W-:Y:S02]  /*5f20*/  IADD3.X R23, R31, UR12, RZ, P3, !PT ;  /* 0x0000000c1f177c10 */ /* 0x000fe40009ffe4ff */
[----:B------:R-:W2:Y:S04]  /*5f30*/  LD.E.64 R30, [R30.64] ;  /* 0x0000000a1e1e7980 */ /* 0x000ea8000c101b00 */
[----:B0-----:R-:W4:Y:S01]  /*5f40*/  LD.E.64 R6, [R22.64] ;  /* 0x0000000a16067980 */ /* 0x001f22000c101b00 */
[----:B-----5:R-:W-:-:S04]  /*5f50*/  IMAD R25, R25, R20, RZ ;  /* 0x0000001419197224 */ /* 0x020fc800078e02ff */
[C---:B------:R-:W-:Y:S02]  /*5f60*/  IMAD R25, R24.reuse, R21, R25 ;  /* 0x0000001518197224 */ /* 0x040fe400078e0219 */
[----:B------:R-:W-:Y:S02]  /*5f70*/  IMAD.WIDE.U32 R20, R24, R20, R28 ;  /* 0x0000001418147225 */ /* 0x000fe400078e001c */
[----:B------:R-:W4:Y:S01]  /*5f80*/  LDL.64 R28, [R34+0x98] ;  /* 0x00009800221c7983 */ /* 0x000f220000100a00 */
[----:B------:R-:W-:Y:S01]  /*5f90*/  UIADD3 UR5, UP0, UR5, -0x10, URZ ;  /* 0xfffffff005057890 */ /* 0x000fe2000ff1e03f */
[----:B------:R-:W-:-:S03]  /*5fa0*/  IMAD.IADD R21, R21, 0x1, R25 ;  /* 0x0000000115157824 */ /* 0x000fc600078e0219 */
[----:B------:R-:W-:Y:S02]  /*5fb0*/  UIADD3.X UR8, UR8, -0x1, URZ, UP0, !UPT ;  /* 0xffffffff08087890 */ /* 0x000fe400087fe43f */
[----:B------:R-:W-:-:S04]  /*5fc0*/  UISETP.GT.U32.AND UP0, UPT, UR5, 0xc, UPT ;  /* 0x0000000c0500788c */ /* 0x000fc8000bf04070 */
[----:B------:R-:W-:Y:S01]  /*5fd0*/  UISETP.GT.AND.EX UP0, UPT, UR8, URZ, UPT, UP0 ;  /* 0x0000003f0800728c */ /* 0x000fe2000bf04300 */
[----:B---3--:R-:W-:-:S04]  /*5fe0*/  IMAD R25, R27, R16, RZ ;  /* 0x000000101b197224 */ /* 0x008fc800078e02ff */
[C---:B------:R-:W-:Y:S02]  /*5ff0*/  IMAD R25, R26.reuse, R17, R25 ;  /* 0x000000111a197224 */ /* 0x040fe400078e0219 */
[----:B------:R-:W-:-:S04]  /*6000*/  IMAD.WIDE.U32 R16, R26, R16, R20 ;  /* 0x000000101a107225 */ /* 0x000fc800078e0014 */
[-C--:B--2---:R-:W-:Y:S02]  /*6010*/  IMAD R21, R31, R32.reuse, RZ ;  /* 0x000000201f157224 */ /* 0x084fe400078e02ff */
[----:B------:R-:W-:Y:S02]  /*6020*/  IMAD.IADD R17, R17, 0x1, R25 ;  /* 0x0000000111117824 */ /* 0x000fe400078e0219 */
[C---:B------:R-:W-:Y:S02]  /*6030*/  IMAD R21, R30.reuse, R33, R21 ;  /* 0x000000211e157224 */ /* 0x040fe400078e0215 */
[----:B------:R-:W-:Y:S01]  /*6040*/  IMAD.WIDE.U32 R30, R30, R32, R16 ;  /* 0x000000201e1e7225 */ /* 0x000fe200078e0010 */
[----:B------:R-:W-:-:S03]  /*6050*/  PLOP3.LUT P5, PT, PT, PT, UP0, 0x80, 0x0 ;  /* 0x000000000000781c */ /* 0x000fc60003faf008 */
[----:B------:R-:W-:Y:S01]  /*6060*/  IMAD.IADD R31, R31, 0x1, R21 ;  /* 0x000000011f1f7824 */ /* 0x000fe200078e0215 */
[----:B------:R-:W-:-:S05]  /*6070*/  IADD3 R0, P4, R0, 0x10, RZ ;  /* 0x0000001000007810 */ /* 0x000fca0007f9e0ff */
[----:B------:R-:W-:Y:S02]  /*6080*/  IMAD.X R5, RZ, RZ, R5, P4 ;  /* 0x000000ffff057224 */ /* 0x000fe400020e0605 */
[-C--:B----4-:R-:W-:Y:S02]  /*6090*/  IMAD R7, R7, R28.reuse, RZ ;  /* 0x0000001c07077224 */ /* 0x090fe400078e02ff */
[----:B------:R-:W-:-:S04]  /*60a0*/  IMAD.WIDE.U32 R16, R6, R28, R30 ;  /* 0x0000001c06107225 */ /* 0x000fc800078e001e */
[----:B------:R-:W-:Y:S01]  /*60b0*/  IMAD R7, R6, R29, R7 ;  /* 0x0000001d06077224 */ /* 0x000fe200078e0207 */
[----:B------:R-:W-:-:S04]  /*60c0*/  IADD3 R6, P3, R22, UR6, RZ ;  /* 0x0000000616067c10 */ /* 0x000fc8000ff7e0ff */
[----:B------:R-:W-:Y:S02]  /*60d0*/  IADD3 R17, R17, R7, RZ ;  /* 0x0000000711117210 */ /* 0x000fe40007ffe0ff */
[----:B------:R-:W-:Y:S01]  /*60e0*/  IADD3.X R7, R23, UR12, RZ, P3, !PT ;  /* 0x0000000c17077c10 */ /* 0x000fe20009ffe4ff */
[----:B------:R-:W-:Y:S05]  /*60f0*/  @P5 BRA `(.L_x_7026) ;  /* 0xfffff77000005947 */ /* 0x000fea000383ffff */
.L_x_7025:
[----:B------:R-:W-:-:S04]  /*6100*/  UISETP.GT.U32.AND UP0, UPT, UR5, 0x4, UPT ;  /* 0x000000040500788c */ /* 0x000fc8000bf04070 */
[----:B------:R-:W-:-:S06]  /*6110*/  UISETP.GT.AND.EX UP0, UPT, UR8, URZ, UPT, UP0 ;  /* 0x0000003f0800728c */ /* 0x000fcc000bf04300 */
[----:B------:R-:W-:-:S13]  /*6120*/  PLOP3.LUT P3, PT, PT, PT, UP0, 0x80, 0x0 ;  /* 0x000000000000781c */ /* 0x000fda0003f6f008 */
[----:B------:R-:W-:Y:S05]  /*6130*/  @!P3 BRA `(.L_x_7027) ;  /* 0x000004600000b947 */ /* 0x000fea0003800000 */
[----:B------:R-:W-:Y:S01]  /*6140*/  IMAD.U32 R34, R0, 0x8, R1 ;  /* 0x0000000800227824 */ /* 0x000fe200078e0001 */
[----:B------:R0:W2:Y:S04]  /*6150*/  LD.E.64 R24, [R6.64] ;  /* 0x0000000a06187980 */ /* 0x0000a8000c101b00 */
[----:B------:R-:W2:Y:S01]  /*6160*/  LDL.64 R22, [R34+0x20] ;  /* 0x0000200022167983 */ /* 0x000ea20000100a00 */
[----:B------:R-:W-:-:S03]  /*6170*/  IADD3 R36, P0, R6, UR6, RZ ;  /* 0x0000000606247c10 */ /* 0x000fc6000ff1e0ff */
[----:B------:R-:W3:Y:S01]  /*6180*/  LDL.64 R28, [R34+0x28] ;  /* 0x00002800221c7983 */ /* 0x000ee20000100a00 */
[----:B------:R-:W-:-:S03]  /*6190*/  IADD3.X R37, R7, UR12, RZ, P0, !PT ;  /* 0x0000000c07257c10 */ /* 0x000fc600087fe4ff */
[----:B0-----:R-:W4:Y:S04]  /*61a0*/  LDL.64 R6, [R34+0x30] ;  /* 0x0000300022067983 */ /* 0x001f280000100a00 */
[----:B------:R0:W3:Y:S01]  /*61b0*/  LD.E.64 R26, [R36.64] ;  /* 0x0000000a241a7980 */ /* 0x0000e2000c101b00 */
[----:B------:R-:W-:-:S04]  /*61c0*/  IADD3 R32, P0, R36, UR6, RZ ;  /* 0x0000000624207c10 */ /* 0x000fc8000ff1e0ff */
[----:B------:R-:W-:Y:S02]  /*61d0*/  IADD3.X R33, R37, UR12, RZ, P0, !PT ;  /* 0x0000000c25217c10 */ /* 0x000fe400087fe4ff */
[----:B------:R-:W-:-:S03]  /*61e0*/  IADD3 R30, P0, R32, UR6, RZ ;  /* 0x00000006201e7c10 */ /* 0x000fc6000ff1e0ff */
[----:B------:R1:W4:Y:S01]  /*61f0*/  LD.E.64 R20, [R32.64] ;  /* 0x0000000a20147980 */ /* 0x000322000c101b00 */
[----:B------:R-:W-:Y:S02]  /*6200*/  IADD3.X R31, R33, UR12, RZ, P0, !PT ;  /* 0x0000000c211f7c10 */ /* 0x000fe400087fe4ff */
[----:B-1----:R-:W-:-:S04]  /*6210*/  IADD3 R32, P0, R30, UR6, RZ ;  /* 0x000000061e207c10 */ /* 0x002fc8000ff1e0ff */
[----:B------:R-:W-:-:S05]  /*6220*/  IADD3.X R33, R31, UR12, RZ, P0, !PT ;  /* 0x0000000c1f217c10 */ /* 0x000fca00087fe4ff */
[----:B0-----:R-:W5:Y:S01]  /*6230*/  LD.E.64 R36, [R32.64] ;  /* 0x0000000a20247980 */ /* 0x001f62000c101b00 */
[-C--:B--2---:R-:W-:Y:S02]  /*6240*/  IMAD R25, R25, R22.reuse, RZ ;  /* 0x0000001619197224 */ /* 0x084fe400078e02ff */
[----:B------:R-:W-:-:S04]  /*6250*/  IMAD.WIDE.U32 R16, R24, R22, R16 ;  /* 0x0000001618107225 */ /* 0x000fc800078e0010 */
[----:B------:R-:W-:Y:S02]  /*6260*/  IMAD R35, R24, R23, R25 ;  /* 0x0000001718237224 */ /* 0x000fe400078e0219 */
[----:B------:R0:W2:Y:S04]  /*6270*/  LD.E.64 R22, [R30.64] ;  /* 0x0000000a1e167980 */ /* 0x0000a8000c101b00 */
[----:B------:R-:W2:Y:S01]  /*6280*/  LDL.64 R24, [R34+0x38] ;  /* 0x0000380022187983 */ /* 0x000ea20000100a00 */
[-C--:B---3--:R-:W-:Y:S02]  /*6290*/  IMAD R27, R27, R28.reuse, RZ ;  /* 0x0000001c1b1b7224 */ /* 0x088fe400078e02ff */
[----:B------:R-:W-:Y:S02]  /*62a0*/  IMAD.IADD R17, R17, 0x1, R35 ;  /* 0x0000000111117824 */ /* 0x000fe400078e0223 */
[C---:B------:R-:W-:Y:S01]  /*62b0*/  IMAD R29, R26.reuse, R29, R27 ;  /* 0x0000001d1a1d7224 */ /* 0x040fe200078e021b */
[----:B0-----:R-:W3:Y:S01]  /*62c0*/  LDL.64 R30, [R34+0x50] ;  /* 0x00005000221e7983 */ /* 0x001ee20000100a00 */
[----:B------:R-:W-:-:S03]  /*62d0*/  IMAD.WIDE.U32 R16, R26, R28, R16 ;  /* 0x0000001c1a107225 */ /* 0x000fc600078e0010 */
[----:B------:R-:W5:Y:S01]  /*62e0*/  LDL.64 R26, [R34+0x40] ;  /* 0x00004000221a7983 */ /* 0x000f620000100a00 */
[----:B----4-:R-:W-:Y:S01]  /*62f0*/  IMAD R21, R21, R6, RZ ;  /* 0x0000000615157224 */ /* 0x010fe200078e02ff */
[----:B------:R-:W-:-:S03]  /*6300*/  IADD3 R17, R17, R29, RZ ;  /* 0x0000001d11117210 */ /* 0x000fc60007ffe0ff */
[C---:B------:R-:W-:Y:S02]  /*6310*/  IMAD R21, R20.reuse, R7, R21 ;  /* 0x0000000714157224 */ /* 0x040fe400078e0215 */
[----:B------:R-:W-:Y:S01]  /*6320*/  IMAD.WIDE.U32 R16, R20, R6, R16 ;  /* 0x0000000614107225 */ /* 0x000fe200078e0010 */
[----:B------:R-:W-:-:S03]  /*6330*/  IADD3 R6, P0, R32, UR6, RZ ;  /* 0x0000000620067c10 */ /* 0x000fc6000ff1e0ff */
[----:B------:R-:W-:Y:S01]  /*6340*/  IMAD.IADD R17, R17, 0x1, R21 ;  /* 0x0000000111117824 */ /* 0x000fe200078e0215 */
[----:B------:R-:W-:-:S05]  /*6350*/  IADD3.X R7, R33, UR12, RZ, P0, !PT ;  /* 0x0000000c21077c10 */ /* 0x000fca00087fe4ff */
[----:B------:R0:W4:Y:S01]  /*6360*/  LD.E.64 R28, [R6.64] ;  /* 0x0000000a061c7980 */ /* 0x000122000c101b00 */
[----:B--2---:R-:W-:-:S04]  /*6370*/  IMAD R21, R23, R24, RZ ;  /* 0x0000001817157224 */ /* 0x004fc800078e02ff */
[C---:B------:R-:W-:Y:S02]  /*6380*/  IMAD R25, R22.reuse, R25, R21 ;  /* 0x0000001916197224 */ /* 0x040fe400078e0215 */
[----:B------:R-:W-:Y:S01]  /*6390*/  IMAD.WIDE.U32 R22, R22, R24, R16 ;  /* 0x0000001816167225 */ /* 0x000fe200078e0010 */
[----:B------:R-:W4:Y:S01]  /*63a0*/  LDL.64 R20, [R34+0x48] ;  /* 0x0000480022147983 */ /* 0x000f220000100a00 */
[----:B------:R-:W-:-:S04]  /*63b0*/  IADD3 R16, P0, R6, UR6, RZ ;  /* 0x0000000606107c10 */ /* 0x000fc8000ff1e0ff */
[----:B------:R-:W-:Y:S02]  /*63c0*/  IADD3.X R17, R7, UR12, RZ, P0, !PT ;  /* 0x0000000c07117c10 */ /* 0x000fe400087fe4ff */
[----:B------:R-:W-:Y:S01]  /*63d0*/  IADD3 R24, P0, R16, UR6, RZ ;  /* 0x0000000610187c10 */ /* 0x000fe2000ff1e0ff */
[----:B------:R-:W-:-:S03]  /*63e0*/  IMAD.IADD R23, R23, 0x1, R25 ;  /* 0x0000000117177824 */ /* 0x000fc600078e0219 */
[----:B------:R-:W-:Y:S02]  /*63f0*/  IADD3.X R25, R17, UR12, RZ, P0, !PT ;  /* 0x0000000c11197c10 */ /* 0x000fe400087fe4ff */
[----:B------:R-:W3:Y:S01]  /*6400*/  LD.E.64 R16, [R16.64] ;  /* 0x0000000a10107980 */ /* 0x000ee2000c101b00 */
[----:B-----5:R-:W-:-:S03]  /*6410*/  IMAD R33, R37, R26, RZ ;  /* 0x0000001a25217224 */ /* 0x020fc600078e02ff */
[----:B0-----:R-:W2:Y:S01]  /*6420*/  LD.E.64 R6, [R24.64] ;  /* 0x0000000a18067980 */ /* 0x001ea2000c101b00 */
[----:B------:R-:W-:-:S03]  /*6430*/  IMAD R27, R36, R27, R33 ;  /* 0x0000001b241b7224 */ /* 0x000fc600078e0221 */
[----:B------:R-:W2:Y:S01]  /*6440*/  LDL.64 R32, [R34+0x58] ;  /* 0x0000580022207983 */ /* 0x000ea20000100a00 */
[----:B------:R-:W-:-:S04]  /*6450*/  IMAD.WIDE.U32 R22, R36, R26, R22 ;  /* 0x0000001a24167225 */ /* 0x000fc800078e0016 */
[----:B------:R-:W-:Y:S01]  /*6460*/  IMAD.IADD R23, R23, 0x1, R27 ;  /* 0x0000000117177824 */ /* 0x000fe200078e021b */
[----:B------:R-:W-:Y:S01]  /*6470*/  IADD3 R0, P4, R0, 0x8, RZ ;  /* 0x0000000800007810 */ /* 0x000fe20007f9e0ff */
[----:B------:R-:W-:Y:S01]  /*6480*/  UIADD3 UR5, UP0, UR5, -0x8, URZ ;  /* 0xfffffff805057890 */ /* 0x000fe2000ff1e03f */
[----:B------:R-:W-:-:S03]  /*6490*/  PLOP3.LUT P0, PT, PT, PT, PT, 0x8, 0x0 ;  /* 0x000000000000781c */ /* 0x000fc60003f0e170 */
[----:B------:R-:W-:Y:S01]  /*64a0*/  IMAD.X R5, RZ, RZ, R5, P4 ;  /* 0x000000ffff057224 */ /* 0x000fe200020e0605 */
[----:B------:R-:W-:Y:S01]  /*64b0*/  UIADD3.X UR8, UR8, -0x1, URZ, UP0, !UPT ;  /* 0xffffffff08087890 */ /* 0x000fe200087fe43f */
[----:B----4-:R-:W-:-:S04]  /*64c0*/  IMAD R27, R29, R20, RZ ;  /* 0x000000141d1b7224 */ /* 0x010fc800078e02ff */
[C---:B------:R-:W-:Y:S02]  /*64d0*/  IMAD R27, R28.reuse, R21, R27 ;  /* 0x000000151c1b7224 */ /* 0x040fe400078e021b */
[----:B------:R-:W-:-:S05]  /*64e0*/  IMAD.WIDE.U32 R20, R28, R20, R22 ;  /* 0x000000141c147225 */ /* 0x000fca00078e0016 */
[----:B------:R-:W-:Y:S01]  /*64f0*/  IADD3 R21, R21, R27, RZ ;  /* 0x0000001b15157210 */ /* 0x000fe20007ffe0ff */
[----:B---3--:R-:W-:-:S04]  /*6500*/  IMAD R17, R17, R30, RZ ;  /* 0x0000001e11117224 */ /* 0x008fc800078e02ff */
[C---:B------:R-:W-:Y:S02]  /*6510*/  IMAD R23, R16.reuse, R31, R17 ;  /* 0x0000001f10177224 */ /* 0x040fe400078e0211 */
[----:B------:R-:W-:-:S04]  /*6520*/  IMAD.WIDE.U32 R16, R16, R30, R20 ;  /* 0x0000001e10107225 */ /* 0x000fc800078e0014 */
[-C--:B--2---:R-:W-:Y:S02]  /*6530*/  IMAD R7, R7, R32.reuse, RZ ;  /* 0x0000002007077224 */ /* 0x084fe400078e02ff */
[----:B------:R-:W-:Y:S02]  /*6540*/  IMAD.IADD R17, R17, 0x1, R23 ;  /* 0x0000000111117824 */ /* 0x000fe400078e0217 */
[C---:B------:R-:W-:Y:S02]  /*6550*/  IMAD R7, R6.reuse, R33, R7 ;  /* 0x0000002106077224 */ /* 0x040fe400078e0207 */
[----:B------:R-:W-:Y:S01]  /*6560*/  IMAD.WIDE.U32 R16, R6, R32, R16 ;  /* 0x0000002006107225 */ /* 0x000fe200078e0010 */
[----:B------:R-:W-:-:S03]  /*6570*/  IADD3 R6, P3, R24, UR6, RZ ;  /* 0x0000000618067c10 */ /* 0x000fc6000ff7e0ff */
[----:B------:R-:W-:Y:S01]  /*6580*/  IMAD.IADD R17, R17, 0x1, R7 ;  /* 0x0000000111117824 */ /* 0x000fe200078e0207 */
[----:B------:R-:W-:Y:S02]  /*6590*/  IADD3.X R7, R25, UR12, RZ, P3, !PT ;  /* 0x0000000c19077c10 */ /* 0x000fe40009ffe4ff */
.L_x_7027:
[----:B------:R-:W-:-:S04]  /*65a0*/  ISETP.NE.U32.AND P3, PT, RZ, UR5, PT ;  /* 0x00000005ff007c0c */ /* 0x000fc8000bf65070 */
[----:B------:R-:W-:-:S13]  /*65b0*/  ISETP.NE.OR.EX P0, PT, RZ, UR8, P0, P3 ;  /* 0x00000008ff007c0c */ /* 0x000fda0008705730 */
[----:B------:R-:W-:Y:S05]  /*65c0*/  @!P0 BRA `(.L_x_7023) ;  /* 0x0000028000008947 */ /* 0x000fea0003800000 */
.L_x_7024:
[----:B------:R-:W-:Y:S01]  /*65d0*/  LEA R34, R0, R1, 0x3 ;  /* 0x0000000100227211 */ /* 0x000fe200078e18ff */
[----:B------:R0:W2:Y:S04]  /*65e0*/  LD.E.64 R24, [R6.64] ;  /* 0x0000000a06187980 */ /* 0x0000a8000c101b00 */
[----:B------:R-:W2:Y:S01]  /*65f0*/  LDL.64 R20, [R34+0x20] ;  /* 0x0000200022147983 */ /* 0x000ea20000100a00 */
[----:B------:R-:W-:-:S03]  /*6600*/  IADD3 R36, P0, R6, UR6, RZ ;  /* 0x0000000606247c10 */ /* 0x000fc6000ff1e0ff */
[----:B------:R-:W3:Y:S01]  /*6610*/  LDL.64 R28, [R34+0x30] ;  /* 0x00003000221c7983 */ /* 0x000ee20000100a00 */
[----:B------:R-:W-:Y:S02]  /*6620*/  IADD3.X R37, R7, UR12, RZ, P0, !PT ;  /* 0x0000000c07257c10 */ /* 0x000fe400087fe4ff */
[----:B------:R-:W-:Y:S01]  /*6630*/  IADD3 R32, P0, R36, UR6, RZ ;  /* 0x0000000624207c10 */ /* 0x000fe2000ff1e0ff */
[----:B0-----:R-:W4:Y:S04]  /*6640*/  LDL.64 R6, [R34+0x28] ;  /* 0x0000280022067983 */ /* 0x001f280000100a00 */
[----:B------:R-:W4:Y:S01]  /*6650*/  LD.E.64 R22, [R36.64] ;  /* 0x0000000a24167980 */ /* 0x000f22000c101b00 */
[----:B------:R-:W-:Y:S02]  /*6660*/  IADD3.X R33, R37, UR12, RZ, P0, !PT ;  /* 0x0000000c25217c10 */ /* 0x000fe400087fe4ff */
[----:B------:R-:W-:-:S03]  /*6670*/  IADD3 R30, P0, R32, UR6, RZ ;  /* 0x00000006201e7c10 */ /* 0x000fc6000ff1e0ff */
[----:B------:R-:W3:Y:S01]  /*6680*/  LD.E.64 R26, [R32.64] ;  /* 0x0000000a201a7980 */ /* 0x000ee2000c101b00 */
[----:B------:R-:W-:Y:S01]  /*6690*/  IADD3.X R31, R33, UR12, RZ, P0, !PT ;  /* 0x0000000c211f7c10 */ /* 0x000fe200087fe4ff */
[-C--:B--2---:R-:W-:Y:S02]  /*66a0*/  IMAD R25, R25, R20.reuse, RZ ;  /* 0x0000001419197224 */ /* 0x084fe400078e02ff */
[----:B------:R-:W-:-:S04]  /*66b0*/  IMAD.WIDE.U32 R16, R24, R20, R16 ;  /* 0x0000001418107225 */ /* 0x000fc800078e0010 */
[----:B------:R-:W-:Y:S02]  /*66c0*/  IMAD R35, R24, R21, R25 ;  /* 0x0000001518237224 */ /* 0x000fe400078e0219 */
[----:B------:R-:W2:Y:S04]  /*66d0*/  LD.E.64 R20, [R30.64] ;  /* 0x0000000a1e147980 */ /* 0x000ea8000c101b00 */
[----:B------:R-:W2:Y:S01]  /*66e0*/  LDL.64 R24, [R34+0x38] ;  /* 0x0000380022187983 */ /* 0x000ea20000100a00 */
[----:B----4-:R-:W-:Y:S02]  /*66f0*/  IMAD R23, R23, R6, RZ ;  /* 0x0000000617177224 */ /* 0x010fe400078e02ff */
[----:B------:R-:W-:Y:S01]  /*6700*/  IMAD.IADD R17, R17, 0x1, R35 ;  /* 0x0000000111117824 */ /* 0x000fe200078e0223 */
[----:B------:R-:W-:Y:S01]  /*6710*/  UIADD3 UR5, UP0, UR5, -0x4, URZ ;  /* 0xfffffffc05057890 */ /* 0x000fe2000ff1e03f */
[----:B------:R-:W-:-:S02]  /*6720*/  IMAD R23, R22, R7, R23 ;  /* 0x0000000716177224 */ /* 0x000fc400078e0217 */
[----:B------:R-:W-:Y:S01]  /*6730*/  IMAD.WIDE.U32 R6, R22, R6, R16 ;  /* 0x0000000616067225 */ /* 0x000fe200078e0010 */
[----:B------:R-:W-:-:S03]  /*6740*/  UIADD3.X UR8, UR8, -0x1, URZ, UP0, !UPT ;  /* 0xffffffff08087890 */ /* 0x000fc600087fe43f */
[-C--:B---3--:R-:W-:Y:S02]  /*6750*/  IMAD R17, R27, R28.reuse, RZ ;  /* 0x0000001c1b117224 */ /* 0x088fe400078e02ff */
[----:B------:R-:W-:Y:S01]  /*6760*/  IMAD.IADD R7, R7, 0x1, R23 ;  /* 0x0000000107077824 */ /* 0x000fe200078e0217 */
[----:B------:R-:W-:Y:S01]  /*6770*/  ISETP.NE.U32.AND P0, PT, RZ, UR5, PT ;  /* 0x00000005ff007c0c */ /* 0x000fe2000bf05070 */
[C---:B------:R-:W-:Y:S02]  /*6780*/  IMAD R17, R26.reuse, R29, R17 ;  /* 0x0000001d1a117224 */ /* 0x040fe400078e0211 */
[----:B------:R-:W-:Y:S01]  /*6790*/  IMAD.WIDE.U32 R26, R26, R28, R6 ;  /* 0x0000001c1a1a7225 */ /* 0x000fe200078e0006 */
[----:B------:R-:W-:-:S03]  /*67a0*/  ISETP.NE.AND.EX P0, PT, RZ, UR8, PT, P0 ;  /* 0x00000008ff007c0c */ /* 0x000fc6000bf05300 */
[----:B------:R-:W-:Y:S01]  /*67b0*/  IMAD.IADD R27, R27, 0x1, R17 ;  /* 0x000000011b1b7824 */ /* 0x000fe200078e0211 */
[----:B------:R-:W-:Y:S02]  /*67c0*/  IADD3 R6, P4, R30, UR6, RZ ;  /* 0x000000061e067c10 */ /* 0x000fe4000ff9e0ff */
[----:B------:R-:W-:-:S05]  /*67d0*/  IADD3 R0, P3, R0, 0x4, RZ ;  /* 0x0000000400007810 */ /* 0x000fca0007f7e0ff */
[----:B------:R-:W-:Y:S02]  /*67e0*/  IMAD.X R5, RZ, RZ, R5, P3 ;  /* 0x000000ffff057224 */ /* 0x000fe400018e0605 */
[-C--:B--2---:R-:W-:Y:S02]  /*67f0*/  IMAD R7, R21, R24.reuse, RZ ;  /* 0x0000001815077224 */ /* 0x084fe400078e02ff */
[----:B------:R-:W-:-:S04]  /*6800*/  IMAD.WIDE.U32 R16, R20, R24, R26 ;  /* 0x0000001814107225 */ /* 0x000fc800078e001a */
[----:B------:R-:W-:-:S05]  /*6810*/  IMAD R7, R20, R25, R7 ;  /* 0x0000001914077224 */ /* 0x000fca00078e0207 */
[----:B------:R-:W-:Y:S02]  /*6820*/  IADD3 R17, R17, R7, RZ ;  /* 0x0000000711117210 */ /* 0x000fe40007ffe0ff */
[----:B------:R-:W-:Y:S01]  /*6830*/  IADD3.X R7, R31, UR12, RZ, P4, !PT ;  /* 0x0000000c1f077c10 */ /* 0x000fe2000a7fe4ff */
[----:B------:R-:W-:Y:S05]  /*6840*/  @P0 BRA `(.L_x_7024) ;  /* 0xfffffd8000000947 */ /* 0x000fea000383ffff */
.L_x_7023:
        /* <DEDUP_REMOVED lines=49> */
.L_x_7021:
[----:B0-----:R-:W-:-:S04]  /*6b60*/  LEA R16, P0, R18, c[0x0][0x168], 0x3 ;  /* 0x00005a0012107a11 */ /* 0x001fc800078018ff */
[----:B------:R-:W-:-:S06]  /*6b70*/  LEA.HI.X R17, R18, c[0x0][0x16c], R19, 0x3, P0 ;  /* 0x00005b0012117a11 */ /* 0x000fcc00000f1c13 */
[----:B------:R-:W5:Y:S03]  /*6b80*/  LD.E.64 R16, [R16.64] ;  /* 0x0000000a10107980 */ /* 0x000f66000c101b00 */
.L_x_7022:
        /* <DEDUP_REMOVED lines=12> */
.L_x_7029:
        /* <DEDUP_REMOVED lines=19> */
.L_x_7028:
[----:B------:R-:W-:Y:S05]  /*6d80*/  @!P1 BRA `(.L_x_7030) ;  /* 0x0000018000009947 */ /* 0x000fea0003800000 */
[----:B------:R-:W-:Y:S01]  /*6d90*/  BSSY B0, `(.L_x_7030) ;  /* 0x0000017000007945 */ /* 0x000fe20003800000 */
[----:B------:R-:W-:Y:S01]  /*6da0*/  IMAD.MOV.U32 R27, RZ, RZ, R3 ;  /* 0x000000ffff1b7224 */ /* 0x000fe200078e0003 */
[----:B------:R-:W-:Y:S01]  /*6db0*/  MOV R5, c[0x0][0x1d4] ;  /* 0x0000750000057a02 */ /* 0x000fe20000000f00 */
[----:B------:R-:W-:Y:S02]  /*6dc0*/  IMAD.MOV.U32 R26, RZ, RZ, R4 ;  /* 0x000000ffff1a7224 */ /* 0x000fe400078e0004 */
[----:B------:R-:W-:-:S03]  /*6dd0*/  IMAD.MOV.U32 R22, RZ, RZ, c[0x0][0x1d0] ;  /* 0x00007400ff167624 */ /* 0x000fc600078e00ff */
.L_x_7031:
        /* <DEDUP_REMOVED lines=19> */
.L_x_7030:
        /* <DEDUP_REMOVED lines=28> */
[----:B------:R-:W-:Y:S01]  /*70d0*/  CS2R R16, SRZ ;  /* 0x0000000000107805 */ /* 0x000fe2000001ff00 */
[----:B------:R-:W-:Y:S02]  /*70e0*/  ISETP.GE.U32.AND P0, PT, R0, 0x3, PT ;  /* 0x000000030000780c */ /* 0x000fe40003f06070 */
[----:B------:R-:W-:-:S04]  /*70f0*/  IADD3.X R0, R7, -0x1, RZ, P3, !PT ;  /* 0xffffffff07007810 */ /* 0x000fc80001ffe4ff */
[----:B------:R-:W-:Y:S01]  /*7100*/  ISETP.GE.U32.AND.EX P0, PT, R0, RZ, PT, P0 ;  /* 0x000000ff0000720c */ /* 0x000fe20003f06100 */
[----:B------:R-:W-:-:S12]  /*7110*/  HFMA2.MMA R0, -RZ, RZ, 0, 0 ;  /* 0x00000000ff007435 */ /* 0x000fd800000001ff */
        /* <DEDUP_REMOVED lines=24> */
.L_x_7037:
[----:B------:R-:W-:Y:S01]  /*72a0*/  IMAD.U32 R33, R0, 0x8, R1 ;  /* 0x0000000800217824 */ /* 0x000fe200078e0001 */
[----:B------:R0:W2:Y:S04]  /*72b0*/  LD.E.64 R22, [R26.64] ;  /* 0x0000000a1a167980 */ /* 0x0000a8000c101b00 */
[----:B------:R-:W2:Y:S01]  /*72c0*/  LDL.64 R18, [R33+0x20] ;  /* 0x0000200021127983 */ /* 0x000ea20000100a00 */
[----:B------:R-:W-:-:S03]  /*72d0*/  IADD3 R36, P3, R26, UR6, RZ ;  /* 0x000000061a247c10 */ /* 0x000fc6000ff7e0ff */
[----:B------:R-:W3:Y:S01]  /*72e0*/  LDL.64 R24, [R33+0x28] ;  /* 0x0000280021187983 */ /* 0x000ee20000100a00 */
[----:B------:R-:W-:Y:S02]  /*72f0*/  IADD3.X R37, R27, UR5, RZ, P3, !PT ;  /* 0x000000051b257c10 */ /* 0x000fe40009ffe4ff */
[----:B------:R-:W-:-:S03]  /*7300*/  IADD3 R34, P3, R36, UR6, RZ ;  /* 0x0000000624227c10 */ /* 0x000fc6000ff7e0ff */
[----:B------:R1:W3:Y:S01]  /*7310*/  LD.E.64 R30, [R36.64] ;  /* 0x0000000a241e7980 */ /* 0x0002e2000c101b00 */
[----:B------:R-:W-:-:S05]  /*7320*/  IADD3.X R35, R37, UR5, RZ, P3, !PT ;  /* 0x0000000525237c10 */ /* 0x000fca0009ffe4ff */
[----:B0-----:R0:W4:Y:S01]  /*7330*/  LD.E.64 R26, [R34.64] ;  /* 0x0000000a221a7980 */ /* 0x001122000c101b00 */
[----:B------:R-:W-:-:S04]  /*7340*/  IADD3 R28, P3, R34, UR6, RZ ;  /* 0x00000006221c7c10 */ /* 0x000fc8000ff7e0ff */
[----:B------:R-:W-:Y:S01]  /*7350*/  IADD3.X R29, R35, UR5, RZ, P3, !PT ;  /* 0x00000005231d7c10 */ /* 0x000fe20009ffe4ff */
[-C--:B--2---:R-:W-:Y:S02]  /*7360*/  IMAD R23, R23, R18.reuse, RZ ;  /* 0x0000001217177224 */ /* 0x084fe400078e02ff */
[C---:B------:R-:W-:Y:S02]  /*7370*/  IMAD.WIDE.U32 R20, R22.reuse, R18, R16 ;  /* 0x0000001216147225 */ /* 0x040fe400078e0010 */
[----:B------:R-:W2:Y:S02]  /*7380*/  LDL.64 R16, [R33+0x38] ;  /* 0x0000380021107983 */ /* 0x000ea40000100a00 */
[----:B-1----:R-:W-:Y:S02]  /*7390*/  IMAD R37, R22, R19, R23 ;  /* 0x0000001316257224 */ /* 0x002fe400078e0217 */
[----:B------:R-:W4:Y:S04]  /*73a0*/  LDL.64 R22, [R33+0x30] ;  /* 0x0000300021167983 */ /* 0x000f280000100a00 */
[----:B------:R1:W2:Y:S01]  /*73b0*/  LD.E.64 R18, [R28.64] ;  /* 0x0000000a1c127980 */ /* 0x0002a2000c101b00 */
[----:B---3--:R-:W-:-:S02]  /*73c0*/  IMAD R31, R31, R24, RZ ;  /* 0x000000181f1f7224 */ /* 0x008fc400078e02ff */
[----:B------:R-:W-:Y:S02]  /*73d0*/  IMAD.IADD R21, R21, 0x1, R37 ;  /* 0x0000000115157824 */ /* 0x000fe400078e0225 */
[C---:B------:R-:W-:Y:S02]  /*73e0*/  IMAD R25, R30.reuse, R25, R31 ;  /* 0x000000191e197224 */ /* 0x040fe400078e021f */
[----:B------:R-:W-:Y:S01]  /*73f0*/  IMAD.WIDE.U32 R30, R30, R24, R20 ;  /* 0x000000181e1e7225 */ /* 0x000fe200078e0014 */
[----:B------:R-:W-:-:S03]  /*7400*/  IADD3 R20, P3, R28, UR6, RZ ;  /* 0x000000061c147c10 */ /* 0x000fc6000ff7e0ff */
[----:B------:R-:W-:Y:S01]  /*7410*/  IMAD.IADD R25, R31, 0x1, R25 ;  /* 0x000000011f197824 */ /* 0x000fe200078e0219 */
[----:B------:R-:W-:Y:S02]  /*7420*/  MOV R24, R30 ;  /* 0x0000001e00187202 */ /* 0x000fe40000000f00 */
[----:B------:R-:W-:Y:S02]  /*7430*/  IADD3.X R21, R29, UR5, RZ, P3, !PT ;  /* 0x000000051d157c10 */ /* 0x000fe40009ffe4ff */
[----:B0-----:R-:W-:-:S03]  /*7440*/  IADD3 R34, P3, R20, UR6, RZ ;  /* 0x0000000614227c10 */ /* 0x001fc6000ff7e0ff */
[----:B------:R0:W3:Y:S01]  /*7450*/  LD.E.64 R30, [R20.64] ;  /* 0x0000000a141e7980 */ /* 0x0000e2000c101b00 */
[----:B------:R-:W-:-:S03]  /*7460*/  IADD3.X R35, R21, UR5, RZ, P3, !PT ;  /* 0x0000000515237c10 */ /* 0x000fc60009ffe4ff */
[----:B0-----:R-:W5:Y:S01]  /*7470*/  LDL.64 R20, [R33+0x48] ;  /* 0x0000480021147983 */ /* 0x001f620000100a00 */
[----:B-1----:R-:W-:-:S04]  /*7480*/  IADD3 R28, P3, R34, UR6, RZ ;  /* 0x00000006221c7c10 */ /* 0x002fc8000ff7e0ff */
[----:B------:R-:W-:Y:S01]  /*7490*/  IADD3.X R29, R35, UR5, RZ, P3, !PT ;  /* 0x00000005231d7c10 */ /* 0x000fe20009ffe4ff */
[----:B----4-:R-:W-:-:S04]  /*74a0*/  IMAD R27, R27, R22, RZ ;  /* 0x000000161b1b7224 */ /* 0x010fc800078e02ff */
[C---:B------:R-:W-:Y:S02]  /*74b0*/  IMAD R27, R26.reuse, R23, R27 ;  /* 0x000000171a1b7224 */ /* 0x040fe400078e021b */
[----:B------:R-:W-:Y:S02]  /*74c0*/  IMAD.WIDE.U32 R22, R26, R22, R24 ;  /* 0x000000161a167225 */ /* 0x000fe400078e0018 */
[----:B------:R-:W3:Y:S02]  /*74d0*/  LDL.64 R24, [R33+0x40] ;  /* 0x0000400021187983 */ /* 0x000ee40000100a00 */
[----:B------:R-:W-:Y:S02]  /*74e0*/  IMAD.IADD R23, R23, 0x1, R27 ;  /* 0x0000000117177824 */ /* 0x000fe400078e021b */
[----:B------:R-:W5:Y:S01]  /*74f0*/  LD.E.64 R26, [R34.64] ;  /* 0x0000000a221a7980 */ /* 0x000f62000c101b00 */
[-C--:B--2---:R-:W-:Y:S02]  /*7500*/  IMAD R37, R19, R16.reuse, RZ ;  /* 0x0000001013257224 */ /* 0x084fe400078e02ff */
[----:B------:R-:W-:-:S04]  /*7510*/  IMAD.WIDE.U32 R22, R18, R16, R22 ;  /* 0x0000001012167225 */ /* 0x000fc800078e0016 */
[----:B------:R-:W-:Y:S02]  /*7520*/  IMAD R37, R18, R17, R37 ;  /* 0x0000001112257224 */ /* 0x000fe400078e0225 */
[----:B------:R0:W2:Y:S04]  /*7530*/  LD.E.64 R18, [R28.64] ;  /* 0x0000000a1c127980 */ /* 0x0000a8000c101b00 */
[----:B------:R-:W2:Y:S01]  /*7540*/  LDL.64 R16, [R33+0x50] ;  /* 0x0000500021107983 */ /* 0x000ea20000100a00 */
[----:B------:R-:W-:Y:S02]  /*7550*/  IMAD.IADD R23, R23, 0x1, R37 ;  /* 0x0000000117177824 */ /* 0x000fe400078e0225 */
[-C--:B---3--:R-:W-:Y:S02]  /*7560*/  IMAD R31, R31, R24.reuse, RZ ;  /* 0x000000181f1f7224 */ /* 0x088fe400078e02ff */
[----:B------:R-:W-:Y:S01]  /*7570*/  IMAD.WIDE.U32 R22, R30, R24, R22 ;  /* 0x000000181e167225 */ /* 0x000fe200078e0016 */
[----:B------:R-:W-:-:S03]  /*7580*/  IADD3 R24, P3, R28, UR6, RZ ;  /* 0x000000061c187c10 */ /* 0x000fc6000ff7e0ff */
[----:B------:R-:W-:Y:S02]  /*7590*/  IMAD R25, R30, R25, R31 ;  /* 0x000000191e197224 */ /* 0x000fe400078e021f */
[-C--:B-----5:R-:W-:Y:S01]  /*75a0*/  IMAD R27, R27, R20.reuse, RZ ;  /* 0x000000141b1b7224 */ /* 0x0a0fe200078e02ff */
[----:B------:R-:W3:Y:S01]  /*75b0*/  LDL.64 R30, [R33+0x60] ;  /* 0x00006000211e7983 */ /* 0x000ee20000100a00 */
[----:B------:R-:W-:Y:S01]  /*75c0*/  IMAD.IADD R23, R23, 0x1, R25 ;  /* 0x0000000117177824 */ /* 0x000fe200078e0219 */
[----:B------:R-:W-:Y:S01]  /*75d0*/  IADD3.X R25, R29, UR5, RZ, P3, !PT ;  /* 0x000000051d197c10 */ /* 0x000fe20009ffe4ff */
[----:B------:R-:W-:Y:S01]  /*75e0*/  IMAD R27, R26, R21, R27 ;  /* 0x000000151a1b7224 */ /* 0x000fe200078e021b */
[----:B------:R-:W-:Y:S01]  /*75f0*/  IADD3 R34, P3, R24, UR6, RZ ;  /* 0x0000000618227c10 */ /* 0x000fe2000ff7e0ff */
[----:B------:R-:W-:Y:S02]  /*7600*/  IMAD.WIDE.U32 R20, R26, R20, R22 ;  /* 0x000000141a147225 */ /* 0x000fe400078e0016 */
[----:B------:R-:W4:Y:S01]  /*7610*/  LDL.64 R22, [R33+0x58] ;  /* 0x0000580021167983 */ /* 0x000f220000100a00 */
[----:B------:R-:W-:-:S03]  /*7620*/  IADD3.X R35, R25, UR5, RZ, P3, !PT ;  /* 0x0000000519237c10 */ /* 0x000fc60009ffe4ff */
[----:B0-----:R0:W4:Y:S01]  /*7630*/  LD.E.64 R28, [R24.64] ;  /* 0x0000000a181c7980 */ /* 0x001122000c101b00 */
[----:B------:R-:W-:-:S03]  /*7640*/  IADD3 R26, P3, R34, UR6, RZ ;  /* 0x00000006221a7c10 */ /* 0x000fc6000ff7e0ff */
[----:B0-----:R-:W3:Y:S01]  /*7650*/  LD.E.64 R24, [R34.64] ;  /* 0x0000000a22187980 */ /* 0x001ee2000c101b00 */
[----:B------:R-:W-:Y:S01]  /*7660*/  IADD3 R21, R21, R27, RZ ;  /* 0x0000001b15157210 */ /* 0x000fe20007ffe0ff */
[----:B--2---:R-:W-:Y:S01]  /*7670*/  IMAD R37, R19, R16, RZ ;  /* 0x0000001013257224 */ /* 0x004fe200078e02ff */
[----:B------:R-:W-:-:S03]  /*7680*/  IADD3.X R27, R35, UR5, RZ, P3, !PT ;  /* 0x00000005231b7c10 */ /* 0x000fc60009ffe4ff */
[C---:B------:R-:W-:Y:S02]  /*7690*/  IMAD R37, R18.reuse, R17, R37 ;  /* 0x0000001112257224 */ /* 0x040fe400078e0225 */
[----:B------:R-:W-:Y:S02]  /*76a0*/  IMAD.WIDE.U32 R20, R18, R16, R20 ;  /* 0x0000001012147225 */ /* 0x000fe400078e0014 */
[----:B------:R0:W2:Y:S04]  /*76b0*/  LD.E.64 R18, [R26.64] ;  /* 0x0000000a1a127980 */ /* 0x0000a8000c101b00 */
[----:B------:R-:W2:Y:S01]  /*76c0*/  LDL.64 R16, [R33+0x68] ;  /* 0x0000680021107983 */ /* 0x000ea20000100a00 */
[----:B------:R-:W-:Y:S02]  /*76d0*/  IMAD.IADD R21, R21, 0x1, R37 ;  /* 0x0000000115157824 */ /* 0x000fe400078e0225 */
[----:B----4-:R-:W-:-:S04]  /*76e0*/  IMAD R29, R29, R22, RZ ;  /* 0x000000161d1d7224 */ /* 0x010fc800078e02ff */
[C---:B------:R-:W-:Y:S02]  /*76f0*/  IMAD R23, R28.reuse, R23, R29 ;  /* 0x000000171c177224 */ /* 0x040fe400078e021d */
[----:B------:R-:W-:Y:S01]  /*7700*/  IMAD.WIDE.U32 R28, R28, R22, R20 ;  /* 0x000000161c1c7225 */ /* 0x000fe200078e0014 */
[----:B------:R-:W-:-:S03]  /*7710*/  IADD3 R20, P3, R26, UR6, RZ ;  /* 0x000000061a147c10 */ /* 0x000fc6000ff7e0ff */
[-C--:B---3--:R-:W-:Y:S01]  /*7720*/  IMAD R25, R25, R30.reuse, RZ ;  /* 0x0000001e19197224 */ /* 0x088fe200078e02ff */
[----:B------:R-:W-:Y:S01]  /*7730*/  IADD3.X R21, R27, UR5, RZ, P3, !PT ;  /* 0x000000051b157c10 */ /* 0x000fe20009ffe4ff */
[----:B------:R-:W-:Y:S02]  /*7740*/  IMAD.IADD R23, R29, 0x1, R23 ;  /* 0x000000011d177824 */ /* 0x000fe400078e0217 */
[----:B------:R-:W-:Y:S02]  /*7750*/  IMAD.MOV.U32 R22, RZ, RZ, R28 ;  /* 0x000000ffff167224 */ /* 0x000fe400078e001c */
[----:B------:R-:W-:Y:S01]  /*7760*/  IMAD R25, R24, R31, R25 ;  /* 0x0000001f18197224 */ /* 0x000fe200078e0219 */
[----:B------:R-:W-:Y:S01]  /*7770*/  IADD3 R34, P3, R20, UR6, RZ ;  /* 0x0000000614227c10 */ /* 0x000fe2000ff7e0ff */
[----:B------:R-:W-:Y:S01]  /*7780*/  IMAD.WIDE.U32 R30, R24, R30, R22 ;  /* 0x0000001e181e7225 */ /* 0x000fe200078e0016 */
[----:B------:R-:W3:Y:S04]  /*7790*/  LDL.64 R28, [R33+0x70] ;  /* 0x00007000211c7983 */ /* 0x000ee80000100a00 */
[----:B0-----:R0:W3:Y:S01]  /*77a0*/  LD.E.64 R26, [R20.64] ;  /* 0x0000000a141a7980 */ /* 0x0010e2000c101b00 */
[----:B------:R-:W-:-:S02]  /*77b0*/  IADD3 R31, R31, R25, RZ ;  /* 0x000000191f1f7210 */ /* 0x000fc40007ffe0ff */
[----:B------:R-:W-:Y:S01]  /*77c0*/  IADD3.X R35, R21, UR5, RZ, P3, !PT ;  /* 0x0000000515237c10 */ /* 0x000fe20009ffe4ff */
[-C--:B--2---:R-:W-:Y:S01]  /*77d0*/  IMAD R37, R19, R16.reuse, RZ ;  /* 0x0000001013257224 */ /* 0x084fe200078e02ff */
[----:B------:R-:W2:Y:S01]  /*77e0*/  LDL.64 R24, [R33+0x78] ;  /* 0x0000780021187983 */ /* 0x000ea20000100a00 */
[----:B------:R-:W-:Y:S01]  /*77f0*/  IMAD.WIDE.U32 R30, R18, R16, R30 ;  /* 0x00000010121e7225 */ /* 0x000fe200078e001e */
[----:B------:R-:W-:Y:S02]  /*7800*/  IADD3 R16, P3, R34, UR6, RZ ;  /* 0x0000000622107c10 */ /* 0x000fe4000ff7e0ff */
[----:B------:R-:W2:Y:S01]  /*7810*/  LD.E.64 R22, [R34.64] ;  /* 0x0000000a22167980 */ /* 0x000ea2000c101b00 */
[----:B------:R-:W-:Y:S01]  /*7820*/  IMAD R37, R18, R17, R37 ;  /* 0x0000001112257224 */ /* 0x000fe200078e0225 */
[----:B------:R-:W-:Y:S02]  /*7830*/  IADD3.X R17, R35, UR5, RZ, P3, !PT ;  /* 0x0000000523117c10 */ /* 0x000fe40009ffe4ff */
[----:B------:R-:W4:Y:S04]  /*7840*/  LDL.64 R18, [R33+0x80] ;  /* 0x0000800021127983 */ /* 0x000f280000100a00 */
[----:B0-----:R0:W4:Y:S01]  /*7850*/  LD.E.64 R20, [R16.64] ;  /* 0x0000000a10147980 */ /* 0x001122000c101b00 */
[----:B------:R-:W-:-:S03]  /*7860*/  IMAD.IADD R31, R31, 0x1, R37 ;  /* 0x000000011f1f7824 */ /* 0x000fc600078e0225 */
[----:B------:R-:W5:Y:S01]  /*7870*/  LDL.64 R36, [R33+0x98] ;  /* 0x0000980021247983 */ /* 0x000f620000100a00 */
[----:B---3--:R-:W-:-:S04]  /*7880*/  IMAD R27, R27, R28, RZ ;  /* 0x0000001c1b1b7224 */ /* 0x008fc800078e02ff */
[C---:B------:R-:W-:Y:S02]  /*7890*/  IMAD R29, R26.reuse, R29, R27 ;  /* 0x0000001d1a1d7224 */ /* 0x040fe400078e021b */
[----:B------:R-:W-:Y:S01]  /*78a0*/  IMAD.WIDE.U32 R26, R26, R28, R30 ;  /* 0x0000001c1a1a7225 */ /* 0x000fe200078e001e */
[----:B------:R-:W-:-:S03]  /*78b0*/  IADD3 R28, P3, R16, UR6, RZ ;  /* 0x00000006101c7c10 */ /* 0x000fc6000ff7e0ff */
[-C--:B--2---:R-:W-:Y:S02]  /*78c0*/  IMAD R31, R23, R24.reuse, RZ ;  /* 0x00000018171f7224 */ /* 0x084fe400078e02ff */
[----:B------:R-:W-:Y:S01]  /*78d0*/  IMAD.IADD R27, R27, 0x1, R29 ;  /* 0x000000011b1b7824 */ /* 0x000fe200078e021d */
[----:B------:R-:W-:Y:S01]  /*78e0*/  IADD3.X R29, R17, UR5, RZ, P3, !PT ;  /* 0x00000005111d7c10 */ /* 0x000fe20009ffe4ff */
[C---:B------:R-:W-:Y:S01]  /*78f0*/  IMAD R31, R22.reuse, R25, R31 ;  /* 0x00000019161f7224 */ /* 0x040fe200078e021f */
[----:B0-----:R-:W2:Y:S01]  /*7900*/  LDL.64 R16, [R33+0x88] ;  /* 0x0000880021107983 */ /* 0x001ea20000100a00 */
[----:B------:R-:W-:Y:S01]  /*7910*/  IMAD.WIDE.U32 R22, R22, R24, R26 ;  /* 0x0000001816167225 */ /* 0x000fe200078e001a */
[----:B------:R-:W-:Y:S02]  /*7920*/  IADD3 R26, P3, R28, UR6, RZ ;  /* 0x000000061c1a7c10 */ /* 0x000fe4000ff7e0ff */
[----:B------:R0:W2:Y:S01]  /*7930*/  LD.E.64 R24, [R28.64] ;  /* 0x0000000a1c187980 */ /* 0x0000a2000c101b00 */
[----:B------:R-:W-:Y:S01]  /*7940*/  IMAD.IADD R23, R23, 0x1, R31 ;  /* 0x0000000117177824 */ /* 0x000fe200078e021f */
[----:B------:R-:W-:Y:S01]  /*7950*/  IADD3.X R27, R29, UR5, RZ, P3, !PT ;  /* 0x000000051d1b7c10 */ /* 0x000fe20009ffe4ff */
[----:B----4-:R-:W-:-:S04]  /*7960*/  IMAD R31, R21, R18, RZ ;  /* 0x00000012151f7224 */ /* 0x010fc800078e02ff */
[C---:B------:R-:W-:Y:S01]  /*7970*/  IMAD R31, R20.reuse, R19, R31 ;  /* 0x00000013141f7224 */ /* 0x040fe200078e021f */
[----:B------:R1:W3:Y:S01]  /*7980*/  LD.E.64 R34, [R26.64] ;  /* 0x0000000a1a227980 */ /* 0x0002e2000c101b00 */
[----:B------:R-:W-:Y:S01]  /*7990*/  IMAD.WIDE.U32 R18, R20, R18, R22 ;  /* 0x0000001214127225 */ /* 0x000fe200078e0016 */
[----:B------:R-:W-:Y:S02]  /*79a0*/  IADD3 R20, P3, R26, UR6, RZ ;  /* 0x000000061a147c10 */ /* 0x000fe4000ff7e0ff */
[----:B------:R-:W3:Y:S02]  /*79b0*/  LDL.64 R22, [R33+0x90] ;  /* 0x0000900021167983 */ /* 0x000ee40000100a00 */
[----:B------:R-:W-:-:S05]  /*79c0*/  IADD3.X R21, R27, UR5, RZ, P3, !PT ;  /* 0x000000051b157c10 */ /* 0x000fca0009ffe4ff */
[----:B0-----:R-:W5:Y:S01]  /*79d0*/  LD.E.64 R28, [R20.64] ;  /* 0x0000000a141c7980 */ /* 0x001f62000c101b00 */
[----:B------:R-:W-:Y:S02]  /*79e0*/  IADD3 R19, R19, R31, RZ ;  /* 0x0000001f13137210 */ /* 0x000fe40007ffe0ff */
[----:B------:R-:W-:-:S04]  /*79f0*/  IADD3 R32, P3, R32, -0x10, RZ ;  /* 0xfffffff020207810 */ /* 0x000fc80007f7e0ff */
[----:B------:R-:W-:Y:S02]  /*7a00*/  IADD3.X R7, R7, -0x1, RZ, P3, !PT ;  /* 0xffffffff07077810 */ /* 0x000fe40001ffe4ff */
[----:B------:R-:W-:-:S04]  /*7a10*/  ISETP.GT.U32.AND P3, PT, R32, 0xc, PT ;  /* 0x0000000c2000780c */ /* 0x000fc80003f64070 */
[----:B------:R-:W-:Y:S02]  /*7a20*/  ISETP.GT.AND.EX P3, PT, R7, RZ, PT, P3 ;  /* 0x000000ff0700720c */ /* 0x000fe40003f64330 */
[----:B-1----:R-:W-:Y:S02]  /*7a30*/  IADD3 R26, P4, R20, UR6, RZ ;  /* 0x00000006141a7c10 */ /* 0x002fe4000ff9e0ff */
[----:B------:R-:W-:Y:S02]  /*7a40*/  IADD3 R0, P5, R0, 0x10, RZ ;  /* 0x0000001000007810 */ /* 0x000fe40007fbe0ff */
[----:B------:R-:W-:Y:S02]  /*7a50*/  IADD3.X R27, R21, UR5, RZ, P4, !PT ;  /* 0x00000005151b7c10 */ /* 0x000fe4000a7fe4ff */
[----:B------:R-:W-:Y:S01]  /*7a60*/  IADD3.X R5, RZ, R5, RZ, P5, !PT ;  /* 0x00000005ff057210 */ /* 0x000fe20002ffe4ff */
        /* <DEDUP_REMOVED lines=13> */
.L_x_7036:
[----:B------:R-:W-:-:S04]  /*7b40*/  ISETP.GT.U32.AND P3, PT, R32, 0x4, PT ;  /* 0x000000042000780c */ /* 0x000fc80003f64070 */
[----:B------:R-:W-:-:S13]  /*7b50*/  ISETP.GT.AND.EX P3, PT, R7, RZ, PT, P3 ;  /* 0x000000ff0700720c */ /* 0x000fda0003f64330 */
[----:B------:R-:W-:Y:S05]  /*7b60*/  @!P3 BRA `(.L_x_7038) ;  /* 0x000004600000b947 */ /* 0x000fea0003800000 */
[----:B------:R-:W-:Y:S01]  /*7b70*/  IMAD.U32 R33, R0, 0x8, R1 ;  /* 0x0000000800217824 */ /* 0x000fe200078e0001 */
[----:B------:R-:W-:Y:S01]  /*7b80*/  IADD3 R36, P0, R26, UR6, RZ ;  /* 0x000000061a247c10 */ /* 0x000fe2000ff1e0ff */
[----:B------:R0:W2:Y:S04]  /*7b90*/  LD.E.64 R24, [R26.64] ;  /* 0x0000000a1a187980 */ /* 0x0000a8000c101b00 */
[----:B------:R-:W2:Y:S01]  /*7ba0*/  LDL.64 R20, [R33+0x20] ;  /* 0x0000200021147983 */ /* 0x000ea20000100a00 */
[----:B------:R-:W-:-:S03]  /*7bb0*/  IADD3.X R37, R27, UR5, RZ, P0, !PT ;  /* 0x000000051b257c10 */ /* 0x000fc600087fe4ff */
[----:B------:R-:W3:Y:S04]  /*7bc0*/  LDL.64 R28, [R33+0x30] ;  /* 0x00003000211c7983 */ /* 0x000ee80000100a00 */
[----:B0-----:R-:W4:Y:S04]  /*7bd0*/  LDL.64 R26, [R33+0x28] ;  /* 0x00002800211a7983 */ /* 0x001f280000100a00 */
[----:B------:R-:W4:Y:S01]  /*7be0*/  LD.E.64 R18, [R36.64] ;  /* 0x0000000a24127980 */ /* 0x000f22000c101b00 */
[----:B------:R-:W-:-:S04]  /*7bf0*/  IADD3 R22, P0, R36, UR6, RZ ;  /* 0x0000000624167c10 */ /* 0x000fc8000ff1e0ff */
[----:B------:R-:W-:Y:S02]  /*7c00*/  IADD3.X R23, R37, UR5, RZ, P0, !PT ;  /* 0x0000000525177c10 */ /* 0x000fe400087fe4ff */
[----:B------:R-:W-:-:S03]  /*7c10*/  IADD3 R34, P0, R22, UR6, RZ ;  /* 0x0000000616227c10 */ /* 0x000fc6000ff1e0ff */
[----:B------:R0:W3:Y:S01]  /*7c20*/  LD.E.64 R30, [R22.64] ;  /* 0x0000000a161e7980 */ /* 0x0000e2000c101b00 */
[----:B------:R-:W-:Y:S01]  /*7c30*/  IADD3.X R35, R23, UR5, RZ, P0, !PT ;  /* 0x0000000517237c10 */ /* 0x000fe200087fe4ff */
[-C--:B--2---:R-:W-:Y:S02]  /*7c40*/  IMAD R25, R25, R20.reuse, RZ ;  /* 0x0000001419197224 */ /* 0x084fe400078e02ff */
[----:B------:R-:W-:-:S04]  /*7c50*/  IMAD.WIDE.U32 R16, R24, R20, R16 ;  /* 0x0000001418107225 */ /* 0x000fc800078e0010 */
[----:B------:R-:W-:-:S04]  /*7c60*/  IMAD R25, R24, R21, R25 ;  /* 0x0000001518197224 */ /* 0x000fc800078e0219 */
[----:B------:R-:W-:Y:S02]  /*7c70*/  IMAD.IADD R17, R17, 0x1, R25 ;  /* 0x0000000111117824 */ /* 0x000fe400078e0219 */
[-C--:B----4-:R-:W-:Y:S01]  /*7c80*/  IMAD R37, R19, R26.reuse, RZ ;  /* 0x0000001a13257224 */ /* 0x090fe200078e02ff */
[----:B------:R-:W-:Y:S01]  /*7c90*/  IADD3 R20, P0, R34, UR6, RZ ;  /* 0x0000000622147c10 */ /* 0x000fe2000ff1e0ff */
[----:B------:R-:W2:Y:S02]  /*7ca0*/  LDL.64 R24, [R33+0x40] ;  /* 0x0000400021187983 */ /* 0x000ea40000100a00 */
[C---:B------:R-:W-:Y:S02]  /*7cb0*/  IMAD R37, R18.reuse, R27, R37 ;  /* 0x0000001b12257224 */ /* 0x040fe400078e0225 */
[----:B------:R-:W-:Y:S02]  /*7cc0*/  IMAD.WIDE.U32 R26, R18, R26, R16 ;  /* 0x0000001a121a7225 */ /* 0x000fe400078e0010 */
[----:B------:R-:W4:Y:S04]  /*7cd0*/  LDL.64 R16, [R33+0x38] ;  /* 0x0000380021107983 */ /* 0x000f280000100a00 */
[----:B------:R-:W4:Y:S01]  /*7ce0*/  LD.E.64 R18, [R34.64] ;  /* 0x0000000a22127980 */ /* 0x000f22000c101b00 */
[----:B------:R-:W-:-:S05]  /*7cf0*/  IADD3.X R21, R35, UR5, RZ, P0, !PT ;  /* 0x0000000523157c10 */ /* 0x000fca00087fe4ff */
[----:B0-----:R0:W2:Y:S01]  /*7d00*/  LD.E.64 R22, [R20.64] ;  /* 0x0000000a14167980 */ /* 0x0010a2000c101b00 */
[-C--:B---3--:R-:W-:Y:S02]  /*7d10*/  IMAD R31, R31, R28.reuse, RZ ;  /* 0x0000001c1f1f7224 */ /* 0x088fe400078e02ff */
[----:B------:R-:W-:Y:S02]  /*7d20*/  IMAD.IADD R27, R27, 0x1, R37 ;  /* 0x000000011b1b7824 */ /* 0x000fe400078e0225 */
[C---:B------:R-:W-:Y:S01]  /*7d30*/  IMAD R31, R30.reuse, R29, R31 ;  /* 0x0000001d1e1f7224 */ /* 0x040fe200078e021f */
[----:B------:R-:W3:Y:S01]  /*7d40*/  LDL.64 R36, [R33+0x58] ;  /* 0x0000580021247983 */ /* 0x000ee20000100a00 */
[----:B------:R-:W-:Y:S01]  /*7d50*/  IMAD.WIDE.U32 R28, R30, R28, R26 ;  /* 0x0000001c1e1c7225 */ /* 0x000fe200078e001a */
[----:B------:R-:W-:-:S04]  /*7d60*/  IADD3 R26, P0, R20, UR6, RZ ;  /* 0x00000006141a7c10 */ /* 0x000fc8000ff1e0ff */
[----:B------:R-:W-:Y:S02]  /*7d70*/  IADD3 R29, R29, R31, RZ ;  /* 0x0000001f1d1d7210 */ /* 0x000fe40007ffe0ff */
[----:B------:R-:W-:-:S05]  /*7d80*/  IADD3.X R27, R21, UR5, RZ, P0, !PT ;  /* 0x00000005151b7c10 */ /* 0x000fca00087fe4ff */
[----:B0-----:R0:W5:Y:S01]  /*7d90*/  LD.E.64 R20, [R26.64] ;  /* 0x0000000a1a147980 */ /* 0x001162000c101b00 */
[----:B----4-:R-:W-:-:S04]  /*7da0*/  IMAD R19, R19, R16, RZ ;  /* 0x0000001013137224 */ /* 0x010fc800078e02ff */
[C---:B------:R-:W-:Y:S02]  /*7db0*/  IMAD R31, R18.reuse, R17, R19 ;  /* 0x00000011121f7224 */ /* 0x040fe400078e0213 */
[----:B------:R-:W-:Y:S01]  /*7dc0*/  IMAD.WIDE.U32 R18, R18, R16, R28 ;  /* 0x0000001012127225 */ /* 0x000fe200078e001c */
[----:B------:R-:W-:Y:S01]  /*7dd0*/  IADD3 R28, P0, R26, UR6, RZ ;  /* 0x000000061a1c7c10 */ /* 0x000fe2000ff1e0ff */
[----:B------:R-:W5:Y:S02]  /*7de0*/  LDL.64 R16, [R33+0x48] ;  /* 0x0000480021107983 */ /* 0x000f640000100a00 */
[----:B------:R-:W-:Y:S01]  /*7df0*/  IMAD.IADD R19, R19, 0x1, R31 ;  /* 0x0000000113137824 */ /* 0x000fe200078e021f */
[----:B------:R-:W-:Y:S01]  /*7e00*/  IADD3.X R29, R27, UR5, RZ, P0, !PT ;  /* 0x000000051b1d7c10 */ /* 0x000fe200087fe4ff */
[-C--:B--2---:R-:W-:Y:S02]  /*7e10*/  IMAD R31, R23, R24.reuse, RZ ;  /* 0x00000018171f7224 */ /* 0x084fe400078e02ff */
[----:B------:R-:W-:-:S02]  /*7e20*/  IMAD.WIDE.U32 R18, R22, R24, R18 ;  /* 0x0000001816127225 */ /* 0x000fc400078e0012 */
[----:B------:R-:W2:Y:S02]  /*7e30*/  LD.E.64 R34, [R28.64] ;  /* 0x0000000a1c227980 */ /* 0x000ea4000c101b00 */
[----:B------:R-:W-:Y:S01]  /*7e40*/  IMAD R31, R22, R25, R31 ;  /* 0x00000019161f7224 */ /* 0x000fe200078e021f */
[----:B------:R-:W-:Y:S01]  /*7e50*/  IADD3 R22, P0, R28, UR6, RZ ;  /* 0x000000061c167c10 */ /* 0x000fe2000ff1e0ff */
[----:B------:R-:W2:Y:S03]  /*7e60*/  LDL.64 R24, [R33+0x50] ;  /* 0x0000500021187983 */ /* 0x000ea60000100a00 */
[----:B------:R-:W-:-:S05]  /*7e70*/  IADD3.X R23, R29, UR5, RZ, P0, !PT ;  /* 0x000000051d177c10 */ /* 0x000fca00087fe4ff */
[----:B0-----:R-:W3:Y:S01]  /*7e80*/  LD.E.64 R26, [R22.64] ;  /* 0x0000000a161a7980 */ /* 0x001ee2000c101b00 */
[----:B------:R-:W-:Y:S01]  /*7e90*/  IMAD.IADD R19, R19, 0x1, R31 ;  /* 0x0000000113137824 */ /* 0x000fe200078e021f */
[----:B------:R-:W-:Y:S02]  /*7ea0*/  IADD3 R0, P4, R0, 0x8, RZ ;  /* 0x0000000800007810 */ /* 0x000fe40007f9e0ff */
[----:B------:R-:W-:Y:S02]  /*7eb0*/  IADD3 R32, P5, R32, -0x8, RZ ;  /* 0xfffffff820207810 */ /* 0x000fe40007fbe0ff */
[----:B------:R-:W-:Y:S01]  /*7ec0*/  PLOP3.LUT P0, PT, PT, PT, PT, 0x8, 0x0 ;  /* 0x000000000000781c */ /* 0x000fe20003f0e170 */
[----:B------:R-:W-:Y:S01]  /*7ed0*/  IMAD.X R5, RZ, RZ, R5, P4 ;  /* 0x000000ffff057224 */ /* 0x000fe200020e0605 */
[----:B------:R-:W-:Y:S01]  /*7ee0*/  IADD3.X R7, R7, -0x1, RZ, P5, !PT ;  /* 0xffffffff07077810 */ /* 0x000fe20002ffe4ff */
[----:B-----5:R-:W-:-:S04]  /*7ef0*/  IMAD R21, R21, R16, RZ ;  /* 0x0000001015157224 */ /* 0x020fc800078e02ff */
[C---:B------:R-:W-:Y:S02]  /*7f00*/  IMAD R21, R20.reuse, R17, R21 ;  /* 0x0000001114157224 */ /* 0x040fe400078e0215 */
[----:B------:R-:W-:-:S04]  /*7f10*/  IMAD.WIDE.U32 R16, R20, R16, R18 ;  /* 0x0000001014107225 */ /* 0x000fc800078e0012 */
[----:B------:R-:W-:Y:S02]  /*7f20*/  IMAD.IADD R17, R17, 0x1, R21 ;  /* 0x0000000111117824 */ /* 0x000fe400078e0215 */
[-C--:B--2---:R-:W-:Y:S02]  /*7f30*/  IMAD R19, R35, R24.reuse, RZ ;  /* 0x0000001823137224 */ /* 0x084fe400078e02ff */
[----:B------:R-:W-:-:S04]  /*7f40*/  IMAD.WIDE.U32 R16, R34, R24, R16 ;  /* 0x0000001822107225 */ /* 0x000fc800078e0010 */
[----:B------:R-:W-:Y:S02]  /*7f50*/  IMAD R19, R34, R25, R19 ;  /* 0x0000001922137224 */ /* 0x000fe400078e0213 */
[----:B---3--:R-:W-:-:S03]  /*7f60*/  IMAD R21, R27, R36, RZ ;  /* 0x000000241b157224 */ /* 0x008fc600078e02ff */
[----:B------:R-:W-:Y:S01]  /*7f70*/  IADD3 R17, R17, R19, RZ ;  /* 0x0000001311117210 */ /* 0x000fe20007ffe0ff */
[----:B------:R-:W-:-:S04]  /*7f80*/  IMAD R21, R26, R37, R21 ;  /* 0x000000251a157224 */ /* 0x000fc800078e0215 */
[----:B------:R-:W-:Y:S01]  /*7f90*/  IMAD.WIDE.U32 R16, R26, R36, R16 ;  /* 0x000000241a107225 */ /* 0x000fe200078e0010 */
[----:B------:R-:W-:-:S03]  /*7fa0*/  IADD3 R26, P3, R22, UR6, RZ ;  /* 0x00000006161a7c10 */ /* 0x000fc6000ff7e0ff */
[----:B------:R-:W-:Y:S01]  /*7fb0*/  IMAD.IADD R17, R17, 0x1, R21 ;  /* 0x0000000111117824 */ /* 0x000fe200078e0215 */
[----:B------:R-:W-:Y:S02]  /*7fc0*/  IADD3.X R27, R23, UR5, RZ, P3, !PT ;  /* 0x00000005171b7c10 */ /* 0x000fe40009ffe4ff */
.L_x_7038:
[----:B------:R-:W-:-:S04]  /*7fd0*/  ISETP.NE.U32.AND P3, PT, R32, RZ, PT ;  /* 0x000000ff2000720c */ /* 0x000fc80003f65070 */
[----:B------:R-:W-:-:S13]  /*7fe0*/  ISETP.NE.OR.EX P0, PT, R7, RZ, P0, P3 ;  /* 0x000000ff0700720c */ /* 0x000fda0000705730 */
[----:B------:R-:W-:Y:S05]  /*7ff0*/  @!P0 BRA `(.L_x_7034) ;  /* 0x0000028000008947 */ /* 0x000fea0003800000 */
.L_x_7035:
[----:B------:R-:W-:Y:S01]  /*8000*/  IMAD.U32 R28, R0, 0x8, R1 ;  /* 0x00000008001c7824 */ /* 0x000fe200078e0001 */
[----:B------:R0:W2:Y:S04]  /*8010*/  LD.E.64 R18, [R26.64] ;  /* 0x0000000a1a127980 */ /* 0x0000a8000c101b00 */
[----:B------:R-:W2:Y:S01]  /*8020*/  LDL.64 R20, [R28+0x20] ;  /* 0x000020001c147983 */ /* 0x000ea20000100a00 */
[----:B------:R-:W-:-:S03]  /*8030*/  IADD3 R34, P0, R26, UR6, RZ ;  /* 0x000000061a227c10 */ /* 0x000fc6000ff1e0ff */
[----:B------:R-:W3:Y:S01]  /*8040*/  LDL.64 R24, [R28+0x28] ;  /* 0x000028001c187983 */ /* 0x000ee20000100a00 */
[----:B------:R-:W-:Y:S02]  /*8050*/  IADD3.X R35, R27, UR5, RZ, P0, !PT ;  /* 0x000000051b237c10 */ /* 0x000fe400087fe4ff */
[----:B------:R-:W-:Y:S01]  /*8060*/  IADD3 R22, P0, R34, UR6, RZ ;  /* 0x0000000622167c10 */ /* 0x000fe2000ff1e0ff */
[----:B------:R-:W4:Y:S04]  /*8070*/  LDL.64 R36, [R28+0x38] ;  /* 0x000038001c247983 */ /* 0x000f280000100a00 */
[----:B0-----:R0:W3:Y:S01]  /*8080*/  LD.E.64 R26, [R34.64] ;  /* 0x0000000a221a7980 */ /* 0x0010e2000c101b00 */
[----:B------:R-:W-:-:S05]  /*8090*/  IADD3.X R23, R35, UR5, RZ, P0, !PT ;  /* 0x0000000523177c10 */ /* 0x000fca00087fe4ff */
[----:B------:R-:W5:Y:S01]  /*80a0*/  LD.E.64 R30, [R22.64] ;  /* 0x0000000a161e7980 */ /* 0x000f62000c101b00 */
[-C--:B--2---:R-:W-:Y:S02]  /*80b0*/  IMAD R19, R19, R20.reuse, RZ ;  /* 0x0000001413137224 */ /* 0x084fe400078e02ff */
[----:B------:R-:W-:-:S04]  /*80c0*/  IMAD.WIDE.U32 R16, R18, R20, R16 ;  /* 0x0000001412107225 */ /* 0x000fc800078e0010 */
[----:B------:R-:W-:Y:S01]  /*80d0*/  IMAD R29, R18, R21, R19 ;  /* 0x00000015121d7224 */ /* 0x000fe200078e0213 */
[----:B------:R-:W-:Y:S01]  /*80e0*/  IADD3 R18, P0, R22, UR6, RZ ;  /* 0x0000000616127c10 */ /* 0x000fe2000ff1e0ff */
[----:B------:R-:W5:Y:S03]  /*80f0*/  LDL.64 R20, [R28+0x30] ;  /* 0x000030001c147983 */ /* 0x000f660000100a00 */
[----:B------:R-:W-:-:S05]  /*8100*/  IADD3.X R19, R23, UR5, RZ, P0, !PT ;  /* 0x0000000517137c10 */ /* 0x000fca00087fe4ff */
[----:B0-----:R-:W4:Y:S01]  /*8110*/  LD.E.64 R34, [R18.64] ;  /* 0x0000000a12227980 */ /* 0x001f22000c101b00 */
[----:B------:R-:W-:Y:S01]  /*8120*/  IADD3 R17, R17, R29, RZ ;  /* 0x0000001d11117210 */ /* 0x000fe20007ffe0ff */
[----:B---3--:R-:W-:Y:S01]  /*8130*/  IMAD R27, R27, R24, RZ ;  /* 0x000000181b1b7224 */ /* 0x008fe200078e02ff */
[----:B------:R-:W-:-:S03]  /*8140*/  IADD3 R32, P0, R32, -0x4, RZ ;  /* 0xfffffffc20207810 */ /* 0x000fc60007f1e0ff */
[C---:B------:R-:W-:Y:S01]  /*8150*/  IMAD R27, R26.reuse, R25, R27 ;  /* 0x000000191a1b7224 */ /* 0x040fe200078e021b */
[----:B------:R-:W-:Y:S01]  /*8160*/  IADD3.X R7, R7, -0x1, RZ, P0, !PT ;  /* 0xffffffff07077810 */ /* 0x000fe200007fe4ff */
[----:B------:R-:W-:Y:S01]  /*8170*/  IMAD.WIDE.U32 R16, R26, R24, R16 ;  /* 0x000000181a107225 */ /* 0x000fe200078e0010 */
[----:B------:R-:W-:-:S03]  /*8180*/  ISETP.NE.U32.AND P0, PT, R32, RZ, PT ;  /* 0x000000ff2000720c */ /* 0x000fc60003f05070 */
[----:B------:R-:W-:Y:S01]  /*8190*/  IMAD.IADD R17, R17, 0x1, R27 ;  /* 0x0000000111117824 */ /* 0x000fe200078e021b */
[----:B------:R-:W-:Y:S02]  /*81a0*/  ISETP.NE.AND.EX P0, PT, R7, RZ, PT, P0 ;  /* 0x000000ff0700720c */ /* 0x000fe40003f05300 */
[----:B------:R-:W-:Y:S02]  /*81b0*/  IADD3 R26, P4, R18, UR6, RZ ;  /* 0x00000006121a7c10 */ /* 0x000fe4000ff9e0ff */
[----:B------:R-:W-:Y:S02]  /*81c0*/  IADD3 R0, P3, R0, 0x4, RZ ;  /* 0x0000000400007810 */ /* 0x000fe40007f7e0ff */
[----:B------:R-:W-:Y:S02]  /*81d0*/  IADD3.X R27, R19, UR5, RZ, P4, !PT ;  /* 0x00000005131b7c10 */ /* 0x000fe4000a7fe4ff */
[----:B------:R-:W-:Y:S01]  /*81e0*/  IADD3.X R5, RZ, R5, RZ, P3, !PT ;  /* 0x00000005ff057210 */ /* 0x000fe20001ffe4ff */
[----:B-----5:R-:W-:-:S02]  /*81f0*/  IMAD R23, R31, R20, RZ ;  /* 0x000000141f177224 */ /* 0x020fc400078e02ff */
[----:B------:R-:W-:-:S04]  /*8200*/  IMAD.WIDE.U32 R16, R30, R20, R16 ;  /* 0x000000141e107225 */ /* 0x000fc800078e0010 */
[----:B------:R-:W-:Y:S02]  /*8210*/  IMAD R23, R30, R21, R23 ;  /* 0x000000151e177224 */ /* 0x000fe400078e0217 */
[-C--:B----4-:R-:W-:Y:S02]  /*8220*/  IMAD R21, R35, R36.reuse, RZ ;  /* 0x0000002423157224 */ /* 0x090fe400078e02ff */
[----:B------:R-:W-:Y:S02]  /*8230*/  IMAD.IADD R17, R17, 0x1, R23 ;  /* 0x0000000111117824 */ /* 0x000fe400078e0217 */
[C---:B------:R-:W-:Y:S02]  /*8240*/  IMAD R21, R34.reuse, R37, R21 ;  /* 0x0000002522157224 */ /* 0x040fe400078e0215 */
[----:B------:R-:W-:-:S04]  /*8250*/  IMAD.WIDE.U32 R16, R34, R36, R16 ;  /* 0x0000002422107225 */ /* 0x000fc800078e0010 */
[----:B------:R-:W-:Y:S01]  /*8260*/  IMAD.IADD R17, R17, 0x1, R21 ;  /* 0x0000000111117824 */ /* 0x000fe200078e0215 */
[----:B------:R-:W-:Y:S05]  /*8270*/  @P0 BRA `(.L_x_7035) ;  /* 0xfffffd8000000947 */ /* 0x000fea000383ffff */
.L_x_7034:
        /* <DEDUP_REMOVED lines=47> */
.L_x_7032:
[----:B0-----:R-:W-:-:S04]  /*8570*/  LEA R16, P0, R8, c[0x0][0x168], 0x3 ;  /* 0x00005a0008107a11 */ /* 0x001fc800078018ff */
[----:B------:R-:W-:-:S06]  /*8580*/  LEA.HI.X R17, R8, c[0x0][0x16c], R9, 0x3, P0 ;  /* 0x00005b0008117a11 */ /* 0x000fcc00000f1c09 */
[----:B------:R-:W5:Y:S03]  /*8590*/  LD.E.64 R16, [R16.64] ;  /* 0x0000000a10107980 */ /* 0x000f66000c101b00 */
.L_x_7033:
        /* <DEDUP_REMOVED lines=12> */
.L_x_7040:
        /* <DEDUP_REMOVED lines=14> */
[----:B------:R-:W-:-:S02]  /*8740*/  @!P0 IMAD.X R0, RZ, RZ, R7, P4 ;  /* 0x000000ffff008224 */ /* 0x000fc400020e0607 */
[----:B------:R-:W-:Y:S01]  /*8750*/  IMAD.MOV.U32 R22, RZ, RZ, R23 ;  /* 0x000000ffff167224 */ /* 0x000fe200078e0017 */
[----:B------:R-:W-:-:S13]  /*8760*/  ISETP.GT.AND.EX P3, PT, R23, RZ, PT, P3 ;  /* 0x000000ff1700720c */ /* 0x000fda0003f64330 */
[----:B------:R-:W-:Y:S05]  /*8770*/  @P3 BRA `(.L_x_7040) ;  /* 0xfffffee000003947 */ /* 0x000fea000383ffff */
[----:B------:R-:W-:Y:S05]  /*8780*/  BSYNC B0 ;  /* 0x0000000000007941 */ /* 0x000fea0003800000 */
.L_x_7039:
[----:B------:R-:W-:Y:S05]  /*8790*/  @!P1 BRA `(.L_x_7041) ;  /* 0x0000018000009947 */ /* 0x000fea0003800000 */
[----:B------:R-:W-:Y:S01]  /*87a0*/  BSSY B0, `(.L_x_7041) ;  /* 0x0000017000007945 */ /* 0x000fe20003800000 */
[----:B------:R-:W-:Y:S01]  /*87b0*/  MOV R23, R3 ;  /* 0x0000000300177202 */ /* 0x000fe20000000f00 */
[----:B------:R-:W-:Y:S02]  /*87c0*/  IMAD.MOV.U32 R24, RZ, RZ, R4 ;  /* 0x000000ffff187224 */ /* 0x000fe400078e0004 */
[----:B------:R-:W-:Y:S02]  /*87d0*/  IMAD.MOV.U32 R25, RZ, RZ, c[0x0][0x1d0] ;  /* 0x00007400ff197624 */ /* 0x000fe400078e00ff */
[----:B------:R-:W-:Y:S02]  /*87e0*/  IMAD.MOV.U32 R5, RZ, RZ, c[0x0][0x1d4] ;  /* 0x00007500ff057624 */ /* 0x000fe400078e00ff */
.L_x_7042:
        /* <DEDUP_REMOVED lines=11> */
[----:B------:R-:W-:Y:S01]  /*88a0*/  @P0 IADD3.X R22, R24, R9, RZ, P3, !PT ;  /* 0x0000000918160210 */ /* 0x000fe20001ffe4ff */
[----:B------:R-:W-:Y:S01]  /*88b0*/  IMAD.MOV.U32 R23, RZ, RZ, R20 ;  /* 0x000000ffff177224 */ /* 0x000fe200078e0014 */
[----:B------:R-:W-:Y:S01]  /*88c0*/  ISETP.GT.U32.AND P3, PT, R20, RZ, PT ;  /* 0x000000ff1400720c */ /* 0x000fe20003f64070 */
[----:B------:R-:W-:-:S02]  /*88d0*/  @P0 IMAD.X R5, RZ, RZ, R7, P4 ;  /* 0x000000ffff050224 */ /* 0x000fc400020e0607 */
[----:B------:R-:W-:Y:S01]  /*88e0*/  IMAD.MOV.U32 R24, RZ, RZ, R22 ;  /* 0x000000ffff187224 */ /* 0x000fe200078e0016 */
[----:B------:R-:W-:-:S13]  /*88f0*/  ISETP.GT.AND.EX P3, PT, R22, RZ, PT, P3 ;  /* 0x000000ff1600720c */ /* 0x000fda0003f64330 */
[----:B------:R-:W-:Y:S05]  /*8900*/  @P3 BRA `(.L_x_7042) ;  /* 0xfffffee000003947 */ /* 0x000fea000383ffff */
[----:B------:R-:W-:Y:S05]  /*8910*/  BSYNC B0 ;  /* 0x0000000000007941 */ /* 0x000fea0003800000 */
.L_x_7041:
[C---:B------:R-:W-:Y:S02]  /*8920*/  IADD3 R8, P0, -R19.reuse, R25, RZ ;  /* 0x0000001913087210 */ /* 0x040fe40007f1e1ff */
[----:B-----5:R-:W-:Y:S02]  /*8930*/  IADD3 R16, P4, R19, -c[0x0][0x1d0], RZ ;  /* 0x8000740013107a10 */ /* 0x020fe40007f9e0ff */
[----:B------:R-:W-:Y:S02]  /*8940*/  IADD3.X R9, ~R0, R5, RZ, P0, !PT ;  /* 0x0000000500097210 */ /* 0x000fe400007fe5ff */
[C---:B------:R-:W-:Y:S02]  /*8950*/  IADD3 R6, P3, R18.reuse, c[0x0][0x1e0], RZ ;  /* 0x0000780012067a10 */ /* 0x040fe40007f7e0ff */
[----:B------:R-:W-:Y:S02]  /*8960*/  IADD3 R18, P5, R18, c[0x0][0x1e8], RZ ;  /* 0x00007a0012127a10 */ /* 0x000fe40007fbe0ff */
[----:B------:R-:W-:-:S02]  /*8970*/  IADD3.X R5, R0, ~c[0x0][0x1d4], RZ, P4, !PT ;  /* 0x8000750000057a10 */ /* 0x000fc400027fe4ff */
[--C-:B------:R-:W-:Y:S02]  /*8980*/  SHF.R.S64 R8, R8, 0x3, R9.reuse ;  /* 0x0000000308087819 */ /* 0x100fe40000001009 */
        /* <DEDUP_REMOVED lines=39> */
[----:B------:R-:W-:-:S02]  /*8c00*/  IMAD.IADD R9, R19, 0x1, R5 ;  /* 0x0000000113097824 */ /* 0x000fc400078e0205 */
[----:B------:R-:W-:Y:S01]  /*8c10*/  UIADD3 UR5, UR7, UR5, URZ ;  /* 0x0000000507057290 */ /* 0x000fe2000fffe03f */
[----:B------:R-:W-:Y:S02]  /*8c20*/  IMAD.MOV.U32 R0, RZ, RZ, RZ ;  /* 0x000000ffff007224 */ /* 0x000fe400078e00ff */
[----:B------:R-:W-:Y:S01]  /*8c30*/  LEA.HI.X R9, R18, c[0x0][0x17c], R9, 0x3, P3 ;  /* 0x00005f0012097a11 */ /* 0x000fe200018f1c09 */
[----:B------:R-:W-:-:S06]  /*8c40*/  IMAD.MOV.U32 R5, RZ, RZ, RZ ;  /* 0x000000ffff057224 */ /* 0x000fcc00078e00ff */
[----:B------:R-:W-:Y:S05]  /*8c50*/  @!P0 BRA `(.L_x_7046) ;  /* 0x00000d9000008947 */ /* 0x000fea0003800000 */
[----:B------:R-:W-:Y:S02]  /*8c60*/  ISETP.GT.U32.AND P3, PT, R32, 0xc, PT ;  /* 0x0000000c2000780c */ /* 0x000fe40003f64070 */
[----:B------:R-:W-:Y:S02]  /*8c70*/  PLOP3.LUT P0, PT, PT, PT, PT, 0x80, 0x0 ;  /* 0x000000000000781c */ /* 0x000fe40003f0f070 */
[----:B------:R-:W-:-:S13]  /*8c80*/  ISETP.GT.AND.EX P3, PT, R7, RZ, PT, P3 ;  /* 0x000000ff0700720c */ /* 0x000fda0003f64330 */
[----:B------:R-:W-:Y:S05]  /*8c90*/  @!P3 BRA `(.L_x_7047) ;  /* 0x000008900000b947 */ /* 0x000fea0003800000 */
[----:B------:R-:W-:Y:S02]  /*8ca0*/  PLOP3.LUT P0, PT, PT, PT, PT, 0x8, 0x0 ;  /* 0x000000000000781c */ /* 0x000fe40003f0e170 */
.L_x_7048:
[----:B------:R-:W-:Y:S01]  /*8cb0*/  LEA R33, R0, R1, 0x3 ;  /* 0x0000000100217211 */ /* 0x000fe200078e18ff */
[----:B------:R0:W2:Y:S04]  /*8cc0*/  LD.E.64 R28, [R8.64] ;  /* 0x0000000a081c7980 */ /* 0x0000a8000c101b00 */
[----:B------:R-:W2:Y:S01]  /*8cd0*/  LDL.64 R26, [R33+0x20] ;  /* 0x00002000211a7983 */ /* 0x000ea20000100a00 */
[----:B------:R-:W-:-:S03]  /*8ce0*/  IADD3 R30, P3, R8, UR6, RZ ;  /* 0x00000006081e7c10 */ /* 0x000fc6000ff7e0ff */
[----:B------:R-:W3:Y:S01]  /*8cf0*/  LDL.64 R18, [R33+0x28] ;  /* 0x0000280021127983 */ /* 0x000ee20000100a00 */
[----:B------:R-:W-:Y:S02]  /*8d00*/  IADD3.X R31, R9, UR5, RZ, P3, !PT ;  /* 0x00000005091f7c10 */ /* 0x000fe40009ffe4ff */
[----:B------:R-:W-:Y:S01]  /*8d10*/  IADD3 R36, P3, R30, UR6, RZ ;  /* 0x000000061e247c10 */ /* 0x000fe2000ff7e0ff */
[----:B------:R-:W4:Y:S04]  /*8d20*/  LDL.64 R20, [R33+0x30] ;  /* 0x0000300021147983 */ /* 0x000f280000100a00 */
[----:B------:R1:W3:Y:S01]  /*8d30*/  LD.E.64 R22, [R30.64] ;  /* 0x0000000a1e167980 */ /* 0x0002e2000c101b00 */
[----:B------:R-:W-:-:S05]  /*8d40*/  IADD3.X R37, R31, UR5, RZ, P3, !PT ;  /* 0x000000051f257c10 */ /* 0x000fca0009ffe4ff */
[----:B0-----:R-:W4:Y:S01]  /*8d50*/  LD.E.64 R8, [R36.64] ;  /* 0x0000000a24087980 */ /* 0x001f22000c101b00 */
[----:B------:R-:W-:-:S04]  /*8d60*/  IADD3 R34, P3, R36, UR6, RZ ;  /* 0x0000000624227c10 */ /* 0x000fc8000ff7e0ff */
[----:B------:R-:W-:Y:S01]  /*8d70*/  IADD3.X R35, R37, UR5, RZ, P3, !PT ;  /* 0x0000000525237c10 */ /* 0x000fe20009ffe4ff */
[-C--:B--2---:R-:W-:Y:S02]  /*8d80*/  IMAD R29, R29, R26.reuse, RZ ;  /* 0x0000001a1d1d7224 */ /* 0x084fe400078e02ff */
[C---:B------:R-:W-:Y:S02]  /*8d90*/  IMAD.WIDE.U32 R24, R28.reuse, R26, R16 ;  /* 0x0000001a1c187225 */ /* 0x040fe400078e0010 */
[----:B------:R-:W2:Y:S02]  /*8da0*/  LDL.64 R16, [R33+0x38] ;  /* 0x0000380021107983 */ /* 0x000ea40000100a00 */
[----:B------:R-:W-:Y:S02]  /*8db0*/  IMAD R29, R28, R27, R29 ;  /* 0x0000001b1c1d7224 */ /* 0x000fe400078e021d */
[----:B------:R0:W2:Y:S01]  /*8dc0*/  LD.E.64 R26, [R34.64] ;  /* 0x0000000a221a7980 */ /* 0x0000a2000c101b00 */
[----:B-1----:R-:W-:Y:S01]  /*8dd0*/  IADD3 R30, P3, R34, UR6, RZ ;  /* 0x00000006221e7c10 */ /* 0x002fe2000ff7e0ff */
[----:B------:R-:W-:-:S02]  /*8de0*/  IMAD.IADD R25, R25, 0x1, R29 ;  /* 0x0000000119197824 */ /* 0x000fc400078e021d */
[----:B---3--:R-:W-:Y:S01]  /*8df0*/  IMAD R29, R23, R18, RZ ;  /* 0x00000012171d7224 */ /* 0x008fe200078e02ff */
[----:B------:R-:W-:-:S03]  /*8e00*/  IADD3.X R31, R35, UR5, RZ, P3, !PT ;  /* 0x00000005231f7c10 */ /* 0x000fc60009ffe4ff */
[C---:B------:R-:W-:Y:S02]  /*8e10*/  IMAD R29, R22.reuse, R19, R29 ;  /* 0x00000013161d7224 */ /* 0x040fe400078e021d */
[----:B------:R-:W-:Y:S01]  /*8e20*/  IMAD.WIDE.U32 R18, R22, R18, R24 ;  /* 0x0000001216127225 */ /* 0x000fe200078e0018 */
[----:B0-----:R-:W-:Y:S01]  /*8e30*/  IADD3 R34, P3, R30, UR6, RZ ;  /* 0x000000061e227c10 */ /* 0x001fe2000ff7e0ff */
[----:B------:R0:W3:Y:S04]  /*8e40*/  LD.E.64 R24, [R30.64] ;  /* 0x0000000a1e187980 */ /* 0x0000e8000c101b00 */
[----:B------:R-:W3:Y:S01]  /*8e50*/  LDL.64 R22, [R33+0x40] ;  /* 0x0000400021167983 */ /* 0x000ee20000100a00 */
[----:B------:R-:W-:Y:S01]  /*8e60*/  IMAD.IADD R19, R19, 0x1, R29 ;  /* 0x0000000113137824 */ /* 0x000fe200078e021d */
[----:B------:R-:W-:Y:S01]  /*8e70*/  IADD3.X R35, R31, UR5, RZ, P3, !PT ;  /* 0x000000051f237c10 */ /* 0x000fe20009ffe4ff */
[----:B----4-:R-:W-:-:S04]  /*8e80*/  IMAD R29, R9, R20, RZ ;  /* 0x00000014091d7224 */ /* 0x010fc800078e02ff */
[C---:B------:R-:W-:Y:S02]  /*8e90*/  IMAD R29, R8.reuse, R21, R29 ;  /* 0x00000015081d7224 */ /* 0x040fe400078e021d */
[----:B------:R-:W-:Y:S02]  /*8ea0*/  IMAD.WIDE.U32 R20, R8, R20, R18 ;  /* 0x0000001408147225 */ /* 0x000fe400078e0012 */
[----:B------:R1:W4:Y:S04]  /*8eb0*/  LD.E.64 R18, [R34.64] ;  /* 0x0000000a22127980 */ /* 0x000328000c101b00 */
[----:B------:R-:W4:Y:S01]  /*8ec0*/  LDL.64 R8, [R33+0x48] ;  /* 0x0000480021087983 */ /* 0x000f220000100a00 */
[----:B0-----:R-:W-:Y:S01]  /*8ed0*/  IADD3 R30, P3, R34, UR6, RZ ;  /* 0x00000006221e7c10 */ /* 0x001fe2000ff7e0ff */
[----:B------:R-:W-:-:S03]  /*8ee0*/  IMAD.IADD R21, R21, 0x1, R29 ;  /* 0x0000000115157824 */ /* 0x000fc600078e021d */
[----:B------:R-:W-:Y:S01]  /*8ef0*/  IADD3.X R31, R35, UR5, RZ, P3, !PT ;  /* 0x00000005231f7c10 */ /* 0x000fe20009ffe4ff */
[-C--:B--2---:R-:W-:Y:S02]  /*8f00*/  IMAD R29, R27, R16.reuse, RZ ;  /* 0x000000101b1d7224 */ /* 0x084fe400078e02ff */
[----:B------:R-:W-:-:S04]  /*8f10*/  IMAD.WIDE.U32 R20, R26, R16, R20 ;  /* 0x000000101a147225 */ /* 0x000fc800078e0014 */
[----:B------:R-:W-:Y:S02]  /*8f20*/  IMAD R29, R26, R17, R29 ;  /* 0x000000111a1d7224 */ /* 0x000fe400078e021d */
[----:B------:R0:W2:Y:S04]  /*8f30*/  LD.E.64 R26, [R30.64] ;  /* 0x0000000a1e1a7980 */ /* 0x0000a8000c101b00 */
[----:B------:R-:W2:Y:S01]  /*8f40*/  LDL.64 R16, [R33+0x50] ;  /* 0x0000500021107983 */ /* 0x000ea20000100a00 */
[----:B-1----:R-:W-:Y:S02]  /*8f50*/  IADD3 R34, P3, R30, UR6, RZ ;  /* 0x000000061e227c10 */ /* 0x002fe4000ff7e0ff */
[----:B------:R-:W-:Y:S01]  /*8f60*/  IADD3 R21, R21, R29, RZ ;  /* 0x0000001d15157210 */ /* 0x000fe20007ffe0ff */
        /* <DEDUP_REMOVED lines=9> */
[----:B----4-:R-:W-:-:S02]  /*9000*/  IMAD R29, R19, R8, RZ ;  /* 0x00000008131d7224 */ /* 0x010fc400078e02ff */
[----:B------:R-:W-:-:S04]  /*9010*/  IMAD.WIDE.U32 R20, R18, R8, R20 ;  /* 0x0000000812147225 */ /* 0x000fc800078e0014 */
[----:B------:R-:W-:Y:S02]  /*9020*/  IMAD R29, R18, R9, R29 ;  /* 0x00000009121d7224 */ /* 0x000fe400078e021d */
[----:B------:R1:W4:Y:S04]  /*9030*/  LD.E.64 R18, [R30.64] ;  /* 0x0000000a1e127980 */ /* 0x000328000c101b00 */
[----:B------:R-:W4:Y:S01]  /*9040*/  LDL.64 R8, [R33+0x60] ;  /* 0x0000600021087983 */ /* 0x000f220000100a00 */
[----:B0-----:R-:W-:Y:S01]  /*9050*/  IADD3 R34, P3, R30, UR6, RZ ;  /* 0x000000061e227c10 */ /* 0x001fe2000ff7e0ff */
[----:B------:R-:W-:-:S03]  /*9060*/  IMAD.IADD R21, R21, 0x1, R29 ;  /* 0x0000000115157824 */ /* 0x000fc600078e021d */
[----:B------:R-:W-:-:S05]  /*9070*/  IADD3.X R35, R31, UR5, RZ, P3, !PT ;  /* 0x000000051f237c10 */ /* 0x000fca0009ffe4ff */
[----:B------:R0:W5:Y:S01]  /*9080*/  LD.E.64 R28, [R34.64] ;  /* 0x0000000a221c7980 */ /* 0x000162000c101b00 */
[-C--:B--2---:R-:W-:Y:S02]  /*9090*/  IMAD R27, R27, R16.reuse, RZ ;  /* 0x000000101b1b7224 */ /* 0x084fe400078e02ff */
[----:B------:R-:W-:-:S04]  /*90a0*/  IMAD.WIDE.U32 R20, R26, R16, R20 ;  /* 0x000000101a147225 */ /* 0x000fc800078e0014 */
[----:B------:R-:W-:Y:S02]  /*90b0*/  IMAD R27, R26, R17, R27 ;  /* 0x000000111a1b7224 */ /* 0x000fe400078e021b */
[----:B------:R-:W5:Y:S01]  /*90c0*/  LDL.64 R16, [R33+0x68] ;  /* 0x0000680021107983 */ /* 0x000f620000100a00 */
[----:B-1----:R-:W-:Y:S01]  /*90d0*/  IADD3 R30, P3, R34, UR6, RZ ;  /* 0x00000006221e7c10 */ /* 0x002fe2000ff7e0ff */
[----:B------:R-:W-:-:S03]  /*90e0*/  IMAD.IADD R21, R21, 0x1, R27 ;  /* 0x0000000115157824 */ /* 0x000fc600078e021b */
[----:B------:R-:W-:Y:S01]  /*90f0*/  IADD3.X R31, R35, UR5, RZ, P3, !PT ;  /* 0x00000005231f7c10 */ /* 0x000fe20009ffe4ff */
[-C--:B---3--:R-:W-:Y:S02]  /*9100*/  IMAD R25, R25, R22.reuse, RZ ;  /* 0x0000001619197224 */ /* 0x088fe400078e02ff */
[----:B------:R-:W-:Y:S02]  /*9110*/  IMAD.WIDE.U32 R20, R24, R22, R20 ;  /* 0x0000001618147225 */ /* 0x000fe400078e0014 */
[----:B------:R5:W2:Y:S01]  /*9120*/  LD.E.64 R26, [R30.64] ;  /* 0x0000000a1e1a7980 */ /* 0x000aa2000c101b00 */
[----:B0-----:R-:W-:Y:S01]  /*9130*/  IADD3 R34, P3, R30, UR6, RZ ;  /* 0x000000061e227c10 */ /* 0x001fe2000ff7e0ff */
[----:B------:R-:W-:Y:S02]  /*9140*/  IMAD R25, R24, R23, R25 ;  /* 0x0000001718197224 */ /* 0x000fe400078e0219 */
[----:B------:R-:W2:Y:S01]  /*9150*/  LDL.64 R22, [R33+0x70] ;  /* 0x0000700021167983 */ /* 0x000ea20000100a00 */
[----:B------:R-:W-:-:S02]  /*9160*/  IADD3.X R35, R31, UR5, RZ, P3, !PT ;  /* 0x000000051f237c10 */ /* 0x000fc40009ffe4ff */
[----:B------:R-:W-:-:S03]  /*9170*/  IADD3 R21, R21, R25, RZ ;  /* 0x0000001915157210 */ /* 0x000fc60007ffe0ff */
[----:B------:R0:W3:Y:S01]  /*9180*/  LD.E.64 R24, [R34.64] ;  /* 0x0000000a22187980 */ /* 0x0000e2000c101b00 */
[-C--:B----4-:R-:W-:Y:S02]  /*9190*/  IMAD R19, R19, R8.reuse, RZ ;  /* 0x0000000813137224 */ /* 0x090fe400078e02ff */
[----:B------:R-:W-:-:S04]  /*91a0*/  IMAD.WIDE.U32 R20, R18, R8, R20 ;  /* 0x0000000812147225 */ /* 0x000fc800078e0014 */
[----:B------:R-:W-:Y:S02]  /*91b0*/  IMAD R19, R18, R9, R19 ;  /* 0x0000000912137224 */ /* 0x000fe400078e0213 */
[----:B------:R-:W3:Y:S01]  /*91c0*/  LDL.64 R8, [R33+0x78] ;  /* 0x0000780021087983 */ /* 0x000ee20000100a00 */
[----:B------:R-:W-:Y:S01]  /*91d0*/  IADD3 R18, P3, R34, UR6, RZ ;  /* 0x0000000622127c10 */ /* 0x000fe2000ff7e0ff */
[----:B------:R-:W-:-:S03]  /*91e0*/  IMAD.IADD R21, R21, 0x1, R19 ;  /* 0x0000000115157824 */ /* 0x000fc600078e0213 */
[----:B------:R-:W-:Y:S01]  /*91f0*/  IADD3.X R19, R35, UR5, RZ, P3, !PT ;  /* 0x0000000523137c10 */ /* 0x000fe20009ffe4ff */
[-C--:B-----5:R-:W-:Y:S02]  /*9200*/  IMAD R31, R29, R16.reuse, RZ ;  /* 0x000000101d1f7224 */ /* 0x0a0fe400078e02ff */
[----:B------:R-:W-:-:S04]  /*9210*/  IMAD.WIDE.U32 R20, R28, R16, R20 ;  /* 0x000000101c147225 */ /* 0x000fc800078e0014 */
[----:B------:R-:W-:Y:S02]  /*9220*/  IMAD R31, R28, R17, R31 ;  /* 0x000000111c1f7224 */ /* 0x000fe400078e021f */
[----:B------:R1:W4:Y:S04]  /*9230*/  LD.E.64 R28, [R18.64] ;  /* 0x0000000a121c7980 */ /* 0x000328000c101b00 */
[----:B------:R-:W4:Y:S01]  /*9240*/  LDL.64 R16, [R33+0x80] ;  /* 0x0000800021107983 */ /* 0x000f220000100a00 */
[----:B------:R-:W-:Y:S01]  /*9250*/  IMAD.IADD R21, R21, 0x1, R31 ;  /* 0x0000000115157824 */ /* 0x000fe200078e021f */
[----:B0-----:R-:W-:Y:S01]  /*9260*/  IADD3 R34, P3, R18, UR6, RZ ;  /* 0x0000000612227c10 */ /* 0x001fe2000ff7e0ff */
[----:B--2---:R-:W-:-:S03]  /*9270*/  IMAD R27, R27, R22, RZ ;  /* 0x000000161b1b7224 */ /* 0x004fc600078e02ff */
[----:B------:R-:W-:Y:S01]  /*9280*/  IADD3.X R35, R19, UR5, RZ, P3, !PT ;  /* 0x0000000513237c10 */ /* 0x000fe20009ffe4ff */
[C---:B------:R-:W-:Y:S02]  /*9290*/  IMAD R27, R26.reuse, R23, R27 ;  /* 0x000000171a1b7224 */ /* 0x040fe400078e021b */
[----:B------:R-:W-:Y:S02]  /*92a0*/  IMAD.WIDE.U32 R22, R26, R22, R20 ;  /* 0x000000161a167225 */ /* 0x000fe400078e0014 */
[----:B-1----:R0:W2:Y:S01]  /*92b0*/  LD.E.64 R18, [R34.64] ;  /* 0x0000000a22127980 */ /* 0x0020a2000c101b00 */
[----:B------:R-:W-:Y:S01]  /*92c0*/  IADD3 R30, P3, R34, UR6, RZ ;  /* 0x00000006221e7c10 */ /* 0x000fe2000ff7e0ff */
[----:B------:R-:W-:Y:S02]  /*92d0*/  IMAD.IADD R23, R23, 0x1, R27 ;  /* 0x0000000117177824 */ /* 0x000fe400078e021b */
[----:B------:R-:W2:Y:S01]  /*92e0*/  LDL.64 R20, [R33+0x88] ;  /* 0x0000880021147983 */ /* 0x000ea20000100a00 */
[-C--:B---3--:R-:W-:Y:S01]  /*92f0*/  IMAD R25, R25, R8.reuse, RZ ;  /* 0x0000000819197224 */ /* 0x088fe200078e02ff */
[----:B------:R-:W-:Y:S01]  /*9300*/  IADD3.X R31, R35, UR5, RZ, P3, !PT ;  /* 0x00000005231f7c10 */ /* 0x000fe20009ffe4ff */
[C---:B------:R-:W-:Y:S01]  /*9310*/  IMAD.WIDE.U32 R22, R24.reuse, R8, R22 ;  /* 0x0000000818167225 */ /* 0x040fe200078e0016 */
[----:B------:R-:W3:Y:S03]  /*9320*/  LDL.64 R26, [R33+0x90] ;  /* 0x00009000211a7983 */ /* 0x000ee60000100a00 */
[----:B------:R-:W-:Y:S01]  /*9330*/  IMAD R25, R24, R9, R25 ;  /* 0x0000000918197224 */ /* 0x000fe200078e0219 */
[----:B------:R-:W-:-:S04]  /*9340*/  IADD3 R8, P3, R30, UR6, RZ ;  /* 0x000000061e087c10 */ /* 0x000fc8000ff7e0ff */
[----:B------:R-:W-:Y:S02]  /*9350*/  IADD3 R23, R23, R25, RZ ;  /* 0x0000001917177210 */ /* 0x000fe40007ffe0ff */
[----:B------:R-:W3:Y:S01]  /*9360*/  LD.E.64 R24, [R30.64] ;  /* 0x0000000a1e187980 */ /* 0x000ee2000c101b00 */
[----:B------:R-:W-:-:S05]  /*9370*/  IADD3.X R9, R31, UR5, RZ, P3, !PT ;  /* 0x000000051f097c10 */ /* 0x000fca0009ffe4ff */
[----:B0-----:R0:W5:Y:S01]  /*9380*/  LD.E.64 R34, [R8.64] ;  /* 0x0000000a08227980 */ /* 0x001162000c101b00 */
[----:B----4-:R-:W-:-:S04]  /*9390*/  IMAD R29, R29, R16, RZ ;  /* 0x000000101d1d7224 */ /* 0x010fc800078e02ff */
[C---:B------:R-:W-:Y:S02]  /*93a0*/  IMAD R29, R28.reuse, R17, R29 ;  /* 0x000000111c1d7224 */ /* 0x040fe400078e021d */
[----:B------:R-:W-:Y:S02]  /*93b0*/  IMAD.WIDE.U32 R16, R28, R16, R22 ;  /* 0x000000101c107225 */ /* 0x000fe400078e0016 */
[----:B------:R-:W5:Y:S02]  /*93c0*/  LDL.64 R22, [R33+0x98] ;  /* 0x0000980021167983 */ /* 0x000f640000100a00 */
[----:B------:R-:W-:Y:S01]  /*93d0*/  IMAD.IADD R17, R17, 0x1, R29 ;  /* 0x0000000111117824 */ /* 0x000fe200078e021d */
[----:B------:R-:W-:Y:S01]  /*93e0*/  IADD3 R32, P3, R32, -0x10, RZ ;  /* 0xfffffff020207810 */ /* 0x000fe20007f7e0ff */
[-C--:B--2---:R-:W-:Y:S02]  /*93f0*/  IMAD R19, R19, R20.reuse, RZ ;  /* 0x0000001413137224 */ /* 0x084fe400078e02ff */
[----:B------:R-:W-:Y:S01]  /*9400*/  IMAD.WIDE.U32 R16, R18, R20, R16 ;  /* 0x0000001412107225 */ /* 0x000fe200078e0010 */
[----:B------:R-:W-:-:S03]  /*9410*/  IADD3.X R7, R7, -0x1, RZ, P3, !PT ;  /* 0xffffffff07077810 */ /* 0x000fc60001ffe4ff */
[----:B------:R-:W-:Y:S01]  /*9420*/  IMAD R19, R18, R21, R19 ;  /* 0x0000001512137224 */ /* 0x000fe200078e0213 */
[----:B------:R-:W-:-:S03]  /*9430*/  ISETP.GT.U32.AND P3, PT, R32, 0xc, PT ;  /* 0x0000000c2000780c */ /* 0x000fc60003f64070 */
[----:B------:R-:W-:Y:S01]  /*9440*/  IMAD.IADD R17, R17, 0x1, R19 ;  /* 0x0000000111117824 */ /* 0x000fe200078e0213 */
[----:B------:R-:W-:Y:S01]  /*9450*/  ISETP.GT.AND.EX P3, PT, R7, RZ, PT, P3 ;  /* 0x000000ff0700720c */ /* 0x000fe20003f64330 */
[-C--:B---3--:R-:W-:Y:S02]  /*9460*/  IMAD R19, R25, R26.reuse, RZ ;  /* 0x0000001a19137224 */ /* 0x088fe400078e02ff */
[----:B------:R-:W-:-:S04]  /*9470*/  IMAD.WIDE.U32 R16, R24, R26, R16 ;  /* 0x0000001a18107225 */ /* 0x000fc800078e0010 */
[----:B------:R-:W-:Y:S01]  /*9480*/  IMAD R19, R24, R27, R19 ;  /* 0x0000001b18137224 */ /* 0x000fe200078e0213 */
[----:B0-----:R-:W-:-:S03]  /*9490*/  IADD3 R8, P4, R8, UR6, RZ ;  /* 0x0000000608087c10 */ /* 0x001fc6000ff9e0ff */
[----:B------:R-:W-:Y:S01]  /*94a0*/  IMAD.IADD R17, R17, 0x1, R19 ;  /* 0x0000000111117824 */ /* 0x000fe200078e0213 */
[----:B------:R-:W-:Y:S02]  /*94b0*/  IADD3 R0, P5, R0, 0x10, RZ ;  /* 0x0000001000007810 */ /* 0x000fe40007fbe0ff */
[----:B------:R-:W-:-:S03]  /*94c0*/  IADD3.X R9, R9, UR5, RZ, P4, !PT ;  /* 0x0000000509097c10 */ /* 0x000fc6000a7fe4ff */
[----:B------:R-:W-:Y:S02]  /*94d0*/  IMAD.X R5, RZ, RZ, R5, P5 ;  /* 0x000000ffff057224 */ /* 0x000fe400028e0605 */
[-C--:B-----5:R-:W-:Y:S02]  /*94e0*/  IMAD R19, R35, R22.reuse, RZ ;  /* 0x0000001623137224 */ /* 0x0a0fe400078e02ff */
[----:B------:R-:W-:-:S04]  /*94f0*/  IMAD.WIDE.U32 R16, R34, R22, R16 ;  /* 0x0000001622107225 */ /* 0x000fc800078e0010 */
[----:B------:R-:W-:-:S05]  /*9500*/  IMAD R19, R34, R23, R19 ;  /* 0x0000001722137224 */ /* 0x000fca00078e0213 */
[----:B------:R-:W-:Y:S01]  /*9510*/  IADD3 R17, R17, R19, RZ ;  /* 0x0000001311117210 */ /* 0x000fe20007ffe0ff */
[----:B------:R-:W-:Y:S05]  /*9520*/  @P3 BRA `(.L_x_7048) ;  /* 0xfffff78000003947 */ /* 0x000fea000383ffff */
.L_x_7047:
[----:B------:R-:W-:-:S04]  /*9530*/  ISETP.GT.U32.AND P3, PT, R32, 0x4, PT ;  /* 0x000000042000780c */ /* 0x000fc80003f64070 */
[----:B------:R-:W-:-:S13]  /*9540*/  ISETP.GT.AND.EX P3, PT, R7, RZ, PT, P3 ;  /* 0x000000ff0700720c */ /* 0x000fda0003f64330 */
        /* <DEDUP_REMOVED lines=10> */
[----:B------:R-:W-:Y:S02]  /*95f0*/  IADD3.X R21, R35, UR5, RZ, P0, !PT ;  /* 0x0000000523157c10 */ /* 0x000fe400087fe4ff */
[----:B------:R-:W-:-:S03]  /*9600*/  IADD3 R24, P0, R20, UR6, RZ ;  /* 0x0000000614187c10 */ /* 0x000fc6000ff1e0ff */
[----:B------:R1:W3:Y:S01]  /*9610*/  LD.E.64 R26, [R20.64] ;  /* 0x0000000a141a7980 */ /* 0x0002e2000c101b00 */
[----:B------:R-:W-:Y:S02]  /*9620*/  IADD3.X R25, R21, UR5, RZ, P0, !PT ;  /* 0x0000000515197c10 */ /* 0x000fe400087fe4ff */
[----:B0-----:R-:W-:-:S04]  /*9630*/  IADD3 R34, P0, R24, UR6, RZ ;  /* 0x0000000618227c10 */ /* 0x001fc8000ff1e0ff */
[----:B------:R-:W-:-:S05]  /*9640*/  IADD3.X R35, R25, UR5, RZ, P0, !PT ;  /* 0x0000000519237c10 */ /* 0x000fca00087fe4ff */
[----:B-1----:R-:W5:Y:S01]  /*9650*/  LD.E.64 R20, [R34.64] ;  /* 0x0000000a22147980 */ /* 0x002f62000c101b00 */
[-C--:B--2---:R-:W-:Y:S02]  /*9660*/  IMAD R31, R31, R28.reuse, RZ ;  /* 0x0000001c1f1f7224 */ /* 0x084fe400078e02ff */
[----:B------:R-:W-:-:S04]  /*9670*/  IMAD.WIDE.U32 R16, R30, R28, R16 ;  /* 0x0000001c1e107225 */ /* 0x000fc800078e0010 */
[----:B------:R-:W-:Y:S02]  /*9680*/  IMAD R37, R30, R29, R31 ;  /* 0x0000001d1e257224 */ /* 0x000fe400078e021f */
[----:B------:R0:W2:Y:S04]  /*9690*/  LD.E.64 R30, [R24.64] ;  /* 0x0000000a181e7980 */ /* 0x0000a8000c101b00 */
[----:B------:R-:W2:Y:S01]  /*96a0*/  LDL.64 R28, [R33+0x38] ;  /* 0x00003800211c7983 */ /* 0x000ea20000100a00 */
[----:B------:R-:W-:Y:S02]  /*96b0*/  IMAD.IADD R17, R17, 0x1, R37 ;  /* 0x0000000111117824 */ /* 0x000fe400078e0225 */
[----:B----4-:R-:W-:-:S04]  /*96c0*/  IMAD R19, R19, R8, RZ ;  /* 0x0000000813137224 */ /* 0x010fc800078e02ff */
[C---:B------:R-:W-:Y:S02]  /*96d0*/  IMAD R19, R18.reuse, R9, R19 ;  /* 0x0000000912137224 */ /* 0x040fe400078e0213 */
[----:B------:R-:W-:Y:S02]  /*96e0*/  IMAD.WIDE.U32 R8, R18, R8, R16 ;  /* 0x0000000812087225 */ /* 0x000fe400078e0010 */
[----:B------:R-:W5:Y:S03]  /*96f0*/  LDL.64 R16, [R33+0x40] ;  /* 0x0000400021107983 */ /* 0x000f660000100a00 */
[----:B------:R-:W-:Y:S01]  /*9700*/  IADD3 R9, R9, R19, RZ ;  /* 0x0000001309097210 */ /* 0x000fe20007ffe0ff */
[----:B---3--:R-:W-:Y:S01]  /*9710*/  IMAD R19, R27, R22, RZ ;  /* 0x000000161b137224 */ /* 0x008fe200078e02ff */
[----:B------:R-:W-:-:S03]  /*9720*/  IADD3 R36, P0, R34, UR6, RZ ;  /* 0x0000000622247c10 */ /* 0x000fc6000ff1e0ff */
[C---:B------:R-:W-:Y:S02]  /*9730*/  IMAD R19, R26.reuse, R23, R19 ;  /* 0x000000171a137224 */ /* 0x040fe400078e0213 */
[----:B------:R-:W-:Y:S01]  /*9740*/  IMAD.WIDE.U32 R8, R26, R22, R8 ;  /* 0x000000161a087225 */ /* 0x000fe200078e0008 */
[----:B------:R-:W-:-:S03]  /*9750*/  IADD3.X R37, R35, UR5, RZ, P0, !PT ;  /* 0x0000000523257c10 */ /* 0x000fc600087fe4ff */
[----:B------:R-:W-:Y:S01]  /*9760*/  IMAD.IADD R9, R9, 0x1, R19 ;  /* 0x0000000109097824 */ /* 0x000fe200078e0213 */
[----:B0-----:R-:W-:-:S04]  /*9770*/  IADD3 R24, P0, R36, UR6, RZ ;  /* 0x0000000624187c10 */ /* 0x001fc8000ff1e0ff */
[----:B------:R-:W-:-:S05]  /*9780*/  IADD3.X R25, R37, UR5, RZ, P0, !PT ;  /* 0x0000000525197c10 */ /* 0x000fca00087fe4ff */
[----:B------:R-:W3:Y:S01]  /*9790*/  LD.E.64 R26, [R24.64] ;  /* 0x0000000a181a7980 */ /* 0x000ee2000c101b00 */
[----:B--2---:R-:W-:-:S04]  /*97a0*/  IMAD R19, R31, R28, RZ ;  /* 0x0000001c1f137224 */ /* 0x004fc800078e02ff */
[C---:B------:R-:W-:Y:S02]  /*97b0*/  IMAD R23, R30.reuse, R29, R19 ;  /* 0x0000001d1e177224 */ /* 0x040fe400078e0213 */
[----:B------:R-:W-:Y:S02]  /*97c0*/  IMAD.WIDE.U32 R18, R30, R28, R8 ;  /* 0x0000001c1e127225 */ /* 0x000fe400078e0008 */
[----:B------:R-:W2:Y:S04]  /*97d0*/  LDL.64 R28, [R33+0x48] ;  /* 0x00004800211c7983 */ /* 0x000ea80000100a00 */
[----:B------:R-:W2:Y:S01]  /*97e0*/  LD.E.64 R30, [R36.64] ;  /* 0x0000000a241e7980 */ /* 0x000ea2000c101b00 */
[----:B------:R-:W-:Y:S01]  /*97f0*/  IMAD.IADD R19, R19, 0x1, R23 ;  /* 0x0000000113137824 */ /* 0x000fe200078e0217 */
[----:B------:R-:W-:-:S02]  /*9800*/  IADD3 R8, P0, R24, UR6, RZ ;  /* 0x0000000618087c10 */ /* 0x000fc4000ff1e0ff */
[----:B------:R-:W3:Y:S01]  /*9810*/  LDL.64 R22, [R33+0x50] ;  /* 0x0000500021167983 */ /* 0x000ee20000100a00 */
[----:B-----5:R-:W-:Y:S01]  /*9820*/  IMAD R21, R21, R16, RZ ;  /* 0x0000001015157224 */ /* 0x020fe200078e02ff */
[----:B------:R-:W-:-:S03]  /*9830*/  IADD3.X R9, R25, UR5, RZ, P0, !PT ;  /* 0x0000000519097c10 */ /* 0x000fc600087fe4ff */
[C---:B------:R-:W-:Y:S02]  /*9840*/  IMAD R21, R20.reuse, R17, R21 ;  /* 0x0000001114157224 */ /* 0x040fe400078e0215 */
[----:B------:R-:W-:Y:S01]  /*9850*/  IMAD.WIDE.U32 R16, R20, R16, R18 ;  /* 0x0000001014107225 */ /* 0x000fe200078e0012 */
[----:B------:R0:W4:Y:S04]  /*9860*/  LD.E.64 R34, [R8.64] ;  /* 0x0000000a08227980 */ /* 0x000128000c101b00 */
[----:B------:R-:W4:Y:S01]  /*9870*/  LDL.64 R18, [R33+0x58] ;  /* 0x0000580021127983 */ /* 0x000f220000100a00 */
[----:B------:R-:W-:Y:S01]  /*9880*/  IMAD.IADD R17, R17, 0x1, R21 ;  /* 0x0000000111117824 */ /* 0x000fe200078e0215 */
[----:B------:R-:W-:Y:S02]  /*9890*/  IADD3 R0, P4, R0, 0x8, RZ ;  /* 0x0000000800007810 */ /* 0x000fe40007f9e0ff */
[----:B------:R-:W-:-:S02]  /*98a0*/  IADD3 R32, P5, R32, -0x8, RZ ;  /* 0xfffffff820207810 */ /* 0x000fc40007fbe0ff */
[----:B0-----:R-:W-:Y:S01]  /*98b0*/  IADD3 R8, P3, R8, UR6, RZ ;  /* 0x0000000608087c10 */ /* 0x001fe2000ff7e0ff */
[----:B------:R-:W-:Y:S01]  /*98c0*/  IMAD.X R5, RZ, RZ, R5, P4 ;  /* 0x000000ffff057224 */ /* 0x000fe200020e0605 */
[----:B------:R-:W-:Y:S02]  /*98d0*/  PLOP3.LUT P0, PT, PT, PT, PT, 0x8, 0x0 ;  /* 0x000000000000781c */ /* 0x000fe40003f0e170 */
[----:B------:R-:W-:Y:S02]  /*98e0*/  IADD3.X R7, R7, -0x1, RZ, P5, !PT ;  /* 0xffffffff07077810 */ /* 0x000fe40002ffe4ff */
[----:B------:R-:W-:Y:S01]  /*98f0*/  IADD3.X R9, R9, UR5, RZ, P3, !PT ;  /* 0x0000000509097c10 */ /* 0x000fe20009ffe4ff */
        /* <DEDUP_REMOVED lines=12> */
.L_x_7049:
[----:B------:R-:W-:-:S04]  /*99c0*/  ISETP.NE.U32.AND P3, PT, R32, RZ, PT ;  /* 0x000000ff2000720c */ /* 0x000fc80003f65070 */
[----:B------:R-:W-:-:S13]  /*99d0*/  ISETP.NE.OR.EX P0, PT, R7, RZ, P0, P3 ;  /* 0x000000ff0700720c */ /* 0x000fda0000705730 */
[----:B------:R-:W-:Y:S05]  /*99e0*/  @!P0 BRA `(.L_x_7045) ;  /* 0x0000028000008947 */ /* 0x000fea0003800000 */
.L_x_7046:
        /* <DEDUP_REMOVED lines=16> */
[----:B------:R-:W2:Y:S04]  /*9af0*/  LDL.64 R18, [R33+0x38] ;  /* 0x0000380021127983 */ /* 0x000ea80000100a00 */
[----:B------:R-:W2:Y:S01]  /*9b00*/  LD.E.64 R22, [R28.64] ;  /* 0x0000000a1c167980 */ /* 0x000ea2000c101b00 */
[----:B----4-:R-:W-:Y:S02]  /*9b10*/  IMAD R21, R21, R8, RZ ;  /* 0x0000000815157224 */ /* 0x010fe400078e02ff */
[----:B------:R-:W-:Y:S02]  /*9b20*/  IMAD.IADD R17, R17, 0x1, R37 ;  /* 0x0000000111117824 */ /* 0x000fe400078e0225 */
[----:B------:R-:W-:-:S02]  /*9b30*/  IMAD R21, R20, R9, R21 ;  /* 0x0000000914157224 */ /* 0x000fc400078e0215 */
[----:B------:R-:W-:Y:S01]  /*9b40*/  IMAD.WIDE.U32 R8, R20, R8, R16 ;  /* 0x0000000814087225 */ /* 0x000fe200078e0010 */
[----:B------:R-:W-:-:S03]  /*9b50*/  IADD3 R32, P0, R32, -0x4, RZ ;  /* 0xfffffffc20207810 */ /* 0x000fc60007f1e0ff */
[----:B------:R-:W-:Y:S02]  /*9b60*/  IMAD.IADD R9, R9, 0x1, R21 ;  /* 0x0000000109097824 */ /* 0x000fe400078e0215 */
[-C--:B---3--:R-:W-:Y:S01]  /*9b70*/  IMAD R17, R27, R24.reuse, RZ ;  /* 0x000000181b117224 */ /* 0x088fe200078e02ff */
[----:B------:R-:W-:Y:S01]  /*9b80*/  IADD3.X R7, R7, -0x1, RZ, P0, !PT ;  /* 0xffffffff07077810 */ /* 0x000fe200007fe4ff */
[----:B------:R-:W-:Y:S01]  /*9b90*/  IMAD.WIDE.U32 R8, R26, R24, R8 ;  /* 0x000000181a087225 */ /* 0x000fe200078e0008 */
[----:B------:R-:W-:-:S03]  /*9ba0*/  ISETP.NE.U32.AND P0, PT, R32, RZ, PT ;  /* 0x000000ff2000720c */ /* 0x000fc60003f05070 */
[----:B------:R-:W-:Y:S01]  /*9bb0*/  IMAD R17, R26, R25, R17 ;  /* 0x000000191a117224 */ /* 0x000fe200078e0211 */
[----:B------:R-:W-:-:S03]  /*9bc0*/  ISETP.NE.AND.EX P0, PT, R7, RZ, PT, P0 ;  /* 0x000000ff0700720c */ /* 0x000fc60003f05300 */
[----:B------:R-:W-:Y:S01]  /*9bd0*/  IMAD.IADD R9, R9, 0x1, R17 ;  /* 0x0000000109097824 */ /* 0x000fe200078e0211 */
[----:B------:R-:W-:-:S05]  /*9be0*/  IADD3 R0, P3, R0, 0x4, RZ ;  /* 0x0000000400007810 */ /* 0x000fca0007f7e0ff */
[----:B------:R-:W-:Y:S02]  /*9bf0*/  IMAD.X R5, RZ, RZ, R5, P3 ;  /* 0x000000ffff057224 */ /* 0x000fe400018e0605 */
[----:B--2---:R-:W-:-:S04]  /*9c00*/  IMAD R17, R23, R18, RZ ;  /* 0x0000001217117224 */ /* 0x004fc800078e02ff */
[C---:B------:R-:W-:Y:S02]  /*9c10*/  IMAD R19, R22.reuse, R19, R17 ;  /* 0x0000001316137224 */ /* 0x040fe400078e0211 */
[----:B------:R-:W-:Y:S01]  /*9c20*/  IMAD.WIDE.U32 R16, R22, R18, R8 ;  /* 0x0000001216107225 */ /* 0x000fe200078e0008 */
[----:B------:R-:W-:-:S04]  /*9c30*/  IADD3 R8, P4, R28, UR6, RZ ;  /* 0x000000061c087c10 */ /* 0x000fc8000ff9e0ff */
[----:B------:R-:W-:Y:S02]  /*9c40*/  IADD3.X R9, R29, UR5, RZ, P4, !PT ;  /* 0x000000051d097c10 */ /* 0x000fe4000a7fe4ff */
[----:B------:R-:W-:Y:S01]  /*9c50*/  IADD3 R17, R17, R19, RZ ;  /* 0x0000001311117210 */ /* 0x000fe20007ffe0ff */
[----:B------:R-:W-:Y:S05]  /*9c60*/  @P0 BRA `(.L_x_7046) ;  /* 0xfffffd8000000947 */ /* 0x000fea000383ffff */
.L_x_7045:
        /* <DEDUP_REMOVED lines=47> */
.L_x_7043:
[----:B0-----:R-:W-:-:S04]  /*9f60*/  LEA R16, P0, R10, c[0x0][0x168], 0x3 ;  /* 0x00005a000a107a11 */ /* 0x001fc800078018ff */
[----:B------:R-:W-:-:S06]  /*9f70*/  LEA.HI.X R17, R10, c[0x0][0x16c], R11, 0x3, P0 ;  /* 0x00005b000a117a11 */ /* 0x000fcc00000f1c0b */
[----:B------:R-:W5:Y:S03]  /*9f80*/  LD.E.64 R16, [R16.64] ;  /* 0x0000000a10107980 */ /* 0x000f66000c101b00 */
.L_x_7044:
        /* <DEDUP_REMOVED lines=12> */
.L_x_7051:
        /* <DEDUP_REMOVED lines=19> */
.L_x_7050:
[----:B------:R-:W-:Y:S05]  /*a180*/  @!P1 BRA `(.L_x_7052) ;  /* 0x0000018000009947 */ /* 0x000fea0003800000 */
[----:B------:R-:W-:Y:S01]  /*a190*/  BSSY B0, `(.L_x_7052) ;  /* 0x0000017000007945 */ /* 0x000fe20003800000 */
[----:B------:R-:W-:Y:S01]  /*a1a0*/  IMAD.MOV.U32 R22, RZ, RZ, R3 ;  /* 0x000000ffff167224 */ /* 0x000fe200078e0003 */
[----:B------:R-:W-:Y:S01]  /*a1b0*/  MOV R5, c[0x0][0x1d4] ;  /* 0x0000750000057a02 */ /* 0x000fe20000000f00 */
[----:B------:R-:W-:Y:S02]  /*a1c0*/  IMAD.MOV.U32 R24, RZ, RZ, R4 ;  /* 0x000000ffff187224 */ /* 0x000fe400078e0004 */
[----:B------:R-:W-:-:S03]  /*a1d0*/  IMAD.MOV.U32 R25, RZ, RZ, c[0x0][0x1d0] ;  /* 0x00007400ff197624 */ /* 0x000fc600078e00ff */
.L_x_7053:
        /* <DEDUP_REMOVED lines=19> */
.L_x_7052:
[C---:B------:R-:W-:Y:S02]  /*a310*/  IADD3 R6, P0, -R8.reuse, R25, RZ ;  /* 0x0000001908067210 */ /* 0x040fe40007f1e1ff */
[----:B------:R-:W-:Y:S02]  /*a320*/  IADD3 R8, P4, R8, -c[0x0][0x1d0], RZ ;  /* 0x8000740008087a10 */ /* 0x000fe40007f9e0ff */
[C---:B-----5:R-:W-:Y:S01]  /*a330*/  IADD3 R16, P3, R10.reuse, c[0x0][0x1e0], RZ ;  /* 0x000078000a107a10 */ /* 0x060fe20007f7e0ff */
        /* <DEDUP_REMOVED lines=31> */
[----:B------:R-:W-:Y:S01]  /*a530*/  IMAD R5, R13, c[0x0][0x180], RZ ;  /* 0x000060000d057a24 */ /* 0x000fe200078e02ff */
[----:B------:R-:W-:Y:S01]  /*a540*/  IADD3 R7, P0, -R6, c[0x0][0x170], RZ ;  /* 0x00005c0006077a10 */ /* 0x000fe20007f1e1ff */
[----:B------:R-:W-:Y:S01]  /*a550*/  UMOV UR5, 0x8 ;  /* 0x0000000800057882 */ /* 0x000fe20000000000 */
[C---:B------:R-:W-:Y:S01]  /*a560*/  IMAD.WIDE.U32 R10, R12.reuse, c[0x0][0x180], RZ ;  /* 0x000060000c0a7a25 */ /* 0x040fe200078e00ff */
[----:B------:R-:W-:Y:S01]  /*a570*/  ULDC.64 UR8, c[0x0][0x1c8] ;  /* 0x0000720000087ab9 */ /* 0x000fe20000000a00 */
[----:B------:R-:W-:Y:S01]  /*a580*/  MOV R32, RZ ;  /* 0x000000ff00207202 */ /* 0x000fe20000000f00 */
[----:B------:R-:W-:Y:S01]  /*a590*/  UIMAD.WIDE.U32 UR6, UR5, UR8, URZ ;  /* 0x00000008050672a5 */ /* 0x000fe2000f8e003f */
[----:B------:R-:W-:Y:S01]  /*a5a0*/  IMAD R9, R12, c[0x0][0x184], R5 ;  /* 0x000061000c097a24 */ /* 0x000fe200078e0205 */
[----:B------:R-:W-:Y:S01]  /*a5b0*/  IADD3.X R5, R8, -0x1, RZ, P0, !PT ;  /* 0xffffffff08057810 */ /* 0x000fe200007fe4ff */
[----:B------:R-:W-:Y:S01]  /*a5c0*/  UIMAD UR5, UR5, UR9, URZ ;  /* 0x00000009050572a4 */ /* 0x000fe2000f8e023f */
[----:B------:R-:W-:Y:S01]  /*a5d0*/  ISETP.GT.U32.AND P0, PT, R7, RZ, PT ;  /* 0x000000ff0700720c */ /* 0x000fe20003f04070 */
[----:B------:R-:W-:Y:S01]  /*a5e0*/  IMAD.IADD R9, R11, 0x1, R9 ;  /* 0x000000010b097824 */ /* 0x000fe200078e0209 */
[C---:B------:R-:W-:Y:S01]  /*a5f0*/  LEA R8, P3, R10.reuse, c[0x0][0x178], 0x3 ;  /* 0x00005e000a087a11 */ /* 0x040fe200078618ff */
[----:B------:R-:W-:Y:S01]  /*a600*/  UIADD3 UR5, UR7, UR5, URZ ;  /* 0x0000000507057290 */ /* 0x000fe2000fffe03f */
[----:B------:R-:W-:Y:S01]  /*a610*/  ISETP.GT.AND.EX P0, PT, R5, RZ, PT, P0 ;  /* 0x000000ff0500720c */ /* 0x000fe20003f04300 */
[----:B------:R-:W-:Y:S01]  /*a620*/  IMAD.MOV.U32 R0, RZ, RZ, RZ ;  /* 0x000000ffff007224 */ /* 0x000fe200078e00ff */
[----:B------:R-:W-:-:S11]  /*a630*/  LEA.HI.X R9, R10, c[0x0][0x17c], R9, 0x3, P3 ;  /* 0x00005f000a097a11 */ /* 0x000fd600018f1c09 */
[----:B------:R-:W-:Y:S05]  /*a640*/  @!P0 BRA `(.L_x_7057) ;  /* 0x00000de000008947 */ /* 0x000fea0003800000 */
[----:B------:R-:W-:Y:S02]  /*a650*/  ISETP.GT.U32.AND P3, PT, R7, 0xc, PT ;  /* 0x0000000c0700780c */ /* 0x000fe40003f64070 */
[----:B------:R-:W-:Y:S02]  /*a660*/  PLOP3.LUT P0, PT, PT, PT, PT, 0x80, 0x0 ;  /* 0x000000000000781c */ /* 0x000fe40003f0f070 */
[----:B------:R-:W-:-:S13]  /*a670*/  ISETP.GT.AND.EX P3, PT, R5, RZ, PT, P3 ;  /* 0x000000ff0500720c */ /* 0x000fda0003f64330 */
[----:B------:R-:W-:Y:S05]  /*a680*/  @!P3 BRA `(.L_x_7058) ;  /* 0x000008e00000b947 */ /* 0x000fea0003800000 */
[----:B------:R-:W-:Y:S02]  /*a690*/  PLOP3.LUT P0, PT, PT, PT, PT, 0x8, 0x0 ;  /* 0x000000000000781c */ /* 0x000fe40003f0e170 */
.L_x_7059:
[----:B------:R-:W-:Y:S01]  /*a6a0*/  IMAD.U32 R33, R0, 0x8, R1 ;  /* 0x0000000800217824 */ /* 0x000fe200078e0001 */
[----:B------:R-:W-:Y:S01]  /*a6b0*/  IADD3 R36, P3, R8, UR6, RZ ;  /* 0x0000000608247c10 */ /* 0x000fe2000ff7e0ff */
[----:B------:R0:W2:Y:S04]  /*a6c0*/  LD.E.64 R28, [R8.64] ;  /* 0x0000000a081c7980 */ /* 0x0000a8000c101b00 */
[----:B------:R-:W2:Y:S01]  /*a6d0*/  LDL.64 R26, [R33+0x20] ;  /* 0x00002000211a7983 */ /* 0x000ea20000100a00 */
[----:B------:R-:W-:Y:S02]  /*a6e0*/  IADD3.X R37, R9, UR5, RZ, P3, !PT ;  /* 0x0000000509257c10 */ /* 0x000fe40009ffe4ff */
[----:B------:R-:W-:Y:S01]  /*a6f0*/  IADD3 R34, P3, R36, UR6, RZ ;  /* 0x0000000624227c10 */ /* 0x000fe2000ff7e0ff */
[----:B------:R-:W3:Y:S04]  /*a700*/  LDL.64 R16, [R33+0x30] ;  /* 0x0000300021107983 */ /* 0x000ee80000100a00 */
[----:B0-----:R-:W4:Y:S04]  /*a710*/  LDL.64 R8, [R33+0x28] ;  /* 0x0000280021087983 */ /* 0x001f280000100a00 */
[----:B------:R-:W4:Y:S01]  /*a720*/  LD.E.64 R10, [R36.64] ;  /* 0x0000000a240a7980 */ /* 0x000f22000c101b00 */
[----:B------:R-:W-:-:S02]  /*a730*/  IADD3.X R35, R37, UR5, RZ, P3, !PT ;  /* 0x0000000525237c10 */ /* 0x000fc40009ffe4ff */
[----:B------:R-:W-:Y:S01]  /*a740*/  IADD3 R20, P3, R34, UR6, RZ ;  /* 0x0000000622147c10 */ /* 0x000fe2000ff7e0ff */
[----:B------:R-:W5:Y:S04]  /*a750*/  LDL.64 R24, [R33+0x38] ;  /* 0x0000380021187983 */ /* 0x000f680000100a00 */
[----:B------:R0:W3:Y:S01]  /*a760*/  LD.E.64 R18, [R34.64] ;  /* 0x0000000a22127980 */ /* 0x0000e2000c101b00 */
[----:B------:R-:W-:-:S05]  /*a770*/  IADD3.X R21, R35, UR5, RZ, P3, !PT ;  /* 0x0000000523157c10 */ /* 0x000fca0009ffe4ff */
[----:B------:R1:W5:Y:S01]  /*a780*/  LD.E.64 R22, [R20.64] ;  /* 0x0000000a14167980 */ /* 0x000362000c101b00 */
[-C--:B--2---:R-:W-:Y:S02]  /*a790*/  IMAD R29, R29, R26.reuse, RZ ;  /* 0x0000001a1d1d7224 */ /* 0x084fe400078e02ff */
[----:B------:R-:W-:Y:S01]  /*a7a0*/  IMAD.WIDE.U32 R30, R28, R26, R30 ;  /* 0x0000001a1c1e7225 */ /* 0x000fe200078e001e */
[----:B------:R-:W-:-:S03]  /*a7b0*/  IADD3 R26, P3, R20, UR6, RZ ;  /* 0x00000006141a7c10 */ /* 0x000fc6000ff7e0ff */
[----:B------:R-:W-:Y:S01]  /*a7c0*/  IMAD R29, R28, R27, R29 ;  /* 0x0000001b1c1d7224 */ /* 0x000fe200078e021d */
[----:B------:R-:W-:-:S03]  /*a7d0*/  IADD3.X R27, R21, UR5, RZ, P3, !PT ;  /* 0x00000005151b7c10 */ /* 0x000fc60009ffe4ff */
[----:B------:R-:W-:Y:S02]  /*a7e0*/  IMAD.IADD R31, R31, 0x1, R29 ;  /* 0x000000011f1f7824 */ /* 0x000fe400078e021d */
[-C--:B----4-:R-:W-:Y:S02]  /*a7f0*/  IMAD R11, R11, R8.reuse, RZ ;  /* 0x000000080b0b7224 */ /* 0x090fe400078e02ff */
[----:B------:R-:W-:Y:S01]  /*a800*/  IMAD.WIDE.U32 R30, R10, R8, R30 ;  /* 0x000000080a1e7225 */ /* 0x000fe200078e001e */
[----:B0-----:R-:W-:-:S03]  /*a810*/  IADD3 R34, P3, R26, UR6, RZ ;  /* 0x000000061a227c10 */ /* 0x001fc6000ff7e0ff */
[----:B-1----:R-:W-:Y:S02]  /*a820*/  IMAD R20, R10, R9, R11 ;  /* 0x000000090a147224 */ /* 0x002fe400078e020b */
[----:B------:R-:W2:Y:S04]  /*a830*/  LDL.64 R8, [R33+0x40] ;  /* 0x0000400021087983 */ /* 0x000ea80000100a00 */
[----:B------:R0:W2:Y:S01]  /*a840*/  LD.E.64 R10, [R26.64] ;  /* 0x0000000a1a0a7980 */ /* 0x0000a2000c101b00 */
[----:B------:R-:W-:Y:S01]  /*a850*/  IMAD.IADD R21, R31, 0x1, R20 ;  /* 0x000000011f157824 */ /* 0x000fe200078e0214 */
[----:B------:R-:W-:Y:S01]  /*a860*/  MOV R20, R30 ;  /* 0x0000001e00147202 */ /* 0x000fe20000000f00 */
[----:B---3--:R-:W-:Y:S01]  /*a870*/  IMAD R19, R19, R16, RZ ;  /* 0x0000001013137224 */ /* 0x008fe200078e02ff */
[----:B------:R-:W-:-:S03]  /*a880*/  IADD3.X R35, R27, UR5, RZ, P3, !PT ;  /* 0x000000051b237c10 */ /* 0x000fc60009ffe4ff */
[C---:B------:R-:W-:Y:S02]  /*a890*/  IMAD R17, R18.reuse, R17, R19 ;  /* 0x0000001112117224 */ /* 0x040fe400078e0213 */
[----:B------:R-:W-:Y:S01]  /*a8a0*/  IMAD.WIDE.U32 R28, R18, R16, R20 ;  /* 0x00000010121c7225 */ /* 0x000fe200078e0014 */
[----:B------:R-:W-:Y:S01]  /*a8b0*/  IADD3 R16, P3, R34, UR6, RZ ;  /* 0x0000000622107c10 */ /* 0x000fe2000ff7e0ff */
[----:B------:R-:W3:Y:S04]  /*a8c0*/  LDL.64 R20, [R33+0x48] ;  /* 0x0000480021147983 */ /* 0x000ee80000100a00 */
[----:B------:R1:W3:Y:S01]  /*a8d0*/  LD.E.64 R18, [R34.64] ;  /* 0x0000000a22127980 */ /* 0x0002e2000c101b00 */
[----:B0-----:R-:W-:Y:S01]  /*a8e0*/  IMAD.IADD R27, R29, 0x1, R17 ;  /* 0x000000011d1b7824 */ /* 0x001fe200078e0211 */
[----:B------:R-:W-:Y:S01]  /*a8f0*/  IADD3.X R17, R35, UR5, RZ, P3, !PT ;  /* 0x0000000523117c10 */ /* 0x000fe20009ffe4ff */
[----:B-----5:R-:W-:-:S02]  /*a900*/  IMAD R31, R23, R24, RZ ;  /* 0x00000018171f7224 */ /* 0x020fc400078e02ff */
[----:B------:R-:W-:Y:S02]  /*a910*/  IMAD.MOV.U32 R26, RZ, RZ, R28 ;  /* 0x000000ffff1a7224 */ /* 0x000fe400078e001c */
[C---:B------:R-:W-:Y:S02]  /*a920*/  IMAD R31, R22.reuse, R25, R31 ;  /* 0x00000019161f7224 */ /* 0x040fe400078e021f */
[----:B------:R-:W-:Y:S01]  /*a930*/  IMAD.WIDE.U32 R24, R22, R24, R26 ;  /* 0x0000001816187225 */ /* 0x000fe200078e001a */
[----:B------:R-:W-:Y:S01]  /*a940*/  IADD3 R28, P3, R16, UR6, RZ ;  /* 0x00000006101c7c10 */ /* 0x000fe2000ff7e0ff */
[----:B------:R-:W4:Y:S04]  /*a950*/  LDL.64 R22, [R33+0x50] ;  /* 0x0000500021167983 */ /* 0x000f280000100a00 */
[----:B------:R0:W4:Y:S01]  /*a960*/  LD.E.64 R26, [R16.64] ;  /* 0x0000000a101a7980 */ /* 0x000122000c101b00 */
[----:B------:R-:W-:-:S03]  /*a970*/  IADD3.X R29, R17, UR5, RZ, P3, !PT ;  /* 0x00000005111d7c10 */ /* 0x000fc60009ffe4ff */
[----:B-1----:R-:W5:Y:S04]  /*a980*/  LDL.64 R34, [R33+0x58] ;  /* 0x0000580021227983 */ /* 0x002f680000100a00 */
[----:B------:R-:W5:Y:S01]  /*a990*/  LD.E.64 R36, [R28.64] ;  /* 0x0000000a1c247980 */ /* 0x000f62000c101b00 */
[----:B------:R-:W-:Y:S02]  /*a9a0*/  IMAD.IADD R25, R25, 0x1, R31 ;  /* 0x0000000119197824 */ /* 0x000fe400078e021f */
[----:B--2---:R-:W-:-:S04]  /*a9b0*/  IMAD R11, R11, R8, RZ ;  /* 0x000000080b0b7224 */ /* 0x004fc800078e02ff */
[C---:B------:R-:W-:Y:S02]  /*a9c0*/  IMAD R9, R10.reuse, R9, R11 ;  /* 0x000000090a097224 */ /* 0x040fe400078e020b */
[----:B------:R-:W-:Y:S01]  /*a9d0*/  IMAD.WIDE.U32 R10, R10, R8, R24 ;  /* 0x000000080a0a7225 */ /* 0x000fe200078e0018 */
[----:B------:R-:W-:-:S04]  /*a9e0*/  IADD3 R24, P3, R28, UR6, RZ ;  /* 0x000000061c187c10 */ /* 0x000fc8000ff7e0ff */
[----:B------:R-:W-:Y:S01]  /*a9f0*/  IADD3 R9, R11, R9, RZ ;  /* 0x000000090b097210 */ /* 0x000fe20007ffe0ff */
[----:B------:R-:W-:Y:S01]  /*aa00*/  IMAD.MOV.U32 R8, RZ, RZ, R10 ;  /* 0x000000ffff087224 */ /* 0x000fe200078e000a */
[----:B------:R-:W-:Y:S01]  /*aa10*/  IADD3.X R25, R29, UR5, RZ, P3, !PT ;  /* 0x000000051d197c10 */ /* 0x000fe20009ffe4ff */
[----:B---3--:R-:W-:Y:S01]  /*aa20*/  IMAD R11, R19, R20, RZ ;  /* 0x00000014130b7224 */ /* 0x008fe200078e02ff */
[----:B------:R-:W-:-:S03]  /*aa30*/  IADD3 R30, P3, R24, UR6, RZ ;  /* 0x00000006181e7c10 */ /* 0x000fc6000ff7e0ff */
[C---:B0-----:R-:W-:Y:S02]  /*aa40*/  IMAD R16, R18.reuse, R21, R11 ;  /* 0x0000001512107224 */ /* 0x041fe400078e020b */
[----:B------:R-:W-:Y:S01]  /*aa50*/  IMAD.WIDE.U32 R18, R18, R20, R8 ;  /* 0x0000001412127225 */ /* 0x000fe200078e0008 */
[----:B------:R0:W2:Y:S04]  /*aa60*/  LD.E.64 R10, [R24.64] ;  /* 0x0000000a180a7980 */ /* 0x0000a8000c101b00 */
[----:B------:R-:W2:Y:S01]  /*aa70*/  LDL.64 R8, [R33+0x60] ;  /* 0x0000600021087983 */ /* 0x000ea20000100a00 */
[----:B------:R-:W-:Y:S01]  /*aa80*/  IMAD.IADD R17, R19, 0x1, R16 ;  /* 0x0000000113117824 */ /* 0x000fe200078e0210 */
[----:B------:R-:W-:Y:S01]  /*aa90*/  IADD3.X R31, R25, UR5, RZ, P3, !PT ;  /* 0x00000005191f7c10 */ /* 0x000fe20009ffe4ff */
[----:B------:R-:W-:Y:S01]  /*aaa0*/  IMAD.MOV.U32 R16, RZ, RZ, R18 ;  /* 0x000000ffff107224 */ /* 0x000fe200078e0012 */
[----:B------:R-:W3:Y:S01]  /*aab0*/  LDL.64 R20, [R33+0x68] ;  /* 0x0000680021147983 */ /* 0x000ee20000100a00 */
[----:B----4-:R-:W-:-:S04]  /*aac0*/  IMAD R19, R27, R22, RZ ;  /* 0x000000161b137224 */ /* 0x010fc800078e02ff */
[C---:B------:R-:W-:Y:S02]  /*aad0*/  IMAD R23, R26.reuse, R23, R19 ;  /* 0x000000171a177224 */ /* 0x040fe400078e0213 */
[----:B------:R-:W-:Y:S01]  /*aae0*/  IMAD.WIDE.U32 R26, R26, R22, R16 ;  /* 0x000000161a1a7225 */ /* 0x000fe200078e0010 */
[----:B------:R1:W3:Y:S01]  /*aaf0*/  LD.E.64 R18, [R30.64] ;  /* 0x0000000a1e127980 */ /* 0x0002e2000c101b00 */
[----:B------:R-:W-:Y:S02]  /*ab00*/  IADD3 R16, P3, R30, UR6, RZ ;  /* 0x000000061e107c10 */ /* 0x000fe4000ff7e0ff */
[----:B-----5:R-:W-:Y:S01]  /*ab10*/  IMAD R29, R37, R34, RZ ;  /* 0x00000022251d7224 */ /* 0x020fe200078e02ff */
[----:B------:R-:W-:Y:S01]  /*ab20*/  IADD3 R23, R27, R23, RZ ;  /* 0x000000171b177210 */ /* 0x000fe20007ffe0ff */
[----:B------:R-:W-:Y:S01]  /*ab30*/  IMAD.MOV.U32 R22, RZ, RZ, R26 ;  /* 0x000000ffff167224 */ /* 0x000fe200078e001a */
[----:B------:R-:W-:Y:S01]  /*ab40*/  IADD3.X R17, R31, UR5, RZ, P3, !PT ;  /* 0x000000051f117c10 */ /* 0x000fe20009ffe4ff */
[----:B------:R-:W-:-:S02]  /*ab50*/  IMAD R29, R36, R35, R29 ;  /* 0x00000023241d7224 */ /* 0x000fc400078e021d */
[----:B------:R-:W-:Y:S01]  /*ab60*/  IMAD.WIDE.U32 R34, R36, R34, R22 ;  /* 0x0000002224227225 */ /* 0x000fe200078e0016 */
[----:B-1----:R-:W4:Y:S04]  /*ab70*/  LDL.64 R30, [R33+0x78] ;  /* 0x00007800211e7983 */ /* 0x002f280000100a00 */
[----:B------:R-:W5:Y:S04]  /*ab80*/  LDL.64 R22, [R33+0x70] ;  /* 0x0000700021167983 */ /* 0x000f680000100a00 */
[----:B0-----:R3:W5:Y:S01]  /*ab90*/  LD.E.64 R24, [R16.64] ;  /* 0x0000000a10187980 */ /* 0x001762000c101b00 */
[----:B------:R-:W-:-:S04]  /*aba0*/  IADD3 R26, P3, R16, UR6, RZ ;  /* 0x00000006101a7c10 */ /* 0x000fc8000ff7e0ff */
[----:B------:R-:W-:-:S05]  /*abb0*/  IADD3.X R27, R17, UR5, RZ, P3, !PT ;  /* 0x00000005111b7c10 */ /* 0x000fca0009ffe4ff */
[----:B------:R5:W4:Y:S01]  /*abc0*/  LD.E.64 R36, [R26.64] ;  /* 0x0000000a1a247980 */ /* 0x000b22000c101b00 */
[----:B------:R-:W-:-:S03]  /*abd0*/  IMAD.IADD R35, R35, 0x1, R29 ;  /* 0x0000000123237824 */ /* 0x000fc600078e021d */
[----:B------:R-:W4:Y:S01]  /*abe0*/  LDL.64 R28, [R33+0x90] ;  /* 0x00009000211c7983 */ /* 0x000f220000100a00 */
[----:B--2---:R-:W-:-:S04]  /*abf0*/  IMAD R11, R11, R8, RZ ;  /* 0x000000080b0b7224 */ /* 0x004fc800078e02ff */
[C---:B------:R-:W-:Y:S02]  /*ac00*/  IMAD R11, R10.reuse, R9, R11 ;  /* 0x000000090a0b7224 */ /* 0x040fe400078e020b */
[----:B------:R-:W-:Y:S01]  /*ac10*/  IMAD.WIDE.U32 R8, R10, R8, R34 ;  /* 0x000000080a087225 */ /* 0x000fe200078e0022 */
[----:B------:R-:W-:-:S03]  /*ac20*/  IADD3 R10, P3, R26, UR6, RZ ;  /* 0x000000061a0a7c10 */ /* 0x000fc6000ff7e0ff */
[----:B------:R-:W-:Y:S01]  /*ac30*/  IMAD.IADD R9, R9, 0x1, R11 ;  /* 0x0000000109097824 */ /* 0x000fe200078e020b */
[----:B------:R-:W-:Y:S01]  /*ac40*/  IADD3.X R11, R27, UR5, RZ, P3, !PT ;  /* 0x000000051b0b7c10 */ /* 0x000fe20009ffe4ff */
[----:B---3--:R-:W-:-:S04]  /*ac50*/  IMAD R17, R19, R20, RZ ;  /* 0x0000001413117224 */ /* 0x008fc800078e02ff */
[C---:B------:R-:W-:Y:S02]  /*ac60*/  IMAD R21, R18.reuse, R21, R17 ;  /* 0x0000001512157224 */ /* 0x040fe400078e0211 */
[----:B------:R-:W-:Y:S01]  /*ac70*/  IMAD.WIDE.U32 R18, R18, R20, R8 ;  /* 0x0000001412127225 */ /* 0x000fe200078e0008 */
[----:B------:R4:W2:Y:S01]  /*ac80*/  LD.E.64 R16, [R10.64] ;  /* 0x0000000a0a107980 */ /* 0x0008a2000c101b00 */
[----:B------:R-:W-:-:S03]  /*ac90*/  IADD3 R20, P3, R10, UR6, RZ ;  /* 0x000000060a147c10 */ /* 0x000fc6000ff7e0ff */
[----:B------:R-:W2:Y:S01]  /*aca0*/  LDL.64 R8, [R33+0x80] ;  /* 0x0000800021087983 */ /* 0x000ea20000100a00 */
[----:B------:R-:W-:Y:S02]  /*acb0*/  IADD3 R19, R19, R21, RZ ;  /* 0x0000001513137210 */ /* 0x000fe40007ffe0ff */
[----:B------:R-:W-:Y:S01]  /*acc0*/  IADD3.X R21, R11, UR5, RZ, P3, !PT ;  /* 0x000000050b157c10 */ /* 0x000fe20009ffe4ff */
[----:B-----5:R-:W-:Y:S01]  /*acd0*/  IMAD R27, R25, R22, RZ ;  /* 0x00000016191b7224 */ /* 0x020fe200078e02ff */
[----:B------:R-:W-:-:S03]  /*ace0*/  IADD3 R26, P3, R20, UR6, RZ ;  /* 0x00000006141a7c10 */ /* 0x000fc6000ff7e0ff */
[C---:B------:R-:W-:Y:S02]  /*acf0*/  IMAD R27, R24.reuse, R23, R27 ;  /* 0x00000017181b7224 */ /* 0x040fe400078e021b */
[----:B------:R-:W-:Y:S02]  /*ad00*/  IMAD.WIDE.U32 R22, R24, R22, R18 ;  /* 0x0000001618167225 */ /* 0x000fe400078e0012 */
[----:B------:R-:W3:Y:S04]  /*ad10*/  LDL.64 R18, [R33+0x88] ;  /* 0x0000880021127983 */ /* 0x000ee80000100a00 */
[----:B------:R0:W3:Y:S01]  /*ad20*/  LD.E.64 R24, [R20.64] ;  /* 0x0000000a14187980 */ /* 0x0000e2000c101b00 */
[----:B------:R-:W-:Y:S01]  /*ad30*/  IMAD.IADD R23, R23, 0x1, R27 ;  /* 0x0000000117177824 */ /* 0x000fe200078e021b */
[----:B------:R-:W-:Y:S01]  /*ad40*/  IADD3.X R27, R21, UR5, RZ, P3, !PT ;  /* 0x00000005151b7c10 */ /* 0x000fe20009ffe4ff */
[----:B----4-:R-:W-:Y:S01]  /*ad50*/  IMAD R11, R37, R30, RZ ;  /* 0x0000001e250b7224 */ /* 0x010fe200078e02ff */
[----:B------:R-:W-:-:S03]  /*ad60*/  IADD3 R10, P3, R26, UR6, RZ ;  /* 0x000000061a0a7c10 */ /* 0x000fc6000ff7e0ff */
[----:B------:R-:W4:Y:S01]  /*ad70*/  LD.E.64 R34, [R26.64] ;  /* 0x0000000a1a227980 */ /* 0x000f22000c101b00 */
[C---:B------:R-:W-:Y:S01]  /*ad80*/  IMAD R31, R36.reuse, R31, R11 ;  /* 0x0000001f241f7224 */ /* 0x040fe200078e020b */
[----:B------:R-:W-:Y:S01]  /*ad90*/  IADD3.X R11, R27, UR5, RZ, P3, !PT ;  /* 0x000000051b0b7c10 */ /* 0x000fe20009ffe4ff */
[----:B------:R-:W-:Y:S02]  /*ada0*/  IMAD.WIDE.U32 R22, R36, R30, R22 ;  /* 0x0000001e24167225 */ /* 0x000fe400078e0016 */
[----:B------:R-:W5:Y:S04]  /*adb0*/  LDL.64 R36, [R33+0x98] ;  /* 0x0000980021247983 */ /* 0x000f680000100a00 */
[----:B0-----:R-:W5:Y:S01]  /*adc0*/  LD.E.64 R20, [R10.64] ;  /* 0x0000000a0a147980 */ /* 0x001f62000c101b00 */
        /* <DEDUP_REMOVED lines=26> */
.L_x_7058:
[----:B------:R-:W-:-:S04]  /*af70*/  ISETP.GT.U32.AND P3, PT, R7, 0x4, PT ;  /* 0x000000040700780c */ /* 0x000fc80003f64070 */
[----:B------:R-:W-:-:S13]  /*af80*/  ISETP.GT.AND.EX P3, PT, R5, RZ, PT, P3 ;  /* 0x000000ff0500720c */ /* 0x000fda0003f64330 */
[----:B------:R-:W-:Y:S05]  /*af90*/  @!P3 BRA `(.L_x_7060) ;  /* 0x000004600000b947 */ /* 0x000fea0003800000 */
[----:B------:R-:W-:Y:S01]  /*afa0*/  LEA R33, R0, R1, 0x3 ;  /* 0x0000000100217211 */ /* 0x000fe200078e18ff */
[----:B------:R0:W2:Y:S01]  /*afb0*/  LD.E.64 R26, [R8.64] ;  /* 0x0000000a081a7980 */ /* 0x0000a2000c101b00 */
[----:B------:R-:W-:-:S03]  /*afc0*/  IADD3 R36, P0, R8, UR6, RZ ;  /* 0x0000000608247c10 */ /* 0x000fc6000ff1e0ff */
[----:B------:R-:W2:Y:S01]  /*afd0*/  LDL.64 R28, [R33+0x20] ;  /* 0x00002000211c7983 */ /* 0x000ea20000100a00 */
[----:B------:R-:W-:-:S03]  /*afe0*/  IADD3.X R37, R9, UR5, RZ, P0, !PT ;  /* 0x0000000509257c10 */ /* 0x000fc600087fe4ff */
[----:B------:R-:W3:Y:S01]  /*aff0*/  LDL.64 R24, [R33+0x28] ;  /* 0x0000280021187983 */ /* 0x000ee20000100a00 */
[----:B------:R-:W-:-:S03]  /*b000*/  IADD3 R34, P0, R36, UR6, RZ ;  /* 0x0000000624227c10 */ /* 0x000fc6000ff1e0ff */
[----:B------:R1:W3:Y:S01]  /*b010*/  LD.E.64 R22, [R36.64] ;  /* 0x0000000a24167980 */ /* 0x0002e2000c101b00 */
[----:B------:R-:W-:Y:S02]  /*b020*/  IADD3.X R35, R37, UR5, RZ, P0, !PT ;  /* 0x0000000525237c10 */ /* 0x000fe400087fe4ff */
[----:B------:R-:W-:Y:S01]  /*b030*/  IADD3 R10, P0, R34, UR6, RZ ;  /* 0x00000006220a7c10 */ /* 0x000fe2000ff1e0ff */
[----:B------:R-:W4:Y:S04]  /*b040*/  LDL.64 R20, [R33+0x30] ;  /* 0x0000300021147983 */ /* 0x000f280000100a00 */
[----:B------:R-:W4:Y:S01]  /*b050*/  LD.E.64 R16, [R34.64] ;  /* 0x0000000a22107980 */ /* 0x000f22000c101b00 */
[----:B------:R-:W-:-:S03]  /*b060*/  IADD3.X R11, R35, UR5, RZ, P0, !PT ;  /* 0x00000005230b7c10 */ /* 0x000fc600087fe4ff */
[----:B0-----:R-:W5:Y:S04]  /*b070*/  LDL.64 R8, [R33+0x38] ;  /* 0x0000380021087983 */ /* 0x001f680000100a00 */
[----:B------:R0:W5:Y:S04]  /*b080*/  LD.E.64 R18, [R10.64] ;  /* 0x0000000a0a127980 */ /* 0x000168000c101b00 */
[----:B-1----:R-:W5:Y:S01]  /*b090*/  LDL.64 R36, [R33+0x58] ;  /* 0x0000580021247983 */ /* 0x002f620000100a00 */
        /* <DEDUP_REMOVED lines=8> */
[----:B0-----:R-:W2:Y:S01]  /*b120*/  LDL.64 R10, [R33+0x40] ;  /* 0x00004000210a7983 */ /* 0x001ea20000100a00 */
[----:B------:R-:W-:Y:S01]  /*b130*/  IMAD.WIDE.U32 R28, R22, R24, R30 ;  /* 0x00000018161c7225 */ /* 0x000fe200078e001e */
[----:B------:R-:W-:-:S03]  /*b140*/  IADD3 R24, P0, R26, UR6, RZ ;  /* 0x000000061a187c10 */ /* 0x000fc6000ff1e0ff */
[----:B------:R-:W-:Y:S02]  /*b150*/  IMAD.IADD R29, R29, 0x1, R23 ;  /* 0x000000011d1d7824 */ /* 0x000fe400078e0217 */
[----:B------:R5:W2:Y:S01]  /*b160*/  LD.E.64 R22, [R26.64] ;  /* 0x0000000a1a167980 */ /* 0x000aa2000c101b00 */
[----:B----4-:R-:W-:Y:S01]  /*b170*/  IMAD R17, R17, R20, RZ ;  /* 0x0000001411117224 */ /* 0x010fe200078e02ff */
[----:B------:R-:W-:-:S03]  /*b180*/  IADD3.X R25, R27, UR5, RZ, P0, !PT ;  /* 0x000000051b197c10 */ /* 0x000fc600087fe4ff */
[----:B------:R-:W-:Y:S01]  /*b190*/  IMAD R31, R16, R21, R17 ;  /* 0x00000015101f7224 */ /* 0x000fe200078e0211 */
[----:B------:R-:W-:Y:S01]  /*b1a0*/  IADD3 R30, P0, R24, UR6, RZ ;  /* 0x00000006181e7c10 */ /* 0x000fe2000ff1e0ff */
[----:B------:R-:W-:Y:S02]  /*b1b0*/  IMAD.WIDE.U32 R20, R16, R20, R28 ;  /* 0x0000001410147225 */ /* 0x000fe400078e001c */
[----:B------:R-:W3:Y:S02]  /*b1c0*/  LDL.64 R16, [R33+0x48] ;  /* 0x0000480021107983 */ /* 0x000ee40000100a00 */
[----:B------:R-:W-:Y:S02]  /*b1d0*/  IMAD.IADD R21, R21, 0x1, R31 ;  /* 0x0000000115157824 */ /* 0x000fe400078e021f */
[----:B------:R0:W3:Y:S01]  /*b1e0*/  LD.E.64 R28, [R24.64] ;  /* 0x0000000a181c7980 */ /* 0x0000e2000c101b00 */
[----:B-----5:R-:W-:Y:S01]  /*b1f0*/  IMAD R27, R19, R8, RZ ;  /* 0x00000008131b7224 */ /* 0x020fe200078e02ff */
[----:B------:R-:W-:-:S03]  /*b200*/  IADD3.X R31, R25, UR5, RZ, P0, !PT ;  /* 0x00000005191f7c10 */ /* 0x000fc600087fe4ff */
[C---:B------:R-:W-:Y:S02]  /*b210*/  IMAD R27, R18.reuse, R9, R27 ;  /* 0x00000009121b7224 */ /* 0x040fe400078e021b */
[----:B------:R-:W-:Y:S01]  /*b220*/  IMAD.WIDE.U32 R18, R18, R8, R20 ;  /* 0x0000000812127225 */ /* 0x000fe200078e0014 */
[----:B------:R-:W-:Y:S01]  /*b230*/  IADD3 R8, P0, R30, UR6, RZ ;  /* 0x000000061e087c10 */ /* 0x000fe2000ff1e0ff */
[----:B------:R-:W4:Y:S04]  /*b240*/  LDL.64 R20, [R33+0x50] ;  /* 0x0000500021147983 */ /* 0x000f280000100a00 */
[----:B------:R-:W4:Y:S01]  /*b250*/  LD.E.64 R34, [R30.64] ;  /* 0x0000000a1e227980 */ /* 0x000f22000c101b00 */
[----:B------:R-:W-:-:S05]  /*b260*/  IADD3.X R9, R31, UR5, RZ, P0, !PT ;  /* 0x000000051f097c10 */ /* 0x000fca00087fe4ff */
[----:B0-----:R0:W5:Y:S01]  /*b270*/  LD.E.64 R24, [R8.64] ;  /* 0x0000000a08187980 */ /* 0x001162000c101b00 */
[----:B------:R-:W-:Y:S02]  /*b280*/  IADD3 R19, R19, R27, RZ ;  /* 0x0000001b13137210 */ /* 0x000fe40007ffe0ff */
[----:B------:R-:W-:Y:S02]  /*b290*/  IADD3 R0, P4, R0, 0x8, RZ ;  /* 0x0000000800007810 */ /* 0x000fe40007f9e0ff */
[----:B------:R-:W-:Y:S02]  /*b2a0*/  IADD3 R7, P5, R7, -0x8, RZ ;  /* 0xfffffff807077810 */ /* 0x000fe40007fbe0ff */
[----:B0-----:R-:W-:Y:S01]  /*b2b0*/  IADD3 R8, P3, R8, UR6, RZ ;  /* 0x0000000608087c10 */ /* 0x001fe2000ff7e0ff */
[----:B------:R-:W-:Y:S01]  /*b2c0*/  IMAD.X R32, RZ, RZ, R32, P4 ;  /* 0x000000ffff207224 */ /* 0x000fe200020e0620 */
[----:B------:R-:W-:Y:S02]  /*b2d0*/  PLOP3.LUT P0, PT, PT, PT, PT, 0x8, 0x0 ;  /* 0x000000000000781c */ /* 0x000fe40003f0e170 */
[----:B------:R-:W-:-:S02]  /*b2e0*/  IADD3.X R5, R5, -0x1, RZ, P5, !PT ;  /* 0xffffffff05057810 */ /* 0x000fc40002ffe4ff */
[----:B------:R-:W-:Y:S01]  /*b2f0*/  IADD3.X R9, R9, UR5, RZ, P3, !PT ;  /* 0x0000000509097c10 */ /* 0x000fe20009ffe4ff */
        /* <DEDUP_REMOVED lines=14> */
[----:B------:R-:W-:-:S05]  /*b3e0*/  IMAD.WIDE.U32 R30, R24, R36, R20 ;  /* 0x00000024181e7225 */ /* 0x000fca00078e0014 */
[----:B------:R-:W-:Y:S02]  /*b3f0*/  IADD3 R31, R31, R11, RZ ;  /* 0x0000000b1f1f7210 */ /* 0x000fe40007ffe0ff */
.L_x_7060:
[----:B------:R-:W-:-:S04]  /*b400*/  ISETP.NE.U32.AND P3, PT, R7, RZ, PT ;  /* 0x000000ff0700720c */ /* 0x000fc80003f65070 */
[----:B------:R-:W-:-:S13]  /*b410*/  ISETP.NE.OR.EX P0, PT, R5, RZ, P0, P3 ;  /* 0x000000ff0500720c */ /* 0x000fda0000705730 */
[----:B------:R-:W-:Y:S05]  /*b420*/  @!P0 BRA `(.L_x_7056) ;  /* 0x0000028000008947 */ /* 0x000fea0003800000 */
.L_x_7057:
        /* <DEDUP_REMOVED lines=12> */
[----:B------:R-:W3:Y:S01]  /*b4f0*/  LD.E.64 R18, [R34.64] ;  /* 0x0000000a22127980 */ /* 0x000ee2000c101b00 */
[----:B------:R-:W-:-:S05]  /*b500*/  IADD3.X R21, R35, UR5, RZ, P0, !PT ;  /* 0x0000000523157c10 */ /* 0x000fca00087fe4ff */
[----:B------:R-:W5:Y:S01]  /*b510*/  LD.E.64 R22, [R20.64] ;  /* 0x0000000a14167980 */ /* 0x000f62000c101b00 */
        /* <DEDUP_REMOVED lines=10> */
[----:B----4-:R-:W-:-:S04]  /*b5c0*/  IMAD R11, R11, R8, RZ ;  /* 0x000000080b0b7224 */ /* 0x010fc800078e02ff */
[C---:B------:R-:W-:Y:S02]  /*b5d0*/  IMAD R11, R10.reuse, R9, R11 ;  /* 0x000000090a0b7224 */ /* 0x040fe400078e020b */
[----:B------:R-:W-:-:S05]  /*b5e0*/  IMAD.WIDE.U32 R8, R10, R8, R30 ;  /* 0x000000080a087225 */ /* 0x000fca00078e001e */
[----:B------:R-:W-:Y:S01]  /*b5f0*/  IADD3 R9, R9, R11, RZ ;  /* 0x0000000b09097210 */ /* 0x000fe20007ffe0ff */
[----:B---3--:R-:W-:-:S04]  /*b600*/  IMAD R11, R19, R16, RZ ;  /* 0x00000010130b7224 */ /* 0x008fc800078e02ff */
        /* <DEDUP_REMOVED lines=10> */
.L_x_7056:
[----:B------:R-:W-:-:S04]  /*b6b0*/  ISETP.NE.U32.AND P0, PT, R6, RZ, PT ;  /* 0x000000ff0600720c */ /* 0x000fc80003f05070 */
        /* <DEDUP_REMOVED lines=46> */
.L_x_7054:
[----:B------:R-:W-:-:S04]  /*b9a0*/  LEA R30, P0, R12, c[0x0][0x168], 0x3 ;  /* 0x00005a000c1e7a11 */ /* 0x000fc800078018ff */
[----:B------:R-:W-:-:S06]  /*b9b0*/  LEA.HI.X R31, R12, c[0x0][0x16c], R13, 0x3, P0 ;  /* 0x00005b000c1f7a11 */ /* 0x000fcc00000f1c0d */
[----:B------:R-:W5:Y:S03]  /*b9c0*/  LD.E.64 R30, [R30.64] ;  /* 0x0000000a1e1e7980 */ /* 0x000f66000c101b00 */
.L_x_7055:
[C---:B------:R-:W-:Y:S01]  /*b9d0*/  SHF.L.U64.HI R18, R12.reuse, 0x3, R13 ;  /* 0x000000030c127819 */ /* 0x040fe2000001020d */
[----:B------:R-:W-:Y:S01]  /*b9e0*/  IMAD.SHL.U32 R12, R12, 0x8, RZ ;  /* 0x000000080c0c7824 */ /* 0x000fe200078e00ff */
[----:B0-----:R-:W-:Y:S01]  /*b9f0*/  MOV R17, c[0x0][0x1d0] ;  /* 0x0000740000117a02 */ /* 0x001fe20000000f00 */
        /* <DEDUP_REMOVED lines=9> */
.L_x_7062:
        /* <DEDUP_REMOVED lines=19> */
.L_x_7061:
[----:B------:R-:W-:Y:S05]  /*bbc0*/  @!P1 BRA `(.L_x_7063) ;  /* 0x0000018000009947 */ /* 0x000fea0003800000 */
[----:B------:R-:W-:Y:S01]  /*bbd0*/  BSSY B0, `(.L_x_7063) ;  /* 0x0000017000007945 */ /* 0x000fe20003800000 */
[----:B------:R-:W-:Y:S01]  /*bbe0*/  IMAD.MOV.U32 R13, RZ, RZ, R3 ;  /* 0x000000ffff0d7224 */ /* 0x000fe200078e0003 */
[----:B------:R-:W-:Y:S01]  /*bbf0*/  MOV R16, R4 ;  /* 0x0000000400107202 */ /* 0x000fe20000000f00 */
[----:B------:R-:W-:Y:S02]  /*bc00*/  IMAD.MOV.U32 R17, RZ, RZ, c[0x0][0x1d0] ;  /* 0x00007400ff117624 */ /* 0x000fe400078e00ff */
[----:B------:R-:W-:Y:S02]  /*bc10*/  IMAD.MOV.U32 R5, RZ, RZ, c[0x0][0x1d4] ;  /* 0x00007500ff057624 */ /* 0x000fe400078e00ff */
.L_x_7064:
        /* <DEDUP_REMOVED lines=19> */
.L_x_7063:
        /* <DEDUP_REMOVED lines=15> */
[----:B0-----:R-:W-:Y:S01]  /*be40*/  MOV R6, c[0x0][0x170] ;  /* 0x00005c0000067a02 */ /* 0x001fe20000000f00 */
[----:B------:R-:W-:Y:S01]  /*be50*/  ULDC.64 UR6, c[0x0][0x170] ;  /* 0x00005c0000067ab9 */ /* 0x000fe20000000a00 */
[----:B------:R-:W-:Y:S01]  /*be60*/  IMAD.MOV.U32 R7, RZ, RZ, c[0x0][0x174] ;  /* 0x00005d00ff077624 */ /* 0x000fe200078e00ff */
[----:B------:R-:W-:Y:S01]  /*be70*/  UISETP.NE.U32.AND UP0, UPT, URZ, UR6, UPT ;  /* 0x000000063f00728c */ /* 0x000fe2000bf05070 */
[----:B------:R-:W-:Y:S01]  /*be80*/  ISETP.GE.U32.AND P0, PT, R6, 0x1, PT ;  /* 0x000000010600780c */ /* 0x000fe20003f06070 */
[----:B------:R-:W-:Y:S02]  /*be90*/  CS2R R12, SRZ ;  /* 0x00000000000c7805 */ /* 0x000fe4000001ff00 */
[----:B------:R-:W-:Y:S01]  /*bea0*/  UISETP.NE.AND.EX UP0, UPT, URZ, UR7, UPT, UP0 ;  /* 0x000000073f00728c */ /* 0x000fe2000bf05300 */
[----:B------:R-:W-:-:S05]  /*beb0*/  ISETP.GE.AND.EX P0, PT, R7, RZ, PT, P0 ;  /* 0x000000ff0700720c */ /* 0x000fca0003f06300 */
        /* <DEDUP_REMOVED lines=14> */
[C---:B------:R-:W-:Y:S01]  /*bfa0*/  IMAD.WIDE.U32 R8, R14.reuse, c[0x0][0x180], RZ ;  /* 0x000060000e087a25 */ /* 0x040fe200078e00ff */
        /* <DEDUP_REMOVED lines=8> */
[----:B------:R-:W-:Y:S01]  /*c030*/  IMAD.MOV.U32 R0, RZ, RZ, RZ ;  /* 0x000000ffff007224 */ /* 0x000fe200078e00ff */
[----:B------:R-:W-:Y:S01]  /*c040*/  IADD3 R11, R9, R5, RZ ;  /* 0x00000005090b7210 */ /* 0x000fe20007ffe0ff */
        /* <DEDUP_REMOVED lines=9> */
.L_x_7070:
[----:B------:R-:W-:Y:S01]  /*c0e0*/  IMAD.U32 R32, R0, 0x8, R1 ;  /* 0x0000000800207824 */ /* 0x000fe200078e0001 */
[----:B------:R0:W2:Y:S01]  /*c0f0*/  LD.E.64 R26, [R10.64] ;  /* 0x0000000a0a1a7980 */ /* 0x0000a2000c101b00 */
[----:B------:R-:W-:-:S03]  /*c100*/  IADD3 R22, P2, R10, UR6, RZ ;  /* 0x000000060a167c10 */ /* 0x000fc6000ff5e0ff */
[----:B------:R-:W2:Y:S01]  /*c110*/  LDL.64 R20, [R32+0x20] ;  /* 0x0000200020147983 */ /* 0x000ea20000100a00 */
[----:B------:R-:W-:Y:S02]  /*c120*/  IADD3.X R23, R11, UR5, RZ, P2, !PT ;  /* 0x000000050b177c10 */ /* 0x000fe400097fe4ff */
[----:B------:R-:W-:Y:S01]  /*c130*/  IADD3 R34, P2, R22, UR6, RZ ;  /* 0x0000000616227c10 */ /* 0x000fe2000ff5e0ff */
[----:B------:R-:W3:Y:S04]  /*c140*/  LDL.64 R16, [R32+0x28] ;  /* 0x0000280020107983 */ /* 0x000ee80000100a00 */
[----:B------:R1:W3:Y:S01]  /*c150*/  LD.E.64 R18, [R22.64] ;  /* 0x0000000a16127980 */ /* 0x0002e2000c101b00 */
[----:B------:R-:W-:-:S03]  /*c160*/  IADD3.X R35, R23, UR5, RZ, P2, !PT ;  /* 0x0000000517237c10 */ /* 0x000fc600097fe4ff */
[----:B------:R-:W4:Y:S04]  /*c170*/  LDL.64 R8, [R32+0x30] ;  /* 0x0000300020087983 */ /* 0x000f280000100a00 */
[----:B0-----:R0:W4:Y:S01]  /*c180*/  LD.E.64 R10, [R34.64] ;  /* 0x0000000a220a7980 */ /* 0x001122000c101b00 */
[----:B------:R-:W-:-:S03]  /*c190*/  IADD3 R36, P2, R34, UR6, RZ ;  /* 0x0000000622247c10 */ /* 0x000fc6000ff5e0ff */
[----:B------:R-:W4:Y:S01]  /*c1a0*/  LDL.64 R24, [R32+0x38] ;  /* 0x0000380020187983 */ /* 0x000f220000100a00 */
[----:B------:R-:W-:-:S05]  /*c1b0*/  IADD3.X R37, R35, UR5, RZ, P2, !PT ;  /* 0x0000000523257c10 */ /* 0x000fca00097fe4ff */
[----:B------:R-:W4:Y:S01]  /*c1c0*/  LD.E.64 R28, [R36.64] ;  /* 0x0000000a241c7980 */ /* 0x000f22000c101b00 */
[----:B-----5:R-:W-:-:S04]  /*c1d0*/  IADD3 R30, P2, R36, UR6, RZ ;  /* 0x00000006241e7c10 */ /* 0x020fc8000ff5e0ff */
[----:B------:R-:W-:Y:S02]  /*c1e0*/  IADD3.X R31, R37, UR5, RZ, P2, !PT ;  /* 0x00000005251f7c10 */ /* 0x000fe400097fe4ff */
[----:B0-----:R-:W-:-:S04]  /*c1f0*/  IADD3 R34, P2, R30, UR6, RZ ;  /* 0x000000061e227c10 */ /* 0x001fc8000ff5e0ff */
[----:B------:R-:W-:Y:S01]  /*c200*/  IADD3.X R35, R31, UR5, RZ, P2, !PT ;  /* 0x000000051f237c10 */ /* 0x000fe200097fe4ff */
[-C--:B--2---:R-:W-:Y:S02]  /*c210*/  IMAD R27, R27, R20.reuse, RZ ;  /* 0x000000141b1b7224 */ /* 0x084fe400078e02ff */
[C---:B-1----:R-:W-:Y:S02]  /*c220*/  IMAD.WIDE.U32 R22, R26.reuse, R20, R12 ;  /* 0x000000141a167225 */ /* 0x042fe400078e000c */
[----:B------:R-:W2:Y:S02]  /*c230*/  LDL.64 R12, [R32+0x40] ;  /* 0x00004000200c7983 */ /* 0x000ea40000100a00 */
[----:B------:R-:W-:Y:S02]  /*c240*/  IMAD R21, R26, R21, R27 ;  /* 0x000000151a157224 */ /* 0x000fe400078e021b */
[----:B------:R0:W2:Y:S01]  /*c250*/  LD.E.64 R26, [R30.64] ;  /* 0x0000000a1e1a7980 */ /* 0x0000a2000c101b00 */
[----:B---3--:R-:W-:-:S02]  /*c260*/  IMAD R19, R19, R16, RZ ;  /* 0x0000001013137224 */ /* 0x008fc400078e02ff */
[----:B------:R-:W-:Y:S02]  /*c270*/  IADD3 R23, R23, R21, RZ ;  /* 0x0000001517177210 */ /* 0x000fe40007ffe0ff */
[C---:B------:R-:W-:Y:S01]  /*c280*/  IMAD R17, R18.reuse, R17, R19 ;  /* 0x0000001112117224 */ /* 0x040fe200078e0213 */
[----:B------:R1:W3:Y:S02]  /*c290*/  LD.E.64 R20, [R34.64] ;  /* 0x0000000a22147980 */ /* 0x0002e4000c101b00 */
[----:B------:R-:W-:Y:S02]  /*c2a0*/  IMAD.WIDE.U32 R22, R18, R16, R22 ;  /* 0x0000001012167225 */ /* 0x000fe400078e0016 */
[----:B------:R-:W3:Y:S01]  /*c2b0*/  LDL.64 R18, [R32+0x48] ;  /* 0x0000480020127983 */ /* 0x000ee20000100a00 */
[----:B0-----:R-:W-:Y:S01]  /*c2c0*/  IADD3 R30, P2, R34, UR6, RZ ;  /* 0x00000006221e7c10 */ /* 0x001fe2000ff5e0ff */
[----:B----4-:R-:W-:Y:S02]  /*c2d0*/  IMAD R11, R11, R8, RZ ;  /* 0x000000080b0b7224 */ /* 0x010fe400078e02ff */
[----:B------:R-:W-:Y:S01]  /*c2e0*/  IMAD.IADD R23, R23, 0x1, R17 ;  /* 0x0000000117177824 */ /* 0x000fe200078e0211 */
[----:B------:R-:W-:Y:S01]  /*c2f0*/  IADD3.X R31, R35, UR5, RZ, P2, !PT ;  /* 0x00000005231f7c10 */ /* 0x000fe200097fe4ff */
[----:B------:R-:W-:-:S02]  /*c300*/  IMAD R9, R10, R9, R11 ;  /* 0x000000090a097224 */ /* 0x000fc400078e020b */
[----:B------:R-:W-:Y:S02]  /*c310*/  IMAD.WIDE.U32 R22, R10, R8, R22 ;  /* 0x000000080a167225 */ /* 0x000fe400078e0016 */
[----:B------:R0:W4:Y:S04]  /*c320*/  LD.E.64 R16, [R30.64] ;  /* 0x0000000a1e107980 */ /* 0x000128000c101b00 */
[----:B------:R-:W4:Y:S01]  /*c330*/  LDL.64 R10, [R32+0x50] ;  /* 0x00005000200a7983 */ /* 0x000f220000100a00 */
[----:B------:R-:W-:Y:S01]  /*c340*/  IADD3 R8, P2, R30, UR6, RZ ;  /* 0x000000061e087c10 */ /* 0x000fe2000ff5e0ff */
[----:B------:R-:W-:Y:S02]  /*c350*/  IMAD.IADD R23, R23, 0x1, R9 ;  /* 0x0000000117177824 */ /* 0x000fe400078e0209 */
[-C--:B------:R-:W-:Y:S01]  /*c360*/  IMAD R29, R29, R24.reuse, RZ ;  /* 0x000000181d1d7224 */ /* 0x080fe200078e02ff */
[----:B------:R-:W-:Y:S01]  /*c370*/  IADD3.X R9, R31, UR5, RZ, P2, !PT ;  /* 0x000000051f097c10 */ /* 0x000fe200097fe4ff */
[----:B-1----:R-:W-:-:S02]  /*c380*/  IMAD.WIDE.U32 R34, R28, R24, R22 ;  /* 0x000000181c227225 */ /* 0x002fc400078e0016 */
[----:B------:R-:W4:Y:S02]  /*c390*/  LDL.64 R22, [R32+0x58] ;  /* 0x0000580020167983 */ /* 0x000f240000100a00 */
[----:B------:R-:W-:Y:S02]  /*c3a0*/  IMAD R29, R28, R25, R29 ;  /* 0x000000191c1d7224 */ /* 0x000fe400078e021d */
[----:B------:R1:W4:Y:S01]  /*c3b0*/  LD.E.64 R24, [R8.64] ;  /* 0x0000000a08187980 */ /* 0x000322000c101b00 */
[----:B0-----:R-:W-:Y:S01]  /*c3c0*/  IADD3 R30, P2, R8, UR6, RZ ;  /* 0x00000006081e7c10 */ /* 0x001fe2000ff5e0ff */
[----:B------:R-:W-:Y:S01]  /*c3d0*/  IMAD.IADD R29, R35, 0x1, R29 ;  /* 0x00000001231d7824 */ /* 0x000fe200078e021d */
[----:B------:R-:W-:Y:S02]  /*c3e0*/  MOV R28, R34 ;  /* 0x00000022001c7202 */ /* 0x000fe40000000f00 */
[----:B------:R-:W-:Y:S02]  /*c3f0*/  IADD3.X R31, R9, UR5, RZ, P2, !PT ;  /* 0x00000005091f7c10 */ /* 0x000fe400097fe4ff */
[----:B------:R-:W-:Y:S01]  /*c400*/  IADD3 R34, P2, R30, UR6, RZ ;  /* 0x000000061e227c10 */ /* 0x000fe2000ff5e0ff */
[----:B-1----:R-:W4:Y:S03]  /*c410*/  LDL.64 R8, [R32+0x60] ;  /* 0x0000600020087983 */ /* 0x002f260000100a00 */
[----:B------:R-:W-:Y:S01]  /*c420*/  IADD3.X R35, R31, UR5, RZ, P2, !PT ;  /* 0x000000051f237c10 */ /* 0x000fe200097fe4ff */
[----:B--2---:R-:W-:-:S02]  /*c430*/  IMAD R27, R27, R12, RZ ;  /* 0x0000000c1b1b7224 */ /* 0x004fc400078e02ff */
[----:B------:R-:W-:-:S04]  /*c440*/  IMAD.WIDE.U32 R28, R26, R12, R28 ;  /* 0x0000000c1a1c7225 */ /* 0x000fc800078e001c */
[----:B------:R-:W-:Y:S02]  /*c450*/  IMAD R27, R26, R13, R27 ;  /* 0x0000000d1a1b7224 */ /* 0x000fe400078e021b */
[----:B------:R4:W2:Y:S02]  /*c460*/  LD.E.64 R12, [R30.64] ;  /* 0x0000000a1e0c7980 */ /* 0x0008a4000c101b00 */
[----:B------:R-:W-:Y:S02]  /*c470*/  IMAD.IADD R29, R29, 0x1, R27 ;  /* 0x000000011d1d7824 */ /* 0x000fe400078e021b */
[-C--:B---3--:R-:W-:Y:S01]  /*c480*/  IMAD R27, R21, R18.reuse, RZ ;  /* 0x00000012151b7224 */ /* 0x088fe200078e02ff */
[----:B------:R-:W-:Y:S01]  /*c490*/  IADD3 R26, P2, R34, UR6, RZ ;  /* 0x00000006221a7c10 */ /* 0x000fe2000ff5e0ff */
[----:B------:R-:W-:-:S04]  /*c4a0*/  IMAD.WIDE.U32 R28, R20, R18, R28 ;  /* 0x00000012141c7225 */ /* 0x000fc800078e001c */
[----:B------:R-:W-:Y:S02]  /*c4b0*/  IMAD R27, R20, R19, R27 ;  /* 0x00000013141b7224 */ /* 0x000fe400078e021b */
[----:B------:R0:W3:Y:S04]  /*c4c0*/  LD.E.64 R18, [R34.64] ;  /* 0x0000000a22127980 */ /* 0x0000e8000c101b00 */
[----:B------:R-:W3:Y:S01]  /*c4d0*/  LDL.64 R20, [R32+0x68] ;  /* 0x0000680020147983 */ /* 0x000ee20000100a00 */
[----:B------:R-:W-:Y:S01]  /*c4e0*/  IMAD.IADD R29, R29, 0x1, R27 ;  /* 0x000000011d1d7824 */ /* 0x000fe200078e021b */
[----:B------:R-:W-:Y:S01]  /*c4f0*/  IADD3.X R27, R35, UR5, RZ, P2, !PT ;  /* 0x00000005231b7c10 */ /* 0x000fe200097fe4ff */
[-C--:B----4-:R-:W-:Y:S02]  /*c500*/  IMAD R31, R17, R10.reuse, RZ ;  /* 0x0000000a111f7224 */ /* 0x090fe400078e02ff */
[----:B------:R-:W-:-:S04]  /*c510*/  IMAD.WIDE.U32 R28, R16, R10, R28 ;  /* 0x0000000a101c7225 */ /* 0x000fc800078e001c */
[----:B------:R-:W-:Y:S02]  /*c520*/  IMAD R31, R16, R11, R31 ;  /* 0x0000000b101f7224 */ /* 0x000fe400078e021f */
[----:B------:R1:W4:Y:S04]  /*c530*/  LD.E.64 R16, [R26.64] ;  /* 0x0000000a1a107980 */ /* 0x000328000c101b00 */
[----:B------:R-:W4:Y:S01]  /*c540*/  LDL.64 R10, [R32+0x70] ;  /* 0x00007000200a7983 */ /* 0x000f220000100a00 */
[----:B------:R-:W-:Y:S01]  /*c550*/  IADD3 R30, P2, R26, UR6, RZ ;  /* 0x000000061a1e7c10 */ /* 0x000fe2000ff5e0ff */
[----:B------:R-:W-:Y:S02]  /*c560*/  IMAD.IADD R29, R29, 0x1, R31 ;  /* 0x000000011d1d7824 */ /* 0x000fe400078e021f */
[----:B0-----:R-:W-:Y:S01]  /*c570*/  IMAD R35, R25, R22, RZ ;  /* 0x0000001619237224 */ /* 0x001fe200078e02ff */
[----:B------:R-:W-:-:S03]  /*c580*/  IADD3.X R31, R27, UR5, RZ, P2, !PT ;  /* 0x000000051b1f7c10 */ /* 0x000fc600097fe4ff */
[C---:B------:R-:W-:Y:S02]  /*c590*/  IMAD R35, R24.reuse, R23, R35 ;  /* 0x0000001718237224 */ /* 0x040fe400078e0223 */
[----:B------:R-:W-:Y:S02]  /*c5a0*/  IMAD.WIDE.U32 R22, R24, R22, R28 ;  /* 0x0000001618167225 */ /* 0x000fe400078e001c */
[----:B------:R0:W4:Y:S04]  /*c5b0*/  LD.E.64 R28, [R30.64] ;  /* 0x0000000a1e1c7980 */ /* 0x000128000c101b00 */
[----:B------:R-:W4:Y:S01]  /*c5c0*/  LDL.64 R24, [R32+0x78] ;  /* 0x0000780020187983 */ /* 0x000f220000100a00 */
[----:B------:R-:W-:Y:S02]  /*c5d0*/  IADD3 R23, R23, R35, RZ ;  /* 0x0000002317177210 */ /* 0x000fe40007ffe0ff */
[----:B------:R-:W-:-:S04]  /*c5e0*/  IADD3 R34, P2, R30, UR6, RZ ;  /* 0x000000061e227c10 */ /* 0x000fc8000ff5e0ff */
[----:B------:R-:W-:Y:S02]  /*c5f0*/  IADD3.X R35, R31, UR5, RZ, P2, !PT ;  /* 0x000000051f237c10 */ /* 0x000fe400097fe4ff */
[----:B0-----:R-:W-:-:S03]  /*c600*/  IADD3 R30, P2, R34, UR6, RZ ;  /* 0x00000006221e7c10 */ /* 0x001fc6000ff5e0ff */
[----:B-1----:R0:W4:Y:S01]  /*c610*/  LD.E.64 R26, [R34.64] ;  /* 0x0000000a221a7980 */ /* 0x002122000c101b00 */
[----:B------:R-:W-:Y:S01]  /*c620*/  IADD3.X R31, R35, UR5, RZ, P2, !PT ;  /* 0x00000005231f7c10 */ /* 0x000fe200097fe4ff */
[----:B--2---:R-:W-:-:S04]  /*c630*/  IMAD R13, R13, R8, RZ ;  /* 0x000000080d0d7224 */ /* 0x004fc800078e02ff */
[C---:B------:R-:W-:Y:S02]  /*c640*/  IMAD R13, R12.reuse, R9, R13 ;  /* 0x000000090c0d7224 */ /* 0x040fe400078e020d */
[----:B------:R-:W-:Y:S02]  /*c650*/  IMAD.WIDE.U32 R8, R12, R8, R22 ;  /* 0x000000080c087225 */ /* 0x000fe400078e0016 */
[----:B------:R-:W2:Y:S02]  /*c660*/  LDL.64 R22, [R32+0x80] ;  /* 0x0000800020167983 */ /* 0x000ea40000100a00 */
[----:B------:R-:W-:Y:S02]  /*c670*/  IMAD.IADD R9, R9, 0x1, R13 ;  /* 0x0000000109097824 */ /* 0x000fe400078e020d */
[-C--:B---3--:R-:W-:Y:S02]  /*c680*/  IMAD R13, R19, R20.reuse, RZ ;  /* 0x00000014130d7224 */ /* 0x088fe400078e02ff */
[----:B------:R-:W-:-:S04]  /*c690*/  IMAD.WIDE.U32 R8, R18, R20, R8 ;  /* 0x0000001412087225 */ /* 0x000fc800078e0008 */
[----:B------:R-:W-:Y:S01]  /*c6a0*/  IMAD R13, R18, R21, R13 ;  /* 0x00000015120d7224 */ /* 0x000fe200078e020d */
[----:B------:R-:W-:Y:S01]  /*c6b0*/  IADD3 R20, P2, R30, UR6, RZ ;  /* 0x000000061e147c10 */ /* 0x000fe2000ff5e0ff */
[----:B------:R-:W3:Y:S02]  /*c6c0*/  LDL.64 R18, [R32+0x88] ;  /* 0x0000880020127983 */ /* 0x000ee40000100a00 */
[----:B------:R-:W-:Y:S02]  /*c6d0*/  IMAD.IADD R9, R9, 0x1, R13 ;  /* 0x0000000109097824 */ /* 0x000fe400078e020d */
[----:B------:R1:W3:Y:S01]  /*c6e0*/  LD.E.64 R12, [R30.64] ;  /* 0x0000000a1e0c7980 */ /* 0x0002e2000c101b00 */
[-C--:B----4-:R-:W-:Y:S01]  /*c6f0*/  IMAD R17, R17, R10.reuse, RZ ;  /* 0x0000000a11117224 */ /* 0x090fe200078e02ff */
[----:B------:R-:W-:Y:S01]  /*c700*/  IADD3.X R21, R31, UR5, RZ, P2, !PT ;  /* 0x000000051f157c10 */ /* 0x000fe200097fe4ff */
[----:B------:R-:W-:-:S04]  /*c710*/  IMAD.WIDE.U32 R8, R16, R10, R8 ;  /* 0x0000000a10087225 */ /* 0x000fc800078e0008 */
[----:B------:R-:W-:Y:S02]  /*c720*/  IMAD R17, R16, R11, R17 ;  /* 0x0000000b10117224 */ /* 0x000fe400078e0211 */
[----:B------:R-:W4:Y:S02]  /*c730*/  LDL.64 R10, [R32+0x90] ;  /* 0x00009000200a7983 */ /* 0x000f240000100a00 */
[----:B------:R-:W-:Y:S02]  /*c740*/  IMAD.IADD R9, R9, 0x1, R17 ;  /* 0x0000000109097824 */ /* 0x000fe400078e0211 */
[----:B------:R2:W4:Y:S01]  /*c750*/  LD.E.64 R16, [R20.64] ;  /* 0x0000000a14107980 */ /* 0x000522000c101b00 */
[----:B0-----:R-:W-:Y:S01]  /*c760*/  IADD3 R34, P2, R20, UR6, RZ ;  /* 0x0000000614227c10 */ /* 0x001fe2000ff5e0ff */
[----:B------:R-:W-:-:S03]  /*c770*/  IMAD R29, R29, R24, RZ ;  /* 0x000000181d1d7224 */ /* 0x000fc600078e02ff */
[----:B------:R-:W-:Y:S01]  /*c780*/  IADD3.X R35, R21, UR5, RZ, P2, !PT ;  /* 0x0000000515237c10 */ /* 0x000fe200097fe4ff */
[----:B------:R-:W-:-:S04]  /*c790*/  IMAD.WIDE.U32 R8, R28, R24, R8 ;  /* 0x000000181c087225 */ /* 0x000fc800078e0008 */
[----:B------:R-:W-:Y:S01]  /*c7a0*/  IMAD R29, R28, R25, R29 ;  /* 0x000000191c1d7224 */ /* 0x000fe200078e021d */
[----:B-1----:R-:W4:Y:S04]  /*c7b0*/  LD.E.64 R30, [R34.64] ;  /* 0x0000000a221e7980 */ /* 0x002f28000c101b00 */
[----:B------:R-:W4:Y:S01]  /*c7c0*/  LDL.64 R24, [R32+0x98] ;  /* 0x0000980020187983 */ /* 0x000f220000100a00 */
        /* <DEDUP_REMOVED lines=20> */
[----:B------:R-:W-:Y:S01]  /*c910*/  IMAD.WIDE.U32 R12, R30, R24, R10 ;  /* 0x000000181e0c7225 */ /* 0x000fe200078e000a */
[----:B------:R-:W-:-:S03]  /*c920*/  IADD3 R10, P3, R34, UR6, RZ ;  /* 0x00000006220a7c10 */ /* 0x000fc6000ff7e0ff */
[----:B------:R-:W-:Y:S01]  /*c930*/  IMAD R9, R30, R25, R9 ;  /* 0x000000191e097224 */ /* 0x000fe200078e0209 */
[----:B------:R-:W-:-:S04]  /*c940*/  IADD3.X R11, R35, UR5, RZ, P3, !PT ;  /* 0x00000005230b7c10 */ /* 0x000fc80009ffe4ff */
[----:B------:R-:W-:Y:S01]  /*c950*/  IADD3 R13, R13, R9, RZ ;  /* 0x000000090d0d7210 */ /* 0x000fe20007ffe0ff */
[----:B------:R-:W-:Y:S05]  /*c960*/  @P2 BRA `(.L_x_7070) ;  /* 0xfffff77000002947 */ /* 0x000fea000383ffff */
.L_x_7069:
[----:B------:R-:W-:-:S04]  /*c970*/  ISETP.GT.U32.AND P2, PT, R33, 0x4, PT ;  /* 0x000000042100780c */ /* 0x000fc80003f44070 */
[----:B------:R-:W-:-:S13]  /*c980*/  ISETP.GT.AND.EX P2, PT, R7, RZ, PT, P2 ;  /* 0x000000ff0700720c */ /* 0x000fda0003f44320 */
[----:B------:R-:W-:Y:S05]  /*c990*/  @!P2 BRA `(.L_x_7071) ;  /* 0x000004600000a947 */ /* 0x000fea0003800000 */
[----:B------:R-:W-:Y:S01]  /*c9a0*/  IMAD.U32 R32, R0, 0x8, R1 ;  /* 0x0000000800207824 */ /* 0x000fe200078e0001 */
[----:B-----5:R-:W-:Y:S01]  /*c9b0*/  IADD3 R30, P0, R10, UR6, RZ ;  /* 0x000000060a1e7c10 */ /* 0x020fe2000ff1e0ff */
[----:B------:R0:W2:Y:S04]  /*c9c0*/  LD.E.64 R28, [R10.64] ;  /* 0x0000000a0a1c7980 */ /* 0x0000a8000c101b00 */
[----:B------:R-:W2:Y:S01]  /*c9d0*/  LDL.64 R26, [R32+0x20] ;  /* 0x00002000201a7983 */ /* 0x000ea20000100a00 */
[----:B------:R-:W-:Y:S02]  /*c9e0*/  IADD3.X R31, R11, UR5, RZ, P0, !PT ;  /* 0x000000050b1f7c10 */ /* 0x000fe400087fe4ff */
[----:B------:R-:W-:Y:S01]  /*c9f0*/  IADD3 R34, P0, R30, UR6, RZ ;  /* 0x000000061e227c10 */ /* 0x000fe2000ff1e0ff */
[----:B------:R-:W3:Y:S04]  /*ca00*/  LDL.64 R20, [R32+0x28] ;  /* 0x0000280020147983 */ /* 0x000ee80000100a00 */
[----:B------:R-:W3:Y:S01]  /*ca10*/  LD.E.64 R22, [R30.64] ;  /* 0x0000000a1e167980 */ /* 0x000ee2000c101b00 */
[----:B------:R-:W-:-:S03]  /*ca20*/  IADD3.X R35, R31, UR5, RZ, P0, !PT ;  /* 0x000000051f237c10 */ /* 0x000fc600087fe4ff */
[----:B------:R-:W4:Y:S04]  /*ca30*/  LDL.64 R8, [R32+0x30] ;  /* 0x0000300020087983 */ /* 0x000f280000100a00 */
[----:B------:R1:W4:Y:S01]  /*ca40*/  LD.E.64 R18, [R34.64] ;  /* 0x0000000a22127980 */ /* 0x000322000c101b00 */
[----:B------:R-:W-:-:S03]  /*ca50*/  IADD3 R24, P0, R34, UR6, RZ ;  /* 0x0000000622187c10 */ /* 0x000fc6000ff1e0ff */
[----:B------:R-:W4:Y:S01]  /*ca60*/  LDL.64 R16, [R32+0x38] ;  /* 0x0000380020107983 */ /* 0x000f220000100a00 */
[----:B------:R-:W-:-:S05]  /*ca70*/  IADD3.X R25, R35, UR5, RZ, P0, !PT ;  /* 0x0000000523197c10 */ /* 0x000fca00087fe4ff */
[----:B0-----:R0:W4:Y:S01]  /*ca80*/  LD.E.64 R10, [R24.64] ;  /* 0x0000000a180a7980 */ /* 0x001122000c101b00 */
[-C--:B--2---:R-:W-:Y:S02]  /*ca90*/  IMAD R29, R29, R26.reuse, RZ ;  /* 0x0000001a1d1d7224 */ /* 0x084fe400078e02ff */
[----:B------:R-:W-:Y:S01]  /*caa0*/  IMAD.WIDE.U32 R12, R28, R26, R12 ;  /* 0x0000001a1c0c7225 */ /* 0x000fe200078e000c */
[----:B------:R-:W-:-:S03]  /*cab0*/  IADD3 R26, P0, R24, UR6, RZ ;  /* 0x00000006181a7c10 */ /* 0x000fc6000ff1e0ff */
[----:B------:R-:W-:Y:S02]  /*cac0*/  IMAD R29, R28, R27, R29 ;  /* 0x0000001b1c1d7224 */ /* 0x000fe400078e021d */
[-C--:B---3--:R-:W-:Y:S02]  /*cad0*/  IMAD R23, R23, R20.reuse, RZ ;  /* 0x0000001417177224 */ /* 0x088fe400078e02ff */
[----:B------:R-:W-:Y:S01]  /*cae0*/  IMAD.IADD R13, R13, 0x1, R29 ;  /* 0x000000010d0d7824 */ /* 0x000fe200078e021d */
[----:B------:R-:W-:Y:S01]  /*caf0*/  IADD3.X R27, R25, UR5, RZ, P0, !PT ;  /* 0x00000005191b7c10 */ /* 0x000fe200087fe4ff */
[C---:B------:R-:W-:Y:S01]  /*cb00*/  IMAD R23, R22.reuse, R21, R23 ;  /* 0x0000001516177224 */ /* 0x040fe200078e0217 */
[----:B------:R-:W2:Y:S01]  /*cb10*/  LDL.64 R28, [R32+0x40] ;  /* 0x00004000201c7983 */ /* 0x000ea20000100a00 */
[----:B------:R-:W-:Y:S01]  /*cb20*/  IMAD.WIDE.U32 R12, R22, R20, R12 ;  /* 0x00000014160c7225 */ /* 0x000fe200078e000c */
[----:B-1----:R-:W-:Y:S02]  /*cb30*/  IADD3 R34, P0, R26, UR6, RZ ;  /* 0x000000061a227c10 */ /* 0x002fe4000ff1e0ff */
[----:B------:R1:W2:Y:S01]  /*cb40*/  LD.E.64 R30, [R26.64] ;  /* 0x0000000a1a1e7980 */ /* 0x0002a2000c101b00 */
[----:B----4-:R-:W-:Y:S01]  /*cb50*/  IMAD R19, R19, R8, RZ ;  /* 0x0000000813137224 */ /* 0x010fe200078e02ff */
[----:B------:R-:W-:-:S02]  /*cb60*/  IADD3 R13, R13, R23, RZ ;  /* 0x000000170d0d7210 */ /* 0x000fc40007ffe0ff */
[----:B------:R-:W-:Y:S01]  /*cb70*/  IADD3.X R35, R27, UR5, RZ, P0, !PT ;  /* 0x000000051b237c10 */ /* 0x000fe200087fe4ff */
[----:B------:R-:W-:Y:S01]  /*cb80*/  IMAD R9, R18, R9, R19 ;  /* 0x0000000912097224 */ /* 0x000fe200078e0213 */
[----:B------:R-:W-:Y:S01]  /*cb90*/  IADD3 R20, P0, R34, UR6, RZ ;  /* 0x0000000622147c10 */ /* 0x000fe2000ff1e0ff */
[----:B------:R-:W-:Y:S01]  /*cba0*/  IMAD.WIDE.U32 R22, R18, R8, R12 ;  /* 0x0000000812167225 */ /* 0x000fe200078e000c */
[----:B0-----:R-:W3:Y:S04]  /*cbb0*/  LDL.64 R24, [R32+0x50] ;  /* 0x0000500020187983 */ /* 0x001ee80000100a00 */
[----:B------:R-:W4:Y:S04]  /*cbc0*/  LDL.64 R12, [R32+0x48] ;  /* 0x00004800200c7983 */ /* 0x000f280000100a00 */
[----:B------:R-:W4:Y:S01]  /*cbd0*/  LD.E.64 R18, [R34.64] ;  /* 0x0000000a22127980 */ /* 0x000f22000c101b00 */
[----:B------:R-:W-:-:S02]  /*cbe0*/  IADD3.X R21, R35, UR5, RZ, P0, !PT ;  /* 0x0000000523157c10 */ /* 0x000fc400087fe4ff */
[----:B------:R-:W-:-:S03]  /*cbf0*/  IADD3 R8, P0, R20, UR6, RZ ;  /* 0x0000000614087c10 */ /* 0x000fc6000ff1e0ff */
[----:B-1----:R-:W3:Y:S01]  /*cc00*/  LD.E.64 R26, [R20.64] ;  /* 0x0000000a141a7980 */ /* 0x002ee2000c101b00 */
[----:B------:R-:W-:Y:S01]  /*cc10*/  IMAD.IADD R23, R23, 0x1, R9 ;  /* 0x0000000117177824 */ /* 0x000fe200078e0209 */
[----:B------:R-:W-:Y:S01]  /*cc20*/  IADD3.X R9, R21, UR5, RZ, P0, !PT ;  /* 0x0000000515097c10 */ /* 0x000fe200087fe4ff */
[----:B------:R-:W-:-:S04]  /*cc30*/  IMAD R37, R11, R16, RZ ;  /* 0x000000100b257224 */ /* 0x000fc800078e02ff */
[C---:B------:R-:W-:Y:S02]  /*cc40*/  IMAD R37, R10.reuse, R17, R37 ;  /* 0x000000110a257224 */ /* 0x040fe400078e0225 */
[----:B------:R-:W-:Y:S02]  /*cc50*/  IMAD.WIDE.U32 R10, R10, R16, R22 ;  /* 0x000000100a0a7225 */ /* 0x000fe400078e0016 */
[----:B------:R-:W3:Y:S04]  /*cc60*/  LDL.64 R16, [R32+0x58] ;  /* 0x0000580020107983 */ /* 0x000ee80000100a00 */
[----:B------:R-:W3:Y:S01]  /*cc70*/  LD.E.64 R22, [R8.64] ;  /* 0x0000000a08167980 */ /* 0x000ee2000c101b00 */
        /* <DEDUP_REMOVED lines=10> */
[-C--:B----4-:R-:W-:Y:S02]  /*cd20*/  IMAD R19, R19, R12.reuse, RZ ;  /* 0x0000000c13137224 */ /* 0x090fe400078e02ff */
[----:B------:R-:W-:-:S04]  /*cd30*/  IMAD.WIDE.U32 R10, R18, R12, R10 ;  /* 0x0000000c120a7225 */ /* 0x000fc800078e000a */
[----:B------:R-:W-:Y:S02]  /*cd40*/  IMAD R19, R18, R13, R19 ;  /* 0x0000000d12137224 */ /* 0x000fe400078e0213 */
[----:B---3--:R-:W-:-:S03]  /*cd50*/  IMAD R13, R27, R24, RZ ;  /* 0x000000181b0d7224 */ /* 0x008fc600078e02ff */
[----:B------:R-:W-:Y:S01]  /*cd60*/  IADD3 R11, R11, R19, RZ ;  /* 0x000000130b0b7210 */ /* 0x000fe20007ffe0ff */
[----:B------:R-:W-:-:S04]  /*cd70*/  IMAD R13, R26, R25, R13 ;  /* 0x000000191a0d7224 */ /* 0x000fc800078e020d */
[----:B------:R-:W-:-:S04]  /*cd80*/  IMAD.WIDE.U32 R24, R26, R24, R10 ;  /* 0x000000181a187225 */ /* 0x000fc800078e000a */
[----:B------:R-:W-:Y:S02]  /*cd90*/  IMAD.IADD R25, R25, 0x1, R13 ;  /* 0x0000000119197824 */ /* 0x000fe400078e020d */
[-C--:B------:R-:W-:Y:S01]  /*cda0*/  IMAD R11, R23, R16.reuse, RZ ;  /* 0x00000010170b7224 */ /* 0x080fe200078e02ff */
[----:B------:R-:W-:Y:S01]  /*cdb0*/  IADD3 R10, P2, R8, UR6, RZ ;  /* 0x00000006080a7c10 */ /* 0x000fe2000ff5e0ff */
[----:B------:R-:W-:-:S04]  /*cdc0*/  IMAD.WIDE.U32 R12, R22, R16, R24 ;  /* 0x00000010160c7225 */ /* 0x000fc800078e0018 */
[----:B------:R-:W-:-:S04]  /*cdd0*/  IMAD R11, R22, R17, R11 ;  /* 0x00000011160b7224 */ /* 0x000fc800078e020b */
[----:B------:R-:W-:Y:S01]  /*cde0*/  IMAD.IADD R13, R13, 0x1, R11 ;  /* 0x000000010d0d7824 */ /* 0x000fe200078e020b */
[----:B------:R-:W-:Y:S02]  /*cdf0*/  IADD3.X R11, R9, UR5, RZ, P2, !PT ;  /* 0x00000005090b7c10 */ /* 0x000fe400097fe4ff */
.L_x_7071:
[----:B------:R-:W-:-:S04]  /*ce00*/  ISETP.NE.U32.AND P2, PT, R33, RZ, PT ;  /* 0x000000ff2100720c */ /* 0x000fc80003f45070 */
[----:B------:R-:W-:-:S13]  /*ce10*/  ISETP.NE.OR.EX P0, PT, R7, RZ, P0, P2 ;  /* 0x000000ff0700720c */ /* 0x000fda0000705720 */
[----:B------:R-:W-:Y:S05]  /*ce20*/  @!P0 BRA `(.L_x_7067) ;  /* 0x0000028000008947 */ /* 0x000fea0003800000 */
.L_x_7068:
[----:B------:R-:W-:Y:S01]  /*ce30*/  LEA R32, R0, R1, 0x3 ;  /* 0x0000000100207211 */ /* 0x000fe200078e18ff */
[----:B------:R0:W2:Y:S01]  /*ce40*/  LD.E.64 R28, [R10.64] ;  /* 0x0000000a0a1c7980 */ /* 0x0000a2000c101b00 */
[----:B-----5:R-:W-:-:S03]  /*ce50*/  IADD3 R30, P0, R10, UR6, RZ ;  /* 0x000000060a1e7c10 */ /* 0x020fc6000ff1e0ff */
        /* <DEDUP_REMOVED lines=8> */
[----:B------:R-:W3:Y:S04]  /*cee0*/  LDL.64 R24, [R32+0x38] ;  /* 0x0000380020187983 */ /* 0x000ee80000100a00 */
[----:B------:R-:W3:Y:S01]  /*cef0*/  LD.E.64 R20, [R34.64] ;  /* 0x0000000a22147980 */ /* 0x000ee2000c101b00 */
[----:B------:R-:W-:-:S05]  /*cf00*/  IADD3.X R23, R35, UR5, RZ, P0, !PT ;  /* 0x0000000523177c10 */ /* 0x000fca00087fe4ff */
[----:B------:R-:W3:Y:S01]  /*cf10*/  LD.E.64 R26, [R22.64] ;  /* 0x0000000a161a7980 */ /* 0x000ee2000c101b00 */
        /* <DEDUP_REMOVED lines=14> */
[----:B---3--:R-:W-:-:S04]  /*d000*/  IMAD R9, R21, R18, RZ ;  /* 0x0000001215097224 */ /* 0x008fc800078e02ff */
[C---:B------:R-:W-:Y:S02]  /*d010*/  IMAD R9, R20.reuse, R19, R9 ;  /* 0x0000001314097224 */ /* 0x040fe400078e0209 */
[----:B------:R-:W-:Y:S01]  /*d020*/  IMAD.WIDE.U32 R18, R20, R18, R10 ;  /* 0x0000001214127225 */ /* 0x000fe200078e000a */
[----:B------:R-:W-:-:S03]  /*d030*/  IADD3 R10, P3, R22, UR6, RZ ;  /* 0x00000006160a7c10 */ /* 0x000fc6000ff7e0ff */
[----:B------:R-:W-:Y:S02]  /*d040*/  IMAD.IADD R19, R19, 0x1, R9 ;  /* 0x0000000113137824 */ /* 0x000fe400078e0209 */
[-C--:B------:R-:W-:Y:S02]  /*d050*/  IMAD R9, R27, R24.reuse, RZ ;  /* 0x000000181b097224 */ /* 0x080fe400078e02ff */
[----:B------:R-:W-:Y:S01]  /*d060*/  IMAD.WIDE.U32 R12, R26, R24, R18 ;  /* 0x000000181a0c7225 */ /* 0x000fe200078e0012 */
[----:B------:R-:W-:-:S03]  /*d070*/  IADD3.X R11, R23, UR5, RZ, P3, !PT ;  /* 0x00000005170b7c10 */ /* 0x000fc60009ffe4ff */
[----:B------:R-:W-:-:S05]  /*d080*/  IMAD R9, R26, R25, R9 ;  /* 0x000000191a097224 */ /* 0x000fca00078e0209 */
[----:B------:R-:W-:Y:S01]  /*d090*/  IADD3 R13, R13, R9, RZ ;  /* 0x000000090d0d7210 */ /* 0x000fe20007ffe0ff */
[----:B------:R-:W-:Y:S05]  /*d0a0*/  @P0 BRA `(.L_x_7068) ;  /* 0xfffffd8000000947 */ /* 0x000fea000383ffff */
.L_x_7067:
        /* <DEDUP_REMOVED lines=47> */
.L_x_7065:
[----:B0-----:R-:W-:-:S04]  /*d3a0*/  LEA R12, P0, R14, c[0x0][0x168], 0x3 ;  /* 0x00005a000e0c7a11 */ /* 0x001fc800078018ff */
[----:B------:R-:W-:-:S06]  /*d3b0*/  LEA.HI.X R13, R14, c[0x0][0x16c], R15, 0x3, P0 ;  /* 0x00005b000e0d7a11 */ /* 0x000fcc00000f1c0f */
[----:B------:R-:W5:Y:S03]  /*d3c0*/  LD.E.64 R12, [R12.64] ;  /* 0x0000000a0c0c7980 */ /* 0x000f66000c101b00 */
.L_x_7066:
[----:B------:R-:W-:Y:S01]  /*d3d0*/  MOV R6, c[0x0][0x1d0] ;  /* 0x0000740000067a02 */ /* 0x000fe20000000f00 */
[----:B------:R-:W-:Y:S02]  /*d3e0*/  IMAD.MOV.U32 R19, RZ, RZ, c[0x0][0x1d0] ;  /* 0x00007400ff137624 */ /* 0x000fe400078e00ff */
[----:B------:R-:W-:Y:S02]  /*d3f0*/  IMAD.MOV.U32 R5, RZ, RZ, c[0x0][0x1d4] ;  /* 0x00007500ff057624 */ /* 0x000fe400078e00ff */
[----:B------:R-:W-:Y:S01]  /*d400*/  IMAD.MOV.U32 R0, RZ, RZ, c[0x0][0x1d4] ;  /* 0x00007500ff007624 */ /* 0x000fe200078e00ff */
[----:B------:R-:W-:Y:S05]  /*d410*/  @!P1 BRA `(.L_x_7072) ;  /* 0x0000018000009947 */ /* 0x000fea0003800000 */
[----:B------:R-:W-:Y:S01]  /*d420*/  BSSY B0, `(.L_x_7072) ;  /* 0x0000017000007945 */ /* 0x000fe20003800000 */
[----:B------:R-:W-:Y:S01]  /*d430*/  MOV R18, R3 ;  /* 0x0000000300127202 */ /* 0x000fe20000000f00 */
[----:B------:R-:W-:Y:S02]  /*d440*/  IMAD.MOV.U32 R21, RZ, RZ, R4 ;  /* 0x000000ffff157224 */ /* 0x000fe400078e0004 */
[----:B------:R-:W-:-:S02]  /*d450*/  IMAD.MOV.U32 R6, RZ, RZ, c[0x0][0x1d0] ;  /* 0x00007400ff067624 */ /* 0x000fc400078e00ff */
[----:B------:R-:W-:Y:S02]  /*d460*/  IMAD.MOV.U32 R0, RZ, RZ, c[0x0][0x1d4] ;  /* 0x00007500ff007624 */ /* 0x000fe400078e00ff */
.L_x_7073:
        /* <DEDUP_REMOVED lines=19> */
.L_x_7072:
[----:B------:R-:W-:Y:S05]  /*d5a0*/  @!P1 BRA `(.L_x_7074) ;  /* 0x0000016000009947 */ /* 0x000fea0003800000 */
[----:B------:R-:W-:Y:S01]  /*d5b0*/  BSSY B0, `(.L_x_7074) ;  /* 0x0000015000007945 */ /* 0x000fe20003800000 */
[----:B------:R-:W-:Y:S01]  /*d5c0*/  MOV R19, c[0x0][0x1d0] ;  /* 0x0000740000137a02 */ /* 0x000fe20000000f00 */
[----:B------:R-:W-:Y:S02]  /*d5d0*/  IMAD.MOV.U32 R5, RZ, RZ, c[0x0][0x1d4] ;  /* 0x00007500ff057624 */ /* 0x000fe400078e00ff */
.L_x_7075:
        /* <DEDUP_REMOVED lines=19> */
.L_x_7074:
[----:B------:R-:W-:Y:S01]  /*d710*/  UMOV UR5, 0x8 ;  /* 0x0000000800057882 */ /* 0x000fe20000000000 */
[----:B------:R-:W-:Y:S01]  /*d720*/  IADD3 R4, P0, -R6, R19, RZ ;  /* 0x0000001306047210 */ /* 0x000fe20007f1e1ff */
[----:B------:R-:W-:Y:S01]  /*d730*/  ULDC.64 UR6, c[0x0][0x1f8] ;  /* 0x00007e0000067ab9 */ /* 0x000fe20000000a00 */
[----:B------:R-:W-:Y:S01]  /*d740*/  SHF.L.U32 R10, R14, 0x3, RZ ;  /* 0x000000030e0a7819 */ /* 0x000fe200000006ff */
[----:B------:R-:W-:Y:S01]  /*d750*/  UIMAD.WIDE.U32 UR6, UR4, UR5, UR6 ;  /* 0x00000005040672a5 */ /* 0x000fe2000f8e0006 */
[----:B------:R-:W-:Y:S01]  /*d760*/  IADD3 R6, P2, R6, -c[0x0][0x1d0], RZ ;  /* 0x8000740006067a10 */ /* 0x000fe20007f5e0ff */
[----:B------:R-:W-:Y:S01]  /*d770*/  IMAD.X R5, R5, 0x1, ~R0, P0 ;  /* 0x0000000105057824 */ /* 0x000fe200000e0e00 */
[----:B------:R-:W-:Y:S02]  /*d780*/  SHF.L.U64.HI R14, R14, 0x3, R15 ;  /* 0x000000030e0e7819 */ /* 0x000fe4000001020f */
[----:B------:R-:W-:Y:S01]  /*d790*/  IADD3.X R7, R0, ~c[0x0][0x1d4], RZ, P2, !PT ;  /* 0x8000750000077a10 */ /* 0x000fe200017fe4ff */
[----:B------:R-:W-:Y:S01]  /*d7a0*/  IMAD.U32 R8, RZ, RZ, UR6 ;  /* 0x00000006ff087e24 */ /* 0x000fe2000f8e00ff */
[--C-:B------:R-:W-:Y:S01]  /*d7b0*/  SHF.R.S64 R4, R4, 0x3, R5.reuse ;  /* 0x0000000304047819 */ /* 0x100fe20000001005 */
[----:B------:R-:W-:Y:S01]  /*d7c0*/  IMAD.U32 R9, RZ, RZ, UR7 ;  /* 0x00000007ff097e24 */ /* 0x000fe2000f8e00ff */
[----:B------:R-:W-:-:S02]  /*d7d0*/  SHF.R.S32.HI R5, RZ, 0x3, R5 ;  /* 0x00000003ff057819 */ /* 0x000fc40000011405 */
[----:B------:R-:W-:Y:S01]  /*d7e0*/  SHF.R.S64 R6, R6, 0x3, R7 ;  /* 0x0000000306067819 */ /* 0x000fe20000001007 */
[----:B------:R-:W-:Y:S01]  /*d7f0*/  IMAD.WIDE R2, R2, 0x10, R8 ;  /* 0x0000001002027825 */ /* 0x000fe200078e0208 */
[C---:B------:R-:W-:Y:S02]  /*d800*/  IADD3 R8, P1, R10.reuse, c[0x0][0x1e0], RZ ;  /* 0x000078000a087a10 */ /* 0x040fe40007f3e0ff */
[----:B------:R-:W-:Y:S02]  /*d810*/  IADD3 R10, P0, R10, c[0x0][0x1e8], RZ ;  /* 0x00007a000a0a7a10 */ /* 0x000fe40007f1e0ff */
[C---:B------:R-:W-:Y:S02]  /*d820*/  IADD3.X R9, R14.reuse, c[0x0][0x1e4], RZ, P1, !PT ;  /* 0x000079000e097a10 */ /* 0x040fe40000ffe4ff */
[----:B------:R-:W-:Y:S02]  /*d830*/  IADD3.X R11, R14, c[0x0][0x1ec], RZ, P0, !PT ;  /* 0x00007b000e0b7a10 */ /* 0x000fe400007fe4ff */
[----:B------:R-:W-:Y:S01]  /*d840*/  SHF.R.S32.HI R7, RZ, 0x3, R7 ;  /* 0x00000003ff077819 */ /* 0x000fe20000011407 */
[----:B------:R-:W-:Y:S04]  /*d850*/  ST.E.64 [R8.64], R4 ;  /* 0x0000000408007985 */ /* 0x000fe8000c101b0a */
[----:B------:R-:W-:Y:S04]  /*d860*/  ST.E.64 [R10.64], R6 ;  /* 0x000000060a007985 */ /* 0x000fe8000c101b0a */
[----:B------:R-:W-:Y:S04]  /*d870*/  STG.E.128 [R2.64], RZ ;  /* 0x000000ff02007986 */ /* 0x000fe8000c101d0a */
[----:B------:R-:W-:Y:S04]  /*d880*/  STG.E.128 [R2.64+0x800], RZ ;  /* 0x000800ff02007986 */ /* 0x000fe8000c101d0a */
[----:B------:R-:W-:Y:S04]  /*d890*/  STG.E.128 [R2.64+0x1000], RZ ;  /* 0x001000ff02007986 */ /* 0x000fe8000c101d0a */
[----:B------:R-:W-:Y:S01]  /*d8a0*/  STG.E.128 [R2.64+0x1800], RZ ;  /* 0x001800ff02007986 */ /* 0x000fe2000c101d0a */
[----:B------:R-:W-:Y:S05]  /*d8b0*/  EXIT ;  /* 0x000000000000794d */ /* 0x000fea0003800000 */
.L_x_6987:
[----:B------:R-:W0:Y:S01]  /*d8c0*/  S2R R5, SR_TID.X ;  /* 0x0000000000057919 */ /* 0x000e220000002100 */
[----:B------:R-:W-:Y:S01]  /*d8d0*/  CS2R R18, SRZ ;  /* 0x0000000000127805 */ /* 0x000fe2000001ff00 */
[----:B------:R-:W-:Y:S01]  /*d8e0*/  CS2R R16, SRZ ;  /* 0x0000000000107805 */ /* 0x000fe2000001ff00 */
[----:B------:R-:W-:Y:S01]  /*d8f0*/  CS2R R20, SRZ ;  /* 0x0000000000147805 */ /* 0x000fe2000001ff00 */
[----:B0-----:R-:W-:Y:S01]  /*d900*/  ISETP.GE.AND P1, PT, R5, UR5, PT ;  /* 0x0000000505007c0c */ /* 0x001fe2000bf26270 */
[----:B------:R-:W-:-:S12]  /*d910*/  IMAD.MOV.U32 R2, RZ, RZ, R5 ;  /* 0x000000ffff027224 */ /* 0x000fd800078e0005 */
[C---:B------:R-:W-:Y:S02]  /*d920*/  @!P1 IADD3 R5, R2.reuse, 0x80, RZ ;  /* 0x0000008002059810 */ /* 0x040fe40007ffe0ff */
[----:B------:R-:W-:Y:S02]  /*d930*/  @!P1 IADD3 R22, R2, UR4, RZ ;  /* 0x0000000402169c10 */ /* 0x000fe4000fffe0ff */
[----:B------:R-:W-:Y:S02]  /*d940*/  ISETP.GE.AND P6, PT, R5, UR5, PT ;  /* 0x0000000505007c0c */ /* 0x000fe4000bfc6270 */
[----:B------:R-:W-:Y:S01]  /*d950*/  @!P1 MOV R23, 0x8 ;  /* 0x0000000800179802 */ /* 0x000fe20000000f00 */
[----:B------:R-:W-:Y:S01]  /*d960*/  CS2R R14, SRZ ;  /* 0x00000000000e7805 */ /* 0x000fe2000001ff00 */
[----:B------:R-:W-:Y:S01]  /*d970*/  CS2R R12, SRZ ;  /* 0x00000000000c7805 */ /* 0x000fe2000001ff00 */
[----:B------:R-:W-:Y:S01]  /*d980*/  CS2R R10, SRZ ;  /* 0x00000000000a7805 */ /* 0x000fe2000001ff00 */
[----:B------:R-:W-:Y:S01]  /*d990*/  CS2R R8, SRZ ;  /* 0x0000000000087805 */ /* 0x000fe2000001ff00 */
[----:B------:R-:W-:Y:S01]  /*d9a0*/  CS2R R6, SRZ ;  /* 0x0000000000067805 */ /* 0x000fe2000001ff00 */
[----:B------:R-:W-:-:S05]  /*d9b0*/  @!P1 IMAD.WIDE.U32 R22, R22, R23, c[0x0][0x200] ;  /* 0x0000800016169625 */ /* 0x000fca00078e0017 */
[C---:B------:R-:W-:Y:S01]  /*d9c0*/  @!P6 IADD3 R24, R5.reuse, UR4, RZ ;  /* 0x000000040518ec10 */ /* 0x040fe2000fffe0ff */
[----:B------:R-:W-:Y:S01]  /*d9d0*/  @!P6 IMAD.MOV.U32 R25, RZ, RZ, 0x8 ;  /* 0x00000008ff19e424 */ /* 0x000fe200078e00ff */
[----:B------:R-:W-:Y:S01]  /*d9e0*/  @!P6 IADD3 R5, R5, 0x80, RZ ;  /* 0x000000800505e810 */ /* 0x000fe20007ffe0ff */
[----:B------:R0:W5:Y:S02]  /*d9f0*/  @!P1 LDG.E.64 R20, [R22.64] ;  /* 0x0000000a16149981 */ /* 0x000164000c1e1b00 */
[----:B------:R-:W-:Y:S01]  /*da00*/  @!P6 IMAD.WIDE.U32 R24, R24, R25, c[0x0][0x200] ;  /* 0x000080001818e625 */ /* 0x000fe200078e0019 */
[----:B------:R-:W-:-:S04]  /*da10*/  ISETP.GE.AND P5, PT, R5, UR5, PT ;  /* 0x0000000505007c0c */ /* 0x000fc8000bfa6270 */
[----:B------:R1:W5:Y:S09]  /*da20*/  @!P6 LDG.E.64 R18, [R24.64] ;  /* 0x0000000a1812e981 */ /* 0x000372000c1e1b00 */
[C---:B------:R-:W-:Y:S01]  /*da30*/  @!P5 IADD3 R28, R5.reuse, UR4, RZ ;  /* 0x00000004051cdc10 */ /* 0x040fe2000fffe0ff */
[----:B------:R-:W-:Y:S01]  /*da40*/  @!P5 IMAD.MOV.U32 R29, RZ, RZ, 0x8 ;  /* 0x00000008ff1dd424 */ /* 0x000fe200078e00ff */
        /* <DEDUP_REMOVED lines=16> */
[----:B------:R-:W-:Y:S01]  /*db50*/  @!P3 IMAD.MOV.U32 R31, RZ, RZ, 0x8 ;  /* 0x00000008ff1fb424 */ /* 0x000fe200078e00ff */
[----:B-1----:R-:W-:Y:S01]  /*db60*/  @!P2 MOV R25, 0x8 ;  /* 0x000000080019a802 */ /* 0x002fe20000000f00 */
[----:B------:R-:W-:Y:S02]  /*db70*/  @!P4 IMAD.MOV.U32 R27, RZ, RZ, 0x8 ;  /* 0x00000008ff1bc424 */ /* 0x000fe400078e00ff */
[----:B------:R-:W-:Y:S02]  /*db80*/  @!P0 IMAD.MOV.U32 R32, RZ, RZ, 0x8 ;  /* 0x00000008ff208424 */ /* 0x000fe400078e00ff */
[----:B--2---:R-:W-:-:S06]  /*db90*/  @!P3 IMAD.WIDE.U32 R28, R4, R31, c[0x0][0x200] ;  /* 0x00008000041cb625 */ /* 0x004fcc00078e001f */
[----:B------:R-:W-:Y:S01]  /*dba0*/  @!P6 IADD3 R34, R5, UR4, RZ ;  /* 0x000000040522ec10 */ /* 0x000fe2000fffe0ff */
[----:B------:R-:W-:Y:S01]  /*dbb0*/  @!P6 IMAD.MOV.U32 R35, RZ, RZ, 0x8 ;  /* 0x00000008ff23e424 */ /* 0x000fe200078e00ff */
[----:B------:R-:W-:Y:S01]  /*dbc0*/  MOV R5, c[0x0][0x16c] ;  /* 0x00005b0000057a02 */ /* 0x000fe20000000f00 */
[----:B------:R-:W-:Y:S01]  /*dbd0*/  @!P4 IMAD.WIDE.U32 R26, R26, R27, c[0x0][0x200] ;  /* 0x000080001a1ac625 */ /* 0x000fe200078e001b */
[----:B------:R1:W5:Y:S03]  /*dbe0*/  @!P3 LDG.E.64 R12, [R28.64] ;  /* 0x0000000a1c0cb981 */ /* 0x000366000c1e1b00 */
[----:B------:R-:W-:Y:S01]  /*dbf0*/  @!P2 IMAD.WIDE.U32 R30, R0, R25, c[0x0][0x200] ;  /* 0x00008000001ea625 */ /* 0x000fe200078e0019 */
[----:B------:R2:W5:Y:S03]  /*dc00*/  @!P4 LDG.E.64 R14, [R26.64] ;  /* 0x0000000a1a0ec981 */ /* 0x000566000c1e1b00 */
[----:B------:R-:W-:Y:S01]  /*dc10*/  @!P0 IMAD.WIDE.U32 R32, R3, R32, c[0x0][0x200] ;  /* 0x0000800003208625 */ /* 0x000fe200078e0020 */
[----:B------:R3:W5:Y:S03]  /*dc20*/  @!P2 LDG.E.64 R10, [R30.64] ;  /* 0x0000000a1e0aa981 */ /* 0x000766000c1e1b00 */
[----:B------:R-:W-:Y:S01]  /*dc30*/  @!P6 IMAD.WIDE.U32 R34, R34, R35, c[0x0][0x200] ;  /* 0x000080002222e625 */ /* 0x000fe200078e0023 */
[----:B------:R4:W5:Y:S03]  /*dc40*/  @!P0 LDG.E.64 R8, [R32.64] ;  /* 0x0000000a20088981 */ /* 0x000966000c1e1b00 */
[----:B------:R-:W-:Y:S01]  /*dc50*/  IMAD.MOV.U32 R4, RZ, RZ, c[0x0][0x168] ;  /* 0x00005a00ff047624 */ /* 0x000fe200078e00ff */
[----:B------:R3:W5:Y:S01]  /*dc60*/  @!P6 LDG.E.64 R6, [R34.64] ;  /* 0x0000000a2206e981 */ /* 0x000762000c1e1b00 */
[----:B0-----:R-:W-:Y:S01]  /*dc70*/  IMAD.MOV.U32 R22, RZ, RZ, c[0x0][0x170] ;  /* 0x00005c00ff167624 */ /* 0x001fe200078e00ff */
[----:B------:R-:W-:Y:S01]  /*dc80*/  MOV R25, c[0x0][0x17c] ;  /* 0x00005f0000197a02 */ /* 0x000fe20000000f00 */
[----:B------:R-:W-:Y:S01]  /*dc90*/  IMAD.MOV.U32 R23, RZ, RZ, c[0x0][0x174] ;  /* 0x00005d00ff177624 */ /* 0x000fe200078e00ff */
[----:B------:R0:W-:Y:S01]  /*dca0*/  STL.64 [R1], R4 ;  /* 0x0000000401007387 */ /* 0x0001e20000100a00 */
[----:B------:R-:W-:Y:S01]  /*dcb0*/  IMAD.MOV.U32 R24, RZ, RZ, c[0x0][0x178] ;  /* 0x00005e00ff187624 */ /* 0x000fe200078e00ff */
[----:B-1----:R-:W-:Y:S01]  /*dcc0*/  MOV R29, c[0x0][0x18c] ;  /* 0x00006300001d7a02 */ /* 0x002fe20000000f00 */
[----:B--2---:R-:W-:Y:S01]  /*dcd0*/  IMAD.MOV.U32 R26, RZ, RZ, c[0x0][0x180] ;  /* 0x00006000ff1a7624 */ /* 0x004fe200078e00ff */
[----:B----4-:R-:W-:Y:S01]  /*dce0*/  MOV R33, c[0x0][0x19c] ;  /* 0x0000670000217a02 */ /* 0x010fe20000000f00 */
[----:B------:R-:W-:-:S02]  /*dcf0*/  IMAD.MOV.U32 R27, RZ, RZ, c[0x0][0x184] ;  /* 0x00006100ff1b7624 */ /* 0x000fc400078e00ff */
[----:B------:R-:W-:Y:S02]  /*dd00*/  IMAD.MOV.U32 R28, RZ, RZ, c[0x0][0x188] ;  /* 0x00006200ff1c7624 */ /* 0x000fe400078e00ff */
[----:B---3--:R-:W-:Y:S02]  /*dd10*/  IMAD.MOV.U32 R30, RZ, RZ, c[0x0][0x190] ;  /* 0x00006400ff1e7624 */ /* 0x008fe400078e00ff */
[----:B------:R-:W-:Y:S01]  /*dd20*/  IMAD.MOV.U32 R31, RZ, RZ, c[0x0][0x194] ;  /* 0x00006500ff1f7624 */ /* 0x000fe200078e00ff */
[----:B0-----:R-:W-:Y:S01]  /*dd30*/  MOV R5, c[0x0][0x1ac] ;  /* 0x00006b0000057a02 */ /* 0x001fe20000000f00 */
[----:B------:R-:W-:Y:S02]  /*dd40*/  IMAD.MOV.U32 R32, RZ, RZ, c[0x0][0x198] ;  /* 0x00006600ff207624 */ /* 0x000fe400078e00ff */
[----:B------:R-:W-:Y:S02]  /*dd50*/  IMAD.MOV.U32 R34, RZ, RZ, c[0x0][0x1a0] ;  /* 0x00006800ff227624 */ /* 0x000fe400078e00ff */
[----:B------:R-:W-:-:S02]  /*dd60*/  IMAD.MOV.U32 R35, RZ, RZ, c[0x0][0x1a4] ;  /* 0x00006900ff237624 */ /* 0x000fc400078e00ff */
[----:B------:R-:W-:Y:S01]  /*dd70*/  IMAD.MOV.U32 R4, RZ, RZ, c[0x0][0x1a8] ;  /* 0x00006a00ff047624 */ /* 0x000fe200078e00ff */
[----:B------:R0:W-:Y:S01]  /*dd80*/  STL.64 [R1+0x8], R22 ;  /* 0x0000081601007387 */ /* 0x0001e20000100a00 */
[----:B------:R-:W-:Y:S02]  /*dd90*/  IMAD.MOV.U32 R36, RZ, RZ, c[0x0][0x1c0] ;  /* 0x00007000ff247624 */ /* 0x000fe400078e00ff */
[----:B------:R-:W-:Y:S01]  /*dda0*/  IMAD.MOV.U32 R37, RZ, RZ, c[0x0][0x1c4] ;  /* 0x00007100ff257624 */ /* 0x000fe200078e00ff */
[----:B------:R1:W-:Y:S04]  /*ddb0*/  STL.64 [R1+0x10], R24 ;  /* 0x0000101801007387 */ /* 0x0003e80000100a00 */
[----:B------:R2:W-:Y:S04]  /*ddc0*/  STL.64 [R1+0x18], R26 ;  /* 0x0000181a01007387 */ /* 0x0005e80000100a00 */
[----:B------:R3:W-:Y:S01]  /*ddd0*/  STL.64 [R1+0x20], R28 ;  /* 0x0000201c01007387 */ /* 0x0007e20000100a00 */
[----:B0-----:R-:W-:-:S02]  /*dde0*/  IMAD.MOV.U32 R22, RZ, RZ, c[0x0][0x1b0] ;  /* 0x00006c00ff167624 */ /* 0x001fc400078e00ff */
[----:B------:R-:W-:Y:S01]  /*ddf0*/  IMAD.MOV.U32 R23, RZ, RZ, c[0x0][0x1b4] ;  /* 0x00006d00ff177624 */ /* 0x000fe200078e00ff */
[----:B------:R0:W-:Y:S01]  /*de00*/  STL.64 [R1+0x28], R30 ;  /* 0x0000281e01007387 */ /* 0x0001e20000100a00 */
[----:B-1----:R-:W-:Y:S01]  /*de10*/  IMAD.MOV.U32 R24, RZ, RZ, c[0x0][0x1b8] ;  /* 0x00006e00ff187624 */ /* 0x002fe200078e00ff */
[----:B------:R-:W-:Y:S02]  /*de20*/  MOV R25, c[0x0][0x1bc] ;  /* 0x00006f0000197a02 */ /* 0x000fe40000000f00 */
[----:B------:R1:W-:Y:S01]  /*de30*/  STL.64 [R1+0x30], R32 ;  /* 0x0000302001007387 */ /* 0x0003e20000100a00 */
[----:B--2---:R-:W-:Y:S01]  /*de40*/  IMAD.MOV.U32 R26, RZ, RZ, c[0x0][0x1c8] ;  /* 0x00007200ff1a7624 */ /* 0x004fe200078e00ff */
[----:B------:R-:W-:Y:S02]  /*de50*/  MOV R27, c[0x0][0x1cc] ;  /* 0x00007300001b7a02 */ /* 0x000fe40000000f00 */
[----:B------:R2:W-:Y:S01]  /*de60*/  STL.64 [R1+0x38], R34 ;  /* 0x0000382201007387 */ /* 0x0005e20000100a00 */
[----:B---3--:R-:W-:-:S02]  /*de70*/  IMAD.MOV.U32 R28, RZ, RZ, c[0x0][0x1d0] ;  /* 0x00007400ff1c7624 */ /* 0x008fc400078e00ff */
[----:B------:R-:W-:Y:S01]  /*de80*/  IMAD.MOV.U32 R29, RZ, RZ, c[0x0][0x1d4] ;  /* 0x00007500ff1d7624 */ /* 0x000fe200078e00ff */
[----:B------:R3:W-:Y:S01]  /*de90*/  STL.64 [R1+0x40], R4 ;  /* 0x0000400401007387 */ /* 0x0007e20000100a00 */
[----:B0-----:R-:W-:Y:S01]  /*dea0*/  IMAD.MOV.U32 R30, RZ, RZ, c[0x0][0x1d8] ;  /* 0x00007600ff1e7624 */ /* 0x001fe200078e00ff */
[----:B------:R-:W-:Y:S01]  /*deb0*/  MOV R31, c[0x0][0x1dc] ;  /* 0x00007700001f7a02 */ /* 0x000fe20000000f00 */
[----:B-1----:R-:W-:Y:S02]  /*dec0*/  IMAD.MOV.U32 R32, RZ, RZ, c[0x0][0x1e0] ;  /* 0x00007800ff207624 */ /* 0x002fe400078e00ff */
[----:B------:R-:W-:Y:S02]  /*ded0*/  IMAD.MOV.U32 R33, RZ, RZ, c[0x0][0x1e4] ;  /* 0x00007900ff217624 */ /* 0x000fe400078e00ff */
[----:B--2---:R-:W-:Y:S01]  /*dee0*/  IMAD.MOV.U32 R34, RZ, RZ, c[0x0][0x1e8] ;  /* 0x00007a00ff227624 */ /* 0x004fe200078e00ff */
[----:B------:R-:W-:Y:S01]  /*def0*/  MOV R35, c[0x0][0x1ec] ;  /* 0x00007b0000237a02 */ /* 0x000fe20000000f00 */
[----:B---3--:R-:W-:-:S02]  /*df00*/  IMAD.MOV.U32 R4, RZ, RZ, c[0x0][0x1f0] ;  /* 0x00007c00ff047624 */ /* 0x008fc400078e00ff */
        /* <DEDUP_REMOVED lines=12> */
[----:B------:R-:W-:Y:S01]  /*dfd0*/  ISETP.NE.U32.AND P0, PT, RZ, c[0x0][0x168], PT ;  /* 0x00005a00ff007a0c */ /* 0x000fe20003f05070 */
[----:B------:R-:W-:Y:S01]  /*dfe0*/  IMAD.MOV.U32 R3, RZ, RZ, c[0x0][0x1d0] ;  /* 0x00007400ff037624 */ /* 0x000fe200078e00ff */
[----:B0-----:R-:W-:-:S02]  /*dff0*/  MOV R4, c[0x0][0x1d4] ;  /* 0x0000750000047a02 */ /* 0x001fc40000000f00 */
[----:B------:R-:W-:-:S13]  /*e000*/  ISETP.NE.AND.EX P0, PT, RZ, c[0x0][0x16c], PT, P0 ;  /* 0x00005b00ff007a0c */ /* 0x000fda0003f05300 */
        /* <DEDUP_REMOVED lines=18> */
[----:B------:R-:W-:Y:S01]  /*e130*/  IMAD.MOV.U32 R0, RZ, RZ, RZ ;  /* 0x000000ffff007224 */ /* 0x000fe200078e00ff */
[----:B------:R-:W-:Y:S01]  /*e140*/  UISETP.GE.U32.AND.EX UP0, UPT, UR7, URZ, UPT, UP0 ;  /* 0x0000003f0700728c */ /* 0x000fe2000bf06100 */
[----:B------:R-:W-:-:S02]  /*e150*/  IMAD.MOV.U32 R5, RZ, RZ, RZ ;  /* 0x000000ffff057224 */ /* 0x000fc400078e00ff */
[----:B------:R-:W-:-:S03]  /*e160*/  IMAD.IADD R25, R23, 0x1, R33 ;  /* 0x0000000117197824 */ /* 0x000fc600078e0221 */
[----:B------:R-:W-:-:S13]  /*e170*/  PLOP3.LUT P0, PT, PT, PT, UP0, 0x80, 0x0 ;  /* 0x000000000000781c */ /* 0x000fda0003f0f008 */
[----:B------:R-:W-:Y:S05]  /*e180*/  @!P0 BRA `(.L_x_7080) ;  /* 0x0000115000008947 */ /* 0x000fea0003800000 */
[----:B------:R-:W-:Y:S01]  /*e190*/  ULDC UR8, c[0x0][0x170] ;  /* 0x00005c0000087ab9 */ /* 0x000fe20000000800 */
[----:B------:R-:W-:Y:S01]  /*e1a0*/  IMAD.IADD R33, R33, 0x1, R23 ;  /* 0x0000000121217824 */ /* 0x000fe200078e0217 */
[----:B------:R-:W-:Y:S01]  /*e1b0*/  UIADD3 UR8, UP0, -UR12, UR8, URZ ;  /* 0x000000080c087290 */ /* 0x000fe2000ff1e13f */
[C---:B------:R-:W-:Y:S01]  /*e1c0*/  LEA R32, P2, R22.reuse, c[0x0][0x178], 0x3 ;  /* 0x00005e0016207a11 */ /* 0x040fe200078418ff */
[----:B------:R-:W-:Y:S01]  /*e1d0*/  UMOV UR13, 0x8 ;  /* 0x00000008000d7882 */ /* 0x000fe20000000000 */
[----:B------:R-:W-:Y:S01]  /*e1e0*/  IMAD.MOV.U32 R5, RZ, RZ, RZ ;  /* 0x000000ffff057224 */ /* 0x000fe200078e00ff */
[----:B------:R-:W-:Y:S01]  /*e1f0*/  UIADD3.X UR9, UR9, -0x1, URZ, UP0, !UPT ;  /* 0xffffffff09097890 */ /* 0x000fe200087fe43f */
[----:B------:R-:W-:Y:S01]  /*e200*/  LEA.HI.X R33, R22, c[0x0][0x17c], R33, 0x3, P2 ;  /* 0x00005f0016217a11 */ /* 0x000fe200010f1c21 */
[----:B------:R-:W-:Y:S01]  /*e210*/  ULDC.64 UR14, c[0x0][0x1c8] ;  /* 0x00007200000e7ab9 */ /* 0x000fe20000000a00 */
[----:B------:R-:W-:Y:S01]  /*e220*/  ISETP.LT.U32.AND P0, PT, RZ, UR8, PT ;  /* 0x00000008ff007c0c */ /* 0x000fe2000bf01070 */
[----:B------:R-:W-:-:S02]  /*e230*/  UIMAD.WIDE.U32 UR6, UR13, UR14, URZ ;  /* 0x0000000e0d0672a5 */ /* 0x000fc4000f8e003f */
[----:B------:R-:W-:Y:S01]  /*e240*/  MOV R0, UR9 ;  /* 0x0000000900007c02 */ /* 0x000fe20008000f00 */
[----:B------:R-:W-:-:S03]  /*e250*/  UIMAD UR13, UR13, UR15, URZ ;  /* 0x0000000f0d0d72a4 */ /* 0x000fc6000f8e023f */
[----:B------:R-:W-:Y:S01]  /*e260*/  ISETP.GT.AND.EX P0, PT, R0, RZ, PT, P0 ;  /* 0x000000ff0000720c */ /* 0x000fe20003f04300 */
[----:B------:R-:W-:Y:S01]  /*e270*/  UIADD3 UR13, UR7, UR13, URZ ;  /* 0x0000000d070d7290 */ /* 0x000fe2000fffe03f */
[----:B------:R-:W-:-:S11]  /*e280*/  IMAD.MOV.U32 R0, RZ, RZ, RZ ;  /* 0x000000ffff007224 */ /* 0x000fd600078e00ff */
[----:B------:R-:W-:Y:S05]  /*e290*/  @!P0 BRA `(.L_x_7081) ;  /* 0x00000dc000008947 */ /* 0x000fea0003800000 */
[----:B------:R-:W-:Y:S01]  /*e2a0*/  UISETP.GT.U32.AND UP0, UPT, UR8, 0xc, UPT ;  /* 0x0000000c0800788c */ /* 0x000fe2000bf04070 */
[----:B------:R-:W-:-:S03]  /*e2b0*/  PLOP3.LUT P0, PT, PT, PT, PT, 0x80, 0x0 ;  /* 0x000000000000781c */ /* 0x000fc60003f0f070 */
[----:B------:R-:W-:-:S06]  /*e2c0*/  UISETP.GT.AND.EX UP0, UPT, UR9, URZ, UPT, UP0 ;  /* 0x0000003f0900728c */ /* 0x000fcc000bf04300 */
[----:B------:R-:W-:-:S13]  /*e2d0*/  PLOP3.LUT P2, PT, PT, PT, UP0, 0x80, 0x0 ;  /* 0x000000000000781c */ /* 0x000fda0003f4f008 */
[----:B------:R-:W-:Y:S05]  /*e2e0*/  @!P2 BRA `(.L_x_7082) ;  /* 0x000008a00000a947 */ /* 0x000fea0003800000 */
[----:B------:R-:W-:Y:S02]  /*e2f0*/  PLOP3.LUT P0, PT, PT, PT, PT, 0x8, 0x0 ;  /* 0x000000000000781c */ /* 0x000fe40003f0e170 */
.L_x_7083:
[----:B------:R-:W-:Y:S01]  /*e300*/  LEA R34, R0, R1, 0x3 ;  /* 0x0000000100227211 */ /* 0x000fe200078e18ff */
[----:B------:R0:W2:Y:S04]  /*e310*/  LDG.E.64 R28, [R32.64] ;  /* 0x0000000a201c7981 */ /* 0x0000a8000c1e1b00 */
[----:B------:R-:W2:Y:S04]  /*e320*/  LDL.64 R26, [R34+0x20] ;  /* 0x00002000221a7983 */ /* 0x000ea80000100a00 */
[----:B------:R-:W3:Y:S01]  /*e330*/  LDL.64 R36, [R34+0x30] ;  /* 0x0000300022247983 */ /* 0x000ee20000100a00 */
[----:B0-----:R-:W-:-:S04]  /*e340*/  IADD3 R32, P2, R32, UR6, RZ ;  /* 0x0000000620207c10 */ /* 0x001fc8000ff5e0ff */
[----:B------:R-:W-:Y:S01]  /*e350*/  IADD3.X R33, R33, UR13, RZ, P2, !PT ;  /* 0x0000000d21217c10 */ /* 0x000fe200097fe4ff */
[-C--:B--2---:R-:W-:Y:S02]  /*e360*/  IMAD R29, R29, R26.reuse, RZ ;  /* 0x0000001a1d1d7224 */ /* 0x084fe400078e02ff */
[----:B------:R-:W-:-:S04]  /*e370*/  IMAD.WIDE.U32 R30, R28, R26, R30 ;  /* 0x0000001a1c1e7225 */ /* 0x000fc800078e001e */
[----:B------:R-:W-:Y:S02]  /*e380*/  IMAD R35, R28, R27, R29 ;  /* 0x0000001b1c237224 */ /* 0x000fe400078e021d */
[----:B------:R-:W2:Y:S04]  /*e390*/  LDG.E.64 R28, [R32.64] ;  /* 0x0000000a201c7981 */ /* 0x000ea8000c1e1b00 */
[----:B------:R-:W2:Y:S01]  /*e3a0*/  LDL.64 R26, [R34+0x28] ;  /* 0x00002800221a7983 */ /* 0x000ea20000100a00 */
[----:B------:R-:W-:Y:S02]  /*e3b0*/  IMAD.IADD R31, R31, 0x1, R35 ;  /* 0x000000011f1f7824 */ /* 0x000fe400078e0223 */
[----:B--2---:R-:W-:-:S04]  /*e3c0*/  IMAD R29, R29, R26, RZ ;  /* 0x0000001a1d1d7224 */ /* 0x004fc800078e02ff */
[C---:B------:R-:W-:Y:S02]  /*e3d0*/  IMAD R29, R28.reuse, R27, R29 ;  /* 0x0000001b1c1d7224 */ /* 0x040fe400078e021d */
[----:B------:R-:W-:Y:S01]  /*e3e0*/  IMAD.WIDE.U32 R26, R28, R26, R30 ;  /* 0x0000001a1c1a7225 */ /* 0x000fe200078e001e */
[----:B------:R-:W-:-:S04]  /*e3f0*/  IADD3 R30, P2, R32, UR6, RZ ;  /* 0x00000006201e7c10 */ /* 0x000fc8000ff5e0ff */
[----:B------:R-:W-:-:S05]  /*e400*/  IADD3.X R31, R33, UR13, RZ, P2, !PT ;  /* 0x0000000d211f7c10 */ /* 0x000fca00097fe4ff */
[----:B------:R-:W3:Y:S01]  /*e410*/  LDG.E.64 R32, [R30.64] ;  /* 0x0000000a1e207981 */ /* 0x000ee2000c1e1b00 */
[----:B------:R-:W-:Y:S02]  /*e420*/  IMAD.IADD R27, R27, 0x1, R29 ;  /* 0x000000011b1b7824 */ /* 0x000fe400078e021d */
[-C--:B---3--:R-:W-:Y:S02]  /*e430*/  IMAD R29, R33, R36.reuse, RZ ;  /* 0x00000024211d7224 */ /* 0x088fe400078e02ff */
[----:B------:R-:W-:-:S04]  /*e440*/  IMAD.WIDE.U32 R26, R32, R36, R26 ;  /* 0x00000024201a7225 */ /* 0x000fc800078e001a */
[----:B------:R-:W-:Y:S01]  /*e450*/  IMAD R29, R32, R37, R29 ;  /* 0x00000025201d7224 */ /* 0x000fe200078e021d */
[----:B------:R-:W-:Y:S01]  /*e460*/  IADD3 R32, P2, R30, UR6, RZ ;  /* 0x000000061e207c10 */ /* 0x000fe2000ff5e0ff */
[----:B------:R-:W2:Y:S03]  /*e470*/  LDL.64 R36, [R34+0x38] ;  /* 0x0000380022247983 */ /* 0x000ea60000100a00 */
[----:B------:R-:W-:-:S05]  /*e480*/  IADD3.X R33, R31, UR13, RZ, P2, !PT ;  /* 0x0000000d1f217c10 */ /* 0x000fca00097fe4ff */
[----:B------:R-:W2:Y:S01]  /*e490*/  LDG.E.64 R30, [R32.64] ;  /* 0x0000000a201e7981 */ /* 0x000ea2000c1e1b00 */
[----:B------:R-:W-:Y:S02]  /*e4a0*/  IMAD.IADD R27, R27, 0x1, R29 ;  /* 0x000000011b1b7824 */ /* 0x000fe400078e021d */
[-C--:B--2---:R-:W-:Y:S02]  /*e4b0*/  IMAD R29, R31, R36.reuse, RZ ;  /* 0x000000241f1d7224 */ /* 0x084fe400078e02ff */
[----:B------:R-:W-:-:S04]  /*e4c0*/  IMAD.WIDE.U32 R26, R30, R36, R26 ;  /* 0x000000241e1a7225 */ /* 0x000fc800078e001a */
[----:B------:R-:W-:Y:S01]  /*e4d0*/  IMAD R29, R30, R37, R29 ;  /* 0x000000251e1d7224 */ /* 0x000fe200078e021d */
[----:B------:R-:W-:Y:S01]  /*e4e0*/  IADD3 R30, P2, R32, UR6, RZ ;  /* 0x00000006201e7c10 */ /* 0x000fe2000ff5e0ff */
[----:B------:R-:W2:Y:S03]  /*e4f0*/  LDL.64 R36, [R34+0x40] ;  /* 0x0000400022247983 */ /* 0x000ea60000100a00 */
[----:B------:R-:W-:-:S05]  /*e500*/  IADD3.X R31, R33, UR13, RZ, P2, !PT ;  /* 0x0000000d211f7c10 */ /* 0x000fca00097fe4ff */
[----:B------:R-:W2:Y:S01]  /*e510*/  LDG.E.64 R32, [R30.64] ;  /* 0x0000000a1e207981 */ /* 0x000ea2000c1e1b00 */
[----:B------:R-:W-:Y:S01]  /*e520*/  IADD3 R27, R27, R29, RZ ;  /* 0x0000001d1b1b7210 */ /* 0x000fe20007ffe0ff */
[----:B--2---:R-:W-:-:S04]  /*e530*/  IMAD R29, R33, R36, RZ ;  /* 0x00000024211d7224 */ /* 0x004fc800078e02ff */
        /* <DEDUP_REMOVED lines=75> */
[----:B------:R0:W2:Y:S03]  /*e9f0*/  LDL.64 R36, [R34+0x90] ;  /* 0x0000900022247983 */ /* 0x0000a60000100a00 */
[----:B------:R-:W-:-:S05]  /*ea00*/  IADD3.X R31, R33, UR13, RZ, P2, !PT ;  /* 0x0000000d211f7c10 */ /* 0x000fca00097fe4ff */
[----:B------:R-:W2:Y:S01]  /*ea10*/  LDG.E.64 R32, [R30.64] ;  /* 0x0000000a1e207981 */ /* 0x000ea2000c1e1b00 */
[----:B------:R-:W-:-:S03]  /*ea20*/  IMAD.IADD R27, R27, 0x1, R29 ;  /* 0x000000011b1b7824 */ /* 0x000fc600078e021d */
[----:B0-----:R-:W3:Y:S01]  /*ea30*/  LDL.64 R34, [R34+0x98] ;  /* 0x0000980022227983 */ /* 0x001ee20000100a00 */
[----:B------:R-:W-:Y:S01]  /*ea40*/  UIADD3 UR8, UP0, UR8, -0x10, URZ ;  /* 0xfffffff008087890 */ /* 0x000fe2000ff1e03f */
[----:B--2---:R-:W-:-:S04]  /*ea50*/  IMAD R29, R33, R36, RZ ;  /* 0x00000024211d7224 */ /* 0x004fc800078e02ff */
[C---:B------:R-:W-:Y:S02]  /*ea60*/  IMAD R28, R32.reuse, R37, R29 ;  /* 0x00000025201c7224 */ /* 0x040fe400078e021d */
[----:B------:R-:W-:Y:S01]  /*ea70*/  IMAD.WIDE.U32 R32, R32, R36, R26 ;  /* 0x0000002420207225 */ /* 0x000fe200078e001a */
[----:B------:R-:W-:-:S04]  /*ea80*/  IADD3 R26, P2, R30, UR6, RZ ;  /* 0x000000061e1a7c10 */ /* 0x000fc8000ff5e0ff */
[----:B------:R-:W-:-:S05]  /*ea90*/  IADD3.X R27, R31, UR13, RZ, P2, !PT ;  /* 0x0000000d1f1b7c10 */ /* 0x000fca00097fe4ff */
[----:B------:R-:W3:Y:S01]  /*eaa0*/  LDG.E.64 R36, [R26.64] ;  /* 0x0000000a1a247981 */ /* 0x000ee2000c1e1b00 */
[----:B------:R-:W-:Y:S02]  /*eab0*/  UIADD3.X UR9, UR9, -0x1, URZ, UP0, !UPT ;  /* 0xffffffff09097890 */ /* 0x000fe400087fe43f */
[----:B------:R-:W-:-:S04]  /*eac0*/  UISETP.GT.U32.AND UP0, UPT, UR8, 0xc, UPT ;  /* 0x0000000c0800788c */ /* 0x000fc8000bf04070 */
[----:B------:R-:W-:Y:S01]  /*ead0*/  UISETP.GT.AND.EX UP0, UPT, UR9, URZ, UPT, UP0 ;  /* 0x0000003f0900728c */ /* 0x000fe2000bf04300 */
[----:B------:R-:W-:-:S05]  /*eae0*/  IMAD.IADD R33, R33, 0x1, R28 ;  /* 0x0000000121217824 */ /* 0x000fca00078e021c */
[----:B------:R-:W-:Y:S02]  /*eaf0*/  PLOP3.LUT P4, PT, PT, PT, UP0, 0x80, 0x0 ;  /* 0x000000000000781c */ /* 0x000fe40003f8f008 */
[----:B------:R-:W-:-:S05]  /*eb00*/  IADD3 R0, P3, R0, 0x10, RZ ;  /* 0x0000001000007810 */ /* 0x000fca0007f7e0ff */
[----:B------:R-:W-:Y:S02]  /*eb10*/  IMAD.X R5, RZ, RZ, R5, P3 ;  /* 0x000000ffff057224 */ /* 0x000fe400018e0605 */
[-C--:B---3--:R-:W-:Y:S02]  /*eb20*/  IMAD R29, R37, R34.reuse, RZ ;  /* 0x00000022251d7224 */ /* 0x088fe400078e02ff */
[----:B------:R-:W-:Y:S01]  /*eb30*/  IMAD.WIDE.U32 R30, R36, R34, R32 ;  /* 0x00000022241e7225 */ /* 0x000fe200078e0020 */
[----:B------:R-:W-:-:S03]  /*eb40*/  IADD3 R32, P2, R26, UR6, RZ ;  /* 0x000000061a207c10 */ /* 0x000fc6000ff5e0ff */
[----:B------:R-:W-:Y:S01]  /*eb50*/  IMAD R29, R36, R35, R29 ;  /* 0x00000023241d7224 */ /* 0x000fe200078e021d */
[----:B------:R-:W-:-:S04]  /*eb60*/  IADD3.X R33, R27, UR13, RZ, P2, !PT ;  /* 0x0000000d1b217c10 */ /* 0x000fc800097fe4ff */
[----:B------:R-:W-:Y:S01]  /*eb70*/  IADD3 R31, R31, R29, RZ ;  /* 0x0000001d1f1f7210 */ /* 0x000fe20007ffe0ff */
[----:B------:R-:W-:Y:S05]  /*eb80*/  @P4 BRA `(.L_x_7083) ;  /* 0xfffff77000004947 */ /* 0x000fea000383ffff */
.L_x_7082:
[----:B------:R-:W-:-:S04]  /*eb90*/  UISETP.GT.U32.AND UP0, UPT, UR8, 0x4, UPT ;  /* 0x000000040800788c */ /* 0x000fc8000bf04070 */
[----:B------:R-:W-:-:S06]  /*eba0*/  UISETP.GT.AND.EX UP0, UPT, UR9, URZ, UPT, UP0 ;  /* 0x0000003f0900728c */ /* 0x000fcc000bf04300 */
[----:B------:R-:W-:-:S13]  /*ebb0*/  PLOP3.LUT P2, PT, PT, PT, UP0, 0x80, 0x0 ;  /* 0x000000000000781c */ /* 0x000fda0003f4f008 */
[----:B------:R-:W-:Y:S05]  /*ebc0*/  @!P2 BRA `(.L_x_7084) ;  /* 0x000004600000a947 */ /* 0x000fea0003800000 */
[----:B------:R-:W-:Y:S01]  /*ebd0*/  IMAD.U32 R34, R0, 0x8, R1 ;  /* 0x0000000800227824 */ /* 0x000fe200078e0001 */
        /* <DEDUP_REMOVED lines=17> */
[----:B------:R-:W-:Y:S01]  /*ecf0*/  IADD3 R27, R27, R29, RZ ;  /* 0x0000001d1b1b7210 */ /* 0x000fe20007ffe0ff */
[----:B---3--:R-:W-:-:S04]  /*ed00*/  IMAD R29, R33, R36, RZ ;  /* 0x00000024211d7224 */ /* 0x008fc800078e02ff */
        /* <DEDUP_REMOVED lines=30> */
[----:B------:R-:W-:-:S03]  /*eef0*/  IADD3 R27, R27, R29, RZ ;  /* 0x0000001d1b1b7210 */ /* 0x000fc60007ffe0ff */
[----:B0-----:R-:W3:Y:S01]  /*ef00*/  LDL.64 R34, [R34+0x58] ;  /* 0x0000580022227983 */ /* 0x001ee20000100a00 */
[----:B--2---:R-:W-:-:S04]  /*ef10*/  IMAD R29, R33, R36, RZ ;  /* 0x00000024211d7224 */ /* 0x004fc800078e02ff */
[C---:B------:R-:W-:Y:S02]  /*ef20*/  IMAD R28, R32.reuse, R37, R29 ;  /* 0x00000025201c7224 */ /* 0x040fe400078e021d */
[----:B------:R-:W-:Y:S01]  /*ef30*/  IMAD.WIDE.U32 R32, R32, R36, R26 ;  /* 0x0000002420207225 */ /* 0x000fe200078e001a */
[----:B------:R-:W-:-:S04]  /*ef40*/  IADD3 R26, P0, R30, UR6, RZ ;  /* 0x000000061e1a7c10 */ /* 0x000fc8000ff1e0ff */
[----:B------:R-:W-:-:S05]  /*ef50*/  IADD3.X R27, R31, UR13, RZ, P0, !PT ;  /* 0x0000000d1f1b7c10 */ /* 0x000fca00087fe4ff */
[----:B------:R-:W3:Y:S01]  /*ef60*/  LDG.E.64 R36, [R26.64] ;  /* 0x0000000a1a247981 */ /* 0x000ee2000c1e1b00 */
[----:B------:R-:W-:Y:S01]  /*ef70*/  IMAD.IADD R33, R33, 0x1, R28 ;  /* 0x0000000121217824 */ /* 0x000fe200078e021c */
[----:B------:R-:W-:Y:S01]  /*ef80*/  IADD3 R0, P3, R0, 0x8, RZ ;  /* 0x0000000800007810 */ /* 0x000fe20007f7e0ff */
[----:B------:R-:W-:Y:S01]  /*ef90*/  UIADD3 UR8, UP0, UR8, -0x8, URZ ;  /* 0xfffffff808087890 */ /* 0x000fe2000ff1e03f */
[----:B------:R-:W-:-:S03]  /*efa0*/  PLOP3.LUT P0, PT, PT, PT, PT, 0x8, 0x0 ;  /* 0x000000000000781c */ /* 0x000fc60003f0e170 */
[----:B------:R-:W-:Y:S01]  /*efb0*/  IMAD.X R5, RZ, RZ, R5, P3 ;  /* 0x000000ffff057224 */ /* 0x000fe200018e0605 */
[----:B------:R-:W-:Y:S01]  /*efc0*/  UIADD3.X UR9, UR9, -0x1, URZ, UP0, !UPT ;  /* 0xffffffff09097890 */ /* 0x000fe200087fe43f */
[-C--:B---3--:R-:W-:Y:S02]  /*efd0*/  IMAD R29, R37, R34.reuse, RZ ;  /* 0x00000022251d7224 */ /* 0x088fe400078e02ff */
[----:B------:R-:W-:Y:S01]  /*efe0*/  IMAD.WIDE.U32 R30, R36, R34, R32 ;  /* 0x00000022241e7225 */ /* 0x000fe200078e0020 */
[----:B------:R-:W-:-:S03]  /*eff0*/  IADD3 R32, P2, R26, UR6, RZ ;  /* 0x000000061a207c10 */ /* 0x000fc6000ff5e0ff */
[----:B------:R-:W-:Y:S01]  /*f000*/  IMAD R29, R36, R35, R29 ;  /* 0x00000023241d7224 */ /* 0x000fe200078e021d */
[----:B------:R-:W-:-:S03]  /*f010*/  IADD3.X R33, R27, UR13, RZ, P2, !PT ;  /* 0x0000000d1b217c10 */ /* 0x000fc600097fe4ff */
[----:B------:R-:W-:Y:S02]  /*f020*/  IMAD.IADD R31, R31, 0x1, R29 ;  /* 0x000000011f1f7824 */ /* 0x000fe400078e021d */
.L_x_7084:
[----:B------:R-:W-:-:S04]  /*f030*/  ISETP.NE.U32.AND P2, PT, RZ, UR8, PT ;  /* 0x00000008ff007c0c */ /* 0x000fc8000bf45070 */
[----:B------:R-:W-:-:S13]  /*f040*/  ISETP.NE.OR.EX P0, PT, RZ, UR9, P0, P2 ;  /* 0x00000009ff007c0c */ /* 0x000fda0008705720 */
[----:B------:R-:W-:Y:S05]  /*f050*/  @!P0 BRA `(.L_x_7080) ;  /* 0x0000028000008947 */ /* 0x000fea0003800000 */
.L_x_7081:
[----:B------:R-:W-:Y:S01]  /*f060*/  LEA R34, R0, R1, 0x3 ;  /* 0x0000000100227211 */ /* 0x000fe200078e18ff */
[----:B------:R0:W2:Y:S04]  /*f070*/  LDG.E.64 R26, [R32.64] ;  /* 0x0000000a201a7981 */ /* 0x0000a8000c1e1b00 */
[----:B------:R-:W2:Y:S04]  /*f080*/  LDL.64 R28, [R34+0x20] ;  /* 0x00002000221c7983 */ /* 0x000ea80000100a00 */
[----:B------:R1:W3:Y:S01]  /*f090*/  LDL.64 R36, [R34+0x30] ;  /* 0x0000300022247983 */ /* 0x0002e20000100a00 */
[----:B0-----:R-:W-:-:S04]  /*f0a0*/  IADD3 R32, P0, R32, UR6, RZ ;  /* 0x0000000620207c10 */ /* 0x001fc8000ff1e0ff */
[----:B------:R-:W-:Y:S01]  /*f0b0*/  IADD3.X R33, R33, UR13, RZ, P0, !PT ;  /* 0x0000000d21217c10 */ /* 0x000fe200087fe4ff */
[-C--:B--2---:R-:W-:Y:S02]  /*f0c0*/  IMAD R27, R27, R28.reuse, RZ ;  /* 0x0000001c1b1b7224 */ /* 0x084fe400078e02ff */
[----:B------:R-:W-:-:S04]  /*f0d0*/  IMAD.WIDE.U32 R30, R26, R28, R30 ;  /* 0x0000001c1a1e7225 */ /* 0x000fc800078e001e */
[----:B------:R-:W-:Y:S02]  /*f0e0*/  IMAD R35, R26, R29, R27 ;  /* 0x0000001d1a237224 */ /* 0x000fe400078e021b */
[----:B------:R-:W2:Y:S04]  /*f0f0*/  LDG.E.64 R28, [R32.64] ;  /* 0x0000000a201c7981 */ /* 0x000ea8000c1e1b00 */
[----:B------:R1:W2:Y:S01]  /*f100*/  LDL.64 R26, [R34+0x28] ;  /* 0x00002800221a7983 */ /* 0x0002a20000100a00 */
[----:B------:R-:W-:-:S03]  /*f110*/  IMAD.IADD R31, R31, 0x1, R35 ;  /* 0x000000011f1f7824 */ /* 0x000fc600078e0223 */
[----:B-1----:R-:W4:Y:S01]  /*f120*/  LDL.64 R34, [R34+0x38] ;  /* 0x0000380022227983 */ /* 0x002f220000100a00 */
[----:B--2---:R-:W-:-:S04]  /*f130*/  IMAD R29, R29, R26, RZ ;  /* 0x0000001a1d1d7224 */ /* 0x004fc800078e02ff */
[C---:B------:R-:W-:Y:S02]  /*f140*/  IMAD R29, R28.reuse, R27, R29 ;  /* 0x0000001b1c1d7224 */ /* 0x040fe400078e021d */
[----:B------:R-:W-:Y:S01]  /*f150*/  IMAD.WIDE.U32 R26, R28, R26, R30 ;  /* 0x0000001a1c1a7225 */ /* 0x000fe200078e001e */
[----:B------:R-:W-:-:S04]  /*f160*/  IADD3 R30, P0, R32, UR6, RZ ;  /* 0x00000006201e7c10 */ /* 0x000fc8000ff1e0ff */
[----:B------:R-:W-:-:S05]  /*f170*/  IADD3.X R31, R33, UR13, RZ, P0, !PT ;  /* 0x0000000d211f7c10 */ /* 0x000fca00087fe4ff */
[----:B------:R-:W3:Y:S01]  /*f180*/  LDG.E.64 R32, [R30.64] ;  /* 0x0000000a1e207981 */ /* 0x000ee2000c1e1b00 */
[----:B------:R-:W-:Y:S02]  /*f190*/  IMAD.IADD R27, R27, 0x1, R29 ;  /* 0x000000011b1b7824 */ /* 0x000fe400078e021d */
[----:B---3--:R-:W-:-:S04]  /*f1a0*/  IMAD R29, R33, R36, RZ ;  /* 0x00000024211d7224 */ /* 0x008fc800078e02ff */
[C---:B------:R-:W-:Y:S02]  /*f1b0*/  IMAD R28, R32.reuse, R37, R29 ;  /* 0x00000025201c7224 */ /* 0x040fe400078e021d */
[----:B------:R-:W-:Y:S01]  /*f1c0*/  IMAD.WIDE.U32 R32, R32, R36, R26 ;  /* 0x0000002420207225 */ /* 0x000fe200078e001a */
[----:B------:R-:W-:-:S04]  /*f1d0*/  IADD3 R26, P0, R30, UR6, RZ ;  /* 0x000000061e1a7c10 */ /* 0x000fc8000ff1e0ff */
[----:B------:R-:W-:-:S05]  /*f1e0*/  IADD3.X R27, R31, UR13, RZ, P0, !PT ;  /* 0x0000000d1f1b7c10 */ /* 0x000fca00087fe4ff */
[----:B------:R-:W4:Y:S01]  /*f1f0*/  LDG.E.64 R36, [R26.64] ;  /* 0x0000000a1a247981 */ /* 0x000f22000c1e1b00 */
[----:B------:R-:W-:-:S04]  /*f200*/  UIADD3 UR8, UP0, UR8, -0x4, URZ ;  /* 0xfffffffc08087890 */ /* 0x000fc8000ff1e03f */
[----:B------:R-:W-:Y:S02]  /*f210*/  UIADD3.X UR9, UR9, -0x1, URZ, UP0, !UPT ;  /* 0xffffffff09097890 */ /* 0x000fe400087fe43f */
[----:B------:R-:W-:Y:S01]  /*f220*/  ISETP.NE.U32.AND P0, PT, RZ, UR8, PT ;  /* 0x00000008ff007c0c */ /* 0x000fe2000bf05070 */
[----:B------:R-:W-:-:S03]  /*f230*/  IMAD.IADD R33, R33, 0x1, R28 ;  /* 0x0000000121217824 */ /* 0x000fc600078e021c */
[----:B------:R-:W-:Y:S02]  /*f240*/  ISETP.NE.AND.EX P0, PT, RZ, UR9, PT, P0 ;  /* 0x00000009ff007c0c */ /* 0x000fe4000bf05300 */
[----:B------:R-:W-:-:S05]  /*f250*/  IADD3 R0, P2, R0, 0x4, RZ ;  /* 0x0000000400007810 */ /* 0x000fca0007f5e0ff */
[----:B------:R-:W-:Y:S02]  /*f260*/  IMAD.X R5, RZ, RZ, R5, P2 ;  /* 0x000000ffff057224 */ /* 0x000fe400010e0605 */
[-C--:B----4-:R-:W-:Y:S02]  /*f270*/  IMAD R29, R37, R34.reuse, RZ ;  /* 0x00000022251d7224 */ /* 0x090fe400078e02ff */
[----:B------:R-:W-:Y:S01]  /*f280*/  IMAD.WIDE.U32 R30, R36, R34, R32 ;  /* 0x00000022241e7225 */ /* 0x000fe200078e0020 */
[----:B------:R-:W-:-:S03]  /*f290*/  IADD3 R32, P3, R26, UR6, RZ ;  /* 0x000000061a207c10 */ /* 0x000fc6000ff7e0ff */
[----:B------:R-:W-:Y:S01]  /*f2a0*/  IMAD R29, R36, R35, R29 ;  /* 0x00000023241d7224 */ /* 0x000fe200078e021d */
[----:B------:R-:W-:-:S04]  /*f2b0*/  IADD3.X R33, R27, UR13, RZ, P3, !PT ;  /* 0x0000000d1b217c10 */ /* 0x000fc80009ffe4ff */
[----:B------:R-:W-:Y:S01]  /*f2c0*/  IADD3 R31, R31, R29, RZ ;  /* 0x0000001d1f1f7210 */ /* 0x000fe20007ffe0ff */
[----:B------:R-:W-:Y:S05]  /*f2d0*/  @P0 BRA `(.L_x_7081) ;  /* 0xfffffd8000000947 */ /* 0x000fea000383ffff */
.L_x_7080:
[----:B------:R-:W-:-:S04]  /*f2e0*/  ISETP.NE.U32.AND P0, PT, RZ, UR12, PT ;  /* 0x0000000cff007c0c */ /* 0x000fc8000bf05070 */
        /* <DEDUP_REMOVED lines=36> */
[----:B------:R-:W-:Y:S02]  /*f530*/  LEA R22, P0, R23, R24, 0x3 ;  /* 0x0000001817167211 */ /* 0x000fe400078018ff */
[----:B------:R-:W-:-:S04]  /*f540*/  MOV R24, c[0x0][0x1cc] ;  /* 0x0000730000187a02 */ /* 0x000fc80000000f00 */
        /* <DEDUP_REMOVED lines=8> */
.L_x_7078:
[----:B-----5:R-:W-:-:S04]  /*f5d0*/  LEA R30, P0, R20, c[0x0][0x168], 0x3 ;  /* 0x00005a00141e7a11 */ /* 0x020fc800078018ff */
[----:B------:R-:W-:-:S06]  /*f5e0*/  LEA.HI.X R31, R20, c[0x0][0x16c], R21, 0x3, P0 ;  /* 0x00005b00141f7a11 */ /* 0x000fcc00000f1c15 */
[----:B------:R-:W5:Y:S03]  /*f5f0*/  LDG.E.64 R30, [R30.64] ;  /* 0x0000000a1e1e7981 */ /* 0x000f66000c1e1b00 */
.L_x_7079:
[----:B------:R-:W-:Y:S01]  /*f600*/  IMAD.MOV.U32 R0, RZ, RZ, c[0x0][0x1d8] ;  /* 0x00007600ff007624 */ /* 0x000fe200078e00ff */
[C---:B-----5:R-:W-:Y:S01]  /*f610*/  SHF.L.U64.HI R27, R20.reuse, 0x3, R21 ;  /* 0x00000003141b7819 */ /* 0x060fe20000010215 */
[----:B------:R-:W-:Y:S02]  /*f620*/  IMAD.MOV.U32 R5, RZ, RZ, 0x3 ;  /* 0x00000003ff057424 */ /* 0x000fe400078e00ff */
[----:B------:R-:W-:Y:S01]  /*f630*/  IMAD.SHL.U32 R24, R20, 0x8, RZ ;  /* 0x0000000814187824 */ /* 0x000fe200078e00ff */
[C---:B------:R-:W-:Y:S02]  /*f640*/  SHF.L.U32 R25, R0.reuse, 0x3, RZ ;  /* 0x0000000300197819 */ /* 0x040fe400000006ff */
[----:B------:R-:W-:Y:S01]  /*f650*/  SHF.L.U64.HI R26, R0, R5, c[0x0][0x1dc] ;  /* 0x00007700001a7619 */ /* 0x000fe20000010205 */
[----:B------:R-:W-:Y:S01]  /*f660*/  IMAD.MOV.U32 R5, RZ, RZ, c[0x0][0x1d0] ;  /* 0x00007400ff057624 */ /* 0x000fe200078e00ff */
[C---:B------:R-:W-:Y:S01]  /*f670*/  ISETP.GE.U32.AND P0, PT, R25.reuse, 0x1, PT ;  /* 0x000000011900780c */ /* 0x040fe20003f06070 */
[----:B------:R-:W-:Y:S01]  /*f680*/  IMAD.MOV.U32 R0, RZ, RZ, c[0x0][0x1d4] ;  /* 0x00007500ff007624 */ /* 0x000fe200078e00ff */
[----:B------:R-:W-:-:S02]  /*f690*/  SHF.R.S64 R25, R25, 0x3, R26 ;  /* 0x0000000319197819 */ /* 0x000fc4000000101a */
[----:B------:R-:W-:Y:S02]  /*f6a0*/  ISETP.GE.AND.EX P0, PT, R26, RZ, PT, P0 ;  /* 0x000000ff1a00720c */ /* 0x000fe40003f06300 */
[----:B------:R-:W-:-:S11]  /*f6b0*/  SHF.R.S32.HI R26, RZ, 0x3, R26 ;  /* 0x00000003ff1a7819 */ /* 0x000fd6000001141a */
[----:B------:R-:W-:Y:S05]  /*f6c0*/  @!P0 BRA `(.L_x_7085) ;  /* 0x000001e000008947 */ /* 0x000fea0003800000 */
[----:B------:R-:W-:Y:S01]  /*f6d0*/  BSSY B1, `(.L_x_7085) ;  /* 0x000001d000017945 */ /* 0x000fe20003800000 */
[----:B------:R-:W-:Y:S01]  /*f6e0*/  MOV R36, R25 ;  /* 0x0000001900247202 */ /* 0x000fe20000000f00 */
[----:B------:R-:W-:Y:S01]  /*f6f0*/  IMAD.MOV.U32 R35, RZ, RZ, R26 ;  /* 0x000000ffff237224 */ /* 0x000fe200078e001a */
[----:B------:R-:W-:Y:S01]  /*f700*/  MOV R5, c[0x0][0x1d0] ;  /* 0x0000740000057a02 */ /* 0x000fe20000000f00 */
[----:B------:R-:W-:Y:S02]  /*f710*/  IMAD.MOV.U32 R32, RZ, RZ, c[0x0][0x1d0] ;  /* 0x00007400ff207624 */ /* 0x000fe400078e00ff */
[----:B------:R-:W-:Y:S02]  /*f720*/  IMAD.MOV.U32 R29, RZ, RZ, c[0x0][0x1d4] ;  /* 0x00007500ff1d7624 */ /* 0x000fe400078e00ff */
[----:B------:R-:W-:Y:S02]  /*f730*/  IMAD.MOV.U32 R0, RZ, RZ, c[0x0][0x1d4] ;  /* 0x00007500ff007624 */ /* 0x000fe400078e00ff */
.L_x_7086:
        /* <DEDUP_REMOVED lines=23> */
.L_x_7085:
[----:B------:R-:W-:Y:S01]  /*f8b0*/  MOV R32, c[0x0][0x1d0] ;  /* 0x0000740000207a02 */ /* 0x000fe20000000f00 */
[----:B------:R-:W-:Y:S01]  /*f8c0*/  IMAD.MOV.U32 R29, RZ, RZ, c[0x0][0x1d4] ;  /* 0x00007500ff1d7624 */ /* 0x000fe200078e00ff */
[----:B------:R-:W-:Y:S05]  /*f8d0*/  @!P0 BRA `(.L_x_7087) ;  /* 0x000001a000008947 */ /* 0x000fea0003800000 */
[----:B------:R-:W-:Y:S01]  /*f8e0*/  BSSY B1, `(.L_x_7087) ;  /* 0x0000019000017945 */ /* 0x000fe20003800000 */
[----:B------:R-:W-:Y:S02]  /*f8f0*/  IMAD.MOV.U32 R32, RZ, RZ, c[0x0][0x1d0] ;  /* 0x00007400ff207624 */ /* 0x000fe400078e00ff */
[----:B------:R-:W-:Y:S02]  /*f900*/  IMAD.MOV.U32 R29, RZ, RZ, c[0x0][0x1d4] ;  /* 0x00007500ff1d7624 */ /* 0x000fe400078e00ff */
.L_x_7088:
        /* <DEDUP_REMOVED lines=23> */
.L_x_7087:
        /* <DEDUP_REMOVED lines=14> */
.L_x_7077:
[----:B------:R-:W-:Y:S05]  /*fb60*/  BSYNC B0 ;  /* 0x0000000000007941 */ /* 0x000fea0003800000 */
.L_x_7076:
[----:B------:R-:W-:Y:S01]  /*fb70*/  IADD3 R3, R2, 0x80, RZ ;  /* 0x0000008002037810 */ /* 0x000fe20007ffe0ff */
[----:B------:R-:W-:Y:S03]  /*fb80*/  BSSY B0, `(.L_x_7089) ;  /* 0x00001b0000007945 */ /* 0x000fe60003800000 */
[----:B------:R-:W-:-:S13]  /*fb90*/  ISETP.GE.AND P0, PT, R3, UR5, PT ;  /* 0x0000000503007c0c */ /* 0x000fda000bf06270 */
[----:B------:R-:W-:Y:S05]  /*fba0*/  @P0 BRA `(.L_x_7090) ;  /* 0x00001ad000000947 */ /* 0x000fea0003800000 */
[----:B------:R-:W-:-:S04]  /*fbb0*/  ISETP.NE.U32.AND P0, PT, RZ, c[0x0][0x168], PT ;  /* 0x00005a00ff007a0c */ /* 0x000fc80003f05070 */
[----:B------:R-:W-:-:S13]  /*fbc0*/  ISETP.NE.AND.EX P0, PT, RZ, c[0x0][0x16c], PT, P0 ;  /* 0x00005b00ff007a0c */ /* 0x000fda0003f05300 */
[----:B------:R-:W-:Y:S05]  /*fbd0*/  @P0 BRA `(.L_x_7091) ;  /* 0x000015b000000947 */ /* 0x000fea0003800000 */
[----:B------:R-:W-:Y:S01]  /*fbe0*/  ISETP.NE.U32.AND P0, PT, RZ, c[0x0][0x170], PT ;  /* 0x00005c00ff007a0c */ /* 0x000fe20003f05070 */
[----:B0----5:R-:W-:-:S03]  /*fbf0*/  CS2R R20, SRZ ;  /* 0x0000000000147805 */ /* 0x021fc6000001ff00 */
        /* <DEDUP_REMOVED lines=12> */
[----:B------:R-:W-:Y:S01]  /*fcc0*/  HFMA2.MMA R34, -RZ, RZ, 0, 0 ;  /* 0x00000000ff227435 */ /* 0x000fe200000001ff */
[----:B------:R-:W-:Y:S01]  /*fcd0*/  UISETP.GE.U32.AND UP0, UPT, UR6, 0x3, UPT ;  /* 0x000000030600788c */ /* 0x000fe2000bf06070 */
[----:B------:R-:W-:Y:S02]  /*fce0*/  IMAD R29, R18, c[0x0][0x184], R21 ;  /* 0x00006100121d7a24 */ /* 0x000fe400078e0215 */
[----:B------:R-:W-:Y:S01]  /*fcf0*/  IMAD.MOV.U32 R0, RZ, RZ, RZ ;  /* 0x000000ffff007224 */ /* 0x000fe200078e00ff */
[----:B------:R-:W-:Y:S01]  /*fd00*/  UISETP.GE.U32.AND.EX UP0, UPT, UR7, URZ, UPT, UP0 ;  /* 0x0000003f0700728c */ /* 0x000fe2000bf06100 */
[----:B------:R-:W-:Y:S01]  /*fd10*/  CS2R R20, SRZ ;  /* 0x0000000000147805 */ /* 0x000fe2000001ff00 */
[----:B------:R-:W-:-:S04]  /*fd20*/  IMAD.IADD R23, R5, 0x1, R29 ;  /* 0x0000000105177824 */ /* 0x000fc800078e021d */
        /* <DEDUP_REMOVED lines=13> */
[----:B------:R-:W-:Y:S01]  /*fe00*/  IMAD.U32 R0, RZ, RZ, UR9 ;  /* 0x00000009ff007e24 */ /* 0x000fe2000f8e00ff */
[----:B------:R-:W-:-:S04]  /*fe10*/  UIMAD UR13, UR13, UR15, URZ ;  /* 0x0000000f0d0d72a4 */ /* 0x000fc8000f8e023f */
[----:B------:R-:W-:Y:S01]  /*fe20*/  ISETP.GT.AND.EX P0, PT, R0, RZ, PT, P0 ;  /* 0x000000ff0000720c */ /* 0x000fe20003f04300 */
[----:B------:R-:W-:Y:S01]  /*fe30*/  UIADD3 UR13, UR7, UR13, URZ ;  /* 0x0000000d070d7290 */ /* 0x000fe2000fffe03f */
[----:B------:R-:W-:-:S11]  /*fe40*/  MOV R0, RZ ;  /* 0x000000ff00007202 */ /* 0x000fd60000000f00 */
[----:B------:R-:W-:Y:S05]  /*fe50*/  @!P0 BRA `(.L_x_7094) ;  /* 0x00000dc000008947 */ /* 0x000fea0003800000 */
[----:B------:R-:W-:Y:S01]  /*fe60*/  UISETP.GT.U32.AND UP0, UPT, UR8, 0xc, UPT ;  /* 0x0000000c0800788c */ /* 0x000fe2000bf04070 */
[----:B------:R-:W-:-:S03]  /*fe70*/  PLOP3.LUT P0, PT, PT, PT, PT, 0x80, 0x0 ;  /* 0x000000000000781c */ /* 0x000fc60003f0f070 */
[----:B------:R-:W-:-:S06]  /*fe80*/  UISETP.GT.AND.EX UP0, UPT, UR9, URZ, UPT, UP0 ;  /* 0x0000003f0900728c */ /* 0x000fcc000bf04300 */
[----:B------:R-:W-:-:S13]  /*fe90*/  PLOP3.LUT P2, PT, PT, PT, UP0, 0x80, 0x0 ;  /* 0x000000000000781c */ /* 0x000fda0003f4f008 */
[----:B------:R-:W-:Y:S05]  /*fea0*/  @!P2 BRA `(.L_x_7095) ;  /* 0x000008a00000a947 */ /* 0x000fea0003800000 */
[----:B------:R-:W-:Y:S02]  /*feb0*/  PLOP3.LUT P0, PT, PT, PT, PT, 0x8, 0x0 ;  /* 0x000000000000781c */ /* 0x000fe40003f0e170 */
.L_x_7096:
[----:B------:R-:W-:Y:S01]  /*fec0*/  IMAD.U32 R35, R0, 0x8, R1 ;  /* 0x0000000800237824 */ /* 0x000fe200078e0001 */
[----:B------:R0:W2:Y:S04]  /*fed0*/  LD.E.64 R26, [R28.64] ;  /* 0x0000000a1c1a7980 */ /* 0x0000a8000c101b00 */
[----:B------:R-:W2:Y:S04]  /*fee0*/  LDL.64 R24, [R35+0x20] ;  /* 0x0000200023187983 */ /* 0x000ea80000100a00 */
[----:B------:R-:W3:Y:S01]  /*fef0*/  LDL.64 R30, [R35+0x28] ;  /* 0x00002800231e7983 */ /* 0x000ee20000100a00 */
[----:B0-----:R-:W-:-:S04]  /*ff00*/  IADD3 R28, P2, R28, UR6, RZ ;  /* 0x000000061c1c7c10 */ /* 0x001fc8000ff5e0ff */
[----:B------:R-:W-:-:S05]  /*ff10*/  IADD3.X R29, R29, UR13, RZ, P2, !PT ;  /* 0x0000000d1d1d7c10 */ /* 0x000fca00097fe4ff */
[----:B------:R0:W3:Y:S01]  /*ff20*/  LD.E.64 R32, [R28.64] ;  /* 0x0000000a1c207980 */ /* 0x0000e2000c101b00 */
[-C--:B--2---:R-:W-:Y:S02]  /*ff30*/  IMAD R27, R27, R24.reuse, RZ ;  /* 0x000000181b1b7224 */ /* 0x084fe400078e02ff */
[----:B------:R-:W-:Y:S01]  /*ff40*/  IMAD.WIDE.U32 R20, R26, R24, R20 ;  /* 0x000000181a147225 */ /* 0x000fe200078e0014 */
[----:B------:R-:W-:-:S03]  /*ff50*/  IADD3 R24, P2, R28, UR6, RZ ;  /* 0x000000061c187c10 */ /* 0x000fc6000ff5e0ff */
[----:B------:R-:W-:Y:S01]  /*ff60*/  IMAD R27, R26, R25, R27 ;  /* 0x000000191a1b7224 */ /* 0x000fe200078e021b */
[----:B------:R-:W-:-:S03]  /*ff70*/  IADD3.X R25, R29, UR13, RZ, P2, !PT ;  /* 0x0000000d1d197c10 */ /* 0x000fc600097fe4ff */
[----:B------:R-:W-:Y:S02]  /*ff80*/  IMAD.IADD R21, R21, 0x1, R27 ;  /* 0x0000000115157824 */ /* 0x000fe400078e021b */
[----:B0-----:R-:W2:Y:S01]  /*ff90*/  LD.E.64 R28, [R24.64] ;  /* 0x0000000a181c7980 */ /* 0x001ea2000c101b00 */
[----:B---3--:R-:W-:-:S04]  /*ffa0*/  IMAD R27, R33, R30, RZ ;  /* 0x0000001e211b7224 */ /* 0x008fc800078e02ff */
[C---:B------:R-:W-:Y:S02]  /*ffb0*/  IMAD R26, R32.reuse, R31, R27 ;  /* 0x0000001f201a7224 */ /* 0x040fe400078e021b */
[----:B------:R-:W-:Y:S01]  /*ffc0*/  IMAD.WIDE.U32 R30, R32, R30, R20 ;  /* 0x0000001e201e7225 */ /* 0x000fe200078e0014 */
[----:B------:R-:W-:Y:S01]  /*ffd0*/  IADD3 R32, P2, R24, UR6, RZ ;  /* 0x0000000618207c10 */ /* 0x000fe2000ff5e0ff */
[----:B------:R-:W2:Y:S03]  /*ffe0*/  LDL.64 R20, [R35+0x30] ;  /* 0x0000300023147983 */ /* 0x000ea60000100a00 */
[----:B------:R-:W-:Y:S02]  /*fff0*/  IADD3.X R33, R25, UR13, RZ, P2, !PT ;  /* 0x0000000d19217c10 */ /* 0x000fe400097fe4ff */
[----:B------:R-:W-:Y:S02]  /*10000*/  IADD3 R31, R31, R26, RZ ;  /* 0x0000001a1f1f7210 */ /* 0x000fe40007ffe0ff */
[----:B------:R-:W3:Y:S04]  /*10010*/  LDL.64 R26, [R35+0x38] ;  /* 0x00003800231a7983 */ /* 0x000ee80000100a00 */
[----:B------:R-:W3:Y:S01]  /*10020*/  LD.E.64 R36, [R32.64] ;  /* 0x0000000a20247980 */ /* 0x000ee2000c101b00 */
[----:B--2---:R-:W-:-:S04]  /*10030*/  IMAD R29, R29, R20, RZ ;  /* 0x000000141d1d7224 */ /* 0x004fc800078e02ff */
[C---:B------:R-:W-:Y:S02]  /*10040*/  IMAD R21, R28.reuse, R21, R29 ;  /* 0x000000151c157224 */ /* 0x040fe400078e021d */
[----:B------:R-:W-:Y:S01]  /*10050*/  IMAD.WIDE.U32 R28, R28, R20, R30 ;  /* 0x000000141c1c7225 */ /* 0x000fe200078e001e */
[----:B------:R-:W-:-:S03]  /*10060*/  IADD3 R20, P2, R32, UR6, RZ ;  /* 0x0000000620147c10 */ /* 0x000fc6000ff5e0ff */
[----:B------:R-:W-:Y:S01]  /*10070*/  IMAD.IADD R29, R29, 0x1, R21 ;  /* 0x000000011d1d7824 */ /* 0x000fe200078e0215 */
[----:B------:R-:W-:Y:S01]  /*10080*/  IADD3.X R21, R33, UR13, RZ, P2, !PT ;  /* 0x0000000d21157c10 */ /* 0x000fe200097fe4ff */
[-C--:B---3--:R-:W-:Y:S01]  /*10090*/  IMAD R25, R37, R26.reuse, RZ ;  /* 0x0000001a25197224 */ /* 0x088fe200078e02ff */
[----:B------:R-:W-:Y:S01]  /*100a0*/  IADD3 R32, P2, R20, UR6, RZ ;  /* 0x0000000614207c10 */ /* 0x000fe2000ff5e0ff */
[C---:B------:R-:W-:Y:S02]  /*100b0*/  IMAD.WIDE.U32 R28, R36.reuse, R26, R28 ;  /* 0x0000001a241c7225 */ /* 0x040fe400078e001c */
[----:B------:R0:W2:Y:S02]  /*100c0*/  LD.E.64 R30, [R20.64] ;  /* 0x0000000a141e7980 */ /* 0x0000a4000c101b00 */
[----:B------:R-:W-:Y:S02]  /*100d0*/  IMAD R24, R36, R27, R25 ;  /* 0x0000001b24187224 */ /* 0x000fe400078e0219 */
[----:B------:R-:W2:Y:S01]  /*100e0*/  LDL.64 R26, [R35+0x40] ;  /* 0x00004000231a7983 */ /* 0x000ea20000100a00 */
[----:B------:R-:W-:Y:S01]  /*100f0*/  IADD3.X R33, R21, UR13, RZ, P2, !PT ;  /* 0x0000000d15217c10 */ /* 0x000fe200097fe4ff */
[----:B------:R-:W-:-:S02]  /*10100*/  IMAD.IADD R29, R29, 0x1, R24 ;  /* 0x000000011d1d7824 */ /* 0x000fc400078e0218 */
[----:B------:R-:W3:Y:S04]  /*10110*/  LDL.64 R24, [R35+0x48] ;  /* 0x0000480023187983 */ /* 0x000ee80000100a00 */
[----:B------:R1:W3:Y:S01]  /*10120*/  LD.E.64 R36, [R32.64] ;  /* 0x0000000a20247980 */ /* 0x0002e2000c101b00 */
[----:B0-----:R-:W-:-:S04]  /*10130*/  IADD3 R20, P2, R32, UR6, RZ ;  /* 0x0000000620147c10 */ /* 0x001fc8000ff5e0ff */
[----:B------:R-:W-:Y:S02]  /*10140*/  IADD3.X R21, R33, UR13, RZ, P2, !PT ;  /* 0x0000000d21157c10 */ /* 0x000fe400097fe4ff */
[----:B-1----:R-:W4:Y:S01]  /*10150*/  LDL.64 R32, [R35+0x58] ;  /* 0x0000580023207983 */ /* 0x002f220000100a00 */
[-C--:B--2---:R-:W-:Y:S02]  /*10160*/  IMAD R31, R31, R26.reuse, RZ ;  /* 0x0000001a1f1f7224 */ /* 0x084fe400078e02ff */
[----:B------:R-:W-:-:S04]  /*10170*/  IMAD.WIDE.U32 R28, R30, R26, R28 ;  /* 0x0000001a1e1c7225 */ /* 0x000fc800078e001c */
[----:B------:R-:W-:Y:S02]  /*10180*/  IMAD R27, R30, R27, R31 ;  /* 0x0000001b1e1b7224 */ /* 0x000fe400078e021f */
[----:B------:R0:W2:Y:S02]  /*10190*/  LD.E.64 R30, [R20.64] ;  /* 0x0000000a141e7980 */ /* 0x0000a4000c101b00 */
[----:B------:R-:W-:Y:S02]  /*101a0*/  IMAD.IADD R29, R29, 0x1, R27 ;  /* 0x000000011d1d7824 */ /* 0x000fe400078e021b */
[-C--:B---3--:R-:W-:Y:S02]  /*101b0*/  IMAD R27, R37, R24.reuse, RZ ;  /* 0x00000018251b7224 */ /* 0x088fe400078e02ff */
[----:B------:R-:W-:-:S04]  /*101c0*/  IMAD.WIDE.U32 R28, R36, R24, R28 ;  /* 0x00000018241c7225 */ /* 0x000fc800078e001c */
[----:B------:R-:W-:Y:S02]  /*101d0*/  IMAD R25, R36, R25, R27 ;  /* 0x0000001924197224 */ /* 0x000fe400078e021b */
[----:B------:R-:W2:Y:S01]  /*101e0*/  LDL.64 R26, [R35+0x50] ;  /* 0x00005000231a7983 */ /* 0x000ea20000100a00 */
[----:B------:R-:W-:Y:S02]  /*101f0*/  IADD3 R24, P2, R20, UR6, RZ ;  /* 0x0000000614187c10 */ /* 0x000fe4000ff5e0ff */
[----:B------:R-:W-:Y:S02]  /*10200*/  IADD3 R29, R29, R25, RZ ;  /* 0x000000191d1d7210 */ /* 0x000fe40007ffe0ff */
[----:B------:R-:W-:-:S05]  /*10210*/  IADD3.X R25, R21, UR13, RZ, P2, !PT ;  /* 0x0000000d15197c10 */ /* 0x000fca00097fe4ff */
[----:B------:R1:W4:Y:S01]  /*10220*/  LD.E.64 R36, [R24.64] ;  /* 0x0000000a18247980 */ /* 0x000322000c101b00 */
[----:B0-----:R-:W-:-:S04]  /*10230*/  IADD3 R20, P2, R24, UR6, RZ ;  /* 0x0000000618147c10 */ /* 0x001fc8000ff5e0ff */
[----:B------:R-:W-:Y:S02]  /*10240*/  IADD3.X R21, R25, UR13, RZ, P2, !PT ;  /* 0x0000000d19157c10 */ /* 0x000fe400097fe4ff */
[----:B-1----:R-:W3:Y:S01]  /*10250*/  LDL.64 R24, [R35+0x60] ;  /* 0x0000600023187983 */ /* 0x002ee20000100a00 */
[-C--:B--2---:R-:W-:Y:S02]  /*10260*/  IMAD R31, R31, R26.reuse, RZ ;  /* 0x0000001a1f1f7224 */ /* 0x084fe400078e02ff */
[----:B------:R-:W-:-:S04]  /*10270*/  IMAD.WIDE.U32 R28, R30, R26, R28 ;  /* 0x0000001a1e1c7225 */ /* 0x000fc800078e001c */
[----:B------:R-:W-:Y:S02]  /*10280*/  IMAD R27, R30, R27, R31 ;  /* 0x0000001b1e1b7224 */ /* 0x000fe400078e021f */
[----:B------:R0:W3:Y:S02]  /*10290*/  LD.E.64 R30, [R20.64] ;  /* 0x0000000a141e7980 */ /* 0x0000e4000c101b00 */
[----:B------:R-:W-:Y:S02]  /*102a0*/  IMAD.IADD R29, R29, 0x1, R27 ;  /* 0x000000011d1d7824 */ /* 0x000fe400078e021b */
[-C--:B----4-:R-:W-:Y:S02]  /*102b0*/  IMAD R27, R37, R32.reuse, RZ ;  /* 0x00000020251b7224 */ /* 0x090fe400078e02ff */
[----:B------:R-:W-:Y:S01]  /*102c0*/  IMAD.WIDE.U32 R28, R36, R32, R28 ;  /* 0x00000020241c7225 */ /* 0x000fe200078e001c */
[----:B------:R-:W-:-:S03]  /*102d0*/  IADD3 R32, P2, R20, UR6, RZ ;  /* 0x0000000614207c10 */ /* 0x000fc6000ff5e0ff */
[----:B------:R-:W-:Y:S01]  /*102e0*/  IMAD R26, R36, R33, R27 ;  /* 0x00000021241a7224 */ /* 0x000fe200078e021b */
[----:B------:R-:W-:-:S03]  /*102f0*/  IADD3.X R33, R21, UR13, RZ, P2, !PT ;  /* 0x0000000d15217c10 */ /* 0x000fc600097fe4ff */
[----:B------:R-:W-:Y:S02]  /*10300*/  IMAD.IADD R29, R29, 0x1, R26 ;  /* 0x000000011d1d7824 */ /* 0x000fe400078e021a */
[----:B------:R1:W2:Y:S04]  /*10310*/  LD.E.64 R36, [R32.64] ;  /* 0x0000000a20247980 */ /* 0x0002a8000c101b00 */
[----:B------:R-:W2:Y:S01]  /*10320*/  LDL.64 R26, [R35+0x68] ;  /* 0x00006800231a7983 */ /* 0x000ea20000100a00 */
[----:B0-----:R-:W-:-:S04]  /*10330*/  IADD3 R20, P2, R32, UR6, RZ ;  /* 0x0000000620147c10 */ /* 0x001fc8000ff5e0ff */
[----:B------:R-:W-:Y:S02]  /*10340*/  IADD3.X R21, R33, UR13, RZ, P2, !PT ;  /* 0x0000000d21157c10 */ /* 0x000fe400097fe4ff */
[----:B-1----:R-:W-:-:S04]  /*10350*/  IADD3 R32, P2, R20, UR6, RZ ;  /* 0x0000000614207c10 */ /* 0x002fc8000ff5e0ff */
[----:B------:R-:W-:Y:S01]  /*10360*/  IADD3.X R33, R21, UR13, RZ, P2, !PT ;  /* 0x0000000d15217c10 */ /* 0x000fe200097fe4ff */
[-C--:B---3--:R-:W-:Y:S02]  /*10370*/  IMAD R31, R31, R24.reuse, RZ ;  /* 0x000000181f1f7224 */ /* 0x088fe400078e02ff */
[----:B------:R-:W-:-:S04]  /*10380*/  IMAD.WIDE.U32 R28, R30, R24, R28 ;  /* 0x000000181e1c7225 */ /* 0x000fc800078e001c */
[----:B------:R-:W-:Y:S02]  /*10390*/  IMAD R25, R30, R25, R31 ;  /* 0x000000191e197224 */ /* 0x000fe400078e021f */
[----:B------:R0:W3:Y:S02]  /*103a0*/  LD.E.64 R30, [R20.64] ;  /* 0x0000000a141e7980 */ /* 0x0000e4000c101b00 */
[----:B------:R-:W-:Y:S02]  /*103b0*/  IMAD.IADD R29, R29, 0x1, R25 ;  /* 0x000000011d1d7824 */ /* 0x000fe400078e0219 */
[-C--:B--2---:R-:W-:Y:S02]  /*103c0*/  IMAD R25, R37, R26.reuse, RZ ;  /* 0x0000001a25197224 */ /* 0x084fe400078e02ff */
[----:B------:R-:W-:-:S04]  /*103d0*/  IMAD.WIDE.U32 R28, R36, R26, R28 ;  /* 0x0000001a241c7225 */ /* 0x000fc800078e001c */
[----:B------:R-:W-:Y:S02]  /*103e0*/  IMAD R24, R36, R27, R25 ;  /* 0x0000001b24187224 */ /* 0x000fe400078e0219 */
[----:B------:R-:W3:Y:S03]  /*103f0*/  LDL.64 R26, [R35+0x70] ;  /* 0x00007000231a7983 */ /* 0x000ee60000100a00 */
[----:B------:R-:W-:Y:S01]  /*10400*/  IADD3 R29, R29, R24, RZ ;  /* 0x000000181d1d7210 */ /* 0x000fe20007ffe0ff */
[----:B------:R1:W2:Y:S04]  /*10410*/  LD.E.64 R36, [R32.64] ;  /* 0x0000000a20247980 */ /* 0x0002a8000c101b00 */
[----:B------:R-:W2:Y:S01]  /*10420*/  LDL.64 R24, [R35+0x78] ;  /* 0x0000780023187983 */ /* 0x000ea20000100a00 */
[----:B0-----:R-:W-:-:S04]  /*10430*/  IADD3 R20, P2, R32, UR6, RZ ;  /* 0x0000000620147c10 */ /* 0x001fc8000ff5e0ff */
[----:B------:R-:W-:Y:S02]  /*10440*/  IADD3.X R21, R33, UR13, RZ, P2, !PT ;  /* 0x0000000d21157c10 */ /* 0x000fe400097fe4ff */
[----:B-1----:R-:W4:Y:S01]  /*10450*/  LDL.64 R32, [R35+0x88] ;  /* 0x0000880023207983 */ /* 0x002f220000100a00 */
[-C--:B---3--:R-:W-:Y:S02]  /*10460*/  IMAD R31, R31, R26.reuse, RZ ;  /* 0x0000001a1f1f7224 */ /* 0x088fe400078e02ff */
[----:B------:R-:W-:-:S04]  /*10470*/  IMAD.WIDE.U32 R28, R30, R26, R28 ;  /* 0x0000001a1e1c7225 */ /* 0x000fc800078e001c */
[----:B------:R-:W-:Y:S02]  /*10480*/  IMAD R27, R30, R27, R31 ;  /* 0x0000001b1e1b7224 */ /* 0x000fe400078e021f */
[----:B------:R0:W3:Y:S02]  /*10490*/  LD.E.64 R30, [R20.64] ;  /* 0x0000000a141e7980 */ /* 0x0000e4000c101b00 */
[----:B------:R-:W-:Y:S02]  /*104a0*/  IMAD.IADD R29, R29, 0x1, R27 ;  /* 0x000000011d1d7824 */ /* 0x000fe400078e021b */
[-C--:B--2---:R-:W-:Y:S02]  /*104b0*/  IMAD R27, R37, R24.reuse, RZ ;  /* 0x00000018251b7224 */ /* 0x084fe400078e02ff */
[----:B------:R-:W-:Y:S01]  /*104c0*/  IMAD.WIDE.U32 R28, R36, R24, R28 ;  /* 0x00000018241c7225 */ /* 0x000fe200078e001c */
[----:B------:R-:W-:-:S03]  /*104d0*/  IADD3 R24, P2, R20, UR6, RZ ;  /* 0x0000000614187c10 */ /* 0x000fc6000ff5e0ff */
[----:B------:R-:W-:Y:S02]  /*104e0*/  IMAD R25, R36, R25, R27 ;  /* 0x0000001924197224 */ /* 0x000fe400078e021b */
[----:B------:R-:W3:Y:S02]  /*104f0*/  LDL.64 R26, [R35+0x80] ;  /* 0x00008000231a7983 */ /* 0x000ee40000100a00 */
[----:B------:R-:W-:Y:S01]  /*10500*/  IMAD.IADD R29, R29, 0x1, R25 ;  /* 0x000000011d1d7824 */ /* 0x000fe200078e0219 */
[----:B------:R-:W-:-:S05]  /*10510*/  IADD3.X R25, R21, UR13, RZ, P2, !PT ;  /* 0x0000000d15197c10 */ /* 0x000fca00097fe4ff */
[----:B------:R1:W4:Y:S01]  /*10520*/  LD.E.64 R36, [R24.64] ;  /* 0x0000000a18247980 */ /* 0x000322000c101b00 */
[----:B0-----:R-:W-:-:S04]  /*10530*/  IADD3 R20, P2, R24, UR6, RZ ;  /* 0x0000000618147c10 */ /* 0x001fc8000ff5e0ff */
[----:B------:R-:W-:Y:S02]  /*10540*/  IADD3.X R21, R25, UR13, RZ, P2, !PT ;  /* 0x0000000d19157c10 */ /* 0x000fe400097fe4ff */
[----:B-1----:R-:W-:-:S04]  /*10550*/  IADD3 R24, P2, R20, UR6, RZ ;  /* 0x0000000614187c10 */ /* 0x002fc8000ff5e0ff */
[----:B------:R-:W-:Y:S01]  /*10560*/  IADD3.X R25, R21, UR13, RZ, P2, !PT ;  /* 0x0000000d15197c10 */ /* 0x000fe200097fe4ff */
[-C--:B---3--:R-:W-:Y:S02]  /*10570*/  IMAD R31, R31, R26.reuse, RZ ;  /* 0x0000001a1f1f7224 */ /* 0x088fe400078e02ff */
[----:B------:R-:W-:-:S04]  /*10580*/  IMAD.WIDE.U32 R28, R30, R26, R28 ;  /* 0x0000001a1e1c7225 */ /* 0x000fc800078e001c */
[----:B------:R-:W-:Y:S02]  /*10590*/  IMAD R27, R30, R27, R31 ;  /* 0x0000001b1e1b7224 */ /* 0x000fe400078e021f */
[----:B------:R-:W2:Y:S02]  /*105a0*/  LDL.64 R30, [R35+0x90] ;  /* 0x00009000231e7983 */ /* 0x000ea40000100a00 */
[----:B------:R-:W-:Y:S02]  /*105b0*/  IMAD.IADD R29, R29, 0x1, R27 ;  /* 0x000000011d1d7824 */ /* 0x000fe400078e021b */
[-C--:B----4-:R-:W-:Y:S02]  /*105c0*/  IMAD R27, R37, R32.reuse, RZ ;  /* 0x00000020251b7224 */ /* 0x090fe400078e02ff */
[----:B------:R-:W-:-:S04]  /*105d0*/  IMAD.WIDE.U32 R28, R36, R32, R28 ;  /* 0x00000020241c7225 */ /* 0x000fc800078e001c */
[----:B------:R-:W-:Y:S02]  /*105e0*/  IMAD R26, R36, R33, R27 ;  /* 0x00000021241a7224 */ /* 0x000fe400078e021b */
[----:B------:R0:W2:Y:S04]  /*105f0*/  LD.E.64 R32, [R20.64] ;  /* 0x0000000a14207980 */ /* 0x0000a8000c101b00 */
[----:B------:R-:W3:Y:S04]  /*10600*/  LD.E.64 R36, [R24.64] ;  /* 0x0000000a18247980 */ /* 0x000ee8000c101b00 */
[----:B0-----:R-:W3:Y:S01]  /*10610*/  LDL.64 R20, [R35+0x98] ;  /* 0x0000980023147983 */ /* 0x001ee20000100a00 */
[----:B------:R-:W-:-:S04]  /*10620*/  UIADD3 UR8, UP0, UR8, -0x10, URZ ;  /* 0xfffffff008087890 */ /* 0x000fc8000ff1e03f */
[----:B------:R-:W-:Y:S02]  /*10630*/  UIADD3.X UR9, UR9, -0x1, URZ, UP0, !UPT ;  /* 0xffffffff09097890 */ /* 0x000fe400087fe43f */
[----:B------:R-:W-:Y:S01]  /*10640*/  UISETP.GT.U32.AND UP0, UPT, UR8, 0xc, UPT ;  /* 0x0000000c0800788c */ /* 0x000fe2000bf04070 */
[----:B------:R-:W-:-:S03]  /*10650*/  IADD3 R29, R29, R26, RZ ;  /* 0x0000001a1d1d7210 */ /* 0x000fc60007ffe0ff */
[----:B------:R-:W-:-:S06]  /*10660*/  UISETP.GT.AND.EX UP0, UPT, UR9, URZ, UPT, UP0 ;  /* 0x0000003f0900728c */ /* 0x000fcc000bf04300 */
[----:B------:R-:W-:Y:S02]  /*10670*/  PLOP3.LUT P4, PT, PT, PT, UP0, 0x80, 0x0 ;  /* 0x000000000000781c */ /* 0x000fe40003f8f008 */
        /* <DEDUP_REMOVED lines=13> */
.L_x_7095:
[----:B------:R-:W-:-:S04]  /*10750*/  UISETP.GT.U32.AND UP0, UPT, UR8, 0x4, UPT ;  /* 0x000000040800788c */ /* 0x000fc8000bf04070 */
[----:B------:R-:W-:-:S06]  /*10760*/  UISETP.GT.AND.EX UP0, UPT, UR9, URZ, UPT, UP0 ;  /* 0x0000003f0900728c */ /* 0x000fcc000bf04300 */
[----:B------:R-:W-:-:S13]  /*10770*/  PLOP3.LUT P2, PT, PT, PT, UP0, 0x80, 0x0 ;  /* 0x000000000000781c */ /* 0x000fda0003f4f008 */
[----:B------:R-:W-:Y:S05]  /*10780*/  @!P2 BRA `(.L_x_7097) ;  /* 0x000004600000a947 */ /* 0x000fea0003800000 */
[----:B------:R-:W-:Y:S01]  /*10790*/  LEA R35, R0, R1, 0x3 ;  /* 0x0000000100237211 */ /* 0x000fe200078e18ff */
[----:B------:R0:W2:Y:S01]  /*107a0*/  LD.E.64 R26, [R28.64] ;  /* 0x0000000a1c1a7980 */ /* 0x0000a2000c101b00 */
[----:B------:R-:W-:-:S03]  /*107b0*/  IADD3 R24, P0, R28, UR6, RZ ;  /* 0x000000061c187c10 */ /* 0x000fc6000ff1e0ff */
[----:B------:R-:W2:Y:S01]  /*107c0*/  LDL.64 R30, [R35+0x20] ;  /* 0x00002000231e7983 */ /* 0x000ea20000100a00 */
[----:B------:R-:W-:-:S05]  /*107d0*/  IADD3.X R25, R29, UR13, RZ, P0, !PT ;  /* 0x0000000d1d197c10 */ /* 0x000fca00087fe4ff */
[----:B------:R-:W3:Y:S04]  /*107e0*/  LD.E.64 R32, [R24.64] ;  /* 0x0000000a18207980 */ /* 0x000ee8000c101b00 */
[----:B0-----:R-:W3:Y:S01]  /*107f0*/  LDL.64 R28, [R35+0x28] ;  /* 0x00002800231c7983 */ /* 0x001ee20000100a00 */
        /* <DEDUP_REMOVED lines=9> */
[----:B------:R-:W-:Y:S01]  /*10890*/  IADD3 R32, P0, R26, UR6, RZ ;  /* 0x000000061a207c10 */ /* 0x000fe2000ff1e0ff */
[----:B------:R-:W2:Y:S04]  /*108a0*/  LDL.64 R20, [R35+0x30] ;  /* 0x0000300023147983 */ /* 0x000ea80000100a00 */
[----:B------:R-:W2:Y:S01]  /*108b0*/  LD.E.64 R30, [R26.64] ;  /* 0x0000000a1a1e7980 */ /* 0x000ea2000c101b00 */
[----:B------:R-:W-:Y:S01]  /*108c0*/  IADD3.X R33, R27, UR13, RZ, P0, !PT ;  /* 0x0000000d1b217c10 */ /* 0x000fe200087fe4ff */
[----:B------:R-:W-:-:S02]  /*108d0*/  IMAD.IADD R29, R29, 0x1, R24 ;  /* 0x000000011d1d7824 */ /* 0x000fc400078e0218 */
[----:B------:R-:W3:Y:S04]  /*108e0*/  LDL.64 R24, [R35+0x38] ;  /* 0x0000380023187983 */ /* 0x000ee80000100a00 */
[----:B------:R-:W3:Y:S01]  /*108f0*/  LD.E.64 R36, [R32.64] ;  /* 0x0000000a20247980 */ /* 0x000ee2000c101b00 */
        /* <DEDUP_REMOVED lines=10> */
[----:B------:R-:W-:Y:S02]  /*109a0*/  IADD3 R24, P0, R20, UR6, RZ ;  /* 0x0000000614187c10 */ /* 0x000fe4000ff1e0ff */
[----:B------:R-:W3:Y:S04]  /*109b0*/  LDL.64 R26, [R35+0x40] ;  /* 0x00004000231a7983 */ /* 0x000ee80000100a00 */
[----:B------:R0:W3:Y:S01]  /*109c0*/  LD.E.64 R30, [R20.64] ;  /* 0x0000000a141e7980 */ /* 0x0000e2000c101b00 */
[----:B------:R-:W-:-:S02]  /*109d0*/  IADD3 R29, R29, R25, RZ ;  /* 0x000000191d1d7210 */ /* 0x000fc40007ffe0ff */
[----:B------:R-:W-:-:S05]  /*109e0*/  IADD3.X R25, R21, UR13, RZ, P0, !PT ;  /* 0x0000000d15197c10 */ /* 0x000fca00087fe4ff */
[----:B------:R1:W2:Y:S01]  /*109f0*/  LD.E.64 R36, [R24.64] ;  /* 0x0000000a18247980 */ /* 0x0002a2000c101b00 */
[----:B0-----:R-:W-:-:S04]  /*10a00*/  IADD3 R20, P0, R24, UR6, RZ ;  /* 0x0000000618147c10 */ /* 0x001fc8000ff1e0ff */
[----:B------:R-:W-:Y:S02]  /*10a10*/  IADD3.X R21, R25, UR13, RZ, P0, !PT ;  /* 0x0000000d19157c10 */ /* 0x000fe400087fe4ff */
[----:B-1----:R-:W-:-:S04]  /*10a20*/  IADD3 R24, P0, R20, UR6, RZ ;  /* 0x0000000614187c10 */ /* 0x002fc8000ff1e0ff */
[----:B------:R-:W-:Y:S01]  /*10a30*/  IADD3.X R25, R21, UR13, RZ, P0, !PT ;  /* 0x0000000d15197c10 */ /* 0x000fe200087fe4ff */
[-C--:B---3--:R-:W-:Y:S02]  /*10a40*/  IMAD R31, R31, R26.reuse, RZ ;  /* 0x0000001a1f1f7224 */ /* 0x088fe400078e02ff */
[----:B------:R-:W-:-:S04]  /*10a50*/  IMAD.WIDE.U32 R28, R30, R26, R28 ;  /* 0x0000001a1e1c7225 */ /* 0x000fc800078e001c */
[----:B------:R-:W-:Y:S02]  /*10a60*/  IMAD R27, R30, R27, R31 ;  /* 0x0000001b1e1b7224 */ /* 0x000fe400078e021f */
[----:B------:R-:W3:Y:S02]  /*10a70*/  LDL.64 R30, [R35+0x50] ;  /* 0x00005000231e7983 */ /* 0x000ee40000100a00 */
[----:B------:R-:W-:Y:S02]  /*10a80*/  IMAD.IADD R29, R29, 0x1, R27 ;  /* 0x000000011d1d7824 */ /* 0x000fe400078e021b */
[-C--:B--2---:R-:W-:Y:S02]  /*10a90*/  IMAD R27, R37, R32.reuse, RZ ;  /* 0x00000020251b7224 */ /* 0x084fe400078e02ff */
[----:B------:R-:W-:-:S04]  /*10aa0*/  IMAD.WIDE.U32 R28, R36, R32, R28 ;  /* 0x00000020241c7225 */ /* 0x000fc800078e001c */
[----:B------:R-:W-:Y:S02]  /*10ab0*/  IMAD R26, R36, R33, R27 ;  /* 0x00000021241a7224 */ /* 0x000fe400078e021b */
[----:B------:R0:W3:Y:S04]  /*10ac0*/  LD.E.64 R32, [R20.64] ;  /* 0x0000000a14207980 */ /* 0x0000e8000c101b00 */
[----:B------:R-:W2:Y:S04]  /*10ad0*/  LD.E.64 R36, [R24.64] ;  /* 0x0000000a18247980 */ /* 0x000ea8000c101b00 */
[----:B0-----:R-:W2:Y:S01]  /*10ae0*/  LDL.64 R20, [R35+0x58] ;  /* 0x0000580023147983 */ /* 0x001ea20000100a00 */
[----:B------:R-:W-:Y:S01]  /*10af0*/  IMAD.IADD R29, R29, 0x1, R26 ;  /* 0x000000011d1d7824 */ /* 0x000fe200078e021a */
[----:B------:R-:W-:Y:S01]  /*10b00*/  IADD3 R0, P3, R0, 0x8, RZ ;  /* 0x0000000800007810 */ /* 0x000fe20007f7e0ff */
[----:B------:R-:W-:Y:S01]  /*10b10*/  UIADD3 UR8, UP0, UR8, -0x8, URZ ;  /* 0xfffffff808087890 */ /* 0x000fe2000ff1e03f */
[----:B------:R-:W-:-:S03]  /*10b20*/  PLOP3.LUT P0, PT, PT, PT, PT, 0x8, 0x0 ;  /* 0x000000000000781c */ /* 0x000fc60003f0e170 */
[----:B------:R-:W-:Y:S01]  /*10b30*/  IMAD.X R34, RZ, RZ, R34, P3 ;  /* 0x000000ffff227224 */ /* 0x000fe200018e0622 */
[----:B------:R-:W-:Y:S01]  /*10b40*/  UIADD3.X UR9, UR9, -0x1, URZ, UP0, !UPT ;  /* 0xffffffff09097890 */ /* 0x000fe200087fe43f */
[-C--:B---3--:R-:W-:Y:S02]  /*10b50*/  IMAD R27, R33, R30.reuse, RZ ;  /* 0x0000001e211b7224 */ /* 0x088fe400078e02ff */
[----:B------:R-:W-:-:S04]  /*10b60*/  IMAD.WIDE.U32 R28, R32, R30, R28 ;  /* 0x0000001e201c7225 */ /* 0x000fc800078e001c */
[----:B------:R-:W-:Y:S02]  /*10b70*/  IMAD R27, R32, R31, R27 ;  /* 0x0000001f201b7224 */ /* 0x000fe400078e021b */
[-C--:B--2---:R-:W-:Y:S02]  /*10b80*/  IMAD R31, R37, R20.reuse, RZ ;  /* 0x00000014251f7224 */ /* 0x084fe400078e02ff */
[----:B------:R-:W-:Y:S02]  /*10b90*/  IMAD.IADD R29, R29, 0x1, R27 ;  /* 0x000000011d1d7824 */ /* 0x000fe400078e021b */
[C---:B------:R-:W-:Y:S02]  /*10ba0*/  IMAD R31, R36.reuse, R21, R31 ;  /* 0x00000015241f7224 */ /* 0x040fe400078e021f */
[----:B------:R-:W-:Y:S01]  /*10bb0*/  IMAD.WIDE.U32 R20, R36, R20, R28 ;  /* 0x0000001424147225 */ /* 0x000fe200078e001c */
[----:B------:R-:W-:-:S04]  /*10bc0*/  IADD3 R28, P2, R24, UR6, RZ ;  /* 0x00000006181c7c10 */ /* 0x000fc8000ff5e0ff */
[----:B------:R-:W-:Y:S02]  /*10bd0*/  IADD3 R21, R21, R31, RZ ;  /* 0x0000001f15157210 */ /* 0x000fe40007ffe0ff */
[----:B------:R-:W-:Y:S02]  /*10be0*/  IADD3.X R29, R25, UR13, RZ, P2, !PT ;  /* 0x0000000d191d7c10 */ /* 0x000fe400097fe4ff */
.L_x_7097:
[----:B------:R-:W-:-:S04]  /*10bf0*/  ISETP.NE.U32.AND P2, PT, RZ, UR8, PT ;  /* 0x00000008ff007c0c */ /* 0x000fc8000bf45070 */
[----:B------:R-:W-:-:S13]  /*10c00*/  ISETP.NE.OR.EX P0, PT, RZ, UR9, P0, P2 ;  /* 0x00000009ff007c0c */ /* 0x000fda0008705720 */
[----:B------:R-:W-:Y:S05]  /*10c10*/  @!P0 BRA `(.L_x_7093) ;  /* 0x0000028000008947 */ /* 0x000fea0003800000 */
.L_x_7094:
[----:B------:R-:W-:Y:S01]  /*10c20*/  IMAD.U32 R35, R0, 0x8, R1 ;  /* 0x0000000800237824 */ /* 0x000fe200078e0001 */
[----:B------:R0:W2:Y:S04]  /*10c30*/  LD.E.64 R24, [R28.64] ;  /* 0x0000000a1c187980 */ /* 0x0000a8000c101b00 */
[----:B------:R-:W2:Y:S04]  /*10c40*/  LDL.64 R26, [R35+0x20] ;  /* 0x00002000231a7983 */ /* 0x000ea80000100a00 */
[----:B------:R-:W3:Y:S01]  /*10c50*/  LDL.64 R32, [R35+0x28] ;  /* 0x0000280023207983 */ /* 0x000ee20000100a00 */
[----:B0-----:R-:W-:-:S04]  /*10c60*/  IADD3 R28, P0, R28, UR6, RZ ;  /* 0x000000061c1c7c10 */ /* 0x001fc8000ff1e0ff */
[----:B------:R-:W-:-:S05]  /*10c70*/  IADD3.X R29, R29, UR13, RZ, P0, !PT ;  /* 0x0000000d1d1d7c10 */ /* 0x000fca00087fe4ff */
[----:B------:R-:W3:Y:S01]  /*10c80*/  LD.E.64 R30, [R28.64] ;  /* 0x0000000a1c1e7980 */ /* 0x000ee2000c101b00 */
[-C--:B--2---:R-:W-:Y:S02]  /*10c90*/  IMAD R25, R25, R26.reuse, RZ ;  /* 0x0000001a19197224 */ /* 0x084fe400078e02ff */
[----:B------:R-:W-:-:S04]  /*10ca0*/  IMAD.WIDE.U32 R20, R24, R26, R20 ;  /* 0x0000001a18147225 */ /* 0x000fc800078e0014 */
[----:B------:R-:W-:Y:S01]  /*10cb0*/  IMAD R25, R24, R27, R25 ;  /* 0x0000001b18197224 */ /* 0x000fe200078e0219 */
[----:B------:R-:W-:-:S03]  /*10cc0*/  IADD3 R24, P0, R28, UR6, RZ ;  /* 0x000000061c187c10 */ /* 0x000fc6000ff1e0ff */
[----:B------:R-:W-:Y:S01]  /*10cd0*/  IMAD.IADD R21, R21, 0x1, R25 ;  /* 0x0000000115157824 */ /* 0x000fe200078e0219 */
[----:B------:R-:W-:Y:S01]  /*10ce0*/  IADD3.X R25, R29, UR13, RZ, P0, !PT ;  /* 0x0000000d1d197c10 */ /* 0x000fe200087fe4ff */
[-C--:B---3--:R-:W-:Y:S01]  /*10cf0*/  IMAD R27, R31, R32.reuse, RZ ;  /* 0x000000201f1b7224 */ /* 0x088fe200078e02ff */
[----:B------:R-:W-:Y:S01]  /*10d00*/  IADD3 R28, P0, R24, UR6, RZ ;  /* 0x00000006181c7c10 */ /* 0x000fe2000ff1e0ff */
[----:B------:R-:W-:-:S04]  /*10d10*/  IMAD.WIDE.U32 R20, R30, R32, R20 ;  /* 0x000000201e147225 */ /* 0x000fc800078e0014 */
[----:B------:R-:W-:Y:S02]  /*10d20*/  IMAD R26, R30, R33, R27 ;  /* 0x000000211e1a7224 */ /* 0x000fe400078e021b */
[----:B------:R-:W2:Y:S04]  /*10d30*/  LDL.64 R30, [R35+0x30] ;  /* 0x00003000231e7983 */ /* 0x000ea80000100a00 */
[----:B------:R0:W2:Y:S01]  /*10d40*/  LD.E.64 R32, [R24.64] ;  /* 0x0000000a18207980 */ /* 0x0000a2000c101b00 */
[----:B------:R-:W-:-:S05]  /*10d50*/  IADD3.X R29, R25, UR13, RZ, P0, !PT ;  /* 0x0000000d191d7c10 */ /* 0x000fca00087fe4ff */
[----:B------:R1:W3:Y:S04]  /*10d60*/  LD.E.64 R36, [R28.64] ;  /* 0x0000000a1c247980 */ /* 0x0002e8000c101b00 */
[----:B0-----:R-:W3:Y:S01]  /*10d70*/  LDL.64 R24, [R35+0x38] ;  /* 0x0000380023187983 */ /* 0x001ee20000100a00 */
[----:B------:R-:W-:Y:S01]  /*10d80*/  UIADD3 UR8, UP0, UR8, -0x4, URZ ;  /* 0xfffffffc08087890 */ /* 0x000fe2000ff1e03f */
[----:B------:R-:W-:-:S03]  /*10d90*/  IADD3 R21, R21, R26, RZ ;  /* 0x0000001a15157210 */ /* 0x000fc60007ffe0ff */
[----:B------:R-:W-:Y:S02]  /*10da0*/  UIADD3.X UR9, UR9, -0x1, URZ, UP0, !UPT ;  /* 0xffffffff09097890 */ /* 0x000fe400087fe43f */
[----:B------:R-:W-:-:S04]  /*10db0*/  ISETP.NE.U32.AND P0, PT, RZ, UR8, PT ;  /* 0x00000008ff007c0c */ /* 0x000fc8000bf05070 */
[----:B------:R-:W-:Y:S02]  /*10dc0*/  ISETP.NE.AND.EX P0, PT, RZ, UR9, PT, P0 ;  /* 0x00000009ff007c0c */ /* 0x000fe4000bf05300 */
[----:B-1----:R-:W-:Y:S02]  /*10dd0*/  IADD3 R28, P3, R28, UR6, RZ ;  /* 0x000000061c1c7c10 */ /* 0x002fe4000ff7e0ff */
[----:B------:R-:W-:Y:S02]  /*10de0*/  IADD3 R0, P2, R0, 0x4, RZ ;  /* 0x0000000400007810 */ /* 0x000fe40007f5e0ff */
[----:B------:R-:W-:-:S03]  /*10df0*/  IADD3.X R29, R29, UR13, RZ, P3, !PT ;  /* 0x0000000d1d1d7c10 */ /* 0x000fc60009ffe4ff */
        /* <DEDUP_REMOVED lines=8> */
[----:B------:R-:W-:Y:S01]  /*10e80*/  IMAD.IADD R21, R21, 0x1, R27 ;  /* 0x0000000115157824 */ /* 0x000fe200078e021b */
[----:B------:R-:W-:Y:S05]  /*10e90*/  @P0 BRA `(.L_x_7094) ;  /* 0xfffffd8000000947 */ /* 0x000fea000383ffff */
.L_x_7093:
[----:B------:R-:W-:-:S04]  /*10ea0*/  ISETP.NE.U32.AND P0, PT, RZ, UR12, PT ;  /* 0x0000000cff007c0c */ /* 0x000fc8000bf05070 */
[----:B------:R-:W-:-:S13]  /*10eb0*/  ISETP.NE.AND.EX P0, PT, RZ, RZ, PT, P0 ;  /* 0x000000ffff00720c */ /* 0x000fda0003f05300 */
[----:B------:R-:W-:Y:S05]  /*10ec0*/  @!P0 BRA `(.L_x_7092) ;  /* 0x000002f000008947 */ /* 0x000fea0003800000 */
[----:B------:R-:W-:Y:S01]  /*10ed0*/  MOV R22, R4 ;  /* 0x0000000400167202 */ /* 0x000fe20000000f00 */
[----:B------:R-:W-:Y:S02]  /*10ee0*/  IMAD R27, R34, c[0x0][0x1c8], RZ ;  /* 0x00007200221b7a24 */ /* 0x000fe400078e02ff */
[C---:B------:R-:W-:Y:S02]  /*10ef0*/  IMAD.U32 R26, R0.reuse, 0x8, R1 ;  /* 0x00000008001a7824 */ /* 0x040fe400078e0001 */
[C---:B------:R-:W-:Y:S02]  /*10f00*/  IMAD R27, R0.reuse, c[0x0][0x1cc], R27 ;  /* 0x00007300001b7a24 */ /* 0x040fe400078e021b */
[----:B------:R-:W-:-:S04]  /*10f10*/  IMAD.WIDE.U32 R24, R0, c[0x0][0x1c8], R22 ;  /* 0x0000720000187a25 */ /* 0x000fc800078e0016 */
[----:B------:R-:W-:Y:S01]  /*10f20*/  IMAD.IADD R25, R25, 0x1, R27 ;  /* 0x0000000119197824 */ /* 0x000fe200078e021b */
[----:B------:R-:W-:-:S04]  /*10f30*/  LEA R28, P0, R24, c[0x0][0x178], 0x3 ;  /* 0x00005e00181c7a11 */ /* 0x000fc800078018ff */
        /* <DEDUP_REMOVED lines=11> */
[----:B------:R-:W-:Y:S01]  /*10ff0*/  MOV R5, c[0x0][0x1c8] ;  /* 0x0000720000057a02 */ /* 0x000fe20000000f00 */
[----:B------:R-:W2:Y:S04]  /*11000*/  LDL.64 R28, [R26+0x28] ;  /* 0x000028001a1c7983 */ /* 0x000ea80000100a00 */
[----:B------:R-:W-:-:S05]  /*11010*/  IMAD.WIDE.U32 R24, R0, R5, c[0x0][0x1c8] ;  /* 0x0000720000187625 */ /* 0x000fca00078e0005 */
[----:B------:R-:W-:-:S04]  /*11020*/  IADD3 R4, P0, R4, R24, RZ ;  /* 0x0000001804047210 */ /* 0x000fc80007f1e0ff */
[----:B------:R-:W-:Y:S02]  /*11030*/  IADD3.X R23, R23, R27, R25, P0, !PT ;  /* 0x0000001b17177210 */ /* 0x000fe400007fe419 */
[----:B------:R-:W-:-:S04]  /*11040*/  LEA R22, P0, R4, c[0x0][0x178], 0x3 ;  /* 0x00005e0004167a11 */ /* 0x000fc800078018ff */
        /* <DEDUP_REMOVED lines=17> */
[----:B------:R-:W-:-:S04]  /*11160*/  IMAD R23, R4, R27, R23 ;  /* 0x0000001b04177224 */ /* 0x000fc800078e0217 */
[----:B------:R-:W-:Y:S01]  /*11170*/  IMAD.IADD R21, R21, 0x1, R23 ;  /* 0x0000000115157824 */ /* 0x000fe200078e0217 */
[----:B------:R-:W-:Y:S05]  /*11180*/  BRA `(.L_x_7092) ;  /* 0x0000003000007947 */ /* 0x000fea0003800000 */
.L_x_7091:
[----:B0----5:R-:W-:-:S04]  /*11190*/  LEA R20, P0, R18, c[0x0][0x168], 0x3 ;  /* 0x00005a0012147a11 */ /* 0x021fc800078018ff */
[----:B------:R-:W-:-:S06]  /*111a0*/  LEA.HI.X R21, R18, c[0x0][0x16c], R19, 0x3, P0 ;  /* 0x00005b0012157a11 */ /* 0x000fcc00000f1c13 */
[----:B------:R-:W5:Y:S03]  /*111b0*/  LD.E.64 R20, [R20.64] ;  /* 0x0000000a14147980 */ /* 0x000f66000c101b00 */
.L_x_7092:
[----:B------:R-:W-:Y:S01]  /*111c0*/  MOV R0, c[0x0][0x1d8] ;  /* 0x0000760000007a02 */ /* 0x000fe20000000f00 */
[----:B------:R-:W-:Y:S01]  /*111d0*/  IMAD.MOV.U32 R5, RZ, RZ, 0x3 ;  /* 0x00000003ff057424 */ /* 0x000fe200078e00ff */
[C---:B------:R-:W-:Y:S01]  /*111e0*/  SHF.L.U64.HI R27, R18.reuse, 0x3, R19 ;  /* 0x00000003121b7819 */ /* 0x040fe20000010213 */
[----:B------:R-:W-:Y:S01]  /*111f0*/  IMAD.SHL.U32 R22, R18, 0x8, RZ ;  /* 0x0000000812167824 */ /* 0x000fe200078e00ff */
[----:B------:R-:W-:Y:S01]  /*11200*/  MOV R24, c[0x0][0x1d0] ;  /* 0x0000740000187a02 */ /* 0x000fe20000000f00 */
[C---:B------:R-:W-:Y:S01]  /*11210*/  IMAD.SHL.U32 R26, R0.reuse, 0x8, RZ ;  /* 0x00000008001a7824 */ /* 0x040fe200078e00ff */
[----:B------:R-:W-:Y:S01]  /*11220*/  SHF.L.U64.HI R5, R0, R5, c[0x0][0x1dc] ;  /* 0x0000770000057619 */ /* 0x000fe20000010205 */
[----:B------:R-:W-:Y:S02]  /*11230*/  IMAD.MOV.U32 R23, RZ, RZ, c[0x0][0x1d4] ;  /* 0x00007500ff177624 */ /* 0x000fe400078e00ff */
        /* <DEDUP_REMOVED lines=9> */
[----:B------:R-:W-:Y:S02]  /*112d0*/  IMAD.MOV.U32 R32, RZ, RZ, R29 ;  /* 0x000000ffff207224 */ /* 0x000fe400078e001d */
[----:B------:R-:W-:Y:S02]  /*112e0*/  IMAD.MOV.U32 R24, RZ, RZ, c[0x0][0x1d0] ;  /* 0x00007400ff187624 */ /* 0x000fe400078e00ff */
[----:B------:R-:W-:Y:S02]  /*112f0*/  IMAD.MOV.U32 R23, RZ, RZ, c[0x0][0x1d4] ;  /* 0x00007500ff177624 */ /* 0x000fe400078e00ff */
.L_x_7099:
        /* <DEDUP_REMOVED lines=8> */
[----:B------:R-:W-:Y:S02]  /*11380*/  @!P2 IADD3 R24, P4, R4, 0x8, RZ ;  /* 0x000000080418a810 */ /* 0x000fe40007f9e0ff */
[----:B------:R-:W-:Y:S02]  /*11390*/  @!P2 IADD3 R28, P3, R31, R18, RZ ;  /* 0x000000121f1ca210 */ /* 0x000fe40007f7e0ff */
[----:B------:R-:W-:Y:S01]  /*113a0*/  @!P2 LOP3.LUT R18, RZ, R30, RZ, 0x33, !PT ;  /* 0x0000001eff12a212 */ /* 0x000fe200078e33ff */
[----:B------:R-:W-:Y:S02]  /*113b0*/  @!P2 IMAD.X R23, RZ, RZ, R5, P4 ;  /* 0x000000ffff17a224 */ /* 0x000fe400020e0605 */
[----:B------:R-:W-:Y:S01]  /*113c0*/  IMAD.MOV.U32 R31, RZ, RZ, R28 ;  /* 0x000000ffff1f7224 */ /* 0x000fe200078e001c */
[----:B------:R-:W-:-:S02]  /*113d0*/  @!P2 IADD3.X R30, R32, R18, RZ, P3, !PT ;  /* 0x00000012201ea210 */ /* 0x000fc40001ffe4ff */
[----:B------:R-:W-:-:S03]  /*113e0*/  ISETP.GT.U32.AND P3, PT, R28, RZ, PT ;  /* 0x000000ff1c00720c */ /* 0x000fc60003f64070 */
[----:B------:R-:W-:Y:S01]  /*113f0*/  IMAD.MOV.U32 R32, RZ, RZ, R30 ;  /* 0x000000ffff207224 */ /* 0x000fe200078e001e */
[----:B------:R-:W-:-:S13]  /*11400*/  ISETP.GT.AND.EX P3, PT, R30, RZ, PT, P3 ;  /* 0x000000ff1e00720c */ /* 0x000fda0003f64330 */
[----:B------:R-:W-:Y:S05]  /*11410*/  @P3 BRA `(.L_x_7099) ;  /* 0xfffffee000003947 */ /* 0x000fea000383ffff */
[----:B------:R-:W-:Y:S05]  /*11420*/  BSYNC B1 ;  /* 0x0000000000017941 */ /* 0x000fea0003800000 */
.L_x_7098:
[----:B------:R-:W-:Y:S05]  /*11430*/  @!P0 BRA `(.L_x_7100) ;  /* 0x0000016000008947 */ /* 0x000fea0003800000 */
[----:B------:R-:W-:Y:S01]  /*11440*/  BSSY B1, `(.L_x_7100) ;  /* 0x0000015000017945 */ /* 0x000fe20003800000 */
[----:B------:R-:W-:Y:S01]  /*11450*/  MOV R25, c[0x0][0x1d0] ;  /* 0x0000740000197a02 */ /* 0x000fe20000000f00 */
[----:B------:R-:W-:Y:S02]  /*11460*/  IMAD.MOV.U32 R0, RZ, RZ, c[0x0][0x1d4] ;  /* 0x00007500ff007624 */ /* 0x000fe400078e00ff */
.L_x_7101:
        /* <DEDUP_REMOVED lines=19> */
.L_x_7100:
[C---:B-----5:R-:W-:Y:S02]  /*115a0*/  IADD3 R20, P0, -R24.reuse, R25, RZ ;  /* 0x0000001918147210 */ /* 0x060fe40007f1e1ff */
        /* <DEDUP_REMOVED lines=10> */
[----:B------:R0:W-:Y:S01]  /*11650*/  ST.E.64 [R4.64], R20 ;  /* 0x0000001404007985 */ /* 0x0001e2000c101b0a */
[----:B------:R-:W-:-:S05]  /*11660*/  SHF.R.S32.HI R23, RZ, 0x3, R23 ;  /* 0x00000003ff177819 */ /* 0x000fca0000011417 */
[----:B------:R0:W-:Y:S02]  /*11670*/  ST.E.64 [R18.64], R22 ;  /* 0x0000001612007985 */ /* 0x0001e4000c101b0a */
.L_x_7090:
[----:B------:R-:W-:Y:S05]  /*11680*/  BSYNC B0 ;  /* 0x0000000000007941 */ /* 0x000fea0003800000 */
.L_x_7089:
        /* <DEDUP_REMOVED lines=8> */
[----:B0-----:R-:W-:-:S03]  /*11710*/  CS2R R32, SRZ ;  /* 0x0000000000207805 */ /* 0x001fc6000001ff00 */
        /* <DEDUP_REMOVED lines=12> */
[----:B------:R-:W-:Y:S01]  /*117e0*/  HFMA2.MMA R4, -RZ, RZ, 0, 0 ;  /* 0x00000000ff047435 */ /* 0x000fe200000001ff */
[----:B------:R-:W-:Y:S01]  /*117f0*/  UISETP.GE.U32.AND UP0, UPT, UR6, 0x3, UPT ;  /* 0x000000030600788c */ /* 0x000fe2000bf06070 */
[----:B------:R-:W-:Y:S01]  /*11800*/  IMAD R5, R16, c[0x0][0x184], R5 ;  /* 0x0000610010057a24 */ /* 0x000fe200078e0205 */
[----:B------:R-:W-:Y:S01]  /*11810*/  CS2R R32, SRZ ;  /* 0x0000000000207805 */ /* 0x000fe2000001ff00 */
[----:B------:R-:W-:Y:S01]  /*11820*/  IMAD.MOV.U32 R0, RZ, RZ, RZ ;  /* 0x000000ffff007224 */ /* 0x000fe200078e00ff */
[----:B------:R-:W-:Y:S01]  /*11830*/  UISETP.GE.U32.AND.EX UP0, UPT, UR7, URZ, UPT, UP0 ;  /* 0x0000003f0700728c */ /* 0x000fe2000bf06100 */
[----:B------:R-:W-:-:S05]  /*11840*/  IMAD.IADD R25, R19, 0x1, R5 ;  /* 0x0000000113197824 */ /* 0x000fca00078e0205 */
        /* <DEDUP_REMOVED lines=25> */
.L_x_7109:
[----:B------:R-:W-:Y:S01]  /*119e0*/  IMAD.U32 R5, R0, 0x8, R1 ;  /* 0x0000000800057824 */ /* 0x000fe200078e0001 */
        /* <DEDUP_REMOVED lines=17> */
[----:B------:R-:W3:Y:S03]  /*11b00*/  LD.E.64 R36, [R34.64] ;  /* 0x0000000a22247980 */ /* 0x000ee6000c101b00 */
[----:B------:R-:W-:-:S02]  /*11b10*/  IMAD R21, R28, R21, R29 ;  /* 0x000000151c157224 */ /* 0x000fc400078e021d */
[----:B------:R-:W-:Y:S02]  /*11b20*/  IMAD.WIDE.U32 R28, R28, R20, R32 ;  /* 0x000000141c1c7225 */ /* 0x000fe400078e0020 */
[----:B------:R-:W3:Y:S01]  /*11b30*/  LDL.64 R32, [R5+0x38] ;  /* 0x0000380005207983 */ /* 0x000ee20000100a00 */
[----:B------:R-:W-:Y:S02]  /*11b40*/  IADD3 R20, P2, R34, UR6, RZ ;  /* 0x0000000622147c10 */ /* 0x000fe4000ff5e0ff */
[----:B------:R-:W-:Y:S02]  /*11b50*/  IADD3 R29, R29, R21, RZ ;  /* 0x000000151d1d7210 */ /* 0x000fe40007ffe0ff */
[----:B------:R-:W-:-:S05]  /*11b60*/  IADD3.X R21, R35, UR13, RZ, P2, !PT ;  /* 0x0000000d23157c10 */ /* 0x000fca00097fe4ff */
[----:B0-----:R0:W4:Y:S01]  /*11b70*/  LD.E.64 R30, [R20.64] ;  /* 0x0000000a141e7980 */ /* 0x001122000c101b00 */
[----:B--2---:R-:W-:-:S04]  /*11b80*/  IMAD R27, R27, R22, RZ ;  /* 0x000000161b1b7224 */ /* 0x004fc800078e02ff */
[C---:B------:R-:W-:Y:S02]  /*11b90*/  IMAD R23, R26.reuse, R23, R27 ;  /* 0x000000171a177224 */ /* 0x040fe400078e021b */
[----:B------:R-:W-:Y:S02]  /*11ba0*/  IMAD.WIDE.U32 R26, R26, R22, R28 ;  /* 0x000000161a1a7225 */ /* 0x000fe400078e001c */
[----:B------:R-:W4:Y:S01]  /*11bb0*/  LDL.64 R28, [R5+0x40] ;  /* 0x00004000051c7983 */ /* 0x000f220000100a00 */
[----:B------:R-:W-:Y:S01]  /*11bc0*/  IADD3 R22, P2, R20, UR6, RZ ;  /* 0x0000000614167c10 */ /* 0x000fe2000ff5e0ff */
[----:B------:R-:W-:Y:S02]  /*11bd0*/  IMAD.IADD R27, R27, 0x1, R23 ;  /* 0x000000011b1b7824 */ /* 0x000fe400078e0217 */
[-C--:B---3--:R-:W-:Y:S01]  /*11be0*/  IMAD R35, R37, R32.reuse, RZ ;  /* 0x0000002025237224 */ /* 0x088fe200078e02ff */
[----:B------:R-:W-:Y:S01]  /*11bf0*/  IADD3.X R23, R21, UR13, RZ, P2, !PT ;  /* 0x0000000d15177c10 */ /* 0x000fe200097fe4ff */
[----:B------:R-:W-:-:S04]  /*11c00*/  IMAD.WIDE.U32 R26, R36, R32, R26 ;  /* 0x00000020241a7225 */ /* 0x000fc800078e001a */
[----:B------:R-:W-:Y:S02]  /*11c10*/  IMAD R33, R36, R33, R35 ;  /* 0x0000002124217224 */ /* 0x000fe400078e0223 */
[----:B------:R1:W2:Y:S04]  /*11c20*/  LD.E.64 R36, [R22.64] ;  /* 0x0000000a16247980 */ /* 0x0002a8000c101b00 */
[----:B------:R-:W2:Y:S01]  /*11c30*/  LDL.64 R34, [R5+0x48] ;  /* 0x0000480005227983 */ /* 0x000ea20000100a00 */
[----:B0-----:R-:W-:Y:S01]  /*11c40*/  IADD3 R20, P2, R22, UR6, RZ ;  /* 0x0000000616147c10 */ /* 0x001fe2000ff5e0ff */
[----:B------:R-:W-:-:S03]  /*11c50*/  IMAD.IADD R27, R27, 0x1, R33 ;  /* 0x000000011b1b7824 */ /* 0x000fc600078e0221 */
[----:B------:R-:W-:-:S05]  /*11c60*/  IADD3.X R21, R23, UR13, RZ, P2, !PT ;  /* 0x0000000d17157c10 */ /* 0x000fca00097fe4ff */
[----:B------:R0:W3:Y:S01]  /*11c70*/  LD.E.64 R32, [R20.64] ;  /* 0x0000000a14207980 */ /* 0x0000e2000c101b00 */
[----:B-1----:R-:W-:-:S04]  /*11c80*/  IADD3 R22, P2, R20, UR6, RZ ;  /* 0x0000000614167c10 */ /* 0x002fc8000ff5e0ff */
[----:B------:R-:W-:Y:S01]  /*11c90*/  IADD3.X R23, R21, UR13, RZ, P2, !PT ;  /* 0x0000000d15177c10 */ /* 0x000fe200097fe4ff */
[-C--:B----4-:R-:W-:Y:S02]  /*11ca0*/  IMAD R31, R31, R28.reuse, RZ ;  /* 0x0000001c1f1f7224 */ /* 0x090fe400078e02ff */
[----:B------:R-:W-:-:S04]  /*11cb0*/  IMAD.WIDE.U32 R26, R30, R28, R26 ;  /* 0x0000001c1e1a7225 */ /* 0x000fc800078e001a */
[----:B------:R-:W-:Y:S02]  /*11cc0*/  IMAD R29, R30, R29, R31 ;  /* 0x0000001d1e1d7224 */ /* 0x000fe400078e021f */
[----:B------:R-:W3:Y:S02]  /*11cd0*/  LDL.64 R30, [R5+0x50] ;  /* 0x00005000051e7983 */ /* 0x000ee40000100a00 */
[----:B------:R-:W-:Y:S02]  /*11ce0*/  IMAD.IADD R27, R27, 0x1, R29 ;  /* 0x000000011b1b7824 */ /* 0x000fe400078e021d */
[-C--:B--2---:R-:W-:Y:S02]  /*11cf0*/  IMAD R29, R37, R34.reuse, RZ ;  /* 0x00000022251d7224 */ /* 0x084fe400078e02ff */
[----:B------:R-:W-:-:S04]  /*11d00*/  IMAD.WIDE.U32 R26, R36, R34, R26 ;  /* 0x00000022241a7225 */ /* 0x000fc800078e001a */
[----:B------:R-:W-:Y:S02]  /*11d10*/  IMAD R28, R36, R35, R29 ;  /* 0x00000023241c7224 */ /* 0x000fe400078e021d */
[----:B------:R1:W2:Y:S04]  /*11d20*/  LD.E.64 R36, [R22.64] ;  /* 0x0000000a16247980 */ /* 0x0002a8000c101b00 */
[----:B------:R-:W2:Y:S01]  /*11d30*/  LDL.64 R34, [R5+0x58] ;  /* 0x0000580005227983 */ /* 0x000ea20000100a00 */
[----:B0-----:R-:W-:Y:S02]  /*11d40*/  IADD3 R20, P2, R22, UR6, RZ ;  /* 0x0000000616147c10 */ /* 0x001fe4000ff5e0ff */
[----:B------:R-:W-:Y:S02]  /*11d50*/  IADD3 R27, R27, R28, RZ ;  /* 0x0000001c1b1b7210 */ /* 0x000fe40007ffe0ff */
[----:B------:R-:W-:-:S02]  /*11d60*/  IADD3.X R21, R23, UR13, RZ, P2, !PT ;  /* 0x0000000d17157c10 */ /* 0x000fc400097fe4ff */
[----:B-1----:R-:W-:-:S04]  /*11d70*/  IADD3 R22, P2, R20, UR6, RZ ;  /* 0x0000000614167c10 */ /* 0x002fc8000ff5e0ff */
[----:B------:R-:W-:Y:S01]  /*11d80*/  IADD3.X R23, R21, UR13, RZ, P2, !PT ;  /* 0x0000000d15177c10 */ /* 0x000fe200097fe4ff */
        /* <DEDUP_REMOVED lines=11> */
[----:B0-----:R-:W-:Y:S01]  /*11e40*/  IADD3 R20, P2, R22, UR6, RZ ;  /* 0x0000000616147c10 */ /* 0x001fe2000ff5e0ff */
[----:B------:R-:W-:-:S03]  /*11e50*/  IMAD.IADD R27, R27, 0x1, R28 ;  /* 0x000000011b1b7824 */ /* 0x000fc600078e021c */
[----:B------:R-:W-:Y:S02]  /*11e60*/  IADD3.X R21, R23, UR13, RZ, P2, !PT ;  /* 0x0000000d17157c10 */ /* 0x000fe400097fe4ff */
        /* <DEDUP_REMOVED lines=29> */
[----:B------:R-:W-:Y:S01]  /*12040*/  IMAD.IADD R27, R27, 0x1, R28 ;  /* 0x000000011b1b7824 */ /* 0x000fe200078e021c */
[----:B------:R-:W-:-:S04]  /*12050*/  IADD3 R28, P2, R22, UR6, RZ ;  /* 0x00000006161c7c10 */ /* 0x000fc8000ff5e0ff */
[----:B------:R-:W-:Y:S02]  /*12060*/  IADD3.X R29, R23, UR13, RZ, P2, !PT ;  /* 0x0000000d171d7c10 */ /* 0x000fe400097fe4ff */
[----:B0-----:R-:W-:Y:S01]  /*12070*/  IADD3 R20, P2, R28, UR6, RZ ;  /* 0x000000061c147c10 */ /* 0x001fe2000ff5e0ff */
[----:B-1----:R-:W4:Y:S01]  /*12080*/  LDL.64 R22, [R5+0x90] ;  /* 0x0000900005167983 */ /* 0x002f220000100a00 */
[-C--:B---3--:R-:W-:Y:S02]  /*12090*/  IMAD R21, R33, R30.reuse, RZ ;  /* 0x0000001e21157224 */ /* 0x088fe400078e02ff */
[----:B------:R-:W-:-:S04]  /*120a0*/  IMAD.WIDE.U32 R26, R32, R30, R26 ;  /* 0x0000001e201a7225 */ /* 0x000fc800078e001a */
[----:B------:R-:W-:-:S04]  /*120b0*/  IMAD R21, R32, R31, R21 ;  /* 0x0000001f20157224 */ /* 0x000fc800078e0215 */
[----:B------:R-:W-:Y:S01]  /*120c0*/  IMAD.IADD R27, R27, 0x1, R21 ;  /* 0x000000011b1b7824 */ /* 0x000fe200078e0215 */
[----:B------:R-:W-:Y:S02]  /*120d0*/  IADD3.X R21, R29, UR13, RZ, P2, !PT ;  /* 0x0000000d1d157c10 */ /* 0x000fe400097fe4ff */
[----:B------:R-:W4:Y:S04]  /*120e0*/  LD.E.64 R28, [R28.64] ;  /* 0x0000000a1c1c7980 */ /* 0x000f28000c101b00 */
[----:B------:R0:W3:Y:S01]  /*120f0*/  LD.E.64 R32, [R20.64] ;  /* 0x0000000a14207980 */ /* 0x0000e2000c101b00 */
[-C--:B--2---:R-:W-:Y:S02]  /*12100*/  IMAD R31, R37, R34.reuse, RZ ;  /* 0x00000022251f7224 */ /* 0x084fe400078e02ff */
[----:B------:R-:W-:-:S04]  /*12110*/  IMAD.WIDE.U32 R26, R36, R34, R26 ;  /* 0x00000022241a7225 */ /* 0x000fc800078e001a */
[----:B------:R-:W-:Y:S02]  /*12120*/  IMAD R30, R36, R35, R31 ;  /* 0x00000023241e7224 */ /* 0x000fe400078e021f */
[----:B------:R-:W3:Y:S01]  /*12130*/  LDL.64 R34, [R5+0x98] ;  /* 0x0000980005227983 */ /* 0x000ee20000100a00 */
        /* <DEDUP_REMOVED lines=10> */
[----:B----4-:R-:W-:-:S04]  /*121e0*/  IMAD R31, R29, R22, RZ ;  /* 0x000000161d1f7224 */ /* 0x010fc800078e02ff */
[C---:B------:R-:W-:Y:S02]  /*121f0*/  IMAD R31, R28.reuse, R23, R31 ;  /* 0x000000171c1f7224 */ /* 0x040fe400078e021f */
[----:B------:R-:W-:-:S04]  /*12200*/  IMAD.WIDE.U32 R22, R28, R22, R26 ;  /* 0x000000161c167225 */ /* 0x000fc800078e001a */
[----:B------:R-:W-:Y:S02]  /*12210*/  IMAD.IADD R23, R23, 0x1, R31 ;  /* 0x0000000117177824 */ /* 0x000fe400078e021f */
[----:B---3--:R-:W-:-:S04]  /*12220*/  IMAD R27, R33, R34, RZ ;  /* 0x00000022211b7224 */ /* 0x008fc800078e02ff */
[C---:B------:R-:W-:Y:S02]  /*12230*/  IMAD R27, R32.reuse, R35, R27 ;  /* 0x00000023201b7224 */ /* 0x040fe400078e021b */
[----:B------:R-:W-:-:S04]  /*12240*/  IMAD.WIDE.U32 R32, R32, R34, R22 ;  /* 0x0000002220207225 */ /* 0x000fc800078e0016 */
[----:B------:R-:W-:Y:S01]  /*12250*/  IMAD.IADD R33, R33, 0x1, R27 ;  /* 0x0000000121217824 */ /* 0x000fe200078e021b */
[----:B------:R-:W-:Y:S05]  /*12260*/  @P4 BRA `(.L_x_7109) ;  /* 0xfffff77000004947 */ /* 0x000fea000383ffff */
.L_x_7108:
        /* <DEDUP_REMOVED lines=30> */
[-C--:B--2---:R-:W-:Y:S02]  /*12450*/  IMAD R35, R27, R22.reuse, RZ ;  /* 0x000000161b237224 */ /* 0x084fe400078e02ff */
[----:B------:R-:W-:-:S04]  /*12460*/  IMAD.WIDE.U32 R20, R26, R22, R20 ;  /* 0x000000161a147225 */ /* 0x000fc800078e0014 */
[----:B------:R-:W-:Y:S02]  /*12470*/  IMAD R35, R26, R23, R35 ;  /* 0x000000171a237224 */ /* 0x000fe400078e0223 */
[----:B------:R-:W2:Y:S04]  /*12480*/  LD.E.64 R26, [R32.64] ;  /* 0x0000000a201a7980 */ /* 0x000ea8000c101b00 */
[----:B------:R-:W2:Y:S01]  /*12490*/  LDL.64 R22, [R5+0x40] ;  /* 0x0000400005167983 */ /* 0x000ea20000100a00 */
[----:B------:R-:W-:Y:S01]  /*124a0*/  IMAD.IADD R21, R21, 0x1, R35 ;  /* 0x0000000115157824 */ /* 0x000fe200078e0223 */
[----:B------:R-:W-:Y:S01]  /*124b0*/  IADD3.X R35, R33, UR13, RZ, P0, !PT ;  /* 0x0000000d21237c10 */ /* 0x000fe200087fe4ff */
[-C--:B---3--:R-:W-:Y:S02]  /*124c0*/  IMAD R29, R29, R30.reuse, RZ ;  /* 0x0000001e1d1d7224 */ /* 0x088fe400078e02ff */
[----:B------:R-:W-:-:S02]  /*124d0*/  IMAD.WIDE.U32 R20, R28, R30, R20 ;  /* 0x0000001e1c147225 */ /* 0x000fc400078e0014 */
[----:B------:R-:W3:Y:S02]  /*124e0*/  LD.E.64 R36, [R34.64] ;  /* 0x0000000a22247980 */ /* 0x000ee4000c101b00 */
[----:B------:R-:W-:Y:S02]  /*124f0*/  IMAD R29, R28, R31, R29 ;  /* 0x0000001f1c1d7224 */ /* 0x000fe400078e021d */
[----:B------:R-:W3:Y:S03]  /*12500*/  LDL.64 R30, [R5+0x48] ;  /* 0x00004800051e7983 */ /* 0x000ee60000100a00 */
[----:B------:R-:W-:Y:S02]  /*12510*/  IADD3 R21, R21, R29, RZ ;  /* 0x0000001d15157210 */ /* 0x000fe40007ffe0ff */
        /* <DEDUP_REMOVED lines=12> */
[----:B------:R-:W-:-:S03]  /*125e0*/  IMAD R31, R36, R31, R33 ;  /* 0x0000001f241f7224 */ /* 0x000fc600078e0221 */
[----:B------:R0:W2:Y:S01]  /*125f0*/  LD.E.64 R32, [R20.64] ;  /* 0x0000000a14207980 */ /* 0x0000a2000c101b00 */
[----:B------:R-:W-:-:S04]  /*12600*/  IMAD.WIDE.U32 R22, R36, R30, R22 ;  /* 0x0000001e24167225 */ /* 0x000fc800078e0016 */
[----:B------:R-:W-:Y:S01]  /*12610*/  IMAD.IADD R23, R23, 0x1, R31 ;  /* 0x0000000117177824 */ /* 0x000fe200078e021f */
[----:B------:R-:W-:Y:S01]  /*12620*/  IADD3 R0, P3, R0, 0x8, RZ ;  /* 0x0000000800007810 */ /* 0x000fe20007f7e0ff */
[----:B------:R-:W-:Y:S01]  /*12630*/  UIADD3 UR8, UP0, UR8, -0x8, URZ ;  /* 0xfffffff808087890 */ /* 0x000fe2000ff1e03f */
[----:B0-----:R-:W-:-:S03]  /*12640*/  IADD3 R20, P2, R20, UR6, RZ ;  /* 0x0000000614147c10 */ /* 0x001fc6000ff5e0ff */
[----:B------:R-:W-:Y:S01]  /*12650*/  IMAD.X R4, RZ, RZ, R4, P3 ;  /* 0x000000ffff047224 */ /* 0x000fe200018e0604 */
[----:B------:R-:W-:Y:S02]  /*12660*/  PLOP3.LUT P0, PT, PT, PT, PT, 0x8, 0x0 ;  /* 0x000000000000781c */ /* 0x000fe40003f0e170 */
[----:B------:R-:W-:Y:S01]  /*12670*/  IADD3.X R21, R21, UR13, RZ, P2, !PT ;  /* 0x0000000d15157c10 */ /* 0x000fe200097fe4ff */
[----:B------:R-:W-:Y:S01]  /*12680*/  UIADD3.X UR9, UR9, -0x1, URZ, UP0, !UPT ;  /* 0xffffffff09097890 */ /* 0x000fe200087fe43f */
[-C--:B----4-:R-:W-:Y:S02]  /*12690*/  IMAD R31, R27, R28.reuse, RZ ;  /* 0x0000001c1b1f7224 */ /* 0x090fe400078e02ff */
[----:B------:R-:W-:-:S04]  /*126a0*/  IMAD.WIDE.U32 R22, R26, R28, R22 ;  /* 0x0000001c1a167225 */ /* 0x000fc800078e0016 */
[----:B------:R-:W-:Y:S02]  /*126b0*/  IMAD R31, R26, R29, R31 ;  /* 0x0000001d1a1f7224 */ /* 0x000fe400078e021f */
[-C--:B--2---:R-:W-:Y:S02]  /*126c0*/  IMAD R27, R33, R34.reuse, RZ ;  /* 0x00000022211b7224 */ /* 0x084fe400078e02ff */
[----:B------:R-:W-:Y:S02]  /*126d0*/  IMAD.IADD R23, R23, 0x1, R31 ;  /* 0x0000000117177824 */ /* 0x000fe400078e021f */
[C---:B------:R-:W-:Y:S02]  /*126e0*/  IMAD R27, R32.reuse, R35, R27 ;  /* 0x00000023201b7224 */ /* 0x040fe400078e021b */
[----:B------:R-:W-:-:S05]  /*126f0*/  IMAD.WIDE.U32 R32, R32, R34, R22 ;  /* 0x0000002220207225 */ /* 0x000fca00078e0016 */
[----:B------:R-:W-:Y:S02]  /*12700*/  IADD3 R33, R33, R27, RZ ;  /* 0x0000001b21217210 */ /* 0x000fe40007ffe0ff */
.L_x_7110:
[----:B------:R-:W-:-:S04]  /*12710*/  ISETP.NE.U32.AND P2, PT, RZ, UR8, PT ;  /* 0x00000008ff007c0c */ /* 0x000fc8000bf45070 */
[----:B------:R-:W-:-:S13]  /*12720*/  ISETP.NE.OR.EX P0, PT, RZ, UR9, P0, P2 ;  /* 0x00000009ff007c0c */ /* 0x000fda0008705720 */
[----:B------:R-:W-:Y:S05]  /*12730*/  @!P0 BRA `(.L_x_7106) ;  /* 0x0000028000008947 */ /* 0x000fea0003800000 */
.L_x_7107:
        /* <DEDUP_REMOVED lines=13> */
[----:B0-----:R-:W2:Y:S01]  /*12810*/  LDL.64 R20, [R5+0x30] ;  /* 0x0000300005147983 */ /* 0x001ea20000100a00 */
[----:B------:R-:W-:-:S03]  /*12820*/  IADD3 R28, P0, R30, UR6, RZ ;  /* 0x000000061e1c7c10 */ /* 0x000fc6000ff1e0ff */
[----:B------:R-:W2:Y:S01]  /*12830*/  LD.E.64 R34, [R30.64] ;  /* 0x0000000a1e227980 */ /* 0x000ea2000c101b00 */
[----:B------:R-:W-:Y:S01]  /*12840*/  IMAD.IADD R33, R33, 0x1, R29 ;  /* 0x0000000121217824 */ /* 0x000fe200078e021d */
[----:B------:R-:W-:Y:S01]  /*12850*/  IADD3.X R29, R31, UR13, RZ, P0, !PT ;  /* 0x0000000d1f1d7c10 */ /* 0x000fe200087fe4ff */
[----:B---3--:R-:W-:-:S04]  /*12860*/  IMAD R23, R23, R26, RZ ;  /* 0x0000001a17177224 */ /* 0x008fc800078e02ff */
[C---:B------:R-:W-:Y:S02]  /*12870*/  IMAD R23, R22.reuse, R27, R23 ;  /* 0x0000001b16177224 */ /* 0x040fe400078e0217 */
[----:B------:R-:W-:Y:S02]  /*12880*/  IMAD.WIDE.U32 R26, R22, R26, R32 ;  /* 0x0000001a161a7225 */ /* 0x000fe400078e0020 */
        /* <DEDUP_REMOVED lines=15> */
[----:B------:R-:W-:-:S04]  /*12980*/  IADD3 R20, P3, R28, UR6, RZ ;  /* 0x000000061c147c10 */ /* 0x000fc8000ff7e0ff */
[----:B------:R-:W-:Y:S01]  /*12990*/  IADD3.X R21, R29, UR13, RZ, P3, !PT ;  /* 0x0000000d1d157c10 */ /* 0x000fe20009ffe4ff */
[----:B------:R-:W-:Y:S01]  /*129a0*/  IMAD.IADD R33, R33, 0x1, R23 ;  /* 0x0000000121217824 */ /* 0x000fe200078e0217 */
[----:B------:R-:W-:Y:S05]  /*129b0*/  @P0 BRA `(.L_x_7107) ;  /* 0xfffffd8000000947 */ /* 0x000fea000383ffff */
.L_x_7106:
        /* <DEDUP_REMOVED lines=21> */
[----:B------:R-:W-:-:S05]  /*12b10*/  MOV R19, c[0x0][0x1c8] ;  /* 0x0000720000137a02 */ /* 0x000fca0000000f00 */
[----:B------:R-:W-:-:S05]  /*12b20*/  IMAD.WIDE.U32 R20, R0, R19, c[0x0][0x1c8] ;  /* 0x0000720000147625 */ /* 0x000fca00078e0013 */
[----:B------:R-:W-:-:S04]  /*12b30*/  IADD3 R18, P0, R18, R20, RZ ;  /* 0x0000001412127210 */ /* 0x000fc80007f1e0ff */
[----:B------:R-:W-:Y:S02]  /*12b40*/  IADD3.X R5, R25, R5, R21, P0, !PT ;  /* 0x0000000519057210 */ /* 0x000fe400007fe415 */
        /* <DEDUP_REMOVED lines=22> */
.L_x_7104:
[----:B0----5:R-:W-:-:S04]  /*12cb0*/  LEA R32, P0, R16, c[0x0][0x168], 0x3 ;  /* 0x00005a0010207a11 */ /* 0x021fc800078018ff */
[----:B------:R-:W-:-:S06]  /*12cc0*/  LEA.HI.X R33, R16, c[0x0][0x16c], R17, 0x3, P0 ;  /* 0x00005b0010217a11 */ /* 0x000fcc00000f1c11 */
[----:B------:R-:W5:Y:S03]  /*12cd0*/  LD.E.64 R32, [R32.64] ;  /* 0x0000000a20207980 */ /* 0x000f66000c101b00 */
.L_x_7105:
[----:B------:R-:W-:Y:S01]  /*12ce0*/  MOV R0, c[0x0][0x1d8] ;  /* 0x0000760000007a02 */ /* 0x000fe20000000f00 */
[----:B------:R-:W-:Y:S01]  /*12cf0*/  IMAD.MOV.U32 R5, RZ, RZ, 0x3 ;  /* 0x00000003ff057424 */ /* 0x000fe200078e00ff */
[C---:B-----5:R-:W-:Y:S01]  /*12d00*/  SHF.L.U64.HI R24, R16.reuse, 0x3, R17 ;  /* 0x0000000310187819 */ /* 0x060fe20000010211 */
        /* <DEDUP_REMOVED lines=17> */
.L_x_7112:
        /* <DEDUP_REMOVED lines=19> */
.L_x_7111:
[----:B------:R-:W-:Y:S05]  /*12f50*/  @!P0 BRA `(.L_x_7113) ;  /* 0x0000016000008947 */ /* 0x000fea0003800000 */
[----:B------:R-:W-:Y:S01]  /*12f60*/  BSSY B1, `(.L_x_7113) ;  /* 0x0000015000017945 */ /* 0x000fe20003800000 */
[----:B------:R-:W-:Y:S01]  /*12f70*/  MOV R21, c[0x0][0x1d0] ;  /* 0x0000740000157a02 */ /* 0x000fe20000000f00 */
[----:B------:R-:W-:Y:S02]  /*12f80*/  IMAD.MOV.U32 R17, RZ, RZ, c[0x0][0x1d4] ;  /* 0x00007500ff117624 */ /* 0x000fe400078e00ff */
.L_x_7114:
        /* <DEDUP_REMOVED lines=19> */
.L_x_7113:
        /* <DEDUP_REMOVED lines=14> */
.L_x_7103:
[----:B------:R-:W-:Y:S05]  /*131a0*/  BSYNC B0 ;  /* 0x0000000000007941 */ /* 0x000fea0003800000 */
.L_x_7102:
        /* <DEDUP_REMOVED lines=53> */
.L_x_7122:
[----:B------:R-:W-:Y:S01]  /*13500*/  IMAD.U32 R30, R0, 0x8, R1 ;  /* 0x00000008001e7824 */ /* 0x000fe200078e0001 */
[----:B------:R0:W2:Y:S04]  /*13510*/  LD.E.64 R26, [R20.64] ;  /* 0x0000000a141a7980 */ /* 0x0000a8000c101b00 */
[----:B------:R-:W2:Y:S01]  /*13520*/  LDL.64 R22, [R30+0x20] ;  /* 0x000020001e167983 */ /* 0x000ea20000100a00 */
[----:B------:R-:W-:-:S03]  /*13530*/  IADD3 R28, P2, R20, UR6, RZ ;  /* 0x00000006141c7c10 */ /* 0x000fc6000ff5e0ff */
[----:B------:R-:W3:Y:S01]  /*13540*/  LDL.64 R24, [R30+0x28] ;  /* 0x000028001e187983 */ /* 0x000ee20000100a00 */
[----:B------:R-:W-:Y:S02]  /*13550*/  IADD3.X R29, R21, UR13, RZ, P2, !PT ;  /* 0x0000000d151d7c10 */ /* 0x000fe400097fe4ff */
[----:B------:R-:W-:-:S03]  /*13560*/  IADD3 R36, P2, R28, UR6, RZ ;  /* 0x000000061c247c10 */ /* 0x000fc6000ff5e0ff */
[----:B0-----:R-:W3:Y:S01]  /*13570*/  LD.E.64 R20, [R28.64] ;  /* 0x0000000a1c147980 */ /* 0x001ee2000c101b00 */
        /* <DEDUP_REMOVED lines=8> */
[-C--:B---3--:R-:W-:Y:S01]  /*13600*/  IMAD R29, R21, R24.reuse, RZ ;  /* 0x00000018151d7224 */ /* 0x088fe200078e02ff */
[----:B------:R-:W-:Y:S01]  /*13610*/  IADD3.X R33, R37, UR13, RZ, P2, !PT ;  /* 0x0000000d25217c10 */ /* 0x000fe200097fe4ff */
[----:B------:R-:W-:-:S04]  /*13620*/  IMAD.WIDE.U32 R18, R20, R24, R18 ;  /* 0x0000001814127225 */ /* 0x000fc800078e0012 */
[----:B------:R-:W-:Y:S02]  /*13630*/  IMAD R29, R20, R25, R29 ;  /* 0x00000019141d7224 */ /* 0x000fe400078e021d */
[----:B------:R-:W3:Y:S01]  /*13640*/  LDL.64 R20, [R30+0x38] ;  /* 0x000038001e147983 */ /* 0x000ee20000100a00 */
[----:B0-----:R-:W-:-:S03]  /*13650*/  IADD3 R36, P2, R32, UR6, RZ ;  /* 0x0000000620247c10 */ /* 0x001fc6000ff5e0ff */
[----:B------:R0:W3:Y:S01]  /*13660*/  LD.E.64 R24, [R32.64] ;  /* 0x0000000a20187980 */ /* 0x0000e2000c101b00 */
[----:B------:R-:W-:Y:S02]  /*13670*/  IADD3 R19, R19, R29, RZ ;  /* 0x0000001d13137210 */ /* 0x000fe40007ffe0ff */
[----:B------:R-:W-:Y:S01]  /*13680*/  IADD3.X R37, R33, UR13, RZ, P2, !PT ;  /* 0x0000000d21257c10 */ /* 0x000fe200097fe4ff */
[----:B--2---:R-:W-:-:S04]  /*13690*/  IMAD R29, R27, R22, RZ ;  /* 0x000000161b1d7224 */ /* 0x004fc800078e02ff */
[C---:B------:R-:W-:Y:S02]  /*136a0*/  IMAD R29, R26.reuse, R23, R29 ;  /* 0x000000171a1d7224 */ /* 0x040fe400078e021d */
[----:B------:R-:W-:Y:S02]  /*136b0*/  IMAD.WIDE.U32 R22, R26, R22, R18 ;  /* 0x000000161a167225 */ /* 0x000fe400078e0012 */
[----:B------:R-:W2:Y:S04]  /*136c0*/  LDL.64 R18, [R30+0x40] ;  /* 0x000040001e127983 */ /* 0x000ea80000100a00 */
[----:B------:R1:W2:Y:S01]  /*136d0*/  LD.E.64 R26, [R36.64] ;  /* 0x0000000a241a7980 */ /* 0x0002a2000c101b00 */
[----:B0-----:R-:W-:Y:S01]  /*136e0*/  IADD3 R32, P2, R36, UR6, RZ ;  /* 0x0000000624207c10 */ /* 0x001fe2000ff5e0ff */
[----:B------:R-:W-:-:S02]  /*136f0*/  IMAD.IADD R23, R23, 0x1, R29 ;  /* 0x0000000117177824 */ /* 0x000fc400078e021d */
[----:B---3--:R-:W-:Y:S01]  /*13700*/  IMAD R29, R25, R20, RZ ;  /* 0x00000014191d7224 */ /* 0x008fe200078e02ff */
[----:B------:R-:W-:-:S03]  /*13710*/  IADD3.X R33, R37, UR13, RZ, P2, !PT ;  /* 0x0000000d25217c10 */ /* 0x000fc600097fe4ff */
[C---:B------:R-:W-:Y:S02]  /*13720*/  IMAD R29, R24.reuse, R21, R29 ;  /* 0x00000015181d7224 */ /* 0x040fe400078e021d */
[----:B------:R-:W-:Y:S02]  /*13730*/  IMAD.WIDE.U32 R20, R24, R20, R22 ;  /* 0x0000001418147225 */ /* 0x000fe400078e0016 */
[----:B------:R-:W3:Y:S01]  /*13740*/  LDL.64 R24, [R30+0x48] ;  /* 0x000048001e187983 */ /* 0x000ee20000100a00 */
[----:B-1----:R-:W-:-:S03]  /*13750*/  IADD3 R36, P2, R32, UR6, RZ ;  /* 0x0000000620247c10 */ /* 0x002fc6000ff5e0ff */
[----:B------:R0:W3:Y:S01]  /*13760*/  LD.E.64 R22, [R32.64] ;  /* 0x0000000a20167980 */ /* 0x0000e2000c101b00 */
[----:B------:R-:W-:Y:S01]  /*13770*/  IMAD.IADD R21, R21, 0x1, R29 ;  /* 0x0000000115157824 */ /* 0x000fe200078e021d */
        /* <DEDUP_REMOVED lines=11> */
[----:B------:R-:W-:Y:S01]  /*13830*/  IMAD.WIDE.U32 R24, R22, R24, R18 ;  /* 0x0000001816187225 */ /* 0x000fe200078e0012 */
[----:B-1----:R-:W-:Y:S01]  /*13840*/  IADD3 R36, P2, R32, UR6, RZ ;  /* 0x0000000620247c10 */ /* 0x002fe2000ff5e0ff */
[----:B------:R-:W3:Y:S04]  /*13850*/  LDL.64 R18, [R30+0x58] ;  /* 0x000058001e127983 */ /* 0x000ee80000100a00 */
[----:B------:R0:W3:Y:S01]  /*13860*/  LD.E.64 R22, [R32.64] ;  /* 0x0000000a20167980 */ /* 0x0000e2000c101b00 */
[----:B------:R-:W-:Y:S02]  /*13870*/  IADD3 R25, R25, R29, RZ ;  /* 0x0000001d19197210 */ /* 0x000fe40007ffe0ff */
[----:B------:R-:W-:Y:S01]  /*13880*/  IADD3.X R37, R33, UR13, RZ, P2, !PT ;  /* 0x0000000d21257c10 */ /* 0x000fe200097fe4ff */
[----:B--2---:R-:W-:-:S04]  /*13890*/  IMAD R29, R27, R20, RZ ;  /* 0x000000141b1d7224 */ /* 0x004fc800078e02ff */
[C---:B------:R-:W-:Y:S02]  /*138a0*/  IMAD R29, R26.reuse, R21, R29 ;  /* 0x000000151a1d7224 */ /* 0x040fe400078e021d */
[----:B------:R-:W-:Y:S02]  /*138b0*/  IMAD.WIDE.U32 R20, R26, R20, R24 ;  /* 0x000000141a147225 */ /* 0x000fe400078e0018 */
[----:B------:R-:W2:Y:S04]  /*138c0*/  LDL.64 R26, [R30+0x60] ;  /* 0x000060001e1a7983 */ /* 0x000ea80000100a00 */
[----:B------:R-:W2:Y:S01]  /*138d0*/  LD.E.64 R24, [R36.64] ;  /* 0x0000000a24187980 */ /* 0x000ea2000c101b00 */
[----:B0-----:R-:W-:Y:S01]  /*138e0*/  IADD3 R32, P2, R36, UR6, RZ ;  /* 0x0000000624207c10 */ /* 0x001fe2000ff5e0ff */
[----:B------:R-:W-:-:S02]  /*138f0*/  IMAD.IADD R21, R21, 0x1, R29 ;  /* 0x0000000115157824 */ /* 0x000fc400078e021d */
[----:B---3--:R-:W-:Y:S01]  /*13900*/  IMAD R29, R23, R18, RZ ;  /* 0x00000012171d7224 */ /* 0x008fe200078e02ff */
[----:B------:R-:W-:-:S03]  /*13910*/  IADD3.X R33, R37, UR13, RZ, P2, !PT ;  /* 0x0000000d25217c10 */ /* 0x000fc600097fe4ff */
[C---:B------:R-:W-:Y:S02]  /*13920*/  IMAD R29, R22.reuse, R19, R29 ;  /* 0x00000013161d7224 */ /* 0x040fe400078e021d */
[----:B------:R-:W-:Y:S01]  /*13930*/  IMAD.WIDE.U32 R18, R22, R18, R20 ;  /* 0x0000001216127225 */ /* 0x000fe200078e0014 */
[----:B------:R-:W-:Y:S01]  /*13940*/  IADD3 R28, P2, R32, UR6, RZ ;  /* 0x00000006201c7c10 */ /* 0x000fe2000ff5e0ff */
[----:B------:R-:W3:Y:S04]  /*13950*/  LDL.64 R20, [R30+0x68] ;  /* 0x000068001e147983 */ /* 0x000ee80000100a00 */
[----:B------:R0:W3:Y:S01]  /*13960*/  LD.E.64 R22, [R32.64] ;  /* 0x0000000a20167980 */ /* 0x0000e2000c101b00 */
[----:B------:R-:W-:Y:S01]  /*13970*/  IMAD.IADD R19, R19, 0x1, R29 ;  /* 0x0000000113137824 */ /* 0x000fe200078e021d */
        /* <DEDUP_REMOVED lines=14> */
[----:B------:R-:W3:Y:S01]  /*13a60*/  LD.E.64 R26, [R32.64] ;  /* 0x0000000a201a7980 */ /* 0x000ee2000c101b00 */
[----:B------:R-:W-:Y:S02]  /*13a70*/  IADD3 R21, R21, R31, RZ ;  /* 0x0000001f15157210 */ /* 0x000fe40007ffe0ff */
[----:B------:R-:W-:Y:S01]  /*13a80*/  IADD3.X R37, R33, UR13, RZ, P2, !PT ;  /* 0x0000000d21257c10 */ /* 0x000fe200097fe4ff */
[----:B--2---:R-:W-:-:S04]  /*13a90*/  IMAD R29, R25, R18, RZ ;  /* 0x00000012191d7224 */ /* 0x004fc800078e02ff */
[C---:B------:R-:W-:Y:S02]  /*13aa0*/  IMAD R29, R24.reuse, R19, R29 ;  /* 0x00000013181d7224 */ /* 0x040fe400078e021d */
[----:B------:R-:W-:Y:S02]  /*13ab0*/  IMAD.WIDE.U32 R18, R24, R18, R20 ;  /* 0x0000001218127225 */ /* 0x000fe400078e0014 */
[----:B------:R-:W2:Y:S04]  /*13ac0*/  LDL.64 R20, [R30+0x80] ;  /* 0x000080001e147983 */ /* 0x000ea80000100a00 */
[----:B------:R0:W2:Y:S01]  /*13ad0*/  LD.E.64 R24, [R36.64] ;  /* 0x0000000a24187980 */ /* 0x0000a2000c101b00 */
[----:B------:R-:W-:Y:S01]  /*13ae0*/  IADD3 R28, P2, R36, UR6, RZ ;  /* 0x00000006241c7c10 */ /* 0x000fe2000ff5e0ff */
[----:B------:R-:W-:-:S02]  /*13af0*/  IMAD.IADD R19, R19, 0x1, R29 ;  /* 0x0000000113137824 */ /* 0x000fc400078e021d */
[----:B---3--:R-:W-:Y:S01]  /*13b00*/  IMAD R27, R27, R22, RZ ;  /* 0x000000161b1b7224 */ /* 0x008fe200078e02ff */
[----:B------:R-:W-:-:S03]  /*13b10*/  IADD3.X R29, R37, UR13, RZ, P2, !PT ;  /* 0x0000000d251d7c10 */ /* 0x000fc600097fe4ff */
[C---:B------:R-:W-:Y:S02]  /*13b20*/  IMAD R27, R26.reuse, R23, R27 ;  /* 0x000000171a1b7224 */ /* 0x040fe400078e021b */
[----:B------:R-:W-:Y:S01]  /*13b30*/  IMAD.WIDE.U32 R22, R26, R22, R18 ;  /* 0x000000161a167225 */ /* 0x000fe200078e0012 */
[----:B------:R1:W3:Y:S01]  /*13b40*/  LD.E.64 R32, [R28.64] ;  /* 0x0000000a1c207980 */ /* 0x0002e2000c101b00 */
[----:B0-----:R-:W-:-:S03]  /*13b50*/  IADD3 R36, P2, R28, UR6, RZ ;  /* 0x000000061c247c10 */ /* 0x001fc6000ff5e0ff */
[----:B------:R0:W3:Y:S01]  /*13b60*/  LDL.64 R18, [R30+0x88] ;  /* 0x000088001e127983 */ /* 0x0000e20000100a00 */
[----:B------:R-:W-:Y:S01]  /*13b70*/  IMAD.IADD R23, R23, 0x1, R27 ;  /* 0x0000000117177824 */ /* 0x000fe200078e021b */
[----:B------:R-:W-:-:S05]  /*13b80*/  IADD3.X R37, R29, UR13, RZ, P2, !PT ;  /* 0x0000000d1d257c10 */ /* 0x000fca00097fe4ff */
[----:B------:R-:W4:Y:S01]  /*13b90*/  LD.E.64 R26, [R36.64] ;  /* 0x0000000a241a7980 */ /* 0x000f22000c101b00 */
[----:B--2---:R-:W-:-:S04]  /*13ba0*/  IMAD R35, R25, R20, RZ ;  /* 0x0000001419237224 */ /* 0x004fc800078e02ff */
[C---:B------:R-:W-:Y:S02]  /*13bb0*/  IMAD R35, R24.reuse, R21, R35 ;  /* 0x0000001518237224 */ /* 0x040fe400078e0223 */
[----:B------:R-:W-:Y:S01]  /*13bc0*/  IMAD.WIDE.U32 R20, R24, R20, R22 ;  /* 0x0000001418147225 */ /* 0x000fe200078e0016 */
[----:B------:R-:W-:Y:S01]  /*13bd0*/  IADD3 R24, P2, R36, UR6, RZ ;  /* 0x0000000624187c10 */ /* 0x000fe2000ff5e0ff */
[----:B------:R0:W4:Y:S03]  /*13be0*/  LDL.64 R22, [R30+0x90] ;  /* 0x000090001e167983 */ /* 0x0001260000100a00 */
[----:B------:R-:W-:-:S05]  /*13bf0*/  IADD3.X R25, R37, UR13, RZ, P2, !PT ;  /* 0x0000000d25197c10 */ /* 0x000fca00097fe4ff */
[----:B-1----:R-:W2:Y:S04]  /*13c00*/  LD.E.64 R28, [R24.64] ;  /* 0x0000000a181c7980 */ /* 0x002ea8000c101b00 */
[----:B0-----:R-:W2:Y:S01]  /*13c10*/  LDL.64 R30, [R30+0x98] ;  /* 0x000098001e1e7983 */ /* 0x001ea20000100a00 */
[----:B------:R-:W-:Y:S01]  /*13c20*/  UIADD3 UR8, UP0, UR8, -0x10, URZ ;  /* 0xfffffff008087890 */ /* 0x000fe2000ff1e03f */
[----:B---3--:R-:W-:Y:S02]  /*13c30*/  IMAD R33, R33, R18, RZ ;  /* 0x0000001221217224 */ /* 0x008fe400078e02ff */
[----:B------:R-:W-:Y:S01]  /*13c40*/  IMAD.IADD R21, R21, 0x1, R35 ;  /* 0x0000000115157824 */ /* 0x000fe200078e0223 */
[----:B------:R-:W-:Y:S02]  /*13c50*/  UIADD3.X UR9, UR9, -0x1, URZ, UP0, !UPT ;  /* 0xffffffff09097890 */ /* 0x000fe400087fe43f */
[----:B------:R-:W-:Y:S01]  /*13c60*/  UISETP.GT.U32.AND UP0, UPT, UR8, 0xc, UPT ;  /* 0x0000000c0800788c */ /* 0x000fe2000bf04070 */
[----:B------:R-:W-:-:S02]  /*13c70*/  IMAD R33, R32, R19, R33 ;  /* 0x0000001320217224 */ /* 0x000fc400078e0221 */
[----:B------:R-:W-:Y:S01]  /*13c80*/  IMAD.WIDE.U32 R18, R32, R18, R20 ;  /* 0x0000001220127225 */ /* 0x000fe200078e0014 */
[----:B------:R-:W-:-:S04]  /*13c90*/  UISETP.GT.AND.EX UP0, UPT, UR9, URZ, UPT, UP0 ;  /* 0x0000003f0900728c */ /* 0x000fc8000bf04300 */
[----:B------:R-:W-:Y:S02]  /*13ca0*/  IADD3 R19, R19, R33, RZ ;  /* 0x0000002113137210 */ /* 0x000fe40007ffe0ff */
[----:B------:R-:W-:Y:S02]  /*13cb0*/  PLOP3.LUT P4, PT, PT, PT, UP0, 0x80, 0x0 ;  /* 0x000000000000781c */ /* 0x000fe40003f8f008 */
[----:B------:R-:W-:Y:S02]  /*13cc0*/  IADD3 R20, P2, R24, UR6, RZ ;  /* 0x0000000618147c10 */ /* 0x000fe4000ff5e0ff */
[----:B------:R-:W-:-:S05]  /*13cd0*/  IADD3 R0, P3, R0, 0x10, RZ ;  /* 0x0000001000007810 */ /* 0x000fca0007f7e0ff */
[----:B------:R-:W-:Y:S02]  /*13ce0*/  IMAD.X R34, RZ, RZ, R34, P3 ;  /* 0x000000ffff227224 */ /* 0x000fe400018e0622 */
[-C--:B----4-:R-:W-:Y:S02]  /*13cf0*/  IMAD R21, R27, R22.reuse, RZ ;  /* 0x000000161b157224 */ /* 0x090fe400078e02ff */
[----:B------:R-:W-:-:S04]  /*13d00*/  IMAD.WIDE.U32 R18, R26, R22, R18 ;  /* 0x000000161a127225 */ /* 0x000fc800078e0012 */
[----:B------:R-:W-:-:S04]  /*13d10*/  IMAD R21, R26, R23, R21 ;  /* 0x000000171a157224 */ /* 0x000fc800078e0215 */
[----:B------:R-:W-:Y:S02]  /*13d20*/  IMAD.IADD R19, R19, 0x1, R21 ;  /* 0x0000000113137824 */ /* 0x000fe400078e0215 */
[-C--:B--2---:R-:W-:Y:S01]  /*13d30*/  IMAD R23, R29, R30.reuse, RZ ;  /* 0x0000001e1d177224 */ /* 0x084fe200078e02ff */
[----:B------:R-:W-:Y:S01]  /*13d40*/  IADD3.X R21, R25, UR13, RZ, P2, !PT ;  /* 0x0000000d19157c10 */ /* 0x000fe200097fe4ff */
[----:B------:R-:W-:-:S04]  /*13d50*/  IMAD.WIDE.U32 R18, R28, R30, R18 ;  /* 0x0000001e1c127225 */ /* 0x000fc800078e0012 */
[----:B------:R-:W-:-:S04]  /*13d60*/  IMAD R23, R28, R31, R23 ;  /* 0x0000001f1c177224 */ /* 0x000fc800078e0217 */
[----:B------:R-:W-:Y:S01]  /*13d70*/  IMAD.IADD R19, R19, 0x1, R23 ;  /* 0x0000000113137824 */ /* 0x000fe200078e0217 */
[----:B------:R-:W-:Y:S05]  /*13d80*/  @P4 BRA `(.L_x_7122) ;  /* 0xfffff77000004947 */ /* 0x000fea000383ffff */
.L_x_7121:
        /* <DEDUP_REMOVED lines=10> */
[----:B------:R-:W3:Y:S01]  /*13e30*/  LD.E.64 R22, [R36.64] ;  /* 0x0000000a24167980 */ /* 0x000ee2000c101b00 */
[----:B------:R-:W-:-:S04]  /*13e40*/  IADD3 R30, P0, R36, UR6, RZ ;  /* 0x00000006241e7c10 */ /* 0x000fc8000ff1e0ff */
[----:B------:R-:W-:Y:S01]  /*13e50*/  IADD3.X R31, R37, UR13, RZ, P0, !PT ;  /* 0x0000000d251f7c10 */ /* 0x000fe200087fe4ff */
[-C--:B--2---:R-:W-:Y:S02]  /*13e60*/  IMAD R29, R29, R26.reuse, RZ ;  /* 0x0000001a1d1d7224 */ /* 0x084fe400078e02ff */
[C---:B------:R-:W-:Y:S02]  /*13e70*/  IMAD.WIDE.U32 R24, R28.reuse, R26, R18 ;  /* 0x0000001a1c187225 */ /* 0x040fe400078e0012 */
[----:B------:R-:W2:Y:S02]  /*13e80*/  LDL.64 R18, [R32+0x30] ;  /* 0x0000300020127983 */ /* 0x000ea40000100a00 */
[----:B------:R-:W-:Y:S02]  /*13e90*/  IMAD R29, R28, R27, R29 ;  /* 0x0000001b1c1d7224 */ /* 0x000fe400078e021d */
[----:B------:R-:W2:Y:S01]  /*13ea0*/  LD.E.64 R26, [R30.64] ;  /* 0x0000000a1e1a7980 */ /* 0x000ea2000c101b00 */
[----:B------:R-:W-:Y:S01]  /*13eb0*/  IADD3 R28, P0, R30, UR6, RZ ;  /* 0x000000061e1c7c10 */ /* 0x000fe2000ff1e0ff */
[----:B------:R-:W-:-:S02]  /*13ec0*/  IMAD.IADD R25, R25, 0x1, R29 ;  /* 0x0000000119197824 */ /* 0x000fc400078e021d */
[----:B---3--:R-:W-:Y:S01]  /*13ed0*/  IMAD R23, R23, R20, RZ ;  /* 0x0000001417177224 */ /* 0x008fe200078e02ff */
[----:B------:R-:W-:-:S03]  /*13ee0*/  IADD3.X R29, R31, UR13, RZ, P0, !PT ;  /* 0x0000000d1f1d7c10 */ /* 0x000fc600087fe4ff */
[C---:B------:R-:W-:Y:S02]  /*13ef0*/  IMAD R21, R22.reuse, R21, R23 ;  /* 0x0000001516157224 */ /* 0x040fe400078e0217 */
[----:B------:R-:W-:Y:S01]  /*13f00*/  IMAD.WIDE.U32 R22, R22, R20, R24 ;  /* 0x0000001416167225 */ /* 0x000fe200078e0018 */
[----:B------:R-:W-:Y:S01]  /*13f10*/  IADD3 R36, P0, R28, UR6, RZ ;  /* 0x000000061c247c10 */ /* 0x000fe2000ff1e0ff */
[----:B------:R-:W3:Y:S02]  /*13f20*/  LDL.64 R24, [R32+0x38] ;  /* 0x0000380020187983 */ /* 0x000ee40000100a00 */
[----:B------:R-:W-:Y:S02]  /*13f30*/  IMAD.IADD R23, R23, 0x1, R21 ;  /* 0x0000000117177824 */ /* 0x000fe400078e0215 */
[----:B------:R0:W3:Y:S01]  /*13f40*/  LD.E.64 R20, [R28.64] ;  /* 0x0000000a1c147980 */ /* 0x0000e2000c101b00 */
[----:B------:R-:W-:Y:S01]  /*13f50*/  IADD3.X R37, R29, UR13, RZ, P0, !PT ;  /* 0x0000000d1d257c10 */ /* 0x000fe200087fe4ff */
[----:B--2---:R-:W-:-:S04]  /*13f60*/  IMAD R27, R27, R18, RZ ;  /* 0x000000121b1b7224 */ /* 0x004fc800078e02ff */
[C---:B0-----:R-:W-:Y:S02]  /*13f70*/  IMAD R29, R26.reuse, R19, R27 ;  /* 0x000000131a1d7224 */ /* 0x041fe400078e021b */
        /* <DEDUP_REMOVED lines=9> */
[----:B0-----:R-:W-:Y:S01]  /*14010*/  IADD3 R36, P0, R30, UR6, RZ ;  /* 0x000000061e247c10 */ /* 0x001fe2000ff1e0ff */
[----:B------:R0:W3:Y:S04]  /*14020*/  LDL.64 R18, [R32+0x48] ;  /* 0x0000480020127983 */ /* 0x0000e80000100a00 */
[----:B------:R1:W3:Y:S01]  /*14030*/  LD.E.64 R20, [R30.64] ;  /* 0x0000000a1e147980 */ /* 0x0002e2000c101b00 */
[----:B------:R-:W-:Y:S02]  /*14040*/  IADD3 R25, R25, R29, RZ ;  /* 0x0000001d19197210 */ /* 0x000fe40007ffe0ff */
        /* <DEDUP_REMOVED lines=10> */
[-C--:B---3--:R-:W-:Y:S02]  /*140f0*/  IMAD R21, R21, R18.reuse, RZ ;  /* 0x0000001215157224 */ /* 0x088fe400078e02ff */
[----:B------:R-:W-:Y:S02]  /*14100*/  IMAD.IADD R23, R23, 0x1, R35 ;  /* 0x0000000117177824 */ /* 0x000fe400078e0223 */
[C---:B------:R-:W-:Y:S02]  /*14110*/  IMAD R21, R20.reuse, R19, R21 ;  /* 0x0000001314157224 */ /* 0x040fe400078e0215 */
[----:B------:R-:W-:-:S04]  /*14120*/  IMAD.WIDE.U32 R18, R20, R18, R22 ;  /* 0x0000001214127225 */ /* 0x000fc800078e0016 */
[----:B------:R-:W-:Y:S01]  /*14130*/  IMAD.IADD R19, R19, 0x1, R21 ;  /* 0x0000000113137824 */ /* 0x000fe200078e0215 */
[----:B------:R-:W-:Y:S02]  /*14140*/  IADD3 R0, P3, R0, 0x8, RZ ;  /* 0x0000000800007810 */ /* 0x000fe40007f7e0ff */
[----:B------:R-:W-:Y:S01]  /*14150*/  IADD3 R20, P2, R26, UR6, RZ ;  /* 0x000000061a147c10 */ /* 0x000fe2000ff5e0ff */
[----:B------:R-:W-:Y:S01]  /*14160*/  UIADD3 UR8, UP0, UR8, -0x8, URZ ;  /* 0xfffffff808087890 */ /* 0x000fe2000ff1e03f */
[----:B------:R-:W-:Y:S01]  /*14170*/  PLOP3.LUT P0, PT, PT, PT, PT, 0x8, 0x0 ;  /* 0x000000000000781c */ /* 0x000fe20003f0e170 */
[----:B------:R-:W-:Y:S02]  /*14180*/  IMAD.X R34, RZ, RZ, R34, P3 ;  /* 0x000000ffff227224 */ /* 0x000fe400018e0622 */
[----:B------:R-:W-:Y:S01]  /*14190*/  UIADD3.X UR9, UR9, -0x1, URZ, UP0, !UPT ;  /* 0xffffffff09097890 */ /* 0x000fe200087fe43f */
[-C--:B----4-:R-:W-:Y:S02]  /*141a0*/  IMAD R21, R29, R24.reuse, RZ ;  /* 0x000000181d157224 */ /* 0x090fe400078e02ff */
[----:B------:R-:W-:-:S04]  /*141b0*/  IMAD.WIDE.U32 R18, R28, R24, R18 ;  /* 0x000000181c127225 */ /* 0x000fc800078e0012 */
[----:B------:R-:W-:-:S04]  /*141c0*/  IMAD R21, R28, R25, R21 ;  /* 0x000000191c157224 */ /* 0x000fc800078e0215 */
[----:B------:R-:W-:Y:S02]  /*141d0*/  IMAD.IADD R19, R19, 0x1, R21 ;  /* 0x0000000113137824 */ /* 0x000fe400078e0215 */
[-C--:B--2---:R-:W-:Y:S02]  /*141e0*/  IMAD R23, R31, R32.reuse, RZ ;  /* 0x000000201f177224 */ /* 0x084fe400078e02ff */
[----:B------:R-:W-:-:S04]  /*141f0*/  IMAD.WIDE.U32 R18, R30, R32, R18 ;  /* 0x000000201e127225 */ /* 0x000fc800078e0012 */
[----:B------:R-:W-:Y:S01]  /*14200*/  IMAD R23, R30, R33, R23 ;  /* 0x000000211e177224 */ /* 0x000fe200078e0217 */
[----:B------:R-:W-:-:S04]  /*14210*/  IADD3.X R21, R27, UR13, RZ, P2, !PT ;  /* 0x0000000d1b157c10 */ /* 0x000fc800097fe4ff */
[----:B------:R-:W-:Y:S02]  /*14220*/  IADD3 R19, R19, R23, RZ ;  /* 0x0000001713137210 */ /* 0x000fe40007ffe0ff */
.L_x_7123:
[----:B------:R-:W-:-:S04]  /*14230*/  ISETP.NE.U32.AND P2, PT, RZ, UR8, PT ;  /* 0x00000008ff007c0c */ /* 0x000fc8000bf45070 */
[----:B------:R-:W-:-:S13]  /*14240*/  ISETP.NE.OR.EX P0, PT, RZ, UR9, P0, P2 ;  /* 0x00000009ff007c0c */ /* 0x000fda0008705720 */
[----:B------:R-:W-:Y:S05]  /*14250*/  @!P0 BRA `(.L_x_7119) ;  /* 0x0000028000008947 */ /* 0x000fea0003800000 */
.L_x_7120:
        /* <DEDUP_REMOVED lines=8> */
[----:B------:R-:W-:Y:S02]  /*142e0*/  IADD3.X R27, R37, UR13, RZ, P0, !PT ;  /* 0x0000000d251b7c10 */ /* 0x000fe400087fe4ff */
[----:B0-----:R-:W-:-:S04]  /*142f0*/  IADD3 R20, P0, R26, UR6, RZ ;  /* 0x000000061a147c10 */ /* 0x001fc8000ff1e0ff */
[----:B------:R-:W-:-:S05]  /*14300*/  IADD3.X R21, R27, UR13, RZ, P0, !PT ;  /* 0x0000000d1b157c10 */ /* 0x000fca00087fe4ff */
[----:B-1----:R0:W4:Y:S01]  /*14310*/  LD.E.64 R36, [R20.64] ;  /* 0x0000000a14247980 */ /* 0x002122000c101b00 */
[-C--:B--2---:R-:W-:Y:S02]  /*14320*/  IMAD R33, R31, R28.reuse, RZ ;  /* 0x0000001c1f217224 */ /* 0x084fe400078e02ff */
[----:B------:R-:W-:-:S04]  /*14330*/  IMAD.WIDE.U32 R18, R30, R28, R18 ;  /* 0x0000001c1e127225 */ /* 0x000fc800078e0012 */
[----:B------:R-:W-:Y:S02]  /*14340*/  IMAD R33, R30, R29, R33 ;  /* 0x0000001d1e217224 */ /* 0x000fe400078e0221 */
[----:B------:R-:W2:Y:S04]  /*14350*/  LDL.64 R28, [R32+0x30] ;  /* 0x00003000201c7983 */ /* 0x000ea80000100a00 */
[----:B------:R1:W2:Y:S04]  /*14360*/  LD.E.64 R30, [R26.64] ;  /* 0x0000000a1a1e7980 */ /* 0x0002a8000c101b00 */
[----:B-1----:R-:W4:Y:S01]  /*14370*/  LDL.64 R26, [R32+0x38] ;  /* 0x00003800201a7983 */ /* 0x002f220000100a00 */
[----:B------:R-:W-:-:S02]  /*14380*/  IMAD.IADD R19, R19, 0x1, R33 ;  /* 0x0000000113137824 */ /* 0x000fc400078e0221 */
[-C--:B---3--:R-:W-:Y:S01]  /*14390*/  IMAD R25, R25, R22.reuse, RZ ;  /* 0x0000001619197224 */ /* 0x088fe200078e02ff */
[----:B------:R-:W-:Y:S01]  /*143a0*/  UIADD3 UR8, UP0, UR8, -0x4, URZ ;  /* 0xfffffffc08087890 */ /* 0x000fe2000ff1e03f */
[----:B------:R-:W-:-:S04]  /*143b0*/  IMAD.WIDE.U32 R18, R24, R22, R18 ;  /* 0x0000001618127225 */ /* 0x000fc800078e0012 */
[----:B------:R-:W-:Y:S01]  /*143c0*/  IMAD R25, R24, R23, R25 ;  /* 0x0000001718197224 */ /* 0x000fe200078e0219 */
[----:B------:R-:W-:Y:S01]  /*143d0*/  UIADD3.X UR9, UR9, -0x1, URZ, UP0, !UPT ;  /* 0xffffffff09097890 */ /* 0x000fe200087fe43f */
[----:B------:R-:W-:-:S03]  /*143e0*/  ISETP.NE.U32.AND P0, PT, RZ, UR8, PT ;  /* 0x00000008ff007c0c */ /* 0x000fc6000bf05070 */
[----:B------:R-:W-:Y:S02]  /*143f0*/  IADD3 R19, R19, R25, RZ ;  /* 0x0000001913137210 */ /* 0x000fe40007ffe0ff */
[----:B------:R-:W-:Y:S02]  /*14400*/  ISETP.NE.AND.EX P0, PT, RZ, UR9, PT, P0 ;  /* 0x00000009ff007c0c */ /* 0x000fe4000bf05300 */
        /* <DEDUP_REMOVED lines=12> */
[----:B------:R-:W-:Y:S05]  /*144d0*/  @P0 BRA `(.L_x_7120) ;  /* 0xfffffd8000000947 */ /* 0x000fea000383ffff */
.L_x_7119:
        /* <DEDUP_REMOVED lines=47> */
.L_x_7117:
[----:B0----5:R-:W-:-:S04]  /*147d0*/  LEA R18, P0, R14, c[0x0][0x168], 0x3 ;  /* 0x00005a000e127a11 */ /* 0x021fc800078018ff */
[----:B------:R-:W-:-:S06]  /*147e0*/  LEA.HI.X R19, R14, c[0x0][0x16c], R15, 0x3, P0 ;  /* 0x00005b000e137a11 */ /* 0x000fcc00000f1c0f */
[----:B------:R-:W5:Y:S03]  /*147f0*/  LD.E.64 R18, [R18.64] ;  /* 0x0000000a12127980 */ /* 0x000f66000c101b00 */
.L_x_7118:
        /* <DEDUP_REMOVED lines=20> */
.L_x_7125:
        /* <DEDUP_REMOVED lines=19> */
.L_x_7124:
[----:B------:R-:W-:Y:S05]  /*14a70*/  @!P0 BRA `(.L_x_7126) ;  /* 0x0000016000008947 */ /* 0x000fea0003800000 */
[----:B------:R-:W-:Y:S01]  /*14a80*/  BSSY B1, `(.L_x_7126) ;  /* 0x0000015000017945 */ /* 0x000fe20003800000 */
[----:B------:R-:W-:Y:S01]  /*14a90*/  MOV R23, c[0x0][0x1d0] ;  /* 0x0000740000177a02 */ /* 0x000fe20000000f00 */
[----:B------:R-:W-:Y:S02]  /*14aa0*/  IMAD.MOV.U32 R15, RZ, RZ, c[0x0][0x1d4] ;  /* 0x00007500ff0f7624 */ /* 0x000fe400078e00ff */
.L_x_7127:
        /* <DEDUP_REMOVED lines=19> */
.L_x_7126:
[C---:B------:R-:W-:Y:S02]  /*14be0*/  IADD3 R23, P0, -R20.reuse, R23, RZ ;  /* 0x0000001714177210 */ /* 0x040fe40007f1e1ff */
[----:B------:R-:W-:Y:S02]  /*14bf0*/  IADD3 R16, P3, R20, -c[0x0][0x1d0], RZ ;  /* 0x8000740014107a10 */ /* 0x000fe40007f7e0ff */
[----:B------:R-:W-:Y:S01]  /*14c00*/  IADD3 R4, P2, R14, c[0x0][0x1e0], RZ ;  /* 0x000078000e047a10 */ /* 0x000fe20007f5e0ff */
[----:B------:R-:W-:Y:S01]  /*14c10*/  IMAD.X R20, R15, 0x1, ~R0, P0 ;  /* 0x000000010f147824 */ /* 0x000fe200000e0e00 */
[----:B------:R-:W-:Y:S02]  /*14c20*/  IADD3.X R17, R0, ~c[0x0][0x1d4], RZ, P3, !PT ;  /* 0x8000750000117a10 */ /* 0x000fe40001ffe4ff */
[----:B-----5:R-:W-:Y:S02]  /*14c30*/  IADD3 R18, P4, R14, c[0x0][0x1e8], RZ ;  /* 0x00007a000e127a10 */ /* 0x020fe40007f9e0ff */
[----:B------:R-:W-:-:S02]  /*14c40*/  IADD3.X R5, R24, c[0x0][0x1e4], RZ, P2, !PT ;  /* 0x0000790018057a10 */ /* 0x000fc400017fe4ff */
[--C-:B------:R-:W-:Y:S02]  /*14c50*/  SHF.R.S64 R14, R23, 0x3, R20.reuse ;  /* 0x00000003170e7819 */ /* 0x100fe40000001014 */
[----:B------:R-:W-:Y:S02]  /*14c60*/  SHF.R.S32.HI R15, RZ, 0x3, R20 ;  /* 0x00000003ff0f7819 */ /* 0x000fe40000011414 */
[--C-:B------:R-:W-:Y:S02]  /*14c70*/  SHF.R.S64 R16, R16, 0x3, R17.reuse ;  /* 0x0000000310107819 */ /* 0x100fe40000001011 */
[----:B------:R-:W-:Y:S01]  /*14c80*/  IADD3.X R19, R24, c[0x0][0x1ec], RZ, P4, !PT ;  /* 0x00007b0018137a10 */ /* 0x000fe200027fe4ff */
[----:B------:R0:W-:Y:S01]  /*14c90*/  ST.E.64 [R4.64], R14 ;  /* 0x0000000e04007985 */ /* 0x0001e2000c101b0a */
[----:B------:R-:W-:-:S05]  /*14ca0*/  SHF.R.S32.HI R17, RZ, 0x3, R17 ;  /* 0x00000003ff117819 */ /* 0x000fca0000011411 */
[----:B------:R0:W-:Y:S02]  /*14cb0*/  ST.E.64 [R18.64], R16 ;  /* 0x0000001012007985 */ /* 0x0001e4000c101b0a */
.L_x_7116:
[----:B------:R-:W-:Y:S05]  /*14cc0*/  BSYNC B0 ;  /* 0x0000000000007941 */ /* 0x000fea0003800000 */
.L_x_7115:
        /* <DEDUP_REMOVED lines=53> */
.L_x_7135:
[----:B------:R-:W-:Y:S01]  /*15020*/  IMAD.U32 R5, R0, 0x8, R1 ;  /* 0x0000000800057824 */ /* 0x000fe200078e0001 */
[----:B------:R0:W2:Y:S04]  /*15030*/  LD.E.64 R22, [R16.64] ;  /* 0x0000000a10167980 */ /* 0x0000a8000c101b00 */
[----:B------:R-:W2:Y:S01]  /*15040*/  LDL.64 R18, [R5+0x20] ;  /* 0x0000200005127983 */ /* 0x000ea20000100a00 */
[----:B------:R-:W-:-:S03]  /*15050*/  IADD3 R26, P2, R16, UR6, RZ ;  /* 0x00000006101a7c10 */ /* 0x000fc6000ff5e0ff */
[----:B------:R-:W3:Y:S01]  /*15060*/  LDL.64 R28, [R5+0x28] ;  /* 0x00002800051c7983 */ /* 0x000ee20000100a00 */
[----:B------:R-:W-:-:S05]  /*15070*/  IADD3.X R27, R17, UR13, RZ, P2, !PT ;  /* 0x0000000d111b7c10 */ /* 0x000fca00097fe4ff */
[----:B------:R1:W3:Y:S01]  /*15080*/  LD.E.64 R24, [R26.64] ;  /* 0x0000000a1a187980 */ /* 0x0002e2000c101b00 */
[----:B------:R-:W-:-:S04]  /*15090*/  IADD3 R36, P2, R26, UR6, RZ ;  /* 0x000000061a247c10 */ /* 0x000fc8000ff5e0ff */
[----:B------:R-:W-:-:S05]  /*150a0*/  IADD3.X R37, R27, UR13, RZ, P2, !PT ;  /* 0x0000000d1b257c10 */ /* 0x000fca00097fe4ff */
[----:B0-----:R0:W4:Y:S04]  /*150b0*/  LD.E.64 R16, [R36.64] ;  /* 0x0000000a24107980 */ /* 0x001128000c101b00 */
[----:B-1----:R-:W4:Y:S01]  /*150c0*/  LDL.64 R26, [R5+0x30] ;  /* 0x00003000051a7983 */ /* 0x002f220000100a00 */
[----:B------:R-:W-:-:S04]  /*150d0*/  IADD3 R34, P2, R36, UR6, RZ ;  /* 0x0000000624227c10 */ /* 0x000fc8000ff5e0ff */
[----:B------:R-:W-:Y:S02]  /*150e0*/  IADD3.X R35, R37, UR13, RZ, P2, !PT ;  /* 0x0000000d25237c10 */ /* 0x000fe400097fe4ff */
[----:B0-----:R-:W-:Y:S01]  /*150f0*/  IADD3 R36, P2, R34, UR6, RZ ;  /* 0x0000000622247c10 */ /* 0x001fe2000ff5e0ff */
[-C--:B--2---:R-:W-:Y:S02]  /*15100*/  IMAD R23, R23, R18.reuse, RZ ;  /* 0x0000001217177224 */ /* 0x084fe400078e02ff */
[----:B------:R-:W-:-:S04]  /*15110*/  IMAD.WIDE.U32 R30, R22, R18, R32 ;  /* 0x00000012161e7225 */ /* 0x000fc800078e0020 */
[----:B------:R-:W-:Y:S02]  /*15120*/  IMAD R33, R22, R19, R23 ;  /* 0x0000001316217224 */ /* 0x000fe400078e0217 */
[----:B------:R0:W2:Y:S04]  /*15130*/  LD.E.64 R22, [R34.64] ;  /* 0x0000000a22167980 */ /* 0x0000a8000c101b00 */
[----:B------:R-:W2:Y:S01]  /*15140*/  LDL.64 R18, [R5+0x38] ;  /* 0x0000380005127983 */ /* 0x000ea20000100a00 */
[----:B------:R-:W-:Y:S01]  /*15150*/  IMAD.IADD R31, R31, 0x1, R33 ;  /* 0x000000011f1f7824 */ /* 0x000fe200078e0221 */
[----:B------:R-:W-:Y:S01]  /*15160*/  IADD3.X R37, R35, UR13, RZ, P2, !PT ;  /* 0x0000000d23257c10 */ /* 0x000fe200097fe4ff */
[----:B---3--:R-:W-:-:S04]  /*15170*/  IMAD R33, R25, R28, RZ ;  /* 0x0000001c19217224 */ /* 0x008fc800078e02ff */
[C---:B------:R-:W-:Y:S02]  /*15180*/  IMAD R33, R24.reuse, R29, R33 ;  /* 0x0000001d18217224 */ /* 0x040fe400078e0221 */
[----:B------:R-:W-:Y:S02]  /*15190*/  IMAD.WIDE.U32 R28, R24, R28, R30 ;  /* 0x0000001c181c7225 */ /* 0x000fe400078e001e */
[----:B------:R1:W3:Y:S04]  /*151a0*/  LD.E.64 R30, [R36.64] ;  /* 0x0000000a241e7980 */ /* 0x0002e8000c101b00 */
[----:B------:R-:W3:Y:S01]  /*151b0*/  LDL.64 R24, [R5+0x40] ;  /* 0x0000400005187983 */ /* 0x000ee20000100a00 */
[----:B0-----:R-:W-:Y:S02]  /*151c0*/  IADD3 R34, P2, R36, UR6, RZ ;  /* 0x0000000624227c10 */ /* 0x001fe4000ff5e0ff */
[----:B------:R-:W-:Y:S01]  /*151d0*/  IADD3 R29, R29, R33, RZ ;  /* 0x000000211d1d7210 */ /* 0x000fe20007ffe0ff */
[----:B----4-:R-:W-:Y:S01]  /*151e0*/  IMAD R33, R17, R26, RZ ;  /* 0x0000001a11217224 */ /* 0x010fe200078e02ff */
[----:B------:R-:W-:-:S03]  /*151f0*/  IADD3.X R35, R37, UR13, RZ, P2, !PT ;  /* 0x0000000d25237c10 */ /* 0x000fc600097fe4ff */
[C---:B------:R-:W-:Y:S02]  /*15200*/  IMAD R33, R16.reuse, R27, R33 ;  /* 0x0000001b10217224 */ /* 0x040fe400078e0221 */
[----:B------:R-:W-:Y:S02]  /*15210*/  IMAD.WIDE.U32 R26, R16, R26, R28 ;  /* 0x0000001a101a7225 */ /* 0x000fe400078e001c */
[----:B------:R3:W4:Y:S04]  /*15220*/  LD.E.64 R28, [R34.64] ;  /* 0x0000000a221c7980 */ /* 0x000728000c101b00 */
[----:B------:R-:W4:Y:S01]  /*15230*/  LDL.64 R16, [R5+0x48] ;  /* 0x0000480005107983 */ /* 0x000f220000100a00 */
[----:B-1----:R-:W-:Y:S01]  /*15240*/  IADD3 R36, P2, R34, UR6, RZ ;  /* 0x0000000622247c10 */ /* 0x002fe2000ff5e0ff */
[----:B------:R-:W-:-:S03]  /*15250*/  IMAD.IADD R27, R27, 0x1, R33 ;  /* 0x000000011b1b7824 */ /* 0x000fc600078e0221 */
[----:B------:R-:W-:Y:S01]  /*15260*/  IADD3.X R37, R35, UR13, RZ, P2, !PT ;  /* 0x0000000d23257c10 */ /* 0x000fe200097fe4ff */
[-C--:B--2---:R-:W-:Y:S02]  /*15270*/  IMAD R33, R23, R18.reuse, RZ ;  /* 0x0000001217217224 */ /* 0x084fe400078e02ff */
[----:B------:R-:W-:-:S04]  /*15280*/  IMAD.WIDE.U32 R26, R22, R18, R26 ;  /* 0x00000012161a7225 */ /* 0x000fc800078e001a */
[----:B------:R-:W-:Y:S02]  /*15290*/  IMAD R33, R22, R19, R33 ;  /* 0x0000001316217224 */ /* 0x000fe400078e0221 */
[----:B------:R0:W2:Y:S04]  /*152a0*/  LD.E.64 R22, [R36.64] ;  /* 0x0000000a24167980 */ /* 0x0000a8000c101b00 */
[----:B------:R-:W2:Y:S01]  /*152b0*/  LDL.64 R18, [R5+0x50] ;  /* 0x0000500005127983 */ /* 0x000ea20000100a00 */
[----:B------:R-:W-:Y:S01]  /*152c0*/  IADD3 R32, P2, R36, UR6, RZ ;  /* 0x0000000624207c10 */ /* 0x000fe2000ff5e0ff */
[----:B------:R-:W-:Y:S02]  /*152d0*/  IMAD.IADD R27, R27, 0x1, R33 ;  /* 0x000000011b1b7824 */ /* 0x000fe400078e0221 */
[-C--:B---3--:R-:W-:Y:S01]  /*152e0*/  IMAD R35, R31, R24.reuse, RZ ;  /* 0x000000181f237224 */ /* 0x088fe200078e02ff */
[----:B------:R-:W-:Y:S01]  /*152f0*/  IADD3.X R33, R37, UR13, RZ, P2, !PT ;  /* 0x0000000d25217c10 */ /* 0x000fe200097fe4ff */
[----:B------:R-:W-:-:S04]  /*15300*/  IMAD.WIDE.U32 R26, R30, R24, R26 ;  /* 0x000000181e1a7225 */ /* 0x000fc800078e001a */
[----:B------:R-:W-:Y:S02]  /*15310*/  IMAD R35, R30, R25, R35 ;  /* 0x000000191e237224 */ /* 0x000fe400078e0223 */
[----:B------:R2:W3:Y:S04]  /*15320*/  LD.E.64 R30, [R32.64] ;  /* 0x0000000a201e7980 */ /* 0x0004e8000c101b00 */
[----:B------:R-:W3:Y:S01]  /*15330*/  LDL.64 R24, [R5+0x58] ;  /* 0x0000580005187983 */ /* 0x000ee20000100a00 */
[----:B0-----:R-:W-:Y:S01]  /*15340*/  IADD3 R36, P2, R32, UR6, RZ ;  /* 0x0000000620247c10 */ /* 0x001fe2000ff5e0ff */
[----:B------:R-:W-:Y:S02]  /*15350*/  IMAD.IADD R27, R27, 0x1, R35 ;  /* 0x000000011b1b7824 */ /* 0x000fe400078e0223 */
[-C--:B----4-:R-:W-:Y:S01]  /*15360*/  IMAD R29, R29, R16.reuse, RZ ;  /* 0x000000101d1d7224 */ /* 0x090fe200078e02ff */
[----:B------:R-:W-:Y:S01]  /*15370*/  IADD3.X R37, R33, UR13, RZ, P2, !PT ;  /* 0x0000000d21257c10 */ /* 0x000fe200097fe4ff */
[----:B------:R-:W-:-:S04]  /*15380*/  IMAD.WIDE.U32 R26, R28, R16, R26 ;  /* 0x000000101c1a7225 */ /* 0x000fc800078e001a */
[----:B------:R-:W-:Y:S01]  /*15390*/  IMAD R29, R28, R17, R29 ;  /* 0x000000111c1d7224 */ /* 0x000fe200078e021d */
[----:B------:R-:W4:Y:S04]  /*153a0*/  LD.E.64 R34, [R36.64] ;  /* 0x0000000a24227980 */ /* 0x000f28000c101b00 */
[----:B------:R-:W4:Y:S01]  /*153b0*/  LDL.64 R16, [R5+0x60] ;  /* 0x0000600005107983 */ /* 0x000f220000100a00 */
[----:B------:R-:W-:Y:S02]  /*153c0*/  IADD3 R28, P2, R36, UR6, RZ ;  /* 0x00000006241c7c10 */ /* 0x000fe4000ff5e0ff */
[----:B------:R-:W-:Y:S02]  /*153d0*/  IADD3 R27, R27, R29, RZ ;  /* 0x0000001d1b1b7210 */ /* 0x000fe40007ffe0ff */
[----:B------:R-:W-:Y:S01]  /*153e0*/  IADD3.X R29, R37, UR13, RZ, P2, !PT ;  /* 0x0000000d251d7c10 */ /* 0x000fe200097fe4ff */
[----:B--2---:R-:W-:-:S02]  /*153f0*/  IMAD R33, R23, R18, RZ ;  /* 0x0000001217217224 */ /* 0x004fc400078e02ff */
[----:B------:R-:W-:-:S04]  /*15400*/  IMAD.WIDE.U32 R26, R22, R18, R26 ;  /* 0x00000012161a7225 */ /* 0x000fc800078e001a */
[----:B------:R-:W-:Y:S02]  /*15410*/  IMAD R33, R22, R19, R33 ;  /* 0x0000001316217224 */ /* 0x000fe400078e0221 */
[----:B------:R0:W2:Y:S04]  /*15420*/  LD.E.64 R18, [R28.64] ;  /* 0x0000000a1c127980 */ /* 0x0000a8000c101b00 */
[----:B------:R-:W2:Y:S01]  /*15430*/  LDL.64 R22, [R5+0x68] ;  /* 0x0000680005167983 */ /* 0x000ea20000100a00 */
[----:B------:R-:W-:Y:S02]  /*15440*/  IMAD.IADD R27, R27, 0x1, R33 ;  /* 0x000000011b1b7824 */ /* 0x000fe400078e0221 */
[-C--:B---3--:R-:W-:Y:S01]  /*15450*/  IMAD R31, R31, R24.reuse, RZ ;  /* 0x000000181f1f7224 */ /* 0x088fe200078e02ff */
[----:B------:R-:W3:Y:S01]  /*15460*/  LDL.64 R32, [R5+0x70] ;  /* 0x0000700005207983 */ /* 0x000ee20000100a00 */
[----:B------:R-:W-:Y:S01]  /*15470*/  IMAD.WIDE.U32 R26, R30, R24, R26 ;  /* 0x000000181e1a7225 */ /* 0x000fe200078e001a */
[----:B------:R-:W-:-:S03]  /*15480*/  IADD3 R24, P2, R28, UR6, RZ ;  /* 0x000000061c187c10 */ /* 0x000fc6000ff5e0ff */
[----:B------:R-:W-:-:S04]  /*15490*/  IMAD R25, R30, R25, R31 ;  /* 0x000000191e197224 */ /* 0x000fc800078e021f */
[----:B------:R-:W-:Y:S01]  /*154a0*/  IMAD.IADD R27, R27, 0x1, R25 ;  /* 0x000000011b1b7824 */ /* 0x000fe200078e0219 */
[----:B------:R-:W-:Y:S02]  /*154b0*/  IADD3.X R25, R29, UR13, RZ, P2, !PT ;  /* 0x0000000d1d197c10 */ /* 0x000fe400097fe4ff */
[----:B0-----:R-:W-:-:S03]  /*154c0*/  IADD3 R28, P2, R24, UR6, RZ ;  /* 0x00000006181c7c10 */ /* 0x001fc6000ff5e0ff */
[----:B------:R0:W3:Y:S01]  /*154d0*/  LD.E.64 R30, [R24.64] ;  /* 0x0000000a181e7980 */ /* 0x0000e2000c101b00 */
[-C--:B----4-:R-:W-:Y:S01]  /*154e0*/  IMAD R35, R35, R16.reuse, RZ ;  /* 0x0000001023237224 */ /* 0x090fe200078e02ff */
[----:B------:R-:W-:Y:S01]  /*154f0*/  IADD3.X R29, R25, UR13, RZ, P2, !PT ;  /* 0x0000000d191d7c10 */ /* 0x000fe200097fe4ff */
[----:B------:R-:W-:-:S04]  /*15500*/  IMAD.WIDE.U32 R26, R34, R16, R26 ;  /* 0x00000010221a7225 */ /* 0x000fc800078e001a */
[----:B------:R-:W-:Y:S01]  /*15510*/  IMAD R17, R34, R17, R35 ;  /* 0x0000001122117224 */ /* 0x000fe200078e0223 */
[----:B------:R-:W4:Y:S04]  /*15520*/  LD.E.64 R36, [R28.64] ;  /* 0x0000000a1c247980 */ /* 0x000f28000c101b00 */
[----:B------:R-:W4:Y:S01]  /*15530*/  LDL.64 R34, [R5+0x78] ;  /* 0x0000780005227983 */ /* 0x000f220000100a00 */
[----:B------:R-:W-:Y:S01]  /*15540*/  IADD3 R16, P2, R28, UR6, RZ ;  /* 0x000000061c107c10 */ /* 0x000fe2000ff5e0ff */
[----:B------:R-:W-:Y:S02]  /*15550*/  IMAD.IADD R27, R27, 0x1, R17 ;  /* 0x000000011b1b7824 */ /* 0x000fe400078e0211 */
[----:B0-----:R-:W5:Y:S01]  /*15560*/  LDL.64 R24, [R5+0x80] ;  /* 0x0000800005187983 */ /* 0x001f620000100a00 */
[----:B------:R-:W-:Y:S01]  /*15570*/  IADD3.X R17, R29, UR13, RZ, P2, !PT ;  /* 0x0000000d1d117c10 */ /* 0x000fe200097fe4ff */
[----:B--2---:R-:W-:-:S04]  /*15580*/  IMAD R19, R19, R22, RZ ;  /* 0x0000001613137224 */ /* 0x004fc800078e02ff */
[C---:B------:R-:W-:Y:S02]  /*15590*/  IMAD R19, R18.reuse, R23, R19 ;  /* 0x0000001712137224 */ /* 0x040fe400078e0213 */
[----:B------:R-:W-:Y:S02]  /*155a0*/  IMAD.WIDE.U32 R22, R18, R22, R26 ;  /* 0x0000001612167225 */ /* 0x000fe400078e001a */
[----:B------:R0:W5:Y:S03]  /*155b0*/  LD.E.64 R26, [R16.64] ;  /* 0x0000000a101a7980 */ /* 0x000166000c101b00 */
[----:B------:R-:W-:Y:S02]  /*155c0*/  IADD3 R23, R23, R19, RZ ;  /* 0x0000001317177210 */ /* 0x000fe40007ffe0ff */
[----:B------:R-:W-:Y:S01]  /*155d0*/  IADD3 R18, P2, R16, UR6, RZ ;  /* 0x0000000610127c10 */ /* 0x000fe2000ff5e0ff */
[----:B---3--:R-:W-:-:S02]  /*155e0*/  IMAD R31, R31, R32, RZ ;  /* 0x000000201f1f7224 */ /* 0x008fc400078e02ff */
[----:B------:R-:W-:-:S04]  /*155f0*/  IMAD.WIDE.U32 R22, R30, R32, R22 ;  /* 0x000000201e167225 */ /* 0x000fc800078e0016 */
[----:B------:R-:W-:Y:S01]  /*15600*/  IMAD R31, R30, R33, R31 ;  /* 0x000000211e1f7224 */ /* 0x000fe200078e021f */
[----:B------:R-:W-:-:S03]  /*15610*/  IADD3.X R19, R17, UR13, RZ, P2, !PT ;  /* 0x0000000d11137c10 */ /* 0x000fc600097fe4ff */
[----:B------:R-:W-:Y:S02]  /*15620*/  IMAD.IADD R31, R23, 0x1, R31 ;  /* 0x00000001171f7824 */ /* 0x000fe400078e021f */
[-C--:B----4-:R-:W-:Y:S01]  /*15630*/  IMAD R23, R37, R34.reuse, RZ ;  /* 0x0000002225177224 */ /* 0x090fe200078e02ff */
[----:B------:R1:W2:Y:S01]  /*15640*/  LD.E.64 R28, [R18.64] ;  /* 0x0000000a121c7980 */ /* 0x0002a2000c101b00 */
[----:B------:R-:W-:Y:S01]  /*15650*/  IMAD.MOV.U32 R30, RZ, RZ, R22 ;  /* 0x000000ffff1e7224 */ /* 0x000fe200078e0016 */
[----:B------:R-:W-:Y:S01]  /*15660*/  IADD3 R32, P2, R18, UR6, RZ ;  /* 0x0000000612207c10 */ /* 0x000fe2000ff5e0ff */
[C---:B0-----:R-:W-:Y:S02]  /*15670*/  IMAD R17, R36.reuse, R35, R23 ;  /* 0x0000002324117224 */ /* 0x041fe400078e0217 */
[----:B------:R-:W2:Y:S01]  /*15680*/  LDL.64 R22, [R5+0x88] ;  /* 0x0000880005167983 */ /* 0x000ea20000100a00 */
[----:B------:R-:W-:Y:S01]  /*15690*/  IMAD.WIDE.U32 R30, R36, R34, R30 ;  /* 0x00000022241e7225 */ /* 0x000fe200078e001e */
[----:B------:R-:W-:-:S02]  /*156a0*/  IADD3.X R33, R19, UR13, RZ, P2, !PT ;  /* 0x0000000d13217c10 */ /* 0x000fc400097fe4ff */
[----:B------:R-:W-:Y:S01]  /*156b0*/  IADD3 R16, P2, R32, UR6, RZ ;  /* 0x0000000620107c10 */ /* 0x000fe2000ff5e0ff */
[----:B------:R-:W-:Y:S01]  /*156c0*/  IMAD.IADD R31, R31, 0x1, R17 ;  /* 0x000000011f1f7824 */ /* 0x000fe200078e0211 */
[----:B------:R-:W3:Y:S02]  /*156d0*/  LDL.64 R34, [R5+0x90] ;  /* 0x0000900005227983 */ /* 0x000ee40000100a00 */
[----:B------:R-:W-:Y:S02]  /*156e0*/  IADD3.X R17, R33, UR13, RZ, P2, !PT ;  /* 0x0000000d21117c10 */ /* 0x000fe400097fe4ff */
[----:B------:R-:W3:Y:S04]  /*156f0*/  LD.E.64 R32, [R32.64] ;  /* 0x0000000a20207980 */ /* 0x000ee8000c101b00 */
[----:B-1----:R0:W4:Y:S01]  /*15700*/  LD.E.64 R18, [R16.64] ;  /* 0x0000000a10127980 */ /* 0x002122000c101b00 */
[----:B-----5:R-:W-:-:S04]  /*15710*/  IMAD R27, R27, R24, RZ ;  /* 0x000000181b1b7224 */ /* 0x020fc800078e02ff */
[C---:B------:R-:W-:Y:S02]  /*15720*/  IMAD R25, R26.reuse, R25, R27 ;  /* 0x000000191a197224 */ /* 0x040fe400078e021b */
[----:B------:R-:W-:Y:S02]  /*15730*/  IMAD.WIDE.U32 R26, R26, R24, R30 ;  /* 0x000000181a1a7225 */ /* 0x000fe400078e001e */
[----:B------:R-:W4:Y:S01]  /*15740*/  LDL.64 R30, [R5+0x98] ;  /* 0x00009800051e7983 */ /* 0x000f220000100a00 */
[----:B------:R-:W-:Y:S02]  /*15750*/  UIADD3 UR8, UP0, UR8, -0x10, URZ ;  /* 0xfffffff008087890 */ /* 0x000fe4000ff1e03f */
[----:B------:R-:W-:Y:S02]  /*15760*/  IADD3 R27, R27, R25, RZ ;  /* 0x000000191b1b7210 */ /* 0x000fe40007ffe0ff */
[----:B------:R-:W-:Y:S02]  /*15770*/  UIADD3.X UR9, UR9, -0x1, URZ, UP0, !UPT ;  /* 0xffffffff09097890 */ /* 0x000fe400087fe43f */
[----:B------:R-:W-:-:S04]  /*15780*/  UISETP.GT.U32.AND UP0, UPT, UR8, 0xc, UPT ;  /* 0x0000000c0800788c */ /* 0x000fc8000bf04070 */
[----:B------:R-:W-:Y:S01]  /*15790*/  UISETP.GT.AND.EX UP0, UPT, UR9, URZ, UPT, UP0 ;  /* 0x0000003f0900728c */ /* 0x000fe2000bf04300 */
[----:B--2---:R-:W-:-:S04]  /*157a0*/  IMAD R25, R29, R22, RZ ;  /* 0x000000161d197224 */ /* 0x004fc800078e02ff */
[C---:B------:R-:W-:Y:S02]  /*157b0*/  IMAD R25, R28.reuse, R23, R25 ;  /* 0x000000171c197224 */ /* 0x040fe400078e0219 */
[----:B------:R-:W-:Y:S01]  /*157c0*/  IMAD.WIDE.U32 R22, R28, R22, R26 ;  /* 0x000000161c167225 */ /* 0x000fe200078e001a */
[----:B------:R-:W-:-:S03]  /*157d0*/  PLOP3.LUT P4, PT, PT, PT, UP0, 0x80, 0x0 ;  /* 0x000000000000781c */ /* 0x000fc60003f8f008 */
[----:B------:R-:W-:Y:S02]  /*157e0*/  IMAD.IADD R23, R23, 0x1, R25 ;  /* 0x0000000117177824 */ /* 0x000fe400078e0219 */
[----:B---3--:R-:W-:-:S04]  /*157f0*/  IMAD R25, R33, R34, RZ ;  /* 0x0000002221197224 */ /* 0x008fc800078e02ff */
[C---:B------:R-:W-:Y:S02]  /*15800*/  IMAD R25, R32.reuse, R35, R25 ;  /* 0x0000002320197224 */ /* 0x040fe400078e0219 */
[----:B------:R-:W-:Y:S01]  /*15810*/  IMAD.WIDE.U32 R32, R32, R34, R22 ;  /* 0x0000002220207225 */ /* 0x000fe200078e0016 */
[----:B0-----:R-:W-:-:S03]  /*15820*/  IADD3 R16, P2, R16, UR6, RZ ;  /* 0x0000000610107c10 */ /* 0x001fc6000ff5e0ff */
[----:B------:R-:W-:Y:S01]  /*15830*/  IMAD.IADD R33, R33, 0x1, R25 ;  /* 0x0000000121217824 */ /* 0x000fe200078e0219 */
[----:B------:R-:W-:Y:S02]  /*15840*/  IADD3 R0, P3, R0, 0x10, RZ ;  /* 0x0000001000007810 */ /* 0x000fe40007f7e0ff */
[----:B------:R-:W-:Y:S02]  /*15850*/  IADD3.X R17, R17, UR13, RZ, P2, !PT ;  /* 0x0000000d11117c10 */ /* 0x000fe400097fe4ff */
[----:B------:R-:W-:Y:S01]  /*15860*/  IADD3.X R4, RZ, R4, RZ, P3, !PT ;  /* 0x00000004ff047210 */ /* 0x000fe20001ffe4ff */
[-C--:B----4-:R-:W-:Y:S02]  /*15870*/  IMAD R5, R19, R30.reuse, RZ ;  /* 0x0000001e13057224 */ /* 0x090fe400078e02ff */
[----:B------:R-:W-:-:S04]  /*15880*/  IMAD.WIDE.U32 R32, R18, R30, R32 ;  /* 0x0000001e12207225 */ /* 0x000fc800078e0020 */
[----:B------:R-:W-:-:S04]  /*15890*/  IMAD R5, R18, R31, R5 ;  /* 0x0000001f12057224 */ /* 0x000fc800078e0205 */
[----:B------:R-:W-:Y:S01]  /*158a0*/  IMAD.IADD R33, R33, 0x1, R5 ;  /* 0x0000000121217824 */ /* 0x000fe200078e0205 */
[----:B------:R-:W-:Y:S05]  /*158b0*/  @P4 BRA `(.L_x_7135) ;  /* 0xfffff76000004947 */ /* 0x000fea000383ffff */
.L_x_7134:
        /* <DEDUP_REMOVED lines=15> */
[----:B0-----:R0:W4:Y:S01]  /*159b0*/  LD.E.64 R22, [R36.64] ;  /* 0x0000000a24167980 */ /* 0x001122000c101b00 */
[----:B------:R-:W-:Y:S01]  /*159c0*/  IADD3.X R19, R37, UR13, RZ, P0, !PT ;  /* 0x0000000d25137c10 */ /* 0x000fe200087fe4ff */
[-C--:B--2---:R-:W-:Y:S02]  /*159d0*/  IMAD R35, R35, R30.reuse, RZ ;  /* 0x0000001e23237224 */ /* 0x084fe400078e02ff */
[C---:B------:R-:W-:Y:S02]  /*159e0*/  IMAD.WIDE.U32 R28, R34.reuse, R30, R32 ;  /* 0x0000001e221c7225 */ /* 0x040fe400078e0020 */
[----:B------:R-:W2:Y:S02]  /*159f0*/  LDL.64 R32, [R5+0x38] ;  /* 0x0000380005207983 */ /* 0x000ea40000100a00 */
[----:B------:R-:W-:Y:S02]  /*15a00*/  IMAD R35, R34, R31, R35 ;  /* 0x0000001f22237224 */ /* 0x000fe400078e0223 */
[----:B------:R4:W2:Y:S01]  /*15a10*/  LD.E.64 R30, [R18.64] ;  /* 0x0000000a121e7980 */ /* 0x0008a2000c101b00 */
[----:B------:R-:W-:Y:S01]  /*15a20*/  IADD3 R34, P0, R18, UR6, RZ ;  /* 0x0000000612227c10 */ /* 0x000fe2000ff1e0ff */
[----:B------:R-:W-:-:S02]  /*15a30*/  IMAD.IADD R29, R29, 0x1, R35 ;  /* 0x000000011d1d7824 */ /* 0x000fc400078e0223 */
[----:B---3--:R-:W-:Y:S01]  /*15a40*/  IMAD R25, R25, R26, RZ ;  /* 0x0000001a19197224 */ /* 0x008fe200078e02ff */
[----:B------:R-:W-:-:S03]  /*15a50*/  IADD3.X R35, R19, UR13, RZ, P0, !PT ;  /* 0x0000000d13237c10 */ /* 0x000fc600087fe4ff */
[C---:B------:R-:W-:Y:S02]  /*15a60*/  IMAD R25, R24.reuse, R27, R25 ;  /* 0x0000001b18197224 */ /* 0x040fe400078e0219 */
[----:B------:R-:W-:Y:S01]  /*15a70*/  IMAD.WIDE.U32 R26, R24, R26, R28 ;  /* 0x0000001a181a7225 */ /* 0x000fe200078e001c */
[----:B0-----:R-:W3:Y:S04]  /*15a80*/  LD.E.64 R36, [R34.64] ;  /* 0x0000000a22247980 */ /* 0x001ee8000c101b00 */
[----:B------:R-:W3:Y:S01]  /*15a90*/  LDL.64 R28, [R5+0x40] ;  /* 0x00004000051c7983 */ /* 0x000ee20000100a00 */
        /* <DEDUP_REMOVED lines=8> */
[----:B------:R-:W-:-:S04]  /*15b20*/  IADD3 R22, P0, R16, UR6, RZ ;  /* 0x0000000610167c10 */ /* 0x000fc8000ff1e0ff */
[----:B------:R-:W-:Y:S02]  /*15b30*/  IADD3.X R23, R17, UR13, RZ, P0, !PT ;  /* 0x0000000d11177c10 */ /* 0x000fe400087fe4ff */
[----:B------:R-:W-:Y:S01]  /*15b40*/  IADD3 R18, P0, R22, UR6, RZ ;  /* 0x0000000616127c10 */ /* 0x000fe2000ff1e0ff */
[-C--:B--2---:R-:W-:Y:S02]  /*15b50*/  IMAD R19, R31, R32.reuse, RZ ;  /* 0x000000201f137224 */ /* 0x084fe400078e02ff */
[----:B------:R-:W-:-:S04]  /*15b60*/  IMAD.WIDE.U32 R26, R30, R32, R26 ;  /* 0x000000201e1a7225 */ /* 0x000fc800078e001a */
[----:B------:R-:W-:Y:S02]  /*15b70*/  IMAD R19, R30, R33, R19 ;  /* 0x000000211e137224 */ /* 0x000fe400078e0213 */
[----:B------:R0:W4:Y:S02]  /*15b80*/  LD.E.64 R30, [R16.64] ;  /* 0x0000000a101e7980 */ /* 0x000124000c101b00 */
[----:B------:R-:W-:Y:S01]  /*15b90*/  IMAD.IADD R27, R27, 0x1, R19 ;  /* 0x000000011b1b7824 */ /* 0x000fe200078e0213 */
[----:B------:R-:W-:Y:S01]  /*15ba0*/  IADD3.X R19, R23, UR13, RZ, P0, !PT ;  /* 0x0000000d17137c10 */ /* 0x000fe200087fe4ff */
[----:B------:R-:W2:Y:S04]  /*15bb0*/  LDL.64 R32, [R5+0x50] ;  /* 0x0000500005207983 */ /* 0x000ea80000100a00 */
[----:B------:R-:W2:Y:S01]  /*15bc0*/  LD.E.64 R22, [R22.64] ;  /* 0x0000000a16167980 */ /* 0x000ea2000c101b00 */
[----:B---3--:R-:W-:-:S03]  /*15bd0*/  IMAD R35, R37, R28, RZ ;  /* 0x0000001c25237224 */ /* 0x008fc600078e02ff */
[----:B0-----:R-:W3:Y:S01]  /*15be0*/  LD.E.64 R16, [R18.64] ;  /* 0x0000000a12107980 */ /* 0x001ee2000c101b00 */
[----:B------:R-:W-:-:S03]  /*15bf0*/  IMAD R29, R36, R29, R35 ;  /* 0x0000001d241d7224 */ /* 0x000fc600078e0223 */
[----:B------:R-:W3:Y:S01]  /*15c00*/  LDL.64 R34, [R5+0x58] ;  /* 0x0000580005227983 */ /* 0x000ee20000100a00 */
        /* <DEDUP_REMOVED lines=9> */
[----:B------:R-:W-:-:S04]  /*15ca0*/  IMAD.WIDE.U32 R24, R30, R24, R26 ;  /* 0x000000181e187225 */ /* 0x000fc800078e001a */
[-C--:B--2---:R-:W-:Y:S02]  /*15cb0*/  IMAD R23, R23, R32.reuse, RZ ;  /* 0x0000002017177224 */ /* 0x084fe400078e02ff */
[----:B------:R-:W-:Y:S02]  /*15cc0*/  IMAD.IADD R25, R25, 0x1, R29 ;  /* 0x0000000119197824 */ /* 0x000fe400078e021d */
[C---:B------:R-:W-:Y:S02]  /*15cd0*/  IMAD R27, R22.reuse, R33, R23 ;  /* 0x00000021161b7224 */ /* 0x040fe400078e0217 */
[----:B------:R-:W-:-:S04]  /*15ce0*/  IMAD.WIDE.U32 R22, R22, R32, R24 ;  /* 0x0000002016167225 */ /* 0x000fc800078e0018 */
[----:B---3--:R-:W-:Y:S01]  /*15cf0*/  IMAD R5, R17, R34, RZ ;  /* 0x0000002211057224 */ /* 0x008fe200078e02ff */
[----:B------:R-:W-:-:S03]  /*15d00*/  IADD3 R23, R23, R27, RZ ;  /* 0x0000001b17177210 */ /* 0x000fc60007ffe0ff */
[C---:B------:R-:W-:Y:S02]  /*15d10*/  IMAD R5, R16.reuse, R35, R5 ;  /* 0x0000002310057224 */ /* 0x040fe400078e0205 */
[----:B------:R-:W-:Y:S01]  /*15d20*/  IMAD.WIDE.U32 R32, R16, R34, R22 ;  /* 0x0000002210207225 */ /* 0x000fe200078e0016 */
[----:B------:R-:W-:-:S03]  /*15d30*/  IADD3 R16, P2, R18, UR6, RZ ;  /* 0x0000000612107c10 */ /* 0x000fc6000ff5e0ff */
[----:B------:R-:W-:Y:S01]  /*15d40*/  IMAD.IADD R33, R33, 0x1, R5 ;  /* 0x0000000121217824 */ /* 0x000fe200078e0205 */
[----:B------:R-:W-:Y:S02]  /*15d50*/  IADD3.X R17, R19, UR13, RZ, P2, !PT ;  /* 0x0000000d13117c10 */ /* 0x000fe400097fe4ff */
.L_x_7136:
[----:B------:R-:W-:-:S04]  /*15d60*/  ISETP.NE.U32.AND P2, PT, RZ, UR8, PT ;  /* 0x00000008ff007c0c */ /* 0x000fc8000bf45070 */
[----:B------:R-:W-:-:S13]  /*15d70*/  ISETP.NE.OR.EX P0, PT, RZ, UR9, P0, P2 ;  /* 0x00000009ff007c0c */ /* 0x000fda0008705720 */
[----:B------:R-:W-:Y:S05]  /*15d80*/  @!P0 BRA `(.L_x_7132) ;  /* 0x0000028000008947 */ /* 0x000fea0003800000 */
.L_x_7133:
[----:B------:R-:W-:Y:S01]  /*15d90*/  IMAD.U32 R5, R0, 0x8, R1 ;  /* 0x0000000800057824 */ /* 0x000fe200078e0001 */
        /* <DEDUP_REMOVED lines=10> */
[----:B------:R0:W3:Y:S01]  /*15e40*/  LD.E.64 R22, [R34.64] ;  /* 0x0000000a22167980 */ /* 0x0000e2000c101b00 */
[----:B------:R-:W-:Y:S01]  /*15e50*/  IADD3.X R19, R35, UR13, RZ, P0, !PT ;  /* 0x0000000d23137c10 */ /* 0x000fe200087fe4ff */
[-C--:B--2---:R-:W-:Y:S02]  /*15e60*/  IMAD R29, R29, R30.reuse, RZ ;  /* 0x0000001e1d1d7224 */ /* 0x084fe400078e02ff */
[----:B------:R-:W-:-:S04]  /*15e70*/  IMAD.WIDE.U32 R32, R28, R30, R32 ;  /* 0x0000001e1c207225 */ /* 0x000fc800078e0020 */
[----:B0-----:R-:W-:Y:S02]  /*15e80*/  IMAD R35, R28, R31, R29 ;  /* 0x0000001f1c237224 */ /* 0x001fe400078e021d */
[----:B------:R-:W2:Y:S04]  /*15e90*/  LD.E.64 R28, [R18.64] ;  /* 0x0000000a121c7980 */ /* 0x000ea8000c101b00 */
[----:B------:R-:W2:Y:S01]  /*15ea0*/  LDL.64 R30, [R5+0x38] ;  /* 0x00003800051e7983 */ /* 0x000ea20000100a00 */
[----:B------:R-:W-:Y:S01]  /*15eb0*/  IADD3 R33, R33, R35, RZ ;  /* 0x0000002321217210 */ /* 0x000fe20007ffe0ff */
[----:B----4-:R-:W-:Y:S01]  /*15ec0*/  IMAD R27, R27, R16, RZ ;  /* 0x000000101b1b7224 */ /* 0x010fe200078e02ff */
[----:B------:R-:W-:-:S03]  /*15ed0*/  UIADD3 UR8, UP0, UR8, -0x4, URZ ;  /* 0xfffffffc08087890 */ /* 0x000fc6000ff1e03f */
[C---:B------:R-:W-:Y:S01]  /*15ee0*/  IMAD R27, R26.reuse, R17, R27 ;  /* 0x000000111a1b7224 */ /* 0x040fe200078e021b */
[----:B------:R-:W-:Y:S01]  /*15ef0*/  UIADD3.X UR9, UR9, -0x1, URZ, UP0, !UPT ;  /* 0xffffffff09097890 */ /* 0x000fe200087fe43f */
[----:B------:R-:W-:Y:S01]  /*15f00*/  IMAD.WIDE.U32 R16, R26, R16, R32 ;  /* 0x000000101a107225 */ /* 0x000fe200078e0020 */
[----:B------:R-:W-:-:S03]  /*15f10*/  ISETP.NE.U32.AND P0, PT, RZ, UR8, PT ;  /* 0x00000008ff007c0c */ /* 0x000fc6000bf05070 */
[-C--:B---3--:R-:W-:Y:S01]  /*15f20*/  IMAD R23, R23, R24.reuse, RZ ;  /* 0x0000001817177224 */ /* 0x088fe200078e02ff */
[----:B------:R-:W-:Y:S01]  /*15f30*/  ISETP.NE.AND.EX P0, PT, RZ, UR9, PT, P0 ;  /* 0x00000009ff007c0c */ /* 0x000fe2000bf05300 */
[----:B------:R-:W-:Y:S02]  /*15f40*/  IMAD.IADD R17, R17, 0x1, R27 ;  /* 0x0000000111117824 */ /* 0x000fe400078e021b */
[C---:B------:R-:W-:Y:S02]  /*15f50*/  IMAD R25, R22.reuse, R25, R23 ;  /* 0x0000001916197224 */ /* 0x040fe400078e0217 */
[----:B------:R-:W-:Y:S01]  /*15f60*/  IMAD.WIDE.U32 R22, R22, R24, R16 ;  /* 0x0000001816167225 */ /* 0x000fe200078e0010 */
[----:B------:R-:W-:-:S03]  /*15f70*/  IADD3 R16, P3, R18, UR6, RZ ;  /* 0x0000000612107c10 */ /* 0x000fc6000ff7e0ff */
[----:B------:R-:W-:Y:S01]  /*15f80*/  IMAD.IADD R23, R23, 0x1, R25 ;  /* 0x0000000117177824 */ /* 0x000fe200078e0219 */
[----:B------:R-:W-:Y:S02]  /*15f90*/  IADD3 R0, P2, R0, 0x4, RZ ;  /* 0x0000000400007810 */ /* 0x000fe40007f5e0ff */
[----:B------:R-:W-:Y:S02]  /*15fa0*/  IADD3.X R17, R19, UR13, RZ, P3, !PT ;  /* 0x0000000d13117c10 */ /* 0x000fe40009ffe4ff */
[----:B------:R-:W-:Y:S01]  /*15fb0*/  IADD3.X R4, RZ, R4, RZ, P2, !PT ;  /* 0x00000004ff047210 */ /* 0x000fe200017fe4ff */
[-C--:B--2---:R-:W-:Y:S02]  /*15fc0*/  IMAD R5, R29, R30.reuse, RZ ;  /* 0x0000001e1d057224 */ /* 0x084fe400078e02ff */
[----:B------:R-:W-:-:S04]  /*15fd0*/  IMAD.WIDE.U32 R32, R28, R30, R22 ;  /* 0x0000001e1c207225 */ /* 0x000fc800078e0016 */
[----:B------:R-:W-:-:S04]  /*15fe0*/  IMAD R5, R28, R31, R5 ;  /* 0x0000001f1c057224 */ /* 0x000fc800078e0205 */
[----:B------:R-:W-:Y:S01]  /*15ff0*/  IMAD.IADD R33, R33, 0x1, R5 ;  /* 0x0000000121217824 */ /* 0x000fe200078e0205 */
[----:B------:R-:W-:Y:S05]  /*16000*/  @P0 BRA `(.L_x_7133) ;  /* 0xfffffd8000000947 */ /* 0x000fea000383ffff */
.L_x_7132:
[----:B------:R-:W-:-:S04]  /*16010*/  ISETP.NE.U32.AND P0, PT, RZ, UR12, PT ;  /* 0x0000000cff007c0c */ /* 0x000fc8000bf05070 */
        /* <DEDUP_REMOVED lines=46> */
.L_x_7130:
[----:B0----5:R-:W-:-:S04]  /*16300*/  LEA R32, P0, R12, c[0x0][0x168], 0x3 ;  /* 0x00005a000c207a11 */ /* 0x021fc800078018ff */
[----:B------:R-:W-:-:S06]  /*16310*/  LEA.HI.X R33, R12, c[0x0][0x16c], R13, 0x3, P0 ;  /* 0x00005b000c217a11 */ /* 0x000fcc00000f1c0d */
[----:B------:R-:W5:Y:S03]  /*16320*/  LD.E.64 R32, [R32.64] ;  /* 0x0000000a20207980 */ /* 0x000f66000c101b00 */
.L_x_7131:
[----:B------:R-:W-:Y:S01]  /*16330*/  IMAD.MOV.U32 R0, RZ, RZ, c[0x0][0x1d8] ;  /* 0x00007600ff007624 */ /* 0x000fe200078e00ff */
[C---:B-----5:R-:W-:Y:S01]  /*16340*/  SHF.L.U64.HI R19, R12.reuse, 0x3, R13 ;  /* 0x000000030c137819 */ /* 0x060fe2000001020d */
[----:B------:R-:W-:Y:S01]  /*16350*/  IMAD.MOV.U32 R5, RZ, RZ, 0x3 ;  /* 0x00000003ff057424 */ /* 0x000fe200078e00ff */
[----:B------:R-:W-:Y:S01]  /*16360*/  SHF.L.U32 R4, R12, 0x3, RZ ;  /* 0x000000030c047819 */ /* 0x000fe200000006ff */
[C---:B------:R-:W-:Y:S02]  /*16370*/  IMAD.SHL.U32 R25, R0.reuse, 0x8, RZ ;  /* 0x0000000800197824 */ /* 0x040fe400078e00ff */
[----:B------:R-:W-:Y:S01]  /*16380*/  IMAD.MOV.U32 R14, RZ, RZ, c[0x0][0x1d0] ;  /* 0x00007400ff0e7624 */ /* 0x000fe200078e00ff */
[----:B------:R-:W-:Y:S01]  /*16390*/  SHF.L.U64.HI R22, R0, R5, c[0x0][0x1dc] ;  /* 0x0000770000167619 */ /* 0x000fe20000010205 */
[----:B------:R-:W-:Y:S01]  /*163a0*/  IMAD.MOV.U32 R0, RZ, RZ, c[0x0][0x1d4] ;  /* 0x00007500ff007624 */ /* 0x000fe200078e00ff */
[C---:B------:R-:W-:Y:S01]  /*163b0*/  ISETP.GE.U32.AND P0, PT, R25.reuse, 0x1, PT ;  /* 0x000000011900780c */ /* 0x040fe20003f06070 */
[----:B------:R-:W-:Y:S01]  /*163c0*/  IMAD.MOV.U32 R15, RZ, RZ, c[0x0][0x1d0] ;  /* 0x00007400ff0f7624 */ /* 0x000fe200078e00ff */
[----:B------:R-:W-:-:S02]  /*163d0*/  SHF.R.S64 R25, R25, 0x3, R22 ;  /* 0x0000000319197819 */ /* 0x000fc40000001016 */
[----:B------:R-:W-:Y:S02]  /*163e0*/  ISETP.GE.AND.EX P0, PT, R22, RZ, PT, P0 ;  /* 0x000000ff1600720c */ /* 0x000fe40003f06300 */
[----:B------:R-:W-:Y:S02]  /*163f0*/  MOV R5, c[0x0][0x1d4] ;  /* 0x0000750000057a02 */ /* 0x000fe40000000f00 */
[----:B------:R-:W-:-:S09]  /*16400*/  SHF.R.S32.HI R22, RZ, 0x3, R22 ;  /* 0x00000003ff167819 */ /* 0x000fd20000011416 */
[----:B------:R-:W-:Y:S05]  /*16410*/  @!P0 BRA `(.L_x_7137) ;  /* 0x0000018000008947 */ /* 0x000fea0003800000 */
[----:B------:R-:W-:Y:S01]  /*16420*/  BSSY B1, `(.L_x_7137) ;  /* 0x0000017000017945 */ /* 0x000fe20003800000 */
[----:B------:R-:W-:Y:S01]  /*16430*/  IMAD.MOV.U32 R23, RZ, RZ, R25 ;  /* 0x000000ffff177224 */ /* 0x000fe200078e0019 */
[----:B------:R-:W-:Y:S01]  /*16440*/  MOV R0, c[0x0][0x1d4] ;  /* 0x0000750000007a02 */ /* 0x000fe20000000f00 */
[----:B------:R-:W-:Y:S02]  /*16450*/  IMAD.MOV.U32 R20, RZ, RZ, R22 ;  /* 0x000000ffff147224 */ /* 0x000fe400078e0016 */
[----:B------:R-:W-:-:S03]  /*16460*/  IMAD.MOV.U32 R14, RZ, RZ, c[0x0][0x1d0] ;  /* 0x00007400ff0e7624 */ /* 0x000fc600078e00ff */
.L_x_7138:
        /* <DEDUP_REMOVED lines=19> */
.L_x_7137:
[----:B------:R-:W-:Y:S05]  /*165a0*/  @!P0 BRA `(.L_x_7139) ;  /* 0x0000016000008947 */ /* 0x000fea0003800000 */
[----:B------:R-:W-:Y:S01]  /*165b0*/  BSSY B1, `(.L_x_7139) ;  /* 0x0000015000017945 */ /* 0x000fe20003800000 */
[----:B------:R-:W-:Y:S02]  /*165c0*/  IMAD.MOV.U32 R15, RZ, RZ, c[0x0][0x1d0] ;  /* 0x00007400ff0f7624 */ /* 0x000fe400078e00ff */
[----:B------:R-:W-:Y:S02]  /*165d0*/  IMAD.MOV.U32 R5, RZ, RZ, c[0x0][0x1d4] ;  /* 0x00007500ff057624 */ /* 0x000fe400078e00ff */
.L_x_7140:
        /* <DEDUP_REMOVED lines=19> */
.L_x_7139:
        /* <DEDUP_REMOVED lines=14> */
.L_x_7129:
[----:B------:R-:W-:Y:S05]  /*167f0*/  BSYNC B0 ;  /* 0x0000000000007941 */ /* 0x000fea0003800000 */
.L_x_7128:
        /* <DEDUP_REMOVED lines=27> */
[----:B------:R-:W-:-:S10]  /*169b0*/  IADD3 R17, R13, R27, RZ ;  /* 0x0000001b0d117210 */ /* 0x000fd40007ffe0ff */
        /* <DEDUP_REMOVED lines=21> */
.L_x_7148:
[----:B------:R-:W-:Y:S01]  /*16b10*/  IMAD.MOV.U32 R22, RZ, RZ, R26 ;  /* 0x000000ffff167224 */ /* 0x000fe200078e001a */
[----:B------:R-:W-:Y:S01]  /*16b20*/  LEA R34, R0, R1, 0x3 ;  /* 0x0000000100227211 */ /* 0x000fe200078e18ff */
[----:B------:R-:W-:-:S04]  /*16b30*/  IMAD.MOV.U32 R23, RZ, RZ, R27 ;  /* 0x000000ffff177224 */ /* 0x000fc800078e001b */
[----:B------:R-:W2:Y:S04]  /*16b40*/  LDL.64 R18, [R34+0x20] ;  /* 0x0000200022127983 */ /* 0x000ea80000100a00 */
[----:B------:R-:W2:Y:S01]  /*16b50*/  LD.E.64 R22, [R22.64] ;  /* 0x0000000a16167980 */ /* 0x000ea2000c101b00 */
[----:B------:R-:W-:-:S03]  /*16b60*/  IADD3 R26, P2, R26, UR6, RZ ;  /* 0x000000061a1a7c10 */ /* 0x000fc6000ff5e0ff */
[----:B------:R-:W3:Y:S01]  /*16b70*/  LDL.64 R24, [R34+0x28] ;  /* 0x0000280022187983 */ /* 0x000ee20000100a00 */
[----:B------:R-:W-:Y:S02]  /*16b80*/  IADD3.X R27, R27, UR8, RZ, P2, !PT ;  /* 0x000000081b1b7c10 */ /* 0x000fe400097fe4ff */
[----:B------:R-:W-:-:S03]  /*16b90*/  IADD3 R36, P2, R26, UR6, RZ ;  /* 0x000000061a247c10 */ /* 0x000fc6000ff5e0ff */
[----:B------:R0:W3:Y:S01]  /*16ba0*/  LD.E.64 R30, [R26.64] ;  /* 0x0000000a1a1e7980 */ /* 0x0000e2000c101b00 */
[----:B------:R-:W-:-:S05]  /*16bb0*/  IADD3.X R37, R27, UR8, RZ, P2, !PT ;  /* 0x000000081b257c10 */ /* 0x000fca00097fe4ff */
[----:B0-----:R0:W4:Y:S01]  /*16bc0*/  LD.E.64 R26, [R36.64] ;  /* 0x0000000a241a7980 */ /* 0x001122000c101b00 */
[----:B------:R-:W-:Y:S01]  /*16bd0*/  IADD3 R28, P2, R36, UR6, RZ ;  /* 0x00000006241c7c10 */ /* 0x000fe2000ff5e0ff */
[-C--:B--2---:R-:W-:Y:S02]  /*16be0*/  IMAD R29, R23, R18.reuse, RZ ;  /* 0x00000012171d7224 */ /* 0x084fe400078e02ff */
[C---:B------:R-:W-:Y:S02]  /*16bf0*/  IMAD.WIDE.U32 R20, R22.reuse, R18, R14 ;  /* 0x0000001216147225 */ /* 0x040fe400078e000e */
[----:B------:R-:W2:Y:S02]  /*16c00*/  LDL.64 R14, [R34+0x38] ;  /* 0x00003800220e7983 */ /* 0x000ea40000100a00 */
[----:B------:R-:W-:Y:S02]  /*16c10*/  IMAD R35, R22, R19, R29 ;  /* 0x0000001316237224 */ /* 0x000fe400078e021d */
[----:B------:R-:W4:Y:S01]  /*16c20*/  LDL.64 R22, [R34+0x30] ;  /* 0x0000300022167983 */ /* 0x000f220000100a00 */
[----:B------:R-:W-:-:S05]  /*16c30*/  IADD3.X R29, R37, UR8, RZ, P2, !PT ;  /* 0x00000008251d7c10 */ /* 0x000fca00097fe4ff */
[----:B------:R1:W2:Y:S01]  /*16c40*/  LD.E.64 R18, [R28.64] ;  /* 0x0000000a1c127980 */ /* 0x0002a2000c101b00 */
[-C--:B---3--:R-:W-:Y:S02]  /*16c50*/  IMAD R31, R31, R24.reuse, RZ ;  /* 0x000000181f1f7224 */ /* 0x088fe400078e02ff */
[----:B------:R-:W-:Y:S02]  /*16c60*/  IMAD.IADD R21, R21, 0x1, R35 ;  /* 0x0000000115157824 */ /* 0x000fe400078e0223 */
[C---:B------:R-:W-:Y:S02]  /*16c70*/  IMAD R25, R30.reuse, R25, R31 ;  /* 0x000000191e197224 */ /* 0x040fe400078e021f */
[----:B------:R-:W-:Y:S01]  /*16c80*/  IMAD.WIDE.U32 R30, R30, R24, R20 ;  /* 0x000000181e1e7225 */ /* 0x000fe200078e0014 */
[----:B------:R-:W-:-:S03]  /*16c90*/  IADD3 R20, P2, R28, UR6, RZ ;  /* 0x000000061c147c10 */ /* 0x000fc6000ff5e0ff */
[----:B------:R-:W-:Y:S01]  /*16ca0*/  IMAD.MOV.U32 R24, RZ, RZ, R30 ;  /* 0x000000ffff187224 */ /* 0x000fe200078e001e */
[----:B------:R-:W-:Y:S02]  /*16cb0*/  IADD3 R25, R31, R25, RZ ;  /* 0x000000191f197210 */ /* 0x000fe40007ffe0ff */
        /* <DEDUP_REMOVED lines=24> */
[----:B------:R-:W3:Y:S02]  /*16e40*/  LDL.64 R30, [R34+0x60] ;  /* 0x00006000221e7983 */ /* 0x000ee40000100a00 */
[----:B------:R-:W-:Y:S02]  /*16e50*/  IADD3 R23, R23, R25, RZ ;  /* 0x0000001917177210 */ /* 0x000fe40007ffe0ff */
[----:B------:R-:W-:Y:S01]  /*16e60*/  IADD3.X R25, R29, UR8, RZ, P2, !PT ;  /* 0x000000081d197c10 */ /* 0x000fe200097fe4ff */
[C---:B------:R-:W-:Y:S02]  /*16e70*/  IMAD R27, R26.reuse, R21, R27 ;  /* 0x000000151a1b7224 */ /* 0x040fe400078e021b */
[----:B------:R-:W-:-:S02]  /*16e80*/  IMAD.WIDE.U32 R20, R26, R20, R22 ;  /* 0x000000141a147225 */ /* 0x000fc400078e0016 */
[----:B------:R-:W4:Y:S01]  /*16e90*/  LDL.64 R22, [R34+0x58] ;  /* 0x0000580022167983 */ /* 0x000f220000100a00 */
[----:B------:R-:W-:-:S03]  /*16ea0*/  IADD3 R36, P2, R24, UR6, RZ ;  /* 0x0000000618247c10 */ /* 0x000fc6000ff5e0ff */
[----:B0-----:R0:W4:Y:S01]  /*16eb0*/  LD.E.64 R28, [R24.64] ;  /* 0x0000000a181c7980 */ /* 0x001122000c101b00 */
[----:B------:R-:W-:Y:S02]  /*16ec0*/  IADD3.X R37, R25, UR8, RZ, P2, !PT ;  /* 0x0000000819257c10 */ /* 0x000fe400097fe4ff */
[----:B------:R-:W-:-:S03]  /*16ed0*/  IADD3 R26, P2, R36, UR6, RZ ;  /* 0x00000006241a7c10 */ /* 0x000fc6000ff5e0ff */
[----:B0-----:R-:W3:Y:S01]  /*16ee0*/  LD.E.64 R24, [R36.64] ;  /* 0x0000000a24187980 */ /* 0x001ee2000c101b00 */
[----:B------:R-:W-:Y:S01]  /*16ef0*/  IMAD.IADD R21, R21, 0x1, R27 ;  /* 0x0000000115157824 */ /* 0x000fe200078e021b */
[----:B------:R-:W-:Y:S01]  /*16f00*/  IADD3.X R27, R37, UR8, RZ, P2, !PT ;  /* 0x00000008251b7c10 */ /* 0x000fe200097fe4ff */
        /* <DEDUP_REMOVED lines=8> */
[----:B------:R-:W-:Y:S01]  /*16f90*/  IMAD.WIDE.U32 R28, R28, R22, R20 ;  /* 0x000000161c1c7225 */ /* 0x000fe200078e0014 */
[----:B------:R-:W-:-:S03]  /*16fa0*/  IADD3 R20, P2, R26, UR6, RZ ;  /* 0x000000061a147c10 */ /* 0x000fc6000ff5e0ff */
[----:B---3--:R-:W-:Y:S01]  /*16fb0*/  IMAD R25, R25, R30, RZ ;  /* 0x0000001e19197224 */ /* 0x008fe200078e02ff */
[----:B------:R-:W-:Y:S01]  /*16fc0*/  IADD3.X R21, R27, UR8, RZ, P2, !PT ;  /* 0x000000081b157c10 */ /* 0x000fe200097fe4ff */
[----:B------:R-:W-:Y:S01]  /*16fd0*/  IMAD.IADD R23, R29, 0x1, R23 ;  /* 0x000000011d177824 */ /* 0x000fe200078e0217 */
[----:B------:R-:W-:Y:S01]  /*16fe0*/  MOV R22, R28 ;  /* 0x0000001c00167202 */ /* 0x000fe20000000f00 */
[----:B------:R-:W-:Y:S01]  /*16ff0*/  IMAD R25, R24, R31, R25 ;  /* 0x0000001f18197224 */ /* 0x000fe200078e0219 */
[----:B------:R-:W-:Y:S01]  /*17000*/  IADD3 R36, P2, R20, UR6, RZ ;  /* 0x0000000614247c10 */ /* 0x000fe2000ff5e0ff */
[----:B------:R-:W3:Y:S02]  /*17010*/  LDL.64 R28, [R34+0x70] ;  /* 0x00007000221c7983 */ /* 0x000ee40000100a00 */
[----:B------:R-:W-:Y:S02]  /*17020*/  IMAD.WIDE.U32 R30, R24, R30, R22 ;  /* 0x0000001e181e7225 */ /* 0x000fe400078e0016 */
[----:B0-----:R0:W3:Y:S01]  /*17030*/  LD.E.64 R26, [R20.64] ;  /* 0x0000000a141a7980 */ /* 0x0010e2000c101b00 */
[----:B------:R-:W-:Y:S01]  /*17040*/  IADD3.X R37, R21, UR8, RZ, P2, !PT ;  /* 0x0000000815257c10 */ /* 0x000fe200097fe4ff */
[----:B------:R-:W-:-:S02]  /*17050*/  IMAD.IADD R31, R31, 0x1, R25 ;  /* 0x000000011f1f7824 */ /* 0x000fc400078e0219 */
[----:B------:R-:W4:Y:S01]  /*17060*/  LDL.64 R24, [R34+0x78] ;  /* 0x0000780022187983 */ /* 0x000f220000100a00 */
[-C--:B--2---:R-:W-:Y:S02]  /*17070*/  IMAD R35, R19, R14.reuse, RZ ;  /* 0x0000000e13237224 */ /* 0x084fe400078e02ff */
[----:B------:R-:W-:Y:S01]  /*17080*/  IMAD.WIDE.U32 R30, R18, R14, R30 ;  /* 0x0000000e121e7225 */ /* 0x000fe200078e001e */
[----:B------:R-:W4:Y:S01]  /*17090*/  LD.E.64 R22, [R36.64] ;  /* 0x0000000a24167980 */ /* 0x000f22000c101b00 */
[----:B------:R-:W-:Y:S02]  /*170a0*/  IADD3 R14, P2, R36, UR6, RZ ;  /* 0x00000006240e7c10 */ /* 0x000fe4000ff5e0ff */
[----:B------:R-:W-:Y:S02]  /*170b0*/  IMAD R35, R18, R15, R35 ;  /* 0x0000000f12237224 */ /* 0x000fe400078e0223 */
[----:B------:R-:W-:Y:S01]  /*170c0*/  IADD3.X R15, R37, UR8, RZ, P2, !PT ;  /* 0x00000008250f7c10 */ /* 0x000fe200097fe4ff */
[----:B------:R-:W2:Y:S04]  /*170d0*/  LDL.64 R18, [R34+0x80] ;  /* 0x0000800022127983 */ /* 0x000ea80000100a00 */
[----:B0-----:R0:W2:Y:S01]  /*170e0*/  LD.E.64 R20, [R14.64] ;  /* 0x0000000a0e147980 */ /* 0x0010a2000c101b00 */
[----:B------:R-:W-:-:S02]  /*170f0*/  IMAD.IADD R31, R31, 0x1, R35 ;  /* 0x000000011f1f7824 */ /* 0x000fc400078e0223 */
        /* <DEDUP_REMOVED lines=8> */
[----:B0-----:R0:W3:Y:S01]  /*17180*/  LDL.64 R14, [R34+0x88] ;  /* 0x00008800220e7983 */ /* 0x0010e20000100a00 */
[----:B------:R-:W-:Y:S01]  /*17190*/  IMAD.WIDE.U32 R22, R22, R24, R26 ;  /* 0x0000001816167225 */ /* 0x000fe200078e001a */
[----:B------:R-:W-:Y:S02]  /*171a0*/  IADD3 R26, P2, R28, UR6, RZ ;  /* 0x000000061c1a7c10 */ /* 0x000fe4000ff5e0ff */
[----:B------:R1:W3:Y:S02]  /*171b0*/  LD.E.64 R24, [R28.64] ;  /* 0x0000000a1c187980 */ /* 0x0002e4000c101b00 */
[----:B------:R-:W-:Y:S01]  /*171c0*/  IADD3 R23, R23, R31, RZ ;  /* 0x0000001f17177210 */ /* 0x000fe20007ffe0ff */
[----:B--2---:R-:W-:Y:S01]  /*171d0*/  IMAD R31, R21, R18, RZ ;  /* 0x00000012151f7224 */ /* 0x004fe200078e02ff */
[----:B------:R-:W-:-:S03]  /*171e0*/  IADD3.X R27, R29, UR8, RZ, P2, !PT ;  /* 0x000000081d1b7c10 */ /* 0x000fc600097fe4ff */
[C---:B------:R-:W-:Y:S02]  /*171f0*/  IMAD R31, R20.reuse, R19, R31 ;  /* 0x00000013141f7224 */ /* 0x040fe400078e021f */
[----:B------:R-:W-:Y:S01]  /*17200*/  IMAD.WIDE.U32 R18, R20, R18, R22 ;  /* 0x0000001214127225 */ /* 0x000fe200078e0016 */
[----:B------:R2:W4:Y:S01]  /*17210*/  LD.E.64 R36, [R26.64] ;  /* 0x0000000a1a247980 */ /* 0x000522000c101b00 */
[----:B------:R-:W-:-:S03]  /*17220*/  IADD3 R20, P2, R26, UR6, RZ ;  /* 0x000000061a147c10 */ /* 0x000fc6000ff5e0ff */
[----:B------:R0:W4:Y:S01]  /*17230*/  LDL.64 R22, [R34+0x90] ;  /* 0x0000900022167983 */ /* 0x0001220000100a00 */
[----:B------:R-:W-:-:S05]  /*17240*/  IADD3.X R21, R27, UR8, RZ, P2, !PT ;  /* 0x000000081b157c10 */ /* 0x000fca00097fe4ff */
[----:B-1----:R-:W5:Y:S04]  /*17250*/  LD.E.64 R28, [R20.64] ;  /* 0x0000000a141c7980 */ /* 0x002f68000c101b00 */
[----:B0-----:R-:W5:Y:S01]  /*17260*/  LDL.64 R34, [R34+0x98] ;  /* 0x0000980022227983 */ /* 0x001f620000100a00 */
[----:B------:R-:W-:Y:S01]  /*17270*/  IMAD.IADD R19, R19, 0x1, R31 ;  /* 0x0000000113137824 */ /* 0x000fe200078e021f */
[----:B------:R-:W-:-:S04]  /*17280*/  IADD3 R33, P2, R33, -0x10, RZ ;  /* 0xfffffff021217810 */ /* 0x000fc80007f5e0ff */
[----:B------:R-:W-:Y:S02]  /*17290*/  IADD3.X R32, R32, -0x1, RZ, P2, !PT ;  /* 0xffffffff20207810 */ /* 0x000fe400017fe4ff */
[----:B------:R-:W-:-:S04]  /*172a0*/  ISETP.GT.U32.AND P2, PT, R33, 0xc, PT ;  /* 0x0000000c2100780c */ /* 0x000fc80003f44070 */
[----:B------:R-:W-:Y:S02]  /*172b0*/  ISETP.GT.AND.EX P2, PT, R32, RZ, PT, P2 ;  /* 0x000000ff2000720c */ /* 0x000fe40003f44320 */
[----:B--2---:R-:W-:Y:S02]  /*172c0*/  IADD3 R26, P3, R20, UR6, RZ ;  /* 0x00000006141a7c10 */ /* 0x004fe4000ff7e0ff */
[----:B------:R-:W-:Y:S02]  /*172d0*/  IADD3 R0, P4, R0, 0x10, RZ ;  /* 0x0000001000007810 */ /* 0x000fe40007f9e0ff */
[----:B------:R-:W-:-:S03]  /*172e0*/  IADD3.X R27, R21, UR8, RZ, P3, !PT ;  /* 0x00000008151b7c10 */ /* 0x000fc60009ffe4ff */
[----:B------:R-:W-:Y:S02]  /*172f0*/  IMAD.X R4, RZ, RZ, R4, P4 ;  /* 0x000000ffff047224 */ /* 0x000fe400020e0604 */
[----:B---3--:R-:W-:-:S04]  /*17300*/  IMAD R25, R25, R14, RZ ;  /* 0x0000000e19197224 */ /* 0x008fc800078e02ff */
[C---:B------:R-:W-:Y:S02]  /*17310*/  IMAD R25, R24.reuse, R15, R25 ;  /* 0x0000000f18197224 */ /* 0x040fe400078e0219 */
[----:B------:R-:W-:-:S04]  /*17320*/  IMAD.WIDE.U32 R14, R24, R14, R18 ;  /* 0x0000000e180e7225 */ /* 0x000fc800078e0012 */
[----:B------:R-:W-:Y:S02]  /*17330*/  IMAD.IADD R15, R15, 0x1, R25 ;  /* 0x000000010f0f7824 */ /* 0x000fe400078e0219 */
[-C--:B----4-:R-:W-:Y:S02]  /*17340*/  IMAD R19, R37, R22.reuse, RZ ;  /* 0x0000001625137224 */ /* 0x090fe400078e02ff */
[----:B------:R-:W-:-:S04]  /*17350*/  IMAD.WIDE.U32 R14, R36, R22, R14 ;  /* 0x00000016240e7225 */ /* 0x000fc800078e000e */
[----:B------:R-:W-:-:S04]  /*17360*/  IMAD R19, R36, R23, R19 ;  /* 0x0000001724137224 */ /* 0x000fc800078e0213 */
[----:B------:R-:W-:Y:S02]  /*17370*/  IMAD.IADD R15, R15, 0x1, R19 ;  /* 0x000000010f0f7824 */ /* 0x000fe400078e0213 */
[-C--:B-----5:R-:W-:Y:S02]  /*17380*/  IMAD R19, R29, R34.reuse, RZ ;  /* 0x000000221d137224 */ /* 0x0a0fe400078e02ff */
[----:B------:R-:W-:-:S04]  /*17390*/  IMAD.WIDE.U32 R14, R28, R34, R14 ;  /* 0x000000221c0e7225 */ /* 0x000fc800078e000e */
[----:B------:R-:W-:-:S05]  /*173a0*/  IMAD R19, R28, R35, R19 ;  /* 0x000000231c137224 */ /* 0x000fca00078e0213 */
[----:B------:R-:W-:Y:S01]  /*173b0*/  IADD3 R15, R15, R19, RZ ;  /* 0x000000130f0f7210 */ /* 0x000fe20007ffe0ff */
[----:B------:R-:W-:Y:S05]  /*173c0*/  @P2 BRA `(.L_x_7148) ;  /* 0xfffff74000002947 */ /* 0x000fea000383ffff */
.L_x_7147:
        /* <DEDUP_REMOVED lines=8> */
[----:B0-----:R-:W3:Y:S04]  /*17450*/  LDL.64 R26, [R34+0x28] ;  /* 0x00002800221a7983 */ /* 0x001ee80000100a00 */
[----:B------:R0:W3:Y:S01]  /*17460*/  LD.E.64 R18, [R28.64] ;  /* 0x0000000a1c127980 */ /* 0x0000e2000c101b00 */
[----:B------:R-:W-:-:S04]  /*17470*/  IADD3 R22, P0, R28, UR6, RZ ;  /* 0x000000061c167c10 */ /* 0x000fc8000ff1e0ff */
[----:B------:R-:W-:Y:S02]  /*17480*/  IADD3.X R23, R29, UR8, RZ, P0, !PT ;  /* 0x000000081d177c10 */ /* 0x000fe400087fe4ff */
[----:B------:R-:W-:Y:S01]  /*17490*/  IADD3 R36, P0, R22, UR6, RZ ;  /* 0x0000000616247c10 */ /* 0x000fe2000ff1e0ff */
[----:B0-----:R-:W4:Y:S04]  /*174a0*/  LDL.64 R28, [R34+0x30] ;  /* 0x00003000221c7983 */ /* 0x001f280000100a00 */
[----:B------:R0:W4:Y:S01]  /*174b0*/  LD.E.64 R30, [R22.64] ;  /* 0x0000000a161e7980 */ /* 0x000122000c101b00 */
[----:B------:R-:W-:Y:S01]  /*174c0*/  IADD3.X R37, R23, UR8, RZ, P0, !PT ;  /* 0x0000000817257c10 */ /* 0x000fe200087fe4ff */
[-C--:B--2---:R-:W-:Y:S02]  /*174d0*/  IMAD R25, R25, R20.reuse, RZ ;  /* 0x0000001419197224 */ /* 0x084fe400078e02ff */
[----:B------:R-:W-:-:S04]  /*174e0*/  IMAD.WIDE.U32 R14, R24, R20, R14 ;  /* 0x00000014180e7225 */ /* 0x000fc800078e000e */
[----:B------:R-:W-:-:S04]  /*174f0*/  IMAD R25, R24, R21, R25 ;  /* 0x0000001518197224 */ /* 0x000fc800078e0219 */
[----:B------:R-:W-:Y:S02]  /*17500*/  IMAD.IADD R15, R15, 0x1, R25 ;  /* 0x000000010f0f7824 */ /* 0x000fe400078e0219 */
[-C--:B---3--:R-:W-:Y:S01]  /*17510*/  IMAD R35, R19, R26.reuse, RZ ;  /* 0x0000001a13237224 */ /* 0x088fe200078e02ff */
[----:B------:R-:W-:Y:S01]  /*17520*/  IADD3 R20, P0, R36, UR6, RZ ;  /* 0x0000000624147c10 */ /* 0x000fe2000ff1e0ff */
[----:B------:R-:W2:Y:S02]  /*17530*/  LDL.64 R24, [R34+0x40] ;  /* 0x0000400022187983 */ /* 0x000ea40000100a00 */
[C---:B------:R-:W-:Y:S02]  /*17540*/  IMAD R35, R18.reuse, R27, R35 ;  /* 0x0000001b12237224 */ /* 0x040fe400078e0223 */
[----:B------:R-:W-:Y:S02]  /*17550*/  IMAD.WIDE.U32 R26, R18, R26, R14 ;  /* 0x0000001a121a7225 */ /* 0x000fe400078e000e */
[----:B------:R-:W3:Y:S04]  /*17560*/  LDL.64 R14, [R34+0x38] ;  /* 0x00003800220e7983 */ /* 0x000ee80000100a00 */
[----:B------:R-:W3:Y:S01]  /*17570*/  LD.E.64 R18, [R36.64] ;  /* 0x0000000a24127980 */ /* 0x000ee2000c101b00 */
[----:B------:R-:W-:-:S05]  /*17580*/  IADD3.X R21, R37, UR8, RZ, P0, !PT ;  /* 0x0000000825157c10 */ /* 0x000fca00087fe4ff */
[----:B0-----:R0:W2:Y:S01]  /*17590*/  LD.E.64 R22, [R20.64] ;  /* 0x0000000a14167980 */ /* 0x0010a2000c101b00 */
[----:B------:R-:W-:Y:S01]  /*175a0*/  IADD3 R27, R27, R35, RZ ;  /* 0x000000231b1b7210 */ /* 0x000fe20007ffe0ff */
[----:B----4-:R-:W-:-:S04]  /*175b0*/  IMAD R31, R31, R28, RZ ;  /* 0x0000001c1f1f7224 */ /* 0x010fc800078e02ff */
[C---:B------:R-:W-:Y:S02]  /*175c0*/  IMAD R31, R30.reuse, R29, R31 ;  /* 0x0000001d1e1f7224 */ /* 0x040fe400078e021f */
[----:B------:R-:W-:Y:S01]  /*175d0*/  IMAD.WIDE.U32 R28, R30, R28, R26 ;  /* 0x0000001c1e1c7225 */ /* 0x000fe200078e001a */
[----:B------:R-:W-:-:S03]  /*175e0*/  IADD3 R26, P0, R20, UR6, RZ ;  /* 0x00000006141a7c10 */ /* 0x000fc6000ff1e0ff */
[----:B------:R-:W-:Y:S01]  /*175f0*/  IMAD.IADD R29, R29, 0x1, R31 ;  /* 0x000000011d1d7824 */ /* 0x000fe200078e021f */
[----:B------:R-:W-:-:S05]  /*17600*/  IADD3.X R27, R21, UR8, RZ, P0, !PT ;  /* 0x00000008151b7c10 */ /* 0x000fca00087fe4ff */
[----:B0-----:R0:W4:Y:S01]  /*17610*/  LD.E.64 R20, [R26.64] ;  /* 0x0000000a1a147980 */ /* 0x001122000c101b00 */
[----:B---3--:R-:W-:-:S04]  /*17620*/  IMAD R19, R19, R14, RZ ;  /* 0x0000000e13137224 */ /* 0x008fc800078e02ff */
[C---:B------:R-:W-:Y:S02]  /*17630*/  IMAD R31, R18.reuse, R15, R19 ;  /* 0x0000000f121f7224 */ /* 0x040fe400078e0213 */
[----:B------:R-:W-:Y:S02]  /*17640*/  IMAD.WIDE.U32 R18, R18, R14, R28 ;  /* 0x0000000e12127225 */ /* 0x000fe400078e001c */
[----:B------:R1:W4:Y:S01]  /*17650*/  LDL.64 R14, [R34+0x48] ;  /* 0x00004800220e7983 */ /* 0x0003220000100a00 */
[----:B------:R-:W-:Y:S01]  /*17660*/  IADD3 R28, P0, R26, UR6, RZ ;  /* 0x000000061a1c7c10 */ /* 0x000fe2000ff1e0ff */
[----:B------:R-:W-:Y:S02]  /*17670*/  IMAD.IADD R19, R19, 0x1, R31 ;  /* 0x0000000113137824 */ /* 0x000fe400078e021f */
[-C--:B--2---:R-:W-:Y:S01]  /*17680*/  IMAD R31, R23, R24.reuse, RZ ;  /* 0x00000018171f7224 */ /* 0x084fe200078e02ff */
[----:B------:R-:W-:Y:S01]  /*17690*/  IADD3.X R29, R27, UR8, RZ, P0, !PT ;  /* 0x000000081b1d7c10 */ /* 0x000fe200087fe4ff */
[----:B------:R-:W-:-:S04]  /*176a0*/  IMAD.WIDE.U32 R18, R22, R24, R18 ;  /* 0x0000001816127225 */ /* 0x000fc800078e0012 */
[----:B------:R-:W-:Y:S01]  /*176b0*/  IMAD R31, R22, R25, R31 ;  /* 0x00000019161f7224 */ /* 0x000fe200078e021f */
[----:B------:R-:W-:Y:S01]  /*176c0*/  IADD3 R22, P0, R28, UR6, RZ ;  /* 0x000000061c167c10 */ /* 0x000fe2000ff1e0ff */
[----:B------:R1:W2:Y:S04]  /*176d0*/  LDL.64 R24, [R34+0x50] ;  /* 0x0000500022187983 */ /* 0x0002a80000100a00 */
[----:B------:R-:W2:Y:S01]  /*176e0*/  LD.E.64 R36, [R28.64] ;  /* 0x0000000a1c247980 */ /* 0x000ea2000c101b00 */
[----:B------:R-:W-:-:S03]  /*176f0*/  IADD3.X R23, R29, UR8, RZ, P0, !PT ;  /* 0x000000081d177c10 */ /* 0x000fc600087fe4ff */
[----:B-1----:R-:W3:Y:S04]  /*17700*/  LDL.64 R34, [R34+0x58] ;  /* 0x0000580022227983 */ /* 0x002ee80000100a00 */
[----:B0-----:R-:W3:Y:S01]  /*17710*/  LD.E.64 R26, [R22.64] ;  /* 0x0000000a161a7980 */ /* 0x001ee2000c101b00 */
        /* <DEDUP_REMOVED lines=8> */
[----:B------:R-:W-:-:S05]  /*177a0*/  IMAD.WIDE.U32 R14, R20, R14, R18 ;  /* 0x0000000e140e7225 */ /* 0x000fca00078e0012 */
        /* <DEDUP_REMOVED lines=8> */
[----:B------:R-:W-:-:S03]  /*17830*/  IADD3 R26, P2, R22, UR6, RZ ;  /* 0x00000006161a7c10 */ /* 0x000fc6000ff5e0ff */
[----:B------:R-:W-:Y:S01]  /*17840*/  IMAD.IADD R15, R15, 0x1, R21 ;  /* 0x000000010f0f7824 */ /* 0x000fe200078e0215 */
[----:B------:R-:W-:Y:S02]  /*17850*/  IADD3.X R27, R23, UR8, RZ, P2, !PT ;  /* 0x00000008171b7c10 */ /* 0x000fe400097fe4ff */
.L_x_7149:
[----:B------:R-:W-:-:S04]  /*17860*/  ISETP.NE.U32.AND P2, PT, R33, RZ, PT ;  /* 0x000000ff2100720c */ /* 0x000fc80003f45070 */
[----:B------:R-:W-:-:S13]  /*17870*/  ISETP.NE.OR.EX P0, PT, R32, RZ, P0, P2 ;  /* 0x000000ff2000720c */ /* 0x000fda0000705720 */
[----:B------:R-:W-:Y:S05]  /*17880*/  @!P0 BRA `(.L_x_7145) ;  /* 0x000002a000008947 */ /* 0x000fea0003800000 */
.L_x_7146:
        /* <DEDUP_REMOVED lines=8> */
[----:B------:R-:W-:Y:S01]  /*17910*/  IADD3 R28, P0, R26, UR6, RZ ;  /* 0x000000061a1c7c10 */ /* 0x000fe2000ff1e0ff */
[----:B------:R-:W4:Y:S04]  /*17920*/  LDL.64 R36, [R30+0x38] ;  /* 0x000038001e247983 */ /* 0x000f280000100a00 */
[----:B------:R0:W3:Y:S01]  /*17930*/  LD.E.64 R24, [R26.64] ;  /* 0x0000000a1a187980 */ /* 0x0000e2000c101b00 */
        /* <DEDUP_REMOVED lines=9> */
[----:B------:R-:W-:Y:S02]  /*179d0*/  IMAD.IADD R15, R15, 0x1, R31 ;  /* 0x000000010f0f7824 */ /* 0x000fe400078e021f */
[-C--:B---3--:R-:W-:Y:S02]  /*179e0*/  IMAD R25, R25, R22.reuse, RZ ;  /* 0x0000001619197224 */ /* 0x088fe400078e02ff */
[----:B------:R-:W-:Y:S01]  /*179f0*/  IMAD.WIDE.U32 R14, R24, R22, R14 ;  /* 0x00000016180e7225 */ /* 0x000fe200078e000e */
[----:B------:R-:W-:-:S03]  /*17a00*/  IADD3 R33, P0, R33, -0x4, RZ ;  /* 0xfffffffc21217810 */ /* 0x000fc60007f1e0ff */
[----:B------:R-:W-:Y:S01]  /*17a10*/  IMAD R25, R24, R23, R25 ;  /* 0x0000001718197224 */ /* 0x000fe200078e0219 */
[----:B------:R-:W-:Y:S02]  /*17a20*/  IADD3.X R32, R32, -0x1, RZ, P0, !PT ;  /* 0xffffffff20207810 */ /* 0x000fe400007fe4ff */
[----:B------:R-:W-:Y:S02]  /*17a30*/  ISETP.NE.U32.AND P0, PT, R33, RZ, PT ;  /* 0x000000ff2100720c */ /* 0x000fe40003f05070 */
[----:B------:R-:W-:Y:S02]  /*17a40*/  IADD3 R15, R15, R25, RZ ;  /* 0x000000190f0f7210 */ /* 0x000fe40007ffe0ff */
[----:B------:R-:W-:Y:S02]  /*17a50*/  ISETP.NE.AND.EX P0, PT, R32, RZ, PT, P0 ;  /* 0x000000ff2000720c */ /* 0x000fe40003f05300 */
[----:B------:R-:W-:-:S05]  /*17a60*/  IADD3 R0, P2, R0, 0x4, RZ ;  /* 0x0000000400007810 */ /* 0x000fca0007f5e0ff */
[----:B------:R-:W-:Y:S02]  /*17a70*/  IMAD.X R4, RZ, RZ, R4, P2 ;  /* 0x000000ffff047224 */ /* 0x000fe400010e0604 */
[-C--:B-----5:R-:W-:Y:S02]  /*17a80*/  IMAD R23, R35, R20.reuse, RZ ;  /* 0x0000001423177224 */ /* 0x0a0fe400078e02ff */
[----:B------:R-:W-:-:S04]  /*17a90*/  IMAD.WIDE.U32 R14, R34, R20, R14 ;  /* 0x00000014220e7225 */ /* 0x000fc800078e000e */
[----:B------:R-:W-:Y:S02]  /*17aa0*/  IMAD R23, R34, R21, R23 ;  /* 0x0000001522177224 */ /* 0x000fe400078e0217 */
        /* <DEDUP_REMOVED lines=8> */
.L_x_7145:
        /* <DEDUP_REMOVED lines=8> */
[----:B------:R-:W2:Y:S03]  /*17bb0*/  LDL.64 R20, [R4+0x20] ;  /* 0x0000200004147983 */ /* 0x000ea60000100a00 */
[----:B------:R-:W-:Y:S01]  /*17bc0*/  IMAD.IADD R19, R19, 0x1, R25 ;  /* 0x0000000113137824 */ /* 0x000fe200078e0219 */
        /* <DEDUP_REMOVED lines=35> */
.L_x_7143:
[----:B0----5:R-:W-:-:S04]  /*17e00*/  LEA R14, P0, R10, c[0x0][0x168], 0x3 ;  /* 0x00005a000a0e7a11 */ /* 0x021fc800078018ff */
[----:B------:R-:W-:-:S06]  /*17e10*/  LEA.HI.X R15, R10, c[0x0][0x16c], R11, 0x3, P0 ;  /* 0x00005b000a0f7a11 */ /* 0x000fcc00000f1c0b */
[----:B------:R-:W5:Y:S03]  /*17e20*/  LD.E.64 R14, [R14.64] ;  /* 0x0000000a0e0e7980 */ /* 0x000f66000c101b00 */
.L_x_7144:
        /* <DEDUP_REMOVED lines=20> */
.L_x_7151:
        /* <DEDUP_REMOVED lines=19> */
.L_x_7150:
[----:B------:R-:W-:Y:S05]  /*180a0*/  @!P0 BRA `(.L_x_7152) ;  /* 0x0000016000008947 */ /* 0x000fea0003800000 */
[----:B------:R-:W-:Y:S01]  /*180b0*/  BSSY B1, `(.L_x_7152) ;  /* 0x0000015000017945 */ /* 0x000fe20003800000 */
[----:B------:R-:W-:Y:S01]  /*180c0*/  MOV R19, c[0x0][0x1d0] ;  /* 0x0000740000137a02 */ /* 0x000fe20000000f00 */
[----:B------:R-:W-:Y:S02]  /*180d0*/  IMAD.MOV.U32 R5, RZ, RZ, c[0x0][0x1d4] ;  /* 0x00007500ff057624 */ /* 0x000fe400078e00ff */
.L_x_7153:
        /* <DEDUP_REMOVED lines=19> */
.L_x_7152:
        /* <DEDUP_REMOVED lines=14> */
.L_x_7142:
[----:B------:R-:W-:Y:S05]  /*182f0*/  BSYNC B0 ;  /* 0x0000000000007941 */ /* 0x000fea0003800000 */
.L_x_7141:
        /* <DEDUP_REMOVED lines=17> */
[----:B------:R-:W-:Y:S01]  /*18410*/  IMAD R11, R9, c[0x0][0x180], RZ ;  /* 0x00006000090b7a24 */ /* 0x000fe200078e02ff */
        /* <DEDUP_REMOVED lines=31> */
.L_x_7161:
[----:B------:R-:W-:Y:S01]  /*18610*/  IMAD.U32 R34, R0, 0x8, R1 ;  /* 0x0000000800227824 */ /* 0x000fe200078e0001 */
[----:B------:R-:W-:Y:S01]  /*18620*/  MOV R26, R16 ;  /* 0x00000010001a7202 */ /* 0x000fe20000000f00 */
[----:B------:R-:W-:-:S03]  /*18630*/  IMAD.MOV.U32 R27, RZ, RZ, R17 ;  /* 0x000000ffff1b7224 */ /* 0x000fc600078e0011 */
        /* <DEDUP_REMOVED lines=33> */
[----:B0-----:R-:W-:Y:S02]  /*18850*/  IADD3 R32, P2, R36, UR6, RZ ;  /* 0x0000000624207c10 */ /* 0x001fe4000ff5e0ff */
[----:B------:R-:W-:-:S02]  /*18860*/  IADD3 R23, R23, R31, RZ ;  /* 0x0000001f17177210 */ /* 0x000fc40007ffe0ff */
[----:B------:R-:W-:Y:S01]  /*18870*/  IADD3.X R33, R37, UR8, RZ, P2, !PT ;  /* 0x0000000825217c10 */ /* 0x000fe200097fe4ff */
[-C--:B--2---:R-:W-:Y:S02]  /*18880*/  IMAD R31, R29, R18.reuse, RZ ;  /* 0x000000121d1f7224 */ /* 0x084fe400078e02ff */
[----:B------:R-:W-:-:S04]  /*18890*/  IMAD.WIDE.U32 R22, R28, R18, R22 ;  /* 0x000000121c167225 */ /* 0x000fc800078e0016 */
[----:B------:R-:W-:Y:S02]  /*188a0*/  IMAD R31, R28, R19, R31 ;  /* 0x000000131c1f7224 */ /* 0x000fe400078e021f */
[----:B------:R0:W2:Y:S04]  /*188b0*/  LD.E.64 R28, [R32.64] ;  /* 0x0000000a201c7980 */ /* 0x0000a8000c101b00 */
[----:B------:R-:W2:Y:S01]  /*188c0*/  LDL.64 R18, [R34+0x50] ;  /* 0x0000500022127983 */ /* 0x000ea20000100a00 */
[----:B-1----:R-:W-:Y:S01]  /*188d0*/  IADD3 R36, P2, R32, UR6, RZ ;  /* 0x0000000620247c10 */ /* 0x002fe2000ff5e0ff */
[----:B------:R-:W-:Y:S02]  /*188e0*/  IMAD.IADD R23, R23, 0x1, R31 ;  /* 0x0000000117177824 */ /* 0x000fe400078e021f */
[-C--:B---3--:R-:W-:Y:S01]  /*188f0*/  IMAD R31, R27, R24.reuse, RZ ;  /* 0x000000181b1f7224 */ /* 0x088fe200078e02ff */
[----:B------:R-:W-:Y:S01]  /*18900*/  IADD3.X R37, R33, UR8, RZ, P2, !PT ;  /* 0x0000000821257c10 */ /* 0x000fe200097fe4ff */
[----:B------:R-:W-:Y:S01]  /*18910*/  IMAD.WIDE.U32 R22, R26, R24, R22 ;  /* 0x000000181a167225 */ /* 0x000fe200078e0016 */
[----:B0-----:R-:W-:-:S03]  /*18920*/  IADD3 R32, P2, R36, UR6, RZ ;  /* 0x0000000624207c10 */ /* 0x001fc6000ff5e0ff */
        /* <DEDUP_REMOVED lines=18> */
[----:B-1----:R-:W-:Y:S02]  /*18a50*/  IADD3 R32, P2, R36, UR6, RZ ;  /* 0x0000000624207c10 */ /* 0x002fe4000ff5e0ff */
[----:B------:R-:W-:Y:S02]  /*18a60*/  IADD3 R23, R23, R29, RZ ;  /* 0x0000001d17177210 */ /* 0x000fe40007ffe0ff */
[----:B------:R-:W-:Y:S01]  /*18a70*/  IADD3.X R33, R37, UR8, RZ, P2, !PT ;  /* 0x0000000825217c10 */ /* 0x000fe200097fe4ff */
[-C--:B---3--:R-:W-:Y:S02]  /*18a80*/  IMAD R27, R27, R24.reuse, RZ ;  /* 0x000000181b1b7224 */ /* 0x088fe400078e02ff */
[----:B------:R-:W-:-:S02]  /*18a90*/  IMAD.WIDE.U32 R22, R26, R24, R22 ;  /* 0x000000181a167225 */ /* 0x000fc400078e0016 */
[----:B------:R5:W2:Y:S01]  /*18aa0*/  LD.E.64 R28, [R32.64] ;  /* 0x0000000a201c7980 */ /* 0x000aa2000c101b00 */
[----:B0-----:R-:W-:Y:S01]  /*18ab0*/  IADD3 R36, P2, R32, UR6, RZ ;  /* 0x0000000620247c10 */ /* 0x001fe2000ff5e0ff */
[----:B------:R-:W-:Y:S02]  /*18ac0*/  IMAD R27, R26, R25, R27 ;  /* 0x000000191a1b7224 */ /* 0x000fe400078e021b */
[----:B------:R-:W2:Y:S01]  /*18ad0*/  LDL.64 R24, [R34+0x70] ;  /* 0x0000700022187983 */ /* 0x000ea20000100a00 */
[----:B------:R-:W-:Y:S01]  /*18ae0*/  IADD3.X R37, R33, UR8, RZ, P2, !PT ;  /* 0x0000000821257c10 */ /* 0x000fe200097fe4ff */
[----:B------:R-:W-:-:S04]  /*18af0*/  IMAD.IADD R23, R23, 0x1, R27 ;  /* 0x0000000117177824 */ /* 0x000fc800078e021b */
        /* <DEDUP_REMOVED lines=20> */
[----:B------:R-:W-:Y:S02]  /*18c40*/  IADD3 R32, P2, R36, UR6, RZ ;  /* 0x0000000624207c10 */ /* 0x000fe4000ff5e0ff */
[----:B------:R-:W-:Y:S01]  /*18c50*/  IADD3 R25, R25, R29, RZ ;  /* 0x0000001d19197210 */ /* 0x000fe20007ffe0ff */
[----:B------:R-:W2:Y:S01]  /*18c60*/  LDL.64 R22, [R34+0x88] ;  /* 0x0000880022167983 */ /* 0x000ea20000100a00 */
[----:B---3--:R-:W-:Y:S01]  /*18c70*/  IMAD R27, R27, R16, RZ ;  /* 0x000000101b1b7224 */ /* 0x008fe200078e02ff */
[----:B------:R-:W-:-:S02]  /*18c80*/  IADD3.X R33, R37, UR8, RZ, P2, !PT ;  /* 0x0000000825217c10 */ /* 0x000fc400097fe4ff */
[C---:B------:R-:W-:Y:S01]  /*18c90*/  IMAD.WIDE.U32 R24, R26.reuse, R16, R24 ;  /* 0x000000101a187225 */ /* 0x040fe200078e0018 */
[----:B------:R-:W3:Y:S03]  /*18ca0*/  LDL.64 R28, [R34+0x90] ;  /* 0x00009000221c7983 */ /* 0x000ee60000100a00 */
[----:B------:R-:W-:Y:S01]  /*18cb0*/  IMAD R27, R26, R17, R27 ;  /* 0x000000111a1b7224 */ /* 0x000fe200078e021b */
[----:B------:R-:W-:-:S03]  /*18cc0*/  IADD3 R16, P2, R32, UR6, RZ ;  /* 0x0000000620107c10 */ /* 0x000fc6000ff5e0ff */
[----:B------:R-:W-:Y:S02]  /*18cd0*/  IMAD.IADD R25, R25, 0x1, R27 ;  /* 0x0000000119197824 */ /* 0x000fe400078e021b */
        /* <DEDUP_REMOVED lines=19> */
[----:B0-----:R-:W-:-:S04]  /*18e10*/  IADD3 R16, P3, R16, UR6, RZ ;  /* 0x0000000610107c10 */ /* 0x001fc8000ff7e0ff */
[----:B------:R-:W-:Y:S02]  /*18e20*/  IADD3 R19, R19, R21, RZ ;  /* 0x0000001513137210 */ /* 0x000fe40007ffe0ff */
[----:B------:R-:W-:Y:S02]  /*18e30*/  IADD3 R0, P4, R0, 0x10, RZ ;  /* 0x0000001000007810 */ /* 0x000fe40007f9e0ff */
[----:B------:R-:W-:-:S03]  /*18e40*/  IADD3.X R17, R17, UR8, RZ, P3, !PT ;  /* 0x0000000811117c10 */ /* 0x000fc60009ffe4ff */
[----:B------:R-:W-:Y:S02]  /*18e50*/  IMAD.X R4, RZ, RZ, R4, P4 ;  /* 0x000000ffff047224 */ /* 0x000fe400020e0604 */
[-C--:B-----5:R-:W-:Y:S02]  /*18e60*/  IMAD R21, R37, R24.reuse, RZ ;  /* 0x0000001825157224 */ /* 0x0a0fe400078e02ff */
[----:B------:R-:W-:-:S04]  /*18e70*/  IMAD.WIDE.U32 R18, R36, R24, R18 ;  /* 0x0000001824127225 */ /* 0x000fc800078e0012 */
[----:B------:R-:W-:-:S04]  /*18e80*/  IMAD R21, R36, R25, R21 ;  /* 0x0000001924157224 */ /* 0x000fc800078e0215 */
[----:B------:R-:W-:Y:S01]  /*18e90*/  IMAD.IADD R19, R19, 0x1, R21 ;  /* 0x0000000113137824 */ /* 0x000fe200078e0215 */
[----:B------:R-:W-:Y:S05]  /*18ea0*/  @P2 BRA `(.L_x_7161) ;  /* 0xfffff76000002947 */ /* 0x000fea000383ffff */
.L_x_7160:
        /* <DEDUP_REMOVED lines=24> */
[----:B------:R-:W-:Y:S01]  /*19030*/  IADD3 R19, R19, R35, RZ ;  /* 0x0000002313137210 */ /* 0x000fe20007ffe0ff */
[----:B----4-:R-:W-:-:S04]  /*19040*/  IMAD R21, R21, R16, RZ ;  /* 0x0000001015157224 */ /* 0x010fc800078e02ff */
[C---:B------:R-:W-:Y:S02]  /*19050*/  IMAD R21, R20.reuse, R17, R21 ;  /* 0x0000001114157224 */ /* 0x040fe400078e0215 */
[----:B------:R-:W-:Y:S02]  /*19060*/  IMAD.WIDE.U32 R16, R20, R16, R18 ;  /* 0x0000001014107225 */ /* 0x000fe400078e0012 */
[----:B------:R-:W5:Y:S02]  /*19070*/  LDL.64 R18, [R34+0x40] ;  /* 0x0000400022127983 */ /* 0x000f640000100a00 */
[----:B------:R-:W-:Y:S02]  /*19080*/  IMAD.IADD R17, R17, 0x1, R21 ;  /* 0x0000000111117824 */ /* 0x000fe400078e0215 */
[-C--:B---3--:R-:W-:Y:S02]  /*19090*/  IMAD R21, R29, R24.reuse, RZ ;  /* 0x000000181d157224 */ /* 0x088fe400078e02ff */
[----:B------:R-:W-:Y:S01]  /*190a0*/  IMAD.WIDE.U32 R16, R28, R24, R16 ;  /* 0x000000181c107225 */ /* 0x000fe200078e0010 */
[----:B------:R-:W-:-:S03]  /*190b0*/  IADD3 R24, P0, R36, UR6, RZ ;  /* 0x0000000624187c10 */ /* 0x000fc6000ff1e0ff */
[----:B------:R-:W-:Y:S01]  /*190c0*/  IMAD R21, R28, R25, R21 ;  /* 0x000000191c157224 */ /* 0x000fe200078e0215 */
[----:B------:R-:W-:-:S03]  /*190d0*/  IADD3.X R25, R37, UR8, RZ, P0, !PT ;  /* 0x0000000825197c10 */ /* 0x000fc600087fe4ff */
[----:B------:R-:W-:Y:S01]  /*190e0*/  IMAD.IADD R17, R17, 0x1, R21 ;  /* 0x0000000111117824 */ /* 0x000fe200078e0215 */
[----:B0-----:R-:W-:Y:S01]  /*190f0*/  IADD3 R26, P0, R24, UR6, RZ ;  /* 0x00000006181a7c10 */ /* 0x001fe2000ff1e0ff */
[----:B--2---:R-:W-:-:S04]  /*19100*/  IMAD R21, R33, R30, RZ ;  /* 0x0000001e21157224 */ /* 0x004fc800078e02ff */
[C---:B------:R-:W-:Y:S02]  /*19110*/  IMAD R27, R32.reuse, R31, R21 ;  /* 0x0000001f201b7224 */ /* 0x040fe400078e0215 */
[----:B------:R-:W-:Y:S02]  /*19120*/  IMAD.WIDE.U32 R20, R32, R30, R16 ;  /* 0x0000001e20147225 */ /* 0x000fe400078e0010 */
[----:B------:R-:W2:Y:S04]  /*19130*/  LDL.64 R30, [R34+0x48] ;  /* 0x00004800221e7983 */ /* 0x000ea80000100a00 */
[----:B------:R0:W2:Y:S01]  /*19140*/  LD.E.64 R32, [R24.64] ;  /* 0x0000000a18207980 */ /* 0x0000a2000c101b00 */
[----:B------:R-:W-:Y:S01]  /*19150*/  IMAD.IADD R21, R21, 0x1, R27 ;  /* 0x0000000115157824 */ /* 0x000fe200078e021b */
[----:B------:R-:W-:-:S02]  /*19160*/  IADD3.X R27, R25, UR8, RZ, P0, !PT ;  /* 0x00000008191b7c10 */ /* 0x000fc400087fe4ff */
[----:B------:R-:W-:Y:S01]  /*19170*/  IADD3 R16, P0, R26, UR6, RZ ;  /* 0x000000061a107c10 */ /* 0x000fe2000ff1e0ff */
[----:B-----5:R-:W-:Y:S02]  /*19180*/  IMAD R23, R23, R18, RZ ;  /* 0x0000001217177224 */ /* 0x020fe400078e02ff */
[----:B------:R-:W3:Y:S01]  /*19190*/  LD.E.64 R28, [R26.64] ;  /* 0x0000000a1a1c7980 */ /* 0x000ee2000c101b00 */
[----:B------:R-:W-:-:S03]  /*191a0*/  IADD3.X R17, R27, UR8, RZ, P0, !PT ;  /* 0x000000081b117c10 */ /* 0x000fc600087fe4ff */
[----:B0-----:R-:W3:Y:S01]  /*191b0*/  LDL.64 R24, [R34+0x50] ;  /* 0x0000500022187983 */ /* 0x001ee20000100a00 */
[C---:B------:R-:W-:Y:S02]  /*191c0*/  IMAD R23, R22.reuse, R19, R23 ;  /* 0x0000001316177224 */ /* 0x040fe400078e0217 */
[----:B------:R-:W-:Y:S01]  /*191d0*/  IMAD.WIDE.U32 R18, R22, R18, R20 ;  /* 0x0000001216127225 */ /* 0x000fe200078e0014 */
[----:B------:R0:W4:Y:S04]  /*191e0*/  LD.E.64 R36, [R16.64] ;  /* 0x0000000a10247980 */ /* 0x000128000c101b00 */
[----:B------:R-:W4:Y:S01]  /*191f0*/  LDL.64 R20, [R34+0x58] ;  /* 0x0000580022147983 */ /* 0x000f220000100a00 */
[----:B------:R-:W-:Y:S02]  /*19200*/  IADD3 R19, R19, R23, RZ ;  /* 0x0000001713137210 */ /* 0x000fe40007ffe0ff */
[----:B------:R-:W-:-:S02]  /*19210*/  IADD3 R11, P4, R11, -0x8, RZ ;  /* 0xfffffff80b0b7810 */ /* 0x000fc40007f9e0ff */
[----:B------:R-:W-:Y:S02]  /*19220*/  IADD3 R0, P3, R0, 0x8, RZ ;  /* 0x0000000800007810 */ /* 0x000fe40007f7e0ff */
[----:B0-----:R-:W-:Y:S02]  /*19230*/  IADD3 R16, P2, R16, UR6, RZ ;  /* 0x0000000610107c10 */ /* 0x001fe4000ff5e0ff */
[----:B------:R-:W-:Y:S02]  /*19240*/  PLOP3.LUT P0, PT, PT, PT, PT, 0x8, 0x0 ;  /* 0x000000000000781c */ /* 0x000fe40003f0e170 */
[----:B------:R-:W-:Y:S02]  /*19250*/  IADD3.X R10, R10, -0x1, RZ, P4, !PT ;  /* 0xffffffff0a0a7810 */ /* 0x000fe400027fe4ff */
[----:B------:R-:W-:Y:S02]  /*19260*/  IADD3.X R4, RZ, R4, RZ, P3, !PT ;  /* 0x00000004ff047210 */ /* 0x000fe40001ffe4ff */
        /* <DEDUP_REMOVED lines=13> */
.L_x_7162:
[----:B------:R-:W-:-:S04]  /*19340*/  ISETP.NE.U32.AND P2, PT, R11, RZ, PT ;  /* 0x000000ff0b00720c */ /* 0x000fc80003f45070 */
[----:B------:R-:W-:-:S13]  /*19350*/  ISETP.NE.OR.EX P0, PT, R10, RZ, P0, P2 ;  /* 0x000000ff0a00720c */ /* 0x000fda0000705720 */
[----:B------:R-:W-:Y:S05]  /*19360*/  @!P0 BRA `(.L_x_7158) ;  /* 0x0000028000008947 */ /* 0x000fea0003800000 */
.L_x_7159:
        /* <DEDUP_REMOVED lines=29> */
[----:B------:R-:W-:-:S04]  /*19540*/  ISETP.NE.AND.EX P0, PT, R10, RZ, PT, P0 ;  /* 0x000000ff0a00720c */ /* 0x000fc80003f05300 */
[----:B------:R-:W-:Y:S02]  /*19550*/  IADD3 R17, R17, R19, RZ ;  /* 0x0000001311117210 */ /* 0x000fe40007ffe0ff */
[----:B------:R-:W-:-:S05]  /*19560*/  IADD3 R0, P2, R0, 0x4, RZ ;  /* 0x0000000400007810 */ /* 0x000fca0007f5e0ff */
[----:B------:R-:W-:Y:S02]  /*19570*/  IMAD.X R4, RZ, RZ, R4, P2 ;  /* 0x000000ffff047224 */ /* 0x000fe400010e0604 */
[----:B--2---:R-:W-:-:S04]  /*19580*/  IMAD R19, R25, R20, RZ ;  /* 0x0000001419137224 */ /* 0x004fc800078e02ff */
[C---:B------:R-:W-:Y:S02]  /*19590*/  IMAD R21, R24.reuse, R21, R19 ;  /* 0x0000001518157224 */ /* 0x040fe400078e0213 */
[----:B------:R-:W-:Y:S01]  /*195a0*/  IMAD.WIDE.U32 R18, R24, R20, R16 ;  /* 0x0000001418127225 */ /* 0x000fe200078e0010 */
[----:B------:R-:W-:-:S04]  /*195b0*/  IADD3 R16, P3, R30, UR6, RZ ;  /* 0x000000061e107c10 */ /* 0x000fc8000ff7e0ff */
[----:B------:R-:W-:Y:S01]  /*195c0*/  IADD3.X R17, R31, UR8, RZ, P3, !PT ;  /* 0x000000081f117c10 */ /* 0x000fe20009ffe4ff */
[----:B------:R-:W-:Y:S01]  /*195d0*/  IMAD.IADD R19, R19, 0x1, R21 ;  /* 0x0000000113137824 */ /* 0x000fe200078e0215 */
[----:B------:R-:W-:Y:S05]  /*195e0*/  @P0 BRA `(.L_x_7159) ;  /* 0xfffffd8000000947 */ /* 0x000fea000383ffff */
.L_x_7158:
[----:B------:R-:W-:-:S04]  /*195f0*/  ISETP.NE.U32.AND P0, PT, R5, RZ, PT ;  /* 0x000000ff0500720c */ /* 0x000fc80003f05070 */
[----:B------:R-:W-:-:S13]  /*19600*/  ISETP.NE.AND.EX P0, PT, RZ, RZ, PT, P0 ;  /* 0x000000ffff00720c */ /* 0x000fda0003f05300 */
[----:B------:R-:W-:Y:S05]  /*19610*/  @!P0 BRA `(.L_x_7157) ;  /* 0x000002d000008947 */ /* 0x000fea0003800000 */
[----:B------:R-:W-:Y:S02]  /*19620*/  IMAD R11, R4, c[0x0][0x1c8], RZ ;  /* 0x00007200040b7a24 */ /* 0x000fe400078e02ff */
[----:B------:R-:W-:Y:S02]  /*19630*/  IMAD.MOV.U32 R14, RZ, RZ, R12 ;  /* 0x000000ffff0e7224 */ /* 0x000fe400078e000c */
[C---:B------:R-:W-:Y:S02]  /*19640*/  IMAD R23, R0.reuse, c[0x0][0x1cc], R11 ;  /* 0x0000730000177a24 */ /* 0x040fe400078e020b */
[----:B------:R-:W-:-:S04]  /*19650*/  IMAD.WIDE.U32 R10, R0, c[0x0][0x1c8], R14 ;  /* 0x00007200000a7a25 */ /* 0x000fc800078e000e */
[----:B------:R-:W-:Y:S01]  /*19660*/  IMAD.U32 R4, R0, 0x8, R1 ;  /* 0x0000000800047824 */ /* 0x000fe200078e0001 */
[----:B------:R-:W-:Y:S02]  /*19670*/  IADD3 R11, R11, R23, RZ ;  /* 0x000000170b0b7210 */ /* 0x000fe40007ffe0ff */
[C---:B------:R-:W-:Y:S02]  /*19680*/  LEA R20, P0, R10.reuse, c[0x0][0x178], 0x3 ;  /* 0x00005e000a147a11 */ /* 0x040fe400078018ff */
[----:B------:R-:W2:Y:S02]  /*19690*/  LDL.64 R16, [R4+0x20] ;  /* 0x0000200004107983 */ /* 0x000ea40000100a00 */
        /* <DEDUP_REMOVED lines=34> */
.L_x_7156:
[----:B0----5:R-:W-:-:S04]  /*198c0*/  LEA R18, P0, R8, c[0x0][0x168], 0x3 ;  /* 0x00005a0008127a11 */ /* 0x021fc800078018ff */
[----:B------:R-:W-:-:S06]  /*198d0*/  LEA.HI.X R19, R8, c[0x0][0x16c], R9, 0x3, P0 ;  /* 0x00005b0008137a11 */ /* 0x000fcc00000f1c09 */
[----:B------:R-:W5:Y:S03]  /*198e0*/  LD.E.64 R18, [R18.64] ;  /* 0x0000000a12127980 */ /* 0x000f66000c101b00 */
.L_x_7157:
[----:B------:R-:W-:Y:S01]  /*198f0*/  HFMA2.MMA R5, -RZ, RZ, 0, 1.78813934326171875e-07 ;  /* 0x00000003ff057435 */ /* 0x000fe200000001ff */
[----:B------:R-:W-:Y:S01]  /*19900*/  IMAD.MOV.U32 R0, RZ, RZ, c[0x0][0x1d8] ;  /* 0x00007600ff007624 */ /* 0x000fe200078e00ff */
[C---:B------:R-:W-:Y:S01]  /*19910*/  SHF.L.U64.HI R16, R8.reuse, 0x3, R9 ;  /* 0x0000000308107819 */ /* 0x040fe20000010209 */
[----:B------:R-:W-:Y:S02]  /*19920*/  IMAD.SHL.U32 R8, R8, 0x8, RZ ;  /* 0x0000000808087824 */ /* 0x000fe400078e00ff */
[C---:B------:R-:W-:Y:S02]  /*19930*/  IMAD.SHL.U32 R4, R0.reuse, 0x8, RZ ;  /* 0x0000000800047824 */ /* 0x040fe400078e00ff */
[----:B------:R-:W-:Y:S02]  /*19940*/  IMAD.MOV.U32 R20, RZ, RZ, c[0x0][0x1d0] ;  /* 0x00007400ff147624 */ /* 0x000fe400078e00ff */
[----:B------:R-:W-:Y:S01]  /*19950*/  IMAD.MOV.U32 R15, RZ, RZ, c[0x0][0x1d0] ;  /* 0x00007400ff0f7624 */ /* 0x000fe200078e00ff */
[----:B------:R-:W-:Y:S01]  /*19960*/  SHF.L.U64.HI R5, R0, R5, c[0x0][0x1dc] ;  /* 0x0000770000057619 */ /* 0x000fe20000010205 */
[----:B------:R-:W-:Y:S01]  /*19970*/  IMAD.MOV.U32 R9, RZ, RZ, c[0x0][0x1d4] ;  /* 0x00007500ff097624 */ /* 0x000fe200078e00ff */
[----:B------:R-:W-:-:S02]  /*19980*/  ISETP.GE.U32.AND P0, PT, R4, 0x1, PT ;  /* 0x000000010400780c */ /* 0x000fc40003f06070 */
[----:B------:R-:W-:Y:S02]  /*19990*/  MOV R0, c[0x0][0x1d4] ;  /* 0x0000750000007a02 */ /* 0x000fe40000000f00 */
[----:B------:R-:W-:Y:S02]  /*199a0*/  ISETP.GE.AND.EX P0, PT, R5, RZ, PT, P0 ;  /* 0x000000ff0500720c */ /* 0x000fe40003f06300 */
[--C-:B------:R-:W-:Y:S02]  /*199b0*/  SHF.R.S64 R21, R4, 0x3, R5.reuse ;  /* 0x0000000304157819 */ /* 0x100fe40000001005 */
[----:B------:R-:W-:-:S09]  /*199c0*/  SHF.R.S32.HI R22, RZ, 0x3, R5 ;  /* 0x00000003ff167819 */ /* 0x000fd20000011405 */
[----:B------:R-:W-:Y:S05]  /*199d0*/  @!P0 BRA `(.L_x_7163) ;  /* 0x0000018000008947 */ /* 0x000fea0003800000 */
[----:B------:R-:W-:Y:S01]  /*199e0*/  BSSY B1, `(.L_x_7163) ;  /* 0x0000017000017945 */ /* 0x000fe20003800000 */
[----:B------:R-:W-:Y:S01]  /*199f0*/  IMAD.MOV.U32 R17, RZ, RZ, R21 ;  /* 0x000000ffff117224 */ /* 0x000fe200078e0015 */
[----:B------:R-:W-:Y:S01]  /*19a00*/  MOV R14, R22 ;  /* 0x00000016000e7202 */ /* 0x000fe20000000f00 */
[----:B------:R-:W-:Y:S02]  /*19a10*/  IMAD.MOV.U32 R20, RZ, RZ, c[0x0][0x1d0] ;  /* 0x00007400ff147624 */ /* 0x000fe400078e00ff */
[----:B------:R-:W-:Y:S02]  /*19a20*/  IMAD.MOV.U32 R0, RZ, RZ, c[0x0][0x1d4] ;  /* 0x00007500ff007624 */ /* 0x000fe400078e00ff */
.L_x_7164:
        /* <DEDUP_REMOVED lines=19> */
.L_x_7163:
[----:B------:R-:W-:Y:S05]  /*19b60*/  @!P0 BRA `(.L_x_7165) ;  /* 0x0000016000008947 */ /* 0x000fea0003800000 */
[----:B------:R-:W-:Y:S01]  /*19b70*/  BSSY B1, `(.L_x_7165) ;  /* 0x0000015000017945 */ /* 0x000fe20003800000 */
[----:B------:R-:W-:Y:S01]  /*19b80*/  IMAD.MOV.U32 R15, RZ, RZ, c[0x0][0x1d0] ;  /* 0x00007400ff0f7624 */ /* 0x000fe200078e00ff */
[----:B------:R-:W-:Y:S02]  /*19b90*/  MOV R9, c[0x0][0x1d4] ;  /* 0x0000750000097a02 */ /* 0x000fe40000000f00 */
.L_x_7166:
        /* <DEDUP_REMOVED lines=19> */
.L_x_7165:
        /* <DEDUP_REMOVED lines=14> */
.L_x_7155:
[----:B------:R-:W-:Y:S05]  /*19db0*/  BSYNC B0 ;  /* 0x0000000000007941 */ /* 0x000fea0003800000 */
.L_x_7154:
        /* <DEDUP_REMOVED lines=49> */
.L_x_7174:
        /* <DEDUP_REMOVED lines=8> */
[----:B------:R0:W4:Y:S01]  /*1a150*/  LD.E.64 R14, [R16.64] ;  /* 0x0000000a100e7980 */ /* 0x000122000c101b00 */
[----:B------:R-:W-:-:S02]  /*1a160*/  IADD3.X R37, R17, UR8, RZ, P2, !PT ;  /* 0x0000000811257c10 */ /* 0x000fc400097fe4ff */
[----:B------:R-:W-:-:S03]  /*1a170*/  IADD3 R20, P2, R36, UR6, RZ ;  /* 0x0000000624147c10 */ /* 0x000fc6000ff5e0ff */
[----:B------:R1:W5:Y:S04]  /*1a180*/  LD.E.64 R18, [R36.64] ;  /* 0x0000000a24127980 */ /* 0x000368000c101b00 */
[----:B0-----:R-:W5:Y:S01]  /*1a190*/  LDL.64 R16, [R34+0x30] ;  /* 0x0000300022107983 */ /* 0x001f620000100a00 */
        /* <DEDUP_REMOVED lines=10> */
[----:B-1----:R-:W-:-:S03]  /*1a240*/  IADD3 R36, P2, R26, UR6, RZ ;  /* 0x000000061a247c10 */ /* 0x002fc6000ff5e0ff */
[----:B0-----:R-:W-:Y:S02]  /*1a250*/  IMAD R20, R14, R11, R15 ;  /* 0x0000000b0e147224 */ /* 0x001fe400078e020f */
[----:B------:R-:W2:Y:S01]  /*1a260*/  LDL.64 R10, [R34+0x40] ;  /* 0x00004000220a7983 */ /* 0x000ea20000100a00 */
[----:B------:R-:W-:Y:S01]  /*1a270*/  IADD3.X R37, R27, UR8, RZ, P2, !PT ;  /* 0x000000081b257c10 */ /* 0x000fe200097fe4ff */
[----:B-----5:R-:W-:Y:S01]  /*1a280*/  IMAD R19, R19, R16, RZ ;  /* 0x0000001013137224 */ /* 0x020fe200078e02ff */
[----:B------:R-:W-:Y:S01]  /*1a290*/  IADD3 R21, R31, R20, RZ ;  /* 0x000000141f157210 */ /* 0x000fe20007ffe0ff */
[----:B------:R0:W2:Y:S01]  /*1a2a0*/  LD.E.64 R14, [R26.64] ;  /* 0x0000000a1a0e7980 */ /* 0x0000a2000c101b00 */
[----:B------:R-:W-:Y:S02]  /*1a2b0*/  IMAD.MOV.U32 R20, RZ, RZ, R30 ;  /* 0x000000ffff147224 */ /* 0x000fe400078e001e */
[C---:B------:R-:W-:Y:S02]  /*1a2c0*/  IMAD R17, R18.reuse, R17, R19 ;  /* 0x0000001112117224 */ /* 0x040fe400078e0213 */
[----:B------:R-:W-:-:S02]  /*1a2d0*/  IMAD.WIDE.U32 R28, R18, R16, R20 ;  /* 0x00000010121c7225 */ /* 0x000fc400078e0014 */
[----:B------:R-:W4:Y:S01]  /*1a2e0*/  LDL.64 R20, [R34+0x48] ;  /* 0x0000480022147983 */ /* 0x000f220000100a00 */
[----:B------:R-:W-:-:S03]  /*1a2f0*/  IADD3 R16, P2, R36, UR6, RZ ;  /* 0x0000000624107c10 */ /* 0x000fc6000ff5e0ff */
[----:B------:R1:W4:Y:S01]  /*1a300*/  LD.E.64 R18, [R36.64] ;  /* 0x0000000a24127980 */ /* 0x000322000c101b00 */
[----:B0-----:R-:W-:Y:S01]  /*1a310*/  IMAD.IADD R27, R29, 0x1, R17 ;  /* 0x000000011d1b7824 */ /* 0x001fe200078e0211 */
[----:B------:R-:W-:Y:S01]  /*1a320*/  IADD3.X R17, R37, UR8, RZ, P2, !PT ;  /* 0x0000000825117c10 */ /* 0x000fe200097fe4ff */
[-C--:B---3--:R-:W-:Y:S02]  /*1a330*/  IMAD R31, R23, R24.reuse, RZ ;  /* 0x00000018171f7224 */ /* 0x088fe400078e02ff */
[----:B------:R-:W-:Y:S02]  /*1a340*/  IMAD.MOV.U32 R26, RZ, RZ, R28 ;  /* 0x000000ffff1a7224 */ /* 0x000fe400078e001c */
[----:B------:R-:W-:Y:S01]  /*1a350*/  IMAD R31, R22, R25, R31 ;  /* 0x00000019161f7224 */ /* 0x000fe200078e021f */
[----:B------:R-:W-:Y:S01]  /*1a360*/  IADD3 R28, P2, R16, UR6, RZ ;  /* 0x00000006101c7c10 */ /* 0x000fe2000ff5e0ff */
[----:B------:R-:W-:Y:S01]  /*1a370*/  IMAD.WIDE.U32 R24, R22, R24, R26 ;  /* 0x0000001816187225 */ /* 0x000fe200078e001a */
[----:B-1----:R-:W3:Y:S04]  /*1a380*/  LDL.64 R36, [R34+0x58] ;  /* 0x0000580022247983 */ /* 0x002ee80000100a00 */
[----:B------:R-:W5:Y:S04]  /*1a390*/  LDL.64 R22, [R34+0x50] ;  /* 0x0000500022167983 */ /* 0x000f680000100a00 */
[----:B------:R0:W5:Y:S01]  /*1a3a0*/  LD.E.64 R26, [R16.64] ;  /* 0x0000000a101a7980 */ /* 0x000162000c101b00 */
[----:B------:R-:W-:-:S05]  /*1a3b0*/  IADD3.X R29, R17, UR8, RZ, P2, !PT ;  /* 0x00000008111d7c10 */ /* 0x000fca00097fe4ff */
[----:B0-----:R0:W3:Y:S01]  /*1a3c0*/  LD.E.64 R16, [R28.64] ;  /* 0x0000000a1c107980 */ /* 0x0010e2000c101b00 */
[----:B------:R-:W-:Y:S01]  /*1a3d0*/  IADD3 R25, R25, R31, RZ ;  /* 0x0000001f19197210 */ /* 0x000fe20007ffe0ff */
[----:B--2---:R-:W-:-:S04]  /*1a3e0*/  IMAD R15, R15, R10, RZ ;  /* 0x0000000a0f0f7224 */ /* 0x004fc800078e02ff */
[C---:B------:R-:W-:Y:S02]  /*1a3f0*/  IMAD R11, R14.reuse, R11, R15 ;  /* 0x0000000b0e0b7224 */ /* 0x040fe400078e020f */
[----:B------:R-:W-:Y:S01]  /*1a400*/  IMAD.WIDE.U32 R14, R14, R10, R24 ;  /* 0x0000000a0e0e7225 */ /* 0x000fe200078e0018 */
[----:B------:R-:W-:-:S03]  /*1a410*/  IADD3 R24, P2, R28, UR6, RZ ;  /* 0x000000061c187c10 */ /* 0x000fc6000ff5e0ff */
[----:B------:R-:W-:Y:S02]  /*1a420*/  IMAD.IADD R11, R15, 0x1, R11 ;  /* 0x000000010f0b7824 */ /* 0x000fe400078e020b */
[-C--:B----4-:R-:W-:Y:S01]  /*1a430*/  IMAD R19, R19, R20.reuse, RZ ;  /* 0x0000001413137224 */ /* 0x090fe200078e02ff */
[----:B------:R-:W-:Y:S01]  /*1a440*/  IADD3.X R25, R29, UR8, RZ, P2, !PT ;  /* 0x000000081d197c10 */ /* 0x000fe200097fe4ff */
[----:B------:R-:W-:Y:S02]  /*1a450*/  IMAD.MOV.U32 R10, RZ, RZ, R14 ;  /* 0x000000ffff0a7224 */ /* 0x000fe400078e000e */
[C---:B------:R-:W-:Y:S02]  /*1a460*/  IMAD R19, R18.reuse, R21, R19 ;  /* 0x0000001512137224 */ /* 0x040fe400078e0213 */
[----:B------:R-:W-:Y:S01]  /*1a470*/  IMAD.WIDE.U32 R20, R18, R20, R10 ;  /* 0x0000001412147225 */ /* 0x000fe200078e000a */
[----:B------:R1:W2:Y:S01]  /*1a480*/  LD.E.64 R14, [R24.64] ;  /* 0x0000000a180e7980 */ /* 0x0002a2000c101b00 */
[----:B------:R-:W-:-:S03]  /*1a490*/  IADD3 R30, P2, R24, UR6, RZ ;  /* 0x00000006181e7c10 */ /* 0x000fc6000ff5e0ff */
[----:B------:R-:W2:Y:S01]  /*1a4a0*/  LDL.64 R10, [R34+0x60] ;  /* 0x00006000220a7983 */ /* 0x000ea20000100a00 */
[----:B------:R-:W-:Y:S01]  /*1a4b0*/  MOV R18, R20 ;  /* 0x0000001400127202 */ /* 0x000fe20000000f00 */
[----:B------:R-:W-:Y:S01]  /*1a4c0*/  IMAD.IADD R19, R21, 0x1, R19 ;  /* 0x0000000115137824 */ /* 0x000fe200078e0213 */
[----:B------:R-:W-:Y:S01]  /*1a4d0*/  IADD3.X R31, R25, UR8, RZ, P2, !PT ;  /* 0x00000008191f7c10 */ /* 0x000fe200097fe4ff */
[-C--:B-----5:R-:W-:Y:S02]  /*1a4e0*/  IMAD R27, R27, R22.reuse, RZ ;  /* 0x000000161b1b7224 */ /* 0x0a0fe400078e02ff */
[----:B0-----:R-:W-:Y:S02]  /*1a4f0*/  IMAD.WIDE.U32 R28, R26, R22, R18 ;  /* 0x000000161a1c7225 */ /* 0x001fe400078e0012 */
[----:B------:R0:W4:Y:S01]  /*1a500*/  LD.E.64 R20, [R30.64] ;  /* 0x0000000a1e147980 */ /* 0x000122000c101b00 */
[----:B------:R-:W-:Y:S01]  /*1a510*/  IADD3 R18, P2, R30, UR6, RZ ;  /* 0x000000061e127c10 */ /* 0x000fe2000ff5e0ff */
[----:B------:R-:W-:-:S02]  /*1a520*/  IMAD R27, R26, R23, R27 ;  /* 0x000000171a1b7224 */ /* 0x000fc400078e021b */
[----:B------:R-:W4:Y:S01]  /*1a530*/  LDL.64 R22, [R34+0x68] ;  /* 0x0000680022167983 */ /* 0x000f220000100a00 */
[----:B-1----:R-:W-:Y:S02]  /*1a540*/  IMAD.MOV.U32 R24, RZ, RZ, R28 ;  /* 0x000000ffff187224 */ /* 0x002fe400078e001c */
[----:B------:R-:W-:Y:S01]  /*1a550*/  IMAD.IADD R25, R29, 0x1, R27 ;  /* 0x000000011d197824 */ /* 0x000fe200078e021b */
[----:B------:R-:W-:Y:S01]  /*1a560*/  IADD3.X R19, R31, UR8, RZ, P2, !PT ;  /* 0x000000081f137c10 */ /* 0x000fe200097fe4ff */
[-C--:B---3--:R-:W-:Y:S01]  /*1a570*/  IMAD R29, R17, R36.reuse, RZ ;  /* 0x00000024111d7224 */ /* 0x088fe200078e02ff */
[----:B------:R-:W-:Y:S01]  /*1a580*/  IADD3 R26, P2, R18, UR6, RZ ;  /* 0x00000006121a7c10 */ /* 0x000fe2000ff5e0ff */
[----:B0-----:R-:W3:Y:S02]  /*1a590*/  LDL.64 R30, [R34+0x78] ;  /* 0x00007800221e7983 */ /* 0x001ee40000100a00 */
[C---:B------:R-:W-:Y:S02]  /*1a5a0*/  IMAD R29, R16.reuse, R37, R29 ;  /* 0x00000025101d7224 */ /* 0x040fe400078e021d */
[----:B------:R-:W-:-:S02]  /*1a5b0*/  IMAD.WIDE.U32 R36, R16, R36, R24 ;  /* 0x0000002410247225 */ /* 0x000fc400078e0018 */
[----:B------:R-:W5:Y:S01]  /*1a5c0*/  LDL.64 R16, [R34+0x70] ;  /* 0x0000700022107983 */ /* 0x000f620000100a00 */
[----:B------:R-:W-:-:S03]  /*1a5d0*/  IADD3.X R27, R19, UR8, RZ, P2, !PT ;  /* 0x00000008131b7c10 */ /* 0x000fc600097fe4ff */
[----:B------:R0:W5:Y:S04]  /*1a5e0*/  LD.E.64 R24, [R18.64] ;  /* 0x0000000a12187980 */ /* 0x000168000c101b00 */
[----:B0-----:R0:W3:Y:S01]  /*1a5f0*/  LD.E.64 R18, [R26.64] ;  /* 0x0000000a1a127980 */ /* 0x0010e2000c101b00 */
[----:B------:R-:W-:Y:S02]  /*1a600*/  IMAD.IADD R37, R37, 0x1, R29 ;  /* 0x0000000125257824 */ /* 0x000fe400078e021d */
[----:B--2---:R-:W-:-:S04]  /*1a610*/  IMAD R15, R15, R10, RZ ;  /* 0x0000000a0f0f7224 */ /* 0x004fc800078e02ff */
[C---:B------:R-:W-:Y:S02]  /*1a620*/  IMAD R15, R14.reuse, R11, R15 ;  /* 0x0000000b0e0f7224 */ /* 0x040fe400078e020f */
[----:B------:R-:W-:Y:S01]  /*1a630*/  IMAD.WIDE.U32 R10, R14, R10, R36 ;  /* 0x0000000a0e0a7225 */ /* 0x000fe200078e0024 */
[----:B------:R-:W-:-:S04]  /*1a640*/  IADD3 R14, P2, R26, UR6, RZ ;  /* 0x000000061a0e7c10 */ /* 0x000fc8000ff5e0ff */
[----:B------:R-:W-:Y:S01]  /*1a650*/  IADD3 R11, R11, R15, RZ ;  /* 0x0000000f0b0b7210 */ /* 0x000fe20007ffe0ff */
[----:B----4-:R-:W-:Y:S01]  /*1a660*/  IMAD R21, R21, R22, RZ ;  /* 0x0000001615157224 */ /* 0x010fe200078e02ff */
[----:B------:R-:W-:-:S03]  /*1a670*/  IADD3.X R15, R27, UR8, RZ, P2, !PT ;  /* 0x000000081b0f7c10 */ /* 0x000fc600097fe4ff */
[C---:B0-----:R-:W-:Y:S02]  /*1a680*/  IMAD R27, R20.reuse, R23, R21 ;  /* 0x00000017141b7224 */ /* 0x041fe400078e0215 */
[----:B------:R-:W-:Y:S01]  /*1a690*/  IMAD.WIDE.U32 R20, R20, R22, R10 ;  /* 0x0000001614147225 */ /* 0x000fe200078e000a */
[----:B------:R-:W-:Y:S01]  /*1a6a0*/  IADD3 R26, P2, R14, UR6, RZ ;  /* 0x000000060e1a7c10 */ /* 0x000fe2000ff5e0ff */
[----:B------:R0:W2:Y:S02]  /*1a6b0*/  LDL.64 R10, [R34+0x80] ;  /* 0x00008000220a7983 */ /* 0x0000a40000100a00 */
[----:B------:R-:W-:Y:S02]  /*1a6c0*/  IMAD.IADD R21, R21, 0x1, R27 ;  /* 0x0000000115157824 */ /* 0x000fe400078e021b */
[----:B------:R3:W2:Y:S01]  /*1a6d0*/  LD.E.64 R22, [R14.64] ;  /* 0x0000000a0e167980 */ /* 0x0006a2000c101b00 */
[----:B------:R-:W-:Y:S01]  /*1a6e0*/  IADD3.X R27, R15, UR8, RZ, P2, !PT ;  /* 0x000000080f1b7c10 */ /* 0x000fe200097fe4ff */
[-C--:B-----5:R-:W-:Y:S01]  /*1a6f0*/  IMAD R29, R25, R16.reuse, RZ ;  /* 0x00000010191d7224 */ /* 0x0a0fe200078e02ff */
[----:B------:R-:W-:Y:S01]  /*1a700*/  IADD3 R28, P2, R26, UR6, RZ ;  /* 0x000000061a1c7c10 */ /* 0x000fe2000ff5e0ff */
[----:B------:R-:W-:-:S04]  /*1a710*/  IMAD.WIDE.U32 R20, R24, R16, R20 ;  /* 0x0000001018147225 */ /* 0x000fc800078e0014 */
[----:B------:R-:W-:Y:S02]  /*1a720*/  IMAD R29, R24, R17, R29 ;  /* 0x00000011181d7224 */ /* 0x000fe400078e021d */
[----:B------:R0:W4:Y:S02]  /*1a730*/  LDL.64 R16, [R34+0x88] ;  /* 0x0000880022107983 */ /* 0x0001240000100a00 */
[----:B------:R-:W-:Y:S02]  /*1a740*/  IMAD.IADD R21, R21, 0x1, R29 ;  /* 0x0000000115157824 */ /* 0x000fe400078e021d */
[----:B------:R1:W4:Y:S01]  /*1a750*/  LD.E.64 R24, [R26.64] ;  /* 0x0000000a1a187980 */ /* 0x000322000c101b00 */
[----:B---3--:R-:W-:Y:S01]  /*1a760*/  IMAD R15, R19, R30, RZ ;  /* 0x0000001e130f7224 */ /* 0x008fe200078e02ff */
[----:B------:R-:W-:-:S03]  /*1a770*/  IADD3.X R29, R27, UR8, RZ, P2, !PT ;  /* 0x000000081b1d7c10 */ /* 0x000fc600097fe4ff */
[C---:B------:R-:W-:Y:S02]  /*1a780*/  IMAD R31, R18.reuse, R31, R15 ;  /* 0x0000001f121f7224 */ /* 0x040fe400078e020f */
[----:B------:R-:W-:Y:S01]  /*1a790*/  IMAD.WIDE.U32 R18, R18, R30, R20 ;  /* 0x0000001e12127225 */ /* 0x000fe200078e0014 */
[----:B------:R-:W3:Y:S01]  /*1a7a0*/  LD.E.64 R36, [R28.64] ;  /* 0x0000000a1c247980 */ /* 0x000ee2000c101b00 */
[----:B------:R-:W-:-:S03]  /*1a7b0*/  IADD3 R14, P2, R28, UR6, RZ ;  /* 0x000000061c0e7c10 */ /* 0x000fc6000ff5e0ff */
[----:B------:R0:W3:Y:S01]  /*1a7c0*/  LDL.64 R20, [R34+0x90] ;  /* 0x0000900022147983 */ /* 0x0000e20000100a00 */
[----:B------:R-:W-:-:S05]  /*1a7d0*/  IADD3.X R15, R29, UR8, RZ, P2, !PT ;  /* 0x000000081d0f7c10 */ /* 0x000fca00097fe4ff */
[----:B-1----:R-:W5:Y:S04]  /*1a7e0*/  LD.E.64 R26, [R14.64] ;  /* 0x0000000a0e1a7980 */ /* 0x002f68000c101b00 */
[----:B0-----:R-:W5:Y:S01]  /*1a7f0*/  LDL.64 R34, [R34+0x98] ;  /* 0x0000980022227983 */ /* 0x001f620000100a00 */
[----:B------:R-:W-:Y:S02]  /*1a800*/  IADD3 R19, R19, R31, RZ ;  /* 0x0000001f13137210 */ /* 0x000fe40007ffe0ff */
        /* <DEDUP_REMOVED lines=25> */
.L_x_7173:
        /* <DEDUP_REMOVED lines=14> */
[----:B0-----:R-:W5:Y:S04]  /*1aa80*/  LDL.64 R10, [R34+0x38] ;  /* 0x00003800220a7983 */ /* 0x001f680000100a00 */
[----:B-1----:R-:W4:Y:S01]  /*1aa90*/  LD.E.64 R16, [R36.64] ;  /* 0x0000000a24107980 */ /* 0x002f22000c101b00 */
[----:B------:R-:W-:-:S05]  /*1aaa0*/  IADD3.X R15, R37, UR8, RZ, P0, !PT ;  /* 0x00000008250f7c10 */ /* 0x000fca00087fe4ff */
[----:B------:R0:W5:Y:S01]  /*1aab0*/  LD.E.64 R18, [R14.64] ;  /* 0x0000000a0e127980 */ /* 0x000162000c101b00 */
        /* <DEDUP_REMOVED lines=8> */
[----:B0-----:R0:W2:Y:S01]  /*1ab40*/  LDL.64 R14, [R34+0x40] ;  /* 0x00004000220e7983 */ /* 0x0010a20000100a00 */
[----:B------:R-:W-:Y:S01]  /*1ab50*/  IMAD.WIDE.U32 R28, R22, R24, R30 ;  /* 0x00000018161c7225 */ /* 0x000fe200078e001e */
[----:B------:R-:W-:-:S03]  /*1ab60*/  IADD3 R24, P0, R26, UR6, RZ ;  /* 0x000000061a187c10 */ /* 0x000fc6000ff1e0ff */
[----:B------:R-:W-:Y:S02]  /*1ab70*/  IMAD.IADD R29, R29, 0x1, R23 ;  /* 0x000000011d1d7824 */ /* 0x000fe400078e0217 */
[----:B------:R5:W2:Y:S01]  /*1ab80*/  LD.E.64 R22, [R26.64] ;  /* 0x0000000a1a167980 */ /* 0x000aa2000c101b00 */
[----:B----4-:R-:W-:Y:S01]  /*1ab90*/  IMAD R17, R17, R20, RZ ;  /* 0x0000001411117224 */ /* 0x010fe200078e02ff */
[----:B------:R-:W-:-:S03]  /*1aba0*/  IADD3.X R25, R27, UR8, RZ, P0, !PT ;  /* 0x000000081b197c10 */ /* 0x000fc600087fe4ff */
[C---:B------:R-:W-:Y:S02]  /*1abb0*/  IMAD R31, R16.reuse, R21, R17 ;  /* 0x00000015101f7224 */ /* 0x040fe400078e0211 */
[----:B------:R-:W-:Y:S01]  /*1abc0*/  IMAD.WIDE.U32 R20, R16, R20, R28 ;  /* 0x0000001410147225 */ /* 0x000fe200078e001c */
[----:B------:R-:W-:Y:S01]  /*1abd0*/  IADD3 R30, P0, R24, UR6, RZ ;  /* 0x00000006181e7c10 */ /* 0x000fe2000ff1e0ff */
[----:B------:R0:W3:Y:S04]  /*1abe0*/  LDL.64 R16, [R34+0x48] ;  /* 0x0000480022107983 */ /* 0x0000e80000100a00 */
[----:B------:R1:W3:Y:S01]  /*1abf0*/  LD.E.64 R28, [R24.64] ;  /* 0x0000000a181c7980 */ /* 0x0002e2000c101b00 */
[----:B------:R-:W-:Y:S01]  /*1ac00*/  IADD3 R21, R21, R31, RZ ;  /* 0x0000001f15157210 */ /* 0x000fe20007ffe0ff */
[----:B-----5:R-:W-:Y:S01]  /*1ac10*/  IMAD R27, R19, R10, RZ ;  /* 0x0000000a131b7224 */ /* 0x020fe200078e02ff */
[----:B------:R-:W-:-:S03]  /*1ac20*/  IADD3.X R31, R25, UR8, RZ, P0, !PT ;  /* 0x00000008191f7c10 */ /* 0x000fc600087fe4ff */
[C---:B------:R-:W-:Y:S02]  /*1ac30*/  IMAD R27, R18.reuse, R11, R27 ;  /* 0x0000000b121b7224 */ /* 0x040fe400078e021b */
[----:B------:R-:W-:Y:S01]  /*1ac40*/  IMAD.WIDE.U32 R18, R18, R10, R20 ;  /* 0x0000000a12127225 */ /* 0x000fe200078e0014 */
[----:B------:R-:W-:Y:S01]  /*1ac50*/  IADD3 R10, P0, R30, UR6, RZ ;  /* 0x000000061e0a7c10 */ /* 0x000fe2000ff1e0ff */
[----:B------:R0:W4:Y:S04]  /*1ac60*/  LDL.64 R20, [R34+0x50] ;  /* 0x0000500022147983 */ /* 0x0001280000100a00 */
[----:B------:R-:W4:Y:S01]  /*1ac70*/  LD.E.64 R36, [R30.64] ;  /* 0x0000000a1e247980 */ /* 0x000f22000c101b00 */
[----:B------:R-:W-:-:S03]  /*1ac80*/  IADD3.X R11, R31, UR8, RZ, P0, !PT ;  /* 0x000000081f0b7c10 */ /* 0x000fc600087fe4ff */
[----:B0-----:R-:W5:Y:S04]  /*1ac90*/  LDL.64 R34, [R34+0x58] ;  /* 0x0000580022227983 */ /* 0x001f680000100a00 */
[----:B-1----:R0:W5:Y:S01]  /*1aca0*/  LD.E.64 R24, [R10.64] ;  /* 0x0000000a0a187980 */ /* 0x002162000c101b00 */
[----:B------:R-:W-:Y:S01]  /*1acb0*/  IMAD.IADD R19, R19, 0x1, R27 ;  /* 0x0000000113137824 */ /* 0x000fe200078e021b */
[----:B------:R-:W-:Y:S02]  /*1acc0*/  IADD3 R32, P4, R32, -0x8, RZ ;  /* 0xfffffff820207810 */ /* 0x000fe40007f9e0ff */
[----:B------:R-:W-:Y:S02]  /*1acd0*/  IADD3 R0, P3, R0, 0x8, RZ ;  /* 0x0000000800007810 */ /* 0x000fe40007f7e0ff */
[----:B------:R-:W-:-:S02]  /*1ace0*/  PLOP3.LUT P0, PT, PT, PT, PT, 0x8, 0x0 ;  /* 0x000000000000781c */ /* 0x000fc40003f0e170 */
[----:B0-----:R-:W-:Y:S02]  /*1acf0*/  IADD3 R10, P2, R10, UR6, RZ ;  /* 0x000000060a0a7c10 */ /* 0x001fe4000ff5e0ff */
[----:B------:R-:W-:Y:S02]  /*1ad00*/  IADD3.X R4, R4, -0x1, RZ, P4, !PT ;  /* 0xffffffff04047810 */ /* 0x000fe400027fe4ff */
[----:B------:R-:W-:Y:S02]  /*1ad10*/  IADD3.X R33, RZ, R33, RZ, P3, !PT ;  /* 0x00000021ff217210 */ /* 0x000fe40001ffe4ff */
[----:B------:R-:W-:Y:S01]  /*1ad20*/  IADD3.X R11, R11, UR8, RZ, P2, !PT ;  /* 0x000000080b0b7c10 */ /* 0x000fe200097fe4ff */
        /* <DEDUP_REMOVED lines=16> */
.L_x_7175:
[----:B------:R-:W-:-:S04]  /*1ae30*/  ISETP.NE.U32.AND P2, PT, R32, RZ, PT ;  /* 0x000000ff2000720c */ /* 0x000fc80003f45070 */
[----:B------:R-:W-:-:S13]  /*1ae40*/  ISETP.NE.OR.EX P0, PT, R4, RZ, P0, P2 ;  /* 0x000000ff0400720c */ /* 0x000fda0000705720 */
[----:B------:R-:W-:Y:S05]  /*1ae50*/  @!P0 BRA `(.L_x_7171) ;  /* 0x0000028000008947 */ /* 0x000fea0003800000 */
.L_x_7172:
        /* <DEDUP_REMOVED lines=11> */
[----:B------:R-:W5:Y:S04]  /*1af10*/  LD.E.64 R18, [R34.64] ;  /* 0x0000000a22127980 */ /* 0x000f68000c101b00 */
[----:B0-----:R-:W5:Y:S01]  /*1af20*/  LDL.64 R16, [R36+0x30] ;  /* 0x0000300024107983 */ /* 0x001f620000100a00 */
[----:B------:R-:W-:-:S05]  /*1af30*/  IADD3.X R21, R35, UR8, RZ, P0, !PT ;  /* 0x0000000823157c10 */ /* 0x000fca00087fe4ff */
[----:B------:R-:W3:Y:S01]  /*1af40*/  LD.E.64 R22, [R20.64] ;  /* 0x0000000a14167980 */ /* 0x000ee2000c101b00 */
        /* <DEDUP_REMOVED lines=14> */
[----:B-----5:R-:W-:-:S04]  /*1b030*/  IMAD R15, R19, R16, RZ ;  /* 0x00000010130f7224 */ /* 0x020fc800078e02ff */
[C---:B------:R-:W-:Y:S02]  /*1b040*/  IMAD R15, R18.reuse, R17, R15 ;  /* 0x00000011120f7224 */ /* 0x040fe400078e020f */
[----:B------:R-:W-:-:S04]  /*1b050*/  IMAD.WIDE.U32 R16, R18, R16, R10 ;  /* 0x0000001012107225 */ /* 0x000fc800078e000a */
[----:B------:R-:W-:Y:S02]  /*1b060*/  IMAD.IADD R17, R17, 0x1, R15 ;  /* 0x0000000111117824 */ /* 0x000fe400078e020f */
[-C--:B---3--:R-:W-:Y:S01]  /*1b070*/  IMAD R11, R23, R24.reuse, RZ ;  /* 0x00000018170b7224 */ /* 0x088fe200078e02ff */
[----:B------:R-:W-:Y:S01]  /*1b080*/  IADD3 R10, P3, R20, UR6, RZ ;  /* 0x00000006140a7c10 */ /* 0x000fe2000ff7e0ff */
[----:B------:R-:W-:-:S04]  /*1b090*/  IMAD.WIDE.U32 R30, R22, R24, R16 ;  /* 0x00000018161e7225 */ /* 0x000fc800078e0010 */
[----:B------:R-:W-:-:S04]  /*1b0a0*/  IMAD R11, R22, R25, R11 ;  /* 0x00000019160b7224 */ /* 0x000fc800078e020b */
[----:B------:R-:W-:Y:S01]  /*1b0b0*/  IMAD.IADD R31, R31, 0x1, R11 ;  /* 0x000000011f1f7824 */ /* 0x000fe200078e020b */
[----:B------:R-:W-:Y:S01]  /*1b0c0*/  IADD3.X R11, R21, UR8, RZ, P3, !PT ;  /* 0x00000008150b7c10 */ /* 0x000fe20009ffe4ff */
[----:B------:R-:W-:Y:S05]  /*1b0d0*/  @P0 BRA `(.L_x_7172) ;  /* 0xfffffd8000000947 */ /* 0x000fea000383ffff */
.L_x_7171:
[----:B------:R-:W-:-:S04]  /*1b0e0*/  ISETP.NE.U32.AND P0, PT, R5, RZ, PT ;  /* 0x000000ff0500720c */ /* 0x000fc80003f05070 */
[----:B------:R-:W-:-:S13]  /*1b0f0*/  ISETP.NE.AND.EX P0, PT, RZ, RZ, PT, P0 ;  /* 0x000000ffff00720c */ /* 0x000fda0003f05300 */
[----:B------:R-:W-:Y:S05]  /*1b100*/  @!P0 BRA `(.L_x_7170) ;  /* 0x000002d000008947 */ /* 0x000fea0003800000 */
[----:B------:R-:W-:Y:S01]  /*1b110*/  IMAD R33, R33, c[0x0][0x1c8], RZ ;  /* 0x0000720021217a24 */ /* 0x000fe200078e02ff */
[C---:B------:R-:W-:Y:S01]  /*1b120*/  LEA R4, R0.reuse, R1, 0x3 ;  /* 0x0000000100047211 */ /* 0x040fe200078e18ff */
[----:B------:R-:W-:Y:S02]  /*1b130*/  IMAD.MOV.U32 R12, RZ, RZ, R8 ;  /* 0x000000ffff0c7224 */ /* 0x000fe400078e0008 */
        /* <DEDUP_REMOVED lines=39> */
.L_x_7169:
[----:B0----5:R-:W-:-:S04]  /*1b3b0*/  LEA R30, P0, R6, c[0x0][0x168], 0x3 ;  /* 0x00005a00061e7a11 */ /* 0x021fc800078018ff */
[----:B------:R-:W-:-:S06]  /*1b3c0*/  LEA.HI.X R31, R6, c[0x0][0x16c], R7, 0x3, P0 ;  /* 0x00005b00061f7a11 */ /* 0x000fcc00000f1c07 */
[----:B------:R-:W5:Y:S03]  /*1b3d0*/  LD.E.64 R30, [R30.64] ;  /* 0x0000000a1e1e7980 */ /* 0x000f66000c101b00 */
.L_x_7170:
[----:B------:R-:W-:Y:S01]  /*1b3e0*/  MOV R0, c[0x0][0x1d8] ;  /* 0x0000760000007a02 */ /* 0x000fe20000000f00 */
[----:B------:R-:W-:Y:S01]  /*1b3f0*/  IMAD.MOV.U32 R5, RZ, RZ, 0x3 ;  /* 0x00000003ff057424 */ /* 0x000fe200078e00ff */
[C---:B-----5:R-:W-:Y:S01]  /*1b400*/  SHF.L.U64.HI R16, R6.reuse, 0x3, R7 ;  /* 0x0000000306107819 */ /* 0x060fe20000010207 */
[----:B------:R-:W-:Y:S01]  /*1b410*/  IMAD.MOV.U32 R18, RZ, RZ, c[0x0][0x1d0] ;  /* 0x00007400ff127624 */ /* 0x000fe200078e00ff */
[----:B------:R-:W-:Y:S01]  /*1b420*/  SHF.L.U32 R10, R6, 0x3, RZ ;  /* 0x00000003060a7819 */ /* 0x000fe200000006ff */
        /* <DEDUP_REMOVED lines=15> */
.L_x_7177:
        /* <DEDUP_REMOVED lines=15> */
[----:B------:R-:W-:-:S02]  /*1b610*/  MOV R14, R12 ;  /* 0x0000000c000e7202 */ /* 0x000fc40000000f00 */
[----:B------:R-:W-:-:S13]  /*1b620*/  ISETP.GT.AND.EX P3, PT, R12, RZ, PT, P3 ;  /* 0x000000ff0c00720c */ /* 0x000fda0003f64330 */
[----:B------:R-:W-:Y:S05]  /*1b630*/  @P3 BRA `(.L_x_7177) ;  /* 0xfffffee000003947 */ /* 0x000fea000383ffff */
[----:B------:R-:W-:Y:S05]  /*1b640*/  BSYNC B1 ;  /* 0x0000000000017941 */ /* 0x000fea0003800000 */
.L_x_7176:
[----:B------:R-:W-:Y:S05]  /*1b650*/  @!P0 BRA `(.L_x_7178) ;  /* 0x0000016000008947 */ /* 0x000fea0003800000 */
[----:B------:R-:W-:Y:S01]  /*1b660*/  BSSY B1, `(.L_x_7178) ;  /* 0x0000015000017945 */ /* 0x000fe20003800000 */
[----:B------:R-:W-:Y:S02]  /*1b670*/  IMAD.MOV.U32 R13, RZ, RZ, c[0x0][0x1d0] ;  /* 0x00007400ff0d7624 */ /* 0x000fe400078e00ff */
[----:B------:R-:W-:Y:S02]  /*1b680*/  IMAD.MOV.U32 R7, RZ, RZ, c[0x0][0x1d4] ;  /* 0x00007500ff077624 */ /* 0x000fe400078e00ff */
.L_x_7179:
        /* <DEDUP_REMOVED lines=14> */
[----:B------:R-:W-:Y:S01]  /*1b770*/  @P0 IMAD.X R7, RZ, RZ, R9, P3 ;  /* 0x000000ffff070224 */ /* 0x000fe200018e0609 */
[----:B------:R-:W-:-:S02]  /*1b780*/  MOV R20, R11 ;  /* 0x0000000b00147202 */ /* 0x000fc40000000f00 */
[----:B------:R-:W-:-:S13]  /*1b790*/  ISETP.GT.AND.EX P2, PT, R11, RZ, PT, P2 ;  /* 0x000000ff0b00720c */ /* 0x000fda0003f44320 */
[----:B------:R-:W-:Y:S05]  /*1b7a0*/  @P2 BRA `(.L_x_7179) ;  /* 0xfffffee000002947 */ /* 0x000fea000383ffff */
[----:B------:R-:W-:Y:S05]  /*1b7b0*/  BSYNC B1 ;  /* 0x0000000000017941 */ /* 0x000fea0003800000 */
.L_x_7178:
        /* <DEDUP_REMOVED lines=14> */
.L_x_7168:
[----:B------:R-:W-:Y:S05]  /*1b8a0*/  BSYNC B0 ;  /* 0x0000000000007941 */ /* 0x000fea0003800000 */
.L_x_7167:
[----:B0-----:R-:W-:Y:S01]  /*1b8b0*/  @!P1 IADD3 R4, R2, UR4, RZ ;  /* 0x0000000402049c10 */ /* 0x001fe2000fffe0ff */
[----:B------:R-:W-:Y:S01]  /*1b8c0*/  @!P1 IMAD.MOV.U32 R5, RZ, RZ, 0x8 ;  /* 0x00000008ff059424 */ /* 0x000fe200078e00ff */
[----:B------:R-:W-:Y:S01]  /*1b8d0*/  @!P1 MOV R2, R3 ;  /* 0x0000000300029202 */ /* 0x000fe20000000f00 */
[----:B------:R-:W-:Y:S01]  /*1b8e0*/  BSSY B0, `(.L_x_7180) ;  /* 0x000002f000007945 */ /* 0x000fe20003800000 */
[----:B------:R-:W-:Y:S01]  /*1b8f0*/  BSSY B1, `(.L_x_7181) ;  /* 0x0000027000017945 */ /* 0x000fe20003800000 */
[----:B------:R-:W-:Y:S01]  /*1b900*/  @!P1 IMAD.WIDE.U32 R4, R4, R5, c[0x0][0x1f8] ;  /* 0x00007e0004049625 */ /* 0x000fe200078e0005 */
[----:B------:R-:W-:-:S04]  /*1b910*/  ISETP.GE.AND P0, PT, R2, UR5, PT ;  /* 0x0000000502007c0c */ /* 0x000fc8000bf06270 */
[----:B------:R0:W-:Y:S09]  /*1b920*/  @!P1 STG.E.64 [R4.64], RZ ;  /* 0x000000ff04009986 */ /* 0x0001f2000c101b0a */
[----:B------:R-:W-:Y:S05]  /*1b930*/  @P0 BRA `(.L_x_7182) ;  /* 0x000000c000000947 */ /* 0x000fea0003800000 */
[C---:B0-----:R-:W-:Y:S01]  /*1b940*/  IADD3 R4, R2.reuse, UR4, RZ ;  /* 0x0000000402047c10 */ /* 0x041fe2000fffe0ff */
[----:B------:R-:W-:Y:S01]  /*1b950*/  IMAD.MOV.U32 R5, RZ, RZ, 0x8 ;  /* 0x00000008ff057424 */ /* 0x000fe200078e00ff */
[----:B------:R-:W-:-:S03]  /*1b960*/  IADD3 R2, R2, 0x80, RZ ;  /* 0x0000008002027810 */ /* 0x000fc60007ffe0ff */
[----:B------:R-:W-:Y:S01]  /*1b970*/  IMAD.WIDE.U32 R4, R4, R5, c[0x0][0x1f8] ;  /* 0x00007e0004047625 */ /* 0x000fe200078e0005 */
[----:B------:R-:W-:-:S04]  /*1b980*/  ISETP.GE.AND P0, PT, R2, UR5, PT ;  /* 0x0000000502007c0c */ /* 0x000fc8000bf06270 */
[----:B------:R0:W-:Y:S09]  /*1b990*/  STG.E.64 [R4.64], RZ ;  /* 0x000000ff04007986 */ /* 0x0001f2000c101b0a */
[----:B------:R-:W-:Y:S05]  /*1b9a0*/  @P0 BRA `(.L_x_7183) ;  /* 0x000000c000000947 */ /* 0x000fea0003800000 */
[C---:B0-----:R-:W-:Y:S01]  /*1b9b0*/  IADD3 R4, R2.reuse, UR4, RZ ;  /* 0x0000000402047c10 */ /* 0x041fe2000fffe0ff */
[----:B------:R-:W-:Y:S01]  /*1b9c0*/  IMAD.MOV.U32 R5, RZ, RZ, 0x8 ;  /* 0x00000008ff057424 */ /* 0x000fe200078e00ff */
[----:B------:R-:W-:-:S03]  /*1b9d0*/  IADD3 R2, R2, 0x80, RZ ;  /* 0x0000008002027810 */ /* 0x000fc60007ffe0ff */
[----:B------:R-:W-:-:S05]  /*1b9e0*/  IMAD.WIDE.U32 R4, R4, R5, c[0x0][0x1f8] ;  /* 0x00007e0004047625 */ /* 0x000fca00078e0005 */
[----:B------:R0:W-:Y:S02]  /*1b9f0*/  STG.E.64 [R4.64], RZ ;  /* 0x000000ff04007986 */ /* 0x0001e4000c101b0a */
.L_x_7182:
[----:B------:R-:W-:-:S13]  /*1ba00*/  ISETP.GE.AND P0, PT, R2, UR5, PT ;  /* 0x0000000502007c0c */ /* 0x000fda000bf06270 */
[----:B------:R-:W-:Y:S05]  /*1ba10*/  @P0 BRA `(.L_x_7184) ;  /* 0x000000c000000947 */ /* 0x000fea0003800000 */
[----:B0-----:R-:W-:Y:S01]  /*1ba20*/  HFMA2.MMA R5, -RZ, RZ, 0, 4.76837158203125e-07 ;  /* 0x00000008ff057435 */ /* 0x001fe200000001ff */
[C---:B------:R-:W-:Y:S02]  /*1ba30*/  IADD3 R4, R2.reuse, UR4, RZ ;  /* 0x0000000402047c10 */ /* 0x040fe4000fffe0ff */
[----:B------:R-:W-:-:S07]  /*1ba40*/  IADD3 R2, R2, 0x80, RZ ;  /* 0x0000008002027810 */ /* 0x000fce0007ffe0ff */
[----:B------:R-:W-:-:S05]  /*1ba50*/  IMAD.WIDE.U32 R4, R4, R5, c[0x0][0x1f8] ;  /* 0x00007e0004047625 */ /* 0x000fca00078e0005 */
[----:B------:R0:W-:Y:S02]  /*1ba60*/  STG.E.64 [R4.64], RZ ;  /* 0x000000ff04007986 */ /* 0x0001e4000c101b0a */
.L_x_7183:
[----:B------:R-:W-:-:S13]  /*1ba70*/  ISETP.GE.AND P0, PT, R2, UR5, PT ;  /* 0x0000000502007c0c */ /* 0x000fda000bf06270 */
[----:B------:R-:W-:Y:S05]  /*1ba80*/  @P0 BRA `(.L_x_7185) ;  /* 0x000000d000000947 */ /* 0x000fea0003800000 */
[C---:B0-----:R-:W-:Y:S01]  /*1ba90*/  IADD3 R4, R2.reuse, UR4, RZ ;  /* 0x0000000402047c10 */ /* 0x041fe2000fffe0ff */
[----:B------:R-:W-:Y:S01]  /*1baa0*/  IMAD.MOV.U32 R5, RZ, RZ, 0x8 ;  /* 0x00000008ff057424 */ /* 0x000fe200078e00ff */
[----:B------:R-:W-:-:S03]  /*1bab0*/  IADD3 R2, R2, 0x80, RZ ;  /* 0x0000008002027810 */ /* 0x000fc60007ffe0ff */
[----:B------:R-:W-:-:S05]  /*1bac0*/  IMAD.WIDE.U32 R4, R4, R5, c[0x0][0x1f8] ;  /* 0x00007e0004047625 */ /* 0x000fca00078e0005 */
[----:B------:R0:W-:Y:S02]  /*1bad0*/  STG.E.64 [R4.64], RZ ;  /* 0x000000ff04007986 */ /* 0x0001e4000c101b0a */
.L_x_7184:
[----:B------:R-:W-:-:S13]  /*1bae0*/  ISETP.GE.AND P0, PT, R2, UR5, PT ;  /* 0x0000000502007c0c */ /* 0x000fda000bf06270 */
[----:B------:R-:W-:Y:S01]  /*1baf0*/  @P0 BREAK B1 ;  /* 0x0000000000010942 */ /* 0x000fe20003800000 */
[----:B------:R-:W-:Y:S05]  /*1bb00*/  @P0 BRA `(.L_x_7186) ;  /* 0x000000c000000947 */ /* 0x000fea0003800000 */
[C---:B0-----:R-:W-:Y:S01]  /*1bb10*/  IADD3 R4, R2.reuse, UR4, RZ ;  /* 0x0000000402047c10 */ /* 0x041fe2000fffe0ff */
[----:B------:R-:W-:Y:S01]  /*1bb20*/  IMAD.MOV.U32 R5, RZ, RZ, 0x8 ;  /* 0x00000008ff057424 */ /* 0x000fe200078e00ff */
[----:B------:R-:W-:-:S03]  /*1bb30*/  IADD3 R2, R2, 0x80, RZ ;  /* 0x0000008002027810 */ /* 0x000fc60007ffe0ff */
[----:B------:R-:W-:-:S05]  /*1bb40*/  IMAD.WIDE.U32 R4, R4, R5, c[0x0][0x1f8] ;  /* 0x00007e0004047625 */ /* 0x000fca00078e0005 */
[----:B------:R0:W-:Y:S02]  /*1bb50*/  STG.E.64 [R4.64], RZ ;  /* 0x000000ff04007986 */ /* 0x0001e4000c101b0a */
.L_x_7185:
[----:B------:R-:W-:Y:S05]  /*1bb60*/  BSYNC B1 ;  /* 0x0000000000017941 */ /* 0x000fea0003800000 */
.L_x_7181:
[----:B------:R-:W-:-:S13]  /*1bb70*/  ISETP.GE.AND P0, PT, R2, UR5, PT ;  /* 0x0000000502007c0c */ /* 0x000fda000bf06270 */
[C---:B0-----:R-:W-:Y:S02]  /*1bb80*/  @!P0 IADD3 R4, R2.reuse, UR4, RZ ;  /* 0x0000000402048c10 */ /* 0x041fe4000fffe0ff */
[----:B------:R-:W-:Y:S02]  /*1bb90*/  @!P0 MOV R5, 0x8 ;  /* 0x0000000800058802 */ /* 0x000fe40000000f00 */
[----:B------:R-:W-:-:S03]  /*1bba0*/  @!P0 IADD3 R2, R2, 0x80, RZ ;  /* 0x0000008002028810 */ /* 0x000fc60007ffe0ff */
[----:B------:R-:W-:-:S05]  /*1bbb0*/  @!P0 IMAD.WIDE.U32 R4, R4, R5, c[0x0][0x1f8] ;  /* 0x00007e0004048625 */ /* 0x000fca00078e0005 */
[----:B------:R0:W-:Y:S02]  /*1bbc0*/  @!P0 STG.E.64 [R4.64], RZ ;  /* 0x000000ff04008986 */ /* 0x0001e4000c101b0a */
.L_x_7186:
[----:B------:R-:W-:Y:S05]  /*1bbd0*/  BSYNC B0 ;  /* 0x0000000000007941 */ /* 0x000fea0003800000 */
.L_x_7180:
[----:B------:R-:W-:Y:S01]  /*1bbe0*/  WARPSYNC 0xffffffff ;  /* 0xffffffff00007948 */ /* 0x000fe20003800000 */
[----:B------:R-:W-:-:S13]  /*1bbf0*/  ISETP.GE.AND P0, PT, R2, UR5, PT ;  /* 0x0000000502007c0c */ /* 0x000fda000bf06270 */
[----:B------:R-:W-:Y:S05]  /*1bc00*/  @P0 EXIT ;  /* 0x000000000000094d */ /* 0x000fea0003800000 */
[----:B------:R-:W-:Y:S01]  /*1bc10*/  IADD3 R2, R2, UR4, RZ ;  /* 0x0000000402027c10 */ /* 0x000fe2000fffe0ff */
[----:B------:R-:W-:-:S04]  /*1bc20*/  IMAD.MOV.U32 R3, RZ, RZ, 0x8 ;  /* 0x00000008ff037424 */ /* 0x000fc800078e00ff */
[----:B------:R-:W-:-:S05]  /*1bc30*/  IMAD.WIDE.U32 R2, R2, R3, c[0x0][0x1f8] ;  /* 0x00007e0002027625 */ /* 0x000fca00078e0003 */
[----:B------:R-:W-:Y:S01]  /*1bc40*/  STG.E.64 [R2.64], RZ ;  /* 0x000000ff02007986 */ /* 0x000fe2000c101b0a */
[----:B------:R-:W-:Y:S05]  /*1bc50*/  EXIT ;  /* 0x000000000000794d */ /* 0x000fea0003800000 */
.L_x_7187:
        /* <DEDUP_REMOVED lines=10> */
.L_x_16288:


//--------------------- .text._ZN2at6native29vectorized_elementwise_kernelILi4EZZNS0_73_GLOBAL__N__c8866d80_35_SparseBinaryOpIntersectionKernel_cu_1520ed90_315342_sparse_binary_op_intersection_kernel_implINS2_18CUDAKernelLauncherENS2_36CUDAValueSelectionIntersectionKernelINS2_9LhsProjOpEEElLl8EEEvRNS_6TensorERKS8_SB_RKSt6vectorIlSaIlEERKSt8optionalIS8_ESK_bbENKUlvE3_clEvEUllE_St5arrayIPcLm2EEEEviT0_T1_ --------------------------
	.section	.text._ZN2at6native29vectorized_elementwise_kernelILi4EZZNS0_73_GLOBAL__N__c8866d80_35_SparseBinaryOpIntersectionKernel_cu_1520ed90_315342_sparse_binary_op_intersection_kernel_implINS2_18CUDAKernelLauncherENS2_36CUDAValueSelectionIntersectionKernelINS2_9LhsProjOpEEElLl8EEEvRNS_6TensorERKS8_SB_RKSt6vectorIlSaIlEERKSt8optionalIS8_ESK_bbENKUlvE3_clEvEUllE_St5arrayIPcLm2EEEEviT0_T1_,"ax",@progbits
	.sectioninfo	@"SHI_REGISTERS=40"
	.align	128
        .global         _ZN2at6native29vectorized_elementwise_kernelILi4EZZNS0_73_GLOBAL__N__c8866d80_35_SparseBinaryOpIntersectionKernel_cu_1520ed90_315342_sparse_binary_op_intersection_kernel_implINS2_18CUDAKernelLauncherENS2_36CUDAValueSelectionIntersectionKernelINS2_9LhsProjOpEEElLl8EEEvRNS_6TensorERKS8_SB_RKSt6vectorIlSaIlEERKSt8optionalIS8_ESK_bbENKUlvE3_clEvEUllE_St5arrayIPcLm2EEEEviT0_T1_
        .type           _ZN2at6native29vectorized_elementwise_kernelILi4EZZNS0_73_GLOBAL__N__c8866d80_35_SparseBinaryOpIntersectionKernel_cu_1520ed90_315342_sparse_binary_op_intersection_kernel_implINS2_18CUDAKernelLauncherENS2_36CUDAValueSelectionIntersectionKernelINS2_9LhsProjOpEEElLl8EEEvRNS_6TensorERKS8_SB_RKSt6vectorIlSaIlEERKSt8optionalIS8_ESK_bbENKUlvE3_clEvEUllE_St5arrayIPcLm2EEEEviT0_T1_,@function
        .size           _ZN2at6native29vectorized_elementwise_kernelILi4EZZNS0_73_GLOBAL__N__c8866d80_35_SparseBinaryOpIntersectionKernel_cu_1520ed90_315342_sparse_binary_op_intersection_kernel_implINS2_18CUDAKernelLauncherENS2_36CUDAValueSelectionIntersectionKernelINS2_9LhsProjOpEEElLl8EEEvRNS_6TensorERKS8_SB_RKSt6vectorIlSaIlEERKSt8optionalIS8_ESK_bbENKUlvE3_clEvEUllE_St5arrayIPcLm2EEEEviT0_T1_,(.L_x_16289 - _ZN2at6native29vectorized_elementwise_kernelILi4EZZNS0_73_GLOBAL__N__c8866d80_35_SparseBinaryOpIntersectionKernel_cu_1520ed90_315342_sparse_binary_op_intersection_kernel_implINS2_18CUDAKernelLauncherENS2_36CUDAValueSelectionIntersectionKernelINS2_9LhsProjOpEEElLl8EEEvRNS_6TensorERKS8_SB_RKSt6vectorIlSaIlEERKSt8optionalIS8_ESK_bbENKUlvE3_clEvEUllE_St5arrayIPcLm2EEEEviT0_T1_)
        .other          _ZN2at6native29vectorized_elementwise_kernelILi4EZZNS0_73_GLOBAL__N__c8866d80_35_SparseBinaryOpIntersectionKernel_cu_1520ed90_315342_sparse_binary_op_intersection_kernel_implINS2_18CUDAKernelLauncherENS2_36CUDAValueSelectionIntersectionKernelINS2_9LhsProjOpEEElLl8EEEvRNS_6TensorERKS8_SB_RKSt6vectorIlSaIlEERKSt8optionalIS8_ESK_bbENKUlvE3_clEvEUllE_St5arrayIPcLm2EEEEviT0_T1_,@"STO_CUDA_ENTRY STV_DEFAULT"
_ZN2at6native29vectorized_elementwise_kernelILi4EZZNS0_73_GLOBAL__N__c8866d80_35_SparseBinaryOpIntersectionKernel_cu_1520ed90_315342_sparse_binary_op_intersection_kernel_implINS2_18CUDAKernelLauncherENS2_36CUDAValueSelectionIntersectionKernelINS2_9LhsProjOpEEElLl8EEEvRNS_6TensorERKS8_SB_RKSt6vectorIlSaIlEERKSt8optionalIS8_ESK_bbENKUlvE3_clEvEUllE_St5arrayIPcLm2EEEEviT0_T1_:
.text._ZN2at6native29vectorized_elementwise_kernelILi4EZZNS0_73_GLOBAL__N__c8866d80_35_SparseBinaryOpIntersectionKernel_cu_1520ed90_315342_sparse_binary_op_intersection_kernel_implINS2_18CUDAKernelLauncherENS2_36CUDAValueSelectionIntersectionKernelINS2_9LhsProjOpEEElLl8EEEvRNS_6TensorERKS8_SB_RKSt6vectorIlSaIlEERKSt8optionalIS8_ESK_bbENKUlvE3_clEvEUllE_St5arrayIPcLm2EEEEviT0_T1_:
        /* <DEDUP_REMOVED lines=124> */
.L_x_7194:
        /* <DEDUP_REMOVED lines=139> */
.L_x_7193:
        /* <DEDUP_REMOVED lines=76> */
.L_x_7195:
[----:B------:R-:W-:-:S04]  /*1530*/  ISETP.NE.U32.AND P1, PT, RZ, UR5, PT ;  /* 0x00000005ff007c0c */ /* 0x000fc8000bf25070 */
[----:B------:R-:W-:-:S13]  /*1540*/  ISETP.NE.OR.EX P0, PT, RZ, UR8, P0, P1 ;  /* 0x00000008ff007c0c */ /* 0x000fda0008705710 */
[----:B------:R-:W-:Y:S05]  /*1550*/  @!P0 BRA `(.L_x_7191) ;  /* 0x0000029000008947 */ /* 0x000fea0003800000 */
.L_x_7192:
        /* <DEDUP_REMOVED lines=41> */
.L_x_7191:
        /* <DEDUP_REMOVED lines=49> */
.L_x_7189:
[----:B-----5:R-:W-:-:S04]  /*1b00*/  LEA R24, P0, R4, c[0x0][0x168], 0x3 ;  /* 0x00005a0004187a11 */ /* 0x020fc800078018ff */
[----:B------:R-:W-:-:S06]  /*1b10*/  LEA.HI.X R25, R4, c[0x0][0x16c], R5, 0x3, P0 ;  /* 0x00005b0004197a11 */ /* 0x000fcc00000f1c05 */
[----:B------:R-:W5:Y:S03]  /*1b20*/  LDG.E.64 R24, [R24.64] ;  /* 0x0000000a18187981 */ /* 0x000f66000c1e1b00 */
.L_x_7190:
        /* <DEDUP_REMOVED lines=20> */
.L_x_7197:
        /* <DEDUP_REMOVED lines=23> */
.L_x_7196:
        /* <DEDUP_REMOVED lines=8> */
.L_x_7199:
        /* <DEDUP_REMOVED lines=23> */
.L_x_7198:
        /* <DEDUP_REMOVED lines=60> */
.L_x_7205:
        /* <DEDUP_REMOVED lines=137> */
.L_x_7204:
        /* <DEDUP_REMOVED lines=74> */
.L_x_7206:
[----:B------:R-:W-:-:S04]  /*30c0*/  ISETP.NE.U32.AND P3, PT, RZ, UR5, PT ;  /* 0x00000005ff007c0c */ /* 0x000fc8000bf65070 */
[----:B------:R-:W-:-:S13]  /*30d0*/  ISETP.NE.OR.EX P0, PT, RZ, UR8, P0, P3 ;  /* 0x00000008ff007c0c */ /* 0x000fda0008705730 */
[----:B------:R-:W-:Y:S05]  /*30e0*/  @!P0 BRA `(.L_x_7202) ;  /* 0x0000028000008947 */ /* 0x000fea0003800000 */
.L_x_7203:
        /* <DEDUP_REMOVED lines=40> */
.L_x_7202:
        /* <DEDUP_REMOVED lines=49> */
.L_x_7200:
[----:B0-----:R-:W-:-:S04]  /*3680*/  LEA R22, P0, R6, c[0x0][0x168], 0x3 ;  /* 0x00005a0006167a11 */ /* 0x001fc800078018ff */
[----:B------:R-:W-:-:S06]  /*3690*/  LEA.HI.X R23, R6, c[0x0][0x16c], R7, 0x3, P0 ;  /* 0x00005b0006177a11 */ /* 0x000fcc00000f1c07 */
[----:B------:R-:W5:Y:S03]  /*36a0*/  LD.E.64 R22, [R22.64] ;  /* 0x0000000a16167980 */ /* 0x000f66000c101b00 */
.L_x_7201:
        /* <DEDUP_REMOVED lines=12> */
.L_x_7208:
        /* <DEDUP_REMOVED lines=19> */
.L_x_7207:
[----:B------:R-:W-:Y:S05]  /*38a0*/  @!P1 BRA `(.L_x_7209) ;  /* 0x0000018000009947 */ /* 0x000fea0003800000 */
[----:B------:R-:W-:Y:S01]  /*38b0*/  BSSY B0, `(.L_x_7209) ;  /* 0x0000017000007945 */ /* 0x000fe20003800000 */
[----:B------:R-:W-:Y:S01]  /*38c0*/  IMAD.MOV.U32 R31, RZ, RZ, R3 ;  /* 0x000000ffff1f7224 */ /* 0x000fe200078e0003 */
[----:B------:R-:W-:Y:S01]  /*38d0*/  MOV R30, R4 ;  /* 0x00000004001e7202 */ /* 0x000fe20000000f00 */
[----:B------:R-:W-:Y:S02]  /*38e0*/  IMAD.MOV.U32 R26, RZ, RZ, c[0x0][0x1d0] ;  /* 0x00007400ff1a7624 */ /* 0x000fe400078e00ff */
[----:B------:R-:W-:Y:S02]  /*38f0*/  IMAD.MOV.U32 R5, RZ, RZ, c[0x0][0x1d4] ;  /* 0x00007500ff057624 */ /* 0x000fe400078e00ff */
.L_x_7210:
        /* <DEDUP_REMOVED lines=19> */
.L_x_7209:
        /* <DEDUP_REMOVED lines=60> */
.L_x_7216:
        /* <DEDUP_REMOVED lines=137> */
.L_x_7215:
        /* <DEDUP_REMOVED lines=74> */
.L_x_7217:
[----:B------:R-:W-:-:S04]  /*4b20*/  ISETP.NE.U32.AND P3, PT, RZ, UR5, PT ;  /* 0x00000005ff007c0c */ /* 0x000fc8000bf65070 */
[----:B------:R-:W-:-:S13]  /*4b30*/  ISETP.NE.OR.EX P0, PT, RZ, UR8, P0, P3 ;  /* 0x00000008ff007c0c */ /* 0x000fda0008705730 */
[----:B------:R-:W-:Y:S05]  /*4b40*/  @!P0 BRA `(.L_x_7213) ;  /* 0x000002a000008947 */ /* 0x000fea0003800000 */
.L_x_7214:
        /* <DEDUP_REMOVED lines=42> */
.L_x_7213:
        /* <DEDUP_REMOVED lines=49> */
.L_x_7211:
[----:B0-----:R-:W-:-:S04]  /*5100*/  LEA R20, P0, R16, c[0x0][0x168], 0x3 ;  /* 0x00005a0010147a11 */ /* 0x001fc800078018ff */
[----:B------:R-:W-:-:S06]  /*5110*/  LEA.HI.X R21, R16, c[0x0][0x16c], R17, 0x3, P0 ;  /* 0x00005b0010157a11 */ /* 0x000fcc00000f1c11 */
[----:B------:R-:W5:Y:S03]  /*5120*/  LD.E.64 R20, [R20.64] ;  /* 0x0000000a14147980 */ /* 0x000f66000c101b00 */
.L_x_7212:
        /* <DEDUP_REMOVED lines=12> */
.L_x_7219:
        /* <DEDUP_REMOVED lines=19> */
.L_x_7218:
[----:B------:R-:W-:Y:S05]  /*5320*/  @!P1 BRA `(.L_x_7220) ;  /* 0x0000018000009947 */ /* 0x000fea0003800000 */
[----:B------:R-:W-:Y:S01]  /*5330*/  BSSY B0, `(.L_x_7220) ;  /* 0x0000017000007945 */ /* 0x000fe20003800000 */
[----:B------:R-:W-:Y:S01]  /*5340*/  IMAD.MOV.U32 R29, RZ, RZ, R3 ;  /* 0x000000ffff1d7224 */ /* 0x000fe200078e0003 */
[----:B------:R-:W-:Y:S01]  /*5350*/  MOV R5, c[0x0][0x1d4] ;  /* 0x0000750000057a02 */ /* 0x000fe20000000f00 */
[----:B------:R-:W-:Y:S02]  /*5360*/  IMAD.MOV.U32 R28, RZ, RZ, R4 ;  /* 0x000000ffff1c7224 */ /* 0x000fe400078e0004 */
[----:B------:R-:W-:-:S03]  /*5370*/  IMAD.MOV.U32 R24, RZ, RZ, c[0x0][0x1d0] ;  /* 0x00007400ff187624 */ /* 0x000fc600078e00ff */
.L_x_7221:
        /* <DEDUP_REMOVED lines=19> */
.L_x_7220:
        /* <DEDUP_REMOVED lines=60> */
.L_x_7227:
        /* <DEDUP_REMOVED lines=137> */
.L_x_7226:
        /* <DEDUP_REMOVED lines=74> */
.L_x_7228:
[----:B------:R-:W-:-:S04]  /*65a0*/  ISETP.NE.U32.AND P3, PT, RZ, UR5, PT ;  /* 0x00000005ff007c0c */ /* 0x000fc8000bf65070 */
[----:B------:R-:W-:-:S13]  /*65b0*/  ISETP.NE.OR.EX P0, PT, RZ, UR8, P0, P3 ;  /* 0x00000008ff007c0c */ /* 0x000fda0008705730 */
[----:B------:R-:W-:Y:S05]  /*65c0*/  @!P0 BRA `(.L_x_7224) ;  /* 0x0000028000008947 */ /* 0x000fea0003800000 */
.L_x_7225:
        /* <DEDUP_REMOVED lines=40> */
.L_x_7224:
        /* <DEDUP_REMOVED lines=49> */
.L_x_7222:
[----:B0-----:R-:W-:-:S04]  /*6b60*/  LEA R16, P0, R18, c[0x0][0x168], 0x3 ;  /* 0x00005a0012107a11 */ /* 0x001fc800078018ff */
[----:B------:R-:W-:-:S06]  /*6b70*/  LEA.HI.X R17, R18, c[0x0][0x16c], R19, 0x3, P0 ;  /* 0x00005b0012117a11 */ /* 0x000fcc00000f1c13 */
[----:B------:R-:W5:Y:S03]  /*6b80*/  LD.E.64 R16, [R16.64] ;  /* 0x0000000a10107980 */ /* 0x000f66000c101b00 */
.L_x_7223:
        /* <DEDUP_REMOVED lines=12> */
.L_x_7230:
        /* <DEDUP_REMOVED lines=19> */
.L_x_7229:
[----:B------:R-:W-:Y:S05]  /*6d80*/  @!P1 BRA `(.L_x_7231) ;  /* 0x0000018000009947 */ /* 0x000fea0003800000 */
[----:B------:R-:W-:Y:S01]  /*6d90*/  BSSY B0, `(.L_x_7231) ;  /* 0x0000017000007945 */ /* 0x000fe20003800000 */
[----:B------:R-:W-:Y:S01]  /*6da0*/  IMAD.MOV.U32 R27, RZ, RZ, R3 ;  /* 0x000000ffff1b7224 */ /* 0x000fe200078e0003 */
[----:B------:R-:W-:Y:S01]  /*6db0*/  MOV R5, c[0x0][0x1d4] ;  /* 0x0000750000057a02 */ /* 0x000fe20000000f00 */
[----:B------:R-:W-:Y:S02]  /*6dc0*/  IMAD.MOV.U32 R26, RZ, RZ, R4 ;  /* 0x000000ffff1a7224 */ /* 0x000fe400078e0004 */
[----:B------:R-:W-:-:S03]  /*6dd0*/  IMAD.MOV.U32 R22, RZ, RZ, c[0x0][0x1d0] ;  /* 0x00007400ff167624 */ /* 0x000fc600078e00ff */
.L_x_7232:
        /* <DEDUP_REMOVED lines=19> */
.L_x_7231:
        /* <DEDUP_REMOVED lines=57> */
.L_x_7238:
        /* <DEDUP_REMOVED lines=138> */
.L_x_7237:
        /* <DEDUP_REMOVED lines=73> */
.L_x_7239:
[----:B------:R-:W-:-:S04]  /*7fd0*/  ISETP.NE.U32.AND P3, PT, R32, RZ, PT ;  /* 0x000000ff2000720c */ /* 0x000fc80003f65070 */
[----:B------:R-:W-:-:S13]  /*7fe0*/  ISETP.NE.OR.EX P0, PT, R7, RZ, P0, P3 ;  /* 0x000000ff0700720c */ /* 0x000fda0000705730 */
[----:B------:R-:W-:Y:S05]  /*7ff0*/  @!P0 BRA `(.L_x_7235) ;  /* 0x0000028000008947 */ /* 0x000fea0003800000 */
.L_x_7236:
        /* <DEDUP_REMOVED lines=40> */
.L_x_7235:
        /* <DEDUP_REMOVED lines=47> */
.L_x_7233:
[----:B0-----:R-:W-:-:S04]  /*8570*/  LEA R16, P0, R8, c[0x0][0x168], 0x3 ;  /* 0x00005a0008107a11 */ /* 0x001fc800078018ff */
[----:B------:R-:W-:-:S06]  /*8580*/  LEA.HI.X R17, R8, c[0x0][0x16c], R9, 0x3, P0 ;  /* 0x00005b0008117a11 */ /* 0x000fcc00000f1c09 */
[----:B------:R-:W5:Y:S03]  /*8590*/  LD.E.64 R16, [R16.64] ;  /* 0x0000000a10107980 */ /* 0x000f66000c101b00 */
.L_x_7234:
        /* <DEDUP_REMOVED lines=12> */
.L_x_7241:
        /* <DEDUP_REMOVED lines=19> */
.L_x_7240:
[----:B------:R-:W-:Y:S05]  /*8790*/  @!P1 BRA `(.L_x_7242) ;  /* 0x0000018000009947 */ /* 0x000fea0003800000 */
[----:B------:R-:W-:Y:S01]  /*87a0*/  BSSY B0, `(.L_x_7242) ;  /* 0x0000017000007945 */ /* 0x000fe20003800000 */
[----:B------:R-:W-:Y:S01]  /*87b0*/  MOV R23, R3 ;  /* 0x0000000300177202 */ /* 0x000fe20000000f00 */
[----:B------:R-:W-:Y:S02]  /*87c0*/  IMAD.MOV.U32 R24, RZ, RZ, R4 ;  /* 0x000000ffff187224 */ /* 0x000fe400078e0004 */
[----:B------:R-:W-:Y:S02]  /*87d0*/  IMAD.MOV.U32 R25, RZ, RZ, c[0x0][0x1d0] ;  /* 0x00007400ff197624 */ /* 0x000fe400078e00ff */
[----:B------:R-:W-:Y:S02]  /*87e0*/  IMAD.MOV.U32 R5, RZ, RZ, c[0x0][0x1d4] ;  /* 0x00007500ff057624 */ /* 0x000fe400078e00ff */
.L_x_7243:
        /* <DEDUP_REMOVED lines=19> */
.L_x_7242:
        /* <DEDUP_REMOVED lines=57> */
.L_x_7249:
        /* <DEDUP_REMOVED lines=136> */
.L_x_7248:
        /* <DEDUP_REMOVED lines=73> */
.L_x_7250:
[----:B------:R-:W-:-:S04]  /*99c0*/  ISETP.NE.U32.AND P3, PT, R32, RZ, PT ;  /* 0x000000ff2000720c */ /* 0x000fc80003f65070 */
[----:B------:R-:W-:-:S13]  /*99d0*/  ISETP.NE.OR.EX P0, PT, R7, RZ, P0, P3 ;  /* 0x000000ff0700720c */ /* 0x000fda0000705730 */
[----:B------:R-:W-:Y:S05]  /*99e0*/  @!P0 BRA `(.L_x_7246) ;  /* 0x0000028000008947 */ /* 0x000fea0003800000 */
.L_x_7247:
        /* <DEDUP_REMOVED lines=40> */
.L_x_7246:
        /* <DEDUP_REMOVED lines=47> */
.L_x_7244:
[----:B0-----:R-:W-:-:S04]  /*9f60*/  LEA R16, P0, R10, c[0x0][0x168], 0x3 ;  /* 0x00005a000a107a11 */ /* 0x001fc800078018ff */
[----:B------:R-:W-:-:S06]  /*9f70*/  LEA.HI.X R17, R10, c[0x0][0x16c], R11, 0x3, P0 ;  /* 0x00005b000a117a11 */ /* 0x000fcc00000f1c0b */
[----:B------:R-:W5:Y:S03]  /*9f80*/  LD.E.64 R16, [R16.64] ;  /* 0x0000000a10107980 */ /* 0x000f66000c101b00 */
.L_x_7245:
        /* <DEDUP_REMOVED lines=12> */
.L_x_7252:
        /* <DEDUP_REMOVED lines=19> */
.L_x_7251:
[----:B------:R-:W-:Y:S05]  /*a180*/  @!P1 BRA `(.L_x_7253) ;  /* 0x0000018000009947 */ /* 0x000fea0003800000 */
[----:B------:R-:W-:Y:S01]  /*a190*/  BSSY B0, `(.L_x_7253) ;  /* 0x0000017000007945 */ /* 0x000fe20003800000 */
[----:B------:R-:W-:Y:S01]  /*a1a0*/  IMAD.MOV.U32 R22, RZ, RZ, R3 ;  /* 0x000000ffff167224 */ /* 0x000fe200078e0003 */
[----:B------:R-:W-:Y:S01]  /*a1b0*/  MOV R5, c[0x0][0x1d4] ;  /* 0x0000750000057a02 */ /* 0x000fe20000000f00 */
[----:B------:R-:W-:Y:S02]  /*a1c0*/  IMAD.MOV.U32 R24, RZ, RZ, R4 ;  /* 0x000000ffff187224 */ /* 0x000fe400078e0004 */
[----:B------:R-:W-:-:S03]  /*a1d0*/  IMAD.MOV.U32 R25, RZ, RZ, c[0x0][0x1d0] ;  /* 0x00007400ff197624 */ /* 0x000fc600078e00ff */
.L_x_7254:
        /* <DEDUP_REMOVED lines=19> */
.L_x_7253:
        /* <DEDUP_REMOVED lines=57> */
.L_x_7260:
        /* <DEDUP_REMOVED lines=141> */
.L_x_7259:
        /* <DEDUP_REMOVED lines=73> */
.L_x_7261:
[----:B------:R-:W-:-:S04]  /*b400*/  ISETP.NE.U32.AND P3, PT, R7, RZ, PT ;  /* 0x000000ff0700720c */ /* 0x000fc80003f65070 */
[----:B------:R-:W-:-:S13]  /*b410*/  ISETP.NE.OR.EX P0, PT, R5, RZ, P0, P3 ;  /* 0x000000ff0500720c */ /* 0x000fda0000705730 */
[----:B------:R-:W-:Y:S05]  /*b420*/  @!P0 BRA `(.L_x_7257) ;  /* 0x0000028000008947 */ /* 0x000fea0003800000 */
.L_x_7258:
        /* <DEDUP_REMOVED lines=40> */
.L_x_7257:
        /* <DEDUP_REMOVED lines=47> */
.L_x_7255:
[----:B------:R-:W-:-:S04]  /*b9a0*/  LEA R30, P0, R12, c[0x0][0x168], 0x3 ;  /* 0x00005a000c1e7a11 */ /* 0x000fc800078018ff */
[----:B------:R-:W-:-:S06]  /*b9b0*/  LEA.HI.X R31, R12, c[0x0][0x16c], R13, 0x3, P0 ;  /* 0x00005b000c1f7a11 */ /* 0x000fcc00000f1c0d */
[----:B------:R-:W5:Y:S03]  /*b9c0*/  LD.E.64 R30, [R30.64] ;  /* 0x0000000a1e1e7980 */ /* 0x000f66000c101b00 */
.L_x_7256:
        /* <DEDUP_REMOVED lines=12> */
.L_x_7263:
        /* <DEDUP_REMOVED lines=19> */
.L_x_7262:
[----:B------:R-:W-:Y:S05]  /*bbc0*/  @!P1 BRA `(.L_x_7264) ;  /* 0x0000018000009947 */ /* 0x000fea0003800000 */
[----:B------:R-:W-:Y:S01]  /*bbd0*/  BSSY B0, `(.L_x_7264) ;  /* 0x0000017000007945 */ /* 0x000fe20003800000 */
[----:B------:R-:W-:Y:S01]  /*bbe0*/  IMAD.MOV.U32 R13, RZ, RZ, R3 ;  /* 0x000000ffff0d7224 */ /* 0x000fe200078e0003 */
[----:B------:R-:W-:Y:S01]  /*bbf0*/  MOV R16, R4 ;  /* 0x0000000400107202 */ /* 0x000fe20000000f00 */
[----:B------:R-:W-:Y:S02]  /*bc00*/  IMAD.MOV.U32 R17, RZ, RZ, c[0x0][0x1d0] ;  /* 0x00007400ff117624 */ /* 0x000fe400078e00ff */
[----:B------:R-:W-:Y:S02]  /*bc10*/  IMAD.MOV.U32 R5, RZ, RZ, c[0x0][0x1d4] ;  /* 0x00007500ff057624 */ /* 0x000fe400078e00ff */
.L_x_7265:
        /* <DEDUP_REMOVED lines=19> */
.L_x_7264:
        /* <DEDUP_REMOVED lines=57> */
.L_x_7271:
        /* <DEDUP_REMOVED lines=137> */
.L_x_7270:
        /* <DEDUP_REMOVED lines=73> */
.L_x_7272:
[----:B------:R-:W-:-:S04]  /*ce00*/  ISETP.NE.U32.AND P2, PT, R33, RZ, PT ;  /* 0x000000ff2100720c */ /* 0x000fc80003f45070 */
[----:B------:R-:W-:-:S13]  /*ce10*/  ISETP.NE.OR.EX P0, PT, R7, RZ, P0, P2 ;  /* 0x000000ff0700720c */ /* 0x000fda0000705720 */
[----:B------:R-:W-:Y:S05]  /*ce20*/  @!P0 BRA `(.L_x_7268) ;  /* 0x0000028000008947 */ /* 0x000fea0003800000 */
.L_x_7269:
        /* <DEDUP_REMOVED lines=40> */
.L_x_7268:
        /* <DEDUP_REMOVED lines=47> */
.L_x_7266:
[----:B0-----:R-:W-:-:S04]  /*d3a0*/  LEA R12, P0, R14, c[0x0][0x168], 0x3 ;  /* 0x00005a000e0c7a11 */ /* 0x001fc800078018ff */
[----:B------:R-:W-:-:S06]  /*d3b0*/  LEA.HI.X R13, R14, c[0x0][0x16c], R15, 0x3, P0 ;  /* 0x00005b000e0d7a11 */ /* 0x000fcc00000f1c0f */
[----:B------:R-:W5:Y:S03]  /*d3c0*/  LD.E.64 R12, [R12.64] ;  /* 0x0000000a0c0c7980 */ /* 0x000f66000c101b00 */
.L_x_7267:
        /* <DEDUP_REMOVED lines=10> */
.L_x_7274:
        /* <DEDUP_REMOVED lines=19> */
.L_x_7273:
[----:B------:R-:W-:Y:S05]  /*d5a0*/  @!P1 BRA `(.L_x_7275) ;  /* 0x0000016000009947 */ /* 0x000fea0003800000 */
[----:B------:R-:W-:Y:S01]  /*d5b0*/  BSSY B0, `(.L_x_7275) ;  /* 0x0000015000007945 */ /* 0x000fe20003800000 */
[----:B------:R-:W-:Y:S01]  /*d5c0*/  MOV R19, c[0x0][0x1d0] ;  /* 0x0000740000137a02 */ /* 0x000fe20000000f00 */
[----:B------:R-:W-:Y:S02]  /*d5d0*/  IMAD.MOV.U32 R5, RZ, RZ, c[0x0][0x1d4] ;  /* 0x00007500ff057624 */ /* 0x000fe400078e00ff */
.L_x_7276:
        /* <DEDUP_REMOVED lines=19> */
.L_x_7275:
        /* <DEDUP_REMOVED lines=27> */
.L_x_7188:
        /* <DEDUP_REMOVED lines=164> */
.L_x_7284:
        /* <DEDUP_REMOVED lines=137> */
.L_x_7283:
        /* <DEDUP_REMOVED lines=74> */
.L_x_7285:
[----:B------:R-:W-:-:S04]  /*f030*/  ISETP.NE.U32.AND P2, PT, RZ, UR8, PT ;  /* 0x00000008ff007c0c */ /* 0x000fc8000bf45070 */
[----:B------:R-:W-:-:S13]  /*f040*/  ISETP.NE.OR.EX P0, PT, RZ, UR9, P0, P2 ;  /* 0x00000009ff007c0c */ /* 0x000fda0008705720 */
[----:B------:R-:W-:Y:S05]  /*f050*/  @!P0 BRA `(.L_x_7281) ;  /* 0x0000028000008947 */ /* 0x000fea0003800000 */
.L_x_7282:
        /* <DEDUP_REMOVED lines=40> */
.L_x_7281:
        /* <DEDUP_REMOVED lines=47> */
.L_x_7279:
[----:B-----5:R-:W-:-:S04]  /*f5d0*/  LEA R30, P0, R20, c[0x0][0x168], 0x3 ;  /* 0x00005a00141e7a11 */ /* 0x020fc800078018ff */
[----:B------:R-:W-:-:S06]  /*f5e0*/  LEA.HI.X R31, R20, c[0x0][0x16c], R21, 0x3, P0 ;  /* 0x00005b00141f7a11 */ /* 0x000fcc00000f1c15 */
[----:B------:R-:W5:Y:S03]  /*f5f0*/  LDG.E.64 R30, [R30.64] ;  /* 0x0000000a1e1e7981 */ /* 0x000f66000c1e1b00 */
.L_x_7280:
        /* <DEDUP_REMOVED lines=20> */
.L_x_7287:
        /* <DEDUP_REMOVED lines=23> */
.L_x_7286:
[----:B------:R-:W-:Y:S01]  /*f8b0*/  MOV R32, c[0x0][0x1d0] ;  /* 0x0000740000207a02 */ /* 0x000fe20000000f00 */
[----:B------:R-:W-:Y:S01]  /*f8c0*/  IMAD.MOV.U32 R29, RZ, RZ, c[0x0][0x1d4] ;  /* 0x00007500ff1d7624 */ /* 0x000fe200078e00ff */
[----:B------:R-:W-:Y:S05]  /*f8d0*/  @!P0 BRA `(.L_x_7288) ;  /* 0x000001a000008947 */ /* 0x000fea0003800000 */
[----:B------:R-:W-:Y:S01]  /*f8e0*/  BSSY B1, `(.L_x_7288) ;  /* 0x0000019000017945 */ /* 0x000fe20003800000 */
[----:B------:R-:W-:Y:S02]  /*f8f0*/  IMAD.MOV.U32 R32, RZ, RZ, c[0x0][0x1d0] ;  /* 0x00007400ff207624 */ /* 0x000fe400078e00ff */
[----:B------:R-:W-:Y:S02]  /*f900*/  IMAD.MOV.U32 R29, RZ, RZ, c[0x0][0x1d4] ;  /* 0x00007500ff1d7624 */ /* 0x000fe400078e00ff */
.L_x_7289:
        /* <DEDUP_REMOVED lines=23> */
.L_x_7288:
        /* <DEDUP_REMOVED lines=14> */
.L_x_7278:
[----:B------:R-:W-:Y:S05]  /*fb60*/  BSYNC B0 ;  /* 0x0000000000007941 */ /* 0x000fea0003800000 */
.L_x_7277:
        /* <DEDUP_REMOVED lines=53> */
.L_x_7297:
        /* <DEDUP_REMOVED lines=137> */
.L_x_7296:
        /* <DEDUP_REMOVED lines=74> */
.L_x_7298:
[----:B------:R-:W-:-:S04]  /*10bf0*/  ISETP.NE.U32.AND P2, PT, RZ, UR8, PT ;  /* 0x00000008ff007c0c */ /* 0x000fc8000bf45070 */
[----:B------:R-:W-:-:S13]  /*10c00*/  ISETP.NE.OR.EX P0, PT, RZ, UR9, P0, P2 ;  /* 0x00000009ff007c0c */ /* 0x000fda0008705720 */
[----:B------:R-:W-:Y:S05]  /*10c10*/  @!P0 BRA `(.L_x_7294) ;  /* 0x0000028000008947 */ /* 0x000fea0003800000 */
.L_x_7295:
        /* <DEDUP_REMOVED lines=40> */
.L_x_7294:
        /* <DEDUP_REMOVED lines=47> */
.L_x_7292:
[----:B0----5:R-:W-:-:S04]  /*11190*/  LEA R20, P0, R18, c[0x0][0x168], 0x3 ;  /* 0x00005a0012147a11 */ /* 0x021fc800078018ff */
[----:B------:R-:W-:-:S06]  /*111a0*/  LEA.HI.X R21, R18, c[0x0][0x16c], R19, 0x3, P0 ;  /* 0x00005b0012157a11 */ /* 0x000fcc00000f1c13 */
[----:B------:R-:W5:Y:S03]  /*111b0*/  LD.E.64 R20, [R20.64] ;  /* 0x0000000a14147980 */ /* 0x000f66000c101b00 */
.L_x_7293:
        /* <DEDUP_REMOVED lines=20> */
.L_x_7300:
        /* <DEDUP_REMOVED lines=19> */
.L_x_7299:
[----:B------:R-:W-:Y:S05]  /*11430*/  @!P0 BRA `(.L_x_7301) ;  /* 0x0000016000008947 */ /* 0x000fea0003800000 */
[----:B------:R-:W-:Y:S01]  /*11440*/  BSSY B1, `(.L_x_7301) ;  /* 0x0000015000017945 */ /* 0x000fe20003800000 */
[----:B------:R-:W-:Y:S01]  /*11450*/  MOV R25, c[0x0][0x1d0] ;  /* 0x0000740000197a02 */ /* 0x000fe20000000f00 */
[----:B------:R-:W-:Y:S02]  /*11460*/  IMAD.MOV.U32 R0, RZ, RZ, c[0x0][0x1d4] ;  /* 0x00007500ff007624 */ /* 0x000fe400078e00ff */
.L_x_7302:
        /* <DEDUP_REMOVED lines=19> */
.L_x_7301:
        /* <DEDUP_REMOVED lines=14> */
.L_x_7291:
[----:B------:R-:W-:Y:S05]  /*11680*/  BSYNC B0 ;  /* 0x0000000000007941 */ /* 0x000fea0003800000 */
.L_x_7290:
        /* <DEDUP_REMOVED lines=53> */
.L_x_7310:
        /* <DEDUP_REMOVED lines=137> */
.L_x_7309:
        /* <DEDUP_REMOVED lines=74> */
.L_x_7311:
[----:B------:R-:W-:-:S04]  /*12710*/  ISETP.NE.U32.AND P2, PT, RZ, UR8, PT ;  /* 0x00000008ff007c0c */ /* 0x000fc8000bf45070 */
[----:B------:R-:W-:-:S13]  /*12720*/  ISETP.NE.OR.EX P0, PT, RZ, UR9, P0, P2 ;  /* 0x00000009ff007c0c */ /* 0x000fda0008705720 */
[----:B------:R-:W-:Y:S05]  /*12730*/  @!P0 BRA `(.L_x_7307) ;  /* 0x0000028000008947 */ /* 0x000fea0003800000 */
.L_x_7308:
        /* <DEDUP_REMOVED lines=40> */
.L_x_7307:
        /* <DEDUP_REMOVED lines=47> */
.L_x_7305:
[----:B0----5:R-:W-:-:S04]  /*12cb0*/  LEA R32, P0, R16, c[0x0][0x168], 0x3 ;  /* 0x00005a0010207a11 */ /* 0x021fc800078018ff */
[----:B------:R-:W-:-:S06]  /*12cc0*/  LEA.HI.X R33, R16, c[0x0][0x16c], R17, 0x3, P0 ;  /* 0x00005b0010217a11 */ /* 0x000fcc00000f1c11 */
[----:B------:R-:W5:Y:S03]  /*12cd0*/  LD.E.64 R32, [R32.64] ;  /* 0x0000000a20207980 */ /* 0x000f66000c101b00 */
.L_x_7306:
        /* <DEDUP_REMOVED lines=20> */
.L_x_7313:
        /* <DEDUP_REMOVED lines=19> */
.L_x_7312:
[----:B------:R-:W-:Y:S05]  /*12f50*/  @!P0 BRA `(.L_x_7314) ;  /* 0x0000016000008947 */ /* 0x000fea0003800000 */
[----:B------:R-:W-:Y:S01]  /*12f60*/  BSSY B1, `(.L_x_7314) ;  /* 0x0000015000017945 */ /* 0x000fe20003800000 */
[----:B------:R-:W-:Y:S01]  /*12f70*/  MOV R21, c[0x0][0x1d0] ;  /* 0x0000740000157a02 */ /* 0x000fe20000000f00 */
[----:B------:R-:W-:Y:S02]  /*12f80*/  IMAD.MOV.U32 R17, RZ, RZ, c[0x0][0x1d4] ;  /* 0x00007500ff117624 */ /* 0x000fe400078e00ff */
.L_x_7315:
        /* <DEDUP_REMOVED lines=19> */
.L_x_7314:
        /* <DEDUP_REMOVED lines=14> */
.L_x_7304:
[----:B------:R-:W-:Y:S05]  /*131a0*/  BSYNC B0 ;  /* 0x0000000000007941 */ /* 0x000fea0003800000 */
.L_x_7303:
        /* <DEDUP_REMOVED lines=53> */
.L_x_7323:
        /* <DEDUP_REMOVED lines=137> */
.L_x_7322:
        /* <DEDUP_REMOVED lines=74> */
.L_x_7324:
[----:B------:R-:W-:-:S04]  /*14230*/  ISETP.NE.U32.AND P2, PT, RZ, UR8, PT ;  /* 0x00000008ff007c0c */ /* 0x000fc8000bf45070 */
[----:B------:R-:W-:-:S13]  /*14240*/  ISETP.NE.OR.EX P0, PT, RZ, UR9, P0, P2 ;  /* 0x00000009ff007c0c */ /* 0x000fda0008705720 */
[----:B------:R-:W-:Y:S05]  /*14250*/  @!P0 BRA `(.L_x_7320) ;  /* 0x0000028000008947 */ /* 0x000fea0003800000 */
.L_x_7321:
        /* <DEDUP_REMOVED lines=40> */
.L_x_7320:
        /* <DEDUP_REMOVED lines=47> */
.L_x_7318:
[----:B0----5:R-:W-:-:S04]  /*147d0*/  LEA R18, P0, R14, c[0x0][0x168], 0x3 ;  /* 0x00005a000e127a11 */ /* 0x021fc800078018ff */
[----:B------:R-:W-:-:S06]  /*147e0*/  LEA.HI.X R19, R14, c[0x0][0x16c], R15, 0x3, P0 ;  /* 0x00005b000e137a11 */ /* 0x000fcc00000f1c0f */
[----:B------:R-:W5:Y:S03]  /*147f0*/  LD.E.64 R18, [R18.64] ;  /* 0x0000000a12127980 */ /* 0x000f66000c101b00 */
.L_x_7319:
        /* <DEDUP_REMOVED lines=20> */
.L_x_7326:
        /* <DEDUP_REMOVED lines=19> */
.L_x_7325:
[----:B------:R-:W-:Y:S05]  /*14a70*/  @!P0 BRA `(.L_x_7327) ;  /* 0x0000016000008947 */ /* 0x000fea0003800000 */
[----:B------:R-:W-:Y:S01]  /*14a80*/  BSSY B1, `(.L_x_7327) ;  /* 0x0000015000017945 */ /* 0x000fe20003800000 */
[----:B------:R-:W-:Y:S01]  /*14a90*/  MOV R23, c[0x0][0x1d0] ;  /* 0x0000740000177a02 */ /* 0x000fe20000000f00 */
[----:B------:R-:W-:Y:S02]  /*14aa0*/  IMAD.MOV.U32 R15, RZ, RZ, c[0x0][0x1d4] ;  /* 0x00007500ff0f7624 */ /* 0x000fe400078e00ff */
.L_x_7328:
        /* <DEDUP_REMOVED lines=19> */
.L_x_7327:
        /* <DEDUP_REMOVED lines=14> */
.L_x_7317:
[----:B------:R-:W-:Y:S05]  /*14cc0*/  BSYNC B0 ;  /* 0x0000000000007941 */ /* 0x000fea0003800000 */
.L_x_7316:
        /* <DEDUP_REMOVED lines=53> */
.L_x_7336:
        /* <DEDUP_REMOVED lines=138> */
.L_x_7335:
        /* <DEDUP_REMOVED lines=74> */
.L_x_7337:
[----:B------:R-:W-:-:S04]  /*15d60*/  ISETP.NE.U32.AND P2, PT, RZ, UR8, PT ;  /* 0x00000008ff007c0c */ /* 0x000fc8000bf45070 */
[----:B------:R-:W-:-:S13]  /*15d70*/  ISETP.NE.OR.EX P0, PT, RZ, UR9, P0, P2 ;  /* 0x00000009ff007c0c */ /* 0x000fda0008705720 */
[----:B------:R-:W-:Y:S05]  /*15d80*/  @!P0 BRA `(.L_x_7333) ;  /* 0x0000028000008947 */ /* 0x000fea0003800000 */
.L_x_7334:
        /* <DEDUP_REMOVED lines=40> */
.L_x_7333:
        /* <DEDUP_REMOVED lines=47> */
.L_x_7331:
[----:B0----5:R-:W-:-:S04]  /*16300*/  LEA R32, P0, R12, c[0x0][0x168], 0x3 ;  /* 0x00005a000c207a11 */ /* 0x021fc800078018ff */
[----:B------:R-:W-:-:S06]  /*16310*/  LEA.HI.X R33, R12, c[0x0][0x16c], R13, 0x3, P0 ;  /* 0x00005b000c217a11 */ /* 0x000fcc00000f1c0d */
[----:B------:R-:W5:Y:S03]  /*16320*/  LD.E.64 R32, [R32.64] ;  /* 0x0000000a20207980 */ /* 0x000f66000c101b00 */
.L_x_7332:
        /* <DEDUP_REMOVED lines=20> */
.L_x_7339:
        /* <DEDUP_REMOVED lines=19> */
.L_x_7338:
[----:B------:R-:W-:Y:S05]  /*165a0*/  @!P0 BRA `(.L_x_7340) ;  /* 0x0000016000008947 */ /* 0x000fea0003800000 */
[----:B------:R-:W-:Y:S01]  /*165b0*/  BSSY B1, `(.L_x_7340) ;  /* 0x0000015000017945 */ /* 0x000fe20003800000 */
[----:B------:R-:W-:Y:S02]  /*165c0*/  IMAD.MOV.U32 R15, RZ, RZ, c[0x0][0x1d0] ;  /* 0x00007400ff0f7624 */ /* 0x000fe400078e00ff */
[----:B------:R-:W-:Y:S02]  /*165d0*/  IMAD.MOV.U32 R5, RZ, RZ, c[0x0][0x1d4] ;  /* 0x00007500ff057624 */ /* 0x000fe400078e00ff */
.L_x_7341:
        /* <DEDUP_REMOVED lines=19> */
.L_x_7340:
        /* <DEDUP_REMOVED lines=14> */
.L_x_7330:
[----:B------:R-:W-:Y:S05]  /*167f0*/  BSYNC B0 ;  /* 0x0000000000007941 */ /* 0x000fea0003800000 */
.L_x_7329:
        /* <DEDUP_REMOVED lines=49> */
.L_x_7349:
        /* <DEDUP_REMOVED lines=140> */
.L_x_7348:
        /* <DEDUP_REMOVED lines=73> */
.L_x_7350:
[----:B------:R-:W-:-:S04]  /*17860*/  ISETP.NE.U32.AND P2, PT, R33, RZ, PT ;  /* 0x000000ff2100720c */ /* 0x000fc80003f45070 */
[----:B------:R-:W-:-:S13]  /*17870*/  ISETP.NE.OR.EX P0, PT, R32, RZ, P0, P2 ;  /* 0x000000ff2000720c */ /* 0x000fda0000705720 */
[----:B------:R-:W-:Y:S05]  /*17880*/  @!P0 BRA `(.L_x_7346) ;  /* 0x000002a000008947 */ /* 0x000fea0003800000 */
.L_x_7347:
        /* <DEDUP_REMOVED lines=42> */
.L_x_7346:
        /* <DEDUP_REMOVED lines=45> */
.L_x_7344:
[----:B0----5:R-:W-:-:S04]  /*17e00*/  LEA R14, P0, R10, c[0x0][0x168], 0x3 ;  /* 0x00005a000a0e7a11 */ /* 0x021fc800078018ff */
[----:B------:R-:W-:-:S06]  /*17e10*/  LEA.HI.X R15, R10, c[0x0][0x16c], R11, 0x3, P0 ;  /* 0x00005b000a0f7a11 */ /* 0x000fcc00000f1c0b */
[----:B------:R-:W5:Y:S03]  /*17e20*/  LD.E.64 R14, [R14.64] ;  /* 0x0000000a0e0e7980 */ /* 0x000f66000c101b00 */
.L_x_7345:
        /* <DEDUP_REMOVED lines=20> */
.L_x_7352:
        /* <DEDUP_REMOVED lines=19> */
.L_x_7351:
[----:B------:R-:W-:Y:S05]  /*180a0*/  @!P0 BRA `(.L_x_7353) ;  /* 0x0000016000008947 */ /* 0x000fea0003800000 */
[----:B------:R-:W-:Y:S01]  /*180b0*/  BSSY B1, `(.L_x_7353) ;  /* 0x0000015000017945 */ /* 0x000fe20003800000 */
[----:B------:R-:W-:Y:S01]  /*180c0*/  MOV R19, c[0x0][0x1d0] ;  /* 0x0000740000137a02 */ /* 0x000fe20000000f00 */
[----:B------:R-:W-:Y:S02]  /*180d0*/  IMAD.MOV.U32 R5, RZ, RZ, c[0x0][0x1d4] ;  /* 0x00007500ff057624 */ /* 0x000fe400078e00ff */
.L_x_7354:
        /* <DEDUP_REMOVED lines=19> */
.L_x_7353:
        /* <DEDUP_REMOVED lines=14> */
.L_x_7343:
[----:B------:R-:W-:Y:S05]  /*182f0*/  BSYNC B0 ;  /* 0x0000000000007941 */ /* 0x000fea0003800000 */
.L_x_7342:
        /* <DEDUP_REMOVED lines=49> */
.L_x_7362:
        /* <DEDUP_REMOVED lines=138> */
.L_x_7361:
        /* <DEDUP_REMOVED lines=73> */
.L_x_7363:
[----:B------:R-:W-:-:S04]  /*19340*/  ISETP.NE.U32.AND P2, PT, R11, RZ, PT ;  /* 0x000000ff0b00720c */ /* 0x000fc80003f45070 */
[----:B------:R-:W-:-:S13]  /*19350*/  ISETP.NE.OR.EX P0, PT, R10, RZ, P0, P2 ;  /* 0x000000ff0a00720c */ /* 0x000fda0000705720 */
[----:B------:R-:W-:Y:S05]  /*19360*/  @!P0 BRA `(.L_x_7359) ;  /* 0x0000028000008947 */ /* 0x000fea0003800000 */
.L_x_7360:
        /* <DEDUP_REMOVED lines=40> */
.L_x_7359:
        /* <DEDUP_REMOVED lines=45> */
.L_x_7357:
[----:B0----5:R-:W-:-:S04]  /*198c0*/  LEA R18, P0, R8, c[0x0][0x168], 0x3 ;  /* 0x00005a0008127a11 */ /* 0x021fc800078018ff */
[----:B------:R-:W-:-:S06]  /*198d0*/  LEA.HI.X R19, R8, c[0x0][0x16c], R9, 0x3, P0 ;  /* 0x00005b0008137a11 */ /* 0x000fcc00000f1c09 */
[----:B------:R-:W5:Y:S03]  /*198e0*/  LD.E.64 R18, [R18.64] ;  /* 0x0000000a12127980 */ /* 0x000f66000c101b00 */
.L_x_7358:
        /* <DEDUP_REMOVED lines=20> */
.L_x_7365:
        /* <DEDUP_REMOVED lines=19> */
.L_x_7364:
[----:B------:R-:W-:Y:S05]  /*19b60*/  @!P0 BRA `(.L_x_7366) ;  /* 0x0000016000008947 */ /* 0x000fea0003800000 */
[----:B------:R-:W-:Y:S01]  /*19b70*/  BSSY B1, `(.L_x_7366) ;  /* 0x0000015000017945 */ /* 0x000fe20003800000 */
[----:B------:R-:W-:Y:S01]  /*19b80*/  IMAD.MOV.U32 R15, RZ, RZ, c[0x0][0x1d0] ;  /* 0x00007400ff0f7624 */ /* 0x000fe200078e00ff */
[----:B------:R-:W-:Y:S02]  /*19b90*/  MOV R9, c[0x0][0x1d4] ;  /* 0x0000750000097a02 */ /* 0x000fe40000000f00 */
.L_x_7367:
        /* <DEDUP_REMOVED lines=19> */
.L_x_7366:
        /* <DEDUP_REMOVED lines=14> */
.L_x_7356:
[----:B------:R-:W-:Y:S05]  /*19db0*/  BSYNC B0 ;  /* 0x0000000000007941 */ /* 0x000fea0003800000 */
.L_x_7355:
        /* <DEDUP_REMOVED lines=49> */
.L_x_7375:
        /* <DEDUP_REMOVED lines=141> */
.L_x_7374:
        /* <DEDUP_REMOVED lines=73> */
.L_x_7376:
[----:B------:R-:W-:-:S04]  /*1ae30*/  ISETP.NE.U32.AND P2, PT, R32, RZ, PT ;  /* 0x000000ff2000720c */ /* 0x000fc80003f45070 */
[----:B------:R-:W-:-:S13]  /*1ae40*/  ISETP.NE.OR.EX P0, PT, R4, RZ, P0, P2 ;  /* 0x000000ff0400720c */ /* 0x000fda0000705720 */
[----:B------:R-:W-:Y:S05]  /*1ae50*/  @!P0 BRA `(.L_x_7372) ;  /* 0x0000028000008947 */ /* 0x000fea0003800000 */
.L_x_7373:
        /* <DEDUP_REMOVED lines=40> */
.L_x_7372:
        /* <DEDUP_REMOVED lines=45> */
.L_x_7370:
[----:B0----5:R-:W-:-:S04]  /*1b3b0*/  LEA R30, P0, R6, c[0x0][0x168], 0x3 ;  /* 0x00005a00061e7a11 */ /* 0x021fc800078018ff */
[----:B------:R-:W-:-:S06]  /*1b3c0*/  LEA.HI.X R31, R6, c[0x0][0x16c], R7, 0x3, P0 ;  /* 0x00005b00061f7a11 */ /* 0x000fcc00000f1c07 */
[----:B------:R-:W5:Y:S03]  /*1b3d0*/  LD.E.64 R30, [R30.64] ;  /* 0x0000000a1e1e7980 */ /* 0x000f66000c101b00 */
.L_x_7371:
        /* <DEDUP_REMOVED lines=20> */
.L_x_7378:
        /* <DEDUP_REMOVED lines=19> */
.L_x_7377:
[----:B------:R-:W-:Y:S05]  /*1b650*/  @!P0 BRA `(.L_x_7379) ;  /* 0x0000016000008947 */ /* 0x000fea0003800000 */
[----:B------:R-:W-:Y:S01]  /*1b660*/  BSSY B1, `(.L_x_7379) ;  /* 0x0000015000017945 */ /* 0x000fe20003800000 */
[----:B------:R-:W-:Y:S02]  /*1b670*/  IMAD.MOV.U32 R13, RZ, RZ, c[0x0][0x1d0] ;  /* 0x00007400ff0d7624 */ /* 0x000fe400078e00ff */
[----:B------:R-:W-:Y:S02]  /*1b680*/  IMAD.MOV.U32 R7, RZ, RZ, c[0x0][0x1d4] ;  /* 0x00007500ff077624 */ /* 0x000fe400078e00ff */
.L_x_7380:
        /* <DEDUP_REMOVED lines=19> */
.L_x_7379:
        /* <DEDUP_REMOVED lines=14> */
.L_x_7369:
[----:B------:R-:W-:Y:S05]  /*1b8a0*/  BSYNC B0 ;  /* 0x0000000000007941 */ /* 0x000fea0003800000 */
.L_x_7368:
        /* <DEDUP_REMOVED lines=21> */
.L_x_7383:
[----:B------:R-:W-:-:S13]  /*1ba00*/  ISETP.GE.AND P0, PT, R2, UR5, PT ;  /* 0x0000000502007c0c */ /* 0x000fda000bf06270 */
[----:B------:R-:W-:Y:S05]  /*1ba10*/  @P0 BRA `(.L_x_7385) ;  /* 0x000000c000000947 */ /* 0x000fea0003800000 */
[----:B0-----:R-:W-:Y:S01]  /*1ba20*/  HFMA2.MMA R5, -RZ, RZ, 0, 4.76837158203125e-07 ;  /* 0x00000008ff057435 */ /* 0x001fe200000001ff */
[C---:B------:R-:W-:Y:S02]  /*1ba30*/  IADD3 R4, R2.reuse, UR4, RZ ;  /* 0x0000000402047c10 */ /* 0x040fe4000fffe0ff */
[----:B------:R-:W-:-:S07]  /*1ba40*/  IADD3 R2, R2, 0x80, RZ ;  /* 0x0000008002027810 */ /* 0x000fce0007ffe0ff */
[----:B------:R-:W-:-:S05]  /*1ba50*/  IMAD.WIDE.U32 R4, R4, R5, c[0x0][0x1f8] ;  /* 0x00007e0004047625 */ /* 0x000fca00078e0005 */
[----:B------:R0:W-:Y:S02]  /*1ba60*/  STG.E.64 [R4.64], RZ ;  /* 0x000000ff04007986 */ /* 0x0001e4000c101b0a */
.L_x_7384:
[----:B------:R-:W-:-:S13]  /*1ba70*/  ISETP.GE.AND P0, PT, R2, UR5, PT ;  /* 0x0000000502007c0c */ /* 0x000fda000bf06270 */
[----:B------:R-:W-:Y:S05]  /*1ba80*/  @P0 BRA `(.L_x_7386) ;  /* 0x000000d000000947 */ /* 0x000fea0003800000 */
[C---:B0-----:R-:W-:Y:S01]  /*1ba90*/  IADD3 R4, R2.reuse, UR4, RZ ;  /* 0x0000000402047c10 */ /* 0x041fe2000fffe0ff */
[----:B------:R-:W-:Y:S01]  /*1baa0*/  IMAD.MOV.U32 R5, RZ, RZ, 0x8 ;  /* 0x00000008ff057424 */ /* 0x000fe200078e00ff */
[----:B------:R-:W-:-:S03]  /*1bab0*/  IADD3 R2, R2, 0x80, RZ ;  /* 0x0000008002027810 */ /* 0x000fc60007ffe0ff */
[----:B------:R-:W-:-:S05]  /*1bac0*/  IMAD.WIDE.U32 R4, R4, R5, c[0x0][0x1f8] ;  /* 0x00007e0004047625 */ /* 0x000fca00078e0005 */
[----:B------:R0:W-:Y:S02]  /*1bad0*/  STG.E.64 [R4.64], RZ ;  /* 0x000000ff04007986 */ /* 0x0001e4000c101b0a */
.L_x_7385:
        /* <DEDUP_REMOVED lines=8> */
.L_x_7386:
[----:B------:R-:W-:Y:S05]  /*1bb60*/  BSYNC B1 ;  /* 0x0000000000017941 */ /* 0x000fea0003800000 */
.L_x_7382:
[----:B------:R-:W-:-:S13]  /*1bb70*/  ISETP.GE.AND P0, PT, R2, UR5, PT ;  /* 0x0000000502007c0c */ /* 0x000fda000bf06270 */
[C---:B0-----:R-:W-:Y:S02]  /*1bb80*/  @!P0 IADD3 R4, R2.reuse, UR4, RZ ;  /* 0x0000000402048c10 */ /* 0x041fe4000fffe0ff */
[----:B------:R-:W-:Y:S02]  /*1bb90*/  @!P0 MOV R5, 0x8 ;  /* 0x0000000800058802 */ /* 0x000fe40000000f00 */
[----:B------:R-:W-:-:S03]  /*1bba0*/  @!P0 IADD3 R2, R2, 0x80, RZ ;  /* 0x0000008002028810 */ /* 0x000fc60007ffe0ff */
[----:B------:R-:W-:-:S05]  /*1bbb0*/  @!P0 IMAD.WIDE.U32 R4, R4, R5, c[0x0][0x1f8] ;  /* 0x00007e0004048625 */ /* 0x000fca00078e0005 */
[----:B------:R0:W-:Y:S02]  /*1bbc0*/  @!P0 STG.E.64 [R4.64], RZ ;  /* 0x000000ff04008986 */ /* 0x0001e4000c101b0a */
.L_x_7387:
[----:B------:R-:W-:Y:S05]  /*1bbd0*/  BSYNC B0 ;  /* 0x0000000000007941 */ /* 0x000fea0003800000 */
.L_x_7381:
        /* <DEDUP_REMOVED lines=8> */
.L_x_7388:
        /* <DEDUP_REMOVED lines=10> */
.L_x_16289:


//--------------------- .text._ZN2at6native29vectorized_elementwise_kernelILi8EZZNS0_73_GLOBAL__N__c8866d80_35_SparseBinaryOpIntersectionKernel_cu_1520ed90_315342_sparse_binary_op_intersection_kernel_implINS2_18CUDAKernelLauncherENS2_36CUDAValueSelectionIntersectionKernelINS2_9LhsProjOpEEElLl8EEEvRNS_6TensorERKS8_SB_RKSt6vectorIlSaIlEERKSt8optionalIS8_ESK_bbENKUlvE3_clEvEUllE_St5arrayIPcLm2EEEEviT0_T1_ --------------------------
	.section	.text._ZN2at6native29vectorized_elementwise_kernelILi8EZZNS0_73_GLOBAL__N__c8866d80_35_SparseBinaryOpIntersectionKernel_cu_1520ed90_315342_sparse_binary_op_intersection_kernel_implINS2_18CUDAKernelLauncherENS2_36CUDAValueSelectionIntersectionKernelINS2_9LhsProjOpEEElLl8EEEvRNS_6TensorERKS8_SB_RKSt6vectorIlSaIlEERKSt8optionalIS8_ESK_bbENKUlvE3_clEvEUllE_St5arrayIPcLm2EEEEviT0_T1_,"ax",@progbits
	.sectioninfo	@"SHI_REGISTERS=4"
	.align	128
        .global         _ZN2at6native29vectorized_elementwise_kernelILi8EZZNS0_73_GLOBAL__N__c8866d80_35_SparseBinaryOpIntersectionKernel_cu_1520ed90_315342_sparse_binary_op_intersection_kernel_implINS2_18CUDAKernelLauncherENS2_36CUDAValueSelectionIntersectionKernelINS2_9LhsProjOpEEElLl8EEEvRNS_6TensorERKS8_SB_RKSt6vectorIlSaIlEERKSt8optionalIS8_ESK_bbENKUlvE3_clEvEUllE_St5arrayIPcLm2EEEEviT0_T1_
        .type           _ZN2at6native29vectorized_elementwise_kernelILi8EZZNS0_73_GLOBAL__N__c8866d80_35_SparseBinaryOpIntersectionKernel_cu_1520ed90_315342_sparse_binary_op_intersection_kernel_implINS2_18CUDAKernelLauncherENS2_36CUDAValueSelectionIntersectionKernelINS2_9LhsProjOpEEElLl8EEEvRNS_6TensorERKS8_SB_RKSt6vectorIlSaIlEERKSt8optionalIS8_ESK_bbENKUlvE3_clEvEUllE_St5arrayIPcLm2EEEEviT0_T1_,@function
        .size           _ZN2at6native29vectorized_elementwise_kernelILi8EZZNS0_73_GLOBAL__N__c8866d80_35_SparseBinaryOpIntersectionKernel_cu_1520ed90_315342_sparse_binary_op_intersection_kernel_implINS2_18CUDAKernelLauncherENS2_36CUDAValueSelectionIntersectionKernelINS2_9LhsProjOpEEElLl8EEEvRNS_6TensorERKS8_SB_RKSt6vectorIlSaIlEERKSt8optionalIS8_ESK_bbENKUlvE3_clEvEUllE_St5arrayIPcLm2EEEEviT0_T1_,(.L_x_16290 - _ZN2at6native29vectorized_elementwise_kernelILi8EZZNS0_73_GLOBAL__N__c8866d80_35_SparseBinaryOpIntersectionKernel_cu_1520ed90_315342_sparse_binary_op_intersection_kernel_implINS2_18CUDAKernelLauncherENS2_36CUDAValueSelectionIntersectionKernelINS2_9LhsProjOpEEElLl8EEEvRNS_6TensorERKS8_SB_RKSt6vectorIlSaIlEERKSt8optionalIS8_ESK_bbENKUlvE3_clEvEUllE_St5arrayIPcLm2EEEEviT0_T1_)
        .other          _ZN2at6native29vectorized_elementwise_kernelILi8EZZNS0_73_GLOBAL__N__c8866d80_35_SparseBinaryOpIntersectionKernel_cu_1520ed90_315342_sparse_binary_op_intersection_kernel_implINS2_18CUDAKernelLauncherENS2_36CUDAValueSelectionIntersectionKernelINS2_9LhsProjOpEEElLl8EEEvRNS_6TensorERKS8_SB_RKSt6vectorIlSaIlEERKSt8optionalIS8_ESK_bbENKUlvE3_clEvEUllE_St5arrayIPcLm2EEEEviT0_T1_,@"STO_CUDA_ENTRY STV_DEFAULT"
_ZN2at6native29vectorized_elementwise_kernelILi8EZZNS0_73_GLOBAL__N__c8866d80_35_SparseBinaryOpIntersectionKernel_cu_1520ed90_315342_sparse_binary_op_intersection_kernel_implINS2_18CUDAKernelLauncherENS2_36CUDAValueSelectionIntersectionKernelINS2_9LhsProjOpEEElLl8EEEvRNS_6TensorERKS8_SB_RKSt6vectorIlSaIlEERKSt8optionalIS8_ESK_bbENKUlvE3_clEvEUllE_St5arrayIPcLm2EEEEviT0_T1_:
.text._ZN2at6native29vectorized_elementwise_kernelILi8EZZNS0_73_GLOBAL__N__c8866d80_35_SparseBinaryOpIntersectionKernel_cu_1520ed90_315342_sparse_binary_op_intersection_kernel_implINS2_18CUDAKernelLauncherENS2_36CUDAValueSelectionIntersectionKernelINS2_9LhsProjOpEEElLl8EEEvRNS_6TensorERKS8_SB_RKSt6vectorIlSaIlEERKSt8optionalIS8_ESK_bbENKUlvE3_clEvEUllE_St5arrayIPcLm2EEEEviT0_T1_:
[----:B------:R-:W-:Y:S02]  /*0000*/  MOV R1, c[0x0][0x28] ;  /* 0x00000a0000017a02 */ /* 0x000fe40000000f00 */
[----:B------:R-:W-:Y:S05]  /*0010*/  EXIT ;  /* 0x000000000000794d */ /* 0x000fea0003800000 */
.L_x_7389:
        /* <DEDUP_REMOVED lines=14> */
.L_x_16290:


//--------------------- .text._ZN2at6native18elementwise_kernelILi128ELi4EZNS0_15gpu_kernel_implIZZNS0_73_GLOBAL__N__c8866d80_35_SparseBinaryOpIntersectionKernel_cu_1520ed90_315342_sparse_binary_op_intersection_kernel_implINS3_18CUDAKernelLauncherENS3_36CUDAValueSelectionIntersectionKernelINS3_9LhsProjOpEEElLl8EEEvRNS_6TensorERKS9_SC_RKSt6vectorIlSaIlEERKSt8optionalIS9_ESL_bbENKUlvE1_clEvEUllE_EEvRNS_18TensorIteratorBaseERKT_EUliE_EEviT1_ --------------------------
	.section	.text._ZN2at6native18elementwise_kernelILi128ELi4EZNS0_15gpu_kernel_implIZZNS0_73_GLOBAL__N__c8866d80_35_SparseBinaryOpIntersectionKernel_cu_1520ed90_315342_sparse_binary_op_intersection_kernel_implINS3_18CUDAKernelLauncherENS3_36CUDAValueSelectionIntersectionKernelINS3_9LhsProjOpEEElLl8EEEvRNS_6TensorERKS9_SC_RKSt6vectorIlSaIlEERKSt8optionalIS9_ESL_bbENKUlvE1_clEvEUllE_EEvRNS_18TensorIteratorBaseERKT_EUliE_EEviT1_,"ax",@progbits
	.sectioninfo	@"SHI_REGISTERS=40"
	.align	128
        .global         _ZN2at6native18elementwise_kernelILi128ELi4EZNS0_15gpu_kernel_implIZZNS0_73_GLOBAL__N__c8866d80_35_SparseBinaryOpIntersectionKernel_cu_1520ed90_315342_sparse_binary_op_intersection_kernel_implINS3_18CUDAKernelLauncherENS3_36CUDAValueSelectionIntersectionKernelINS3_9LhsProjOpEEElLl8EEEvRNS_6TensorERKS9_SC_RKSt6vectorIlSaIlEERKSt8optionalIS9_ESL_bbENKUlvE1_clEvEUllE_EEvRNS_18TensorIteratorBaseERKT_EUliE_EEviT1_
        .type           _ZN2at6native18elementwise_kernelILi128ELi4EZNS0_15gpu_kernel_implIZZNS0_73_GLOBAL__N__c8866d80_35_SparseBinaryOpIntersectionKernel_cu_1520ed90_315342_sparse_binary_op_intersection_kernel_implINS3_18CUDAKernelLauncherENS3_36CUDAValueSelectionIntersectionKernelINS3_9LhsProjOpEEElLl8EEEvRNS_6TensorERKS9_SC_RKSt6vectorIlSaIlEERKSt8optionalIS9_ESL_bbENKUlvE1_clEvEUllE_EEvRNS_18TensorIteratorBaseERKT_EUliE_EEviT1_,@function
        .size           _ZN2at6native18elementwise_kernelILi128ELi4EZNS0_15gpu_kernel_implIZZNS0_73_GLOBAL__N__c8866d80_35_SparseBinaryOpIntersectionKernel_cu_1520ed90_315342_sparse_binary_op_intersection_kernel_implINS3_18CUDAKernelLauncherENS3_36CUDAValueSelectionIntersectionKernelINS3_9LhsProjOpEEElLl8EEEvRNS_6TensorERKS9_SC_RKSt6vectorIlSaIlEERKSt8optionalIS9_ESL_bbENKUlvE1_clEvEUllE_EEvRNS_18TensorIteratorBaseERKT_EUliE_EEviT1_,(.L_x_16291 - _ZN2at6native18elementwise_kernelILi128ELi4EZNS0_15gpu_kernel_implIZZNS0_73_GLOBAL__N__c8866d80_35_SparseBinaryOpIntersectionKernel_cu_1520ed90_315342_sparse_binary_op_intersection_kernel_implINS3_18CUDAKernelLauncherENS3_36CUDAValueSelectionIntersectionKernelINS3_9LhsProjOpEEElLl8EEEvRNS_6TensorERKS9_SC_RKSt6vectorIlSaIlEERKSt8optionalIS9_ESL_bbENKUlvE1_clEvEUllE_EEvRNS_18TensorIteratorBaseERKT_EUliE_EEviT1_)
        .other          _ZN2at6native18elementwise_kernelILi128ELi4EZNS0_15gpu_kernel_implIZZNS0_73_GLOBAL__N__c8866d80_35_SparseBinaryOpIntersectionKernel_cu_1520ed90_315342_sparse_binary_op_intersection_kernel_implINS3_18CUDAKernelLauncherENS3_36CUDAValueSelectionIntersectionKernelINS3_9LhsProjOpEEElLl8EEEvRNS_6TensorERKS9_SC_RKSt6vectorIlSaIlEERKSt8optionalIS9_ESL_bbENKUlvE1_clEvEUllE_EEvRNS_18TensorIteratorBaseERKT_EUliE_EEviT1_,@"STO_CUDA_ENTRY STV_DEFAULT"
_ZN2at6native18elementwise_kernelILi128ELi4EZNS0_15gpu_kernel_implIZZNS0_73_GLOBAL__N__c8866d80_35_SparseBinaryOpIntersectionKernel_cu_1520ed90_315342_sparse_binary_op_intersection_kernel_implINS3_18CUDAKernelLauncherENS3_36CUDAValueSelectionIntersectionKernelINS3_9LhsProjOpEEElLl8EEEvRNS_6TensorERKS9_SC_RKSt6vectorIlSaIlEERKSt8optionalIS9_ESL_bbENKUlvE1_clEvEUllE_EEvRNS_18TensorIteratorBaseERKT_EUliE_EEviT1_:
.text._ZN2at6native18elementwise_kernelILi128ELi4EZNS0_15gpu_kernel_implIZZNS0_73_GLOBAL__N__c8866d80_35_SparseBinaryOpIntersectionKernel_cu_1520ed90_315342_sparse_binary_op_intersection_kernel_implINS3_18CUDAKernelLauncherENS3_36CUDAValueSelectionIntersectionKernelINS3_9LhsProjOpEEElLl8EEEvRNS_6TensorERKS9_SC_RKSt6vectorIlSaIlEERKSt8optionalIS9_ESL_bbENKUlvE1_clEvEUllE_EEvRNS_18TensorIteratorBaseERKT_EUliE_EEviT1_:
        /* <DEDUP_REMOVED lines=235> */
.L_x_7392:
        /* <DEDUP_REMOVED lines=19> */
.L_x_7396:
[----:B------:R0:W5:Y:S01]  /*0fe0*/  LDG.E.U8 R6, [R2.64] ;  /* 0x0000002402067981 */ /* 0x000162000c1e1100 */
[----:B------:R-:W-:Y:S01]  /*0ff0*/  IMAD.MOV.U32 R7, RZ, RZ, RZ ;  /* 0x000000ffff077224 */ /* 0x000fe200078e00ff */
[----:B------:R-:W-:Y:S05]  /*1000*/  BRA `(.L_x_7398) ;  /* 0x00000d5000007947 */ /* 0x000fea0003800000 */
.L_x_7395:
        /* <DEDUP_REMOVED lines=8> */
.L_x_7400:
[----:B------:R-:W2:Y:S02]  /*1090*/  LDG.E R6, [R2.64] ;  /* 0x0000002402067981 */ /* 0x000ea4000c1e1900 */
[----:B--2---:R-:W-:Y:S01]  /*10a0*/  SHF.R.S32.HI R7, RZ, 0x1f, R6 ;  /* 0x0000001fff077819 */ /* 0x004fe20000011406 */
[----:B------:R-:W-:Y:S05]  /*10b0*/  BRA `(.L_x_7398) ;  /* 0x00000ca000007947 */ /* 0x000fea0003800000 */
.L_x_7399:
[----:B------:R-:W2:Y:S02]  /*10c0*/  LDG.E.S16 R6, [R2.64] ;  /* 0x0000002402067981 */ /* 0x000ea4000c1e1700 */
[----:B--2---:R-:W-:Y:S01]  /*10d0*/  SHF.R.S32.HI R7, RZ, 0x1f, R6 ;  /* 0x0000001fff077819 */ /* 0x004fe20000011406 */
[----:B------:R-:W-:Y:S05]  /*10e0*/  BRA `(.L_x_7398) ;  /* 0x00000c7000007947 */ /* 0x000fea0003800000 */
.L_x_7394:
        /* <DEDUP_REMOVED lines=9> */
.L_x_7402:
[----:B------:R-:W2:Y:S02]  /*1180*/  LDG.E.U16 R2, [R2.64] ;  /* 0x0000002402027981 */ /* 0x000ea4000c1e1500 */
[----:B--2---:R-:W-:-:S06]  /*1190*/  HADD2.F32 R6, -RZ, R2.H0_H0 ;  /* 0x20000002ff067230 */ /* 0x004fcc0000004100 */
[----:B------:R-:W0:Y:S01]  /*11a0*/  F2I.S64.TRUNC R6, R6 ;  /* 0x0000000600067311 */ /* 0x000e22000020d900 */
[----:B------:R-:W-:Y:S05]  /*11b0*/  BRA `(.L_x_7398) ;  /* 0x00000ba000007947 */ /* 0x000fea0003800000 */
.L_x_7401:
        /* <DEDUP_REMOVED lines=9> */
.L_x_7404:
[----:B------:R-:W2:Y:S02]  /*1250*/  LDG.E.U16 R2, [R2.64] ;  /* 0x0000002402027981 */ /* 0x000ea4000c1e1500 */
[----:B--2---:R-:W-:-:S06]  /*1260*/  HADD2.F32 R6, -RZ, R2.H0_H0 ;  /* 0x20000002ff067230 */ /* 0x004fcc0000004100 */
[----:B------:R-:W0:Y:S01]  /*1270*/  F2I.S64.TRUNC R6, R6 ;  /* 0x0000000600067311 */ /* 0x000e22000020d900 */
[----:B------:R-:W-:Y:S05]  /*1280*/  BRA `(.L_x_7398) ;  /* 0x00000ad000007947 */ /* 0x000fea0003800000 */
.L_x_7403:
[----:B------:R-:W2:Y:S02]  /*1290*/  LDG.E.64 R2, [R2.64] ;  /* 0x0000002402027981 */ /* 0x000ea4000c1e1b00 */
[----:B--2---:R0:W1:Y:S01]  /*12a0*/  F2I.S64.F64.TRUNC R6, R2 ;  /* 0x0000000200067311 */ /* 0x004062000030d900 */
[----:B------:R-:W-:Y:S05]  /*12b0*/  BRA `(.L_x_7398) ;  /* 0x00000aa000007947 */ /* 0x000fea0003800000 */
.L_x_7393:
        /* <DEDUP_REMOVED lines=13> */
.L_x_7407:
[----:B------:R-:W2:Y:S02]  /*1390*/  LDG.E.64 R2, [R2.64] ;  /* 0x0000002402027981 */ /* 0x000ea4000c1e1b00 */
[----:B--2---:R0:W1:Y:S01]  /*13a0*/  F2I.S64.F64.TRUNC R6, R2 ;  /* 0x0000000200067311 */ /* 0x004062000030d900 */
[----:B------:R-:W-:Y:S05]  /*13b0*/  BRA `(.L_x_7398) ;  /* 0x000009a000007947 */ /* 0x000fea0003800000 */
.L_x_7406:
        /* <DEDUP_REMOVED lines=27> */
.L_x_7409:
        /* <DEDUP_REMOVED lines=14> */
.L_x_7408:
[----:B------:R-:W2:Y:S02]  /*1650*/  LDG.E.U16 R6, [R2.64] ;  /* 0x0000002402067981 */ /* 0x000ea4000c1e1500 */
[----:B--2---:R-:W-:-:S06]  /*1660*/  PRMT R6, RZ, 0x5410, R6 ;  /* 0x00005410ff067816 */ /* 0x004fcc0000000006 */
[----:B------:R-:W0:Y:S01]  /*1670*/  F2I.S64.TRUNC R6, R6 ;  /* 0x0000000600067311 */ /* 0x000e22000020d900 */
[----:B------:R-:W-:Y:S05]  /*1680*/  BRA `(.L_x_7398) ;  /* 0x000006d000007947 */ /* 0x000fea0003800000 */
.L_x_7405:
        /* <DEDUP_REMOVED lines=11> */
.L_x_7412:
        /* <DEDUP_REMOVED lines=21> */
.L_x_7416:
[----:B------:R-:W-:Y:S05]  /*1890*/  BSYNC B1 ;  /* 0x0000000000017941 */ /* 0x000fea0003800000 */
.L_x_7415:
[----:B------:R-:W-:Y:S01]  /*18a0*/  IMAD.SHL.U32 R2, R2, 0x100000, RZ ;  /* 0x0010000002027824 */ /* 0x000fe200078e00ff */
[----:B------:R-:W-:-:S04]  /*18b0*/  LEA R3, R0, 0x3b800000, 0x17 ;  /* 0x3b80000000037811 */ /* 0x000fc800078eb8ff */
[----:B------:R-:W-:Y:S02]  /*18c0*/  LOP3.LUT R6, R3, R2, R6, 0xfe, !PT ;  /* 0x0000000203067212 */ /* 0x000fe400078efe06 */
.L_x_7414:
[----:B------:R-:W-:Y:S05]  /*18d0*/  BSYNC B0 ;  /* 0x0000000000007941 */ /* 0x000fea0003800000 */
.L_x_7413:
[----:B------:R-:W0:Y:S01]  /*18e0*/  F2I.S64.TRUNC R6, R6 ;  /* 0x0000000600067311 */ /* 0x000e22000020d900 */
[----:B------:R-:W-:Y:S05]  /*18f0*/  BRA `(.L_x_7398) ;  /* 0x0000046000007947 */ /* 0x000fea0003800000 */
.L_x_7411:
        /* <DEDUP_REMOVED lines=21> */
.L_x_7420:
[----:B------:R-:W-:Y:S05]  /*1a50*/  BSYNC B1 ;  /* 0x0000000000017941 */ /* 0x000fea0003800000 */
.L_x_7419:
[----:B------:R-:W-:Y:S01]  /*1a60*/  IMAD.SHL.U32 R2, R2, 0x200000, RZ ;  /* 0x0020000002027824 */ /* 0x000fe200078e00ff */
[----:B------:R-:W-:-:S04]  /*1a70*/  LEA R3, R0, 0x37800000, 0x17 ;  /* 0x3780000000037811 */ /* 0x000fc800078eb8ff */
[----:B------:R-:W-:Y:S02]  /*1a80*/  LOP3.LUT R6, R3, R2, R6, 0xfe, !PT ;  /* 0x0000000203067212 */ /* 0x000fe400078efe06 */
.L_x_7418:
[----:B------:R-:W-:Y:S05]  /*1a90*/  BSYNC B0 ;  /* 0x0000000000007941 */ /* 0x000fea0003800000 */
.L_x_7417:
[----:B------:R-:W0:Y:S01]  /*1aa0*/  F2I.S64.TRUNC R6, R6 ;  /* 0x0000000600067311 */ /* 0x000e22000020d900 */
[----:B------:R-:W-:Y:S05]  /*1ab0*/  BRA `(.L_x_7398) ;  /* 0x000002a000007947 */ /* 0x000fea0003800000 */
.L_x_7410:
        /* <DEDUP_REMOVED lines=14> */
.L_x_7424:
[----:B------:R-:W-:Y:S05]  /*1ba0*/  BSYNC B0 ;  /* 0x0000000000007941 */ /* 0x000fea0003800000 */
.L_x_7423:
[----:B------:R-:W0:Y:S01]  /*1bb0*/  F2I.S64.TRUNC R6, R6 ;  /* 0x0000000600067311 */ /* 0x000e22000020d900 */
[----:B------:R-:W-:Y:S05]  /*1bc0*/  BRA `(.L_x_7398) ;  /* 0x0000019000007947 */ /* 0x000fea0003800000 */
.L_x_7397:
        /* <DEDUP_REMOVED lines=21> */
.L_x_7422:
[----:B------:R0:W5:Y:S01]  /*1d20*/  LDG.E.64 R6, [R2.64] ;  /* 0x0000002402067981 */ /* 0x000162000c1e1b00 */
[----:B------:R-:W-:Y:S05]  /*1d30*/  BRA `(.L_x_7398) ;  /* 0x0000002000007947 */ /* 0x000fea0003800000 */
.L_x_7421:
[----:B------:R0:W5:Y:S01]  /*1d40*/  LDG.E R6, [R2.64] ;  /* 0x0000002402067981 */ /* 0x000162000c1e1900 */
[----:B------:R-:W-:-:S03]  /*1d50*/  IMAD.MOV.U32 R7, RZ, RZ, RZ ;  /* 0x000000ffff077224 */ /* 0x000fc600078e00ff */
.L_x_7398:
[----:B------:R-:W-:Y:S01]  /*1d60*/  ISETP.NE.U32.AND P0, PT, RZ, c[0x0][0x370], PT ;  /* 0x0000dc00ff007a0c */ /* 0x000fe20003f05070 */
[----:B------:R-:W-:-:S03]  /*1d70*/  CS2R R32, SRZ ;  /* 0x0000000000207805 */ /* 0x000fc6000001ff00 */
[----:B------:R-:W-:-:S13]  /*1d80*/  ISETP.NE.AND.EX P0, PT, RZ, c[0x0][0x374], PT, P0 ;  /* 0x0000dd00ff007a0c */ /* 0x000fda0003f05300 */
[----:B------:R-:W-:Y:S05]  /*1d90*/  @!P0 BRA `(.L_x_7425) ;  /* 0x0000078000008947 */ /* 0x000fea0003800000 */
[----:B------:R-:W-:Y:S02]  /*1da0*/  IMAD.MOV.U32 R16, RZ, RZ, 0x1 ;  /* 0x00000001ff107424 */ /* 0x000fe400078e00ff */
[----:B------:R-:W-:Y:S02]  /*1db0*/  IMAD.MOV.U32 R0, RZ, RZ, c[0x0][0x384] ;  /* 0x0000e100ff007624 */ /* 0x000fe400078e00ff */
[----:B01---5:R-:W-:Y:S01]  /*1dc0*/  IMAD R3, R7, c[0x0][0x378], RZ ;  /* 0x0000de0007037a24 */ /* 0x023fe200078e02ff */
        /* <DEDUP_REMOVED lines=30> */
[----:B------:R-:W-:Y:S02]  /*1fb0*/  IMAD.MOV.U32 R0, RZ, RZ, 0x8 ;  /* 0x00000008ff007424 */ /* 0x000fe400078e00ff */
[----:B------:R-:W-:Y:S02]  /*1fc0*/  IMAD.X R37, RZ, RZ, ~R37, P1 ;  /* 0x000000ffff257224 */ /* 0x000fe400008e0e25 */
[----:B------:R-:W-:Y:S02]  /*1fd0*/  IMAD.IADD R34, R9, 0x1, R11 ;  /* 0x0000000109227824 */ /* 0x000fe400078e020b */
.L_x_7427:
[----:B------:R-:W-:Y:S02]  /*1fe0*/  IMAD.MOV.U32 R10, RZ, RZ, R15 ;  /* 0x000000ffff0a7224 */ /* 0x000fe400078e000f */
[----:B------:R-:W-:Y:S01]  /*1ff0*/  IMAD.MOV.U32 R11, RZ, RZ, R20 ;  /* 0x000000ffff0b7224 */ /* 0x000fe200078e0014 */
[----:B------:R-:W-:-:S05]  /*2000*/  IADD3 R14, P1, R15, R8, RZ ;  /* 0x000000080f0e7210 */ /* 0x000fca0007f3e0ff */
[----:B------:R-:W2:Y:S01]  /*2010*/  LDG.E.64 R10, [R10.64] ;  /* 0x000000240a0a7981 */ /* 0x000ea2000c1e1b00 */
[----:B------:R-:W-:Y:S01]  /*2020*/  IMAD.X R15, R20, 0x1, R34, P1 ;  /* 0x00000001140f7824 */ /* 0x000fe200008e0622 */
[----:B------:R-:W-:-:S04]  /*2030*/  IADD3 R22, P1, R14, R8, RZ ;  /* 0x000000080e167210 */ /* 0x000fc80007f3e0ff */
[----:B------:R0:W3:Y:S01]  /*2040*/  LDG.E.64 R12, [R14.64] ;  /* 0x000000240e0c7981 */ /* 0x0000e2000c1e1b00 */
[----:B------:R-:W-:Y:S01]  /*2050*/  IMAD.X R23, R15, 0x1, R34, P1 ;  /* 0x000000010f177824 */ /* 0x000fe200008e0622 */
[----:B------:R-:W-:-:S04]  /*2060*/  IADD3 R20, P1, R22, R8, RZ ;  /* 0x0000000816147210 */ /* 0x000fc80007f3e0ff */
[----:B0-----:R0:W4:Y:S01]  /*2070*/  LDG.E.64 R14, [R22.64] ;  /* 0x00000024160e7981 */ /* 0x001122000c1e1b00 */
[----:B------:R-:W-:-:S05]  /*2080*/  IMAD.X R21, R23, 0x1, R34, P1 ;  /* 0x0000000117157824 */ /* 0x000fca00008e0622 */
[----:B0-----:R0:W5:Y:S01]  /*2090*/  LDG.E.64 R22, [R20.64] ;  /* 0x0000002414167981 */ /* 0x001162000c1e1b00 */
[----:B------:R1:W2:Y:S01]  /*20a0*/  LDC.64 R24, c[0x0][R0+0x380] ;  /* 0x0000e00000187b82 */ /* 0x0002a20000000a00 */
[----:B------:R-:W-:-:S05]  /*20b0*/  IADD3 R35, P1, R35, 0x4, RZ ;  /* 0x0000000423237810 */ /* 0x000fca0007f3e0ff */
[----:B------:R-:W-:Y:S02]  /*20c0*/  IMAD.X R2, RZ, RZ, R2, P1 ;  /* 0x000000ffff027224 */ /* 0x000fe400008e0602 */
[----:B------:R1:W3:Y:S08]  /*20d0*/  LDC.64 R26, c[0x0][R0+0x388] ;  /* 0x0000e200001a7b82 */ /* 0x0002f00000000a00 */
[----:B------:R1:W4:Y:S08]  /*20e0*/  LDC.64 R28, c[0x0][R0+0x390] ;  /* 0x0000e400001c7b82 */ /* 0x0003300000000a00 */
[----:B------:R1:W5:Y:S02]  /*20f0*/  LDC.64 R30, c[0x0][R0+0x398] ;  /* 0x0000e600001e7b82 */ /* 0x0003640000000a00 */
[----:B-1----:R-:W-:Y:S01]  /*2100*/  IADD3 R0, R0, 0x20, RZ ;  /* 0x0000002000007810 */ /* 0x002fe20007ffe0ff */
[----:B--2---:R-:W-:-:S02]  /*2110*/  IMAD R11, R11, R24, RZ ;  /* 0x000000180b0b7224 */ /* 0x004fc400078e02ff */
[----:B------:R-:W-:-:S04]  /*2120*/  IMAD.WIDE.U32 R32, R10, R24, R32 ;  /* 0x000000180a207225 */ /* 0x000fc800078e0020 */
[----:B------:R-:W-:Y:S01]  /*2130*/  IMAD R11, R10, R25, R11 ;  /* 0x000000190a0b7224 */ /* 0x000fe200078e020b */
[----:B------:R-:W-:-:S03]  /*2140*/  IADD3 R10, P2, R35, R16, RZ ;  /* 0x00000010230a7210 */ /* 0x000fc60007f5e0ff */
[----:B------:R-:W-:Y:S01]  /*2150*/  IMAD.IADD R33, R33, 0x1, R11 ;  /* 0x0000000121217824 */ /* 0x000fe200078e020b */
[----:B------:R-:W-:Y:S01]  /*2160*/  ISETP.NE.U32.AND P1, PT, R10, RZ, PT ;  /* 0x000000ff0a00720c */ /* 0x000fe20003f25070 */
[-C--:B---3--:R-:W-:Y:S02]  /*2170*/  IMAD R11, R13, R26.reuse, RZ ;  /* 0x0000001a0d0b7224 */ /* 0x088fe400078e02ff */
[----:B------:R-:W-:Y:S02]  /*2180*/  IMAD.X R10, R2, 0x1, R37, P2 ;  /* 0x00000001020a7824 */ /* 0x000fe400010e0625 */
[C---:B------:R-:W-:Y:S02]  /*2190*/  IMAD R11, R12.reuse, R27, R11 ;  /* 0x0000001b0c0b7224 */ /* 0x040fe400078e020b */
[----:B------:R-:W-:Y:S01]  /*21a0*/  IMAD.WIDE.U32 R12, R12, R26, R32 ;  /* 0x0000001a0c0c7225 */ /* 0x000fe200078e0020 */
[----:B------:R-:W-:-:S03]  /*21b0*/  ISETP.NE.AND.EX P1, PT, R10, RZ, PT, P1 ;  /* 0x000000ff0a00720c */ /* 0x000fc60003f25310 */
[----:B------:R-:W-:Y:S02]  /*21c0*/  IMAD.IADD R13, R13, 0x1, R11 ;  /* 0x000000010d0d7824 */ /* 0x000fe400078e020b */
[----:B----4-:R-:W-:Y:S01]  /*21d0*/  IMAD R11, R15, R28, RZ ;  /* 0x0000001c0f0b7224 */ /* 0x010fe200078e02ff */
[----:B------:R-:W-:Y:S01]  /*21e0*/  IADD3 R15, P2, R20, R8, RZ ;  /* 0x00000008140f7210 */ /* 0x000fe20007f5e0ff */
[----:B------:R-:W-:-:S04]  /*21f0*/  IMAD.WIDE.U32 R12, R14, R28, R12 ;  /* 0x0000001c0e0c7225 */ /* 0x000fc800078e000c */
[----:B------:R-:W-:Y:S02]  /*2200*/  IMAD R11, R14, R29, R11 ;  /* 0x0000001d0e0b7224 */ /* 0x000fe400078e020b */
[----:B0-----:R-:W-:Y:S02]  /*2210*/  IMAD.X R20, R21, 0x1, R34, P2 ;  /* 0x0000000115147824 */ /* 0x001fe400010e0622 */
[----:B------:R-:W-:Y:S02]  /*2220*/  IMAD.IADD R13, R13, 0x1, R11 ;  /* 0x000000010d0d7824 */ /* 0x000fe400078e020b */
[-C--:B-----5:R-:W-:Y:S02]  /*2230*/  IMAD R11, R23, R30.reuse, RZ ;  /* 0x0000001e170b7224 */ /* 0x0a0fe400078e02ff */
[----:B------:R-:W-:-:S04]  /*2240*/  IMAD.WIDE.U32 R32, R22, R30, R12 ;  /* 0x0000001e16207225 */ /* 0x000fc800078e000c */
[----:B------:R-:W-:-:S04]  /*2250*/  IMAD R11, R22, R31, R11 ;  /* 0x0000001f160b7224 */ /* 0x000fc800078e020b */
[----:B------:R-:W-:Y:S01]  /*2260*/  IMAD.IADD R33, R33, 0x1, R11 ;  /* 0x0000000121217824 */ /* 0x000fe200078e020b */
[----:B------:R-:W-:Y:S05]  /*2270*/  @P1 BRA `(.L_x_7427) ;  /* 0xfffffd6000001947 */ /* 0x000fea000383ffff */
[----:B------:R-:W-:Y:S05]  /*2280*/  BSYNC B0 ;  /* 0x0000000000007941 */ /* 0x000fea0003800000 */
.L_x_7426:
[----:B------:R-:W-:Y:S05]  /*2290*/  @!P0 BRA `(.L_x_7425) ;  /* 0x0000028000008947 */ /* 0x000fea0003800000 */
[----:B------:R-:W-:Y:S02]  /*22a0*/  IMAD R2, R2, c[0x0][0x3c8], RZ ;  /* 0x0000f20002027a24 */ /* 0x000fe400078e02ff */
[----:B------:R-:W-:Y:S02]  /*22b0*/  IMAD.MOV.U32 R4, RZ, RZ, R6 ;  /* 0x000000ffff047224 */ /* 0x000fe400078e0006 */
[C---:B------:R-:W-:Y:S02]  /*22c0*/  IMAD R7, R35.reuse, c[0x0][0x3cc], R2 ;  /* 0x0000f30023077a24 */ /* 0x040fe400078e0202 */
        /* <DEDUP_REMOVED lines=24> */
[----:B------:R-:W-:-:S06]  /*2450*/  @P0 IADD3.X R7, R11, UR4, RZ, P1, !PT ;  /* 0x000000040b070c10 */ /* 0x000fcc0008ffe4ff */
[----:B------:R-:W3:Y:S01]  /*2460*/  @P0 LDG.E.64 R6, [R6.64] ;  /* 0x0000002406060981 */ /* 0x000ee2000c1e1b00 */
[----:B------:R-:W2:Y:S08]  /*2470*/  LDC.64 R4, c[0x0][R35+0x390] ;  /* 0x0000e40023047b82 */ /* 0x000eb00000000a00 */
[----:B------:R-:W3:Y:S01]  /*2480*/  @P0 LDC.64 R8, c[0x0][R35+0x398] ;  /* 0x0000e60023080b82 */ /* 0x000ee20000000a00 */
        /* <DEDUP_REMOVED lines=9> */
.L_x_7425:
[----:B0-----:R-:W0:Y:S02]  /*2520*/  LDC.U8 R2, c[0x0][0x3d8] ;  /* 0x0000f600ff027b82 */ /* 0x001e240000000000 */
        /* <DEDUP_REMOVED lines=13> */
.L_x_7431:
[----:B------:R0:W-:Y:S01]  /*2600*/  STG.E.U8 [R18.64], R32 ;  /* 0x0000002012007986 */ /* 0x0001e2000c101124 */
[----:B------:R-:W-:Y:S05]  /*2610*/  BRA `(.L_x_7433) ;  /* 0x00000d6000007947 */ /* 0x000fea0003800000 */
.L_x_7430:
        /* <DEDUP_REMOVED lines=8> */
.L_x_7435:
[----:B------:R0:W-:Y:S01]  /*26a0*/  STG.E [R18.64], R32 ;  /* 0x0000002012007986 */ /* 0x0001e2000c101924 */
[----:B------:R-:W-:Y:S05]  /*26b0*/  BRA `(.L_x_7433) ;  /* 0x00000cc000007947 */ /* 0x000fea0003800000 */
.L_x_7434:
[----:B------:R0:W-:Y:S01]  /*26c0*/  STG.E.U16 [R18.64], R32 ;  /* 0x0000002012007986 */ /* 0x0001e2000c101524 */
[----:B------:R-:W-:Y:S05]  /*26d0*/  BRA `(.L_x_7433) ;  /* 0x00000ca000007947 */ /* 0x000fea0003800000 */
.L_x_7429:
        /* <DEDUP_REMOVED lines=9> */
.L_x_7437:
[----:B------:R-:W0:Y:S02]  /*2770*/  I2F.S64 R0, R32 ;  /* 0x0000002000007312 */ /* 0x000e240000301400 */
[----:B0-----:R-:W-:-:S05]  /*2780*/  F2FP.PACK_AB R0, RZ, R0 ;  /* 0x00000000ff00723e */ /* 0x001fca00000000ff */
[----:B------:R0:W-:Y:S01]  /*2790*/  STG.E.U16 [R18.64], R0 ;  /* 0x0000000012007986 */ /* 0x0001e2000c101524 */
[----:B------:R-:W-:Y:S05]  /*27a0*/  BRA `(.L_x_7433) ;  /* 0x00000bd000007947 */ /* 0x000fea0003800000 */
.L_x_7436:
        /* <DEDUP_REMOVED lines=10> */
.L_x_7439:
[----:B------:R-:W0:Y:S02]  /*2850*/  I2F.S64 R32, R32 ;  /* 0x0000002000207312 */ /* 0x000e240000301400 */
[----:B0-----:R-:W-:-:S04]  /*2860*/  F2FP.PACK_AB R3, RZ, R32 ;  /* 0x00000020ff03723e */ /* 0x001fc800000000ff */
[----:B------:R-:W-:-:S05]  /*2870*/  PRMT R3, R3, 0x5410, RZ ;  /* 0x0000541003037816 */ /* 0x000fca00000000ff */
[----:B------:R0:W-:Y:S01]  /*2880*/  STG.E [R18.64], R3 ;  /* 0x0000000312007986 */ /* 0x0001e2000c101924 */
[----:B------:R-:W-:Y:S05]  /*2890*/  BRA `(.L_x_7433) ;  /* 0x00000ae000007947 */ /* 0x000fea0003800000 */
.L_x_7438:
[----:B------:R-:W0:Y:S02]  /*28a0*/  I2F.F64.S64 R2, R32 ;  /* 0x0000002000027312 */ /* 0x000e240000301c00 */
[----:B0-----:R0:W-:Y:S01]  /*28b0*/  STG.E.64 [R18.64], R2 ;  /* 0x0000000212007986 */ /* 0x0011e2000c101b24 */
[----:B------:R-:W-:Y:S05]  /*28c0*/  BRA `(.L_x_7433) ;  /* 0x00000ab000007947 */ /* 0x000fea0003800000 */
.L_x_7428:
        /* <DEDUP_REMOVED lines=13> */
.L_x_7442:
[----:B------:R-:W0:Y:S01]  /*29a0*/  I2F.F64.S64 R32, R32 ;  /* 0x0000002000207312 */ /* 0x000e220000301c00 */
[----:B------:R-:W-:-:S05]  /*29b0*/  CS2R R34, SRZ ;  /* 0x0000000000227805 */ /* 0x000fca000001ff00 */
[----:B0-----:R0:W-:Y:S01]  /*29c0*/  STG.E.128 [R18.64], R32 ;  /* 0x0000002012007986 */ /* 0x0011e2000c101d24 */
[----:B------:R-:W-:Y:S05]  /*29d0*/  BRA `(.L_x_7433) ;  /* 0x000009a000007947 */ /* 0x000fea0003800000 */
.L_x_7441:
        /* <DEDUP_REMOVED lines=21> */
.L_x_7446:
[----:B------:R-:W-:Y:S05]  /*2b30*/  BSYNC B0 ;  /* 0x0000000000007941 */ /* 0x000fea0003800000 */
.L_x_7445:
[----:B------:R-:W-:-:S05]  /*2b40*/  LOP3.LUT R3, R0, R3, RZ, 0xfc, !PT ;  /* 0x0000000300037212 */ /* 0x000fca00078efcff */
[----:B------:R0:W-:Y:S01]  /*2b50*/  STG.E.U8 [R18.64], R3 ;  /* 0x0000000312007986 */ /* 0x0001e2000c101124 */
[----:B------:R-:W-:Y:S05]  /*2b60*/  BRA `(.L_x_7433) ;  /* 0x0000081000007947 */ /* 0x000fea0003800000 */
.L_x_7444:
        /* <DEDUP_REMOVED lines=13> */
.L_x_7448:
[----:B------:R-:W-:Y:S01]  /*2c40*/  IMAD.MOV.U32 R0, RZ, RZ, 0x7f ;  /* 0x0000007fff007424 */ /* 0x000fe200078e00ff */
[----:B------:R-:W-:-:S04]  /*2c50*/  ISETP.GT.U32.AND P0, PT, R2, 0x7f800000, PT ;  /* 0x7f8000000200780c */ /* 0x000fc80003f04070 */
[----:B------:R-:W-:-:S04]  /*2c60*/  SEL R0, R0, 0x7c, P0 ;  /* 0x0000007c00007807 */ /* 0x000fc80000000000 */
.L_x_7449:
[----:B------:R-:W-:Y:S05]  /*2c70*/  BSYNC B0 ;  /* 0x0000000000007941 */ /* 0x000fea0003800000 */
.L_x_7447:
[----:B------:R-:W-:-:S04]  /*2c80*/  LOP3.LUT R2, R33, 0x80000000, RZ, 0xc0, !PT ;  /* 0x8000000021027812 */ /* 0x000fc800078ec0ff */
[----:B------:R-:W-:-:S04]  /*2c90*/  SHF.R.U32.HI R3, RZ, 0x18, R2 ;  /* 0x00000018ff037819 */ /* 0x000fc80000011602 */
[----:B------:R-:W-:-:S05]  /*2ca0*/  LOP3.LUT R3, R0, R3, RZ, 0xfc, !PT ;  /* 0x0000000300037212 */ /* 0x000fca00078efcff */
[----:B------:R0:W-:Y:S01]  /*2cb0*/  STG.E.U8 [R18.64], R3 ;  /* 0x0000000312007986 */ /* 0x0001e2000c101124 */
[----:B------:R-:W-:Y:S05]  /*2cc0*/  BRA `(.L_x_7433) ;  /* 0x000006b000007947 */ /* 0x000fea0003800000 */
.L_x_7443:
[----:B------:R-:W0:Y:S02]  /*2cd0*/  I2F.S64 R0, R32 ;  /* 0x0000002000007312 */ /* 0x000e240000301400 */
[----:B0-----:R-:W-:-:S05]  /*2ce0*/  F2FP.BF16.PACK_AB R0, RZ, R0 ;  /* 0x00000000ff00723e */ /* 0x001fca00000010ff */
[----:B------:R0:W-:Y:S01]  /*2cf0*/  STG.E.U16 [R18.64], R0 ;  /* 0x0000000012007986 */ /* 0x0001e2000c101524 */
[----:B------:R-:W-:Y:S05]  /*2d00*/  BRA `(.L_x_7433) ;  /* 0x0000067000007947 */ /* 0x000fea0003800000 */
.L_x_7440:
        /* <DEDUP_REMOVED lines=10> */
.L_x_7452:
        /* <DEDUP_REMOVED lines=17> */
.L_x_7455:
[----:B------:R-:W-:-:S04]  /*2ec0*/  LOP3.LUT R2, R33, 0x80000000, RZ, 0xc0, !PT ;  /* 0x8000000021027812 */ /* 0x000fc800078ec0ff */
[----:B------:R-:W-:-:S04]  /*2ed0*/  SHF.R.U32.HI R3, RZ, 0x18, R2 ;  /* 0x00000018ff037819 */ /* 0x000fc80000011602 */
[----:B------:R-:W-:-:S04]  /*2ee0*/  LOP3.LUT R0, R0, R3, RZ, 0xfc, !PT ;  /* 0x0000000300007212 */ /* 0x000fc800078efcff */
[----:B------:R-:W-:Y:S02]  /*2ef0*/  PRMT R9, R0, 0x7610, R9 ;  /* 0x0000761000097816 */ /* 0x000fe40000000009 */
.L_x_7454:
[----:B------:R-:W-:Y:S05]  /*2f00*/  BSYNC B0 ;  /* 0x0000000000007941 */ /* 0x000fea0003800000 */
.L_x_7453:
[----:B------:R0:W-:Y:S01]  /*2f10*/  STG.E.U8 [R18.64], R9 ;  /* 0x0000000912007986 */ /* 0x0001e2000c101124 */
[----:B------:R-:W-:Y:S05]  /*2f20*/  BRA `(.L_x_7433) ;  /* 0x0000045000007947 */ /* 0x000fea0003800000 */
.L_x_7451:
        /* <DEDUP_REMOVED lines=17> */
.L_x_7458:
[----:B------:R-:W-:-:S04]  /*3040*/  LOP3.LUT R2, R33, 0x80000000, RZ, 0xc0, !PT ;  /* 0x8000000021027812 */ /* 0x000fc800078ec0ff */
[----:B------:R-:W-:-:S04]  /*3050*/  SHF.R.U32.HI R3, RZ, 0x18, R2 ;  /* 0x00000018ff037819 */ /* 0x000fc80000011602 */
[----:B------:R-:W-:-:S04]  /*3060*/  LOP3.LUT R0, R0, R3, RZ, 0xfc, !PT ;  /* 0x0000000300007212 */ /* 0x000fc800078efcff */
[----:B------:R-:W-:Y:S02]  /*3070*/  PRMT R9, R0, 0x7610, R9 ;  /* 0x0000761000097816 */ /* 0x000fe40000000009 */
.L_x_7457:
[----:B------:R-:W-:Y:S05]  /*3080*/  BSYNC B0 ;  /* 0x0000000000007941 */ /* 0x000fea0003800000 */
.L_x_7456:
[----:B------:R0:W-:Y:S01]  /*3090*/  STG.E.U8 [R18.64], R9 ;  /* 0x0000000912007986 */ /* 0x0001e2000c101124 */
[----:B------:R-:W-:Y:S05]  /*30a0*/  BRA `(.L_x_7433) ;  /* 0x000002d000007947 */ /* 0x000fea0003800000 */
.L_x_7450:
        /* <DEDUP_REMOVED lines=22> */
.L_x_7432:
[----:B------:R-:W-:Y:S01]  /*3210*/  MOV R0, 0x100 ;  /* 0x0000010000007802 */ /* 0x000fe20000000f00 */
[----:B------:R-:W-:Y:S02]  /*3220*/  IMAD.MOV.U32 R4, RZ, RZ, c[0x4][0xf0] ;  /* 0x01003c00ff047624 */ /* 0x000fe400078e00ff */
[----:B------:R-:W-:Y:S01]  /*3230*/  IMAD.MOV.U32 R5, RZ, RZ, c[0x4][0xf4] ;  /* 0x01003d00ff057624 */ /* 0x000fe200078e00ff */
[----:B------:R0:W2:Y:S01]  /*3240*/  LDC.64 R2, c[0x4][R0] ;  /* 0x0100000000027b82 */ /* 0x0000a20000000a00 */
[----:B-1---5:R-:W-:Y:S02]  /*3250*/  IMAD.MOV.U32 R6, RZ, RZ, c[0x4][0xf8] ;  /* 0x01003e00ff067624 */ /* 0x022fe400078e00ff */
        /* <DEDUP_REMOVED lines=15> */
.L_x_7460:
[----:B------:R0:W-:Y:S01]  /*3350*/  STG.E.64 [R18.64], R32 ;  /* 0x0000002012007986 */ /* 0x0001e2000c101b24 */
[----:B------:R-:W-:Y:S05]  /*3360*/  BRA `(.L_x_7433) ;  /* 0x0000001000007947 */ /* 0x000fea0003800000 */
.L_x_7459:
[----:B------:R0:W-:Y:S02]  /*3370*/  STG.E [R18.64], R32 ;  /* 0x0000002012007986 */ /* 0x0001e4000c101924 */
.L_x_7433:
[----:B------:R-:W-:Y:S02]  /*3380*/  IADD3 R17, R17, 0x80, RZ ;  /* 0x0000008011117810 */ /* 0x000fe40007ffe0ff */
.L_x_7391:
[----:B------:R-:W-:Y:S05]  /*3390*/  BSYNC B6 ;  /* 0x0000000000067941 */ /* 0x000fea0003800000 */
.L_x_7390:
        /* <DEDUP_REMOVED lines=18> */
[----:B-1---5:R-:W-:Y:S02]  /*34c0*/  IMAD.MOV.U32 R6, RZ, RZ, c[0x0][0x168] ;  /* 0x00005a00ff067624 */ /* 0x022fe400078e00ff */
        /* <DEDUP_REMOVED lines=212> */
.L_x_7463:
        /* <DEDUP_REMOVED lines=19> */
.L_x_7467:
[----:B-1---5:R0:W5:Y:S01]  /*4340*/  LDG.E.U8 R6, [R2.64] ;  /* 0x0000002402067981 */ /* 0x022162000c1e1100 */
[----:B------:R-:W-:Y:S01]  /*4350*/  IMAD.MOV.U32 R7, RZ, RZ, RZ ;  /* 0x000000ffff077224 */ /* 0x000fe200078e00ff */
[----:B------:R-:W-:Y:S05]  /*4360*/  BRA `(.L_x_7469) ;  /* 0x00000d5000007947 */ /* 0x000fea0003800000 */
.L_x_7466:
        /* <DEDUP_REMOVED lines=8> */
.L_x_7471:
[----:B-1---5:R-:W2:Y:S02]  /*43f0*/  LDG.E R6, [R2.64] ;  /* 0x0000002402067981 */ /* 0x022ea4000c1e1900 */
[----:B--2---:R-:W-:Y:S01]  /*4400*/  SHF.R.S32.HI R7, RZ, 0x1f, R6 ;  /* 0x0000001fff077819 */ /* 0x004fe20000011406 */
[----:B------:R-:W-:Y:S05]  /*4410*/  BRA `(.L_x_7469) ;  /* 0x00000ca000007947 */ /* 0x000fea0003800000 */
.L_x_7470:
[----:B-1---5:R-:W2:Y:S02]  /*4420*/  LDG.E.S16 R6, [R2.64] ;  /* 0x0000002402067981 */ /* 0x022ea4000c1e1700 */
[----:B--2---:R-:W-:Y:S01]  /*4430*/  SHF.R.S32.HI R7, RZ, 0x1f, R6 ;  /* 0x0000001fff077819 */ /* 0x004fe20000011406 */
[----:B------:R-:W-:Y:S05]  /*4440*/  BRA `(.L_x_7469) ;  /* 0x00000c7000007947 */ /* 0x000fea0003800000 */
.L_x_7465:
        /* <DEDUP_REMOVED lines=9> */
.L_x_7473:
[----:B------:R-:W2:Y:S02]  /*44e0*/  LDG.E.U16 R2, [R2.64] ;  /* 0x0000002402027981 */ /* 0x000ea4000c1e1500 */
[----:B-12--5:R-:W-:-:S06]  /*44f0*/  HADD2.F32 R6, -RZ, R2.H0_H0 ;  /* 0x20000002ff067230 */ /* 0x026fcc0000004100 */
[----:B------:R-:W0:Y:S01]  /*4500*/  F2I.S64.TRUNC R6, R6 ;  /* 0x0000000600067311 */ /* 0x000e22000020d900 */
[----:B------:R-:W-:Y:S05]  /*4510*/  BRA `(.L_x_7469) ;  /* 0x00000ba000007947 */ /* 0x000fea0003800000 */
.L_x_7472:
        /* <DEDUP_REMOVED lines=9> */
.L_x_7475:
[----:B------:R-:W2:Y:S02]  /*45b0*/  LDG.E.U16 R2, [R2.64] ;  /* 0x0000002402027981 */ /* 0x000ea4000c1e1500 */
[----:B-12--5:R-:W-:-:S06]  /*45c0*/  HADD2.F32 R6, -RZ, R2.H0_H0 ;  /* 0x20000002ff067230 */ /* 0x026fcc0000004100 */
[----:B------:R-:W0:Y:S01]  /*45d0*/  F2I.S64.TRUNC R6, R6 ;  /* 0x0000000600067311 */ /* 0x000e22000020d900 */
[----:B------:R-:W-:Y:S05]  /*45e0*/  BRA `(.L_x_7469) ;  /* 0x00000ad000007947 */ /* 0x000fea0003800000 */
.L_x_7474:
[----:B------:R-:W2:Y:S02]  /*45f0*/  LDG.E.64 R2, [R2.64] ;  /* 0x0000002402027981 */ /* 0x000ea4000c1e1b00 */
[----:B-12--5:R0:W1:Y:S01]  /*4600*/  F2I.S64.F64.TRUNC R6, R2 ;  /* 0x0000000200067311 */ /* 0x026062000030d900 */
[----:B------:R-:W-:Y:S05]  /*4610*/  BRA `(.L_x_7469) ;  /* 0x00000aa000007947 */ /* 0x000fea0003800000 */
.L_x_7464:
        /* <DEDUP_REMOVED lines=13> */
.L_x_7478:
[----:B------:R-:W2:Y:S02]  /*46f0*/  LDG.E.64 R2, [R2.64] ;  /* 0x0000002402027981 */ /* 0x000ea4000c1e1b00 */
[----:B-12--5:R0:W1:Y:S01]  /*4700*/  F2I.S64.F64.TRUNC R6, R2 ;  /* 0x0000000200067311 */ /* 0x026062000030d900 */
[----:B------:R-:W-:Y:S05]  /*4710*/  BRA `(.L_x_7469) ;  /* 0x000009a000007947 */ /* 0x000fea0003800000 */
.L_x_7477:
        /* <DEDUP_REMOVED lines=11> */
[C---:B-1---5:R-:W-:Y:S02]  /*47d0*/  IADD3 R6, R4.reuse, 0x1000000, RZ ;  /* 0x0100000004067810 */ /* 0x062fe40007ffe0ff */
        /* <DEDUP_REMOVED lines=15> */
.L_x_7480:
        /* <DEDUP_REMOVED lines=12> */
[----:B-1---5:R0:W1:Y:S01]  /*4990*/  F2I.S64.TRUNC R6, R4 ;  /* 0x0000000400067311 */ /* 0x022062000020d900 */
[----:B------:R-:W-:Y:S05]  /*49a0*/  BRA `(.L_x_7469) ;  /* 0x0000071000007947 */ /* 0x000fea0003800000 */
.L_x_7479:
[----:B-1---5:R-:W2:Y:S02]  /*49b0*/  LDG.E.U16 R6, [R2.64] ;  /* 0x0000002402067981 */ /* 0x022ea4000c1e1500 */
[----:B--2---:R-:W-:-:S06]  /*49c0*/  PRMT R6, RZ, 0x5410, R6 ;  /* 0x00005410ff067816 */ /* 0x004fcc0000000006 */
[----:B------:R-:W0:Y:S01]  /*49d0*/  F2I.S64.TRUNC R6, R6 ;  /* 0x0000000600067311 */ /* 0x000e22000020d900 */
[----:B------:R-:W-:Y:S05]  /*49e0*/  BRA `(.L_x_7469) ;  /* 0x000006d000007947 */ /* 0x000fea0003800000 */
.L_x_7476:
        /* <DEDUP_REMOVED lines=11> */
.L_x_7483:
        /* <DEDUP_REMOVED lines=21> */
.L_x_7487:
[----:B------:R-:W-:Y:S05]  /*4bf0*/  BSYNC B1 ;  /* 0x0000000000017941 */ /* 0x000fea0003800000 */
.L_x_7486:
[----:B------:R-:W-:Y:S01]  /*4c00*/  IMAD.SHL.U32 R2, R2, 0x100000, RZ ;  /* 0x0010000002027824 */ /* 0x000fe200078e00ff */
[----:B------:R-:W-:-:S04]  /*4c10*/  LEA R3, R0, 0x3b800000, 0x17 ;  /* 0x3b80000000037811 */ /* 0x000fc800078eb8ff */
[----:B------:R-:W-:Y:S02]  /*4c20*/  LOP3.LUT R6, R3, R2, R6, 0xfe, !PT ;  /* 0x0000000203067212 */ /* 0x000fe400078efe06 */
.L_x_7485:
[----:B------:R-:W-:Y:S05]  /*4c30*/  BSYNC B0 ;  /* 0x0000000000007941 */ /* 0x000fea0003800000 */
.L_x_7484:
[----:B------:R-:W0:Y:S01]  /*4c40*/  F2I.S64.TRUNC R6, R6 ;  /* 0x0000000600067311 */ /* 0x000e22000020d900 */
[----:B------:R-:W-:Y:S05]  /*4c50*/  BRA `(.L_x_7469) ;  /* 0x0000046000007947 */ /* 0x000fea0003800000 */
.L_x_7482:
        /* <DEDUP_REMOVED lines=21> */
.L_x_7491:
[----:B------:R-:W-:Y:S05]  /*4db0*/  BSYNC B1 ;  /* 0x0000000000017941 */ /* 0x000fea0003800000 */
.L_x_7490:
[----:B------:R-:W-:Y:S01]  /*4dc0*/  IMAD.SHL.U32 R2, R2, 0x200000, RZ ;  /* 0x0020000002027824 */ /* 0x000fe200078e00ff */
[----:B------:R-:W-:-:S04]  /*4dd0*/  LEA R3, R0, 0x37800000, 0x17 ;  /* 0x3780000000037811 */ /* 0x000fc800078eb8ff */
[----:B------:R-:W-:Y:S02]  /*4de0*/  LOP3.LUT R6, R3, R2, R6, 0xfe, !PT ;  /* 0x0000000203067212 */ /* 0x000fe400078efe06 */
.L_x_7489:
[----:B------:R-:W-:Y:S05]  /*4df0*/  BSYNC B0 ;  /* 0x0000000000007941 */ /* 0x000fea0003800000 */
.L_x_7488:
[----:B------:R-:W0:Y:S01]  /*4e00*/  F2I.S64.TRUNC R6, R6 ;  /* 0x0000000600067311 */ /* 0x000e22000020d900 */
[----:B------:R-:W-:Y:S05]  /*4e10*/  BRA `(.L_x_7469) ;  /* 0x000002a000007947 */ /* 0x000fea0003800000 */
.L_x_7481:
        /* <DEDUP_REMOVED lines=14> */
.L_x_7495:
[----:B------:R-:W-:Y:S05]  /*4f00*/  BSYNC B0 ;  /* 0x0000000000007941 */ /* 0x000fea0003800000 */
.L_x_7494:
[----:B------:R-:W0:Y:S01]  /*4f10*/  F2I.S64.TRUNC R6, R6 ;  /* 0x0000000600067311 */ /* 0x000e22000020d900 */
[----:B------:R-:W-:Y:S05]  /*4f20*/  BRA `(.L_x_7469) ;  /* 0x0000019000007947 */ /* 0x000fea0003800000 */
.L_x_7468:
[----:B------:R-:W-:Y:S01]  /*4f30*/  MOV R2, 0x100 ;  /* 0x0000010000027802 */ /* 0x000fe20000000f00 */
[----:B------:R-:W-:Y:S02]  /*4f40*/  IMAD.MOV.U32 R4, RZ, RZ, c[0x4][0xf0] ;  /* 0x01003c00ff047624 */ /* 0x000fe400078e00ff */
[----:B------:R-:W-:Y:S02]  /*4f50*/  IMAD.MOV.U32 R5, RZ, RZ, c[0x4][0xf4] ;  /* 0x01003d00ff057624 */ /* 0x000fe400078e00ff */
[----:B-1---5:R-:W-:Y:S01]  /*4f60*/  IMAD.MOV.U32 R6, RZ, RZ, c[0x4][0xf8] ;  /* 0x01003e00ff067624 */ /* 0x022fe200078e00ff */
        /* <DEDUP_REMOVED lines=17> */
.L_x_7493:
[----:B-1---5:R0:W5:Y:S01]  /*5080*/  LDG.E.64 R6, [R2.64] ;  /* 0x0000002402067981 */ /* 0x022162000c1e1b00 */
[----:B------:R-:W-:Y:S05]  /*5090*/  BRA `(.L_x_7469) ;  /* 0x0000002000007947 */ /* 0x000fea0003800000 */
.L_x_7492:
[----:B-1---5:R0:W5:Y:S01]  /*50a0*/  LDG.E R6, [R2.64] ;  /* 0x0000002402067981 */ /* 0x022162000c1e1900 */
[----:B------:R-:W-:-:S03]  /*50b0*/  IMAD.MOV.U32 R7, RZ, RZ, RZ ;  /* 0x000000ffff077224 */ /* 0x000fc600078e00ff */
.L_x_7469:
[----:B------:R-:W-:Y:S01]  /*50c0*/  ISETP.NE.U32.AND P0, PT, RZ, c[0x0][0x370], PT ;  /* 0x0000dc00ff007a0c */ /* 0x000fe20003f05070 */
[----:B------:R-:W-:-:S03]  /*50d0*/  CS2R R32, SRZ ;  /* 0x0000000000207805 */ /* 0x000fc6000001ff00 */
[----:B------:R-:W-:-:S13]  /*50e0*/  ISETP.NE.AND.EX P0, PT, RZ, c[0x0][0x374], PT, P0 ;  /* 0x0000dd00ff007a0c */ /* 0x000fda0003f05300 */
[----:B------:R-:W-:Y:S05]  /*50f0*/  @!P0 BRA `(.L_x_7496) ;  /* 0x0000078000008947 */ /* 0x000fea0003800000 */
[----:B------:R-:W-:Y:S02]  /*5100*/  IMAD.MOV.U32 R0, RZ, RZ, 0x1 ;  /* 0x00000001ff007424 */ /* 0x000fe400078e00ff */
[----:B0-----:R-:W-:Y:S02]  /*5110*/  IMAD.MOV.U32 R2, RZ, RZ, c[0x0][0x384] ;  /* 0x0000e100ff027624 */ /* 0x001fe400078e00ff */
        /* <DEDUP_REMOVED lines=34> */
.L_x_7498:
        /* <DEDUP_REMOVED lines=43> */
.L_x_7497:
        /* <DEDUP_REMOVED lines=41> */
.L_x_7496:
        /* <DEDUP_REMOVED lines=14> */
.L_x_7502:
[----:B------:R0:W-:Y:S01]  /*5960*/  STG.E.U8 [R18.64], R32 ;  /* 0x0000002012007986 */ /* 0x0001e2000c101124 */
[----:B------:R-:W-:Y:S05]  /*5970*/  BRA `(.L_x_7504) ;  /* 0x00000d6000007947 */ /* 0x000fea0003800000 */
.L_x_7501:
        /* <DEDUP_REMOVED lines=8> */
.L_x_7506:
[----:B------:R0:W-:Y:S01]  /*5a00*/  STG.E [R18.64], R32 ;  /* 0x0000002012007986 */ /* 0x0001e2000c101924 */
[----:B------:R-:W-:Y:S05]  /*5a10*/  BRA `(.L_x_7504) ;  /* 0x00000cc000007947 */ /* 0x000fea0003800000 */
.L_x_7505:
[----:B------:R0:W-:Y:S01]  /*5a20*/  STG.E.U16 [R18.64], R32 ;  /* 0x0000002012007986 */ /* 0x0001e2000c101524 */
[----:B------:R-:W-:Y:S05]  /*5a30*/  BRA `(.L_x_7504) ;  /* 0x00000ca000007947 */ /* 0x000fea0003800000 */
.L_x_7500:
        /* <DEDUP_REMOVED lines=9> */
.L_x_7508:
[----:B------:R-:W0:Y:S02]  /*5ad0*/  I2F.S64 R0, R32 ;  /* 0x0000002000007312 */ /* 0x000e240000301400 */
[----:B0-----:R-:W-:-:S05]  /*5ae0*/  F2FP.PACK_AB R0, RZ, R0 ;  /* 0x00000000ff00723e */ /* 0x001fca00000000ff */
[----:B------:R0:W-:Y:S01]  /*5af0*/  STG.E.U16 [R18.64], R0 ;  /* 0x0000000012007986 */ /* 0x0001e2000c101524 */
[----:B------:R-:W-:Y:S05]  /*5b00*/  BRA `(.L_x_7504) ;  /* 0x00000bd000007947 */ /* 0x000fea0003800000 */
.L_x_7507:
        /* <DEDUP_REMOVED lines=10> */
.L_x_7510:
[----:B------:R-:W0:Y:S02]  /*5bb0*/  I2F.S64 R32, R32 ;  /* 0x0000002000207312 */ /* 0x000e240000301400 */
[----:B0-----:R-:W-:-:S04]  /*5bc0*/  F2FP.PACK_AB R3, RZ, R32 ;  /* 0x00000020ff03723e */ /* 0x001fc800000000ff */
[----:B------:R-:W-:-:S05]  /*5bd0*/  PRMT R3, R3, 0x5410, RZ ;  /* 0x0000541003037816 */ /* 0x000fca00000000ff */
[----:B------:R0:W-:Y:S01]  /*5be0*/  STG.E [R18.64], R3 ;  /* 0x0000000312007986 */ /* 0x0001e2000c101924 */
[----:B------:R-:W-:Y:S05]  /*5bf0*/  BRA `(.L_x_7504) ;  /* 0x00000ae000007947 */ /* 0x000fea0003800000 */
.L_x_7509:
[----:B------:R-:W0:Y:S02]  /*5c00*/  I2F.F64.S64 R2, R32 ;  /* 0x0000002000027312 */ /* 0x000e240000301c00 */
[----:B0-----:R0:W-:Y:S01]  /*5c10*/  STG.E.64 [R18.64], R2 ;  /* 0x0000000212007986 */ /* 0x0011e2000c101b24 */
[----:B------:R-:W-:Y:S05]  /*5c20*/  BRA `(.L_x_7504) ;  /* 0x00000ab000007947 */ /* 0x000fea0003800000 */
.L_x_7499:
        /* <DEDUP_REMOVED lines=13> */
.L_x_7513:
[----:B------:R-:W0:Y:S01]  /*5d00*/  I2F.F64.S64 R32, R32 ;  /* 0x0000002000207312 */ /* 0x000e220000301c00 */
[----:B------:R-:W-:-:S05]  /*5d10*/  CS2R R34, SRZ ;  /* 0x0000000000227805 */ /* 0x000fca000001ff00 */
[----:B0-----:R0:W-:Y:S01]  /*5d20*/  STG.E.128 [R18.64], R32 ;  /* 0x0000002012007986 */ /* 0x0011e2000c101d24 */
[----:B------:R-:W-:Y:S05]  /*5d30*/  BRA `(.L_x_7504) ;  /* 0x000009a000007947 */ /* 0x000fea0003800000 */
.L_x_7512:
        /* <DEDUP_REMOVED lines=21> */
.L_x_7517:
[----:B------:R-:W-:Y:S05]  /*5e90*/  BSYNC B0 ;  /* 0x0000000000007941 */ /* 0x000fea0003800000 */
.L_x_7516:
[----:B------:R-:W-:-:S05]  /*5ea0*/  LOP3.LUT R3, R0, R3, RZ, 0xfc, !PT ;  /* 0x0000000300037212 */ /* 0x000fca00078efcff */
[----:B------:R0:W-:Y:S01]  /*5eb0*/  STG.E.U8 [R18.64], R3 ;  /* 0x0000000312007986 */ /* 0x0001e2000c101124 */
[----:B------:R-:W-:Y:S05]  /*5ec0*/  BRA `(.L_x_7504) ;  /* 0x0000081000007947 */ /* 0x000fea0003800000 */
.L_x_7515:
        /* <DEDUP_REMOVED lines=13> */
.L_x_7519:
[----:B------:R-:W-:Y:S01]  /*5fa0*/  IMAD.MOV.U32 R0, RZ, RZ, 0x7f ;  /* 0x0000007fff007424 */ /* 0x000fe200078e00ff */
[----:B------:R-:W-:-:S04]  /*5fb0*/  ISETP.GT.U32.AND P0, PT, R2, 0x7f800000, PT ;  /* 0x7f8000000200780c */ /* 0x000fc80003f04070 */
[----:B------:R-:W-:-:S04]  /*5fc0*/  SEL R0, R0, 0x7c, P0 ;  /* 0x0000007c00007807 */ /* 0x000fc80000000000 */
.L_x_7520:
[----:B------:R-:W-:Y:S05]  /*5fd0*/  BSYNC B0 ;  /* 0x0000000000007941 */ /* 0x000fea0003800000 */
.L_x_7518:
[----:B------:R-:W-:-:S04]  /*5fe0*/  LOP3.LUT R2, R33, 0x80000000, RZ, 0xc0, !PT ;  /* 0x8000000021027812 */ /* 0x000fc800078ec0ff */
[----:B------:R-:W-:-:S04]  /*5ff0*/  SHF.R.U32.HI R3, RZ, 0x18, R2 ;  /* 0x00000018ff037819 */ /* 0x000fc80000011602 */
[----:B------:R-:W-:-:S05]  /*6000*/  LOP3.LUT R3, R0, R3, RZ, 0xfc, !PT ;  /* 0x0000000300037212 */ /* 0x000fca00078efcff */
[----:B------:R0:W-:Y:S01]  /*6010*/  STG.E.U8 [R18.64], R3 ;  /* 0x0000000312007986 */ /* 0x0001e2000c101124 */
[----:B------:R-:W-:Y:S05]  /*6020*/  BRA `(.L_x_7504) ;  /* 0x000006b000007947 */ /* 0x000fea0003800000 */
.L_x_7514:
[----:B------:R-:W0:Y:S02]  /*6030*/  I2F.S64 R0, R32 ;  /* 0x0000002000007312 */ /* 0x000e240000301400 */
[----:B0-----:R-:W-:-:S05]  /*6040*/  F2FP.BF16.PACK_AB R0, RZ, R0 ;  /* 0x00000000ff00723e */ /* 0x001fca00000010ff */
[----:B------:R0:W-:Y:S01]  /*6050*/  STG.E.U16 [R18.64], R0 ;  /* 0x0000000012007986 */ /* 0x0001e2000c101524 */
[----:B------:R-:W-:Y:S05]  /*6060*/  BRA `(.L_x_7504) ;  /* 0x0000067000007947 */ /* 0x000fea0003800000 */
.L_x_7511:
        /* <DEDUP_REMOVED lines=10> */
.L_x_7523:
        /* <DEDUP_REMOVED lines=17> */
.L_x_7526:
[----:B------:R-:W-:-:S04]  /*6220*/  LOP3.LUT R2, R33, 0x80000000, RZ, 0xc0, !PT ;  /* 0x8000000021027812 */ /* 0x000fc800078ec0ff */
[----:B------:R-:W-:-:S04]  /*6230*/  SHF.R.U32.HI R3, RZ, 0x18, R2 ;  /* 0x00000018ff037819 */ /* 0x000fc80000011602 */
[----:B------:R-:W-:-:S04]  /*6240*/  LOP3.LUT R0, R0, R3, RZ, 0xfc, !PT ;  /* 0x0000000300007212 */ /* 0x000fc800078efcff */
[----:B------:R-:W-:Y:S02]  /*6250*/  PRMT R9, R0, 0x7610, R9 ;  /* 0x0000761000097816 */ /* 0x000fe40000000009 */
.L_x_7525:
[----:B------:R-:W-:Y:S05]  /*6260*/  BSYNC B0 ;  /* 0x0000000000007941 */ /* 0x000fea0003800000 */
.L_x_7524:
[----:B------:R0:W-:Y:S01]  /*6270*/  STG.E.U8 [R18.64], R9 ;  /* 0x0000000912007986 */ /* 0x0001e2000c101124 */
[----:B------:R-:W-:Y:S05]  /*6280*/  BRA `(.L_x_7504) ;  /* 0x0000045000007947 */ /* 0x000fea0003800000 */
.L_x_7522:
        /* <DEDUP_REMOVED lines=17> */
.L_x_7529:
[----:B------:R-:W-:-:S04]  /*63a0*/  LOP3.LUT R2, R33, 0x80000000, RZ, 0xc0, !PT ;  /* 0x8000000021027812 */ /* 0x000fc800078ec0ff */
[----:B------:R-:W-:-:S04]  /*63b0*/  SHF.R.U32.HI R3, RZ, 0x18, R2 ;  /* 0x00000018ff037819 */ /* 0x000fc80000011602 */
[----:B------:R-:W-:-:S04]  /*63c0*/  LOP3.LUT R0, R0, R3, RZ, 0xfc, !PT ;  /* 0x0000000300007212 */ /* 0x000fc800078efcff */
[----:B------:R-:W-:Y:S02]  /*63d0*/  PRMT R9, R0, 0x7610, R9 ;  /* 0x0000761000097816 */ /* 0x000fe40000000009 */
.L_x_7528:
[----:B------:R-:W-:Y:S05]  /*63e0*/  BSYNC B0 ;  /* 0x0000000000007941 */ /* 0x000fea0003800000 */
.L_x_7527:
[----:B------:R0:W-:Y:S01]  /*63f0*/  STG.E.U8 [R18.64], R9 ;  /* 0x0000000912007986 */ /* 0x0001e2000c101124 */
[----:B------:R-:W-:Y:S05]  /*6400*/  BRA `(.L_x_7504) ;  /* 0x000002d000007947 */ /* 0x000fea0003800000 */
.L_x_7521:
        /* <DEDUP_REMOVED lines=22> */
.L_x_7503:
        /* <DEDUP_REMOVED lines=20> */
.L_x_7531:
[----:B------:R0:W-:Y:S01]  /*66b0*/  STG.E.64 [R18.64], R32 ;  /* 0x0000002012007986 */ /* 0x0001e2000c101b24 */
[----:B------:R-:W-:Y:S05]  /*66c0*/  BRA `(.L_x_7504) ;  /* 0x0000001000007947 */ /* 0x000fea0003800000 */
.L_x_7530:
[----:B------:R0:W-:Y:S02]  /*66d0*/  STG.E [R18.64], R32 ;  /* 0x0000002012007986 */ /* 0x0001e4000c101924 */
.L_x_7504:
        /* <DEDUP_REMOVED lines=231> */
.L_x_7532:
        /* <DEDUP_REMOVED lines=19> */
.L_x_7536:
[----:B-1---5:R0:W5:Y:S01]  /*7680*/  LDG.E.U8 R6, [R2.64] ;  /* 0x0000002402067981 */ /* 0x022162000c1e1100 */
[----:B------:R-:W-:Y:S01]  /*7690*/  IMAD.MOV.U32 R7, RZ, RZ, RZ ;  /* 0x000000ffff077224 */ /* 0x000fe200078e00ff */
[----:B------:R-:W-:Y:S05]  /*76a0*/  BRA `(.L_x_7538) ;  /* 0x00000d5000007947 */ /* 0x000fea0003800000 */
.L_x_7535:
        /* <DEDUP_REMOVED lines=8> */
.L_x_7540:
[----:B-1---5:R-:W2:Y:S02]  /*7730*/  LDG.E R6, [R2.64] ;  /* 0x0000002402067981 */ /* 0x022ea4000c1e1900 */
[----:B--2---:R-:W-:Y:S01]  /*7740*/  SHF.R.S32.HI R7, RZ, 0x1f, R6 ;  /* 0x0000001fff077819 */ /* 0x004fe20000011406 */
[----:B------:R-:W-:Y:S05]  /*7750*/  BRA `(.L_x_7538) ;  /* 0x00000ca000007947 */ /* 0x000fea0003800000 */
.L_x_7539:
[----:B-1---5:R-:W2:Y:S02]  /*7760*/  LDG.E.S16 R6, [R2.64] ;  /* 0x0000002402067981 */ /* 0x022ea4000c1e1700 */
[----:B--2---:R-:W-:Y:S01]  /*7770*/  SHF.R.S32.HI R7, RZ, 0x1f, R6 ;  /* 0x0000001fff077819 */ /* 0x004fe20000011406 */
[----:B------:R-:W-:Y:S05]  /*7780*/  BRA `(.L_x_7538) ;  /* 0x00000c7000007947 */ /* 0x000fea0003800000 */
.L_x_7534:
        /* <DEDUP_REMOVED lines=9> */
.L_x_7542:
[----:B------:R-:W2:Y:S02]  /*7820*/  LDG.E.U16 R2, [R2.64] ;  /* 0x0000002402027981 */ /* 0x000ea4000c1e1500 */
[----:B-12--5:R-:W-:-:S06]  /*7830*/  HADD2.F32 R6, -RZ, R2.H0_H0 ;  /* 0x20000002ff067230 */ /* 0x026fcc0000004100 */
[----:B------:R-:W0:Y:S01]  /*7840*/  F2I.S64.TRUNC R6, R6 ;  /* 0x0000000600067311 */ /* 0x000e22000020d900 */
[----:B------:R-:W-:Y:S05]  /*7850*/  BRA `(.L_x_7538) ;  /* 0x00000ba000007947 */ /* 0x000fea0003800000 */
.L_x_7541:
        /* <DEDUP_REMOVED lines=9> */
.L_x_7544:
[----:B------:R-:W2:Y:S02]  /*78f0*/  LDG.E.U16 R2, [R2.64] ;  /* 0x0000002402027981 */ /* 0x000ea4000c1e1500 */
[----:B-12--5:R-:W-:-:S06]  /*7900*/  HADD2.F32 R6, -RZ, R2.H0_H0 ;  /* 0x20000002ff067230 */ /* 0x026fcc0000004100 */
[----:B------:R-:W0:Y:S01]  /*7910*/  F2I.S64.TRUNC R6, R6 ;  /* 0x0000000600067311 */ /* 0x000e22000020d900 */
[----:B------:R-:W-:Y:S05]  /*7920*/  BRA `(.L_x_7538) ;  /* 0x00000ad000007947 */ /* 0x000fea0003800000 */
.L_x_7543:
[----:B------:R-:W2:Y:S02]  /*7930*/  LDG.E.64 R2, [R2.64] ;  /* 0x0000002402027981 */ /* 0x000ea4000c1e1b00 */
[----:B-12--5:R0:W1:Y:S01]  /*7940*/  F2I.S64.F64.TRUNC R6, R2 ;  /* 0x0000000200067311 */ /* 0x026062000030d900 */
[----:B------:R-:W-:Y:S05]  /*7950*/  BRA `(.L_x_7538) ;  /* 0x00000aa000007947 */ /* 0x000fea0003800000 */
.L_x_7533:
        /* <DEDUP_REMOVED lines=13> */
.L_x_7547:
[----:B------:R-:W2:Y:S02]  /*7a30*/  LDG.E.64 R2, [R2.64] ;  /* 0x0000002402027981 */ /* 0x000ea4000c1e1b00 */
[----:B-12--5:R0:W1:Y:S01]  /*7a40*/  F2I.S64.F64.TRUNC R6, R2 ;  /* 0x0000000200067311 */ /* 0x026062000030d900 */
[----:B------:R-:W-:Y:S05]  /*7a50*/  BRA `(.L_x_7538) ;  /* 0x000009a000007947 */ /* 0x000fea0003800000 */
.L_x_7546:
        /* <DEDUP_REMOVED lines=27> */
.L_x_7549:
        /* <DEDUP_REMOVED lines=14> */
.L_x_7548:
[----:B-1---5:R-:W2:Y:S02]  /*7cf0*/  LDG.E.U16 R6, [R2.64] ;  /* 0x0000002402067981 */ /* 0x022ea4000c1e1500 */
[----:B--2---:R-:W-:-:S06]  /*7d00*/  PRMT R6, RZ, 0x5410, R6 ;  /* 0x00005410ff067816 */ /* 0x004fcc0000000006 */
[----:B------:R-:W0:Y:S01]  /*7d10*/  F2I.S64.TRUNC R6, R6 ;  /* 0x0000000600067311 */ /* 0x000e22000020d900 */
[----:B------:R-:W-:Y:S05]  /*7d20*/  BRA `(.L_x_7538) ;  /* 0x000006d000007947 */ /* 0x000fea0003800000 */
.L_x_7545:
        /* <DEDUP_REMOVED lines=11> */
.L_x_7552:
        /* <DEDUP_REMOVED lines=21> */
.L_x_7556:
[----:B------:R-:W-:Y:S05]  /*7f30*/  BSYNC B1 ;  /* 0x0000000000017941 */ /* 0x000fea0003800000 */
.L_x_7555:
[----:B------:R-:W-:Y:S01]  /*7f40*/  IMAD.SHL.U32 R2, R2, 0x100000, RZ ;  /* 0x0010000002027824 */ /* 0x000fe200078e00ff */
[----:B------:R-:W-:-:S04]  /*7f50*/  LEA R3, R0, 0x3b800000, 0x17 ;  /* 0x3b80000000037811 */ /* 0x000fc800078eb8ff */
[----:B------:R-:W-:Y:S02]  /*7f60*/  LOP3.LUT R6, R3, R2, R6, 0xfe, !PT ;  /* 0x0000000203067212 */ /* 0x000fe400078efe06 */
.L_x_7554:
[----:B------:R-:W-:Y:S05]  /*7f70*/  BSYNC B0 ;  /* 0x0000000000007941 */ /* 0x000fea0003800000 */
.L_x_7553:
[----:B------:R-:W0:Y:S01]  /*7f80*/  F2I.S64.TRUNC R6, R6 ;  /* 0x0000000600067311 */ /* 0x000e22000020d900 */
[----:B------:R-:W-:Y:S05]  /*7f90*/  BRA `(.L_x_7538) ;  /* 0x0000046000007947 */ /* 0x000fea0003800000 */
.L_x_7551:
        /* <DEDUP_REMOVED lines=21> */
.L_x_7560:
[----:B------:R-:W-:Y:S05]  /*80f0*/  BSYNC B1 ;  /* 0x0000000000017941 */ /* 0x000fea0003800000 */
.L_x_7559:
[----:B------:R-:W-:Y:S01]  /*8100*/  IMAD.SHL.U32 R2, R2, 0x200000, RZ ;  /* 0x0020000002027824 */ /* 0x000fe200078e00ff */
[----:B------:R-:W-:-:S04]  /*8110*/  LEA R3, R0, 0x37800000, 0x17 ;  /* 0x3780000000037811 */ /* 0x000fc800078eb8ff */
[----:B------:R-:W-:Y:S02]  /*8120*/  LOP3.LUT R6, R3, R2, R6, 0xfe, !PT ;  /* 0x0000000203067212 */ /* 0x000fe400078efe06 */
.L_x_7558:
[----:B------:R-:W-:Y:S05]  /*8130*/  BSYNC B0 ;  /* 0x0000000000007941 */ /* 0x000fea0003800000 */
.L_x_7557:
[----:B------:R-:W0:Y:S01]  /*8140*/  F2I.S64.TRUNC R6, R6 ;  /* 0x0000000600067311 */ /* 0x000e22000020d900 */
[----:B------:R-:W-:Y:S05]  /*8150*/  BRA `(.L_x_7538) ;  /* 0x000002a000007947 */ /* 0x000fea0003800000 */
.L_x_7550:
        /* <DEDUP_REMOVED lines=14> */
.L_x_7564:
[----:B------:R-:W-:Y:S05]  /*8240*/  BSYNC B0 ;  /* 0x0000000000007941 */ /* 0x000fea0003800000 */
.L_x_7563:
[----:B------:R-:W0:Y:S01]  /*8250*/  F2I.S64.TRUNC R6, R6 ;  /* 0x0000000600067311 */ /* 0x000e22000020d900 */
[----:B------:R-:W-:Y:S05]  /*8260*/  BRA `(.L_x_7538) ;  /* 0x0000019000007947 */ /* 0x000fea0003800000 */
.L_x_7537:
        /* <DEDUP_REMOVED lines=21> */
.L_x_7562:
[----:B-1---5:R0:W5:Y:S01]  /*83c0*/  LDG.E.64 R6, [R2.64] ;  /* 0x0000002402067981 */ /* 0x022162000c1e1b00 */
[----:B------:R-:W-:Y:S05]  /*83d0*/  BRA `(.L_x_7538) ;  /* 0x0000002000007947 */ /* 0x000fea0003800000 */
.L_x_7561:
[----:B-1---5:R0:W5:Y:S01]  /*83e0*/  LDG.E R6, [R2.64] ;  /* 0x0000002402067981 */ /* 0x022162000c1e1900 */
[----:B------:R-:W-:-:S03]  /*83f0*/  IMAD.MOV.U32 R7, RZ, RZ, RZ ;  /* 0x000000ffff077224 */ /* 0x000fc600078e00ff */
.L_x_7538:
        /* <DEDUP_REMOVED lines=40> */
.L_x_7567:
        /* <DEDUP_REMOVED lines=43> */
.L_x_7566:
        /* <DEDUP_REMOVED lines=41> */
.L_x_7565:
        /* <DEDUP_REMOVED lines=14> */
.L_x_7571:
[----:B------:R0:W-:Y:S01]  /*8ca0*/  STG.E.U8 [R18.64], R32 ;  /* 0x0000002012007986 */ /* 0x0001e2000c101124 */
[----:B------:R-:W-:Y:S05]  /*8cb0*/  BRA `(.L_x_7573) ;  /* 0x00000d6000007947 */ /* 0x000fea0003800000 */
.L_x_7570:
        /* <DEDUP_REMOVED lines=8> */
.L_x_7575:
[----:B------:R0:W-:Y:S01]  /*8d40*/  STG.E [R18.64], R32 ;  /* 0x0000002012007986 */ /* 0x0001e2000c101924 */
[----:B------:R-:W-:Y:S05]  /*8d50*/  BRA `(.L_x_7573) ;  /* 0x00000cc000007947 */ /* 0x000fea0003800000 */
.L_x_7574:
[----:B------:R0:W-:Y:S01]  /*8d60*/  STG.E.U16 [R18.64], R32 ;  /* 0x0000002012007986 */ /* 0x0001e2000c101524 */
[----:B------:R-:W-:Y:S05]  /*8d70*/  BRA `(.L_x_7573) ;  /* 0x00000ca000007947 */ /* 0x000fea0003800000 */
.L_x_7569:
        /* <DEDUP_REMOVED lines=9> */
.L_x_7577:
[----:B------:R-:W0:Y:S02]  /*8e10*/  I2F.S64 R0, R32 ;  /* 0x0000002000007312 */ /* 0x000e240000301400 */
[----:B0-----:R-:W-:-:S05]  /*8e20*/  F2FP.PACK_AB R0, RZ, R0 ;  /* 0x00000000ff00723e */ /* 0x001fca00000000ff */
[----:B------:R0:W-:Y:S01]  /*8e30*/  STG.E.U16 [R18.64], R0 ;  /* 0x0000000012007986 */ /* 0x0001e2000c101524 */
[----:B------:R-:W-:Y:S05]  /*8e40*/  BRA `(.L_x_7573) ;  /* 0x00000bd000007947 */ /* 0x000fea0003800000 */
.L_x_7576:
        /* <DEDUP_REMOVED lines=10> */
.L_x_7579:
[----:B------:R-:W0:Y:S02]  /*8ef0*/  I2F.S64 R32, R32 ;  /* 0x0000002000207312 */ /* 0x000e240000301400 */
[----:B0-----:R-:W-:-:S04]  /*8f00*/  F2FP.PACK_AB R3, RZ, R32 ;  /* 0x00000020ff03723e */ /* 0x001fc800000000ff */
[----:B------:R-:W-:-:S05]  /*8f10*/  PRMT R3, R3, 0x5410, RZ ;  /* 0x0000541003037816 */ /* 0x000fca00000000ff */
[----:B------:R0:W-:Y:S01]  /*8f20*/  STG.E [R18.64], R3 ;  /* 0x0000000312007986 */ /* 0x0001e2000c101924 */
[----:B------:R-:W-:Y:S05]  /*8f30*/  BRA `(.L_x_7573) ;  /* 0x00000ae000007947 */ /* 0x000fea0003800000 */
.L_x_7578:
[----:B------:R-:W0:Y:S02]  /*8f40*/  I2F.F64.S64 R2, R32 ;  /* 0x0000002000027312 */ /* 0x000e240000301c00 */
[----:B0-----:R0:W-:Y:S01]  /*8f50*/  STG.E.64 [R18.64], R2 ;  /* 0x0000000212007986 */ /* 0x0011e2000c101b24 */
[----:B------:R-:W-:Y:S05]  /*8f60*/  BRA `(.L_x_7573) ;  /* 0x00000ab000007947 */ /* 0x000fea0003800000 */
.L_x_7568:
        /* <DEDUP_REMOVED lines=13> */
.L_x_7582:
[----:B------:R-:W0:Y:S01]  /*9040*/  I2F.F64.S64 R32, R32 ;  /* 0x0000002000207312 */ /* 0x000e220000301c00 */
[----:B------:R-:W-:-:S05]  /*9050*/  CS2R R34, SRZ ;  /* 0x0000000000227805 */ /* 0x000fca000001ff00 */
[----:B0-----:R0:W-:Y:S01]  /*9060*/  STG.E.128 [R18.64], R32 ;  /* 0x0000002012007986 */ /* 0x0011e2000c101d24 */
[----:B------:R-:W-:Y:S05]  /*9070*/  BRA `(.L_x_7573) ;  /* 0x000009a000007947 */ /* 0x000fea0003800000 */
.L_x_7581:
        /* <DEDUP_REMOVED lines=21> */
.L_x_7586:
[----:B------:R-:W-:Y:S05]  /*91d0*/  BSYNC B0 ;  /* 0x0000000000007941 */ /* 0x000fea0003800000 */
.L_x_7585:
[----:B------:R-:W-:-:S05]  /*91e0*/  LOP3.LUT R3, R0, R3, RZ, 0xfc, !PT ;  /* 0x0000000300037212 */ /* 0x000fca00078efcff */
[----:B------:R0:W-:Y:S01]  /*91f0*/  STG.E.U8 [R18.64], R3 ;  /* 0x0000000312007986 */ /* 0x0001e2000c101124 */
[----:B------:R-:W-:Y:S05]  /*9200*/  BRA `(.L_x_7573) ;  /* 0x0000081000007947 */ /* 0x000fea0003800000 */
.L_x_7584:
        /* <DEDUP_REMOVED lines=13> */
.L_x_7588:
[----:B------:R-:W-:Y:S01]  /*92e0*/  IMAD.MOV.U32 R0, RZ, RZ, 0x7f ;  /* 0x0000007fff007424 */ /* 0x000fe200078e00ff */
[----:B------:R-:W-:-:S04]  /*92f0*/  ISETP.GT.U32.AND P0, PT, R2, 0x7f800000, PT ;  /* 0x7f8000000200780c */ /* 0x000fc80003f04070 */
[----:B------:R-:W-:-:S04]  /*9300*/  SEL R0, R0, 0x7c, P0 ;  /* 0x0000007c00007807 */ /* 0x000fc80000000000 */
.L_x_7589:
[----:B------:R-:W-:Y:S05]  /*9310*/  BSYNC B0 ;  /* 0x0000000000007941 */ /* 0x000fea0003800000 */
.L_x_7587:
[----:B------:R-:W-:-:S04]  /*9320*/  LOP3.LUT R2, R33, 0x80000000, RZ, 0xc0, !PT ;  /* 0x8000000021027812 */ /* 0x000fc800078ec0ff */
[----:B------:R-:W-:-:S04]  /*9330*/  SHF.R.U32.HI R3, RZ, 0x18, R2 ;  /* 0x00000018ff037819 */ /* 0x000fc80000011602 */
[----:B------:R-:W-:-:S05]  /*9340*/  LOP3.LUT R3, R0, R3, RZ, 0xfc, !PT ;  /* 0x0000000300037212 */ /* 0x000fca00078efcff */
[----:B------:R0:W-:Y:S01]  /*9350*/  STG.E.U8 [R18.64], R3 ;  /* 0x0000000312007986 */ /* 0x0001e2000c101124 */
[----:B------:R-:W-:Y:S05]  /*9360*/  BRA `(.L_x_7573) ;  /* 0x000006b000007947 */ /* 0x000fea0003800000 */
.L_x_7583:
[----:B------:R-:W0:Y:S02]  /*9370*/  I2F.S64 R0, R32 ;  /* 0x0000002000007312 */ /* 0x000e240000301400 */
[----:B0-----:R-:W-:-:S05]  /*9380*/  F2FP.BF16.PACK_AB R0, RZ, R0 ;  /* 0x00000000ff00723e */ /* 0x001fca00000010ff */
[----:B------:R0:W-:Y:S01]  /*9390*/  STG.E.U16 [R18.64], R0 ;  /* 0x0000000012007986 */ /* 0x0001e2000c101524 */
[----:B------:R-:W-:Y:S05]  /*93a0*/  BRA `(.L_x_7573) ;  /* 0x0000067000007947 */ /* 0x000fea0003800000 */
.L_x_7580:
        /* <DEDUP_REMOVED lines=10> */
.L_x_7592:
        /* <DEDUP_REMOVED lines=17> */
.L_x_7595:
[----:B------:R-:W-:-:S04]  /*9560*/  LOP3.LUT R2, R33, 0x80000000, RZ, 0xc0, !PT ;  /* 0x8000000021027812 */ /* 0x000fc800078ec0ff */
[----:B------:R-:W-:-:S04]  /*9570*/  SHF.R.U32.HI R3, RZ, 0x18, R2 ;  /* 0x00000018ff037819 */ /* 0x000fc80000011602 */
[----:B------:R-:W-:-:S04]  /*9580*/  LOP3.LUT R0, R0, R3, RZ, 0xfc, !PT ;  /* 0x0000000300007212 */ /* 0x000fc800078efcff */
[----:B------:R-:W-:Y:S02]  /*9590*/  PRMT R9, R0, 0x7610, R9 ;  /* 0x0000761000097816 */ /* 0x000fe40000000009 */
.L_x_7594:
[----:B------:R-:W-:Y:S05]  /*95a0*/  BSYNC B0 ;  /* 0x0000000000007941 */ /* 0x000fea0003800000 */
.L_x_7593:
[----:B------:R0:W-:Y:S01]  /*95b0*/  STG.E.U8 [R18.64], R9 ;  /* 0x0000000912007986 */ /* 0x0001e2000c101124 */
[----:B------:R-:W-:Y:S05]  /*95c0*/  BRA `(.L_x_7573) ;  /* 0x0000045000007947 */ /* 0x000fea0003800000 */
.L_x_7591:
        /* <DEDUP_REMOVED lines=17> */
.L_x_7598:
[----:B------:R-:W-:-:S04]  /*96e0*/  LOP3.LUT R2, R33, 0x80000000, RZ, 0xc0, !PT ;  /* 0x8000000021027812 */ /* 0x000fc800078ec0ff */
[----:B------:R-:W-:-:S04]  /*96f0*/  SHF.R.U32.HI R3, RZ, 0x18, R2 ;  /* 0x00000018ff037819 */ /* 0x000fc80000011602 */
[----:B------:R-:W-:-:S04]  /*9700*/  LOP3.LUT R0, R0, R3, RZ, 0xfc, !PT ;  /* 0x0000000300007212 */ /* 0x000fc800078efcff */
[----:B------:R-:W-:Y:S02]  /*9710*/  PRMT R9, R0, 0x7610, R9 ;  /* 0x0000761000097816 */ /* 0x000fe40000000009 */
.L_x_7597:
[----:B------:R-:W-:Y:S05]  /*9720*/  BSYNC B0 ;  /* 0x0000000000007941 */ /* 0x000fea0003800000 */
.L_x_7596:
[----:B------:R0:W-:Y:S01]  /*9730*/  STG.E.U8 [R18.64], R9 ;  /* 0x0000000912007986 */ /* 0x0001e2000c101124 */
[----:B------:R-:W-:Y:S05]  /*9740*/  BRA `(.L_x_7573) ;  /* 0x000002d000007947 */ /* 0x000fea0003800000 */
.L_x_7590:
        /* <DEDUP_REMOVED lines=22> */
.L_x_7572:
        /* <DEDUP_REMOVED lines=20> */
.L_x_7600:
[----:B------:R0:W-:Y:S01]  /*99f0*/  STG.E.64 [R18.64], R32 ;  /* 0x0000002012007986 */ /* 0x0001e2000c101b24 */
[----:B------:R-:W-:Y:S05]  /*9a00*/  BRA `(.L_x_7573) ;  /* 0x0000001000007947 */ /* 0x000fea0003800000 */
.L_x_7599:
[----:B------:R0:W-:Y:S02]  /*9a10*/  STG.E [R18.64], R32 ;  /* 0x0000002012007986 */ /* 0x0001e4000c101924 */
.L_x_7573:
[----:B------:R-:W-:Y:S02]  /*9a20*/  IADD3 R17, R17, 0x80, RZ ;  /* 0x0000008011117810 */ /* 0x000fe40007ffe0ff */
.L_x_7462:
[----:B------:R-:W-:Y:S05]  /*9a30*/  BSYNC B6 ;  /* 0x0000000000067941 */ /* 0x000fea0003800000 */
.L_x_7461:
[----:B------:R-:W-:-:S13]  /*9a40*/  ISETP.GE.AND P0, PT, R17, c[0x0][0x160], PT ;  /* 0x0000580011007a0c */ /* 0x000fda0003f06270 */
[----:B------:R-:W-:Y:S05]  /*9a50*/  @P0 EXIT ;  /* 0x000000000000094d */ /* 0x000fea0003800000 */
        /* <DEDUP_REMOVED lines=228> */
.L_x_7601:
        /* <DEDUP_REMOVED lines=19> */
.L_x_7605:
[----:B-1---5:R0:W5:Y:S01]  /*a9d0*/  LDG.E.U8 R6, [R2.64] ;  /* 0x0000002402067981 */ /* 0x022162000c1e1100 */
[----:B------:R-:W-:Y:S01]  /*a9e0*/  IMAD.MOV.U32 R7, RZ, RZ, RZ ;  /* 0x000000ffff077224 */ /* 0x000fe200078e00ff */
[----:B------:R-:W-:Y:S05]  /*a9f0*/  BRA `(.L_x_7607) ;  /* 0x00000d5000007947 */ /* 0x000fea0003800000 */
.L_x_7604:
        /* <DEDUP_REMOVED lines=8> */
.L_x_7609:
[----:B-1---5:R-:W2:Y:S02]  /*aa80*/  LDG.E R6, [R2.64] ;  /* 0x0000002402067981 */ /* 0x022ea4000c1e1900 */
[----:B--2---:R-:W-:Y:S01]  /*aa90*/  SHF.R.S32.HI R7, RZ, 0x1f, R6 ;  /* 0x0000001fff077819 */ /* 0x004fe20000011406 */
[----:B------:R-:W-:Y:S05]  /*aaa0*/  BRA `(.L_x_7607) ;  /* 0x00000ca000007947 */ /* 0x000fea0003800000 */
.L_x_7608:
[----:B-1---5:R-:W2:Y:S02]  /*aab0*/  LDG.E.S16 R6, [R2.64] ;  /* 0x0000002402067981 */ /* 0x022ea4000c1e1700 */
[----:B--2---:R-:W-:Y:S01]  /*aac0*/  SHF.R.S32.HI R7, RZ, 0x1f, R6 ;  /* 0x0000001fff077819 */ /* 0x004fe20000011406 */
[----:B------:R-:W-:Y:S05]  /*aad0*/  BRA `(.L_x_7607) ;  /* 0x00000c7000007947 */ /* 0x000fea0003800000 */
.L_x_7603:
        /* <DEDUP_REMOVED lines=9> */
.L_x_7611:
[----:B------:R-:W2:Y:S02]  /*ab70*/  LDG.E.U16 R2, [R2.64] ;  /* 0x0000002402027981 */ /* 0x000ea4000c1e1500 */
[----:B-12--5:R-:W-:-:S06]  /*ab80*/  HADD2.F32 R6, -RZ, R2.H0_H0 ;  /* 0x20000002ff067230 */ /* 0x026fcc0000004100 */
[----:B------:R-:W0:Y:S01]  /*ab90*/  F2I.S64.TRUNC R6, R6 ;  /* 0x0000000600067311 */ /* 0x000e22000020d900 */
[----:B------:R-:W-:Y:S05]  /*aba0*/  BRA `(.L_x_7607) ;  /* 0x00000ba000007947 */ /* 0x000fea0003800000 */
.L_x_7610:
        /* <DEDUP_REMOVED lines=9> */
.L_x_7613:
[----:B------:R-:W2:Y:S02]  /*ac40*/  LDG.E.U16 R2, [R2.64] ;  /* 0x0000002402027981 */ /* 0x000ea4000c1e1500 */
[----:B-12--5:R-:W-:-:S06]  /*ac50*/  HADD2.F32 R6, -RZ, R2.H0_H0 ;  /* 0x20000002ff067230 */ /* 0x026fcc0000004100 */
[----:B------:R-:W0:Y:S01]  /*ac60*/  F2I.S64.TRUNC R6, R6 ;  /* 0x0000000600067311 */ /* 0x000e22000020d900 */
[----:B------:R-:W-:Y:S05]  /*ac70*/  BRA `(.L_x_7607) ;  /* 0x00000ad000007947 */ /* 0x000fea0003800000 */
.L_x_7612:
[----:B------:R-:W2:Y:S02]  /*ac80*/  LDG.E.64 R2, [R2.64] ;  /* 0x0000002402027981 */ /* 0x000ea4000c1e1b00 */
[----:B-12--5:R0:W1:Y:S01]  /*ac90*/  F2I.S64.F64.TRUNC R6, R2 ;  /* 0x0000000200067311 */ /* 0x026062000030d900 */
[----:B------:R-:W-:Y:S05]  /*aca0*/  BRA `(.L_x_7607) ;  /* 0x00000aa000007947 */ /* 0x000fea0003800000 */
.L_x_7602:
        /* <DEDUP_REMOVED lines=13> */
.L_x_7616:
[----:B------:R-:W2:Y:S02]  /*ad80*/  LDG.E.64 R2, [R2.64] ;  /* 0x0000002402027981 */ /* 0x000ea4000c1e1b00 */
[----:B-12--5:R0:W1:Y:S01]  /*ad90*/  F2I.S64.F64.TRUNC R6, R2 ;  /* 0x0000000200067311 */ /* 0x026062000030d900 */
[----:B------:R-:W-:Y:S05]  /*ada0*/  BRA `(.L_x_7607) ;  /* 0x000009a000007947 */ /* 0x000fea0003800000 */
.L_x_7615:
        /* <DEDUP_REMOVED lines=27> */
.L_x_7618:
        /* <DEDUP_REMOVED lines=14> */
.L_x_7617:
[----:B-1---5:R-:W2:Y:S02]  /*b040*/  LDG.E.U16 R6, [R2.64] ;  /* 0x0000002402067981 */ /* 0x022ea4000c1e1500 */
[----:B--2---:R-:W-:-:S06]  /*b050*/  PRMT R6, RZ, 0x5410, R6 ;  /* 0x00005410ff067816 */ /* 0x004fcc0000000006 */
[----:B------:R-:W0:Y:S01]  /*b060*/  F2I.S64.TRUNC R6, R6 ;  /* 0x0000000600067311 */ /* 0x000e22000020d900 */
[----:B------:R-:W-:Y:S05]  /*b070*/  BRA `(.L_x_7607) ;  /* 0x000006d000007947 */ /* 0x000fea0003800000 */
.L_x_7614:
        /* <DEDUP_REMOVED lines=11> */
.L_x_7621:
        /* <DEDUP_REMOVED lines=21> */
.L_x_7625:
[----:B------:R-:W-:Y:S05]  /*b280*/  BSYNC B1 ;  /* 0x0000000000017941 */ /* 0x000fea0003800000 */
.L_x_7624:
[----:B------:R-:W-:Y:S01]  /*b290*/  IMAD.SHL.U32 R2, R2, 0x100000, RZ ;  /* 0x0010000002027824 */ /* 0x000fe200078e00ff */
[----:B------:R-:W-:-:S04]  /*b2a0*/  LEA R3, R0, 0x3b800000, 0x17 ;  /* 0x3b80000000037811 */ /* 0x000fc800078eb8ff */
[----:B------:R-:W-:Y:S02]  /*b2b0*/  LOP3.LUT R6, R3, R2, R6, 0xfe, !PT ;  /* 0x0000000203067212 */ /* 0x000fe400078efe06 */
.L_x_7623:
[----:B------:R-:W-:Y:S05]  /*b2c0*/  BSYNC B0 ;  /* 0x0000000000007941 */ /* 0x000fea0003800000 */
.L_x_7622:
[----:B------:R-:W0:Y:S01]  /*b2d0*/  F2I.S64.TRUNC R6, R6 ;  /* 0x0000000600067311 */ /* 0x000e22000020d900 */
[----:B------:R-:W-:Y:S05]  /*b2e0*/  BRA `(.L_x_7607) ;  /* 0x0000046000007947 */ /* 0x000fea0003800000 */
.L_x_7620:
        /* <DEDUP_REMOVED lines=21> */
.L_x_7629:
[----:B------:R-:W-:Y:S05]  /*b440*/  BSYNC B1 ;  /* 0x0000000000017941 */ /* 0x000fea0003800000 */
.L_x_7628:
[----:B------:R-:W-:Y:S01]  /*b450*/  IMAD.SHL.U32 R2, R2, 0x200000, RZ ;  /* 0x0020000002027824 */ /* 0x000fe200078e00ff */
[----:B------:R-:W-:-:S04]  /*b460*/  LEA R3, R0, 0x37800000, 0x17 ;  /* 0x3780000000037811 */ /* 0x000fc800078eb8ff */
[----:B------:R-:W-:Y:S02]  /*b470*/  LOP3.LUT R6, R3, R2, R6, 0xfe, !PT ;  /* 0x0000000203067212 */ /* 0x000fe400078efe06 */
.L_x_7627:
[----:B------:R-:W-:Y:S05]  /*b480*/  BSYNC B0 ;  /* 0x0000000000007941 */ /* 0x000fea0003800000 */
.L_x_7626:
[----:B------:R-:W0:Y:S01]  /*b490*/  F2I.S64.TRUNC R6, R6 ;  /* 0x0000000600067311 */ /* 0x000e22000020d900 */
[----:B------:R-:W-:Y:S05]  /*b4a0*/  BRA `(.L_x_7607) ;  /* 0x000002a000007947 */ /* 0x000fea0003800000 */
.L_x_7619:
        /* <DEDUP_REMOVED lines=14> */
.L_x_7633:
[----:B------:R-:W-:Y:S05]  /*b590*/  BSYNC B0 ;  /* 0x0000000000007941 */ /* 0x000fea0003800000 */
.L_x_7632:
[----:B------:R-:W0:Y:S01]  /*b5a0*/  F2I.S64.TRUNC R6, R6 ;  /* 0x0000000600067311 */ /* 0x000e22000020d900 */
[----:B------:R-:W-:Y:S05]  /*b5b0*/  BRA `(.L_x_7607) ;  /* 0x0000019000007947 */ /* 0x000fea0003800000 */
.L_x_7606:
[----:B------:R-:W-:Y:S01]  /*b5c0*/  MOV R0, 0x100 ;  /* 0x0000010000007802 */ /* 0x000fe20000000f00 */
[----:B------:R-:W-:Y:S02]  /*b5d0*/  IMAD.MOV.U32 R4, RZ, RZ, c[0x4][0xf0] ;  /* 0x01003c00ff047624 */ /* 0x000fe400078e00ff */
[----:B------:R-:W-:Y:S01]  /*b5e0*/  IMAD.MOV.U32 R5, RZ, RZ, c[0x4][0xf4] ;  /* 0x01003d00ff057624 */ /* 0x000fe200078e00ff */
[----:B------:R0:W2:Y:S01]  /*b5f0*/  LDC.64 R2, c[0x4][R0] ;  /* 0x0100000000027b82 */ /* 0x0000a20000000a00 */
[----:B-1---5:R-:W-:Y:S02]  /*b600*/  IMAD.MOV.U32 R6, RZ, RZ, c[0x4][0xf8] ;  /* 0x01003e00ff067624 */ /* 0x022fe400078e00ff */
        /* <DEDUP_REMOVED lines=16> */
.L_x_7631:
[----:B-1---5:R0:W5:Y:S01]  /*b710*/  LDG.E.64 R6, [R2.64] ;  /* 0x0000002402067981 */ /* 0x022162000c1e1b00 */
[----:B------:R-:W-:Y:S05]  /*b720*/  BRA `(.L_x_7607) ;  /* 0x0000002000007947 */ /* 0x000fea0003800000 */
.L_x_7630:
[----:B-1---5:R0:W5:Y:S01]  /*b730*/  LDG.E R6, [R2.64] ;  /* 0x0000002402067981 */ /* 0x022162000c1e1900 */
[----:B------:R-:W-:-:S03]  /*b740*/  IMAD.MOV.U32 R7, RZ, RZ, RZ ;  /* 0x000000ffff077224 */ /* 0x000fc600078e00ff */
.L_x_7607:
        /* <DEDUP_REMOVED lines=40> */
.L_x_7636:
[----:B------:R-:W-:Y:S02]  /*b9d0*/  IMAD.MOV.U32 R12, RZ, RZ, R19 ;  /* 0x000000ffff0c7224 */ /* 0x000fe400078e0013 */
[----:B------:R-:W-:Y:S01]  /*b9e0*/  IMAD.MOV.U32 R13, RZ, RZ, R20 ;  /* 0x000000ffff0d7224 */ /* 0x000fe200078e0014 */
[----:B------:R-:W-:-:S05]  /*b9f0*/  IADD3 R18, P1, R19, R10, RZ ;  /* 0x0000000a13127210 */ /* 0x000fca0007f3e0ff */
[----:B------:R-:W2:Y:S01]  /*ba00*/  LDG.E.64 R12, [R12.64] ;  /* 0x000000240c0c7981 */ /* 0x000ea2000c1e1b00 */
[----:B------:R-:W-:Y:S01]  /*ba10*/  IMAD.X R19, R20, 0x1, R37, P1 ;  /* 0x0000000114137824 */ /* 0x000fe200008e0625 */
[----:B------:R-:W-:-:S04]  /*ba20*/  IADD3 R22, P1, R18, R10, RZ ;  /* 0x0000000a12167210 */ /* 0x000fc80007f3e0ff */
[----:B------:R0:W3:Y:S01]  /*ba30*/  LDG.E.64 R14, [R18.64] ;  /* 0x00000024120e7981 */ /* 0x0000e2000c1e1b00 */
[----:B------:R-:W-:-:S05]  /*ba40*/  IMAD.X R23, R19, 0x1, R37, P1 ;  /* 0x0000000113177824 */ /* 0x000fca00008e0625 */
[----:B0-----:R0:W4:Y:S01]  /*ba50*/  LDG.E.64 R18, [R22.64] ;  /* 0x0000002416127981 */ /* 0x001122000c1e1b00 */
[----:B------:R-:W-:-:S05]  /*ba60*/  IADD3 R20, P1, R22, R10, RZ ;  /* 0x0000000a16147210 */ /* 0x000fca0007f3e0ff */
[----:B------:R-:W-:-:S05]  /*ba70*/  IMAD.X R21, R23, 0x1, R37, P1 ;  /* 0x0000000117157824 */ /* 0x000fca00008e0625 */
[----:B0-----:R-:W5:Y:S01]  /*ba80*/  LDG.E.64 R22, [R20.64] ;  /* 0x0000002414167981 */ /* 0x001f62000c1e1b00 */
[----:B------:R0:W2:Y:S01]  /*ba90*/  LDC.64 R24, c[0x0][R0+0x380] ;  /* 0x0000e00000187b82 */ /* 0x0000a20000000a00 */
[----:B------:R-:W-:-:S05]  /*baa0*/  IADD3 R5, P1, R5, 0x4, RZ ;  /* 0x0000000405057810 */ /* 0x000fca0007f3e0ff */
[----:B------:R-:W-:Y:S02]  /*bab0*/  IMAD.X R2, RZ, RZ, R2, P1 ;  /* 0x000000ffff027224 */ /* 0x000fe400008e0602 */
[----:B------:R0:W3:Y:S08]  /*bac0*/  LDC.64 R26, c[0x0][R0+0x388] ;  /* 0x0000e200001a7b82 */ /* 0x0000f00000000a00 */
[----:B------:R0:W4:Y:S08]  /*bad0*/  LDC.64 R28, c[0x0][R0+0x390] ;  /* 0x0000e400001c7b82 */ /* 0x0001300000000a00 */
[----:B------:R0:W5:Y:S02]  /*bae0*/  LDC.64 R30, c[0x0][R0+0x398] ;  /* 0x0000e600001e7b82 */ /* 0x0001640000000a00 */
[----:B0-----:R-:W-:Y:S01]  /*baf0*/  IADD3 R0, R0, 0x20, RZ ;  /* 0x0000002000007810 */ /* 0x001fe20007ffe0ff */
[----:B--2---:R-:W-:-:S02]  /*bb00*/  IMAD R13, R13, R24, RZ ;  /* 0x000000180d0d7224 */ /* 0x004fc400078e02ff */
        /* <DEDUP_REMOVED lines=10> */
[----:B------:R-:W-:-:S03]  /*bbb0*/  IADD3 R14, P2, R5, R4, RZ ;  /* 0x00000004050e7210 */ /* 0x000fc60007f5e0ff */
[----:B------:R-:W-:Y:S01]  /*bbc0*/  IMAD.IADD R13, R13, 0x1, R19 ;  /* 0x000000010d0d7824 */ /* 0x000fe200078e0213 */
[----:B------:R-:W-:Y:S01]  /*bbd0*/  ISETP.NE.U32.AND P1, PT, R14, RZ, PT ;  /* 0x000000ff0e00720c */ /* 0x000fe20003f25070 */
[----:B------:R-:W-:Y:S01]  /*bbe0*/  IMAD.X R14, R2, 0x1, R35, P2 ;  /* 0x00000001020e7824 */ /* 0x000fe200010e0623 */
[----:B------:R-:W-:Y:S01]  /*bbf0*/  IADD3 R19, P2, R20, R10, RZ ;  /* 0x0000000a14137210 */ /* 0x000fe20007f5e0ff */
[-C--:B-----5:R-:W-:Y:S02]  /*bc00*/  IMAD R15, R23, R30.reuse, RZ ;  /* 0x0000001e170f7224 */ /* 0x0a0fe400078e02ff */
[----:B------:R-:W-:Y:S01]  /*bc10*/  IMAD.WIDE.U32 R32, R22, R30, R12 ;  /* 0x0000001e16207225 */ /* 0x000fe200078e000c */
[----:B------:R-:W-:-:S03]  /*bc20*/  ISETP.NE.AND.EX P1, PT, R14, RZ, PT, P1 ;  /* 0x000000ff0e00720c */ /* 0x000fc60003f25310 */
[----:B------:R-:W-:Y:S02]  /*bc30*/  IMAD R15, R22, R31, R15 ;  /* 0x0000001f160f7224 */ /* 0x000fe400078e020f */
[----:B------:R-:W-:Y:S02]  /*bc40*/  IMAD.X R20, R21, 0x1, R37, P2 ;  /* 0x0000000115147824 */ /* 0x000fe400010e0625 */
[----:B------:R-:W-:-:S06]  /*bc50*/  IMAD.IADD R33, R33, 0x1, R15 ;  /* 0x0000000121217824 */ /* 0x000fcc00078e020f */
[----:B------:R-:W-:Y:S05]  /*bc60*/  @P1 BRA `(.L_x_7636) ;  /* 0xfffffd6000001947 */ /* 0x000fea000383ffff */
[----:B------:R-:W-:Y:S05]  /*bc70*/  BSYNC B0 ;  /* 0x0000000000007941 */ /* 0x000fea0003800000 */
.L_x_7635:
        /* <DEDUP_REMOVED lines=41> */
.L_x_7634:
        /* <DEDUP_REMOVED lines=14> */
.L_x_7640:
[----:B------:R-:W-:Y:S01]  /*bff0*/  STG.E.U8 [R16.64], R32 ;  /* 0x0000002010007986 */ /* 0x000fe2000c101124 */
[----:B------:R-:W-:Y:S05]  /*c000*/  EXIT ;  /* 0x000000000000794d */ /* 0x000fea0003800000 */
.L_x_7639:
        /* <DEDUP_REMOVED lines=8> */
.L_x_7643:
[----:B------:R-:W-:Y:S01]  /*c090*/  STG.E [R16.64], R32 ;  /* 0x0000002010007986 */ /* 0x000fe2000c101924 */
[----:B------:R-:W-:Y:S05]  /*c0a0*/  EXIT ;  /* 0x000000000000794d */ /* 0x000fea0003800000 */
.L_x_7642:
[----:B------:R-:W-:Y:S01]  /*c0b0*/  STG.E.U16 [R16.64], R32 ;  /* 0x0000002010007986 */ /* 0x000fe2000c101524 */
[----:B------:R-:W-:Y:S05]  /*c0c0*/  EXIT ;  /* 0x000000000000794d */ /* 0x000fea0003800000 */
.L_x_7638:
        /* <DEDUP_REMOVED lines=9> */
.L_x_7645:
[----:B------:R-:W0:Y:S02]  /*c160*/  I2F.S64 R0, R32 ;  /* 0x0000002000007312 */ /* 0x000e240000301400 */
[----:B0-----:R-:W-:-:S05]  /*c170*/  F2FP.PACK_AB R0, RZ, R0 ;  /* 0x00000000ff00723e */ /* 0x001fca00000000ff */
[----:B------:R-:W-:Y:S01]  /*c180*/  STG.E.U16 [R16.64], R0 ;  /* 0x0000000010007986 */ /* 0x000fe2000c101524 */
[----:B------:R-:W-:Y:S05]  /*c190*/  EXIT ;  /* 0x000000000000794d */ /* 0x000fea0003800000 */
.L_x_7644:
        /* <DEDUP_REMOVED lines=10> */
.L_x_7647:
[----:B------:R-:W0:Y:S02]  /*c240*/  I2F.S64 R32, R32 ;  /* 0x0000002000207312 */ /* 0x000e240000301400 */
[----:B0-----:R-:W-:-:S04]  /*c250*/  F2FP.PACK_AB R3, RZ, R32 ;  /* 0x00000020ff03723e */ /* 0x001fc800000000ff */
[----:B------:R-:W-:-:S05]  /*c260*/  PRMT R3, R3, 0x5410, RZ ;  /* 0x0000541003037816 */ /* 0x000fca00000000ff */
[----:B------:R-:W-:Y:S01]  /*c270*/  STG.E [R16.64], R3 ;  /* 0x0000000310007986 */ /* 0x000fe2000c101924 */
[----:B------:R-:W-:Y:S05]  /*c280*/  EXIT ;  /* 0x000000000000794d */ /* 0x000fea0003800000 */
.L_x_7646:
[----:B------:R-:W0:Y:S02]  /*c290*/  I2F.F64.S64 R2, R32 ;  /* 0x0000002000027312 */ /* 0x000e240000301c00 */
[----:B0-----:R-:W-:Y:S01]  /*c2a0*/  STG.E.64 [R16.64], R2 ;  /* 0x0000000210007986 */ /* 0x001fe2000c101b24 */
[----:B------:R-:W-:Y:S05]  /*c2b0*/  EXIT ;  /* 0x000000000000794d */ /* 0x000fea0003800000 */
.L_x_7637:
        /* <DEDUP_REMOVED lines=13> */
.L_x_7650:
[----:B------:R-:W0:Y:S01]  /*c390*/  I2F.F64.S64 R32, R32 ;  /* 0x0000002000207312 */ /* 0x000e220000301c00 */
[----:B------:R-:W-:-:S05]  /*c3a0*/  CS2R R34, SRZ ;  /* 0x0000000000227805 */ /* 0x000fca000001ff00 */
[----:B0-----:R-:W-:Y:S01]  /*c3b0*/  STG.E.128 [R16.64], R32 ;  /* 0x0000002010007986 */ /* 0x001fe2000c101d24 */
[----:B------:R-:W-:Y:S05]  /*c3c0*/  EXIT ;  /* 0x000000000000794d */ /* 0x000fea0003800000 */
.L_x_7649:
        /* <DEDUP_REMOVED lines=21> */
.L_x_7654:
[----:B------:R-:W-:Y:S05]  /*c520*/  BSYNC B0 ;  /* 0x0000000000007941 */ /* 0x000fea0003800000 */
.L_x_7653:
[----:B------:R-:W-:-:S05]  /*c530*/  LOP3.LUT R3, R0, R3, RZ, 0xfc, !PT ;  /* 0x0000000300037212 */ /* 0x000fca00078efcff */
[----:B------:R-:W-:Y:S01]  /*c540*/  STG.E.U8 [R16.64], R3 ;  /* 0x0000000310007986 */ /* 0x000fe2000c101124 */
[----:B------:R-:W-:Y:S05]  /*c550*/  EXIT ;  /* 0x000000000000794d */ /* 0x000fea0003800000 */
.L_x_7652:
        /* <DEDUP_REMOVED lines=13> */
.L_x_7656:
[----:B------:R-:W-:Y:S01]  /*c630*/  IMAD.MOV.U32 R0, RZ, RZ, 0x7f ;  /* 0x0000007fff007424 */ /* 0x000fe200078e00ff */
[----:B------:R-:W-:-:S04]  /*c640*/  ISETP.GT.U32.AND P0, PT, R2, 0x7f800000, PT ;  /* 0x7f8000000200780c */ /* 0x000fc80003f04070 */
[----:B------:R-:W-:-:S04]  /*c650*/  SEL R0, R0, 0x7c, P0 ;  /* 0x0000007c00007807 */ /* 0x000fc80000000000 */
.L_x_7657:
[----:B------:R-:W-:Y:S05]  /*c660*/  BSYNC B0 ;  /* 0x0000000000007941 */ /* 0x000fea0003800000 */
.L_x_7655:
[----:B------:R-:W-:-:S04]  /*c670*/  LOP3.LUT R2, R33, 0x80000000, RZ, 0xc0, !PT ;  /* 0x8000000021027812 */ /* 0x000fc800078ec0ff */
[----:B------:R-:W-:-:S04]  /*c680*/  SHF.R.U32.HI R3, RZ, 0x18, R2 ;  /* 0x00000018ff037819 */ /* 0x000fc80000011602 */
[----:B------:R-:W-:-:S05]  /*c690*/  LOP3.LUT R3, R0, R3, RZ, 0xfc, !PT ;  /* 0x0000000300037212 */ /* 0x000fca00078efcff */
[----:B------:R-:W-:Y:S01]  /*c6a0*/  STG.E.U8 [R16.64], R3 ;  /* 0x0000000310007986 */ /* 0x000fe2000c101124 */
[----:B------:R-:W-:Y:S05]  /*c6b0*/  EXIT ;  /* 0x000000000000794d */ /* 0x000fea0003800000 */
.L_x_7651:
[----:B------:R-:W0:Y:S02]  /*c6c0*/  I2F.S64 R0, R32 ;  /* 0x0000002000007312 */ /* 0x000e240000301400 */
[----:B0-----:R-:W-:-:S05]  /*c6d0*/  F2FP.BF16.PACK_AB R0, RZ, R0 ;  /* 0x00000000ff00723e */ /* 0x001fca00000010ff */
[----:B------:R-:W-:Y:S01]  /*c6e0*/  STG.E.U16 [R16.64], R0 ;  /* 0x0000000010007986 */ /* 0x000fe2000c101524 */
[----:B------:R-:W-:Y:S05]  /*c6f0*/  EXIT ;  /* 0x000000000000794d */ /* 0x000fea0003800000 */
.L_x_7648:
        /* <DEDUP_REMOVED lines=10> */
.L_x_7660:
        /* <DEDUP_REMOVED lines=17> */
.L_x_7663:
[----:B------:R-:W-:-:S04]  /*c8b0*/  LOP3.LUT R2, R33, 0x80000000, RZ, 0xc0, !PT ;  /* 0x8000000021027812 */ /* 0x000fc800078ec0ff */
[----:B------:R-:W-:-:S04]  /*c8c0*/  SHF.R.U32.HI R3, RZ, 0x18, R2 ;  /* 0x00000018ff037819 */ /* 0x000fc80000011602 */
[----:B------:R-:W-:-:S04]  /*c8d0*/  LOP3.LUT R0, R0, R3, RZ, 0xfc, !PT ;  /* 0x0000000300007212 */ /* 0x000fc800078efcff */
[----:B------:R-:W-:Y:S02]  /*c8e0*/  PRMT R8, R0, 0x7610, R8 ;  /* 0x0000761000087816 */ /* 0x000fe40000000008 */
.L_x_7662:
[----:B------:R-:W-:Y:S05]  /*c8f0*/  BSYNC B0 ;  /* 0x0000000000007941 */ /* 0x000fea0003800000 */
.L_x_7661:
[----:B------:R-:W-:Y:S01]  /*c900*/  STG.E.U8 [R16.64], R8 ;  /* 0x0000000810007986 */ /* 0x000fe2000c101124 */
[----:B------:R-:W-:Y:S05]  /*c910*/  EXIT ;  /* 0x000000000000794d */ /* 0x000fea0003800000 */
.L_x_7659:
        /* <DEDUP_REMOVED lines=17> */
.L_x_7666:
[----:B------:R-:W-:-:S04]  /*ca30*/  LOP3.LUT R2, R33, 0x80000000, RZ, 0xc0, !PT ;  /* 0x8000000021027812 */ /* 0x000fc800078ec0ff */
[----:B------:R-:W-:-:S04]  /*ca40*/  SHF.R.U32.HI R3, RZ, 0x18, R2 ;  /* 0x00000018ff037819 */ /* 0x000fc80000011602 */
[----:B------:R-:W-:-:S04]  /*ca50*/  LOP3.LUT R0, R0, R3, RZ, 0xfc, !PT ;  /* 0x0000000300007212 */ /* 0x000fc800078efcff */
[----:B------:R-:W-:Y:S02]  /*ca60*/  PRMT R8, R0, 0x7610, R8 ;  /* 0x0000761000087816 */ /* 0x000fe40000000008 */
.L_x_7665:
[----:B------:R-:W-:Y:S05]  /*ca70*/  BSYNC B0 ;  /* 0x0000000000007941 */ /* 0x000fea0003800000 */
.L_x_7664:
[----:B------:R-:W-:Y:S01]  /*ca80*/  STG.E.U8 [R16.64], R8 ;  /* 0x0000000810007986 */ /* 0x000fe2000c101124 */
[----:B------:R-:W-:Y:S05]  /*ca90*/  EXIT ;  /* 0x000000000000794d */ /* 0x000fea0003800000 */
.L_x_7658:
        /* <DEDUP_REMOVED lines=22> */
.L_x_7641:
        /* <DEDUP_REMOVED lines=19> */
[----:B------:R-:W-:Y:S05]  /*cd30*/  EXIT ;  /* 0x000000000000794d */ /* 0x000fea0003800000 */
.L_x_7668:
[----:B------:R-:W-:Y:S01]  /*cd40*/  STG.E.64 [R16.64], R32 ;  /* 0x0000002010007986 */ /* 0x000fe2000c101b24 */
[----:B------:R-:W-:Y:S05]  /*cd50*/  EXIT ;  /* 0x000000000000794d */ /* 0x000fea0003800000 */
.L_x_7667:
[----:B------:R-:W-:Y:S01]  /*cd60*/  STG.E [R16.64], R32 ;  /* 0x0000002010007986 */ /* 0x000fe2000c101924 */
[----:B------:R-:W-:Y:S05]  /*cd70*/  EXIT ;  /* 0x000000000000794d */ /* 0x000fea0003800000 */
.L_x_7669:
        /* <DEDUP_REMOVED lines=16> */
.L_x_16291:


//--------------------- .text._ZN2at6native27unrolled_elementwise_kernelIZZNS0_73_GLOBAL__N__c8866d80_35_SparseBinaryOpIntersectionKernel_cu_1520ed90_315342_sparse_binary_op_intersection_kernel_implINS2_18CUDAKernelLauncherENS2_36CUDAValueSelectionIntersectionKernelINS2_9LhsProjOpEEElLl8EEEvRNS_6TensorERKS8_SB_RKSt6vectorIlSaIlEERKSt8optionalIS8_ESK_bbENKUlvE1_clEvEUllE_St5arrayIPcLm2EELi4E23TrivialOffsetCalculatorILi1EjESR_NS0_6memory12LoadWithCastILi1EEENSS_13StoreWithCastILi1EEEEEviT_T0_T2_T3_T4_T5_ --------------------------
	.section	.text._ZN2at6native27unrolled_elementwise_kernelIZZNS0_73_GLOBAL__N__c8866d80_35_SparseBinaryOpIntersectionKernel_cu_1520ed90_315342_sparse_binary_op_intersection_kernel_implINS2_18CUDAKernelLauncherENS2_36CUDAValueSelectionIntersectionKernelINS2_9LhsProjOpEEElLl8EEEvRNS_6TensorERKS8_SB_RKSt6vectorIlSaIlEERKSt8optionalIS8_ESK_bbENKUlvE1_clEvEUllE_St5arrayIPcLm2EELi4E23TrivialOffsetCalculatorILi1EjESR_NS0_6memory12LoadWithCastILi1EEENSS_13StoreWithCastILi1EEEEEviT_T0_T2_T3_T4_T5_,"ax",@progbits
	.sectioninfo	@"SHI_REGISTERS=48"
	.align	128
        .global         _ZN2at6native27unrolled_elementwise_kernelIZZNS0_73_GLOBAL__N__c8866d80_35_SparseBinaryOpIntersectionKernel_cu_1520ed90_315342_sparse_binary_op_intersection_kernel_implINS2_18CUDAKernelLauncherENS2_36CUDAValueSelectionIntersectionKernelINS2_9LhsProjOpEEElLl8EEEvRNS_6TensorERKS8_SB_RKSt6vectorIlSaIlEERKSt8optionalIS8_ESK_bbENKUlvE1_clEvEUllE_St5arrayIPcLm2EELi4E23TrivialOffsetCalculatorILi1EjESR_NS0_6memory12LoadWithCastILi1EEENSS_13StoreWithCastILi1EEEEEviT_T0_T2_T3_T4_T5_
        .type           _ZN2at6native27unrolled_elementwise_kernelIZZNS0_73_GLOBAL__N__c8866d80_35_SparseBinaryOpIntersectionKernel_cu_1520ed90_315342_sparse_binary_op_intersection_kernel_implINS2_18CUDAKernelLauncherENS2_36CUDAValueSelectionIntersectionKernelINS2_9LhsProjOpEEElLl8EEEvRNS_6TensorERKS8_SB_RKSt6vectorIlSaIlEERKSt8optionalIS8_ESK_bbENKUlvE1_clEvEUllE_St5arrayIPcLm2EELi4E23TrivialOffsetCalculatorILi1EjESR_NS0_6memory12LoadWithCastILi1EEENSS_13StoreWithCastILi1EEEEEviT_T0_T2_T3_T4_T5_,@function
        .size           _ZN2at6native27unrolled_elementwise_kernelIZZNS0_73_GLOBAL__N__c8866d80_35_SparseBinaryOpIntersectionKernel_cu_1520ed90_315342_sparse_binary_op_intersection_kernel_implINS2_18CUDAKernelLauncherENS2_36CUDAValueSelectionIntersectionKernelINS2_9LhsProjOpEEElLl8EEEvRNS_6TensorERKS8_SB_RKSt6vectorIlSaIlEERKSt8optionalIS8_ESK_bbENKUlvE1_clEvEUllE_St5arrayIPcLm2EELi4E23TrivialOffsetCalculatorILi1EjESR_NS0_6memory12LoadWithCastILi1EEENSS_13StoreWithCastILi1EEEEEviT_T0_T2_T3_T4_T5_,(.L_x_16292 - _ZN2at6native27unrolled_elementwise_kernelIZZNS0_73_GLOBAL__N__c8866d80_35_SparseBinaryOpIntersectionKernel_cu_1520ed90_315342_sparse_binary_op_intersection_kernel_implINS2_18CUDAKernelLauncherENS2_36CUDAValueSelectionIntersectionKernelINS2_9LhsProjOpEEElLl8EEEvRNS_6TensorERKS8_SB_RKSt6vectorIlSaIlEERKSt8optionalIS8_ESK_bbENKUlvE1_clEvEUllE_St5arrayIPcLm2EELi4E23TrivialOffsetCalculatorILi1EjESR_NS0_6memory12LoadWithCastILi1EEENSS_13StoreWithCastILi1EEEEEviT_T0_T2_T3_T4_T5_)
        .other          _ZN2at6native27unrolled_elementwise_kernelIZZNS0_73_GLOBAL__N__c8866d80_35_SparseBinaryOpIntersectionKernel_cu_1520ed90_315342_sparse_binary_op_intersection_kernel_implINS2_18CUDAKernelLauncherENS2_36CUDAValueSelectionIntersectionKernelINS2_9LhsProjOpEEElLl8EEEvRNS_6TensorERKS8_SB_RKSt6vectorIlSaIlEERKSt8optionalIS8_ESK_bbENKUlvE1_clEvEUllE_St5arrayIPcLm2EELi4E23TrivialOffsetCalculatorILi1EjESR_NS0_6memory12LoadWithCastILi1EEENSS_13StoreWithCastILi1EEEEEviT_T0_T2_T3_T4_T5_,@"STO_CUDA_ENTRY STV_DEFAULT"
_ZN2at6native27unrolled_elementwise_kernelIZZNS0_73_GLOBAL__N__c8866d80_35_SparseBinaryOpIntersectionKernel_cu_1520ed90_315342_sparse_binary_op_intersection_kernel_implINS2_18CUDAKernelLauncherENS2_36CUDAValueSelectionIntersectionKernelINS2_9LhsProjOpEEElLl8EEEvRNS_6TensorERKS8_SB_RKSt6vectorIlSaIlEERKSt8optionalIS8_ESK_bbENKUlvE1_clEvEUllE_St5arrayIPcLm2EELi4E23TrivialOffsetCalculatorILi1EjESR_NS0_6memory12LoadWithCastILi1EEENSS_13StoreWithCastILi1EEEEEviT_T0_T2_T3_T4_T5_:
.text._ZN2at6native27unrolled_elementwise_kernelIZZNS0_73_GLOBAL__N__c8866d80_35_SparseBinaryOpIntersectionKernel_cu_1520ed90_315342_sparse_binary_op_intersection_kernel_implINS2_18CUDAKernelLauncherENS2_36CUDAValueSelectionIntersectionKernelINS2_9LhsProjOpEEElLl8EEEvRNS_6TensorERKS8_SB_RKSt6vectorIlSaIlEERKSt8optionalIS8_ESK_bbENKUlvE1_clEvEUllE_St5arrayIPcLm2EELi4E23TrivialOffsetCalculatorILi1EjESR_NS0_6memory12LoadWithCastILi1EEENSS_13StoreWithCastILi1EEEEEviT_T0_T2_T3_T4_T5_:
[----:B------:R-:W-:-:S05]  /*0000*/  IMAD.MOV.U32 R1, RZ, RZ, c[0x0][0x28] ;  /* 0x00000a00ff017624 */ /* 0x000fca00078e00ff */
[----:B------:R-:W-:Y:S01]  /*0010*/  IADD3 R1, R1, -0x68, RZ ;  /* 0xffffff9801017810 */ /* 0x000fe20007ffe0ff */
[----:B------:R-:W-:Y:S01]  /*0020*/  IMAD.MOV.U32 R2, RZ, RZ, c[0x0][0x168] ;  /* 0x00005a00ff027624 */ /* 0x000fe200078e00ff */
[----:B------:R-:W0:Y:S01]  /*0030*/  S2UR UR39, SR_CTAID.X ;  /* 0x00000000002779c3 */ /* 0x000e220000002500 */
[----:B------:R-:W-:Y:S01]  /*0040*/  IMAD.MOV.U32 R3, RZ, RZ, c[0x0][0x16c] ;  /* 0x00005b00ff037624 */ /* 0x000fe200078e00ff */
[----:B------:R-:W-:Y:S01]  /*0050*/  UMOV UR38, 0xfffffe00 ;  /* 0xfffffe0000267882 */ /* 0x000fe20000000000 */
[----:B------:R-:W-:Y:S01]  /*0060*/  IMAD.MOV.U32 R4, RZ, RZ, c[0x0][0x170] ;  /* 0x00005c00ff047624 */ /* 0x000fe200078e00ff */
[----:B------:R-:W-:Y:S01]  /*0070*/  ULDC UR4, c[0x0][0x160] ;  /* 0x0000580000047ab9 */ /* 0x000fe20000000800 */
[----:B------:R-:W-:Y:S01]  /*0080*/  IMAD.MOV.U32 R5, RZ, RZ, c[0x0][0x174] ;  /* 0x00005d00ff057624 */ /* 0x000fe200078e00ff */
[----:B------:R1:W-:Y:S01]  /*0090*/  STL.64 [R1], R2 ;  /* 0x0000000201007387 */ /* 0x0003e20000100a00 */
[----:B------:R-:W-:Y:S01]  /*00a0*/  IMAD.MOV.U32 R6, RZ, RZ, c[0x0][0x178] ;  /* 0x00005e00ff067624 */ /* 0x000fe200078e00ff */
[----:B------:R-:W2:Y:S01]  /*00b0*/  LDC.U8 R26, c[0x0][0x1e4] ;  /* 0x00007900ff1a7b82 */ /* 0x000ea20000000000 */
[----:B------:R-:W-:Y:S01]  /*00c0*/  IMAD.MOV.U32 R7, RZ, RZ, c[0x0][0x17c] ;  /* 0x00005f00ff077624 */ /* 0x000fe200078e00ff */
[----:B------:R3:W-:Y:S01]  /*00d0*/  STL.64 [R1+0x8], R4 ;  /* 0x0000080401007387 */ /* 0x0007e20000100a00 */
[----:B------:R-:W-:Y:S01]  /*00e0*/  IMAD.MOV.U32 R8, RZ, RZ, c[0x0][0x180] ;  /* 0x00006000ff087624 */ /* 0x000fe200078e00ff */
[----:B------:R-:W-:Y:S01]  /*00f0*/  ULDC.64 UR36, c[0x0][0x118] ;  /* 0x0000460000247ab9 */ /* 0x000fe20000000a00 */
[----:B------:R-:W-:Y:S01]  /*0100*/  IMAD.MOV.U32 R9, RZ, RZ, c[0x0][0x184] ;  /* 0x00006100ff097624 */ /* 0x000fe200078e00ff */
[----:B------:R4:W-:Y:S01]  /*0110*/  STL.64 [R1+0x10], R6 ;  /* 0x0000100601007387 */ /* 0x0009e20000100a00 */
[----:B------:R-:W-:Y:S01]  /*0120*/  IMAD.MOV.U32 R10, RZ, RZ, c[0x0][0x188] ;  /* 0x00006200ff0a7624 */ /* 0x000fe200078e00ff */
[----:B------:R-:W-:Y:S01]  /*0130*/  BSSY B6, `(.L_x_7670) ;  /* 0x0000110000067945 */ /* 0x000fe20003800000 */
[----:B------:R-:W-:Y:S01]  /*0140*/  IMAD.MOV.U32 R11, RZ, RZ, c[0x0][0x18c] ;  /* 0x00006300ff0b7624 */ /* 0x000fe200078e00ff */
[----:B-1----:R-:W1:Y:S01]  /*0150*/  S2R R2, SR_TID.X ;  /* 0x0000000000027919 */ /* 0x002e620000002100 */
[----:B------:R-:W-:Y:S01]  /*0160*/  IMAD.MOV.U32 R12, RZ, RZ, c[0x0][0x190] ;  /* 0x00006400ff0c7624 */ /* 0x000fe200078e00ff */
[----:B------:R-:W-:Y:S01]  /*0170*/  CS2R R22, SRZ ;  /* 0x0000000000167805 */ /* 0x000fe2000001ff00 */
[----:B------:R-:W-:Y:S01]  /*0180*/  IMAD.MOV.U32 R13, RZ, RZ, c[0x0][0x194] ;  /* 0x00006500ff0d7624 */ /* 0x000fe200078e00ff */
[----:B------:R5:W-:Y:S01]  /*0190*/  STL.64 [R1+0x18], R8 ;  /* 0x0000180801007387 */ /* 0x000be20000100a00 */
[----:B------:R-:W-:Y:S01]  /*01a0*/  IMAD.MOV.U32 R14, RZ, RZ, c[0x0][0x198] ;  /* 0x00006600ff0e7624 */ /* 0x000fe200078e00ff */
[----:B0-----:R-:W-:Y:S01]  /*01b0*/  UIMAD UR38, UR39, UR38, UR4 ;  /* 0x00000026272672a4 */ /* 0x001fe2000f8e0204 */
[----:B------:R-:W-:Y:S01]  /*01c0*/  IMAD.MOV.U32 R15, RZ, RZ, c[0x0][0x19c] ;  /* 0x00006700ff0f7624 */ /* 0x000fe200078e00ff */
[----:B------:R-:W-:Y:S01]  /*01d0*/  STL.64 [R1+0x20], R10 ;  /* 0x0000200a01007387 */ /* 0x000fe20000100a00 */
[----:B---3--:R-:W-:-:S02]  /*01e0*/  IMAD.MOV.U32 R4, RZ, RZ, c[0x0][0x1a8] ;  /* 0x00006a00ff047624 */ /* 0x008fc400078e00ff */
[----:B------:R-:W-:Y:S01]  /*01f0*/  IMAD.MOV.U32 R5, RZ, RZ, c[0x0][0x1ac] ;  /* 0x00006b00ff057624 */ /* 0x000fe200078e00ff */
[----:B------:R-:W-:Y:S01]  /*0200*/  STL.64 [R1+0x28], R12 ;  /* 0x0000280c01007387 */ /* 0x000fe20000100a00 */
[----:B----4-:R-:W-:Y:S02]  /*0210*/  IMAD.MOV.U32 R6, RZ, RZ, c[0x0][0x1b0] ;  /* 0x00006c00ff067624 */ /* 0x010fe400078e00ff */
[----:B------:R-:W-:Y:S01]  /*0220*/  IMAD.MOV.U32 R7, RZ, RZ, c[0x0][0x1b4] ;  /* 0x00006d00ff077624 */ /* 0x000fe200078e00ff */
[----:B------:R-:W-:Y:S01]  /*0230*/  STL.64 [R1+0x30], R14 ;  /* 0x0000300e01007387 */ /* 0x000fe20000100a00 */
[----:B------:R-:W-:Y:S02]  /*0240*/  IMAD.MOV.U32 R18, RZ, RZ, c[0x0][0x1b8] ;  /* 0x00006e00ff127624 */ /* 0x000fe400078e00ff */
[----:B------:R-:W-:Y:S01]  /*0250*/  IMAD.MOV.U32 R19, RZ, RZ, c[0x0][0x1bc] ;  /* 0x00006f00ff137624 */ /* 0x000fe200078e00ff */
[----:B------:R-:W-:Y:S01]  /*0260*/  STL.64 [R1+0x40], R4 ;  /* 0x0000400401007387 */ /* 0x000fe20000100a00 */
[----:B-----5:R-:W-:-:S02]  /*0270*/  IMAD.MOV.U32 R8, RZ, RZ, c[0x0][0x1c0] ;  /* 0x00007000ff087624 */ /* 0x020fc400078e00ff */
[----:B------:R-:W-:Y:S01]  /*0280*/  IMAD.MOV.U32 R9, RZ, RZ, c[0x0][0x1c4] ;  /* 0x00007100ff097624 */ /* 0x000fe200078e00ff */
[----:B------:R-:W-:Y:S01]  /*0290*/  STL.64 [R1+0x48], R6 ;  /* 0x0000480601007387 */ /* 0x000fe20000100a00 */
[----:B------:R-:W-:Y:S01]  /*02a0*/  IMAD.MOV.U32 R20, RZ, RZ, c[0x0][0x1c8] ;  /* 0x00007200ff147624 */ /* 0x000fe200078e00ff */
[----:B-1----:R-:W-:Y:S01]  /*02b0*/  ISETP.GE.AND P0, PT, R2, UR38, PT ;  /* 0x0000002602007c0c */ /* 0x002fe2000bf06270 */
[----:B------:R-:W-:Y:S01]  /*02c0*/  IMAD.MOV.U32 R21, RZ, RZ, c[0x0][0x1cc] ;  /* 0x00007300ff157624 */ /* 0x000fe200078e00ff */
[----:B------:R-:W-:Y:S01]  /*02d0*/  STL.64 [R1+0x50], R18 ;  /* 0x0000501201007387 */ /* 0x000fe20000100a00 */
[----:B------:R-:W-:Y:S02]  /*02e0*/  IMAD.MOV.U32 R16, RZ, RZ, c[0x0][0x1a0] ;  /* 0x00006800ff107624 */ /* 0x000fe400078e00ff */
[----:B------:R-:W-:Y:S01]  /*02f0*/  IMAD.MOV.U32 R17, RZ, RZ, c[0x0][0x1a4] ;  /* 0x00006900ff117624 */ /* 0x000fe200078e00ff */
[----:B------:R-:W-:Y:S04]  /*0300*/  STL.64 [R1+0x58], R8 ;  /* 0x0000580801007387 */ /* 0x000fe80000100a00 */
[----:B------:R-:W-:Y:S04]  /*0310*/  STL.64 [R1+0x60], R20 ;  /* 0x0000601401007387 */ /* 0x000fe80000100a00 */
[----:B------:R0:W-:Y:S02]  /*0320*/  STL.64 [R1+0x38], R16 ;  /* 0x0000381001007387 */ /* 0x0001e40000100a00 */
[----:B0-----:R-:W-:Y:S01]  /*0330*/  CS2R R16, SRZ ;  /* 0x0000000000107805 */ /* 0x001fe2000001ff00 */
[----:B------:R-:W-:Y:S05]  /*0340*/  @P0 BRA `(.L_x_7671) ;  /* 0x00000ee000000947 */ /* 0x000fea0003800000 */
[----:B--2---:R-:W-:Y:S01]  /*0350*/  PRMT R0, R26, 0x9910, RZ ;  /* 0x000099101a007816 */ /* 0x004fe200000000ff */
        /* <DEDUP_REMOVED lines=18> */
.L_x_7675:
[----:B------:R0:W5:Y:S01]  /*0480*/  LDG.E.U8 R16, [R2.64] ;  /* 0x0000002402107981 */ /* 0x000162000c1e1100 */
[----:B------:R-:W-:Y:S01]  /*0490*/  IMAD.MOV.U32 R17, RZ, RZ, RZ ;  /* 0x000000ffff117224 */ /* 0x000fe200078e00ff */
[----:B------:R-:W-:Y:S05]  /*04a0*/  BRA `(.L_x_7677) ;  /* 0x00000d6000007947 */ /* 0x000fea0003800000 */
.L_x_7674:
        /* <DEDUP_REMOVED lines=8> */
.L_x_7679:
[----:B------:R-:W2:Y:S02]  /*0530*/  LDG.E R16, [R2.64] ;  /* 0x0000002402107981 */ /* 0x000ea4000c1e1900 */
[----:B--2---:R-:W-:Y:S01]  /*0540*/  SHF.R.S32.HI R17, RZ, 0x1f, R16 ;  /* 0x0000001fff117819 */ /* 0x004fe20000011410 */
[----:B------:R-:W-:Y:S05]  /*0550*/  BRA `(.L_x_7677) ;  /* 0x00000cb000007947 */ /* 0x000fea0003800000 */
.L_x_7678:
[----:B------:R-:W2:Y:S02]  /*0560*/  LDG.E.S16 R16, [R2.64] ;  /* 0x0000002402107981 */ /* 0x000ea4000c1e1700 */
[----:B--2---:R-:W-:Y:S01]  /*0570*/  SHF.R.S32.HI R17, RZ, 0x1f, R16 ;  /* 0x0000001fff117819 */ /* 0x004fe20000011410 */
[----:B------:R-:W-:Y:S05]  /*0580*/  BRA `(.L_x_7677) ;  /* 0x00000c8000007947 */ /* 0x000fea0003800000 */
.L_x_7673:
        /* <DEDUP_REMOVED lines=9> */
.L_x_7681:
[----:B------:R-:W2:Y:S02]  /*0620*/  LDG.E.U16 R2, [R2.64] ;  /* 0x0000002402027981 */ /* 0x000ea4000c1e1500 */
[----:B--2---:R-:W-:-:S06]  /*0630*/  HADD2.F32 R16, -RZ, R2.H0_H0 ;  /* 0x20000002ff107230 */ /* 0x004fcc0000004100 */
[----:B------:R-:W0:Y:S01]  /*0640*/  F2I.S64.TRUNC R16, R16 ;  /* 0x0000001000107311 */ /* 0x000e22000020d900 */
[----:B------:R-:W-:Y:S05]  /*0650*/  BRA `(.L_x_7677) ;  /* 0x00000bb000007947 */ /* 0x000fea0003800000 */
.L_x_7680:
        /* <DEDUP_REMOVED lines=9> */
.L_x_7683:
[----:B------:R-:W2:Y:S02]  /*06f0*/  LDG.E.U16 R2, [R2.64] ;  /* 0x0000002402027981 */ /* 0x000ea4000c1e1500 */
[----:B--2---:R-:W-:-:S06]  /*0700*/  HADD2.F32 R16, -RZ, R2.H0_H0 ;  /* 0x20000002ff107230 */ /* 0x004fcc0000004100 */
[----:B------:R-:W0:Y:S01]  /*0710*/  F2I.S64.TRUNC R16, R16 ;  /* 0x0000001000107311 */ /* 0x000e22000020d900 */
[----:B------:R-:W-:Y:S05]  /*0720*/  BRA `(.L_x_7677) ;  /* 0x00000ae000007947 */ /* 0x000fea0003800000 */
.L_x_7682:
[----:B------:R-:W2:Y:S02]  /*0730*/  LDG.E.64 R2, [R2.64] ;  /* 0x0000002402027981 */ /* 0x000ea4000c1e1b00 */
[----:B--2---:R0:W1:Y:S01]  /*0740*/  F2I.S64.F64.TRUNC R16, R2 ;  /* 0x0000000200107311 */ /* 0x004062000030d900 */
[----:B------:R-:W-:Y:S05]  /*0750*/  BRA `(.L_x_7677) ;  /* 0x00000ab000007947 */ /* 0x000fea0003800000 */
.L_x_7672:
        /* <DEDUP_REMOVED lines=13> */
.L_x_7686:
[----:B------:R-:W2:Y:S02]  /*0830*/  LDG.E.64 R2, [R2.64] ;  /* 0x0000002402027981 */ /* 0x000ea4000c1e1b00 */
[----:B--2---:R0:W1:Y:S01]  /*0840*/  F2I.S64.F64.TRUNC R16, R2 ;  /* 0x0000000200107311 */ /* 0x004062000030d900 */
[----:B------:R-:W-:Y:S05]  /*0850*/  BRA `(.L_x_7677) ;  /* 0x000009b000007947 */ /* 0x000fea0003800000 */
.L_x_7685:
        /* <DEDUP_REMOVED lines=27> */
.L_x_7688:
        /* <DEDUP_REMOVED lines=15> */
.L_x_7687:
[----:B------:R-:W2:Y:S02]  /*0b00*/  LDG.E.U16 R16, [R2.64] ;  /* 0x0000002402107981 */ /* 0x000ea4000c1e1500 */
[----:B--2---:R-:W-:-:S06]  /*0b10*/  PRMT R16, RZ, 0x5410, R16 ;  /* 0x00005410ff107816 */ /* 0x004fcc0000000010 */
[----:B------:R-:W0:Y:S01]  /*0b20*/  F2I.S64.TRUNC R16, R16 ;  /* 0x0000001000107311 */ /* 0x000e22000020d900 */
[----:B------:R-:W-:Y:S05]  /*0b30*/  BRA `(.L_x_7677) ;  /* 0x000006d000007947 */ /* 0x000fea0003800000 */
.L_x_7684:
        /* <DEDUP_REMOVED lines=11> */
.L_x_7691:
        /* <DEDUP_REMOVED lines=21> */
.L_x_7695:
[----:B------:R-:W-:Y:S05]  /*0d40*/  BSYNC B1 ;  /* 0x0000000000017941 */ /* 0x000fea0003800000 */
.L_x_7694:
[----:B------:R-:W-:Y:S01]  /*0d50*/  IMAD.SHL.U32 R2, R2, 0x100000, RZ ;  /* 0x0010000002027824 */ /* 0x000fe200078e00ff */
[----:B------:R-:W-:-:S04]  /*0d60*/  LEA R3, R0, 0x3b800000, 0x17 ;  /* 0x3b80000000037811 */ /* 0x000fc800078eb8ff */
[----:B------:R-:W-:Y:S02]  /*0d70*/  LOP3.LUT R16, R3, R2, R16, 0xfe, !PT ;  /* 0x0000000203107212 */ /* 0x000fe400078efe10 */
.L_x_7693:
[----:B------:R-:W-:Y:S05]  /*0d80*/  BSYNC B0 ;  /* 0x0000000000007941 */ /* 0x000fea0003800000 */
.L_x_7692:
[----:B------:R-:W0:Y:S01]  /*0d90*/  F2I.S64.TRUNC R16, R16 ;  /* 0x0000001000107311 */ /* 0x000e22000020d900 */
[----:B------:R-:W-:Y:S05]  /*0da0*/  BRA `(.L_x_7677) ;  /* 0x0000046000007947 */ /* 0x000fea0003800000 */
.L_x_7690:
        /* <DEDUP_REMOVED lines=21> */
.L_x_7699:
[----:B------:R-:W-:Y:S05]  /*0f00*/  BSYNC B1 ;  /* 0x0000000000017941 */ /* 0x000fea0003800000 */
.L_x_7698:
[----:B------:R-:W-:Y:S01]  /*0f10*/  IMAD.SHL.U32 R2, R2, 0x200000, RZ ;  /* 0x0020000002027824 */ /* 0x000fe200078e00ff */
[----:B------:R-:W-:-:S04]  /*0f20*/  LEA R3, R0, 0x37800000, 0x17 ;  /* 0x3780000000037811 */ /* 0x000fc800078eb8ff */
[----:B------:R-:W-:Y:S02]  /*0f30*/  LOP3.LUT R16, R3, R2, R16, 0xfe, !PT ;  /* 0x0000000203107212 */ /* 0x000fe400078efe10 */
.L_x_7697:
[----:B------:R-:W-:Y:S05]  /*0f40*/  BSYNC B0 ;  /* 0x0000000000007941 */ /* 0x000fea0003800000 */
.L_x_7696:
[----:B------:R-:W0:Y:S01]  /*0f50*/  F2I.S64.TRUNC R16, R16 ;  /* 0x0000001000107311 */ /* 0x000e22000020d900 */
[----:B------:R-:W-:Y:S05]  /*0f60*/  BRA `(.L_x_7677) ;  /* 0x000002a000007947 */ /* 0x000fea0003800000 */
.L_x_7689:
        /* <DEDUP_REMOVED lines=14> */
.L_x_7703:
[----:B------:R-:W-:Y:S05]  /*1050*/  BSYNC B0 ;  /* 0x0000000000007941 */ /* 0x000fea0003800000 */
.L_x_7702:
[----:B------:R-:W0:Y:S01]  /*1060*/  F2I.S64.TRUNC R16, R16 ;  /* 0x0000001000107311 */ /* 0x000e22000020d900 */
[----:B------:R-:W-:Y:S05]  /*1070*/  BRA `(.L_x_7677) ;  /* 0x0000019000007947 */ /* 0x000fea0003800000 */
.L_x_7676:
        /* <DEDUP_REMOVED lines=21> */
.L_x_7701:
[----:B------:R0:W5:Y:S01]  /*11d0*/  LDG.E.64 R16, [R2.64] ;  /* 0x0000002402107981 */ /* 0x000162000c1e1b00 */
[----:B------:R-:W-:Y:S05]  /*11e0*/  BRA `(.L_x_7677) ;  /* 0x0000002000007947 */ /* 0x000fea0003800000 */
.L_x_7700:
[----:B------:R0:W5:Y:S01]  /*11f0*/  LDG.E R16, [R2.64] ;  /* 0x0000002402107981 */ /* 0x000162000c1e1900 */
[----:B------:R-:W-:-:S03]  /*1200*/  IMAD.MOV.U32 R17, RZ, RZ, RZ ;  /* 0x000000ffff117224 */ /* 0x000fc600078e00ff */
.L_x_7677:
[----:B0-----:R-:W0:Y:S02]  /*1210*/  S2R R2, SR_TID.X ;  /* 0x0000000000027919 */ /* 0x001e240000002100 */
[----:B0-----:R-:W-:Y:S02]  /*1220*/  IADD3 R2, R2, 0x80, RZ ;  /* 0x0000008002027810 */ /* 0x001fe40007ffe0ff */
.L_x_7671:
[----:B--2---:R-:W-:Y:S05]  /*1230*/  BSYNC B6 ;  /* 0x0000000000067941 */ /* 0x004fea0003800000 */
.L_x_7670:
[----:B------:R-:W-:Y:S01]  /*1240*/  ISETP.GE.AND P0, PT, R2, UR38, PT ;  /* 0x0000002602007c0c */ /* 0x000fe2000bf06270 */
[----:B------:R-:W-:-:S12]  /*1250*/  BSSY B6, `(.L_x_7704) ;  /* 0x00000ef000067945 */ /* 0x000fd80003800000 */
[----:B------:R-:W-:Y:S05]  /*1260*/  @P0 BRA `(.L_x_7705) ;  /* 0x00000ed000000947 */ /* 0x000fea0003800000 */
[----:B------:R-:W-:-:S04]  /*1270*/  IMAD.U32 R3, RZ, RZ, UR39 ;  /* 0x00000027ff037e24 */ /* 0x000fc8000f8e00ff */
        /* <DEDUP_REMOVED lines=19> */
.L_x_7709:
[----:B------:R0:W5:Y:S01]  /*13b0*/  LDG.E.U8 R22, [R4.64] ;  /* 0x0000002404167981 */ /* 0x000162000c1e1100 */
[----:B------:R-:W-:Y:S01]  /*13c0*/  IMAD.MOV.U32 R23, RZ, RZ, RZ ;  /* 0x000000ffff177224 */ /* 0x000fe200078e00ff */
[----:B------:R-:W-:Y:S05]  /*13d0*/  BRA `(.L_x_7711) ;  /* 0x00000d5000007947 */ /* 0x000fea0003800000 */
.L_x_7708:
        /* <DEDUP_REMOVED lines=8> */
.L_x_7713:
[----:B------:R-:W2:Y:S02]  /*1460*/  LDG.E R22, [R4.64] ;  /* 0x0000002404167981 */ /* 0x000ea4000c1e1900 */
[----:B--2---:R-:W-:Y:S01]  /*1470*/  SHF.R.S32.HI R23, RZ, 0x1f, R22 ;  /* 0x0000001fff177819 */ /* 0x004fe20000011416 */
[----:B------:R-:W-:Y:S05]  /*1480*/  BRA `(.L_x_7711) ;  /* 0x00000ca000007947 */ /* 0x000fea0003800000 */
.L_x_7712:
[----:B------:R-:W2:Y:S02]  /*1490*/  LDG.E.S16 R22, [R4.64] ;  /* 0x0000002404167981 */ /* 0x000ea4000c1e1700 */
[----:B--2---:R-:W-:Y:S01]  /*14a0*/  SHF.R.S32.HI R23, RZ, 0x1f, R22 ;  /* 0x0000001fff177819 */ /* 0x004fe20000011416 */
[----:B------:R-:W-:Y:S05]  /*14b0*/  BRA `(.L_x_7711) ;  /* 0x00000c7000007947 */ /* 0x000fea0003800000 */
.L_x_7707:
        /* <DEDUP_REMOVED lines=9> */
.L_x_7715:
[----:B------:R-:W2:Y:S02]  /*1550*/  LDG.E.U16 R4, [R4.64] ;  /* 0x0000002404047981 */ /* 0x000ea4000c1e1500 */
[----:B--2---:R-:W-:-:S06]  /*1560*/  HADD2.F32 R22, -RZ, R4.H0_H0 ;  /* 0x20000004ff167230 */ /* 0x004fcc0000004100 */
[----:B------:R-:W0:Y:S01]  /*1570*/  F2I.S64.TRUNC R22, R22 ;  /* 0x0000001600167311 */ /* 0x000e22000020d900 */
[----:B------:R-:W-:Y:S05]  /*1580*/  BRA `(.L_x_7711) ;  /* 0x00000ba000007947 */ /* 0x000fea0003800000 */
.L_x_7714:
        /* <DEDUP_REMOVED lines=9> */
.L_x_7717:
[----:B------:R-:W2:Y:S02]  /*1620*/  LDG.E.U16 R4, [R4.64] ;  /* 0x0000002404047981 */ /* 0x000ea4000c1e1500 */
[----:B--2---:R-:W-:-:S06]  /*1630*/  HADD2.F32 R22, -RZ, R4.H0_H0 ;  /* 0x20000004ff167230 */ /* 0x004fcc0000004100 */
[----:B------:R-:W0:Y:S01]  /*1640*/  F2I.S64.TRUNC R22, R22 ;  /* 0x0000001600167311 */ /* 0x000e22000020d900 */
[----:B------:R-:W-:Y:S05]  /*1650*/  BRA `(.L_x_7711) ;  /* 0x00000ad000007947 */ /* 0x000fea0003800000 */
.L_x_7716:
[----:B------:R-:W2:Y:S02]  /*1660*/  LDG.E.64 R4, [R4.64] ;  /* 0x0000002404047981 */ /* 0x000ea4000c1e1b00 */
[----:B--2---:R0:W2:Y:S01]  /*1670*/  F2I.S64.F64.TRUNC R22, R4 ;  /* 0x0000000400167311 */ /* 0x0040a2000030d900 */
[----:B------:R-:W-:Y:S05]  /*1680*/  BRA `(.L_x_7711) ;  /* 0x00000aa000007947 */ /* 0x000fea0003800000 */
.L_x_7706:
        /* <DEDUP_REMOVED lines=13> */
.L_x_7720:
[----:B------:R-:W2:Y:S02]  /*1760*/  LDG.E.64 R4, [R4.64] ;  /* 0x0000002404047981 */ /* 0x000ea4000c1e1b00 */
[----:B--2---:R0:W2:Y:S01]  /*1770*/  F2I.S64.F64.TRUNC R22, R4 ;  /* 0x0000000400167311 */ /* 0x0040a2000030d900 */
[----:B------:R-:W-:Y:S05]  /*1780*/  BRA `(.L_x_7711) ;  /* 0x000009a000007947 */ /* 0x000fea0003800000 */
.L_x_7719:
        /* <DEDUP_REMOVED lines=27> */
.L_x_7722:
        /* <DEDUP_REMOVED lines=14> */
.L_x_7721:
[----:B------:R-:W2:Y:S02]  /*1a20*/  LDG.E.U16 R22, [R4.64] ;  /* 0x0000002404167981 */ /* 0x000ea4000c1e1500 */
[----:B--2---:R-:W-:-:S06]  /*1a30*/  PRMT R22, RZ, 0x5410, R22 ;  /* 0x00005410ff167816 */ /* 0x004fcc0000000016 */
[----:B------:R-:W0:Y:S01]  /*1a40*/  F2I.S64.TRUNC R22, R22 ;  /* 0x0000001600167311 */ /* 0x000e22000020d900 */
[----:B------:R-:W-:Y:S05]  /*1a50*/  BRA `(.L_x_7711) ;  /* 0x000006d000007947 */ /* 0x000fea0003800000 */
.L_x_7718:
        /* <DEDUP_REMOVED lines=11> */
.L_x_7725:
        /* <DEDUP_REMOVED lines=21> */
.L_x_7729:
[----:B------:R-:W-:Y:S05]  /*1c60*/  BSYNC B1 ;  /* 0x0000000000017941 */ /* 0x000fea0003800000 */
.L_x_7728:
[----:B------:R-:W-:Y:S01]  /*1c70*/  IMAD.SHL.U32 R3, R3, 0x100000, RZ ;  /* 0x0010000003037824 */ /* 0x000fe200078e00ff */
[----:B------:R-:W-:-:S04]  /*1c80*/  LEA R5, R0, 0x3b800000, 0x17 ;  /* 0x3b80000000057811 */ /* 0x000fc800078eb8ff */
[----:B------:R-:W-:Y:S02]  /*1c90*/  LOP3.LUT R22, R5, R3, R22, 0xfe, !PT ;  /* 0x0000000305167212 */ /* 0x000fe400078efe16 */
.L_x_7727:
[----:B------:R-:W-:Y:S05]  /*1ca0*/  BSYNC B0 ;  /* 0x0000000000007941 */ /* 0x000fea0003800000 */
.L_x_7726:
[----:B------:R-:W0:Y:S01]  /*1cb0*/  F2I.S64.TRUNC R22, R22 ;  /* 0x0000001600167311 */ /* 0x000e22000020d900 */
[----:B------:R-:W-:Y:S05]  /*1cc0*/  BRA `(.L_x_7711) ;  /* 0x0000046000007947 */ /* 0x000fea0003800000 */
.L_x_7724:
        /* <DEDUP_REMOVED lines=21> */
.L_x_7733:
[----:B------:R-:W-:Y:S05]  /*1e20*/  BSYNC B1 ;  /* 0x0000000000017941 */ /* 0x000fea0003800000 */
.L_x_7732:
[----:B------:R-:W-:Y:S01]  /*1e30*/  IMAD.SHL.U32 R3, R3, 0x200000, RZ ;  /* 0x0020000003037824 */ /* 0x000fe200078e00ff */
[----:B------:R-:W-:-:S04]  /*1e40*/  LEA R5, R0, 0x37800000, 0x17 ;  /* 0x3780000000057811 */ /* 0x000fc800078eb8ff */
[----:B------:R-:W-:Y:S02]  /*1e50*/  LOP3.LUT R22, R5, R3, R22, 0xfe, !PT ;  /* 0x0000000305167212 */ /* 0x000fe400078efe16 */
.L_x_7731:
[----:B------:R-:W-:Y:S05]  /*1e60*/  BSYNC B0 ;  /* 0x0000000000007941 */ /* 0x000fea0003800000 */
.L_x_7730:
[----:B------:R-:W0:Y:S01]  /*1e70*/  F2I.S64.TRUNC R22, R22 ;  /* 0x0000001600167311 */ /* 0x000e22000020d900 */
[----:B------:R-:W-:Y:S05]  /*1e80*/  BRA `(.L_x_7711) ;  /* 0x000002a000007947 */ /* 0x000fea0003800000 */
.L_x_7723:
        /* <DEDUP_REMOVED lines=14> */
.L_x_7737:
[----:B------:R-:W-:Y:S05]  /*1f70*/  BSYNC B0 ;  /* 0x0000000000007941 */ /* 0x000fea0003800000 */
.L_x_7736:
[----:B------:R-:W0:Y:S01]  /*1f80*/  F2I.S64.TRUNC R22, R22 ;  /* 0x0000001600167311 */ /* 0x000e22000020d900 */
[----:B------:R-:W-:Y:S05]  /*1f90*/  BRA `(.L_x_7711) ;  /* 0x0000019000007947 */ /* 0x000fea0003800000 */
.L_x_7710:
        /* <DEDUP_REMOVED lines=21> */
.L_x_7735:
[----:B------:R0:W5:Y:S01]  /*20f0*/  LDG.E.64 R22, [R4.64] ;  /* 0x0000002404167981 */ /* 0x000162000c1e1b00 */
[----:B------:R-:W-:Y:S05]  /*2100*/  BRA `(.L_x_7711) ;  /* 0x0000002000007947 */ /* 0x000fea0003800000 */
.L_x_7734:
[----:B------:R0:W5:Y:S01]  /*2110*/  LDG.E R22, [R4.64] ;  /* 0x0000002404167981 */ /* 0x000162000c1e1900 */
[----:B------:R-:W-:-:S03]  /*2120*/  IMAD.MOV.U32 R23, RZ, RZ, RZ ;  /* 0x000000ffff177224 */ /* 0x000fc600078e00ff */
.L_x_7711:
[----:B------:R-:W-:-:S04]  /*2130*/  IADD3 R2, R2, 0x80, RZ ;  /* 0x0000008002027810 */ /* 0x000fc80007ffe0ff */
.L_x_7705:
[----:B------:R-:W-:Y:S05]  /*2140*/  BSYNC B6 ;  /* 0x0000000000067941 */ /* 0x000fea0003800000 */
.L_x_7704:
[----:B------:R-:W-:Y:S01]  /*2150*/  ISETP.GE.AND P0, PT, R2, UR38, PT ;  /* 0x0000002602007c0c */ /* 0x000fe2000bf06270 */
[----:B------:R-:W-:Y:S01]  /*2160*/  BSSY B6, `(.L_x_7738) ;  /* 0x00000f1000067945 */ /* 0x000fe20003800000 */
[----:B------:R-:W-:Y:S01]  /*2170*/  CS2R R18, SRZ ;  /* 0x0000000000127805 */ /* 0x000fe2000001ff00 */
[----:B------:R-:W-:-:S10]  /*2180*/  CS2R R24, SRZ ;  /* 0x0000000000187805 */ /* 0x000fd4000001ff00 */
[----:B------:R-:W-:Y:S05]  /*2190*/  @P0 BRA `(.L_x_7739) ;  /* 0x00000ed000000947 */ /* 0x000fea0003800000 */
[----:B------:R-:W-:-:S04]  /*21a0*/  IMAD.U32 R3, RZ, RZ, UR39 ;  /* 0x00000027ff037e24 */ /* 0x000fc8000f8e00ff */
[----:B0-----:R-:W-:Y:S01]  /*21b0*/  IMAD R0, R3, 0x200, R2 ;  /* 0x0000020003007824 */ /* 0x001fe200078e0202 */
        /* <DEDUP_REMOVED lines=18> */
.L_x_7743:
[----:B------:R0:W5:Y:S01]  /*22e0*/  LDG.E.U8 R24, [R4.64] ;  /* 0x0000002404187981 */ /* 0x000162000c1e1100 */
[----:B------:R-:W-:Y:S01]  /*22f0*/  IMAD.MOV.U32 R25, RZ, RZ, RZ ;  /* 0x000000ffff197224 */ /* 0x000fe200078e00ff */
[----:B------:R-:W-:Y:S05]  /*2300*/  BRA `(.L_x_7745) ;  /* 0x00000d5000007947 */ /* 0x000fea0003800000 */
.L_x_7742:
        /* <DEDUP_REMOVED lines=8> */
.L_x_7747:
[----:B------:R-:W3:Y:S02]  /*2390*/  LDG.E R24, [R4.64] ;  /* 0x0000002404187981 */ /* 0x000ee4000c1e1900 */
[----:B---3--:R-:W-:Y:S01]  /*23a0*/  SHF.R.S32.HI R25, RZ, 0x1f, R24 ;  /* 0x0000001fff197819 */ /* 0x008fe20000011418 */
[----:B------:R-:W-:Y:S05]  /*23b0*/  BRA `(.L_x_7745) ;  /* 0x00000ca000007947 */ /* 0x000fea0003800000 */
.L_x_7746:
[----:B------:R-:W3:Y:S02]  /*23c0*/  LDG.E.S16 R24, [R4.64] ;  /* 0x0000002404187981 */ /* 0x000ee4000c1e1700 */
[----:B---3--:R-:W-:Y:S01]  /*23d0*/  SHF.R.S32.HI R25, RZ, 0x1f, R24 ;  /* 0x0000001fff197819 */ /* 0x008fe20000011418 */
[----:B------:R-:W-:Y:S05]  /*23e0*/  BRA `(.L_x_7745) ;  /* 0x00000c7000007947 */ /* 0x000fea0003800000 */
.L_x_7741:
        /* <DEDUP_REMOVED lines=9> */
.L_x_7749:
[----:B------:R-:W3:Y:S02]  /*2480*/  LDG.E.U16 R4, [R4.64] ;  /* 0x0000002404047981 */ /* 0x000ee4000c1e1500 */
[----:B---3--:R-:W-:-:S06]  /*2490*/  HADD2.F32 R24, -RZ, R4.H0_H0 ;  /* 0x20000004ff187230 */ /* 0x008fcc0000004100 */
[----:B------:R-:W0:Y:S01]  /*24a0*/  F2I.S64.TRUNC R24, R24 ;  /* 0x0000001800187311 */ /* 0x000e22000020d900 */
[----:B------:R-:W-:Y:S05]  /*24b0*/  BRA `(.L_x_7745) ;  /* 0x00000ba000007947 */ /* 0x000fea0003800000 */
.L_x_7748:
        /* <DEDUP_REMOVED lines=9> */
.L_x_7751:
[----:B------:R-:W3:Y:S02]  /*2550*/  LDG.E.U16 R4, [R4.64] ;  /* 0x0000002404047981 */ /* 0x000ee4000c1e1500 */
[----:B---3--:R-:W-:-:S06]  /*2560*/  HADD2.F32 R24, -RZ, R4.H0_H0 ;  /* 0x20000004ff187230 */ /* 0x008fcc0000004100 */
[----:B------:R-:W0:Y:S01]  /*2570*/  F2I.S64.TRUNC R24, R24 ;  /* 0x0000001800187311 */ /* 0x000e22000020d900 */
[----:B------:R-:W-:Y:S05]  /*2580*/  BRA `(.L_x_7745) ;  /* 0x00000ad000007947 */ /* 0x000fea0003800000 */
.L_x_7750:
[----:B------:R-:W3:Y:S02]  /*2590*/  LDG.E.64 R4, [R4.64] ;  /* 0x0000002404047981 */ /* 0x000ee4000c1e1b00 */
[----:B---3--:R0:W3:Y:S01]  /*25a0*/  F2I.S64.F64.TRUNC R24, R4 ;  /* 0x0000000400187311 */ /* 0x0080e2000030d900 */
[----:B------:R-:W-:Y:S05]  /*25b0*/  BRA `(.L_x_7745) ;  /* 0x00000aa000007947 */ /* 0x000fea0003800000 */
.L_x_7740:
        /* <DEDUP_REMOVED lines=13> */
.L_x_7754:
[----:B------:R-:W3:Y:S02]  /*2690*/  LDG.E.64 R4, [R4.64] ;  /* 0x0000002404047981 */ /* 0x000ee4000c1e1b00 */
[----:B---3--:R0:W3:Y:S01]  /*26a0*/  F2I.S64.F64.TRUNC R24, R4 ;  /* 0x0000000400187311 */ /* 0x0080e2000030d900 */
[----:B------:R-:W-:Y:S05]  /*26b0*/  BRA `(.L_x_7745) ;  /* 0x000009a000007947 */ /* 0x000fea0003800000 */
.L_x_7753:
        /* <DEDUP_REMOVED lines=27> */
.L_x_7756:
        /* <DEDUP_REMOVED lines=14> */
.L_x_7755:
[----:B------:R-:W3:Y:S02]  /*2950*/  LDG.E.U16 R24, [R4.64] ;  /* 0x0000002404187981 */ /* 0x000ee4000c1e1500 */
[----:B---3--:R-:W-:-:S06]  /*2960*/  PRMT R24, RZ, 0x5410, R24 ;  /* 0x00005410ff187816 */ /* 0x008fcc0000000018 */
[----:B------:R-:W0:Y:S01]  /*2970*/  F2I.S64.TRUNC R24, R24 ;  /* 0x0000001800187311 */ /* 0x000e22000020d900 */
[----:B------:R-:W-:Y:S05]  /*2980*/  BRA `(.L_x_7745) ;  /* 0x000006d000007947 */ /* 0x000fea0003800000 */
.L_x_7752:
        /* <DEDUP_REMOVED lines=11> */
.L_x_7759:
        /* <DEDUP_REMOVED lines=21> */
.L_x_7763:
[----:B------:R-:W-:Y:S05]  /*2b90*/  BSYNC B1 ;  /* 0x0000000000017941 */ /* 0x000fea0003800000 */
.L_x_7762:
[----:B------:R-:W-:Y:S01]  /*2ba0*/  IMAD.SHL.U32 R3, R3, 0x100000, RZ ;  /* 0x0010000003037824 */ /* 0x000fe200078e00ff */
[----:B------:R-:W-:-:S04]  /*2bb0*/  LEA R5, R0, 0x3b800000, 0x17 ;  /* 0x3b80000000057811 */ /* 0x000fc800078eb8ff */
[----:B------:R-:W-:Y:S02]  /*2bc0*/  LOP3.LUT R24, R5, R3, R24, 0xfe, !PT ;  /* 0x0000000305187212 */ /* 0x000fe400078efe18 */
.L_x_7761:
[----:B------:R-:W-:Y:S05]  /*2bd0*/  BSYNC B0 ;  /* 0x0000000000007941 */ /* 0x000fea0003800000 */
.L_x_7760:
[----:B------:R-:W0:Y:S01]  /*2be0*/  F2I.S64.TRUNC R24, R24 ;  /* 0x0000001800187311 */ /* 0x000e22000020d900 */
[----:B------:R-:W-:Y:S05]  /*2bf0*/  BRA `(.L_x_7745) ;  /* 0x0000046000007947 */ /* 0x000fea0003800000 */
.L_x_7758:
        /* <DEDUP_REMOVED lines=21> */
.L_x_7767:
[----:B------:R-:W-:Y:S05]  /*2d50*/  BSYNC B1 ;  /* 0x0000000000017941 */ /* 0x000fea0003800000 */
.L_x_7766:
[----:B------:R-:W-:Y:S01]  /*2d60*/  IMAD.SHL.U32 R3, R3, 0x200000, RZ ;  /* 0x0020000003037824 */ /* 0x000fe200078e00ff */
[----:B------:R-:W-:-:S04]  /*2d70*/  LEA R5, R0, 0x37800000, 0x17 ;  /* 0x3780000000057811 */ /* 0x000fc800078eb8ff */
[----:B------:R-:W-:Y:S02]  /*2d80*/  LOP3.LUT R24, R5, R3, R24, 0xfe, !PT ;  /* 0x0000000305187212 */ /* 0x000fe400078efe18 */
.L_x_7765:
[----:B------:R-:W-:Y:S05]  /*2d90*/  BSYNC B0 ;  /* 0x0000000000007941 */ /* 0x000fea0003800000 */
.L_x_7764:
[----:B------:R-:W0:Y:S01]  /*2da0*/  F2I.S64.TRUNC R24, R24 ;  /* 0x0000001800187311 */ /* 0x000e22000020d900 */
[----:B------:R-:W-:Y:S05]  /*2db0*/  BRA `(.L_x_7745) ;  /* 0x000002a000007947 */ /* 0x000fea0003800000 */
.L_x_7757:
        /* <DEDUP_REMOVED lines=14> */
.L_x_7771:
[----:B------:R-:W-:Y:S05]  /*2ea0*/  BSYNC B0 ;  /* 0x0000000000007941 */ /* 0x000fea0003800000 */
.L_x_7770:
[----:B------:R-:W0:Y:S01]  /*2eb0*/  F2I.S64.TRUNC R24, R24 ;  /* 0x0000001800187311 */ /* 0x000e22000020d900 */
[----:B------:R-:W-:Y:S05]  /*2ec0*/  BRA `(.L_x_7745) ;  /* 0x0000019000007947 */ /* 0x000fea0003800000 */
.L_x_7744:
        /* <DEDUP_REMOVED lines=21> */
.L_x_7769:
[----:B------:R0:W5:Y:S01]  /*3020*/  LDG.E.64 R24, [R4.64] ;  /* 0x0000002404187981 */ /* 0x000162000c1e1b00 */
[----:B------:R-:W-:Y:S05]  /*3030*/  BRA `(.L_x_7745) ;  /* 0x0000002000007947 */ /* 0x000fea0003800000 */
.L_x_7768:
[----:B------:R0:W5:Y:S01]  /*3040*/  LDG.E R24, [R4.64] ;  /* 0x0000002404187981 */ /* 0x000162000c1e1900 */
[----:B------:R-:W-:-:S03]  /*3050*/  IMAD.MOV.U32 R25, RZ, RZ, RZ ;  /* 0x000000ffff197224 */ /* 0x000fc600078e00ff */
.L_x_7745:
[----:B------:R-:W-:-:S04]  /*3060*/  IADD3 R2, R2, 0x80, RZ ;  /* 0x0000008002027810 */ /* 0x000fc80007ffe0ff */
.L_x_7739:
[----:B------:R-:W-:Y:S05]  /*3070*/  BSYNC B6 ;  /* 0x0000000000067941 */ /* 0x000fea0003800000 */
.L_x_7738:
[----:B------:R-:W-:Y:S01]  /*3080*/  ISETP.GE.AND P0, PT, R2, UR38, PT ;  /* 0x0000002602007c0c */ /* 0x000fe2000bf06270 */
[----:B------:R-:W-:-:S12]  /*3090*/  BSSY B6, `(.L_x_7772) ;  /* 0x00000ec000067945 */ /* 0x000fd80003800000 */
[----:B------:R-:W-:Y:S05]  /*30a0*/  @P0 BRA `(.L_x_7773) ;  /* 0x00000ea000000947 */ /* 0x000fea0003800000 */
        /* <DEDUP_REMOVED lines=19> */
.L_x_7777:
[----:B------:R0:W5:Y:S01]  /*31e0*/  LDG.E.U8 R18, [R2.64] ;  /* 0x0000002402127981 */ /* 0x000162000c1e1100 */
[----:B------:R-:W-:Y:S01]  /*31f0*/  IMAD.MOV.U32 R19, RZ, RZ, RZ ;  /* 0x000000ffff137224 */ /* 0x000fe200078e00ff */
[----:B------:R-:W-:Y:S05]  /*3200*/  BRA `(.L_x_7773) ;  /* 0x00000d4000007947 */ /* 0x000fea0003800000 */
.L_x_7776:
        /* <DEDUP_REMOVED lines=8> */
.L_x_7780:
[----:B------:R-:W4:Y:S02]  /*3290*/  LDG.E R18, [R2.64] ;  /* 0x0000002402127981 */ /* 0x000f24000c1e1900 */
[----:B----4-:R-:W-:Y:S01]  /*32a0*/  SHF.R.S32.HI R19, RZ, 0x1f, R18 ;  /* 0x0000001fff137819 */ /* 0x010fe20000011412 */
[----:B------:R-:W-:Y:S05]  /*32b0*/  BRA `(.L_x_7773) ;  /* 0x00000c9000007947 */ /* 0x000fea0003800000 */
.L_x_7779:
[----:B------:R-:W4:Y:S02]  /*32c0*/  LDG.E.S16 R18, [R2.64] ;  /* 0x0000002402127981 */ /* 0x000f24000c1e1700 */
[----:B----4-:R-:W-:Y:S01]  /*32d0*/  SHF.R.S32.HI R19, RZ, 0x1f, R18 ;  /* 0x0000001fff137819 */ /* 0x010fe20000011412 */
[----:B------:R-:W-:Y:S05]  /*32e0*/  BRA `(.L_x_7773) ;  /* 0x00000c6000007947 */ /* 0x000fea0003800000 */
.L_x_7775:
        /* <DEDUP_REMOVED lines=9> */
.L_x_7782:
[----:B------:R-:W4:Y:S02]  /*3380*/  LDG.E.U16 R2, [R2.64] ;  /* 0x0000002402027981 */ /* 0x000f24000c1e1500 */
[----:B----4-:R-:W-:-:S06]  /*3390*/  HADD2.F32 R18, -RZ, R2.H0_H0 ;  /* 0x20000002ff127230 */ /* 0x010fcc0000004100 */
[----:B------:R-:W0:Y:S01]  /*33a0*/  F2I.S64.TRUNC R18, R18 ;  /* 0x0000001200127311 */ /* 0x000e22000020d900 */
[----:B------:R-:W-:Y:S05]  /*33b0*/  BRA `(.L_x_7773) ;  /* 0x00000b9000007947 */ /* 0x000fea0003800000 */
.L_x_7781:
        /* <DEDUP_REMOVED lines=9> */
.L_x_7784:
[----:B------:R-:W4:Y:S02]  /*3450*/  LDG.E.U16 R2, [R2.64] ;  /* 0x0000002402027981 */ /* 0x000f24000c1e1500 */
[----:B----4-:R-:W-:-:S06]  /*3460*/  HADD2.F32 R18, -RZ, R2.H0_H0 ;  /* 0x20000002ff127230 */ /* 0x010fcc0000004100 */
[----:B------:R-:W0:Y:S01]  /*3470*/  F2I.S64.TRUNC R18, R18 ;  /* 0x0000001200127311 */ /* 0x000e22000020d900 */
[----:B------:R-:W-:Y:S05]  /*3480*/  BRA `(.L_x_7773) ;  /* 0x00000ac000007947 */ /* 0x000fea0003800000 */
.L_x_7783:
[----:B------:R-:W4:Y:S02]  /*3490*/  LDG.E.64 R2, [R2.64] ;  /* 0x0000002402027981 */ /* 0x000f24000c1e1b00 */
[----:B----4-:R0:W4:Y:S01]  /*34a0*/  F2I.S64.F64.TRUNC R18, R2 ;  /* 0x0000000200127311 */ /* 0x010122000030d900 */
[----:B------:R-:W-:Y:S05]  /*34b0*/  BRA `(.L_x_7773) ;  /* 0x00000a9000007947 */ /* 0x000fea0003800000 */
.L_x_7774:
        /* <DEDUP_REMOVED lines=13> */
.L_x_7787:
[----:B------:R-:W4:Y:S02]  /*3590*/  LDG.E.64 R2, [R2.64] ;  /* 0x0000002402027981 */ /* 0x000f24000c1e1b00 */
[----:B----4-:R0:W4:Y:S01]  /*35a0*/  F2I.S64.F64.TRUNC R18, R2 ;  /* 0x0000000200127311 */ /* 0x010122000030d900 */
[----:B------:R-:W-:Y:S05]  /*35b0*/  BRA `(.L_x_7773) ;  /* 0x0000099000007947 */ /* 0x000fea0003800000 */
.L_x_7786:
        /* <DEDUP_REMOVED lines=27> */
.L_x_7789:
        /* <DEDUP_REMOVED lines=14> */
.L_x_7788:
[----:B------:R-:W4:Y:S02]  /*3850*/  LDG.E.U16 R18, [R2.64] ;  /* 0x0000002402127981 */ /* 0x000f24000c1e1500 */
[----:B----4-:R-:W-:-:S06]  /*3860*/  PRMT R18, RZ, 0x5410, R18 ;  /* 0x00005410ff127816 */ /* 0x010fcc0000000012 */
[----:B------:R-:W0:Y:S01]  /*3870*/  F2I.S64.TRUNC R18, R18 ;  /* 0x0000001200127311 */ /* 0x000e22000020d900 */
[----:B------:R-:W-:Y:S05]  /*3880*/  BRA `(.L_x_7773) ;  /* 0x000006c000007947 */ /* 0x000fea0003800000 */
.L_x_7785:
        /* <DEDUP_REMOVED lines=11> */
.L_x_7792:
        /* <DEDUP_REMOVED lines=21> */
.L_x_7796:
[----:B------:R-:W-:Y:S05]  /*3a90*/  BSYNC B1 ;  /* 0x0000000000017941 */ /* 0x000fea0003800000 */
.L_x_7795:
[----:B------:R-:W-:Y:S01]  /*3aa0*/  IMAD.SHL.U32 R2, R2, 0x100000, RZ ;  /* 0x0010000002027824 */ /* 0x000fe200078e00ff */
[----:B------:R-:W-:-:S04]  /*3ab0*/  LEA R3, R0, 0x3b800000, 0x17 ;  /* 0x3b80000000037811 */ /* 0x000fc800078eb8ff */
[----:B------:R-:W-:Y:S02]  /*3ac0*/  LOP3.LUT R18, R3, R2, R18, 0xfe, !PT ;  /* 0x0000000203127212 */ /* 0x000fe400078efe12 */
.L_x_7794:
[----:B------:R-:W-:Y:S05]  /*3ad0*/  BSYNC B0 ;  /* 0x0000000000007941 */ /* 0x000fea0003800000 */
.L_x_7793:
[----:B------:R-:W0:Y:S01]  /*3ae0*/  F2I.S64.TRUNC R18, R18 ;  /* 0x0000001200127311 */ /* 0x000e22000020d900 */
[----:B------:R-:W-:Y:S05]  /*3af0*/  BRA `(.L_x_7773) ;  /* 0x0000045000007947 */ /* 0x000fea0003800000 */
.L_x_7791:
        /* <DEDUP_REMOVED lines=21> */
.L_x_7800:
[----:B------:R-:W-:Y:S05]  /*3c50*/  BSYNC B1 ;  /* 0x0000000000017941 */ /* 0x000fea0003800000 */
.L_x_7799:
[----:B------:R-:W-:Y:S01]  /*3c60*/  IMAD.SHL.U32 R2, R2, 0x200000, RZ ;  /* 0x0020000002027824 */ /* 0x000fe200078e00ff */
[----:B------:R-:W-:-:S04]  /*3c70*/  LEA R3, R0, 0x37800000, 0x17 ;  /* 0x3780000000037811 */ /* 0x000fc800078eb8ff */
[----:B------:R-:W-:Y:S02]  /*3c80*/  LOP3.LUT R18, R3, R2, R18, 0xfe, !PT ;  /* 0x0000000203127212 */ /* 0x000fe400078efe12 */
.L_x_7798:
[----:B------:R-:W-:Y:S05]  /*3c90*/  BSYNC B0 ;  /* 0x0000000000007941 */ /* 0x000fea0003800000 */
.L_x_7797:
[----:B------:R-:W0:Y:S01]  /*3ca0*/  F2I.S64.TRUNC R18, R18 ;  /* 0x0000001200127311 */ /* 0x000e22000020d900 */
[----:B------:R-:W-:Y:S05]  /*3cb0*/  BRA `(.L_x_7773) ;  /* 0x0000029000007947 */ /* 0x000fea0003800000 */
.L_x_7790:
        /* <DEDUP_REMOVED lines=14> */
.L_x_7804:
[----:B------:R-:W-:Y:S05]  /*3da0*/  BSYNC B0 ;  /* 0x0000000000007941 */ /* 0x000fea0003800000 */
.L_x_7803:
[----:B------:R-:W0:Y:S01]  /*3db0*/  F2I.S64.TRUNC R18, R18 ;  /* 0x0000001200127311 */ /* 0x000e22000020d900 */
[----:B------:R-:W-:Y:S05]  /*3dc0*/  BRA `(.L_x_7773) ;  /* 0x0000018000007947 */ /* 0x000fea0003800000 */
.L_x_7778:
        /* <DEDUP_REMOVED lines=20> */
.L_x_7802:
[----:B------:R0:W5:Y:S01]  /*3f10*/  LDG.E.64 R18, [R2.64] ;  /* 0x0000002402127981 */ /* 0x000162000c1e1b00 */
[----:B------:R-:W-:Y:S05]  /*3f20*/  BRA `(.L_x_7773) ;  /* 0x0000002000007947 */ /* 0x000fea0003800000 */
.L_x_7801:
[----:B------:R0:W5:Y:S01]  /*3f30*/  LDG.E R18, [R2.64] ;  /* 0x0000002402127981 */ /* 0x000162000c1e1900 */
[----:B------:R-:W-:-:S03]  /*3f40*/  IMAD.MOV.U32 R19, RZ, RZ, RZ ;  /* 0x000000ffff137224 */ /* 0x000fc600078e00ff */
.L_x_7773:
[----:B------:R-:W-:Y:S05]  /*3f50*/  BSYNC B6 ;  /* 0x0000000000067941 */ /* 0x000fea0003800000 */
.L_x_7772:
[----:B0-----:R-:W0:Y:S01]  /*3f60*/  S2R R2, SR_TID.X ;  /* 0x0000000000027919 */ /* 0x001e220000002100 */
[----:B------:R-:W-:Y:S01]  /*3f70*/  ISETP.NE.U32.AND P1, PT, RZ, c[0x0][0x168], PT ;  /* 0x00005a00ff007a0c */ /* 0x000fe20003f25070 */
[----:B------:R-:W-:Y:S01]  /*3f80*/  IMAD.MOV.U32 R4, RZ, RZ, 0x1 ;  /* 0x00000001ff047424 */ /* 0x000fe200078e00ff */
[----:B------:R-:W-:Y:S01]  /*3f90*/  BSSY B1, `(.L_x_7805) ;  /* 0x0000161000017945 */ /* 0x000fe20003800000 */
[----:B------:R-:W-:Y:S01]  /*3fa0*/  IMAD.MOV.U32 R3, RZ, RZ, c[0x0][0x17c] ;  /* 0x00005f00ff037624 */ /* 0x000fe200078e00ff */
[----:B------:R-:W-:Y:S01]  /*3fb0*/  ISETP.NE.AND.EX P1, PT, RZ, c[0x0][0x16c], PT, P1 ;  /* 0x00005b00ff007a0c */ /* 0x000fe20003f25310 */
[----:B------:R-:W-:Y:S01]  /*3fc0*/  CS2R R20, SRZ ;  /* 0x0000000000147805 */ /* 0x000fe2000001ff00 */
[----:B------:R-:W-:Y:S01]  /*3fd0*/  IADD3 R4, P3, -R4, c[0x0][0x178], RZ ;  /* 0x00005e0004047a10 */ /* 0x000fe20007f7e1ff */
[----:B------:R-:W-:-:S03]  /*3fe0*/  CS2R R30, SRZ ;  /* 0x00000000001e7805 */ /* 0x000fc6000001ff00 */
[----:B------:R-:W-:Y:S02]  /*3ff0*/  IADD3.X R5, R3, -0x1, RZ, P3, !PT ;  /* 0xffffffff03057810 */ /* 0x000fe40001ffe4ff */
[C---:B0-----:R-:W-:Y:S02]  /*4000*/  ISETP.GE.OR P0, PT, R2.reuse, UR38, !P1 ;  /* 0x0000002602007c0c */ /* 0x041fe4000cf06670 */
[----:B------:R-:W-:-:S11]  /*4010*/  ISETP.GE.AND P2, PT, R2, UR38, PT ;  /* 0x0000002602007c0c */ /* 0x000fd6000bf46270 */
[----:B------:R-:W-:Y:S05]  /*4020*/  @P0 BRA `(.L_x_7806) ;  /* 0x0000157000000947 */ /* 0x000fea0003800000 */
[----:B------:R-:W-:Y:S02]  /*4030*/  IMAD.MOV.U32 R0, RZ, RZ, 0x1 ;  /* 0x00000001ff007424 */ /* 0x000fe400078e00ff */
[----:B-1---5:R-:W-:-:S03]  /*4040*/  IMAD R7, R17, c[0x0][0x170], RZ ;  /* 0x00005c0011077a24 */ /* 0x022fc600078e02ff */
[----:B------:R-:W-:Y:S01]  /*4050*/  ISETP.LE.U32.AND P0, PT, R0, c[0x0][0x178], PT ;  /* 0x00005e0000007a0c */ /* 0x000fe20003f03070 */
[----:B------:R-:W-:-:S03]  /*4060*/  IMAD R11, R16, c[0x0][0x174], R7 ;  /* 0x00005d00100b7a24 */ /* 0x000fc600078e0207 */
[----:B------:R-:W-:-:S13]  /*4070*/  ISETP.GE.AND.EX P0, PT, R3, RZ, PT, P0 ;  /* 0x000000ff0300720c */ /* 0x000fda0003f06300 */
[----:B------:R-:W-:Y:S05]  /*4080*/  @!P0 BRA `(.L_x_7806) ;  /* 0x0000151000008947 */ /* 0x000fea0003800000 */
[----:B------:R-:W-:Y:S01]  /*4090*/  ISETP.GE.U32.AND P0, PT, R4, 0x3, PT ;  /* 0x000000030400780c */ /* 0x000fe20003f06070 */
[----:B------:R-:W-:Y:S01]  /*40a0*/  IMAD.MOV.U32 R38, RZ, RZ, 0x3 ;  /* 0x00000003ff267424 */ /* 0x000fe200078e00ff */
[----:B------:R-:W-:Y:S01]  /*40b0*/  CS2R R30, SRZ ;  /* 0x00000000001e7805 */ /* 0x000fe2000001ff00 */
[----:B------:R-:W-:Y:S01]  /*40c0*/  IMAD.WIDE.U32 R6, R16, c[0x0][0x170], RZ ;  /* 0x00005c0010067a25 */ /* 0x000fe200078e00ff */
[----:B------:R-:W-:Y:S02]  /*40d0*/  ISETP.GE.U32.AND.EX P0, PT, R5, RZ, PT, P0 ;  /* 0x000000ff0500720c */ /* 0x000fe40003f06100 */
[----:B------:R-:W-:Y:S01]  /*40e0*/  LOP3.LUT R38, R38, c[0x0][0x178], RZ, 0xc0, !PT ;  /* 0x00005e0026267a12 */ /* 0x000fe200078ec0ff */
[----:B------:R-:W-:Y:S02]  /*40f0*/  IMAD.MOV.U32 R0, RZ, RZ, RZ ;  /* 0x000000ffff007224 */ /* 0x000fe400078e00ff */
[----:B------:R-:W-:Y:S02]  /*4100*/  IMAD.MOV.U32 R36, RZ, RZ, RZ ;  /* 0x000000ffff247224 */ /* 0x000fe400078e00ff */
[----:B------:R-:W-:-:S06]  /*4110*/  IMAD.IADD R11, R7, 0x1, R11 ;  /* 0x00000001070b7824 */ /* 0x000fcc00078e020b */
[----:B------:R-:W-:Y:S05]  /*4120*/  @!P0 BRA `(.L_x_7807) ;  /* 0x000011b000008947 */ /* 0x000fea0003800000 */
[----:B------:R-:W-:Y:S01]  /*4130*/  IADD3 R39, P3, -R38, c[0x0][0x178], RZ ;  /* 0x00005e0026277a10 */ /* 0x000fe20007f7e1ff */
[----:B------:R-:W-:Y:S01]  /*4140*/  IMAD.MOV.U32 R14, RZ, RZ, 0x8 ;  /* 0x00000008ff0e7424 */ /* 0x000fe200078e00ff */
[----:B------:R-:W-:Y:S01]  /*4150*/  BSSY B0, `(.L_x_7807) ;  /* 0x0000118000007945 */ /* 0x000fe20003800000 */
[----:B------:R-:W-:Y:S01]  /*4160*/  IMAD.MOV.U32 R0, RZ, RZ, RZ ;  /* 0x000000ffff007224 */ /* 0x000fe200078e00ff */
[----:B------:R-:W-:Y:S01]  /*4170*/  ISETP.GT.U32.AND P0, PT, R39, RZ, PT ;  /* 0x000000ff2700720c */ /* 0x000fe20003f04070 */
[C---:B------:R-:W-:Y:S01]  /*4180*/  IMAD R37, R14.reuse, c[0x0][0x1c4], RZ ;  /* 0x000071000e257a24 */ /* 0x040fe200078e02ff */
[----:B------:R-:W-:Y:S01]  /*4190*/  IADD3.X R40, R3, -0x1, RZ, P3, !PT ;  /* 0xffffffff03287810 */ /* 0x000fe20001ffe4ff */
[----:B------:R-:W-:Y:S01]  /*41a0*/  IMAD.WIDE.U32 R14, R14, c[0x0][0x1c0], RZ ;  /* 0x000070000e0e7a25 */ /* 0x000fe200078e00ff */
[----:B------:R-:W-:Y:S02]  /*41b0*/  LEA R44, P3, R6, c[0x0][0x168], 0x3 ;  /* 0x00005a00062c7a11 */ /* 0x000fe400078618ff */
[----:B------:R-:W-:Y:S01]  /*41c0*/  ISETP.GT.AND.EX P0, PT, R40, RZ, PT, P0 ;  /* 0x000000ff2800720c */ /* 0x000fe20003f04300 */
[----:B------:R-:W-:Y:S01]  /*41d0*/  IMAD.MOV.U32 R36, RZ, RZ, RZ ;  /* 0x000000ffff247224 */ /* 0x000fe200078e00ff */
[----:B------:R-:W-:Y:S01]  /*41e0*/  LEA.HI.X R45, R6, c[0x0][0x16c], R11, 0x3, P3 ;  /* 0x00005b00062d7a11 */ /* 0x000fe200018f1c0b */
        /* <DEDUP_REMOVED lines=8> */
.L_x_7810:
[----:B------:R-:W-:Y:S02]  /*4270*/  IMAD.MOV.U32 R12, RZ, RZ, R44 ;  /* 0x000000ffff0c7224 */ /* 0x000fe400078e002c */
[----:B------:R-:W-:Y:S02]  /*4280*/  IMAD.MOV.U32 R13, RZ, RZ, R45 ;  /* 0x000000ffff0d7224 */ /* 0x000fe400078e002d */
[----:B------:R-:W-:-:S04]  /*4290*/  IMAD.U32 R41, R0, 0x8, R1 ;  /* 0x0000000800297824 */ /* 0x000fc800078e0001 */
[----:B------:R-:W5:Y:S04]  /*42a0*/  LDG.E.64 R12, [R12.64] ;  /* 0x000000240c0c7981 */ /* 0x000f68000c1e1b00 */
[----:B------:R-:W5:Y:S01]  /*42b0*/  LDL.64 R8, [R41+0x18] ;  /* 0x0000180029087983 */ /* 0x000f620000100a00 */
[----:B------:R-:W-:-:S03]  /*42c0*/  IADD3 R44, P3, R44, R14, RZ ;  /* 0x0000000e2c2c7210 */ /* 0x000fc60007f7e0ff */
[----:B----4-:R-:W4:Y:S02]  /*42d0*/  LDL.64 R28, [R41+0x20] ;  /* 0x00002000291c7983 */ /* 0x010f240000100a00 */
[----:B------:R-:W-:Y:S01]  /*42e0*/  IMAD.X R45, R45, 0x1, R37, P3 ;  /* 0x000000012d2d7824 */ /* 0x000fe200018e0625 */
[----:B------:R-:W-:-:S04]  /*42f0*/  IADD3 R42, P3, R44, R14, RZ ;  /* 0x0000000e2c2a7210 */ /* 0x000fc80007f7e0ff */
[----:B------:R0:W4:Y:S01]  /*4300*/  LDG.E.64 R34, [R44.64] ;  /* 0x000000242c227981 */ /* 0x000122000c1e1b00 */
[----:B------:R-:W-:Y:S01]  /*4310*/  IMAD.X R43, R45, 0x1, R37, P3 ;  /* 0x000000012d2b7824 */ /* 0x000fe200018e0625 */
[----:B------:R-:W-:-:S05]  /*4320*/  IADD3 R32, P3, R42, R14, RZ ;  /* 0x0000000e2a207210 */ /* 0x000fca0007f7e0ff */
[----:B------:R-:W-:Y:S02]  /*4330*/  IMAD.X R33, R43, 0x1, R37, P3 ;  /* 0x000000012b217824 */ /* 0x000fe400018e0625 */
[-C--:B-----5:R-:W-:Y:S02]  /*4340*/  IMAD R27, R13, R8.reuse, RZ ;  /* 0x000000080d1b7224 */ /* 0x0a0fe400078e02ff */
[C---:B------:R-:W-:Y:S02]  /*4350*/  IMAD.WIDE.U32 R16, R12.reuse, R8, R30 ;  /* 0x000000080c107225 */ /* 0x040fe400078e001e */
[----:B------:R1:W5:Y:S02]  /*4360*/  LDG.E.64 R30, [R42.64] ;  /* 0x000000242a1e7981 */ /* 0x000364000c1e1b00 */
[----:B0-----:R-:W-:Y:S02]  /*4370*/  IMAD R45, R12, R9, R27 ;  /* 0x000000090c2d7224 */ /* 0x001fe400078e021b */
[----:B------:R-:W5:Y:S04]  /*4380*/  LDL.64 R26, [R41+0x28] ;  /* 0x00002800291a7983 */ /* 0x000f680000100a00 */
[----:B---3--:R0:W3:Y:S04]  /*4390*/  LDG.E.64 R12, [R32.64] ;  /* 0x00000024200c7981 */ /* 0x0080e8000c1e1b00 */
[----:B------:R-:W3:Y:S01]  /*43a0*/  LDL.64 R8, [R41+0x30] ;  /* 0x0000300029087983 */ /* 0x000ee20000100a00 */
[----:B------:R-:W-:-:S02]  /*43b0*/  IMAD.IADD R17, R17, 0x1, R45 ;  /* 0x0000000111117824 */ /* 0x000fc400078e022d */
[-C--:B----4-:R-:W-:Y:S02]  /*43c0*/  IMAD R35, R35, R28.reuse, RZ ;  /* 0x0000001c23237224 */ /* 0x090fe400078e02ff */
[----:B------:R-:W-:Y:S01]  /*43d0*/  IMAD.WIDE.U32 R16, R34, R28, R16 ;  /* 0x0000001c22107225 */ /* 0x000fe200078e0010 */
[----:B------:R-:W-:-:S03]  /*43e0*/  IADD3 R28, P3, R32, R14, RZ ;  /* 0x0000000e201c7210 */ /* 0x000fc60007f7e0ff */
[----:B------:R-:W-:-:S04]  /*43f0*/  IMAD R29, R34, R29, R35 ;  /* 0x0000001d221d7224 */ /* 0x000fc800078e0223 */
[----:B------:R-:W-:Y:S02]  /*4400*/  IMAD.IADD R17, R17, 0x1, R29 ;  /* 0x0000000111117824 */ /* 0x000fe400078e021d */
[----:B------:R-:W-:-:S05]  /*4410*/  IMAD.X R29, R33, 0x1, R37, P3 ;  /* 0x00000001211d7824 */ /* 0x000fca00018e0625 */
[----:B--2---:R4:W2:Y:S01]  /*4420*/  LDG.E.64 R34, [R28.64] ;  /* 0x000000241c227981 */ /* 0x0048a2000c1e1b00 */
[----:B-1----:R-:W-:-:S05]  /*4430*/  IADD3 R42, P3, R28, R14, RZ ;  /* 0x0000000e1c2a7210 */ /* 0x002fca0007f7e0ff */
[----:B------:R-:W-:Y:S02]  /*4440*/  IMAD.X R43, R29, 0x1, R37, P3 ;  /* 0x000000011d2b7824 */ /* 0x000fe400018e0625 */
[----:B----4-:R-:W4:Y:S01]  /*4450*/  LDL.64 R28, [R41+0x40] ;  /* 0x00004000291c7983 */ /* 0x010f220000100a00 */
[----:B0-----:R-:W-:-:S05]  /*4460*/  IADD3 R32, P3, R42, R14, RZ ;  /* 0x0000000e2a207210 */ /* 0x001fca0007f7e0ff */
[----:B------:R-:W-:Y:S02]  /*4470*/  IMAD.X R33, R43, 0x1, R37, P3 ;  /* 0x000000012b217824 */ /* 0x000fe400018e0625 */
[-C--:B-----5:R-:W-:Y:S02]  /*4480*/  IMAD R31, R31, R26.reuse, RZ ;  /* 0x0000001a1f1f7224 */ /* 0x0a0fe400078e02ff */
[----:B------:R-:W-:-:S04]  /*4490*/  IMAD.WIDE.U32 R16, R30, R26, R16 ;  /* 0x0000001a1e107225 */ /* 0x000fc800078e0010 */
[----:B------:R-:W-:Y:S02]  /*44a0*/  IMAD R31, R30, R27, R31 ;  /* 0x0000001b1e1f7224 */ /* 0x000fe400078e021f */
[----:B------:R-:W2:Y:S02]  /*44b0*/  LDL.64 R26, [R41+0x38] ;  /* 0x00003800291a7983 */ /* 0x000ea40000100a00 */
[----:B------:R-:W-:Y:S02]  /*44c0*/  IMAD.IADD R17, R17, 0x1, R31 ;  /* 0x0000000111117824 */ /* 0x000fe400078e021f */
[----:B------:R-:W4:Y:S01]  /*44d0*/  LDG.E.64 R30, [R42.64] ;  /* 0x000000242a1e7981 */ /* 0x000f22000c1e1b00 */
[-C--:B---3--:R-:W-:Y:S02]  /*44e0*/  IMAD R45, R13, R8.reuse, RZ ;  /* 0x000000080d2d7224 */ /* 0x088fe400078e02ff */
[----:B------:R-:W-:-:S04]  /*44f0*/  IMAD.WIDE.U32 R16, R12, R8, R16 ;  /* 0x000000080c107225 */ /* 0x000fc800078e0010 */
[----:B------:R-:W-:Y:S02]  /*4500*/  IMAD R45, R12, R9, R45 ;  /* 0x000000090c2d7224 */ /* 0x000fe400078e022d */
[----:B------:R0:W3:Y:S04]  /*4510*/  LDG.E.64 R12, [R32.64] ;  /* 0x00000024200c7981 */ /* 0x0000e8000c1e1b00 */
[----:B------:R-:W3:Y:S01]  /*4520*/  LDL.64 R8, [R41+0x48] ;  /* 0x0000480029087983 */ /* 0x000ee20000100a00 */
[----:B------:R-:W-:Y:S02]  /*4530*/  IMAD.IADD R17, R17, 0x1, R45 ;  /* 0x0000000111117824 */ /* 0x000fe400078e022d */
[-C--:B--2---:R-:W-:Y:S02]  /*4540*/  IMAD R35, R35, R26.reuse, RZ ;  /* 0x0000001a23237224 */ /* 0x084fe400078e02ff */
[----:B------:R-:W-:Y:S01]  /*4550*/  IMAD.WIDE.U32 R16, R34, R26, R16 ;  /* 0x0000001a22107225 */ /* 0x000fe200078e0010 */
[----:B------:R-:W-:-:S03]  /*4560*/  IADD3 R26, P3, R32, R14, RZ ;  /* 0x0000000e201a7210 */ /* 0x000fc60007f7e0ff */
[----:B------:R-:W-:-:S04]  /*4570*/  IMAD R27, R34, R27, R35 ;  /* 0x0000001b221b7224 */ /* 0x000fc800078e0223 */
[----:B------:R-:W-:Y:S02]  /*4580*/  IMAD.IADD R17, R17, 0x1, R27 ;  /* 0x0000000111117824 */ /* 0x000fe400078e021b */
[----:B------:R-:W-:Y:S02]  /*4590*/  IMAD.X R27, R33, 0x1, R37, P3 ;  /* 0x00000001211b7824 */ /* 0x000fe400018e0625 */
[----:B0-----:R-:W2:Y:S01]  /*45a0*/  LDL.64 R32, [R41+0x50] ;  /* 0x0000500029207983 */ /* 0x001ea20000100a00 */
[----:B----4-:R-:W-:Y:S01]  /*45b0*/  IMAD R31, R31, R28, RZ ;  /* 0x0000001c1f1f7224 */ /* 0x010fe200078e02ff */
[----:B------:R-:W-:Y:S02]  /*45c0*/  IADD3 R42, P3, R26, R14, RZ ;  /* 0x0000000e1a2a7210 */ /* 0x000fe40007f7e0ff */
[----:B------:R0:W2:Y:S01]  /*45d0*/  LDG.E.64 R34, [R26.64] ;  /* 0x000000241a227981 */ /* 0x0000a2000c1e1b00 */
[C---:B------:R-:W-:Y:S02]  /*45e0*/  IMAD R29, R30.reuse, R29, R31 ;  /* 0x0000001d1e1d7224 */ /* 0x040fe400078e021f */
[----:B------:R-:W-:-:S04]  /*45f0*/  IMAD.WIDE.U32 R16, R30, R28, R16 ;  /* 0x0000001c1e107225 */ /* 0x000fc800078e0010 */
[----:B------:R-:W-:Y:S02]  /*4600*/  IMAD.X R43, R27, 0x1, R37, P3 ;  /* 0x000000011b2b7824 */ /* 0x000fe400018e0625 */
[----:B------:R-:W-:Y:S01]  /*4610*/  IMAD.IADD R17, R17, 0x1, R29 ;  /* 0x0000000111117824 */ /* 0x000fe200078e021d */
[----:B0-----:R-:W4:Y:S01]  /*4620*/  LDL.64 R26, [R41+0x58] ;  /* 0x00005800291a7983 */ /* 0x001f220000100a00 */
[----:B------:R-:W-:-:S03]  /*4630*/  IADD3 R30, P3, R42, R14, RZ ;  /* 0x0000000e2a1e7210 */ /* 0x000fc60007f7e0ff */
[----:B------:R-:W4:Y:S01]  /*4640*/  LDG.E.64 R28, [R42.64] ;  /* 0x000000242a1c7981 */ /* 0x000f22000c1e1b00 */
[-C--:B---3--:R-:W-:Y:S02]  /*4650*/  IMAD R45, R13, R8.reuse, RZ ;  /* 0x000000080d2d7224 */ /* 0x088fe400078e02ff */
[----:B------:R-:W-:Y:S02]  /*4660*/  IMAD.X R31, R43, 0x1, R37, P3 ;  /* 0x000000012b1f7824 */ /* 0x000fe400018e0625 */
[C---:B------:R-:W-:Y:S02]  /*4670*/  IMAD R45, R12.reuse, R9, R45 ;  /* 0x000000090c2d7224 */ /* 0x040fe400078e022d */
[----:B------:R-:W-:Y:S02]  /*4680*/  IMAD.WIDE.U32 R16, R12, R8, R16 ;  /* 0x000000080c107225 */ /* 0x000fe400078e0010 */
[----:B------:R0:W3:Y:S04]  /*4690*/  LDG.E.64 R12, [R30.64] ;  /* 0x000000241e0c7981 */ /* 0x0000e8000c1e1b00 */
[----:B------:R-:W3:Y:S01]  /*46a0*/  LDL.64 R8, [R41+0x60] ;  /* 0x0000600029087983 */ /* 0x000ee20000100a00 */
[----:B------:R-:W-:-:S02]  /*46b0*/  IMAD.IADD R17, R17, 0x1, R45 ;  /* 0x0000000111117824 */ /* 0x000fc400078e022d */
[----:B--2---:R-:W-:-:S04]  /*46c0*/  IMAD R35, R35, R32, RZ ;  /* 0x0000002023237224 */ /* 0x004fc800078e02ff */
[C---:B------:R-:W-:Y:S02]  /*46d0*/  IMAD R35, R34.reuse, R33, R35 ;  /* 0x0000002122237224 */ /* 0x040fe400078e0223 */
[----:B------:R-:W-:Y:S01]  /*46e0*/  IMAD.WIDE.U32 R32, R34, R32, R16 ;  /* 0x0000002022207225 */ /* 0x000fe200078e0010 */
[----:B------:R-:W-:-:S03]  /*46f0*/  IADD3 R16, P3, R30, R14, RZ ;  /* 0x0000000e1e107210 */ /* 0x000fc60007f7e0ff */
[----:B------:R-:W-:Y:S02]  /*4700*/  IMAD.IADD R35, R33, 0x1, R35 ;  /* 0x0000000121237824 */ /* 0x000fe400078e0223 */
[----:B------:R-:W-:Y:S02]  /*4710*/  IMAD.X R17, R31, 0x1, R37, P3 ;  /* 0x000000011f117824 */ /* 0x000fe400018e0625 */
[----:B----4-:R-:W-:Y:S02]  /*4720*/  IMAD R29, R29, R26, RZ ;  /* 0x0000001a1d1d7224 */ /* 0x010fe400078e02ff */
[----:B------:R-:W-:Y:S01]  /*4730*/  IMAD.MOV.U32 R34, RZ, RZ, R32 ;  /* 0x000000ffff227224 */ /* 0x000fe200078e0020 */
[----:B------:R-:W-:Y:S01]  /*4740*/  IADD3 R42, P3, R16, R14, RZ ;  /* 0x0000000e102a7210 */ /* 0x000fe20007f7e0ff */
[C---:B------:R-:W-:Y:S01]  /*4750*/  IMAD R27, R28.reuse, R27, R29 ;  /* 0x0000001b1c1b7224 */ /* 0x040fe200078e021d */
[----:B------:R-:W2:Y:S01]  /*4760*/  LDL.64 R32, [R41+0x68] ;  /* 0x0000680029207983 */ /* 0x000ea20000100a00 */
[----:B------:R-:W-:-:S03]  /*4770*/  IMAD.WIDE.U32 R34, R28, R26, R34 ;  /* 0x0000001a1c227225 */ /* 0x000fc600078e0022 */
[----:B0-----:R0:W2:Y:S01]  /*4780*/  LDG.E.64 R30, [R16.64] ;  /* 0x00000024101e7981 */ /* 0x0010a2000c1e1b00 */
[----:B------:R-:W-:Y:S02]  /*4790*/  IMAD.IADD R35, R35, 0x1, R27 ;  /* 0x0000000123237824 */ /* 0x000fe400078e021b */
[----:B------:R-:W-:Y:S01]  /*47a0*/  IMAD.X R43, R17, 0x1, R37, P3 ;  /* 0x00000001112b7824 */ /* 0x000fe200018e0625 */
[----:B------:R-:W4:Y:S01]  /*47b0*/  LDL.64 R28, [R41+0x70] ;  /* 0x00007000291c7983 */ /* 0x000f220000100a00 */
[-C--:B---3--:R-:W-:Y:S02]  /*47c0*/  IMAD R45, R13, R8.reuse, RZ ;  /* 0x000000080d2d7224 */ /* 0x088fe400078e02ff */
[----:B------:R-:W-:Y:S01]  /*47d0*/  IMAD.WIDE.U32 R34, R12, R8, R34 ;  /* 0x000000080c227225 */ /* 0x000fe200078e0022 */
[----:B------:R-:W4:Y:S01]  /*47e0*/  LDG.E.64 R26, [R42.64] ;  /* 0x000000242a1a7981 */ /* 0x000f22000c1e1b00 */
[----:B------:R-:W-:Y:S02]  /*47f0*/  IADD3 R8, P3, R42, R14, RZ ;  /* 0x0000000e2a087210 */ /* 0x000fe40007f7e0ff */
[----:B------:R-:W-:-:S02]  /*4800*/  IMAD R45, R12, R9, R45 ;  /* 0x000000090c2d7224 */ /* 0x000fc400078e022d */
[----:B------:R-:W3:Y:S01]  /*4810*/  LDL.64 R12, [R41+0x78] ;  /* 0x00007800290c7983 */ /* 0x000ee20000100a00 */
[----:B------:R-:W-:-:S05]  /*4820*/  IMAD.X R9, R43, 0x1, R37, P3 ;  /* 0x000000012b097824 */ /* 0x000fca00018e0625 */
[----:B0-----:R0:W3:Y:S01]  /*4830*/  LDG.E.64 R16, [R8.64] ;  /* 0x0000002408107981 */ /* 0x0010e2000c1e1b00 */
[----:B------:R-:W-:-:S03]  /*4840*/  IMAD.IADD R35, R35, 0x1, R45 ;  /* 0x0000000123237824 */ /* 0x000fc600078e022d */
[----:B------:R-:W5:Y:S01]  /*4850*/  LDL.64 R44, [R41+0x90] ;  /* 0x00009000292c7983 */ /* 0x000f620000100a00 */
[----:B--2---:R-:W-:-:S04]  /*4860*/  IMAD R31, R31, R32, RZ ;  /* 0x000000201f1f7224 */ /* 0x004fc800078e02ff */
[C---:B------:R-:W-:Y:S02]  /*4870*/  IMAD R33, R30.reuse, R33, R31 ;  /* 0x000000211e217224 */ /* 0x040fe400078e021f */
[----:B------:R-:W-:Y:S01]  /*4880*/  IMAD.WIDE.U32 R30, R30, R32, R34 ;  /* 0x000000201e1e7225 */ /* 0x000fe200078e0022 */
[----:B------:R-:W-:-:S03]  /*4890*/  IADD3 R32, P3, R8, R14, RZ ;  /* 0x0000000e08207210 */ /* 0x000fc60007f7e0ff */
[-C--:B----4-:R-:W-:Y:S02]  /*48a0*/  IMAD R35, R27, R28.reuse, RZ ;  /* 0x0000001c1b237224 */ /* 0x090fe400078e02ff */
[----:B------:R-:W-:Y:S02]  /*48b0*/  IMAD.IADD R31, R31, 0x1, R33 ;  /* 0x000000011f1f7824 */ /* 0x000fe400078e0221 */
[----:B------:R-:W-:Y:S02]  /*48c0*/  IMAD.X R33, R9, 0x1, R37, P3 ;  /* 0x0000000109217824 */ /* 0x000fe400018e0625 */
[C---:B------:R-:W-:Y:S01]  /*48d0*/  IMAD R35, R26.reuse, R29, R35 ;  /* 0x0000001d1a237224 */ /* 0x040fe200078e0223 */
[----:B0-----:R-:W2:Y:S01]  /*48e0*/  LDL.64 R8, [R41+0x80] ;  /* 0x0000800029087983 */ /* 0x001ea20000100a00 */
[----:B------:R-:W-:Y:S01]  /*48f0*/  IMAD.WIDE.U32 R26, R26, R28, R30 ;  /* 0x0000001c1a1a7225 */ /* 0x000fe200078e001e */
[----:B------:R-:W-:Y:S02]  /*4900*/  IADD3 R30, P3, R32, R14, RZ ;  /* 0x0000000e201e7210 */ /* 0x000fe40007f7e0ff */
[----:B------:R0:W2:Y:S01]  /*4910*/  LDG.E.64 R28, [R32.64] ;  /* 0x00000024201c7981 */ /* 0x0000a2000c1e1b00 */
[----:B------:R-:W-:-:S02]  /*4920*/  IMAD.IADD R27, R27, 0x1, R35 ;  /* 0x000000011b1b7824 */ /* 0x000fc400078e0223 */
[-C--:B---3--:R-:W-:Y:S02]  /*4930*/  IMAD R35, R17, R12.reuse, RZ ;  /* 0x0000000c11237224 */ /* 0x088fe400078e02ff */
[----:B------:R-:W-:Y:S02]  /*4940*/  IMAD.X R31, R33, 0x1, R37, P3 ;  /* 0x00000001211f7824 */ /* 0x000fe400018e0625 */
[C---:B------:R-:W-:Y:S02]  /*4950*/  IMAD R35, R16.reuse, R13, R35 ;  /* 0x0000000d10237224 */ /* 0x040fe400078e0223 */
[----:B------:R-:W-:Y:S01]  /*4960*/  IMAD.WIDE.U32 R16, R16, R12, R26 ;  /* 0x0000000c10107225 */ /* 0x000fe200078e001a */
[----:B------:R-:W3:Y:S01]  /*4970*/  LDG.E.64 R42, [R30.64] ;  /* 0x000000241e2a7981 */ /* 0x000ee2000c1e1b00 */
[----:B------:R-:W-:-:S03]  /*4980*/  IADD3 R12, P3, R30, R14, RZ ;  /* 0x0000000e1e0c7210 */ /* 0x000fc60007f7e0ff */
[----:B------:R-:W3:Y:S02]  /*4990*/  LDL.64 R26, [R41+0x88] ;  /* 0x00008800291a7983 */ /* 0x000ee40000100a00 */
[----:B------:R-:W-:-:S05]  /*49a0*/  IMAD.X R13, R31, 0x1, R37, P3 ;  /* 0x000000011f0d7824 */ /* 0x000fca00018e0625 */
[----:B0-----:R-:W5:Y:S01]  /*49b0*/  LDG.E.64 R32, [R12.64] ;  /* 0x000000240c207981 */ /* 0x001f62000c1e1b00 */
        /* <DEDUP_REMOVED lines=22> */
[----:B------:R-:W-:Y:S05]  /*4b20*/  BSYNC B2 ;  /* 0x0000000000027941 */ /* 0x000fea0003800000 */
.L_x_7809:
[----:B------:R-:W-:Y:S01]  /*4b30*/  ISETP.GT.U32.AND P3, PT, R39, 0x4, PT ;  /* 0x000000042700780c */ /* 0x000fe20003f64070 */
[----:B------:R-:W-:Y:S03]  /*4b40*/  BSSY B2, `(.L_x_7811) ;  /* 0x000004b000027945 */ /* 0x000fe60003800000 */
[----:B------:R-:W-:-:S13]  /*4b50*/  ISETP.GT.AND.EX P3, PT, R40, RZ, PT, P3 ;  /* 0x000000ff2800720c */ /* 0x000fda0003f64330 */
[----:B------:R-:W-:Y:S05]  /*4b60*/  @!P3 BRA `(.L_x_7812) ;  /* 0x000004800000b947 */ /* 0x000fea0003800000 */
[----:B------:R-:W-:Y:S02]  /*4b70*/  IMAD.MOV.U32 R32, RZ, RZ, R44 ;  /* 0x000000ffff207224 */ /* 0x000fe400078e002c */
[----:B------:R-:W-:Y:S02]  /*4b80*/  IMAD.MOV.U32 R33, RZ, RZ, R45 ;  /* 0x000000ffff217224 */ /* 0x000fe400078e002d */
[----:B------:R-:W-:Y:S01]  /*4b90*/  IMAD.U32 R41, R0, 0x8, R1 ;  /* 0x0000000800297824 */ /* 0x000fe200078e0001 */
[----:B------:R-:W-:-:S03]  /*4ba0*/  IADD3 R44, P0, R44, R14, RZ ;  /* 0x0000000e2c2c7210 */ /* 0x000fc60007f1e0ff */
[----:B------:R-:W5:Y:S04]  /*4bb0*/  LDG.E.64 R32, [R32.64] ;  /* 0x0000002420207981 */ /* 0x000f68000c1e1b00 */
[----:B------:R-:W5:Y:S01]  /*4bc0*/  LDL.64 R28, [R41+0x18] ;  /* 0x00001800291c7983 */ /* 0x000f620000100a00 */
[----:B------:R-:W-:-:S03]  /*4bd0*/  IMAD.X R45, R45, 0x1, R37, P0 ;  /* 0x000000012d2d7824 */ /* 0x000fc600000e0625 */
[----:B----4-:R-:W4:Y:S04]  /*4be0*/  LDL.64 R8, [R41+0x20] ;  /* 0x0000200029087983 */ /* 0x010f280000100a00 */
[----:B------:R-:W4:Y:S01]  /*4bf0*/  LDG.E.64 R12, [R44.64] ;  /* 0x000000242c0c7981 */ /* 0x000f22000c1e1b00 */
[----:B------:R-:W-:-:S05]  /*4c00*/  IADD3 R26, P0, R44, R14, RZ ;  /* 0x0000000e2c1a7210 */ /* 0x000fca0007f1e0ff */
[----:B------:R-:W-:Y:S01]  /*4c10*/  IMAD.X R27, R45, 0x1, R37, P0 ;  /* 0x000000012d1b7824 */ /* 0x000fe200000e0625 */
[----:B------:R-:W-:-:S05]  /*4c20*/  IADD3 R42, P0, R26, R14, RZ ;  /* 0x0000000e1a2a7210 */ /* 0x000fca0007f1e0ff */
[----:B------:R-:W-:Y:S02]  /*4c30*/  IMAD.X R43, R27, 0x1, R37, P0 ;  /* 0x000000011b2b7824 */ /* 0x000fe400000e0625 */
[-C--:B-----5:R-:W-:Y:S02]  /*4c40*/  IMAD R35, R33, R28.reuse, RZ ;  /* 0x0000001c21237224 */ /* 0x0a0fe400078e02ff */
[C---:B------:R-:W-:Y:S02]  /*4c50*/  IMAD.WIDE.U32 R16, R32.reuse, R28, R30 ;  /* 0x0000001c20107225 */ /* 0x040fe400078e001e */
[----:B------:R-:W5:Y:S02]  /*4c60*/  LDG.E.64 R30, [R42.64] ;  /* 0x000000242a1e7981 */ /* 0x000f64000c1e1b00 */
[----:B------:R-:W-:Y:S02]  /*4c70*/  IMAD R29, R32, R29, R35 ;  /* 0x0000001d201d7224 */ /* 0x000fe400078e0223 */
[----:B---3--:R-:W3:Y:S04]  /*4c80*/  LDL.64 R32, [R41+0x28] ;  /* 0x0000280029207983 */ /* 0x008ee80000100a00 */
[----:B------:R0:W3:Y:S01]  /*4c90*/  LDG.E.64 R34, [R26.64] ;  /* 0x000000241a227981 */ /* 0x0000e2000c1e1b00 */
[----:B------:R-:W-:-:S02]  /*4ca0*/  IMAD.IADD R17, R17, 0x1, R29 ;  /* 0x0000000111117824 */ /* 0x000fc400078e021d */
[-C--:B----4-:R-:W-:Y:S01]  /*4cb0*/  IMAD R45, R13, R8.reuse, RZ ;  /* 0x000000080d2d7224 */ /* 0x090fe200078e02ff */
[----:B------:R-:W5:Y:S01]  /*4cc0*/  LDL.64 R28, [R41+0x30] ;  /* 0x00003000291c7983 */ /* 0x000f620000100a00 */
[----:B------:R-:W-:Y:S01]  /*4cd0*/  IMAD.WIDE.U32 R16, R12, R8, R16 ;  /* 0x000000080c107225 */ /* 0x000fe200078e0010 */
[----:B------:R-:W-:-:S03]  /*4ce0*/  IADD3 R8, P0, R42, R14, RZ ;  /* 0x0000000e2a087210 */ /* 0x000fc60007f1e0ff */
[----:B------:R-:W-:Y:S02]  /*4cf0*/  IMAD R45, R12, R9, R45 ;  /* 0x000000090c2d7224 */ /* 0x000fe400078e022d */
[----:B------:R-:W-:Y:S01]  /*4d00*/  IMAD.X R9, R43, 0x1, R37, P0 ;  /* 0x000000012b097824 */ /* 0x000fe200000e0625 */
[----:B------:R-:W4:Y:S04]  /*4d10*/  LDL.64 R12, [R41+0x38] ;  /* 0x00003800290c7983 */ /* 0x000f280000100a00 */
[----:B0-----:R0:W4:Y:S01]  /*4d20*/  LDG.E.64 R26, [R8.64] ;  /* 0x00000024081a7981 */ /* 0x001122000c1e1b00 */
[----:B------:R-:W-:-:S03]  /*4d30*/  IMAD.IADD R17, R17, 0x1, R45 ;  /* 0x0000000111117824 */ /* 0x000fc600078e022d */
[----:B--2---:R-:W2:Y:S01]  /*4d40*/  LDL.64 R44, [R41+0x50] ;  /* 0x00005000292c7983 */ /* 0x004ea20000100a00 */
[----:B---3--:R-:W-:-:S04]  /*4d50*/  IMAD R35, R35, R32, RZ ;  /* 0x0000002023237224 */ /* 0x008fc800078e02ff */
[C---:B------:R-:W-:Y:S02]  /*4d60*/  IMAD R35, R34.reuse, R33, R35 ;  /* 0x0000002122237224 */ /* 0x040fe400078e0223 */
[----:B------:R-:W-:Y:S01]  /*4d70*/  IMAD.WIDE.U32 R32, R34, R32, R16 ;  /* 0x0000002022207225 */ /* 0x000fe200078e0010 */
[----:B------:R-:W-:-:S03]  /*4d80*/  IADD3 R16, P0, R8, R14, RZ ;  /* 0x0000000e08107210 */ /* 0x000fc60007f1e0ff */
[----:B------:R-:W-:Y:S02]  /*4d90*/  IMAD.IADD R33, R33, 0x1, R35 ;  /* 0x0000000121217824 */ /* 0x000fe400078e0223 */
[-C--:B-----5:R-:W-:Y:S02]  /*4da0*/  IMAD R31, R31, R28.reuse, RZ ;  /* 0x0000001c1f1f7224 */ /* 0x0a0fe400078e02ff */
[----:B------:R-:W-:Y:S02]  /*4db0*/  IMAD.X R17, R9, 0x1, R37, P0 ;  /* 0x0000000109117824 */ /* 0x000fe400000e0625 */
[C---:B------:R-:W-:Y:S02]  /*4dc0*/  IMAD R35, R30.reuse, R29, R31 ;  /* 0x0000001d1e237224 */ /* 0x040fe400078e021f */
[----:B0-----:R-:W-:Y:S01]  /*4dd0*/  IMAD.WIDE.U32 R8, R30, R28, R32 ;  /* 0x0000001c1e087225 */ /* 0x001fe200078e0020 */
[----:B------:R-:W-:Y:S01]  /*4de0*/  IADD3 R32, P0, R16, R14, RZ ;  /* 0x0000000e10207210 */ /* 0x000fe20007f1e0ff */
[----:B------:R-:W3:Y:S02]  /*4df0*/  LDL.64 R28, [R41+0x40] ;  /* 0x00004000291c7983 */ /* 0x000ee40000100a00 */
[----:B------:R-:W-:-:S02]  /*4e00*/  IMAD.IADD R9, R9, 0x1, R35 ;  /* 0x0000000109097824 */ /* 0x000fc400078e0223 */
[----:B------:R0:W3:Y:S01]  /*4e10*/  LDG.E.64 R30, [R16.64] ;  /* 0x00000024101e7981 */ /* 0x0000e2000c1e1b00 */
[-C--:B----4-:R-:W-:Y:S02]  /*4e20*/  IMAD R35, R27, R12.reuse, RZ ;  /* 0x0000000c1b237224 */ /* 0x090fe400078e02ff */
[----:B------:R-:W-:Y:S02]  /*4e30*/  IMAD.X R33, R17, 0x1, R37, P0 ;  /* 0x0000000111217824 */ /* 0x000fe400000e0625 */
[C---:B------:R-:W-:Y:S02]  /*4e40*/  IMAD R35, R26.reuse, R13, R35 ;  /* 0x0000000d1a237224 */ /* 0x040fe400078e0223 */
[----:B------:R-:W-:Y:S01]  /*4e50*/  IMAD.WIDE.U32 R12, R26, R12, R8 ;  /* 0x0000000c1a0c7225 */ /* 0x000fe200078e0008 */
[----:B------:R-:W-:Y:S01]  /*4e60*/  IADD3 R8, P0, R32, R14, RZ ;  /* 0x0000000e20087210 */ /* 0x000fe20007f1e0ff */
[----:B------:R-:W4:Y:S04]  /*4e70*/  LDL.64 R26, [R41+0x48] ;  /* 0x00004800291a7983 */ /* 0x000f280000100a00 */
[----:B------:R-:W4:Y:S01]  /*4e80*/  LDG.E.64 R42, [R32.64] ;  /* 0x00000024202a7981 */ /* 0x000f22000c1e1b00 */
[----:B------:R-:W-:-:S05]  /*4e90*/  IMAD.X R9, R33, 0x1, R37, P0 ;  /* 0x0000000121097824 */ /* 0x000fca00000e0625 */
[----:B0-----:R-:W2:Y:S01]  /*4ea0*/  LDG.E.64 R16, [R8.64] ;  /* 0x0000002408107981 */ /* 0x001ea2000c1e1b00 */
[----:B------:R-:W-:Y:S01]  /*4eb0*/  IMAD.IADD R13, R13, 0x1, R35 ;  /* 0x000000010d0d7824 */ /* 0x000fe200078e0223 */
[----:B------:R-:W-:Y:S02]  /*4ec0*/  IADD3 R0, P4, R0, 0x8, RZ ;  /* 0x0000000800007810 */ /* 0x000fe40007f9e0ff */
[----:B------:R-:W-:Y:S02]  /*4ed0*/  IADD3 R39, P5, R39, -0x8, RZ ;  /* 0xfffffff827277810 */ /* 0x000fe40007fbe0ff */
[----:B------:R-:W-:Y:S01]  /*4ee0*/  PLOP3.LUT P0, PT, PT, PT, PT, 0x8, 0x0 ;  /* 0x000000000000781c */ /* 0x000fe20003f0e170 */
[----:B------:R-:W-:Y:S01]  /*4ef0*/  IMAD.X R36, RZ, RZ, R36, P4 ;  /* 0x000000ffff247224 */ /* 0x000fe200020e0624 */
[----:B------:R-:W-:Y:S01]  /*4f00*/  IADD3.X R40, R40, -0x1, RZ, P5, !PT ;  /* 0xffffffff28287810 */ /* 0x000fe20002ffe4ff */
[-C--:B---3--:R-:W-:Y:S02]  /*4f10*/  IMAD R31, R31, R28.reuse, RZ ;  /* 0x0000001c1f1f7224 */ /* 0x088fe400078e02ff */
[----:B------:R-:W-:-:S04]  /*4f20*/  IMAD.WIDE.U32 R12, R30, R28, R12 ;  /* 0x0000001c1e0c7225 */ /* 0x000fc800078e000c */
[----:B------:R-:W-:-:S04]  /*4f30*/  IMAD R31, R30, R29, R31 ;  /* 0x0000001d1e1f7224 */ /* 0x000fc800078e021f */
[----:B------:R-:W-:Y:S02]  /*4f40*/  IMAD.IADD R13, R13, 0x1, R31 ;  /* 0x000000010d0d7824 */ /* 0x000fe400078e021f */
[-C--:B----4-:R-:W-:Y:S02]  /*4f50*/  IMAD R29, R43, R26.reuse, RZ ;  /* 0x0000001a2b1d7224 */ /* 0x090fe400078e02ff */
[----:B------:R-:W-:-:S04]  /*4f60*/  IMAD.WIDE.U32 R12, R42, R26, R12 ;  /* 0x0000001a2a0c7225 */ /* 0x000fc800078e000c */
[----:B------:R-:W-:Y:S02]  /*4f70*/  IMAD R29, R42, R27, R29 ;  /* 0x0000001b2a1d7224 */ /* 0x000fe400078e021d */
[-C--:B--2---:R-:W-:Y:S02]  /*4f80*/  IMAD R17, R17, R44.reuse, RZ ;  /* 0x0000002c11117224 */ /* 0x084fe400078e02ff */
[----:B------:R-:W-:Y:S02]  /*4f90*/  IMAD.IADD R13, R13, 0x1, R29 ;  /* 0x000000010d0d7824 */ /* 0x000fe400078e021d */
[C---:B------:R-:W-:Y:S02]  /*4fa0*/  IMAD R17, R16.reuse, R45, R17 ;  /* 0x0000002d10117224 */ /* 0x040fe400078e0211 */
[----:B------:R-:W-:Y:S01]  /*4fb0*/  IMAD.WIDE.U32 R30, R16, R44, R12 ;  /* 0x0000002c101e7225 */ /* 0x000fe200078e000c */
[----:B------:R-:W-:-:S03]  /*4fc0*/  IADD3 R44, P3, R8, R14, RZ ;  /* 0x0000000e082c7210 */ /* 0x000fc60007f7e0ff */
[----:B------:R-:W-:Y:S02]  /*4fd0*/  IMAD.IADD R31, R31, 0x1, R17 ;  /* 0x000000011f1f7824 */ /* 0x000fe400078e0211 */
[----:B------:R-:W-:-:S03]  /*4fe0*/  IMAD.X R45, R9, 0x1, R37, P3 ;  /* 0x00000001092d7824 */ /* 0x000fc600018e0625 */
.L_x_7812:
[----:B------:R-:W-:Y:S05]  /*4ff0*/  BSYNC B2 ;  /* 0x0000000000027941 */ /* 0x000fea0003800000 */
.L_x_7811:
[----:B------:R-:W-:-:S04]  /*5000*/  ISETP.NE.U32.AND P3, PT, R39, RZ, PT ;  /* 0x000000ff2700720c */ /* 0x000fc80003f65070 */
[----:B------:R-:W-:-:S13]  /*5010*/  ISETP.NE.OR.EX P0, PT, R40, RZ, P0, P3 ;  /* 0x000000ff2800720c */ /* 0x000fda0000705730 */
[----:B------:R-:W-:Y:S05]  /*5020*/  @!P0 BRA `(.L_x_7813) ;  /* 0x000002a000008947 */ /* 0x000fea0003800000 */
.L_x_7808:
        /* <DEDUP_REMOVED lines=10> */
[----:B------:R-:W-:-:S05]  /*50d0*/  IMAD.X R29, R45, 0x1, R37, P0 ;  /* 0x000000012d1d7824 */ /* 0x000fca00000e0625 */
[----:B---3--:R-:W3:Y:S04]  /*50e0*/  LDG.E.64 R34, [R28.64] ;  /* 0x000000241c227981 */ /* 0x008ee8000c1e1b00 */
[----:B0-2---:R-:W2:Y:S01]  /*50f0*/  LDL.64 R44, [R32+0x30] ;  /* 0x00003000202c7983 */ /* 0x005ea20000100a00 */
[-C--:B-----5:R-:W-:Y:S02]  /*5100*/  IMAD R33, R13, R8.reuse, RZ ;  /* 0x000000080d217224 */ /* 0x0a0fe400078e02ff */
[----:B------:R-:W-:Y:S01]  /*5110*/  IMAD.WIDE.U32 R30, R12, R8, R30 ;  /* 0x000000080c1e7225 */ /* 0x000fe200078e001e */
[----:B------:R-:W-:-:S03]  /*5120*/  IADD3 R8, P0, R28, R14, RZ ;  /* 0x0000000e1c087210 */ /* 0x000fc60007f1e0ff */
[----:B------:R-:W-:Y:S02]  /*5130*/  IMAD R33, R12, R9, R33 ;  /* 0x000000090c217224 */ /* 0x000fe400078e0221 */
[----:B------:R-:W3:Y:S01]  /*5140*/  LDL.64 R12, [R32+0x28] ;  /* 0x00002800200c7983 */ /* 0x000ee20000100a00 */
[----:B------:R-:W-:-:S05]  /*5150*/  IMAD.X R9, R29, 0x1, R37, P0 ;  /* 0x000000011d097824 */ /* 0x000fca00000e0625 */
[----:B------:R-:W2:Y:S01]  /*5160*/  LDG.E.64 R42, [R8.64] ;  /* 0x00000024082a7981 */ /* 0x000ea2000c1e1b00 */
[-C--:B----4-:R-:W-:Y:S02]  /*5170*/  IMAD R27, R27, R16.reuse, RZ ;  /* 0x000000101b1b7224 */ /* 0x090fe400078e02ff */
[----:B------:R-:W-:Y:S01]  /*5180*/  IMAD.IADD R31, R31, 0x1, R33 ;  /* 0x000000011f1f7824 */ /* 0x000fe200078e0221 */
[----:B------:R-:W-:Y:S01]  /*5190*/  IADD3 R39, P0, R39, -0x4, RZ ;  /* 0xfffffffc27277810 */ /* 0x000fe20007f1e0ff */
[C---:B------:R-:W-:Y:S02]  /*51a0*/  IMAD R27, R26.reuse, R17, R27 ;  /* 0x000000111a1b7224 */ /* 0x040fe400078e021b */
[----:B------:R-:W-:Y:S01]  /*51b0*/  IMAD.WIDE.U32 R16, R26, R16, R30 ;  /* 0x000000101a107225 */ /* 0x000fe200078e001e */
[----:B------:R-:W-:Y:S02]  /*51c0*/  IADD3.X R40, R40, -0x1, RZ, P0, !PT ;  /* 0xffffffff28287810 */ /* 0x000fe400007fe4ff */
[----:B------:R-:W-:Y:S01]  /*51d0*/  ISETP.NE.U32.AND P0, PT, R39, RZ, PT ;  /* 0x000000ff2700720c */ /* 0x000fe20003f05070 */
[----:B------:R-:W-:-:S03]  /*51e0*/  IMAD.IADD R17, R17, 0x1, R27 ;  /* 0x0000000111117824 */ /* 0x000fc600078e021b */
[----:B------:R-:W-:Y:S02]  /*51f0*/  ISETP.NE.AND.EX P0, PT, R40, RZ, PT, P0 ;  /* 0x000000ff2800720c */ /* 0x000fe40003f05300 */
[----:B------:R-:W-:-:S05]  /*5200*/  IADD3 R0, P3, R0, 0x4, RZ ;  /* 0x0000000400007810 */ /* 0x000fca0007f7e0ff */
[----:B------:R-:W-:Y:S02]  /*5210*/  IMAD.X R36, RZ, RZ, R36, P3 ;  /* 0x000000ffff247224 */ /* 0x000fe400018e0624 */
[----:B---3--:R-:W-:-:S04]  /*5220*/  IMAD R27, R35, R12, RZ ;  /* 0x0000000c231b7224 */ /* 0x008fc800078e02ff */
[C---:B------:R-:W-:Y:S02]  /*5230*/  IMAD R27, R34.reuse, R13, R27 ;  /* 0x0000000d221b7224 */ /* 0x040fe400078e021b */
[----:B------:R-:W-:-:S04]  /*5240*/  IMAD.WIDE.U32 R12, R34, R12, R16 ;  /* 0x0000000c220c7225 */ /* 0x000fc800078e0010 */
[----:B------:R-:W-:Y:S02]  /*5250*/  IMAD.IADD R13, R13, 0x1, R27 ;  /* 0x000000010d0d7824 */ /* 0x000fe400078e021b */
[-C--:B--2---:R-:W-:Y:S02]  /*5260*/  IMAD R17, R43, R44.reuse, RZ ;  /* 0x0000002c2b117224 */ /* 0x084fe400078e02ff */
[----:B------:R-:W-:Y:S01]  /*5270*/  IMAD.WIDE.U32 R30, R42, R44, R12 ;  /* 0x0000002c2a1e7225 */ /* 0x000fe200078e000c */
[----:B------:R-:W-:-:S03]  /*5280*/  IADD3 R44, P4, R8, R14, RZ ;  /* 0x0000000e082c7210 */ /* 0x000fc60007f9e0ff */
[----:B------:R-:W-:Y:S02]  /*5290*/  IMAD R17, R42, R45, R17 ;  /* 0x0000002d2a117224 */ /* 0x000fe400078e0211 */
[----:B------:R-:W-:Y:S02]  /*52a0*/  IMAD.X R45, R9, 0x1, R37, P4 ;  /* 0x00000001092d7824 */ /* 0x000fe400020e0625 */
[----:B------:R-:W-:Y:S01]  /*52b0*/  IMAD.IADD R31, R31, 0x1, R17 ;  /* 0x000000011f1f7824 */ /* 0x000fe200078e0211 */
[----:B------:R-:W-:Y:S05]  /*52c0*/  @P0 BRA `(.L_x_7808) ;  /* 0xfffffd6000000947 */ /* 0x000fea000383ffff */
.L_x_7813:
[----:B------:R-:W-:Y:S05]  /*52d0*/  BSYNC B0 ;  /* 0x0000000000007941 */ /* 0x000fea0003800000 */
.L_x_7807:
        /* <DEDUP_REMOVED lines=11> */
[----:B------:R-:W5:Y:S04]  /*5390*/  LDL.64 R12, [R8+0x18] ;  /* 0x00001800080c7983 */ /* 0x000f680000100a00 */
        /* <DEDUP_REMOVED lines=14> */
[C---:B------:R-:W-:Y:S01]  /*5480*/  LEA R16, P3, R6.reuse, c[0x0][0x168], 0x3 ;  /* 0x00005a0006107a11 */ /* 0x040fe200078618ff */
[----:B------:R-:W5:Y:S02]  /*5490*/  LDL.64 R12, [R8+0x20] ;  /* 0x00002000080c7983 */ /* 0x000f640000100a00 */
[----:B------:R-:W-:Y:S01]  /*54a0*/  @P0 IMAD.MOV.U32 R0, RZ, RZ, c[0x0][0x1c4] ;  /* 0x00007100ff000624 */ /* 0x000fe200078e00ff */
[----:B------:R-:W-:Y:S02]  /*54b0*/  LEA.HI.X R17, R6, c[0x0][0x16c], R11, 0x3, P3 ;  /* 0x00005b0006117a11 */ /* 0x000fe400018f1c0b */
[----:B------:R-:W-:-:S03]  /*54c0*/  @P0 LEA R10, P3, R7, R16, 0x3 ;  /* 0x00000010070a0211 */ /* 0x000fc600078618ff */
[----:B------:R-:W5:Y:S01]  /*54d0*/  LDG.E.64 R14, [R16.64] ;  /* 0x00000024100e7981 */ /* 0x000f62000c1e1b00 */
[----:B------:R-:W-:-:S03]  /*54e0*/  @P0 LEA.HI.X R11, R7, R17, R0, 0x3, P3 ;  /* 0x00000011070b0211 */ /* 0x000fc600018f1c00 */
[----:B----4-:R-:W4:Y:S04]  /*54f0*/  @P0 LDL.64 R6, [R8+0x28] ;  /* 0x0000280008060983 */ /* 0x010f280000100a00 */
[----:B------:R-:W4:Y:S01]  /*5500*/  @P0 LDG.E.64 R10, [R10.64] ;  /* 0x000000240a0a0981 */ /* 0x000f22000c1e1b00 */
[-C--:B-----5:R-:W-:Y:S02]  /*5510*/  IMAD R9, R15, R12.reuse, RZ ;  /* 0x0000000c0f097224 */ /* 0x0a0fe400078e02ff */
        /* <DEDUP_REMOVED lines=8> */
.L_x_7806:
[----:B------:R-:W-:Y:S05]  /*55a0*/  BSYNC B1 ;  /* 0x0000000000017941 */ /* 0x000fea0003800000 */
.L_x_7805:
[----:B-1---5:R-:W-:Y:S01]  /*55b0*/  IADD3 R16, R2, 0x80, RZ ;  /* 0x0000008002107810 */ /* 0x022fe20007ffe0ff */
[----:B------:R-:W-:Y:S01]  /*55c0*/  BSSY B1, `(.L_x_7814) ;  /* 0x0000159000017945 */ /* 0x000fe20003800000 */
[----:B------:R-:W-:Y:S02]  /*55d0*/  IMAD.MOV.U32 R10, RZ, RZ, R30 ;  /* 0x000000ffff0a7224 */ /* 0x000fe400078e001e */
[----:B------:R-:W-:Y:S01]  /*55e0*/  ISETP.GE.OR P0, PT, R16, UR38, !P1 ;  /* 0x0000002610007c0c */ /* 0x000fe2000cf06670 */
[----:B------:R-:W-:-:S12]  /*55f0*/  IMAD.MOV.U32 R11, RZ, RZ, R31 ;  /* 0x000000ffff0b7224 */ /* 0x000fd800078e001f */
[----:B------:R-:W-:Y:S05]  /*5600*/  @P0 BRA `(.L_x_7815) ;  /* 0x0000154000000947 */ /* 0x000fea0003800000 */
[----:B------:R-:W-:Y:S02]  /*5610*/  IMAD.MOV.U32 R0, RZ, RZ, c[0x0][0x178] ;  /* 0x00005e00ff007624 */ /* 0x000fe400078e00ff */
[----:B--2---:R-:W-:-:S03]  /*5620*/  IMAD R7, R23, c[0x0][0x170], RZ ;  /* 0x00005c0017077a24 */ /* 0x004fc600078e02ff */
[----:B------:R-:W-:Y:S01]  /*5630*/  ISETP.GE.U32.AND P0, PT, R0, 0x1, PT ;  /* 0x000000010000780c */ /* 0x000fe20003f06070 */
[----:B------:R-:W-:-:S03]  /*5640*/  IMAD R13, R22, c[0x0][0x174], R7 ;  /* 0x00005d00160d7a24 */ /* 0x000fc600078e0207 */
[----:B------:R-:W-:-:S13]  /*5650*/  ISETP.GE.AND.EX P0, PT, R3, RZ, PT, P0 ;  /* 0x000000ff0300720c */ /* 0x000fda0003f06300 */
[----:B------:R-:W-:Y:S05]  /*5660*/  @!P0 BRA `(.L_x_7815) ;  /* 0x000014e000008947 */ /* 0x000fea0003800000 */
[----:B------:R-:W-:Y:S01]  /*5670*/  ISETP.GE.U32.AND P0, PT, R4, 0x3, PT ;  /* 0x000000030400780c */ /* 0x000fe20003f06070 */
[----:B------:R-:W-:Y:S01]  /*5680*/  IMAD.WIDE.U32 R8, R22, c[0x0][0x170], RZ ;  /* 0x00005c0016087a25 */ /* 0x000fe200078e00ff */
[----:B------:R-:W-:Y:S01]  /*5690*/  LOP3.LUT R7, R0, 0x3, RZ, 0xc0, !PT ;  /* 0x0000000300077812 */ /* 0x000fe200078ec0ff */
[----:B------:R-:W-:Y:S01]  /*56a0*/  CS2R R20, SRZ ;  /* 0x0000000000147805 */ /* 0x000fe2000001ff00 */
[----:B------:R-:W-:Y:S01]  /*56b0*/  ISETP.GE.U32.AND.EX P0, PT, R5, RZ, PT, P0 ;  /* 0x000000ff0500720c */ /* 0x000fe20003f06100 */
[----:B------:R-:W-:Y:S02]  /*56c0*/  IMAD.MOV.U32 R0, RZ, RZ, RZ ;  /* 0x000000ffff007224 */ /* 0x000fe400078e00ff */
[----:B------:R-:W-:Y:S02]  /*56d0*/  IMAD.MOV.U32 R42, RZ, RZ, RZ ;  /* 0x000000ffff2a7224 */ /* 0x000fe400078e00ff */
[----:B------:R-:W-:Y:S02]  /*56e0*/  IMAD.MOV.U32 R41, RZ, RZ, c[0x0][0x1c0] ;  /* 0x00007000ff297624 */ /* 0x000fe400078e00ff */
[----:B------:R-:W-:-:S02]  /*56f0*/  IMAD.MOV.U32 R40, RZ, RZ, c[0x0][0x1c4] ;  /* 0x00007100ff287624 */ /* 0x000fc400078e00ff */
[----:B------:R-:W-:-:S04]  /*5700*/  IMAD.IADD R13, R9, 0x1, R13 ;  /* 0x00000001090d7824 */ /* 0x000fc800078e020d */
[----:B------:R-:W-:Y:S05]  /*5710*/  @!P0 BRA `(.L_x_7816) ;  /* 0x0000119000008947 */ /* 0x000fea0003800000 */
[----:B------:R-:W-:Y:S01]  /*5720*/  IADD3 R43, P3, -R7, c[0x0][0x178], RZ ;  /* 0x00005e00072b7a10 */ /* 0x000fe20007f7e1ff */
[----:B------:R-:W-:Y:S01]  /*5730*/  IMAD.WIDE.U32 R14, R41, 0x8, RZ ;  /* 0x00000008290e7825 */ /* 0x000fe200078e00ff */
[----:B------:R-:W-:Y:S02]  /*5740*/  BSSY B0, `(.L_x_7816) ;  /* 0x0000116000007945 */ /* 0x000fe40003800000 */
[----:B------:R-:W-:Y:S01]  /*5750*/  ISETP.GT.U32.AND P0, PT, R43, RZ, PT ;  /* 0x000000ff2b00720c */ /* 0x000fe20003f04070 */
[----:B------:R-:W-:Y:S01]  /*5760*/  IMAD.SHL.U32 R17, R40, 0x8, RZ ;  /* 0x0000000828117824 */ /* 0x000fe200078e00ff */
[----:B------:R-:W-:Y:S01]  /*5770*/  IADD3.X R6, R3, -0x1, RZ, P3, !PT ;  /* 0xffffffff03067810 */ /* 0x000fe20001ffe4ff */
[----:B------:R-:W-:Y:S01]  /*5780*/  IMAD.MOV.U32 R0, RZ, RZ, RZ ;  /* 0x000000ffff007224 */ /* 0x000fe200078e00ff */
[----:B------:R-:W-:Y:S01]  /*5790*/  LEA R35, P3, R8, c[0x0][0x168], 0x3 ;  /* 0x00005a0008237a11 */ /* 0x000fe200078618ff */
[----:B------:R-:W-:Y:S01]  /*57a0*/  IMAD.MOV.U32 R42, RZ, RZ, RZ ;  /* 0x000000ffff2a7224 */ /* 0x000fe200078e00ff */
        /* <DEDUP_REMOVED lines=10> */
.L_x_7819:
[----:B------:R-:W-:Y:S02]  /*5850*/  IMAD.U32 R36, R0, 0x8, R1 ;  /* 0x0000000800247824 */ /* 0x000fe400078e0001 */
[----:B------:R-:W-:Y:S02]  /*5860*/  IMAD.MOV.U32 R44, RZ, RZ, R35 ;  /* 0x000000ffff2c7224 */ /* 0x000fe400078e0023 */
[----:B------:R-:W-:Y:S01]  /*5870*/  IMAD.MOV.U32 R45, RZ, RZ, R22 ;  /* 0x000000ffff2d7224 */ /* 0x000fe200078e0016 */
[----:B------:R-:W2:Y:S04]  /*5880*/  LDL.64 R30, [R36+0x18] ;  /* 0x00001800241e7983 */ /* 0x000ea80000100a00 */
[----:B------:R-:W2:Y:S01]  /*5890*/  LDG.E.64 R32, [R44.64] ;  /* 0x000000242c207981 */ /* 0x000ea2000c1e1b00 */
[----:B------:R-:W-:-:S03]  /*58a0*/  IADD3 R38, P3, R35, R14, RZ ;  /* 0x0000000e23267210 */ /* 0x000fc60007f7e0ff */
[----:B------:R-:W5:Y:S02]  /*58b0*/  LDL.64 R26, [R36+0x20] ;  /* 0x00002000241a7983 */ /* 0x000f640000100a00 */
[----:B------:R-:W-:-:S05]  /*58c0*/  IMAD.X R39, R22, 0x1, R17, P3 ;  /* 0x0000000116277824 */ /* 0x000fca00018e0611 */
[----:B------:R-:W5:Y:S01]  /*58d0*/  LDG.E.64 R28, [R38.64] ;  /* 0x00000024261c7981 */ /* 0x000f62000c1e1b00 */
[----:B------:R-:W-:-:S05]  /*58e0*/  IADD3 R22, P3, R38, R14, RZ ;  /* 0x0000000e26167210 */ /* 0x000fca0007f7e0ff */
[----:B------:R-:W-:Y:S02]  /*58f0*/  IMAD.X R23, R39, 0x1, R17, P3 ;  /* 0x0000000127177824 */ /* 0x000fe400018e0611 */
[-C--:B--2---:R-:W-:Y:S02]  /*5900*/  IMAD R33, R33, R30.reuse, RZ ;  /* 0x0000001e21217224 */ /* 0x084fe400078e02ff */
[----:B------:R-:W-:-:S04]  /*5910*/  IMAD.WIDE.U32 R20, R32, R30, R20 ;  /* 0x0000001e20147225 */ /* 0x000fc800078e0014 */
[----:B------:R-:W-:Y:S02]  /*5920*/  IMAD R35, R32, R31, R33 ;  /* 0x0000001f20237224 */ /* 0x000fe400078e0221 */
[----:B------:R-:W2:Y:S04]  /*5930*/  LDL.64 R30, [R36+0x28] ;  /* 0x00002800241e7983 */ /* 0x000ea80000100a00 */
[----:B------:R0:W2:Y:S01]  /*5940*/  LDG.E.64 R32, [R22.64] ;  /* 0x0000002416207981 */ /* 0x0000a2000c1e1b00 */
[----:B------:R-:W-:Y:S01]  /*5950*/  IADD3 R34, P3, R22, R14, RZ ;  /* 0x0000000e16227210 */ /* 0x000fe20007f7e0ff */
[----:B------:R-:W-:Y:S02]  /*5960*/  IMAD.IADD R21, R21, 0x1, R35 ;  /* 0x0000000115157824 */ /* 0x000fe400078e0223 */
[----:B-----5:R-:W-:-:S02]  /*5970*/  IMAD R29, R29, R26, RZ ;  /* 0x0000001a1d1d7224 */ /* 0x020fc400078e02ff */
[----:B------:R-:W-:Y:S02]  /*5980*/  IMAD.X R35, R23, 0x1, R17, P3 ;  /* 0x0000000117237824 */ /* 0x000fe400018e0611 */
[C---:B------:R-:W-:Y:S02]  /*5990*/  IMAD R29, R28.reuse, R27, R29 ;  /* 0x0000001b1c1d7224 */ /* 0x040fe400078e021d */
[----:B------:R-:W-:Y:S01]  /*59a0*/  IMAD.WIDE.U32 R20, R28, R26, R20 ;  /* 0x0000001a1c147225 */ /* 0x000fe200078e0014 */
[----:B------:R-:W5:Y:S04]  /*59b0*/  LDG.E.64 R38, [R34.64] ;  /* 0x0000002422267981 */ /* 0x000f68000c1e1b00 */
[----:B------:R-:W5:Y:S01]  /*59c0*/  LDL.64 R26, [R36+0x30] ;  /* 0x00003000241a7983 */ /* 0x000f620000100a00 */
[----:B0-----:R-:W-:Y:S01]  /*59d0*/  IADD3 R22, P3, R34, R14, RZ ;  /* 0x0000000e22167210 */ /* 0x001fe20007f7e0ff */
[----:B------:R-:W-:-:S04]  /*59e0*/  IMAD.IADD R21, R21, 0x1, R29 ;  /* 0x0000000115157824 */ /* 0x000fc800078e021d */
        /* <DEDUP_REMOVED lines=11> */
[----:B------:R-:W-:Y:S02]  /*5aa0*/  IMAD.WIDE.U32 R20, R38, R26, R20 ;  /* 0x0000001a26147225 */ /* 0x000fe400078e0014 */
[----:B------:R-:W5:Y:S04]  /*5ab0*/  LDL.64 R26, [R36+0x40] ;  /* 0x00004000241a7983 */ /* 0x000f680000100a00 */
[----:B------:R1:W5:Y:S01]  /*5ac0*/  LDG.E.64 R38, [R30.64] ;  /* 0x000000241e267981 */ /* 0x000362000c1e1b00 */
[----:B0-----:R-:W-:Y:S01]  /*5ad0*/  IADD3 R22, P3, R30, R14, RZ ;  /* 0x0000000e1e167210 */ /* 0x001fe20007f7e0ff */
[----:B------:R-:W-:-:S04]  /*5ae0*/  IMAD.IADD R21, R21, 0x1, R35 ;  /* 0x0000000115157824 */ /* 0x000fc800078e0223 */
[----:B------:R-:W-:-:S05]  /*5af0*/  IMAD.X R23, R31, 0x1, R17, P3 ;  /* 0x000000011f177824 */ /* 0x000fca00018e0611 */
[----:B----4-:R0:W4:Y:S01]  /*5b00*/  LDG.E.64 R34, [R22.64] ;  /* 0x0000002416227981 */ /* 0x010122000c1e1b00 */
[-C--:B--2---:R-:W-:Y:S02]  /*5b10*/  IMAD R33, R33, R28.reuse, RZ ;  /* 0x0000001c21217224 */ /* 0x084fe400078e02ff */
[----:B------:R-:W-:-:S04]  /*5b20*/  IMAD.WIDE.U32 R20, R32, R28, R20 ;  /* 0x0000001c20147225 */ /* 0x000fc800078e0014 */
[----:B------:R-:W-:Y:S02]  /*5b30*/  IMAD R33, R32, R29, R33 ;  /* 0x0000001d20217224 */ /* 0x000fe400078e0221 */
[----:B------:R-:W4:Y:S01]  /*5b40*/  LDL.64 R28, [R36+0x48] ;  /* 0x00004800241c7983 */ /* 0x000f220000100a00 */
[----:B-1----:R-:W-:Y:S01]  /*5b50*/  IADD3 R30, P3, R22, R14, RZ ;  /* 0x0000000e161e7210 */ /* 0x002fe20007f7e0ff */
[----:B------:R-:W-:-:S04]  /*5b60*/  IMAD.IADD R21, R21, 0x1, R33 ;  /* 0x0000000115157824 */ /* 0x000fc800078e0221 */
[----:B------:R-:W-:Y:S02]  /*5b70*/  IMAD.X R31, R23, 0x1, R17, P3 ;  /* 0x00000001171f7824 */ /* 0x000fe400018e0611 */
[-C--:B-----5:R-:W-:Y:S02]  /*5b80*/  IMAD R33, R39, R26.reuse, RZ ;  /* 0x0000001a27217224 */ /* 0x0a0fe400078e02ff */
[----:B------:R-:W-:-:S04]  /*5b90*/  IMAD.WIDE.U32 R20, R38, R26, R20 ;  /* 0x0000001a26147225 */ /* 0x000fc800078e0014 */
[----:B------:R-:W-:Y:S02]  /*5ba0*/  IMAD R33, R38, R27, R33 ;  /* 0x0000001b26217224 */ /* 0x000fe400078e0221 */
[----:B------:R-:W2:Y:S04]  /*5bb0*/  LDL.64 R26, [R36+0x50] ;  /* 0x00005000241a7983 */ /* 0x000ea80000100a00 */
[----:B------:R1:W2:Y:S01]  /*5bc0*/  LDG.E.64 R38, [R30.64] ;  /* 0x000000241e267981 */ /* 0x0002a2000c1e1b00 */
[----:B0-----:R-:W-:Y:S01]  /*5bd0*/  IADD3 R22, P3, R30, R14, RZ ;  /* 0x0000000e1e167210 */ /* 0x001fe20007f7e0ff */
[----:B------:R-:W-:-:S04]  /*5be0*/  IMAD.IADD R21, R21, 0x1, R33 ;  /* 0x0000000115157824 */ /* 0x000fc800078e0221 */
[----:B------:R-:W-:Y:S02]  /*5bf0*/  IMAD.X R23, R31, 0x1, R17, P3 ;  /* 0x000000011f177824 */ /* 0x000fe400018e0611 */
[-C--:B----4-:R-:W-:Y:S02]  /*5c00*/  IMAD R33, R35, R28.reuse, RZ ;  /* 0x0000001c23217224 */ /* 0x090fe400078e02ff */
[----:B------:R-:W-:-:S04]  /*5c10*/  IMAD.WIDE.U32 R20, R34, R28, R20 ;  /* 0x0000001c22147225 */ /* 0x000fc800078e0014 */
[----:B------:R-:W-:Y:S02]  /*5c20*/  IMAD R33, R34, R29, R33 ;  /* 0x0000001d22217224 */ /* 0x000fe400078e0221 */
[----:B------:R-:W4:Y:S04]  /*5c30*/  LDL.64 R28, [R36+0x58] ;  /* 0x00005800241c7983 */ /* 0x000f280000100a00 */
[----:B------:R0:W4:Y:S01]  /*5c40*/  LDG.E.64 R34, [R22.64] ;  /* 0x0000002416227981 */ /* 0x000122000c1e1b00 */
[----:B-1----:R-:W-:Y:S01]  /*5c50*/  IADD3 R30, P3, R22, R14, RZ ;  /* 0x0000000e161e7210 */ /* 0x002fe20007f7e0ff */
[----:B------:R-:W-:-:S04]  /*5c60*/  IMAD.IADD R21, R21, 0x1, R33 ;  /* 0x0000000115157824 */ /* 0x000fc800078e0221 */
[----:B------:R-:W-:Y:S02]  /*5c70*/  IMAD.X R31, R23, 0x1, R17, P3 ;  /* 0x00000001171f7824 */ /* 0x000fe400018e0611 */
[-C--:B--2---:R-:W-:Y:S02]  /*5c80*/  IMAD R33, R39, R26.reuse, RZ ;  /* 0x0000001a27217224 */ /* 0x084fe400078e02ff */
        /* <DEDUP_REMOVED lines=22> */
[----:B------:R-:W-:-:S05]  /*5df0*/  IMAD.X R23, R31, 0x1, R17, P3 ;  /* 0x000000011f177824 */ /* 0x000fca00018e0611 */
[----:B------:R0:W5:Y:S01]  /*5e00*/  LDG.E.64 R32, [R22.64] ;  /* 0x0000002416207981 */ /* 0x000162000c1e1b00 */
[-C--:B----4-:R-:W-:Y:S02]  /*5e10*/  IMAD R35, R35, R28.reuse, RZ ;  /* 0x0000001c23237224 */ /* 0x090fe400078e02ff */
[----:B------:R-:W-:-:S04]  /*5e20*/  IMAD.WIDE.U32 R20, R34, R28, R20 ;  /* 0x0000001c22147225 */ /* 0x000fc800078e0014 */
[----:B------:R-:W-:Y:S02]  /*5e30*/  IMAD R35, R34, R29, R35 ;  /* 0x0000001d22237224 */ /* 0x000fe400078e0223 */
[----:B------:R4:W5:Y:S01]  /*5e40*/  LDL.64 R28, [R36+0x78] ;  /* 0x00007800241c7983 */ /* 0x0009620000100a00 */
[----:B-1----:R-:W-:Y:S01]  /*5e50*/  IADD3 R30, P3, R22, R14, RZ ;  /* 0x0000000e161e7210 */ /* 0x002fe20007f7e0ff */
[----:B------:R-:W-:Y:S02]  /*5e60*/  IMAD.IADD R21, R21, 0x1, R35 ;  /* 0x0000000115157824 */ /* 0x000fe400078e0223 */
[----:B---3--:R4:W3:Y:S01]  /*5e70*/  LDL.64 R34, [R36+0x80] ;  /* 0x0000800024227983 */ /* 0x0088e20000100a00 */
[-C--:B--2---:R-:W-:Y:S02]  /*5e80*/  IMAD R31, R39, R26.reuse, RZ ;  /* 0x0000001a271f7224 */ /* 0x084fe400078e02ff */
[----:B------:R-:W-:-:S04]  /*5e90*/  IMAD.WIDE.U32 R20, R38, R26, R20 ;  /* 0x0000001a26147225 */ /* 0x000fc800078e0014 */
[----:B------:R-:W-:Y:S02]  /*5ea0*/  IMAD R27, R38, R27, R31 ;  /* 0x0000001b261b7224 */ /* 0x000fe400078e021f */
[----:B------:R-:W-:Y:S01]  /*5eb0*/  IMAD.X R31, R23, 0x1, R17, P3 ;  /* 0x00000001171f7824 */ /* 0x000fe200018e0611 */
[----:B0-----:R-:W-:Y:S01]  /*5ec0*/  IADD3 R22, P3, R30, R14, RZ ;  /* 0x0000000e1e167210 */ /* 0x001fe20007f7e0ff */
[----:B------:R-:W-:Y:S01]  /*5ed0*/  IMAD.IADD R21, R21, 0x1, R27 ;  /* 0x0000000115157824 */ /* 0x000fe200078e021b */
[----:B------:R4:W2:Y:S04]  /*5ee0*/  LDL.64 R38, [R36+0x88] ;  /* 0x0000880024267983 */ /* 0x0008a80000100a00 */
[----:B------:R0:W3:Y:S01]  /*5ef0*/  LDG.E.64 R26, [R30.64] ;  /* 0x000000241e1a7981 */ /* 0x0000e2000c1e1b00 */
[----:B------:R-:W-:-:S03]  /*5f00*/  IMAD.X R23, R31, 0x1, R17, P3 ;  /* 0x000000011f177824 */ /* 0x000fc600018e0611 */
[----:B----4-:R-:W4:Y:S04]  /*5f10*/  LDL.64 R36, [R36+0x90] ;  /* 0x0000900024247983 */ /* 0x010f280000100a00 */
[----:B------:R-:W2:Y:S01]  /*5f20*/  LDG.E.64 R44, [R22.64] ;  /* 0x00000024162c7981 */ /* 0x000ea2000c1e1b00 */
[-C--:B-----5:R-:W-:Y:S02]  /*5f30*/  IMAD R33, R33, R28.reuse, RZ ;  /* 0x0000001c21217224 */ /* 0x0a0fe400078e02ff */
[----:B------:R-:W-:Y:S01]  /*5f40*/  IMAD.WIDE.U32 R20, R32, R28, R20 ;  /* 0x0000001c20147225 */ /* 0x000fe200078e0014 */
[----:B------:R-:W-:-:S03]  /*5f50*/  IADD3 R28, P3, R22, R14, RZ ;  /* 0x0000000e161c7210 */ /* 0x000fc60007f7e0ff */
[----:B------:R-:W-:Y:S02]  /*5f60*/  IMAD R33, R32, R29, R33 ;  /* 0x0000001d20217224 */ /* 0x000fe400078e0221 */
[----:B------:R-:W-:-:S05]  /*5f70*/  IMAD.X R29, R23, 0x1, R17, P3 ;  /* 0x00000001171d7824 */ /* 0x000fca00018e0611 */
[----:B0-----:R-:W4:Y:S01]  /*5f80*/  LDG.E.64 R30, [R28.64] ;  /* 0x000000241c1e7981 */ /* 0x001f22000c1e1b00 */
[----:B------:R-:W-:Y:S01]  /*5f90*/  IMAD.IADD R21, R21, 0x1, R33 ;  /* 0x0000000115157824 */ /* 0x000fe200078e0221 */
[----:B------:R-:W-:-:S04]  /*5fa0*/  IADD3 R43, P3, R43, -0x10, RZ ;  /* 0xfffffff02b2b7810 */ /* 0x000fc80007f7e0ff */
[----:B------:R-:W-:Y:S02]  /*5fb0*/  IADD3.X R6, R6, -0x1, RZ, P3, !PT ;  /* 0xffffffff06067810 */ /* 0x000fe40001ffe4ff */
[----:B------:R-:W-:Y:S01]  /*5fc0*/  ISETP.GT.U32.AND P3, PT, R43, 0xc, PT ;  /* 0x0000000c2b00780c */ /* 0x000fe20003f64070 */
[-C--:B---3--:R-:W-:Y:S02]  /*5fd0*/  IMAD R27, R27, R34.reuse, RZ ;  /* 0x000000221b1b7224 */ /* 0x088fe400078e02ff */
[----:B------:R-:W-:-:S04]  /*5fe0*/  IMAD.WIDE.U32 R20, R26, R34, R20 ;  /* 0x000000221a147225 */ /* 0x000fc800078e0014 */
[----:B------:R-:W-:Y:S02]  /*5ff0*/  IMAD R27, R26, R35, R27 ;  /* 0x000000231a1b7224 */ /* 0x000fe400078e021b */
[-C--:B--2---:R-:W-:Y:S02]  /*6000*/  IMAD R23, R45, R38.reuse, RZ ;  /* 0x000000262d177224 */ /* 0x084fe400078e02ff */
[----:B------:R-:W-:Y:S01]  /*6010*/  IMAD.IADD R21, R21, 0x1, R27 ;  /* 0x0000000115157824 */ /* 0x000fe200078e021b */
[----:B------:R-:W-:Y:S01]  /*6020*/  ISETP.GT.AND.EX P3, PT, R6, RZ, PT, P3 ;  /* 0x000000ff0600720c */ /* 0x000fe20003f64330 */
[C---:B------:R-:W-:Y:S02]  /*6030*/  IMAD R23, R44.reuse, R39, R23 ;  /* 0x000000272c177224 */ /* 0x040fe400078e0217 */
[----:B------:R-:W-:-:S04]  /*6040*/  IMAD.WIDE.U32 R20, R44, R38, R20 ;  /* 0x000000262c147225 */ /* 0x000fc800078e0014 */
[----:B------:R-:W-:Y:S01]  /*6050*/  IMAD.IADD R21, R21, 0x1, R23 ;  /* 0x0000000115157824 */ /* 0x000fe200078e0217 */
[----:B------:R-:W-:Y:S02]  /*6060*/  IADD3 R0, P4, R0, 0x10, RZ ;  /* 0x0000001000007810 */ /* 0x000fe40007f9e0ff */
[----:B------:R-:W-:-:S03]  /*6070*/  IADD3 R35, P5, R28, R14, RZ ;  /* 0x0000000e1c237210 */ /* 0x000fc60007fbe0ff */
[----:B------:R-:W-:Y:S02]  /*6080*/  IMAD.X R42, RZ, RZ, R42, P4 ;  /* 0x000000ffff2a7224 */ /* 0x000fe400020e062a */
[----:B------:R-:W-:Y:S02]  /*6090*/  IMAD.X R22, R29, 0x1, R17, P5 ;  /* 0x000000011d167824 */ /* 0x000fe400028e0611 */
[-C--:B----4-:R-:W-:Y:S02]  /*60a0*/  IMAD R23, R31, R36.reuse, RZ ;  /* 0x000000241f177224 */ /* 0x090fe400078e02ff */
[----:B------:R-:W-:-:S04]  /*60b0*/  IMAD.WIDE.U32 R20, R30, R36, R20 ;  /* 0x000000241e147225 */ /* 0x000fc800078e0014 */
[----:B------:R-:W-:-:S04]  /*60c0*/  IMAD R23, R30, R37, R23 ;  /* 0x000000251e177224 */ /* 0x000fc800078e0217 */
[----:B------:R-:W-:Y:S01]  /*60d0*/  IMAD.IADD R21, R21, 0x1, R23 ;  /* 0x0000000115157824 */ /* 0x000fe200078e0217 */
[----:B------:R-:W-:Y:S05]  /*60e0*/  @P3 BRA `(.L_x_7819) ;  /* 0xfffff76000003947 */ /* 0x000fea000383ffff */
[----:B------:R-:W-:Y:S05]  /*60f0*/  BSYNC B2 ;  /* 0x0000000000027941 */ /* 0x000fea0003800000 */
.L_x_7818:
[----:B------:R-:W-:Y:S01]  /*6100*/  ISETP.GT.U32.AND P3, PT, R43, 0x4, PT ;  /* 0x000000042b00780c */ /* 0x000fe20003f64070 */
[----:B------:R-:W-:Y:S03]  /*6110*/  BSSY B2, `(.L_x_7820) ;  /* 0x000004b000027945 */ /* 0x000fe60003800000 */
[----:B------:R-:W-:-:S13]  /*6120*/  ISETP.GT.AND.EX P3, PT, R6, RZ, PT, P3 ;  /* 0x000000ff0600720c */ /* 0x000fda0003f64330 */
[----:B------:R-:W-:Y:S05]  /*6130*/  @!P3 BRA `(.L_x_7821) ;  /* 0x000004800000b947 */ /* 0x000fea0003800000 */
[----:B------:R-:W-:Y:S02]  /*6140*/  IMAD.U32 R44, R0, 0x8, R1 ;  /* 0x00000008002c7824 */ /* 0x000fe400078e0001 */
[----:B------:R-:W-:Y:S02]  /*6150*/  IMAD.MOV.U32 R36, RZ, RZ, R35 ;  /* 0x000000ffff247224 */ /* 0x000fe400078e0023 */
[----:B------:R-:W-:Y:S01]  /*6160*/  IMAD.MOV.U32 R37, RZ, RZ, R22 ;  /* 0x000000ffff257224 */ /* 0x000fe200078e0016 */
[----:B------:R-:W2:Y:S04]  /*6170*/  LDL.64 R28, [R44+0x18] ;  /* 0x000018002c1c7983 */ /* 0x000ea80000100a00 */
[----:B------:R-:W2:Y:S01]  /*6180*/  LDG.E.64 R30, [R36.64] ;  /* 0x00000024241e7981 */ /* 0x000ea2000c1e1b00 */
[----:B------:R-:W-:-:S05]  /*6190*/  IADD3 R34, P0, R35, R14, RZ ;  /* 0x0000000e23227210 */ /* 0x000fca0007f1e0ff */
[----:B------:R-:W-:Y:S02]  /*61a0*/  IMAD.X R35, R22, 0x1, R17, P0 ;  /* 0x0000000116237824 */ /* 0x000fe400000e0611 */
[----:B------:R-:W5:Y:S01]  /*61b0*/  LDL.64 R22, [R44+0x20] ;  /* 0x000020002c167983 */ /* 0x000f620000100a00 */
[----:B------:R-:W-:-:S03]  /*61c0*/  IADD3 R32, P0, R34, R14, RZ ;  /* 0x0000000e22207210 */ /* 0x000fc60007f1e0ff */
[----:B------:R-:W5:Y:S02]  /*61d0*/  LDG.E.64 R26, [R34.64] ;  /* 0x00000024221a7981 */ /* 0x000f64000c1e1b00 */
[----:B------:R-:W-:Y:S02]  /*61e0*/  IMAD.X R33, R35, 0x1, R17, P0 ;  /* 0x0000000123217824 */ /* 0x000fe400000e0611 */
[-C--:B--2---:R-:W-:Y:S02]  /*61f0*/  IMAD R31, R31, R28.reuse, RZ ;  /* 0x0000001c1f1f7224 */ /* 0x084fe400078e02ff */
[----:B------:R-:W-:-:S04]  /*6200*/  IMAD.WIDE.U32 R20, R30, R28, R20 ;  /* 0x0000001c1e147225 */ /* 0x000fc800078e0014 */
[----:B------:R-:W-:Y:S02]  /*6210*/  IMAD R37, R30, R29, R31 ;  /* 0x0000001d1e257224 */ /* 0x000fe400078e021f */
[----:B------:R-:W2:Y:S04]  /*6220*/  LDL.64 R28, [R44+0x28] ;  /* 0x000028002c1c7983 */ /* 0x000ea80000100a00 */
[----:B------:R-:W2:Y:S01]  /*6230*/  LDG.E.64 R30, [R32.64] ;  /* 0x00000024201e7981 */ /* 0x000ea2000c1e1b00 */
[----:B------:R-:W-:Y:S01]  /*6240*/  IADD3 R38, P0, R32, R14, RZ ;  /* 0x0000000e20267210 */ /* 0x000fe20007f1e0ff */
[----:B-----5:R-:W-:Y:S02]  /*6250*/  IMAD R27, R27, R22, RZ ;  /* 0x000000161b1b7224 */ /* 0x020fe400078e02ff */
[----:B------:R-:W-:-:S02]  /*6260*/  IMAD.IADD R21, R21, 0x1, R37 ;  /* 0x0000000115157824 */ /* 0x000fc400078e0225 */
[C---:B------:R-:W-:Y:S02]  /*6270*/  IMAD R23, R26.reuse, R23, R27 ;  /* 0x000000171a177224 */ /* 0x040fe400078e021b */
[----:B------:R-:W-:Y:S02]  /*6280*/  IMAD.X R39, R33, 0x1, R17, P0 ;  /* 0x0000000121277824 */ /* 0x000fe400000e0611 */
[----:B------:R-:W-:Y:S01]  /*6290*/  IMAD.WIDE.U32 R26, R26, R22, R20 ;  /* 0x000000161a1a7225 */ /* 0x000fe200078e0014 */
[----:B------:R-:W-:Y:S01]  /*62a0*/  IADD3 R36, P0, R38, R14, RZ ;  /* 0x0000000e26247210 */ /* 0x000fe20007f1e0ff */
[----:B------:R-:W5:Y:S02]  /*62b0*/  LDL.64 R20, [R44+0x30] ;  /* 0x000030002c147983 */ /* 0x000f640000100a00 */
[----:B------:R-:W-:Y:S02]  /*62c0*/  IMAD.IADD R27, R27, 0x1, R23 ;  /* 0x000000011b1b7824 */ /* 0x000fe400078e0217 */
[----:B------:R-:W5:Y:S01]  /*62d0*/  LDG.E.64 R22, [R38.64] ;  /* 0x0000002426167981 */ /* 0x000f62000c1e1b00 */
[----:B------:R-:W-:-:S02]  /*62e0*/  IMAD.X R37, R39, 0x1, R17, P0 ;  /* 0x0000000127257824 */ /* 0x000fc400000e0611 */
        /* <DEDUP_REMOVED lines=8> */
[----:B------:R-:W-:Y:S01]  /*6370*/  IMAD.X R35, R37, 0x1, R17, P0 ;  /* 0x0000000125237824 */ /* 0x000fe200000e0611 */
[----:B------:R-:W-:Y:S01]  /*6380*/  IADD3 R38, P0, R34, R14, RZ ;  /* 0x0000000e22267210 */ /* 0x000fe20007f1e0ff */
[C---:B------:R-:W-:Y:S02]  /*6390*/  IMAD R33, R22.reuse, R21, R33 ;  /* 0x0000001516217224 */ /* 0x040fe400078e0221 */
[----:B------:R-:W-:Y:S01]  /*63a0*/  IMAD.WIDE.U32 R26, R22, R20, R26 ;  /* 0x00000014161a7225 */ /* 0x000fe200078e001a */
[----:B0-----:R-:W5:Y:S04]  /*63b0*/  LDL.64 R36, [R44+0x50] ;  /* 0x000050002c247983 */ /* 0x001f680000100a00 */
[----:B----4-:R-:W4:Y:S01]  /*63c0*/  LDL.64 R20, [R44+0x40] ;  /* 0x000040002c147983 */ /* 0x010f220000100a00 */
[----:B------:R-:W-:-:S03]  /*63d0*/  IMAD.IADD R27, R27, 0x1, R33 ;  /* 0x000000011b1b7824 */ /* 0x000fc600078e0221 */
[----:B------:R0:W4:Y:S01]  /*63e0*/  LDG.E.64 R22, [R34.64] ;  /* 0x0000002422167981 */ /* 0x000122000c1e1b00 */
[----:B------:R-:W-:-:S05]  /*63f0*/  IMAD.X R39, R35, 0x1, R17, P0 ;  /* 0x0000000123277824 */ /* 0x000fca00000e0611 */
[----:B---3--:R-:W3:Y:S01]  /*6400*/  LDG.E.64 R32, [R38.64] ;  /* 0x0000002426207981 */ /* 0x008ee2000c1e1b00 */
[-C--:B--2---:R-:W-:Y:S02]  /*6410*/  IMAD R45, R31, R28.reuse, RZ ;  /* 0x0000001c1f2d7224 */ /* 0x084fe400078e02ff */
[----:B------:R-:W-:-:S04]  /*6420*/  IMAD.WIDE.U32 R26, R30, R28, R26 ;  /* 0x0000001c1e1a7225 */ /* 0x000fc800078e001a */
[----:B------:R-:W-:Y:S01]  /*6430*/  IMAD R45, R30, R29, R45 ;  /* 0x0000001d1e2d7224 */ /* 0x000fe200078e022d */
[----:B------:R-:W-:Y:S01]  /*6440*/  IADD3 R30, P0, R38, R14, RZ ;  /* 0x0000000e261e7210 */ /* 0x000fe20007f1e0ff */
[----:B------:R-:W3:Y:S04]  /*6450*/  LDL.64 R28, [R44+0x48] ;  /* 0x000048002c1c7983 */ /* 0x000ee80000100a00 */
[----:B------:R-:W-:-:S05]  /*6460*/  IMAD.X R31, R39, 0x1, R17, P0 ;  /* 0x00000001271f7824 */ /* 0x000fca00000e0611 */
[----:B0-----:R-:W5:Y:S01]  /*6470*/  LDG.E.64 R34, [R30.64] ;  /* 0x000000241e227981 */ /* 0x001f62000c1e1b00 */
[----:B------:R-:W-:Y:S02]  /*6480*/  IMAD.IADD R27, R27, 0x1, R45 ;  /* 0x000000011b1b7824 */ /* 0x000fe400078e022d */
[----:B----4-:R-:W-:-:S04]  /*6490*/  IMAD R23, R23, R20, RZ ;  /* 0x0000001417177224 */ /* 0x010fc800078e02ff */
        /* <DEDUP_REMOVED lines=18> */
.L_x_7821:
[----:B------:R-:W-:Y:S05]  /*65c0*/  BSYNC B2 ;  /* 0x0000000000027941 */ /* 0x000fea0003800000 */
.L_x_7820:
[----:B------:R-:W-:-:S04]  /*65d0*/  ISETP.NE.U32.AND P3, PT, R43, RZ, PT ;  /* 0x000000ff2b00720c */ /* 0x000fc80003f65070 */
[----:B------:R-:W-:-:S13]  /*65e0*/  ISETP.NE.OR.EX P0, PT, R6, RZ, P0, P3 ;  /* 0x000000ff0600720c */ /* 0x000fda0000705730 */
[----:B------:R-:W-:Y:S05]  /*65f0*/  @!P0 BRA `(.L_x_7822) ;  /* 0x000002a000008947 */ /* 0x000fea0003800000 */
.L_x_7817:
[----:B------:R-:W-:Y:S02]  /*6600*/  IMAD.MOV.U32 R28, RZ, RZ, R35 ;  /* 0x000000ffff1c7224 */ /* 0x000fe400078e0023 */
[----:B------:R-:W-:Y:S02]  /*6610*/  IMAD.MOV.U32 R29, RZ, RZ, R22 ;  /* 0x000000ffff1d7224 */ /* 0x000fe400078e0016 */
[----:B------:R-:W-:-:S04]  /*6620*/  IMAD.U32 R36, R0, 0x8, R1 ;  /* 0x0000000800247824 */ /* 0x000fc800078e0001 */
[----:B------:R-:W2:Y:S04]  /*6630*/  LDG.E.64 R28, [R28.64] ;  /* 0x000000241c1c7981 */ /* 0x000ea8000c1e1b00 */
[----:B------:R-:W2:Y:S01]  /*6640*/  LDL.64 R26, [R36+0x18] ;  /* 0x00001800241a7983 */ /* 0x000ea20000100a00 */
[----:B------:R-:W-:-:S03]  /*6650*/  IADD3 R30, P0, R35, R14, RZ ;  /* 0x0000000e231e7210 */ /* 0x000fc60007f1e0ff */
[----:B------:R-:W5:Y:S02]  /*6660*/  LDL.64 R44, [R36+0x30] ;  /* 0x00003000242c7983 */ /* 0x000f640000100a00 */
[--C-:B------:R-:W-:Y:S01]  /*6670*/  IMAD.X R31, R22, 0x1, R17.reuse, P0 ;  /* 0x00000001161f7824 */ /* 0x100fe200000e0611 */
[----:B------:R-:W-:Y:S01]  /*6680*/  IADD3 R34, P0, R30, R14, RZ ;  /* 0x0000000e1e227210 */ /* 0x000fe20007f1e0ff */
[----:B----4-:R-:W4:Y:S04]  /*6690*/  LDL.64 R22, [R36+0x20] ;  /* 0x0000200024167983 */ /* 0x010f280000100a00 */
[----:B------:R0:W4:Y:S01]  /*66a0*/  LDG.E.64 R32, [R30.64] ;  /* 0x000000241e207981 */ /* 0x000122000c1e1b00 */
[----:B------:R-:W-:-:S05]  /*66b0*/  IMAD.X R35, R31, 0x1, R17, P0 ;  /* 0x000000011f237824 */ /* 0x000fca00000e0611 */
[----:B---3--:R1:W3:Y:S01]  /*66c0*/  LDG.E.64 R38, [R34.64] ;  /* 0x0000002422267981 */ /* 0x0082e2000c1e1b00 */
[-C--:B--2---:R-:W-:Y:S02]  /*66d0*/  IMAD R37, R29, R26.reuse, RZ ;  /* 0x0000001a1d257224 */ /* 0x084fe400078e02ff */
[----:B------:R-:W-:Y:S01]  /*66e0*/  IMAD.WIDE.U32 R20, R28, R26, R20 ;  /* 0x0000001a1c147225 */ /* 0x000fe200078e0014 */
[----:B------:R-:W-:-:S03]  /*66f0*/  IADD3 R26, P0, R34, R14, RZ ;  /* 0x0000000e221a7210 */ /* 0x000fc60007f1e0ff */
[----:B------:R-:W-:Y:S02]  /*6700*/  IMAD R37, R28, R27, R37 ;  /* 0x0000001b1c257224 */ /* 0x000fe400078e0225 */
[----:B------:R-:W3:Y:S01]  /*6710*/  LDL.64 R28, [R36+0x28] ;  /* 0x00002800241c7983 */ /* 0x000ee20000100a00 */
[----:B------:R-:W-:-:S05]  /*6720*/  IMAD.X R27, R35, 0x1, R17, P0 ;  /* 0x00000001231b7824 */ /* 0x000fca00000e0611 */
[----:B0-----:R-:W5:Y:S01]  /*6730*/  LDG.E.64 R30, [R26.64] ;  /* 0x000000241a1e7981 */ /* 0x001f62000c1e1b00 */
[----:B------:R-:W-:Y:S01]  /*6740*/  IMAD.IADD R21, R21, 0x1, R37 ;  /* 0x0000000115157824 */ /* 0x000fe200078e0225 */
[----:B------:R-:W-:Y:S01]  /*6750*/  IADD3 R43, P0, R43, -0x4, RZ ;  /* 0xfffffffc2b2b7810 */ /* 0x000fe20007f1e0ff */
[-C--:B----4-:R-:W-:Y:S02]  /*6760*/  IMAD R33, R33, R22.reuse, RZ ;  /* 0x0000001621217224 */ /* 0x090fe400078e02ff */
[----:B------:R-:W-:Y:S01]  /*6770*/  IMAD.WIDE.U32 R20, R32, R22, R20 ;  /* 0x0000001620147225 */ /* 0x000fe200078e0014 */
[----:B------:R-:W-:-:S03]  /*6780*/  IADD3.X R6, R6, -0x1, RZ, P0, !PT ;  /* 0xffffffff06067810 */ /* 0x000fc600007fe4ff */
[----:B------:R-:W-:Y:S01]  /*6790*/  IMAD R33, R32, R23, R33 ;  /* 0x0000001720217224 */ /* 0x000fe200078e0221 */
[----:B------:R-:W-:-:S03]  /*67a0*/  ISETP.NE.U32.AND P0, PT, R43, RZ, PT ;  /* 0x000000ff2b00720c */ /* 0x000fc60003f05070 */
[----:B------:R-:W-:Y:S01]  /*67b0*/  IMAD.IADD R21, R21, 0x1, R33 ;  /* 0x0000000115157824 */ /* 0x000fe200078e0221 */
[----:B------:R-:W-:Y:S02]  /*67c0*/  ISETP.NE.AND.EX P0, PT, R6, RZ, PT, P0 ;  /* 0x000000ff0600720c */ /* 0x000fe40003f05300 */
[----:B------:R-:W-:Y:S02]  /*67d0*/  IADD3 R0, P3, R0, 0x4, RZ ;  /* 0x0000000400007810 */ /* 0x000fe40007f7e0ff */
[----:B-1----:R-:W-:-:S03]  /*67e0*/  IADD3 R35, P4, R26, R14, RZ ;  /* 0x0000000e1a237210 */ /* 0x002fc60007f9e0ff */
[----:B------:R-:W-:Y:S02]  /*67f0*/  IMAD.X R42, RZ, RZ, R42, P3 ;  /* 0x000000ffff2a7224 */ /* 0x000fe400018e062a */
[----:B------:R-:W-:Y:S02]  /*6800*/  IMAD.X R22, R27, 0x1, R17, P4 ;  /* 0x000000011b167824 */ /* 0x000fe400020e0611 */
        /* <DEDUP_REMOVED lines=9> */
.L_x_7822:
[----:B------:R-:W-:Y:S05]  /*68a0*/  BSYNC B0 ;  /* 0x0000000000007941 */ /* 0x000fea0003800000 */
.L_x_7816:
        /* <DEDUP_REMOVED lines=27> */
[----:B------:R-:W2:Y:S01]  /*6a60*/  @P0 LDL.64 R14, [R6+0x28] ;  /* 0x00002800060e0983 */ /* 0x000ea20000100a00 */
[----:B------:R-:W-:-:S03]  /*6a70*/  @P0 LEA R22, P3, R41, R26, 0x3 ;  /* 0x0000001a29160211 */ /* 0x000fc600078618ff */
[----:B------:R-:W5:Y:S01]  /*6a80*/  LDL.64 R12, [R6+0x20] ;  /* 0x00002000060c7983 */ /* 0x000f620000100a00 */
[----:B------:R-:W-:-:S03]  /*6a90*/  @P0 LEA.HI.X R23, R41, R27, R40, 0x3, P3 ;  /* 0x0000001b29170211 */ /* 0x000fc600018f1c28 */
[----:B------:R-:W5:Y:S04]  /*6aa0*/  LDG.E.64 R8, [R26.64] ;  /* 0x000000241a087981 */ /* 0x000f68000c1e1b00 */
[----:B------:R-:W2:Y:S01]  /*6ab0*/  @P0 LDG.E.64 R22, [R22.64] ;  /* 0x0000002416160981 */ /* 0x000ea2000c1e1b00 */
[-C--:B-----5:R-:W-:Y:S02]  /*6ac0*/  IMAD R7, R9, R12.reuse, RZ ;  /* 0x0000000c09077224 */ /* 0x0a0fe400078e02ff */
        /* <DEDUP_REMOVED lines=8> */
.L_x_7815:
[----:B------:R-:W-:Y:S05]  /*6b50*/  BSYNC B1 ;  /* 0x0000000000017941 */ /* 0x000fea0003800000 */
.L_x_7814:
[----:B------:R-:W-:Y:S01]  /*6b60*/  IADD3 R0, R2, 0x100, RZ ;  /* 0x0000010002007810 */ /* 0x000fe20007ffe0ff */
[----:B------:R-:W-:Y:S01]  /*6b70*/  BSSY B1, `(.L_x_7823) ;  /* 0x000015c000017945 */ /* 0x000fe20003800000 */
[----:B------:R-:W-:Y:S01]  /*6b80*/  CS2R R6, SRZ ;  /* 0x0000000000067805 */ /* 0x000fe2000001ff00 */
[----:B------:R-:W-:Y:S01]  /*6b90*/  CS2R R34, SRZ ;  /* 0x0000000000227805 */ /* 0x000fe2000001ff00 */
[----:B------:R-:W-:Y:S01]  /*6ba0*/  ISETP.GE.OR P0, PT, R0, UR38, !P1 ;  /* 0x0000002600007c0c */ /* 0x000fe2000cf06670 */
[----:B--2---:R-:W-:Y:S02]  /*6bb0*/  IMAD.MOV.U32 R22, RZ, RZ, R20 ;  /* 0x000000ffff167224 */ /* 0x004fe400078e0014 */
[----:B------:R-:W-:-:S10]  /*6bc0*/  IMAD.MOV.U32 R23, RZ, RZ, R21 ;  /* 0x000000ffff177224 */ /* 0x000fd400078e0015 */
[----:B------:R-:W-:Y:S05]  /*6bd0*/  @P0 BRA `(.L_x_7824) ;  /* 0x0000155000000947 */ /* 0x000fea0003800000 */
[----:B------:R-:W-:Y:S02]  /*6be0*/  IMAD.MOV.U32 R0, RZ, RZ, c[0x0][0x178] ;  /* 0x00005e00ff007624 */ /* 0x000fe400078e00ff */
[----:B---3--:R-:W-:-:S03]  /*6bf0*/  IMAD R9, R25, c[0x0][0x170], RZ ;  /* 0x00005c0019097a24 */ /* 0x008fc600078e02ff */
        /* <DEDUP_REMOVED lines=22> */
[C---:B------:R-:W-:Y:S01]  /*6d60*/  LEA R43, P3, R12.reuse, c[0x0][0x168], 0x3 ;  /* 0x00005a000c2b7a11 */ /* 0x040fe200078618ff */
        /* <DEDUP_REMOVED lines=11> */
.L_x_7828:
[----:B------:R-:W-:Y:S02]  /*6e20*/  IMAD.U32 R42, R0, 0x8, R1 ;  /* 0x00000008002a7824 */ /* 0x000fe400078e0001 */
[----:B------:R-:W-:Y:S02]  /*6e30*/  IMAD.MOV.U32 R44, RZ, RZ, R43 ;  /* 0x000000ffff2c7224 */ /* 0x000fe400078e002b */
[----:B------:R-:W-:Y:S01]  /*6e40*/  IMAD.MOV.U32 R45, RZ, RZ, R14 ;  /* 0x000000ffff2d7224 */ /* 0x000fe200078e000e */
[----:B------:R-:W2:Y:S04]  /*6e50*/  LDL.64 R24, [R42+0x18] ;  /* 0x000018002a187983 */ /* 0x000ea80000100a00 */
[----:B------:R0:W2:Y:S01]  /*6e60*/  LDG.E.64 R28, [R44.64] ;  /* 0x000000242c1c7981 */ /* 0x0000a2000c1e1b00 */
[----:B------:R-:W-:-:S05]  /*6e70*/  IADD3 R30, P3, R43, R26, RZ ;  /* 0x0000001a2b1e7210 */ /* 0x000fca0007f7e0ff */
[----:B------:R-:W-:Y:S02]  /*6e80*/  IMAD.X R31, R14, 0x1, R17, P3 ;  /* 0x000000010e1f7824 */ /* 0x000fe400018e0611 */
[----:B------:R-:W3:Y:S04]  /*6e90*/  LDL.64 R14, [R42+0x20] ;  /* 0x000020002a0e7983 */ /* 0x000ee80000100a00 */
[----:B------:R1:W3:Y:S01]  /*6ea0*/  LDG.E.64 R32, [R30.64] ;  /* 0x000000241e207981 */ /* 0x0002e2000c1e1b00 */
[----:B------:R-:W-:-:S05]  /*6eb0*/  IADD3 R40, P3, R30, R26, RZ ;  /* 0x0000001a1e287210 */ /* 0x000fca0007f7e0ff */
[----:B------:R-:W-:Y:S01]  /*6ec0*/  IMAD.X R41, R31, 0x1, R17, P3 ;  /* 0x000000011f297824 */ /* 0x000fe200018e0611 */
[----:B-1----:R-:W-:-:S05]  /*6ed0*/  IADD3 R30, P3, R40, R26, RZ ;  /* 0x0000001a281e7210 */ /* 0x002fca0007f7e0ff */
[----:B------:R-:W-:-:S05]  /*6ee0*/  IMAD.X R31, R41, 0x1, R17, P3 ;  /* 0x00000001291f7824 */ /* 0x000fca00018e0611 */
[----:B0-----:R-:W5:Y:S01]  /*6ef0*/  LDG.E.64 R44, [R30.64] ;  /* 0x000000241e2c7981 */ /* 0x001f62000c1e1b00 */
[-C--:B--2---:R-:W-:Y:S02]  /*6f00*/  IMAD R29, R29, R24.reuse, RZ ;  /* 0x000000181d1d7224 */ /* 0x084fe400078e02ff */
[----:B------:R-:W-:-:S04]  /*6f10*/  IMAD.WIDE.U32 R34, R28, R24, R34 ;  /* 0x000000181c227225 */ /* 0x000fc800078e0022 */
[----:B------:R-:W-:Y:S02]  /*6f20*/  IMAD R43, R28, R25, R29 ;  /* 0x000000191c2b7224 */ /* 0x000fe400078e021d */
[----:B------:R0:W2:Y:S04]  /*6f30*/  LDG.E.64 R28, [R40.64] ;  /* 0x00000024281c7981 */ /* 0x0000a8000c1e1b00 */
[----:B------:R-:W2:Y:S01]  /*6f40*/  LDL.64 R24, [R42+0x28] ;  /* 0x000028002a187983 */ /* 0x000ea20000100a00 */
[----:B------:R-:W-:Y:S02]  /*6f50*/  IMAD.IADD R35, R35, 0x1, R43 ;  /* 0x0000000123237824 */ /* 0x000fe400078e022b */
[----:B---3--:R-:W-:-:S04]  /*6f60*/  IMAD R33, R33, R14, RZ ;  /* 0x0000000e21217224 */ /* 0x008fc800078e02ff */
[C---:B------:R-:W-:Y:S02]  /*6f70*/  IMAD R33, R32.reuse, R15, R33 ;  /* 0x0000000f20217224 */ /* 0x040fe400078e0221 */
[----:B------:R-:W-:Y:S02]  /*6f80*/  IMAD.WIDE.U32 R14, R32, R14, R34 ;  /* 0x0000000e200e7225 */ /* 0x000fe400078e0022 */
[----:B------:R-:W5:Y:S01]  /*6f90*/  LDL.64 R34, [R42+0x30] ;  /* 0x000030002a227983 */ /* 0x000f620000100a00 */
[----:B------:R-:W-:Y:S01]  /*6fa0*/  IADD3 R32, P3, R30, R26, RZ ;  /* 0x0000001a1e207210 */ /* 0x000fe20007f7e0ff */
[----:B------:R-:W-:-:S04]  /*6fb0*/  IMAD.IADD R15, R15, 0x1, R33 ;  /* 0x000000010f0f7824 */ /* 0x000fc800078e0221 */
[----:B------:R-:W-:-:S05]  /*6fc0*/  IMAD.X R33, R31, 0x1, R17, P3 ;  /* 0x000000011f217824 */ /* 0x000fca00018e0611 */
[----:B0-----:R-:W3:Y:S01]  /*6fd0*/  LDG.E.64 R40, [R32.64] ;  /* 0x0000002420287981 */ /* 0x001ee2000c1e1b00 */
[-C--:B--2---:R-:W-:Y:S02]  /*6fe0*/  IMAD R29, R29, R24.reuse, RZ ;  /* 0x000000181d1d7224 */ /* 0x084fe400078e02ff */
        /* <DEDUP_REMOVED lines=8> */
[----:B------:R-:W-:Y:S02]  /*7070*/  IMAD.WIDE.U32 R14, R44, R34, R14 ;  /* 0x000000222c0e7225 */ /* 0x000fe400078e000e */
[----:B------:R0:W2:Y:S04]  /*7080*/  LDG.E.64 R44, [R24.64] ;  /* 0x00000024182c7981 */ /* 0x0000a8000c1e1b00 */
[----:B------:R-:W2:Y:S01]  /*7090*/  LDL.64 R34, [R42+0x40] ;  /* 0x000040002a227983 */ /* 0x000ea20000100a00 */
[----:B------:R-:W-:Y:S01]  /*70a0*/  IADD3 R30, P3, R24, R26, RZ ;  /* 0x0000001a181e7210 */ /* 0x000fe20007f7e0ff */
[----:B------:R-:W-:-:S04]  /*70b0*/  IMAD.IADD R15, R15, 0x1, R31 ;  /* 0x000000010f0f7824 */ /* 0x000fc800078e021f */
[----:B------:R-:W-:Y:S01]  /*70c0*/  IMAD.X R31, R25, 0x1, R17, P3 ;  /* 0x00000001191f7824 */ /* 0x000fe200018e0611 */
[----:B0-----:R-:W-:-:S05]  /*70d0*/  IADD3 R24, P3, R30, R26, RZ ;  /* 0x0000001a1e187210 */ /* 0x001fca0007f7e0ff */
[----:B------:R-:W-:Y:S02]  /*70e0*/  IMAD.X R25, R31, 0x1, R17, P3 ;  /* 0x000000011f197824 */ /* 0x000fe400018e0611 */
[-C--:B---3--:R-:W-:Y:S02]  /*70f0*/  IMAD R33, R41, R28.reuse, RZ ;  /* 0x0000001c29217224 */ /* 0x088fe400078e02ff */
[----:B------:R-:W-:-:S04]  /*7100*/  IMAD.WIDE.U32 R14, R40, R28, R14 ;  /* 0x0000001c280e7225 */ /* 0x000fc800078e000e */
[----:B------:R-:W-:Y:S02]  /*7110*/  IMAD R29, R40, R29, R33 ;  /* 0x0000001d281d7224 */ /* 0x000fe400078e0221 */
[----:B------:R-:W3:Y:S04]  /*7120*/  LDG.E.64 R40, [R30.64] ;  /* 0x000000241e287981 */ /* 0x000ee8000c1e1b00 */
[----:B------:R-:W3:Y:S01]  /*7130*/  LDL.64 R32, [R42+0x48] ;  /* 0x000048002a207983 */ /* 0x000ee20000100a00 */
[----:B------:R-:W-:Y:S02]  /*7140*/  IMAD.IADD R15, R15, 0x1, R29 ;  /* 0x000000010f0f7824 */ /* 0x000fe400078e021d */
[-C--:B--2---:R-:W-:Y:S02]  /*7150*/  IMAD R29, R45, R34.reuse, RZ ;  /* 0x000000222d1d7224 */ /* 0x084fe400078e02ff */
[----:B------:R-:W-:-:S04]  /*7160*/  IMAD.WIDE.U32 R14, R44, R34, R14 ;  /* 0x000000222c0e7225 */ /* 0x000fc800078e000e */
[----:B------:R-:W-:Y:S02]  /*7170*/  IMAD R29, R44, R35, R29 ;  /* 0x000000232c1d7224 */ /* 0x000fe400078e021d */
        /* <DEDUP_REMOVED lines=10> */
[----:B------:R0:W3:Y:S04]  /*7220*/  LDG.E.64 R40, [R28.64] ;  /* 0x000000241c287981 */ /* 0x0000e8000c1e1b00 */
[----:B------:R-:W3:Y:S01]  /*7230*/  LDL.64 R32, [R42+0x58] ;  /* 0x000058002a207983 */ /* 0x000ee20000100a00 */
[----:B------:R-:W-:Y:S02]  /*7240*/  IMAD.IADD R15, R15, 0x1, R31 ;  /* 0x000000010f0f7824 */ /* 0x000fe400078e021f */
[-C--:B--2---:R-:W-:Y:S02]  /*7250*/  IMAD R31, R45, R34.reuse, RZ ;  /* 0x000000222d1f7224 */ /* 0x084fe400078e02ff */
[----:B------:R-:W-:-:S04]  /*7260*/  IMAD.WIDE.U32 R14, R44, R34, R14 ;  /* 0x000000222c0e7225 */ /* 0x000fc800078e000e */
[----:B------:R-:W-:Y:S02]  /*7270*/  IMAD R31, R44, R35, R31 ;  /* 0x000000232c1f7224 */ /* 0x000fe400078e021f */
[----:B------:R1:W2:Y:S04]  /*7280*/  LDG.E.64 R44, [R24.64] ;  /* 0x00000024182c7981 */ /* 0x0002a8000c1e1b00 */
        /* <DEDUP_REMOVED lines=33> */
[----:B------:R-:W-:Y:S01]  /*74a0*/  IMAD.IADD R15, R15, 0x1, R31 ;  /* 0x000000010f0f7824 */ /* 0x000fe200078e021f */
[----:B------:R-:W-:-:S05]  /*74b0*/  IADD3 R30, P3, R24, R26, RZ ;  /* 0x0000001a181e7210 */ /* 0x000fca0007f7e0ff */
[----:B------:R-:W-:Y:S02]  /*74c0*/  IMAD.X R31, R25, 0x1, R17, P3 ;  /* 0x00000001191f7824 */ /* 0x000fe400018e0611 */
[----:B0-----:R-:W5:Y:S01]  /*74d0*/  LDL.64 R24, [R42+0x88] ;  /* 0x000088002a187983 */ /* 0x001f620000100a00 */
[-C--:B---3--:R-:W-:Y:S02]  /*74e0*/  IMAD R29, R41, R32.reuse, RZ ;  /* 0x00000020291d7224 */ /* 0x088fe400078e02ff */
[----:B------:R-:W-:-:S04]  /*74f0*/  IMAD.WIDE.U32 R14, R40, R32, R14 ;  /* 0x00000020280e7225 */ /* 0x000fc800078e000e */
[----:B------:R-:W-:Y:S02]  /*7500*/  IMAD R28, R40, R33, R29 ;  /* 0x00000021281c7224 */ /* 0x000fe400078e021d */
[----:B------:R-:W5:Y:S02]  /*7510*/  LDG.E.64 R32, [R30.64] ;  /* 0x000000241e207981 */ /* 0x000f64000c1e1b00 */
[----:B------:R-:W-:Y:S02]  /*7520*/  IMAD.IADD R29, R15, 0x1, R28 ;  /* 0x000000010f1d7824 */ /* 0x000fe400078e021c */
[----:B------:R-:W-:Y:S01]  /*7530*/  IMAD.MOV.U32 R28, RZ, RZ, R14 ;  /* 0x000000ffff1c7224 */ /* 0x000fe200078e000e */
[----:B------:R-:W-:Y:S01]  /*7540*/  IADD3 R14, P3, R30, R26, RZ ;  /* 0x0000001a1e0e7210 */ /* 0x000fe20007f7e0ff */
[----:B--2---:R-:W-:-:S04]  /*7550*/  IMAD R41, R45, R34, RZ ;  /* 0x000000222d297224 */ /* 0x004fc800078e02ff */
[----:B------:R-:W-:Y:S02]  /*7560*/  IMAD.X R15, R31, 0x1, R17, P3 ;  /* 0x000000011f0f7824 */ /* 0x000fe400018e0611 */
[C---:B------:R-:W-:Y:S02]  /*7570*/  IMAD R35, R44.reuse, R35, R41 ;  /* 0x000000232c237224 */ /* 0x040fe400078e0229 */
[----:B------:R-:W-:Y:S01]  /*7580*/  IMAD.WIDE.U32 R28, R44, R34, R28 ;  /* 0x000000222c1c7225 */ /* 0x000fe200078e001c */
[----:B------:R0:W2:Y:S04]  /*7590*/  LDG.E.64 R40, [R14.64] ;  /* 0x000000240e287981 */ /* 0x0000a8000c1e1b00 */
[----:B------:R-:W2:Y:S01]  /*75a0*/  LDL.64 R44, [R42+0x90] ;  /* 0x000090002a2c7983 */ /* 0x000ea20000100a00 */
[----:B------:R-:W-:-:S04]  /*75b0*/  IADD3 R38, P3, R38, -0x10, RZ ;  /* 0xfffffff026267810 */ /* 0x000fc80007f7e0ff */
[----:B------:R-:W-:Y:S02]  /*75c0*/  IADD3.X R39, R39, -0x1, RZ, P3, !PT ;  /* 0xffffffff27277810 */ /* 0x000fe40001ffe4ff */
[----:B------:R-:W-:Y:S01]  /*75d0*/  ISETP.GT.U32.AND P3, PT, R38, 0xc, PT ;  /* 0x0000000c2600780c */ /* 0x000fe20003f64070 */
[----:B------:R-:W-:-:S03]  /*75e0*/  IMAD.IADD R29, R29, 0x1, R35 ;  /* 0x000000011d1d7824 */ /* 0x000fc600078e0223 */
[----:B------:R-:W-:Y:S02]  /*75f0*/  ISETP.GT.AND.EX P3, PT, R39, RZ, PT, P3 ;  /* 0x000000ff2700720c */ /* 0x000fe40003f64330 */
[----:B------:R-:W-:Y:S02]  /*7600*/  IADD3 R0, P4, R0, 0x10, RZ ;  /* 0x0000001000007810 */ /* 0x000fe40007f9e0ff */
[----:B------:R-:W-:-:S03]  /*7610*/  IADD3 R43, P5, R14, R26, RZ ;  /* 0x0000001a0e2b7210 */ /* 0x000fc60007fbe0ff */
[----:B------:R-:W-:Y:S02]  /*7620*/  IMAD.X R8, RZ, RZ, R8, P4 ;  /* 0x000000ffff087224 */ /* 0x000fe400020e0608 */
[----:B0-----:R-:W-:Y:S02]  /*7630*/  IMAD.X R14, R15, 0x1, R17, P5 ;  /* 0x000000010f0e7824 */ /* 0x001fe400028e0611 */
[----:B-----5:R-:W-:-:S04]  /*7640*/  IMAD R33, R33, R24, RZ ;  /* 0x0000001821217224 */ /* 0x020fc800078e02ff */
[C---:B------:R-:W-:Y:S02]  /*7650*/  IMAD R33, R32.reuse, R25, R33 ;  /* 0x0000001920217224 */ /* 0x040fe400078e0221 */
[----:B------:R-:W-:-:S04]  /*7660*/  IMAD.WIDE.U32 R24, R32, R24, R28 ;  /* 0x0000001820187225 */ /* 0x000fc800078e001c */
[----:B------:R-:W-:Y:S02]  /*7670*/  IMAD.IADD R25, R25, 0x1, R33 ;  /* 0x0000000119197824 */ /* 0x000fe400078e0221 */
[-C--:B--2---:R-:W-:Y:S02]  /*7680*/  IMAD R29, R41, R44.reuse, RZ ;  /* 0x0000002c291d7224 */ /* 0x084fe400078e02ff */
[----:B------:R-:W-:-:S04]  /*7690*/  IMAD.WIDE.U32 R34, R40, R44, R24 ;  /* 0x0000002c28227225 */ /* 0x000fc800078e0018 */
[----:B------:R-:W-:-:S04]  /*76a0*/  IMAD R29, R40, R45, R29 ;  /* 0x0000002d281d7224 */ /* 0x000fc800078e021d */
[----:B------:R-:W-:Y:S01]  /*76b0*/  IMAD.IADD R35, R35, 0x1, R29 ;  /* 0x0000000123237824 */ /* 0x000fe200078e021d */
[----:B------:R-:W-:Y:S05]  /*76c0*/  @P3 BRA `(.L_x_7828) ;  /* 0xfffff75000003947 */ /* 0x000fea000383ffff */
[----:B------:R-:W-:Y:S05]  /*76d0*/  BSYNC B2 ;  /* 0x0000000000027941 */ /* 0x000fea0003800000 */
.L_x_7827:
        /* <DEDUP_REMOVED lines=8> */
[----:B------:R0:W2:Y:S01]  /*7760*/  LDG.E.64 R32, [R44.64] ;  /* 0x000000242c207981 */ /* 0x0000a2000c1e1b00 */
[----:B------:R-:W-:-:S03]  /*7770*/  IADD3 R42, P0, R43, R26, RZ ;  /* 0x0000001a2b2a7210 */ /* 0x000fc60007f1e0ff */
[----:B------:R-:W3:Y:S02]  /*7780*/  LDL.64 R24, [R40+0x20] ;  /* 0x0000200028187983 */ /* 0x000ee40000100a00 */
[----:B------:R-:W-:-:S05]  /*7790*/  IMAD.X R43, R14, 0x1, R17, P0 ;  /* 0x000000010e2b7824 */ /* 0x000fca00000e0611 */
[----:B------:R1:W3:Y:S01]  /*77a0*/  LDG.E.64 R28, [R42.64] ;  /* 0x000000242a1c7981 */ /* 0x0002e2000c1e1b00 */
[----:B------:R-:W-:-:S05]  /*77b0*/  IADD3 R14, P0, R42, R26, RZ ;  /* 0x0000001a2a0e7210 */ /* 0x000fca0007f1e0ff */
[----:B------:R-:W-:Y:S01]  /*77c0*/  IMAD.X R15, R43, 0x1, R17, P0 ;  /* 0x000000012b0f7824 */ /* 0x000fe200000e0611 */
[----:B-1----:R-:W-:-:S05]  /*77d0*/  IADD3 R42, P0, R14, R26, RZ ;  /* 0x0000001a0e2a7210 */ /* 0x002fca0007f1e0ff */
[----:B------:R-:W-:-:S05]  /*77e0*/  IMAD.X R43, R15, 0x1, R17, P0 ;  /* 0x000000010f2b7824 */ /* 0x000fca00000e0611 */
[----:B0-----:R0:W5:Y:S01]  /*77f0*/  LDG.E.64 R44, [R42.64] ;  /* 0x000000242a2c7981 */ /* 0x001162000c1e1b00 */
        /* <DEDUP_REMOVED lines=10> */
[----:B-1----:R-:W-:Y:S01]  /*78a0*/  IADD3 R14, P0, R42, R26, RZ ;  /* 0x0000001a2a0e7210 */ /* 0x002fe20007f1e0ff */
[----:B------:R-:W-:-:S04]  /*78b0*/  IMAD.IADD R25, R25, 0x1, R29 ;  /* 0x0000000119197824 */ /* 0x000fc800078e021d */
[----:B------:R-:W-:Y:S01]  /*78c0*/  IMAD.X R15, R43, 0x1, R17, P0 ;  /* 0x000000012b0f7824 */ /* 0x000fe200000e0611 */
[----:B------:R-:W-:Y:S01]  /*78d0*/  IADD3 R28, P0, R14, R26, RZ ;  /* 0x0000001a0e1c7210 */ /* 0x000fe20007f1e0ff */
[----:B0-----:R-:W3:Y:S01]  /*78e0*/  LDL.64 R42, [R40+0x40] ;  /* 0x00004000282a7983 */ /* 0x001ee20000100a00 */
[-C--:B--2---:R-:W-:Y:S02]  /*78f0*/  IMAD R29, R33, R30.reuse, RZ ;  /* 0x0000001e211d7224 */ /* 0x084fe400078e02ff */
[----:B------:R-:W-:-:S04]  /*7900*/  IMAD.WIDE.U32 R24, R32, R30, R24 ;  /* 0x0000001e20187225 */ /* 0x000fc800078e0018 */
[----:B------:R-:W-:Y:S02]  /*7910*/  IMAD R29, R32, R31, R29 ;  /* 0x0000001f201d7224 */ /* 0x000fe400078e021d */
[----:B------:R-:W2:Y:S04]  /*7920*/  LDG.E.64 R32, [R14.64] ;  /* 0x000000240e207981 */ /* 0x000ea8000c1e1b00 */
[----:B------:R-:W2:Y:S01]  /*7930*/  LDL.64 R30, [R40+0x38] ;  /* 0x00003800281e7983 */ /* 0x000ea20000100a00 */
[----:B------:R-:W-:Y:S02]  /*7940*/  IMAD.IADD R25, R25, 0x1, R29 ;  /* 0x0000000119197824 */ /* 0x000fe400078e021d */
[----:B------:R-:W-:Y:S02]  /*7950*/  IMAD.X R29, R15, 0x1, R17, P0 ;  /* 0x000000010f1d7824 */ /* 0x000fe400000e0611 */
[----:B-----5:R-:W-:-:S02]  /*7960*/  IMAD R41, R45, R34, RZ ;  /* 0x000000222d297224 */ /* 0x020fc400078e02ff */
[----:B------:R-:W-:-:S04]  /*7970*/  IMAD.WIDE.U32 R24, R44, R34, R24 ;  /* 0x000000222c187225 */ /* 0x000fc800078e0018 */
[----:B------:R-:W-:Y:S02]  /*7980*/  IMAD R35, R44, R35, R41 ;  /* 0x000000232c237224 */ /* 0x000fe400078e0229 */
[----:B------:R0:W3:Y:S02]  /*7990*/  LDG.E.64 R44, [R28.64] ;  /* 0x000000241c2c7981 */ /* 0x0000e4000c1e1b00 */
[----:B------:R-:W-:Y:S02]  /*79a0*/  IMAD.IADD R25, R25, 0x1, R35 ;  /* 0x0000000119197824 */ /* 0x000fe400078e0223 */
[-C--:B--2---:R-:W-:Y:S02]  /*79b0*/  IMAD R15, R33, R30.reuse, RZ ;  /* 0x0000001e210f7224 */ /* 0x084fe400078e02ff */
[----:B------:R-:W-:Y:S01]  /*79c0*/  IMAD.WIDE.U32 R24, R32, R30, R24 ;  /* 0x0000001e20187225 */ /* 0x000fe200078e0018 */
[----:B------:R-:W-:-:S03]  /*79d0*/  IADD3 R30, P0, R28, R26, RZ ;  /* 0x0000001a1c1e7210 */ /* 0x000fc60007f1e0ff */
[----:B------:R-:W-:Y:S02]  /*79e0*/  IMAD R15, R32, R31, R15 ;  /* 0x0000001f200f7224 */ /* 0x000fe400078e020f */
[----:B------:R-:W-:Y:S01]  /*79f0*/  IMAD.X R31, R29, 0x1, R17, P0 ;  /* 0x000000011d1f7824 */ /* 0x000fe200000e0611 */
[----:B------:R-:W-:Y:S01]  /*7a00*/  IADD3 R14, P0, R30, R26, RZ ;  /* 0x0000001a1e0e7210 */ /* 0x000fe20007f1e0ff */
[----:B------:R-:W-:Y:S01]  /*7a10*/  IMAD.IADD R25, R25, 0x1, R15 ;  /* 0x0000000119197824 */ /* 0x000fe200078e020f */
[----:B0-----:R-:W2:Y:S03]  /*7a20*/  LDL.64 R28, [R40+0x48] ;  /* 0x00004800281c7983 */ /* 0x001ea60000100a00 */
[----:B------:R-:W-:Y:S02]  /*7a30*/  IMAD.X R15, R31, 0x1, R17, P0 ;  /* 0x000000011f0f7824 */ /* 0x000fe400000e0611 */
[----:B------:R-:W2:Y:S01]  /*7a40*/  LDG.E.64 R30, [R30.64] ;  /* 0x000000241e1e7981 */ /* 0x000ea2000c1e1b00 */
[----:B---3--:R-:W-:-:S02]  /*7a50*/  IMAD R33, R45, R42, RZ ;  /* 0x0000002a2d217224 */ /* 0x008fc400078e02ff */
[C---:B------:R-:W-:Y:S01]  /*7a60*/  IMAD.WIDE.U32 R24, R44.reuse, R42, R24 ;  /* 0x0000002a2c187225 */ /* 0x040fe200078e0018 */
[----:B------:R-:W3:Y:S03]  /*7a70*/  LDG.E.64 R34, [R14.64] ;  /* 0x000000240e227981 */ /* 0x000ee6000c1e1b00 */
[----:B------:R-:W-:Y:S02]  /*7a80*/  IMAD R33, R44, R43, R33 ;  /* 0x0000002b2c217224 */ /* 0x000fe400078e0221 */
[----:B------:R-:W3:Y:S02]  /*7a90*/  LDL.64 R42, [R40+0x50] ;  /* 0x00005000282a7983 */ /* 0x000ee40000100a00 */
        /* <DEDUP_REMOVED lines=8> */
[----:B------:R-:W-:Y:S02]  /*7b20*/  IMAD R33, R30, R29, R33 ;  /* 0x0000001d1e217224 */ /* 0x000fe400078e0221 */
[----:B---3--:R-:W-:Y:S02]  /*7b30*/  IMAD R29, R35, R42, RZ ;  /* 0x0000002a231d7224 */ /* 0x008fe400078e02ff */
[----:B------:R-:W-:Y:S02]  /*7b40*/  IMAD.IADD R25, R25, 0x1, R33 ;  /* 0x0000000119197824 */ /* 0x000fe400078e0221 */
[----:B------:R-:W-:Y:S01]  /*7b50*/  IMAD R29, R34, R43, R29 ;  /* 0x0000002b221d7224 */ /* 0x000fe200078e021d */
[----:B------:R-:W-:Y:S01]  /*7b60*/  IADD3 R43, P3, R14, R26, RZ ;  /* 0x0000001a0e2b7210 */ /* 0x000fe20007f7e0ff */
[----:B------:R-:W-:-:S04]  /*7b70*/  IMAD.WIDE.U32 R34, R34, R42, R24 ;  /* 0x0000002a22227225 */ /* 0x000fc800078e0018 */
[----:B------:R-:W-:Y:S02]  /*7b80*/  IMAD.IADD R35, R35, 0x1, R29 ;  /* 0x0000000123237824 */ /* 0x000fe400078e021d */
[----:B------:R-:W-:Y:S02]  /*7b90*/  IMAD.X R14, R15, 0x1, R17, P3 ;  /* 0x000000010f0e7824 */ /* 0x000fe400018e0611 */
.L_x_7830:
[----:B------:R-:W-:Y:S05]  /*7ba0*/  BSYNC B2 ;  /* 0x0000000000027941 */ /* 0x000fea0003800000 */
.L_x_7829:
[----:B------:R-:W-:-:S04]  /*7bb0*/  ISETP.NE.U32.AND P3, PT, R38, RZ, PT ;  /* 0x000000ff2600720c */ /* 0x000fc80003f65070 */
[----:B------:R-:W-:-:S13]  /*7bc0*/  ISETP.NE.OR.EX P0, PT, R39, RZ, P0, P3 ;  /* 0x000000ff2700720c */ /* 0x000fda0000705730 */
[----:B------:R-:W-:Y:S05]  /*7bd0*/  @!P0 BRA `(.L_x_7831) ;  /* 0x000002a000008947 */ /* 0x000fea0003800000 */
.L_x_7826:
[----:B------:R-:W-:Y:S02]  /*7be0*/  IMAD.U32 R40, R0, 0x8, R1 ;  /* 0x0000000800287824 */ /* 0x000fe400078e0001 */
[----:B------:R-:W-:Y:S02]  /*7bf0*/  IMAD.MOV.U32 R44, RZ, RZ, R43 ;  /* 0x000000ffff2c7224 */ /* 0x000fe400078e002b */
[----:B------:R-:W-:Y:S01]  /*7c00*/  IMAD.MOV.U32 R45, RZ, RZ, R14 ;  /* 0x000000ffff2d7224 */ /* 0x000fe200078e000e */
[----:B------:R-:W2:Y:S01]  /*7c10*/  LDL.64 R32, [R40+0x18] ;  /* 0x0000180028207983 */ /* 0x000ea20000100a00 */
[----:B------:R-:W-:-:S03]  /*7c20*/  IADD3 R24, P0, R43, R26, RZ ;  /* 0x0000001a2b187210 */ /* 0x000fc60007f1e0ff */
[----:B------:R0:W2:Y:S02]  /*7c30*/  LDG.E.64 R30, [R44.64] ;  /* 0x000000242c1e7981 */ /* 0x0000a4000c1e1b00 */
[----:B------:R-:W-:Y:S02]  /*7c40*/  IMAD.X R25, R14, 0x1, R17, P0 ;  /* 0x000000010e197824 */ /* 0x000fe400000e0611 */
[----:B------:R-:W3:Y:S04]  /*7c50*/  LDL.64 R28, [R40+0x20] ;  /* 0x00002000281c7983 */ /* 0x000ee80000100a00 */
[----:B------:R1:W3:Y:S04]  /*7c60*/  LDG.E.64 R14, [R24.64] ;  /* 0x00000024180e7981 */ /* 0x0002e8000c1e1b00 */
[----:B0-----:R-:W5:Y:S01]  /*7c70*/  LDL.64 R44, [R40+0x30] ;  /* 0x00003000282c7983 */ /* 0x001f620000100a00 */
[----:B--2---:R-:W-:-:S02]  /*7c80*/  IMAD R31, R31, R32, RZ ;  /* 0x000000201f1f7224 */ /* 0x004fc400078e02ff */
[----:B------:R-:W-:Y:S01]  /*7c90*/  IMAD.WIDE.U32 R34, R30, R32, R34 ;  /* 0x000000201e227225 */ /* 0x000fe200078e0022 */
[----:B------:R-:W-:-:S03]  /*7ca0*/  IADD3 R32, P0, R24, R26, RZ ;  /* 0x0000001a18207210 */ /* 0x000fc60007f1e0ff */
[----:B------:R-:W-:Y:S02]  /*7cb0*/  IMAD R31, R30, R33, R31 ;  /* 0x000000211e1f7224 */ /* 0x000fe400078e021f */
[----:B------:R-:W-:Y:S01]  /*7cc0*/  IMAD.X R33, R25, 0x1, R17, P0 ;  /* 0x0000000119217824 */ /* 0x000fe200000e0611 */
[----:B------:R-:W-:Y:S01]  /*7cd0*/  IADD3 R30, P0, R32, R26, RZ ;  /* 0x0000001a201e7210 */ /* 0x000fe20007f1e0ff */
[----:B-1----:R-:W2:Y:S01]  /*7ce0*/  LDL.64 R24, [R40+0x28] ;  /* 0x0000280028187983 */ /* 0x002ea20000100a00 */
[----:B------:R-:W-:Y:S02]  /*7cf0*/  IMAD.IADD R35, R35, 0x1, R31 ;  /* 0x0000000123237824 */ /* 0x000fe400078e021f */
[----:B---3--:R-:W-:Y:S01]  /*7d00*/  IMAD R15, R15, R28, RZ ;  /* 0x0000001c0f0f7224 */ /* 0x008fe200078e02ff */
[----:B------:R-:W2:Y:S01]  /*7d10*/  LDG.E.64 R42, [R32.64] ;  /* 0x00000024202a7981 */ /* 0x000ea2000c1e1b00 */
[----:B------:R-:W-:Y:S02]  /*7d20*/  IMAD.X R31, R33, 0x1, R17, P0 ;  /* 0x00000001211f7824 */ /* 0x000fe400000e0611 */
[----:B------:R-:W-:-:S02]  /*7d30*/  IMAD R29, R14, R29, R15 ;  /* 0x0000001d0e1d7224 */ /* 0x000fc400078e020f */
[----:B------:R-:W-:Y:S02]  /*7d40*/  IMAD.WIDE.U32 R14, R14, R28, R34 ;  /* 0x0000001c0e0e7225 */ /* 0x000fe400078e0022 */
        /* <DEDUP_REMOVED lines=18> */
[----:B----4-:R-:W-:Y:S05]  /*7e70*/  @P0 BRA `(.L_x_7826) ;  /* 0xfffffd6000000947 */ /* 0x010fea000383ffff */
.L_x_7831:
[----:B------:R-:W-:Y:S05]  /*7e80*/  BSYNC B0 ;  /* 0x0000000000007941 */ /* 0x000fea0003800000 */
.L_x_7825:
        /* <DEDUP_REMOVED lines=21> */
[----:B------:R-:W-:Y:S01]  /*7fe0*/  IMAD.WIDE.U32 R14, R0, R37, c[0x0][0x1c0] ;  /* 0x00007000000e7625 */ /* 0x000fe200078e0025 */
[----:B------:R-:W2:Y:S02]  /*7ff0*/  LDL.64 R8, [R17+0x20] ;  /* 0x0000200011087983 */ /* 0x000ea40000100a00 */
[----:B------:R-:W-:Y:S02]  /*8000*/  ISETP.NE.AND.EX P0, PT, RZ, RZ, PT, P0 ;  /* 0x000000ffff00720c */ /* 0x000fe40003f05300 */
[----:B------:R-:W-:-:S04]  /*8010*/  IADD3 R12, P3, R12, R14, RZ ;  /* 0x0000000e0c0c7210 */ /* 0x000fc80007f7e0ff */
[----:B------:R-:W-:Y:S02]  /*8020*/  IADD3.X R15, R21, R27, R15, P3, !PT ;  /* 0x0000001b150f7210 */ /* 0x000fe40001ffe40f */
[----:B------:R-:W-:-:S04]  /*8030*/  LEA R24, P3, R12, c[0x0][0x168], 0x3 ;  /* 0x00005a000c187a11 */ /* 0x000fc800078618ff */
[----:B------:R-:W-:Y:S02]  /*8040*/  LEA.HI.X R25, R12, c[0x0][0x16c], R15, 0x3, P3 ;  /* 0x00005b000c197a11 */ /* 0x000fe400018f1c0f */
[C---:B------:R-:W-:Y:S01]  /*8050*/  @P0 LEA R20, P3, R37.reuse, R24, 0x3 ;  /* 0x0000001825140211 */ /* 0x040fe200078618ff */
[----:B------:R-:W3:Y:S03]  /*8060*/  @P0 LDL.64 R14, [R17+0x28] ;  /* 0x00002800110e0983 */ /* 0x000ee60000100a00 */
[----:B------:R-:W-:Y:S01]  /*8070*/  @P0 LEA.HI.X R21, R37, R25, R36, 0x3, P3 ;  /* 0x0000001925150211 */ /* 0x000fe200018f1c24 */
        /* <DEDUP_REMOVED lines=11> */
.L_x_7824:
[----:B------:R-:W-:Y:S05]  /*8130*/  BSYNC B1 ;  /* 0x0000000000017941 */ /* 0x000fea0003800000 */
.L_x_7823:
[----:B------:R-:W-:Y:S01]  /*8140*/  IMAD.MOV.U32 R0, RZ, RZ, c[0x0][0x178] ;  /* 0x00005e00ff007624 */ /* 0x000fe200078e00ff */
[----:B------:R-:W-:Y:S01]  /*8150*/  IADD3 R8, R2, 0x180, RZ ;  /* 0x0000018002087810 */ /* 0x000fe20007ffe0ff */
[----:B------:R-:W-:Y:S03]  /*8160*/  BSSY B1, `(.L_x_7832) ;  /* 0x0000156000017945 */ /* 0x000fe60003800000 */
[----:B------:R-:W-:Y:S02]  /*8170*/  ISETP.GE.U32.AND P0, PT, R0, 0x1, PT ;  /* 0x000000010000780c */ /* 0x000fe40003f06070 */
[----:B------:R-:W-:Y:S02]  /*8180*/  ISETP.GE.OR P1, PT, R8, UR38, !P1 ;  /* 0x0000002608007c0c */ /* 0x000fe4000cf26670 */
[----:B------:R-:W-:-:S04]  /*8190*/  ISETP.GE.AND.EX P0, PT, R3, RZ, PT, P0 ;  /* 0x000000ff0300720c */ /* 0x000fc80003f06300 */
[----:B------:R-:W-:-:S13]  /*81a0*/  PLOP3.LUT P1, PT, P1, P0, PT, 0xa2, 0x0 ;  /* 0x000000000000781c */ /* 0x000fda0000f21472 */
[----:B------:R-:W-:Y:S05]  /*81b0*/  @P1 BRA `(.L_x_7833) ;  /* 0x0000150000001947 */ /* 0x000fea0003800000 */
[----:B------:R-:W-:Y:S01]  /*81c0*/  ISETP.GE.U32.AND P0, PT, R4, 0x3, PT ;  /* 0x000000030400780c */ /* 0x000fe20003f06070 */
[----:B------:R-:W-:Y:S01]  /*81d0*/  CS2R R6, SRZ ;  /* 0x0000000000067805 */ /* 0x000fe2000001ff00 */
[----:B------:R-:W-:Y:S01]  /*81e0*/  LOP3.LUT R4, R0, 0x3, RZ, 0xc0, !PT ;  /* 0x0000000300047812 */ /* 0x000fe200078ec0ff */
[----:B------:R-:W-:Y:S01]  /*81f0*/  IMAD.MOV.U32 R0, RZ, RZ, RZ ;  /* 0x000000ffff007224 */ /* 0x000fe200078e00ff */
[----:B------:R-:W-:Y:S01]  /*8200*/  ISETP.GE.U32.AND.EX P0, PT, R5, RZ, PT, P0 ;  /* 0x000000ff0500720c */ /* 0x000fe20003f06100 */
[----:B------:R-:W-:Y:S02]  /*8210*/  IMAD.MOV.U32 R5, RZ, RZ, RZ ;  /* 0x000000ffff057224 */ /* 0x000fe400078e00ff */
[----:B------:R-:W-:Y:S02]  /*8220*/  IMAD.MOV.U32 R17, RZ, RZ, c[0x0][0x1c0] ;  /* 0x00007000ff117624 */ /* 0x000fe400078e00ff */
[----:B------:R-:W-:-:S08]  /*8230*/  IMAD.MOV.U32 R38, RZ, RZ, c[0x0][0x1c4] ;  /* 0x00007100ff267624 */ /* 0x000fd000078e00ff */
[----:B------:R-:W-:Y:S05]  /*8240*/  @!P0 BRA `(.L_x_7834) ;  /* 0x000011b000008947 */ /* 0x000fea0003800000 */
[----:B------:R-:W-:Y:S01]  /*8250*/  IADD3 R39, P0, -R4, c[0x0][0x178], RZ ;  /* 0x00005e0004277a10 */ /* 0x000fe20007f1e1ff */
[----:B----4-:R-:W-:Y:S01]  /*8260*/  IMAD R5, R19, c[0x0][0x170], RZ ;  /* 0x00005c0013057a24 */ /* 0x010fe200078e02ff */
[----:B------:R-:W-:Y:S01]  /*8270*/  BSSY B0, `(.L_x_7834) ;  /* 0x0000118000007945 */ /* 0x000fe20003800000 */
[C---:B------:R-:W-:Y:S01]  /*8280*/  IMAD.WIDE.U32 R12, R18.reuse, c[0x0][0x170], RZ ;  /* 0x00005c00120c7a25 */ /* 0x040fe200078e00ff */
[----:B------:R-:W-:Y:S02]  /*8290*/  IADD3.X R40, R3, -0x1, RZ, P0, !PT ;  /* 0xffffffff03287810 */ /* 0x000fe400007fe4ff */
[----:B------:R-:W-:Y:S01]  /*82a0*/  ISETP.GT.U32.AND P0, PT, R39, RZ, PT ;  /* 0x000000ff2700720c */ /* 0x000fe20003f04070 */
[----:B------:R-:W-:Y:S01]  /*82b0*/  IMAD R5, R18, c[0x0][0x174], R5 ;  /* 0x00005d0012057a24 */ /* 0x000fe200078e0205 */
[----:B------:R-:W-:Y:S01]  /*82c0*/  LEA R36, P1, R12, c[0x0][0x168], 0x3 ;  /* 0x00005a000c247a11 */ /* 0x000fe200078218ff */
[----:B------:R-:W-:Y:S01]  /*82d0*/  IMAD.WIDE.U32 R8, R17, 0x8, RZ ;  /* 0x0000000811087825 */ /* 0x000fe200078e00ff */
[----:B------:R-:W-:-:S03]  /*82e0*/  ISETP.GT.AND.EX P0, PT, R40, RZ, PT, P0 ;  /* 0x000000ff2800720c */ /* 0x000fc60003f04300 */
[----:B------:R-:W-:Y:S02]  /*82f0*/  IMAD.IADD R37, R13, 0x1, R5 ;  /* 0x000000010d257824 */ /* 0x000fe400078e0205 */
[----:B------:R-:W-:Y:S02]  /*8300*/  IMAD.SHL.U32 R3, R38, 0x8, RZ ;  /* 0x0000000826037824 */ /* 0x000fe400078e00ff */
[----:B------:R-:W-:Y:S01]  /*8310*/  IMAD.MOV.U32 R0, RZ, RZ, RZ ;  /* 0x000000ffff007224 */ /* 0x000fe200078e00ff */
[----:B------:R-:W-:Y:S01]  /*8320*/  LEA.HI.X R37, R12, c[0x0][0x16c], R37, 0x3, P1 ;  /* 0x00005b000c257a11 */ /* 0x000fe200008f1c25 */
        /* <DEDUP_REMOVED lines=9> */
.L_x_7837:
[----:B------:R-:W-:Y:S02]  /*83c0*/  IMAD.MOV.U32 R26, RZ, RZ, R36 ;  /* 0x000000ffff1a7224 */ /* 0x000fe400078e0024 */
[----:B------:R-:W-:Y:S02]  /*83d0*/  IMAD.MOV.U32 R27, RZ, RZ, R37 ;  /* 0x000000ffff1b7224 */ /* 0x000fe400078e0025 */
[----:B------:R-:W-:Y:S01]  /*83e0*/  IMAD.U32 R41, R0, 0x8, R1 ;  /* 0x0000000800297824 */ /* 0x000fe200078e0001 */
[----:B------:R-:W-:-:S03]  /*83f0*/  IADD3 R28, P1, R36, R8, RZ ;  /* 0x00000008241c7210 */ /* 0x000fc60007f3e0ff */
[----:B------:R-:W2:Y:S04]  /*8400*/  LDG.E.64 R26, [R26.64] ;  /* 0x000000241a1a7981 */ /* 0x000ea8000c1e1b00 */
[----:B---3--:R-:W2:Y:S01]  /*8410*/  LDL.64 R24, [R41+0x18] ;  /* 0x0000180029187983 */ /* 0x008ea20000100a00 */
[--C-:B------:R-:W-:Y:S01]  /*8420*/  IMAD.X R29, R37, 0x1, R3.reuse, P1 ;  /* 0x00000001251d7824 */ /* 0x100fe200008e0603 */
[----:B------:R-:W-:Y:S02]  /*8430*/  IADD3 R36, P1, R28, R8, RZ ;  /* 0x000000081c247210 */ /* 0x000fe40007f3e0ff */
[----:B------:R-:W3:Y:S04]  /*8440*/  LDL.64 R20, [R41+0x20] ;  /* 0x0000200029147983 */ /* 0x000ee80000100a00 */
[----:B------:R0:W3:Y:S01]  /*8450*/  LDG.E.64 R30, [R28.64] ;  /* 0x000000241c1e7981 */ /* 0x0000e2000c1e1b00 */
[----:B------:R-:W-:-:S03]  /*8460*/  IMAD.X R37, R29, 0x1, R3, P1 ;  /* 0x000000011d257824 */ /* 0x000fc600008e0603 */
[----:B------:R-:W4:Y:S04]  /*8470*/  LDL.64 R12, [R41+0x28] ;  /* 0x00002800290c7983 */ /* 0x000f280000100a00 */
[----:B------:R1:W4:Y:S01]  /*8480*/  LDG.E.64 R14, [R36.64] ;  /* 0x00000024240e7981 */ /* 0x000322000c1e1b00 */
[----:B------:R-:W-:-:S05]  /*8490*/  IADD3 R32, P1, R36, R8, RZ ;  /* 0x0000000824207210 */ /* 0x000fca0007f3e0ff */
[----:B------:R-:W-:Y:S01]  /*84a0*/  IMAD.X R33, R37, 0x1, R3, P1 ;  /* 0x0000000125217824 */ /* 0x000fe200008e0603 */
[----:B0-----:R-:W-:-:S05]  /*84b0*/  IADD3 R28, P1, R32, R8, RZ ;  /* 0x00000008201c7210 */ /* 0x001fca0007f3e0ff */
[----:B------:R-:W-:Y:S02]  /*84c0*/  IMAD.X R29, R33, 0x1, R3, P1 ;  /* 0x00000001211d7824 */ /* 0x000fe400008e0603 */
[-C--:B--2---:R-:W-:Y:S02]  /*84d0*/  IMAD R27, R27, R24.reuse, RZ ;  /* 0x000000181b1b7224 */ /* 0x084fe400078e02ff */
[----:B------:R-:W-:-:S04]  /*84e0*/  IMAD.WIDE.U32 R6, R26, R24, R6 ;  /* 0x000000181a067225 */ /* 0x000fc800078e0006 */
[----:B------:R-:W-:Y:S02]  /*84f0*/  IMAD R43, R26, R25, R27 ;  /* 0x000000191a2b7224 */ /* 0x000fe400078e021b */
[----:B------:R-:W2:Y:S01]  /*8500*/  LDL.64 R24, [R41+0x30] ;  /* 0x0000300029187983 */ /* 0x000ea20000100a00 */
[----:B---3--:R-:W-:-:S03]  /*8510*/  IMAD R31, R31, R20, RZ ;  /* 0x000000141f1f7224 */ /* 0x008fc600078e02ff */
[----:B------:R0:W2:Y:S01]  /*8520*/  LDG.E.64 R26, [R32.64] ;  /* 0x00000024201a7981 */ /* 0x0000a2000c1e1b00 */
[----:B------:R-:W-:Y:S02]  /*8530*/  IMAD.IADD R7, R7, 0x1, R43 ;  /* 0x0000000107077824 */ /* 0x000fe400078e022b */
[C---:B-1----:R-:W-:Y:S02]  /*8540*/  IMAD R37, R30.reuse, R21, R31 ;  /* 0x000000151e257224 */ /* 0x042fe400078e021f */
[----:B------:R-:W-:Y:S02]  /*8550*/  IMAD.WIDE.U32 R30, R30, R20, R6 ;  /* 0x000000141e1e7225 */ /* 0x000fe400078e0006 */
[----:B------:R-:W3:Y:S01]  /*8560*/  LDL.64 R6, [R41+0x38] ;  /* 0x0000380029067983 */ /* 0x000ee20000100a00 */
[----:B0-----:R-:W-:-:S03]  /*8570*/  IADD3 R32, P1, R28, R8, RZ ;  /* 0x000000081c207210 */ /* 0x001fc60007f3e0ff */
[----:B------:R0:W3:Y:S01]  /*8580*/  LDG.E.64 R20, [R28.64] ;  /* 0x000000241c147981 */ /* 0x0000e2000c1e1b00 */
[-C--:B----4-:R-:W-:Y:S02]  /*8590*/  IMAD R15, R15, R12.reuse, RZ ;  /* 0x0000000c0f0f7224 */ /* 0x090fe400078e02ff */
[----:B------:R-:W-:Y:S02]  /*85a0*/  IMAD.IADD R31, R31, 0x1, R37 ;  /* 0x000000011f1f7824 */ /* 0x000fe400078e0225 */
[----:B------:R-:W-:Y:S02]  /*85b0*/  IMAD.X R33, R29, 0x1, R3, P1 ;  /* 0x000000011d217824 */ /* 0x000fe400008e0603 */
[C---:B------:R-:W-:Y:S02]  /*85c0*/  IMAD R43, R14.reuse, R13, R15 ;  /* 0x0000000d0e2b7224 */ /* 0x040fe400078e020f */
[----:B------:R-:W-:Y:S02]  /*85d0*/  IMAD.WIDE.U32 R36, R14, R12, R30 ;  /* 0x0000000c0e247225 */ /* 0x000fe400078e001e */
[----:B------:R-:W4:Y:S04]  /*85e0*/  LDL.64 R12, [R41+0x40] ;  /* 0x00004000290c7983 */ /* 0x000f280000100a00 */
[----:B------:R1:W4:Y:S01]  /*85f0*/  LDG.E.64 R14, [R32.64] ;  /* 0x00000024200e7981 */ /* 0x000322000c1e1b00 */
[----:B------:R-:W-:Y:S01]  /*8600*/  IADD3 R30, P1, R32, R8, RZ ;  /* 0x00000008201e7210 */ /* 0x000fe20007f3e0ff */
[----:B------:R-:W-:-:S04]  /*8610*/  IMAD.IADD R37, R37, 0x1, R43 ;  /* 0x0000000125257824 */ /* 0x000fc800078e022b */
[----:B------:R-:W-:Y:S01]  /*8620*/  IMAD.X R31, R33, 0x1, R3, P1 ;  /* 0x00000001211f7824 */ /* 0x000fe200008e0603 */
[----:B0-----:R-:W-:Y:S01]  /*8630*/  IADD3 R28, P1, R30, R8, RZ ;  /* 0x000000081e1c7210 */ /* 0x001fe20007f3e0ff */
[-C--:B--2---:R-:W-:Y:S02]  /*8640*/  IMAD R27, R27, R24.reuse, RZ ;  /* 0x000000181b1b7224 */ /* 0x084fe400078e02ff */
[----:B------:R-:W-:-:S04]  /*8650*/  IMAD.WIDE.U32 R36, R26, R24, R36 ;  /* 0x000000181a247225 */ /* 0x000fc800078e0024 */
[----:B------:R-:W-:Y:S02]  /*8660*/  IMAD R29, R26, R25, R27 ;  /* 0x000000191a1d7224 */ /* 0x000fe400078e021b */
[----:B------:R-:W2:Y:S02]  /*8670*/  LDL.64 R24, [R41+0x48] ;  /* 0x0000480029187983 */ /* 0x000ea40000100a00 */
[----:B------:R-:W-:Y:S02]  /*8680*/  IMAD.IADD R37, R37, 0x1, R29 ;  /* 0x0000000125257824 */ /* 0x000fe400078e021d */
[----:B------:R0:W2:Y:S01]  /*8690*/  LDG.E.64 R26, [R30.64] ;  /* 0x000000241e1a7981 */ /* 0x0000a2000c1e1b00 */
[----:B---3--:R-:W-:Y:S02]  /*86a0*/  IMAD R21, R21, R6, RZ ;  /* 0x0000000615157224 */ /* 0x008fe400078e02ff */
[----:B------:R-:W-:Y:S02]  /*86b0*/  IMAD.X R29, R31, 0x1, R3, P1 ;  /* 0x000000011f1d7824 */ /* 0x000fe400008e0603 */
[----:B------:R-:W-:-:S02]  /*86c0*/  IMAD R43, R20, R7, R21 ;  /* 0x00000007142b7224 */ /* 0x000fc400078e0215 */
[----:B-1----:R-:W-:Y:S02]  /*86d0*/  IMAD.WIDE.U32 R32, R20, R6, R36 ;  /* 0x0000000614207225 */ /* 0x002fe400078e0024 */
        /* <DEDUP_REMOVED lines=10> */
[----:B0-----:R-:W-:Y:S01]  /*8780*/  IADD3 R28, P1, R30, R8, RZ ;  /* 0x000000081e1c7210 */ /* 0x001fe20007f3e0ff */
[----:B------:R-:W-:-:S04]  /*8790*/  IMAD.IADD R33, R33, 0x1, R37 ;  /* 0x0000000121217824 */ /* 0x000fc800078e0225 */
[----:B------:R-:W-:Y:S01]  /*87a0*/  IMAD.X R29, R31, 0x1, R3, P1 ;  /* 0x000000011f1d7824 */ /* 0x000fe200008e0603 */
[----:B-1----:R-:W-:-:S05]  /*87b0*/  IADD3 R30, P1, R28, R8, RZ ;  /* 0x000000081c1e7210 */ /* 0x002fca0007f3e0ff */
[----:B------:R-:W-:Y:S02]  /*87c0*/  IMAD.X R31, R29, 0x1, R3, P1 ;  /* 0x000000011d1f7824 */ /* 0x000fe400008e0603 */
[-C--:B--2---:R-:W-:Y:S02]  /*87d0*/  IMAD R27, R27, R24.reuse, RZ ;  /* 0x000000181b1b7224 */ /* 0x084fe400078e02ff */
[----:B------:R-:W-:-:S04]  /*87e0*/  IMAD.WIDE.U32 R32, R26, R24, R32 ;  /* 0x000000181a207225 */ /* 0x000fc800078e0020 */
[----:B------:R-:W-:Y:S02]  /*87f0*/  IMAD R37, R26, R25, R27 ;  /* 0x000000191a257224 */ /* 0x000fe400078e021b */
[----:B------:R-:W2:Y:S04]  /*8800*/  LDL.64 R24, [R41+0x60] ;  /* 0x0000600029187983 */ /* 0x000ea80000100a00 */
[----:B------:R0:W2:Y:S01]  /*8810*/  LDG.E.64 R26, [R28.64] ;  /* 0x000000241c1a7981 */ /* 0x0000a2000c1e1b00 */
[----:B---3--:R-:W-:Y:S02]  /*8820*/  IMAD R21, R21, R6, RZ ;  /* 0x0000000615157224 */ /* 0x008fe400078e02ff */
[----:B------:R-:W-:Y:S02]  /*8830*/  IMAD.IADD R33, R33, 0x1, R37 ;  /* 0x0000000121217824 */ /* 0x000fe400078e0225 */
[----:B------:R-:W-:-:S02]  /*8840*/  IMAD R37, R20, R7, R21 ;  /* 0x0000000714257224 */ /* 0x000fc400078e0215 */
[----:B------:R-:W-:Y:S02]  /*8850*/  IMAD.WIDE.U32 R32, R20, R6, R32 ;  /* 0x0000000614207225 */ /* 0x000fe400078e0020 */
[----:B------:R-:W3:Y:S01]  /*8860*/  LDL.64 R6, [R41+0x68] ;  /* 0x0000680029067983 */ /* 0x000ee20000100a00 */
[----:B0-----:R-:W-:-:S03]  /*8870*/  IADD3 R28, P1, R30, R8, RZ ;  /* 0x000000081e1c7210 */ /* 0x001fc60007f3e0ff */
[----:B------:R-:W3:Y:S01]  /*8880*/  LDG.E.64 R20, [R30.64] ;  /* 0x000000241e147981 */ /* 0x000ee2000c1e1b00 */
[----:B------:R-:W-:Y:S02]  /*8890*/  IMAD.IADD R33, R33, 0x1, R37 ;  /* 0x0000000121217824 */ /* 0x000fe400078e0225 */
[-C--:B----4-:R-:W-:Y:S02]  /*88a0*/  IMAD R15, R15, R12.reuse, RZ ;  /* 0x0000000c0f0f7224 */ /* 0x090fe400078e02ff */
[----:B------:R-:W-:Y:S02]  /*88b0*/  IMAD.X R29, R31, 0x1, R3, P1 ;  /* 0x000000011f1d7824 */ /* 0x000fe400008e0603 */
[C---:B------:R-:W-:Y:S02]  /*88c0*/  IMAD R37, R14.reuse, R13, R15 ;  /* 0x0000000d0e257224 */ /* 0x040fe400078e020f */
[----:B------:R-:W-:Y:S02]  /*88d0*/  IMAD.WIDE.U32 R32, R14, R12, R32 ;  /* 0x0000000c0e207225 */ /* 0x000fe400078e0020 */
[----:B------:R-:W4:Y:S04]  /*88e0*/  LDL.64 R12, [R41+0x70] ;  /* 0x00007000290c7983 */ /* 0x000f280000100a00 */
[----:B------:R0:W4:Y:S01]  /*88f0*/  LDG.E.64 R14, [R28.64] ;  /* 0x000000241c0e7981 */ /* 0x000122000c1e1b00 */
[----:B------:R-:W-:Y:S01]  /*8900*/  IADD3 R44, P1, R28, R8, RZ ;  /* 0x000000081c2c7210 */ /* 0x000fe20007f3e0ff */
[----:B------:R-:W-:-:S04]  /*8910*/  IMAD.IADD R33, R33, 0x1, R37 ;  /* 0x0000000121217824 */ /* 0x000fc800078e0225 */
[----:B------:R-:W-:Y:S02]  /*8920*/  IMAD.X R45, R29, 0x1, R3, P1 ;  /* 0x000000011d2d7824 */ /* 0x000fe400008e0603 */
[----:B0-----:R-:W5:Y:S04]  /*8930*/  LDL.64 R28, [R41+0x80] ;  /* 0x00008000291c7983 */ /* 0x001f680000100a00 */
[----:B------:R0:W5:Y:S01]  /*8940*/  LDG.E.64 R36, [R44.64] ;  /* 0x000000242c247981 */ /* 0x000162000c1e1b00 */
[----:B--2---:R-:W-:-:S04]  /*8950*/  IMAD R27, R27, R24, RZ ;  /* 0x000000181b1b7224 */ /* 0x004fc800078e02ff */
[C---:B------:R-:W-:Y:S02]  /*8960*/  IMAD R25, R26.reuse, R25, R27 ;  /* 0x000000191a197224 */ /* 0x040fe400078e021b */
[----:B------:R-:W-:Y:S01]  /*8970*/  IMAD.WIDE.U32 R26, R26, R24, R32 ;  /* 0x000000181a1a7225 */ /* 0x000fe200078e0020 */
[----:B------:R-:W-:Y:S01]  /*8980*/  IADD3 R24, P1, R44, R8, RZ ;  /* 0x000000082c187210 */ /* 0x000fe20007f3e0ff */
[----:B------:R-:W5:Y:S02]  /*8990*/  LDL.64 R32, [R41+0x78] ;  /* 0x0000780029207983 */ /* 0x000f640000100a00 */
[----:B------:R-:W-:Y:S02]  /*89a0*/  IMAD.IADD R27, R27, 0x1, R25 ;  /* 0x000000011b1b7824 */ /* 0x000fe400078e0219 */
[----:B---3--:R-:W-:Y:S02]  /*89b0*/  IMAD R21, R21, R6, RZ ;  /* 0x0000000615157224 */ /* 0x008fe400078e02ff */
[----:B------:R-:W-:-:S02]  /*89c0*/  IMAD.X R25, R45, 0x1, R3, P1 ;  /* 0x000000012d197824 */ /* 0x000fc400008e0603 */
[----:B------:R-:W-:Y:S01]  /*89d0*/  IMAD R21, R20, R7, R21 ;  /* 0x0000000714157224 */ /* 0x000fe200078e0215 */
[----:B------:R-:W-:Y:S01]  /*89e0*/  IADD3 R42, P1, R24, R8, RZ ;  /* 0x00000008182a7210 */ /* 0x000fe20007f3e0ff */
[----:B------:R-:W-:Y:S01]  /*89f0*/  IMAD.WIDE.U32 R6, R20, R6, R26 ;  /* 0x0000000614067225 */ /* 0x000fe200078e001a */
[----:B------:R1:W2:Y:S03]  /*8a00*/  LDG.E.64 R30, [R24.64] ;  /* 0x00000024181e7981 */ /* 0x0002a6000c1e1b00 */
[----:B------:R-:W-:Y:S01]  /*8a10*/  IMAD.IADD R7, R7, 0x1, R21 ;  /* 0x0000000107077824 */ /* 0x000fe200078e0215 */
[----:B------:R-:W3:Y:S01]  /*8a20*/  LDL.64 R26, [R41+0x90] ;  /* 0x00009000291a7983 */ /* 0x000ee20000100a00 */
[----:B------:R-:W-:Y:S02]  /*8a30*/  IMAD.X R43, R25, 0x1, R3, P1 ;  /* 0x00000001192b7824 */ /* 0x000fe400008e0603 */
[----:B----4-:R-:W-:-:S02]  /*8a40*/  IMAD R15, R15, R12, RZ ;  /* 0x0000000c0f0f7224 */ /* 0x010fc400078e02ff */
[----:B------:R-:W-:Y:S01]  /*8a50*/  IMAD.WIDE.U32 R6, R14, R12, R6 ;  /* 0x0000000c0e067225 */ /* 0x000fe200078e0006 */
[----:B------:R-:W-:Y:S01]  /*8a60*/  IADD3 R12, P1, R42, R8, RZ ;  /* 0x000000082a0c7210 */ /* 0x000fe20007f3e0ff */
[----:B------:R-:W4:Y:S02]  /*8a70*/  LDG.E.64 R20, [R42.64] ;  /* 0x000000242a147981 */ /* 0x000f24000c1e1b00 */
[----:B0-----:R-:W-:Y:S02]  /*8a80*/  IMAD R45, R14, R13, R15 ;  /* 0x0000000d0e2d7224 */ /* 0x001fe400078e020f */
[----:B------:R-:W4:Y:S01]  /*8a90*/  LDL.64 R14, [R41+0x88] ;  /* 0x00008800290e7983 */ /* 0x000f220000100a00 */
[----:B------:R-:W-:-:S05]  /*8aa0*/  IMAD.X R13, R43, 0x1, R3, P1 ;  /* 0x000000012b0d7824 */ /* 0x000fca00008e0603 */
[----:B-1----:R-:W3:Y:S01]  /*8ab0*/  LDG.E.64 R24, [R12.64] ;  /* 0x000000240c187981 */ /* 0x002ee2000c1e1b00 */
[----:B------:R-:W-:Y:S01]  /*8ac0*/  IMAD.IADD R7, R7, 0x1, R45 ;  /* 0x0000000107077824 */ /* 0x000fe200078e022d */
[----:B------:R-:W-:-:S04]  /*8ad0*/  IADD3 R39, P1, R39, -0x10, RZ ;  /* 0xfffffff027277810 */ /* 0x000fc80007f3e0ff */
[----:B------:R-:W-:Y:S02]  /*8ae0*/  IADD3.X R40, R40, -0x1, RZ, P1, !PT ;  /* 0xffffffff28287810 */ /* 0x000fe40000ffe4ff */
[----:B------:R-:W-:-:S04]  /*8af0*/  ISETP.GT.U32.AND P1, PT, R39, 0xc, PT ;  /* 0x0000000c2700780c */ /* 0x000fc80003f24070 */
[----:B------:R-:W-:Y:S02]  /*8b00*/  ISETP.GT.AND.EX P1, PT, R40, RZ, PT, P1 ;  /* 0x000000ff2800720c */ /* 0x000fe40003f24310 */
[----:B------:R-:W-:-:S05]  /*8b10*/  IADD3 R0, P4, R0, 0x10, RZ ;  /* 0x0000001000007810 */ /* 0x000fca0007f9e0ff */
[----:B------:R-:W-:Y:S02]  /*8b20*/  IMAD.X R5, RZ, RZ, R5, P4 ;  /* 0x000000ffff057224 */ /* 0x000fe400020e0605 */
        /* <DEDUP_REMOVED lines=8> */
[-C--:B----4-:R-:W-:Y:S02]  /*8bb0*/  IMAD R21, R21, R14.reuse, RZ ;  /* 0x0000000e15157224 */ /* 0x090fe400078e02ff */
[----:B------:R-:W-:-:S04]  /*8bc0*/  IMAD.WIDE.U32 R6, R20, R14, R6 ;  /* 0x0000000e14067225 */ /* 0x000fc800078e0006 */
[----:B------:R-:W-:Y:S02]  /*8bd0*/  IMAD R21, R20, R15, R21 ;  /* 0x0000000f14157224 */ /* 0x000fe400078e0215 */
[----:B---3--:R-:W-:Y:S02]  /*8be0*/  IMAD R15, R25, R26, RZ ;  /* 0x0000001a190f7224 */ /* 0x008fe400078e02ff */
        /* <DEDUP_REMOVED lines=8> */
.L_x_7836:
[----:B------:R-:W-:Y:S01]  /*8c70*/  ISETP.GT.U32.AND P1, PT, R39, 0x4, PT ;  /* 0x000000042700780c */ /* 0x000fe20003f24070 */
[----:B------:R-:W-:Y:S03]  /*8c80*/  BSSY B2, `(.L_x_7838) ;  /* 0x000004b000027945 */ /* 0x000fe60003800000 */
[----:B------:R-:W-:-:S13]  /*8c90*/  ISETP.GT.AND.EX P1, PT, R40, RZ, PT, P1 ;  /* 0x000000ff2800720c */ /* 0x000fda0003f24310 */
[----:B------:R-:W-:Y:S05]  /*8ca0*/  @!P1 BRA `(.L_x_7839) ;  /* 0x0000048000009947 */ /* 0x000fea0003800000 */
[----:B------:R-:W-:Y:S02]  /*8cb0*/  IMAD.MOV.U32 R14, RZ, RZ, R36 ;  /* 0x000000ffff0e7224 */ /* 0x000fe400078e0024 */
[----:B------:R-:W-:Y:S02]  /*8cc0*/  IMAD.MOV.U32 R15, RZ, RZ, R37 ;  /* 0x000000ffff0f7224 */ /* 0x000fe400078e0025 */
[----:B------:R-:W-:-:S04]  /*8cd0*/  IMAD.U32 R41, R0, 0x8, R1 ;  /* 0x0000000800297824 */ /* 0x000fc800078e0001 */
[----:B------:R-:W2:Y:S04]  /*8ce0*/  LDG.E.64 R14, [R14.64] ;  /* 0x000000240e0e7981 */ /* 0x000ea8000c1e1b00 */
[----:B------:R-:W2:Y:S01]  /*8cf0*/  LDL.64 R12, [R41+0x18] ;  /* 0x00001800290c7983 */ /* 0x000ea20000100a00 */
[----:B------:R-:W-:-:S03]  /*8d00*/  IADD3 R36, P0, R36, R8, RZ ;  /* 0x0000000824247210 */ /* 0x000fc60007f1e0ff */
[----:B---3--:R-:W3:Y:S02]  /*8d10*/  LDL.64 R24, [R41+0x20] ;  /* 0x0000200029187983 */ /* 0x008ee40000100a00 */
[--C-:B------:R-:W-:Y:S01]  /*8d20*/  IMAD.X R37, R37, 0x1, R3.reuse, P0 ;  /* 0x0000000125257824 */ /* 0x100fe200000e0603 */
[-C--:B------:R-:W-:Y:S01]  /*8d30*/  IADD3 R32, P0, R36, R8.reuse, RZ ;  /* 0x0000000824207210 */ /* 0x080fe20007f1e0ff */
[----:B------:R-:W4:Y:S04]  /*8d40*/  LDL.64 R20, [R41+0x28] ;  /* 0x0000280029147983 */ /* 0x000f280000100a00 */
[----:B------:R-:W3:Y:S01]  /*8d50*/  LDG.E.64 R28, [R36.64] ;  /* 0x00000024241c7981 */ /* 0x000ee2000c1e1b00 */
[----:B------:R-:W-:Y:S01]  /*8d60*/  IMAD.X R33, R37, 0x1, R3, P0 ;  /* 0x0000000125217824 */ /* 0x000fe200000e0603 */
[----:B------:R-:W-:-:S04]  /*8d70*/  IADD3 R30, P0, R32, R8, RZ ;  /* 0x00000008201e7210 */ /* 0x000fc80007f1e0ff */
[----:B------:R0:W4:Y:S01]  /*8d80*/  LDG.E.64 R26, [R32.64] ;  /* 0x00000024201a7981 */ /* 0x000122000c1e1b00 */
[----:B------:R-:W-:Y:S02]  /*8d90*/  IMAD.X R31, R33, 0x1, R3, P0 ;  /* 0x00000001211f7824 */ /* 0x000fe400000e0603 */
[-C--:B--2---:R-:W-:Y:S01]  /*8da0*/  IMAD R15, R15, R12.reuse, RZ ;  /* 0x0000000c0f0f7224 */ /* 0x084fe200078e02ff */
[----:B0-----:R-:W2:Y:S01]  /*8db0*/  LDL.64 R32, [R41+0x38] ;  /* 0x0000380029207983 */ /* 0x001ea20000100a00 */
[----:B------:R-:W-:-:S04]  /*8dc0*/  IMAD.WIDE.U32 R6, R14, R12, R6 ;  /* 0x0000000c0e067225 */ /* 0x000fc800078e0006 */
[----:B------:R-:W-:Y:S02]  /*8dd0*/  IMAD R43, R14, R13, R15 ;  /* 0x0000000d0e2b7224 */ /* 0x000fe400078e020f */
[----:B------:R-:W5:Y:S04]  /*8de0*/  LDL.64 R12, [R41+0x30] ;  /* 0x00003000290c7983 */ /* 0x000f680000100a00 */
[----:B------:R0:W5:Y:S01]  /*8df0*/  LDG.E.64 R14, [R30.64] ;  /* 0x000000241e0e7981 */ /* 0x000162000c1e1b00 */
[----:B------:R-:W-:Y:S01]  /*8e00*/  IADD3 R44, P0, R30, R8, RZ ;  /* 0x000000081e2c7210 */ /* 0x000fe20007f1e0ff */
[----:B------:R-:W-:Y:S02]  /*8e10*/  IMAD.IADD R7, R7, 0x1, R43 ;  /* 0x0000000107077824 */ /* 0x000fe400078e022b */
[----:B---3--:R-:W-:-:S02]  /*8e20*/  IMAD R29, R29, R24, RZ ;  /* 0x000000181d1d7224 */ /* 0x008fc400078e02ff */
[----:B------:R-:W-:Y:S02]  /*8e30*/  IMAD.X R45, R31, 0x1, R3, P0 ;  /* 0x000000011f2d7824 */ /* 0x000fe400000e0603 */
[C---:B------:R-:W-:Y:S02]  /*8e40*/  IMAD R29, R28.reuse, R25, R29 ;  /* 0x000000191c1d7224 */ /* 0x040fe400078e021d */
[----:B------:R-:W-:Y:S01]  /*8e50*/  IMAD.WIDE.U32 R6, R28, R24, R6 ;  /* 0x000000181c067225 */ /* 0x000fe200078e0006 */
[----:B------:R-:W-:Y:S01]  /*8e60*/  IADD3 R24, P0, R44, R8, RZ ;  /* 0x000000082c187210 */ /* 0x000fe20007f1e0ff */
[----:B------:R5:W2:Y:S02]  /*8e70*/  LDG.E.64 R36, [R44.64] ;  /* 0x000000242c247981 */ /* 0x000aa4000c1e1b00 */
[----:B------:R-:W-:Y:S02]  /*8e80*/  IMAD.IADD R7, R7, 0x1, R29 ;  /* 0x0000000107077824 */ /* 0x000fe400078e021d */
[----:B----4-:R-:W-:Y:S01]  /*8e90*/  IMAD R27, R27, R20, RZ ;  /* 0x000000141b1b7224 */ /* 0x010fe200078e02ff */
[----:B------:R-:W3:Y:S01]  /*8ea0*/  LDL.64 R28, [R41+0x40] ;  /* 0x00004000291c7983 */ /* 0x000ee20000100a00 */
[----:B------:R-:W-:Y:S01]  /*8eb0*/  IMAD.X R25, R45, 0x1, R3, P0 ;  /* 0x000000012d197824 */ /* 0x000fe200000e0603 */
[----:B------:R-:W-:Y:S01]  /*8ec0*/  IADD3 R42, P0, R24, R8, RZ ;  /* 0x00000008182a7210 */ /* 0x000fe20007f1e0ff */
[----:B------:R-:W-:-:S02]  /*8ed0*/  IMAD R27, R26, R21, R27 ;  /* 0x000000151a1b7224 */ /* 0x000fc400078e021b */
[----:B------:R-:W-:Y:S01]  /*8ee0*/  IMAD.WIDE.U32 R6, R26, R20, R6 ;  /* 0x000000141a067225 */ /* 0x000fe200078e0006 */
[----:B0-----:R0:W3:Y:S03]  /*8ef0*/  LDG.E.64 R30, [R24.64] ;  /* 0x00000024181e7981 */ /* 0x0010e6000c1e1b00 */
[----:B------:R-:W-:Y:S02]  /*8f00*/  IMAD.IADD R7, R7, 0x1, R27 ;  /* 0x0000000107077824 */ /* 0x000fe400078e021b */
[----:B------:R-:W-:Y:S01]  /*8f10*/  IMAD.X R43, R25, 0x1, R3, P0 ;  /* 0x00000001192b7824 */ /* 0x000fe200000e0603 */
[----:B------:R-:W4:Y:S04]  /*8f20*/  LDL.64 R26, [R41+0x50] ;  /* 0x00005000291a7983 */ /* 0x000f280000100a00 */
[----:B------:R-:W4:Y:S01]  /*8f30*/  LDG.E.64 R20, [R42.64] ;  /* 0x000000242a147981 */ /* 0x000f22000c1e1b00 */
[----:B-----5:R-:W-:-:S02]  /*8f40*/  IMAD R45, R15, R12, RZ ;  /* 0x0000000c0f2d7224 */ /* 0x020fc400078e02ff */
[----:B------:R-:W-:Y:S01]  /*8f50*/  IMAD.WIDE.U32 R6, R14, R12, R6 ;  /* 0x0000000c0e067225 */ /* 0x000fe200078e0006 */
[----:B------:R-:W-:-:S03]  /*8f60*/  IADD3 R12, P0, R42, R8, RZ ;  /* 0x000000082a0c7210 */ /* 0x000fc60007f1e0ff */
[----:B------:R-:W-:Y:S02]  /*8f70*/  IMAD R45, R14, R13, R45 ;  /* 0x0000000d0e2d7224 */ /* 0x000fe400078e022d */
[----:B------:R-:W4:Y:S01]  /*8f80*/  LDL.64 R14, [R41+0x48] ;  /* 0x00004800290e7983 */ /* 0x000f220000100a00 */
[----:B------:R-:W-:-:S05]  /*8f90*/  IMAD.X R13, R43, 0x1, R3, P0 ;  /* 0x000000012b0d7824 */ /* 0x000fca00000e0603 */
[----:B0-----:R-:W5:Y:S01]  /*8fa0*/  LDG.E.64 R24, [R12.64] ;  /* 0x000000240c187981 */ /* 0x001f62000c1e1b00 */
[----:B------:R-:W-:Y:S02]  /*8fb0*/  IMAD.IADD R7, R7, 0x1, R45 ;  /* 0x0000000107077824 */ /* 0x000fe400078e022d */
        /* <DEDUP_REMOVED lines=23> */
.L_x_7839:
[----:B------:R-:W-:Y:S05]  /*9130*/  BSYNC B2 ;  /* 0x0000000000027941 */ /* 0x000fea0003800000 */
.L_x_7838:
[----:B------:R-:W-:-:S04]  /*9140*/  ISETP.NE.U32.AND P1, PT, R39, RZ, PT ;  /* 0x000000ff2700720c */ /* 0x000fc80003f25070 */
[----:B------:R-:W-:-:S13]  /*9150*/  ISETP.NE.OR.EX P0, PT, R40, RZ, P0, P1 ;  /* 0x000000ff2800720c */ /* 0x000fda0000705710 */
[----:B------:R-:W-:Y:S05]  /*9160*/  @!P0 BRA `(.L_x_7840) ;  /* 0x0000028000008947 */ /* 0x000fea0003800000 */
.L_x_7835:
[----:B------:R-:W-:Y:S01]  /*9170*/  IMAD.U32 R41, R0, 0x8, R1 ;  /* 0x0000000800297824 */ /* 0x000fe200078e0001 */
[-C--:B------:R-:W-:Y:S01]  /*9180*/  IADD3 R44, P0, R36, R8.reuse, RZ ;  /* 0x00000008242c7210 */ /* 0x080fe20007f1e0ff */
[----:B------:R0:W2:Y:S04]  /*9190*/  LDG.E.64 R12, [R36.64] ;  /* 0x00000024240c7981 */ /* 0x0000a8000c1e1b00 */
[----:B------:R-:W2:Y:S01]  /*91a0*/  LDL.64 R14, [R41+0x18] ;  /* 0x00001800290e7983 */ /* 0x000ea20000100a00 */
[--C-:B------:R-:W-:Y:S01]  /*91b0*/  IMAD.X R45, R37, 0x1, R3.reuse, P0 ;  /* 0x00000001252d7824 */ /* 0x100fe200000e0603 */
[-C--:B------:R-:W-:Y:S02]  /*91c0*/  IADD3 R42, P0, R44, R8.reuse, RZ ;  /* 0x000000082c2a7210 */ /* 0x080fe40007f1e0ff */
[----:B------:R-:W4:Y:S04]  /*91d0*/  LDL.64 R20, [R41+0x20] ;  /* 0x0000200029147983 */ /* 0x000f280000100a00 */
[----:B---3--:R-:W4:Y:S01]  /*91e0*/  LDG.E.64 R24, [R44.64] ;  /* 0x000000242c187981 */ /* 0x008f22000c1e1b00 */
[----:B------:R-:W-:Y:S01]  /*91f0*/  IMAD.X R43, R45, 0x1, R3, P0 ;  /* 0x000000012d2b7824 */ /* 0x000fe200000e0603 */
[----:B------:R-:W-:-:S02]  /*9200*/  IADD3 R30, P0, R42, R8, RZ ;  /* 0x000000082a1e7210 */ /* 0x000fc40007f1e0ff */
[----:B------:R-:W3:Y:S04]  /*9210*/  LDL.64 R26, [R41+0x28] ;  /* 0x00002800291a7983 */ /* 0x000ee80000100a00 */
[----:B------:R-:W3:Y:S01]  /*9220*/  LDG.E.64 R28, [R42.64] ;  /* 0x000000242a1c7981 */ /* 0x000ee2000c1e1b00 */
[----:B------:R-:W-:-:S03]  /*9230*/  IMAD.X R31, R43, 0x1, R3, P0 ;  /* 0x000000012b1f7824 */ /* 0x000fc600000e0603 */
[----:B0-----:R-:W5:Y:S04]  /*9240*/  LDL.64 R36, [R41+0x30] ;  /* 0x0000300029247983 */ /* 0x001f680000100a00 */
        /* <DEDUP_REMOVED lines=26> */
.L_x_7840:
[----:B------:R-:W-:Y:S05]  /*93f0*/  BSYNC B0 ;  /* 0x0000000000007941 */ /* 0x000fea0003800000 */
.L_x_7834:
[----:B------:R-:W-:Y:S01]  /*9400*/  ISETP.NE.U32.AND P0, PT, R4, RZ, PT ;  /* 0x000000ff0400720c */ /* 0x000fe20003f05070 */
[----:B----4-:R-:W-:-:S03]  /*9410*/  IMAD R3, R19, c[0x0][0x170], RZ ;  /* 0x00005c0013037a24 */ /* 0x010fc600078e02ff */
[----:B------:R-:W-:Y:S01]  /*9420*/  ISETP.NE.AND.EX P0, PT, RZ, RZ, PT, P0 ;  /* 0x000000ffff00720c */ /* 0x000fe20003f05300 */
[----:B------:R-:W-:-:S12]  /*9430*/  IMAD R3, R18, c[0x0][0x174], R3 ;  /* 0x00005d0012037a24 */ /* 0x000fd800078e0203 */
[----:B------:R-:W-:Y:S05]  /*9440*/  @!P0 BRA `(.L_x_7833) ;  /* 0x0000027000008947 */ /* 0x000fea0003800000 */
[----:B------:R-:W-:-:S04]  /*9450*/  IMAD.WIDE.U32 R12, R18, c[0x0][0x170], RZ ;  /* 0x00005c00120c7a25 */ /* 0x000fc800078e00ff */
        /* <DEDUP_REMOVED lines=23> */
[----:B------:R-:W2:Y:S04]  /*95d0*/  LDL.64 R8, [R0+0x20] ;  /* 0x0000200000087983 */ /* 0x000ea80000100a00 */
[----:B------:R-:W-:Y:S01]  /*95e0*/  @P0 IADD3 R12, P1, R18, R13, RZ ;  /* 0x0000000d120c0210 */ /* 0x000fe20007f3e0ff */
[----:B------:R-:W2:Y:S04]  /*95f0*/  LDG.E.64 R4, [R18.64] ;  /* 0x0000002412047981 */ /* 0x000ea8000c1e1b00 */
[----:B------:R-:W-:Y:S01]  /*9600*/  @P0 IMAD.X R13, R19, 0x1, R17, P1 ;  /* 0x00000001130d0824 */ /* 0x000fe200008e0611 */
[----:B------:R-:W4:Y:S05]  /*9610*/  @P0 LDL.64 R14, [R0+0x28] ;  /* 0x00002800000e0983 */ /* 0x000f2a0000100a00 */
[----:B------:R-:W4:Y:S01]  /*9620*/  @P0 LDG.E.64 R12, [R12.64] ;  /* 0x000000240c0c0981 */ /* 0x000f22000c1e1b00 */
[----:B--2---:R-:W-:-:S02]  /*9630*/  IMAD R3, R5, R8, RZ ;  /* 0x0000000805037224 */ /* 0x004fc400078e02ff */
        /* <DEDUP_REMOVED lines=8> */
.L_x_7833:
[----:B------:R-:W-:Y:S05]  /*96c0*/  BSYNC B1 ;  /* 0x0000000000017941 */ /* 0x000fea0003800000 */
.L_x_7832:
[----:B------:R-:W0:Y:S01]  /*96d0*/  LDC.U8 R17, c[0x0][0x1ec] ;  /* 0x00007b00ff117b82 */ /* 0x000e220000000000 */
[----:B------:R-:W-:Y:S01]  /*96e0*/  BSSY B6, `(.L_x_7841) ;  /* 0x0000104000067945 */ /* 0x000fe20003800000 */
[----:B----4-:R-:W-:Y:S02]  /*96f0*/  IMAD.MOV.U32 R18, RZ, RZ, R6 ;  /* 0x000000ffff127224 */ /* 0x010fe400078e0006 */
[----:B------:R-:W-:Y:S01]  /*9700*/  IMAD.MOV.U32 R19, RZ, RZ, R7 ;  /* 0x000000ffff137224 */ /* 0x000fe200078e0007 */
        /* <DEDUP_REMOVED lines=18> */
[----:B------:R-:W-:Y:S01]  /*9830*/  IMAD.MOV.U32 R2, RZ, RZ, R16 ;  /* 0x000000ffff027224 */ /* 0x000fe200078e0010 */
[----:B------:R-:W-:Y:S05]  /*9840*/  BRA `(.L_x_7842) ;  /* 0x00000ed000007947 */ /* 0x000fea0003800000 */
.L_x_7846:
[----:B------:R0:W-:Y:S01]  /*9850*/  STG.E.U8 [R4.64], R10 ;  /* 0x0000000a04007986 */ /* 0x0001e2000c101124 */
[----:B------:R-:W-:Y:S01]  /*9860*/  IMAD.MOV.U32 R2, RZ, RZ, R16 ;  /* 0x000000ffff027224 */ /* 0x000fe200078e0010 */
[----:B------:R-:W-:Y:S05]  /*9870*/  BRA `(.L_x_7842) ;  /* 0x00000ea000007947 */ /* 0x000fea0003800000 */
.L_x_7845:
[----:B------:R-:W-:-:S13]  /*9880*/  ISETP.NE.AND P0, PT, R0, 0x2, PT ;  /* 0x000000020000780c */ /* 0x000fda0003f05270 */
[----:B------:R-:W-:Y:S05]  /*9890*/  @!P0 BRA `(.L_x_7848) ;  /* 0x000000a000008947 */ /* 0x000fea0003800000 */
[----:B------:R-:W-:-:S13]  /*98a0*/  ISETP.NE.AND P0, PT, R0, 0x3, PT ;  /* 0x000000030000780c */ /* 0x000fda0003f05270 */
[----:B------:R-:W-:Y:S05]  /*98b0*/  @!P0 BRA `(.L_x_7849) ;  /* 0x0000005000008947 */ /* 0x000fea0003800000 */
[----:B------:R-:W-:-:S13]  /*98c0*/  ISETP.NE.AND P0, PT, R0, 0x4, PT ;  /* 0x000000040000780c */ /* 0x000fda0003f05270 */
[----:B------:R-:W-:Y:S05]  /*98d0*/  @P0 BRA `(.L_x_7847) ;  /* 0x00000ca000000947 */ /* 0x000fea0003800000 */
[----:B------:R0:W-:Y:S01]  /*98e0*/  STG.E.64 [R4.64], R10 ;  /* 0x0000000a04007986 */ /* 0x0001e2000c101b24 */
[----:B------:R-:W-:Y:S01]  /*98f0*/  IMAD.MOV.U32 R2, RZ, RZ, R16 ;  /* 0x000000ffff027224 */ /* 0x000fe200078e0010 */
[----:B------:R-:W-:Y:S05]  /*9900*/  BRA `(.L_x_7842) ;  /* 0x00000e1000007947 */ /* 0x000fea0003800000 */
.L_x_7849:
[----:B------:R0:W-:Y:S01]  /*9910*/  STG.E [R4.64], R10 ;  /* 0x0000000a04007986 */ /* 0x0001e2000c101924 */
[----:B------:R-:W-:Y:S01]  /*9920*/  IMAD.MOV.U32 R2, RZ, RZ, R16 ;  /* 0x000000ffff027224 */ /* 0x000fe200078e0010 */
[----:B------:R-:W-:Y:S05]  /*9930*/  BRA `(.L_x_7842) ;  /* 0x00000de000007947 */ /* 0x000fea0003800000 */
.L_x_7848:
[----:B------:R0:W-:Y:S01]  /*9940*/  STG.E.U16 [R4.64], R10 ;  /* 0x0000000a04007986 */ /* 0x0001e2000c101524 */
[----:B------:R-:W-:Y:S01]  /*9950*/  IMAD.MOV.U32 R2, RZ, RZ, R16 ;  /* 0x000000ffff027224 */ /* 0x000fe200078e0010 */
[----:B------:R-:W-:Y:S05]  /*9960*/  BRA `(.L_x_7842) ;  /* 0x00000db000007947 */ /* 0x000fea0003800000 */
.L_x_7844:
[----:B------:R-:W-:-:S13]  /*9970*/  ISETP.GT.AND P0, PT, R0, 0x6, PT ;  /* 0x000000060000780c */ /* 0x000fda0003f04270 */
[----:B------:R-:W-:Y:S05]  /*9980*/  @P0 BRA `(.L_x_7850) ;  /* 0x000000d000000947 */ /* 0x000fea0003800000 */
[----:B------:R-:W-:-:S13]  /*9990*/  ISETP.NE.AND P0, PT, R0, 0x5, PT ;  /* 0x000000050000780c */ /* 0x000fda0003f05270 */
[----:B------:R-:W-:Y:S05]  /*99a0*/  @!P0 BRA `(.L_x_7851) ;  /* 0x0000006000008947 */ /* 0x000fea0003800000 */
[----:B------:R-:W-:-:S13]  /*99b0*/  ISETP.NE.AND P0, PT, R0, 0x6, PT ;  /* 0x000000060000780c */ /* 0x000fda0003f05270 */
[----:B------:R-:W-:Y:S05]  /*99c0*/  @P0 BRA `(.L_x_7847) ;  /* 0x00000bb000000947 */ /* 0x000fea0003800000 */
[----:B------:R-:W0:Y:S01]  /*99d0*/  I2F.S64 R11, R10 ;  /* 0x0000000a000b7312 */ /* 0x000e220000301400 */
[----:B------:R-:W-:Y:S01]  /*99e0*/  IMAD.MOV.U32 R2, RZ, RZ, R16 ;  /* 0x000000ffff027224 */ /* 0x000fe200078e0010 */
[----:B0-----:R0:W-:Y:S01]  /*99f0*/  STG.E [R4.64], R11 ;  /* 0x0000000b04007986 */ /* 0x0011e2000c101924 */
[----:B------:R-:W-:Y:S05]  /*9a00*/  BRA `(.L_x_7842) ;  /* 0x00000d1000007947 */ /* 0x000fea0003800000 */
.L_x_7851:
[----:B------:R-:W0:Y:S01]  /*9a10*/  I2F.S64 R0, R10 ;  /* 0x0000000a00007312 */ /* 0x000e220000301400 */
[----:B------:R-:W-:Y:S01]  /*9a20*/  IMAD.MOV.U32 R2, RZ, RZ, R16 ;  /* 0x000000ffff027224 */ /* 0x000fe200078e0010 */
[----:B0-----:R-:W-:-:S05]  /*9a30*/  F2FP.PACK_AB R0, RZ, R0 ;  /* 0x00000000ff00723e */ /* 0x001fca00000000ff */
[----:B------:R0:W-:Y:S01]  /*9a40*/  STG.E.U16 [R4.64], R0 ;  /* 0x0000000004007986 */ /* 0x0001e2000c101524 */
[----:B------:R-:W-:Y:S05]  /*9a50*/  BRA `(.L_x_7842) ;  /* 0x00000cc000007947 */ /* 0x000fea0003800000 */
.L_x_7850:
[----:B------:R-:W-:-:S13]  /*9a60*/  ISETP.NE.AND P0, PT, R0, 0x7, PT ;  /* 0x000000070000780c */ /* 0x000fda0003f05270 */
[----:B------:R-:W-:Y:S05]  /*9a70*/  @!P0 BRA `(.L_x_7852) ;  /* 0x000000f000008947 */ /* 0x000fea0003800000 */
[----:B------:R-:W-:-:S13]  /*9a80*/  ISETP.NE.AND P0, PT, R0, 0x8, PT ;  /* 0x000000080000780c */ /* 0x000fda0003f05270 */
[----:B------:R-:W-:Y:S05]  /*9a90*/  @!P0 BRA `(.L_x_7853) ;  /* 0x0000007000008947 */ /* 0x000fea0003800000 */
[----:B------:R-:W-:-:S13]  /*9aa0*/  ISETP.NE.AND P0, PT, R0, 0x9, PT ;  /* 0x000000090000780c */ /* 0x000fda0003f05270 */
[----:B------:R-:W-:Y:S05]  /*9ab0*/  @P0 BRA `(.L_x_7847) ;  /* 0x00000ac000000947 */ /* 0x000fea0003800000 */
[----:B------:R-:W0:Y:S01]  /*9ac0*/  I2F.S64 R6, R10 ;  /* 0x0000000a00067312 */ /* 0x000e220000301400 */
[----:B------:R-:W-:Y:S02]  /*9ad0*/  IMAD.MOV.U32 R7, RZ, RZ, RZ ;  /* 0x000000ffff077224 */ /* 0x000fe400078e00ff */
[----:B------:R-:W-:-:S03]  /*9ae0*/  IMAD.MOV.U32 R2, RZ, RZ, R16 ;  /* 0x000000ffff027224 */ /* 0x000fc600078e0010 */
[----:B0-----:R0:W-:Y:S01]  /*9af0*/  STG.E.64 [R4.64], R6 ;  /* 0x0000000604007986 */ /* 0x0011e2000c101b24 */
[----:B------:R-:W-:Y:S05]  /*9b00*/  BRA `(.L_x_7842) ;  /* 0x00000c1000007947 */ /* 0x000fea0003800000 */
.L_x_7853:
[----:B------:R-:W0:Y:S01]  /*9b10*/  I2F.S64 R10, R10 ;  /* 0x0000000a000a7312 */ /* 0x000e220000301400 */
[----:B------:R-:W-:Y:S01]  /*9b20*/  IMAD.MOV.U32 R2, RZ, RZ, R16 ;  /* 0x000000ffff027224 */ /* 0x000fe200078e0010 */
[----:B0-----:R-:W-:-:S04]  /*9b30*/  F2FP.PACK_AB R3, RZ, R10 ;  /* 0x0000000aff03723e */ /* 0x001fc800000000ff */
[----:B------:R-:W-:-:S05]  /*9b40*/  PRMT R3, R3, 0x5410, RZ ;  /* 0x0000541003037816 */ /* 0x000fca00000000ff */
[----:B------:R0:W-:Y:S01]  /*9b50*/  STG.E [R4.64], R3 ;  /* 0x0000000304007986 */ /* 0x0001e2000c101924 */
[----:B------:R-:W-:Y:S05]  /*9b60*/  BRA `(.L_x_7842) ;  /* 0x00000bb000007947 */ /* 0x000fea0003800000 */
.L_x_7852:
[----:B------:R-:W0:Y:S01]  /*9b70*/  I2F.F64.S64 R10, R10 ;  /* 0x0000000a000a7312 */ /* 0x000e220000301c00 */
[----:B------:R-:W-:Y:S01]  /*9b80*/  IMAD.MOV.U32 R2, RZ, RZ, R16 ;  /* 0x000000ffff027224 */ /* 0x000fe200078e0010 */
[----:B0-----:R0:W-:Y:S01]  /*9b90*/  STG.E.64 [R4.64], R10 ;  /* 0x0000000a04007986 */ /* 0x0011e2000c101b24 */
[----:B------:R-:W-:Y:S05]  /*9ba0*/  BRA `(.L_x_7842) ;  /* 0x00000b7000007947 */ /* 0x000fea0003800000 */
.L_x_7843:
        /* <DEDUP_REMOVED lines=8> */
[----:B------:R-:W-:Y:S01]  /*9c30*/  ISETP.NE.U32.AND P0, PT, R10, RZ, PT ;  /* 0x000000ff0a00720c */ /* 0x000fe20003f05070 */
[----:B------:R-:W-:-:S03]  /*9c40*/  IMAD.MOV.U32 R2, RZ, RZ, R16 ;  /* 0x000000ffff027224 */ /* 0x000fc600078e0010 */
[----:B------:R-:W-:-:S04]  /*9c50*/  ISETP.NE.AND.EX P0, PT, R11, RZ, PT, P0 ;  /* 0x000000ff0b00720c */ /* 0x000fc80003f05300 */
[----:B------:R-:W-:-:S05]  /*9c60*/  SEL R3, RZ, 0x1, !P0 ;  /* 0x00000001ff037807 */ /* 0x000fca0004000000 */
[----:B------:R0:W-:Y:S01]  /*9c70*/  STG.E.U8 [R4.64], R3 ;  /* 0x0000000304007986 */ /* 0x0001e2000c101124 */
[----:B------:R-:W-:Y:S05]  /*9c80*/  BRA `(.L_x_7842) ;  /* 0x00000a9000007947 */ /* 0x000fea0003800000 */
.L_x_7856:
[----:B------:R-:W0:Y:S01]  /*9c90*/  I2F.F64.S64 R12, R10 ;  /* 0x0000000a000c7312 */ /* 0x000e220000301c00 */
[----:B------:R-:W-:Y:S01]  /*9ca0*/  CS2R R14, SRZ ;  /* 0x00000000000e7805 */ /* 0x000fe2000001ff00 */
[----:B------:R-:W-:-:S04]  /*9cb0*/  IMAD.MOV.U32 R2, RZ, RZ, R16 ;  /* 0x000000ffff027224 */ /* 0x000fc800078e0010 */
[----:B0-----:R0:W-:Y:S01]  /*9cc0*/  STG.E.128 [R4.64], R12 ;  /* 0x0000000c04007986 */ /* 0x0011e2000c101d24 */
[----:B------:R-:W-:Y:S05]  /*9cd0*/  BRA `(.L_x_7842) ;  /* 0x00000a4000007947 */ /* 0x000fea0003800000 */
.L_x_7855:
        /* <DEDUP_REMOVED lines=21> */
.L_x_7860:
[----:B------:R-:W-:Y:S05]  /*9e30*/  BSYNC B0 ;  /* 0x0000000000007941 */ /* 0x000fea0003800000 */
.L_x_7859:
[----:B------:R-:W-:Y:S01]  /*9e40*/  LOP3.LUT R3, R0, R3, RZ, 0xfc, !PT ;  /* 0x0000000300037212 */ /* 0x000fe200078efcff */
[----:B------:R-:W-:-:S04]  /*9e50*/  IMAD.MOV.U32 R2, RZ, RZ, R16 ;  /* 0x000000ffff027224 */ /* 0x000fc800078e0010 */
[----:B------:R0:W-:Y:S01]  /*9e60*/  STG.E.U8 [R4.64], R3 ;  /* 0x0000000304007986 */ /* 0x0001e2000c101124 */
[----:B------:R-:W-:Y:S05]  /*9e70*/  BRA `(.L_x_7842) ;  /* 0x000008a000007947 */ /* 0x000fea0003800000 */
.L_x_7858:
        /* <DEDUP_REMOVED lines=13> */
.L_x_7862:
[----:B------:R-:W-:Y:S01]  /*9f50*/  IMAD.MOV.U32 R0, RZ, RZ, 0x7f ;  /* 0x0000007fff007424 */ /* 0x000fe200078e00ff */
[----:B------:R-:W-:-:S04]  /*9f60*/  ISETP.GT.U32.AND P0, PT, R2, 0x7f800000, PT ;  /* 0x7f8000000200780c */ /* 0x000fc80003f04070 */
[----:B------:R-:W-:-:S04]  /*9f70*/  SEL R0, R0, 0x7c, P0 ;  /* 0x0000007c00007807 */ /* 0x000fc80000000000 */
.L_x_7863:
[----:B------:R-:W-:Y:S05]  /*9f80*/  BSYNC B0 ;  /* 0x0000000000007941 */ /* 0x000fea0003800000 */
.L_x_7861:
[----:B------:R-:W-:-:S04]  /*9f90*/  LOP3.LUT R2, R11, 0x80000000, RZ, 0xc0, !PT ;  /* 0x800000000b027812 */ /* 0x000fc800078ec0ff */
[----:B------:R-:W-:Y:S01]  /*9fa0*/  SHF.R.U32.HI R3, RZ, 0x18, R2 ;  /* 0x00000018ff037819 */ /* 0x000fe20000011602 */
[----:B------:R-:W-:-:S03]  /*9fb0*/  IMAD.MOV.U32 R2, RZ, RZ, R16 ;  /* 0x000000ffff027224 */ /* 0x000fc600078e0010 */
[----:B------:R-:W-:-:S05]  /*9fc0*/  LOP3.LUT R3, R0, R3, RZ, 0xfc, !PT ;  /* 0x0000000300037212 */ /* 0x000fca00078efcff */
[----:B------:R0:W-:Y:S01]  /*9fd0*/  STG.E.U8 [R4.64], R3 ;  /* 0x0000000304007986 */ /* 0x0001e2000c101124 */
[----:B------:R-:W-:Y:S05]  /*9fe0*/  BRA `(.L_x_7842) ;  /* 0x0000073000007947 */ /* 0x000fea0003800000 */
.L_x_7857:
[----:B------:R-:W0:Y:S01]  /*9ff0*/  I2F.S64 R0, R10 ;  /* 0x0000000a00007312 */ /* 0x000e220000301400 */
[----:B------:R-:W-:Y:S01]  /*a000*/  IMAD.MOV.U32 R2, RZ, RZ, R16 ;  /* 0x000000ffff027224 */ /* 0x000fe200078e0010 */
[----:B0-----:R-:W-:-:S05]  /*a010*/  F2FP.BF16.PACK_AB R0, RZ, R0 ;  /* 0x00000000ff00723e */ /* 0x001fca00000010ff */
[----:B------:R0:W-:Y:S01]  /*a020*/  STG.E.U16 [R4.64], R0 ;  /* 0x0000000004007986 */ /* 0x0001e2000c101524 */
[----:B------:R-:W-:Y:S05]  /*a030*/  BRA `(.L_x_7842) ;  /* 0x000006e000007947 */ /* 0x000fea0003800000 */
.L_x_7854:
        /* <DEDUP_REMOVED lines=9> */
[----:B------:R-:W-:Y:S01]  /*a0d0*/  IMAD.MOV.U32 R2, RZ, RZ, R16 ;  /* 0x000000ffff027224 */ /* 0x000fe200078e0010 */
[----:B------:R-:W-:Y:S05]  /*a0e0*/  BRA `(.L_x_7842) ;  /* 0x0000063000007947 */ /* 0x000fea0003800000 */
.L_x_7866:
        /* <DEDUP_REMOVED lines=17> */
.L_x_7869:
[----:B------:R-:W-:-:S04]  /*a200*/  LOP3.LUT R0, R11, 0x80000000, RZ, 0xc0, !PT ;  /* 0x800000000b007812 */ /* 0x000fc800078ec0ff */
[----:B------:R-:W-:-:S04]  /*a210*/  SHF.R.U32.HI R3, RZ, 0x18, R0 ;  /* 0x00000018ff037819 */ /* 0x000fc80000011600 */
[----:B------:R-:W-:-:S04]  /*a220*/  LOP3.LUT R2, R2, R3, RZ, 0xfc, !PT ;  /* 0x0000000302027212 */ /* 0x000fc800078efcff */
[----:B------:R-:W-:Y:S02]  /*a230*/  PRMT R0, R2, 0x7610, R0 ;  /* 0x0000761002007816 */ /* 0x000fe40000000000 */
.L_x_7868:
[----:B------:R-:W-:Y:S05]  /*a240*/  BSYNC B0 ;  /* 0x0000000000007941 */ /* 0x000fea0003800000 */
.L_x_7867:
[----:B------:R0:W-:Y:S01]  /*a250*/  STG.E.U8 [R4.64], R0 ;  /* 0x0000000004007986 */ /* 0x0001e2000c101124 */
[----:B------:R-:W-:Y:S01]  /*a260*/  IMAD.MOV.U32 R2, RZ, RZ, R16 ;  /* 0x000000ffff027224 */ /* 0x000fe200078e0010 */
[----:B------:R-:W-:Y:S05]  /*a270*/  BRA `(.L_x_7842) ;  /* 0x000004a000007947 */ /* 0x000fea0003800000 */
.L_x_7865:
        /* <DEDUP_REMOVED lines=17> */
.L_x_7872:
[----:B------:R-:W-:-:S04]  /*a390*/  LOP3.LUT R0, R11, 0x80000000, RZ, 0xc0, !PT ;  /* 0x800000000b007812 */ /* 0x000fc800078ec0ff */
[----:B------:R-:W-:-:S04]  /*a3a0*/  SHF.R.U32.HI R3, RZ, 0x18, R0 ;  /* 0x00000018ff037819 */ /* 0x000fc80000011600 */
[----:B------:R-:W-:-:S04]  /*a3b0*/  LOP3.LUT R2, R2, R3, RZ, 0xfc, !PT ;  /* 0x0000000302027212 */ /* 0x000fc800078efcff */
[----:B------:R-:W-:Y:S02]  /*a3c0*/  PRMT R0, R2, 0x7610, R0 ;  /* 0x0000761002007816 */ /* 0x000fe40000000000 */
.L_x_7871:
[----:B------:R-:W-:Y:S05]  /*a3d0*/  BSYNC B0 ;  /* 0x0000000000007941 */ /* 0x000fea0003800000 */
.L_x_7870:
[----:B------:R0:W-:Y:S01]  /*a3e0*/  STG.E.U8 [R4.64], R0 ;  /* 0x0000000004007986 */ /* 0x0001e2000c101124 */
[----:B------:R-:W-:Y:S01]  /*a3f0*/  IMAD.MOV.U32 R2, RZ, RZ, R16 ;  /* 0x000000ffff027224 */ /* 0x000fe200078e0010 */
[----:B------:R-:W-:Y:S05]  /*a400*/  BRA `(.L_x_7842) ;  /* 0x0000031000007947 */ /* 0x000fea0003800000 */
.L_x_7864:
        /* <DEDUP_REMOVED lines=18> */
[----:B------:R-:W-:Y:S02]  /*a530*/  @!P0 IMAD.MOV R0, RZ, RZ, R2 ;  /* 0x000000ffff008224 */ /* 0x000fe400078e0202 */
[----:B------:R-:W-:Y:S02]  /*a540*/  IMAD.MOV.U32 R2, RZ, RZ, R16 ;  /* 0x000000ffff027224 */ /* 0x000fe400078e0010 */
[----:B------:R-:W-:-:S05]  /*a550*/  @P2 IMAD.MOV.U32 R3, RZ, RZ, R0 ;  /* 0x000000ffff032224 */ /* 0x000fca00078e0000 */
[----:B------:R0:W-:Y:S01]  /*a560*/  STG.E.U8 [R4.64], R3 ;  /* 0x0000000304007986 */ /* 0x0001e2000c101124 */
[----:B------:R-:W-:Y:S05]  /*a570*/  BRA `(.L_x_7842) ;  /* 0x000001a000007947 */ /* 0x000fea0003800000 */
.L_x_7847:
        /* <DEDUP_REMOVED lines=18> */
[----:B-1-3--:R-:W-:Y:S05]  /*a6a0*/  CALL.ABS.NOINC R2 ;  /* 0x0000000002007343 */ /* 0x00afea0003c00000 */
[----:B------:R-:W-:Y:S01]  /*a6b0*/  IMAD.MOV.U32 R2, RZ, RZ, R16 ;  /* 0x000000ffff027224 */ /* 0x000fe200078e0010 */
[----:B------:R-:W-:Y:S05]  /*a6c0*/  BRA `(.L_x_7842) ;  /* 0x0000005000007947 */ /* 0x000fea0003800000 */
.L_x_7874:
[----:B------:R0:W-:Y:S01]  /*a6d0*/  STG.E.64 [R4.64], R10 ;  /* 0x0000000a04007986 */ /* 0x0001e2000c101b24 */
[----:B------:R-:W-:Y:S01]  /*a6e0*/  IMAD.MOV.U32 R2, RZ, RZ, R16 ;  /* 0x000000ffff027224 */ /* 0x000fe200078e0010 */
[----:B------:R-:W-:Y:S05]  /*a6f0*/  BRA `(.L_x_7842) ;  /* 0x0000002000007947 */ /* 0x000fea0003800000 */
.L_x_7873:
[----:B------:R0:W-:Y:S01]  /*a700*/  STG.E [R4.64], R10 ;  /* 0x0000000a04007986 */ /* 0x0001e2000c101924 */
[----:B------:R-:W-:-:S03]  /*a710*/  IMAD.MOV.U32 R2, RZ, RZ, R16 ;  /* 0x000000ffff027224 */ /* 0x000fc600078e0010 */
.L_x_7842:
[----:B------:R-:W-:Y:S05]  /*a720*/  BSYNC B6 ;  /* 0x0000000000067941 */ /* 0x000fea0003800000 */
.L_x_7841:
[----:B------:R-:W-:Y:S01]  /*a730*/  ISETP.GE.AND P0, PT, R2, UR38, PT ;  /* 0x0000002602007c0c */ /* 0x000fe2000bf06270 */
[----:B------:R-:W-:-:S12]  /*a740*/  BSSY B6, `(.L_x_7875) ;  /* 0x00001d8000067945 */ /* 0x000fd80003800000 */
        /* <DEDUP_REMOVED lines=20> */
.L_x_7880:
[----:B------:R0:W-:Y:S01]  /*a890*/  STG.E.U8 [R4.64], R22 ;  /* 0x0000001604007986 */ /* 0x0001e2000c101124 */
[----:B------:R-:W-:Y:S05]  /*a8a0*/  BRA `(.L_x_7882) ;  /* 0x00000d4000007947 */ /* 0x000fea0003800000 */
.L_x_7879:
        /* <DEDUP_REMOVED lines=8> */
.L_x_7884:
[----:B------:R0:W-:Y:S01]  /*a930*/  STG.E [R4.64], R22 ;  /* 0x0000001604007986 */ /* 0x0001e2000c101924 */
[----:B------:R-:W-:Y:S05]  /*a940*/  BRA `(.L_x_7882) ;  /* 0x00000ca000007947 */ /* 0x000fea0003800000 */
.L_x_7883:
[----:B------:R0:W-:Y:S01]  /*a950*/  STG.E.U16 [R4.64], R22 ;  /* 0x0000001604007986 */ /* 0x0001e2000c101524 */
[----:B------:R-:W-:Y:S05]  /*a960*/  BRA `(.L_x_7882) ;  /* 0x00000c8000007947 */ /* 0x000fea0003800000 */
.L_x_7878:
        /* <DEDUP_REMOVED lines=9> */
.L_x_7886:
[----:B------:R-:W0:Y:S02]  /*aa00*/  I2F.S64 R0, R22 ;  /* 0x0000001600007312 */ /* 0x000e240000301400 */
[----:B0-----:R-:W-:-:S05]  /*aa10*/  F2FP.PACK_AB R0, RZ, R0 ;  /* 0x00000000ff00723e */ /* 0x001fca00000000ff */
[----:B------:R0:W-:Y:S01]  /*aa20*/  STG.E.U16 [R4.64], R0 ;  /* 0x0000000004007986 */ /* 0x0001e2000c101524 */
[----:B------:R-:W-:Y:S05]  /*aa30*/  BRA `(.L_x_7882) ;  /* 0x00000bb000007947 */ /* 0x000fea0003800000 */
.L_x_7885:
        /* <DEDUP_REMOVED lines=10> */
.L_x_7888:
[----:B------:R-:W0:Y:S02]  /*aae0*/  I2F.S64 R22, R22 ;  /* 0x0000001600167312 */ /* 0x000e240000301400 */
[----:B0-----:R-:W-:-:S04]  /*aaf0*/  F2FP.PACK_AB R3, RZ, R22 ;  /* 0x00000016ff03723e */ /* 0x001fc800000000ff */
[----:B------:R-:W-:-:S05]  /*ab00*/  PRMT R3, R3, 0x5410, RZ ;  /* 0x0000541003037816 */ /* 0x000fca00000000ff */
[----:B------:R0:W-:Y:S01]  /*ab10*/  STG.E [R4.64], R3 ;  /* 0x0000000304007986 */ /* 0x0001e2000c101924 */
[----:B------:R-:W-:Y:S05]  /*ab20*/  BRA `(.L_x_7882) ;  /* 0x00000ac000007947 */ /* 0x000fea0003800000 */
.L_x_7887:
[----:B------:R-:W0:Y:S02]  /*ab30*/  I2F.F64.S64 R22, R22 ;  /* 0x0000001600167312 */ /* 0x000e240000301c00 */
[----:B0-----:R0:W-:Y:S01]  /*ab40*/  STG.E.64 [R4.64], R22 ;  /* 0x0000001604007986 */ /* 0x0011e2000c101b24 */
[----:B------:R-:W-:Y:S05]  /*ab50*/  BRA `(.L_x_7882) ;  /* 0x00000a9000007947 */ /* 0x000fea0003800000 */
.L_x_7877:
        /* <DEDUP_REMOVED lines=13> */
.L_x_7891:
[----:B------:R-:W0:Y:S01]  /*ac30*/  I2F.F64.S64 R8, R22 ;  /* 0x0000001600087312 */ /* 0x000e220000301c00 */
[----:B------:R-:W-:-:S05]  /*ac40*/  CS2R R10, SRZ ;  /* 0x00000000000a7805 */ /* 0x000fca000001ff00 */
[----:B0-----:R0:W-:Y:S01]  /*ac50*/  STG.E.128 [R4.64], R8 ;  /* 0x0000000804007986 */ /* 0x0011e2000c101d24 */
[----:B------:R-:W-:Y:S05]  /*ac60*/  BRA `(.L_x_7882) ;  /* 0x0000098000007947 */ /* 0x000fea0003800000 */
.L_x_7890:
        /* <DEDUP_REMOVED lines=21> */
.L_x_7895:
[----:B------:R-:W-:Y:S05]  /*adc0*/  BSYNC B0 ;  /* 0x0000000000007941 */ /* 0x000fea0003800000 */
.L_x_7894:
[----:B------:R-:W-:-:S05]  /*add0*/  LOP3.LUT R7, R0, R7, RZ, 0xfc, !PT ;  /* 0x0000000700077212 */ /* 0x000fca00078efcff */
[----:B------:R0:W-:Y:S01]  /*ade0*/  STG.E.U8 [R4.64], R7 ;  /* 0x0000000704007986 */ /* 0x0001e2000c101124 */
[----:B------:R-:W-:Y:S05]  /*adf0*/  BRA `(.L_x_7882) ;  /* 0x000007f000007947 */ /* 0x000fea0003800000 */
.L_x_7893:
        /* <DEDUP_REMOVED lines=13> */
.L_x_7897:
[----:B------:R-:W-:Y:S01]  /*aed0*/  IMAD.MOV.U32 R0, RZ, RZ, 0x7f ;  /* 0x0000007fff007424 */ /* 0x000fe200078e00ff */
[----:B------:R-:W-:-:S04]  /*aee0*/  ISETP.GT.U32.AND P0, PT, R3, 0x7f800000, PT ;  /* 0x7f8000000300780c */ /* 0x000fc80003f04070 */
[----:B------:R-:W-:-:S04]  /*aef0*/  SEL R0, R0, 0x7c, P0 ;  /* 0x0000007c00007807 */ /* 0x000fc80000000000 */
.L_x_7898:
[----:B------:R-:W-:Y:S05]  /*af00*/  BSYNC B0 ;  /* 0x0000000000007941 */ /* 0x000fea0003800000 */
.L_x_7896:
[----:B------:R-:W-:-:S04]  /*af10*/  LOP3.LUT R3, R23, 0x80000000, RZ, 0xc0, !PT ;  /* 0x8000000017037812 */ /* 0x000fc800078ec0ff */
[----:B------:R-:W-:-:S04]  /*af20*/  SHF.R.U32.HI R3, RZ, 0x18, R3 ;  /* 0x00000018ff037819 */ /* 0x000fc80000011603 */
[----:B------:R-:W-:-:S05]  /*af30*/  LOP3.LUT R3, R0, R3, RZ, 0xfc, !PT ;  /* 0x0000000300037212 */ /* 0x000fca00078efcff */
[----:B------:R0:W-:Y:S01]  /*af40*/  STG.E.U8 [R4.64], R3 ;  /* 0x0000000304007986 */ /* 0x0001e2000c101124 */
[----:B------:R-:W-:Y:S05]  /*af50*/  BRA `(.L_x_7882) ;  /* 0x0000069000007947 */ /* 0x000fea0003800000 */
.L_x_7892:
[----:B------:R-:W0:Y:S02]  /*af60*/  I2F.S64 R0, R22 ;  /* 0x0000001600007312 */ /* 0x000e240000301400 */
[----:B0-----:R-:W-:-:S05]  /*af70*/  F2FP.BF16.PACK_AB R0, RZ, R0 ;  /* 0x00000000ff00723e */ /* 0x001fca00000010ff */
[----:B------:R0:W-:Y:S01]  /*af80*/  STG.E.U16 [R4.64], R0 ;  /* 0x0000000004007986 */ /* 0x0001e2000c101524 */
[----:B------:R-:W-:Y:S05]  /*af90*/  BRA `(.L_x_7882) ;  /* 0x0000065000007947 */ /* 0x000fea0003800000 */
.L_x_7889:
        /* <DEDUP_REMOVED lines=10> */
.L_x_7901:
        /* <DEDUP_REMOVED lines=17> */
.L_x_7904:
[----:B------:R-:W-:-:S04]  /*b150*/  LOP3.LUT R0, R23, 0x80000000, RZ, 0xc0, !PT ;  /* 0x8000000017007812 */ /* 0x000fc800078ec0ff */
[----:B------:R-:W-:-:S04]  /*b160*/  SHF.R.U32.HI R0, RZ, 0x18, R0 ;  /* 0x00000018ff007819 */ /* 0x000fc80000011600 */
[----:B------:R-:W-:Y:S02]  /*b170*/  LOP3.LUT R0, R3, R0, RZ, 0xfc, !PT ;  /* 0x0000000003007212 */ /* 0x000fe400078efcff */
.L_x_7903:
[----:B------:R-:W-:Y:S05]  /*b180*/  BSYNC B0 ;  /* 0x0000000000007941 */ /* 0x000fea0003800000 */
.L_x_7902:
[----:B------:R0:W-:Y:S01]  /*b190*/  STG.E.U8 [R4.64], R0 ;  /* 0x0000000004007986 */ /* 0x0001e2000c101124 */
[----:B------:R-:W-:Y:S05]  /*b1a0*/  BRA `(.L_x_7882) ;  /* 0x0000044000007947 */ /* 0x000fea0003800000 */
.L_x_7900:
        /* <DEDUP_REMOVED lines=17> */
.L_x_7907:
[----:B------:R-:W-:-:S04]  /*b2c0*/  LOP3.LUT R0, R23, 0x80000000, RZ, 0xc0, !PT ;  /* 0x8000000017007812 */ /* 0x000fc800078ec0ff */
[----:B------:R-:W-:-:S04]  /*b2d0*/  SHF.R.U32.HI R0, RZ, 0x18, R0 ;  /* 0x00000018ff007819 */ /* 0x000fc80000011600 */
[----:B------:R-:W-:Y:S02]  /*b2e0*/  LOP3.LUT R0, R3, R0, RZ, 0xfc, !PT ;  /* 0x0000000003007212 */ /* 0x000fe400078efcff */
.L_x_7906:
[----:B------:R-:W-:Y:S05]  /*b2f0*/  BSYNC B0 ;  /* 0x0000000000007941 */ /* 0x000fea0003800000 */
.L_x_7905:
[----:B------:R0:W-:Y:S01]  /*b300*/  STG.E.U8 [R4.64], R0 ;  /* 0x0000000004007986 */ /* 0x0001e2000c101124 */
[----:B------:R-:W-:Y:S05]  /*b310*/  BRA `(.L_x_7882) ;  /* 0x000002d000007947 */ /* 0x000fea0003800000 */
.L_x_7899:
        /* <DEDUP_REMOVED lines=22> */
.L_x_7881:
        /* <DEDUP_REMOVED lines=19> */
[----:B------:R-:W-:Y:S05]  /*b5b0*/  BRA `(.L_x_7882) ;  /* 0x0000003000007947 */ /* 0x000fea0003800000 */
.L_x_7909:
[----:B------:R0:W-:Y:S01]  /*b5c0*/  STG.E.64 [R4.64], R22 ;  /* 0x0000001604007986 */ /* 0x0001e2000c101b24 */
[----:B------:R-:W-:Y:S05]  /*b5d0*/  BRA `(.L_x_7882) ;  /* 0x0000001000007947 */ /* 0x000fea0003800000 */
.L_x_7908:
[----:B------:R0:W-:Y:S02]  /*b5e0*/  STG.E [R4.64], R22 ;  /* 0x0000001604007986 */ /* 0x0001e4000c101924 */
.L_x_7882:
        /* <DEDUP_REMOVED lines=22> */
.L_x_7913:
[----:B------:R0:W-:Y:S01]  /*b750*/  STG.E.U8 [R4.64], R34 ;  /* 0x0000002204007986 */ /* 0x0001e2000c101124 */
[----:B------:R-:W-:Y:S05]  /*b760*/  BRA `(.L_x_7915) ;  /* 0x00000d4000007947 */ /* 0x000fea0003800000 */
.L_x_7912:
        /* <DEDUP_REMOVED lines=8> */
.L_x_7917:
[----:B------:R0:W-:Y:S01]  /*b7f0*/  STG.E [R4.64], R34 ;  /* 0x0000002204007986 */ /* 0x0001e2000c101924 */
[----:B------:R-:W-:Y:S05]  /*b800*/  BRA `(.L_x_7915) ;  /* 0x00000ca000007947 */ /* 0x000fea0003800000 */
.L_x_7916:
[----:B------:R0:W-:Y:S01]  /*b810*/  STG.E.U16 [R4.64], R34 ;  /* 0x0000002204007986 */ /* 0x0001e2000c101524 */
[----:B------:R-:W-:Y:S05]  /*b820*/  BRA `(.L_x_7915) ;  /* 0x00000c8000007947 */ /* 0x000fea0003800000 */
.L_x_7911:
        /* <DEDUP_REMOVED lines=9> */
.L_x_7919:
[----:B------:R-:W0:Y:S02]  /*b8c0*/  I2F.S64 R0, R34 ;  /* 0x0000002200007312 */ /* 0x000e240000301400 */
[----:B0-----:R-:W-:-:S05]  /*b8d0*/  F2FP.PACK_AB R0, RZ, R0 ;  /* 0x00000000ff00723e */ /* 0x001fca00000000ff */
[----:B------:R0:W-:Y:S01]  /*b8e0*/  STG.E.U16 [R4.64], R0 ;  /* 0x0000000004007986 */ /* 0x0001e2000c101524 */
[----:B------:R-:W-:Y:S05]  /*b8f0*/  BRA `(.L_x_7915) ;  /* 0x00000bb000007947 */ /* 0x000fea0003800000 */
.L_x_7918:
        /* <DEDUP_REMOVED lines=10> */
.L_x_7921:
[----:B------:R-:W0:Y:S02]  /*b9a0*/  I2F.S64 R34, R34 ;  /* 0x0000002200227312 */ /* 0x000e240000301400 */
[----:B0-----:R-:W-:-:S04]  /*b9b0*/  F2FP.PACK_AB R3, RZ, R34 ;  /* 0x00000022ff03723e */ /* 0x001fc800000000ff */
[----:B------:R-:W-:-:S05]  /*b9c0*/  PRMT R3, R3, 0x5410, RZ ;  /* 0x0000541003037816 */ /* 0x000fca00000000ff */
[----:B------:R0:W-:Y:S01]  /*b9d0*/  STG.E [R4.64], R3 ;  /* 0x0000000304007986 */ /* 0x0001e2000c101924 */
[----:B------:R-:W-:Y:S05]  /*b9e0*/  BRA `(.L_x_7915) ;  /* 0x00000ac000007947 */ /* 0x000fea0003800000 */
.L_x_7920:
[----:B------:R-:W0:Y:S02]  /*b9f0*/  I2F.F64.S64 R34, R34 ;  /* 0x0000002200227312 */ /* 0x000e240000301c00 */
[----:B0-----:R0:W-:Y:S01]  /*ba00*/  STG.E.64 [R4.64], R34 ;  /* 0x0000002204007986 */ /* 0x0011e2000c101b24 */
[----:B------:R-:W-:Y:S05]  /*ba10*/  BRA `(.L_x_7915) ;  /* 0x00000a9000007947 */ /* 0x000fea0003800000 */
.L_x_7910:
        /* <DEDUP_REMOVED lines=13> */
.L_x_7924:
[----:B------:R-:W0:Y:S01]  /*baf0*/  I2F.F64.S64 R8, R34 ;  /* 0x0000002200087312 */ /* 0x000e220000301c00 */
[----:B------:R-:W-:-:S05]  /*bb00*/  CS2R R10, SRZ ;  /* 0x00000000000a7805 */ /* 0x000fca000001ff00 */
[----:B0-----:R0:W-:Y:S01]  /*bb10*/  STG.E.128 [R4.64], R8 ;  /* 0x0000000804007986 */ /* 0x0011e2000c101d24 */
[----:B------:R-:W-:Y:S05]  /*bb20*/  BRA `(.L_x_7915) ;  /* 0x0000098000007947 */ /* 0x000fea0003800000 */
.L_x_7923:
        /* <DEDUP_REMOVED lines=21> */
.L_x_7928:
[----:B------:R-:W-:Y:S05]  /*bc80*/  BSYNC B0 ;  /* 0x0000000000007941 */ /* 0x000fea0003800000 */
.L_x_7927:
[----:B------:R-:W-:-:S05]  /*bc90*/  LOP3.LUT R7, R0, R7, RZ, 0xfc, !PT ;  /* 0x0000000700077212 */ /* 0x000fca00078efcff */
[----:B------:R0:W-:Y:S01]  /*bca0*/  STG.E.U8 [R4.64], R7 ;  /* 0x0000000704007986 */ /* 0x0001e2000c101124 */
[----:B------:R-:W-:Y:S05]  /*bcb0*/  BRA `(.L_x_7915) ;  /* 0x000007f000007947 */ /* 0x000fea0003800000 */
.L_x_7926:
        /* <DEDUP_REMOVED lines=13> */
.L_x_7930:
[----:B------:R-:W-:Y:S01]  /*bd90*/  IMAD.MOV.U32 R0, RZ, RZ, 0x7f ;  /* 0x0000007fff007424 */ /* 0x000fe200078e00ff */
[----:B------:R-:W-:-:S04]  /*bda0*/  ISETP.GT.U32.AND P0, PT, R3, 0x7f800000, PT ;  /* 0x7f8000000300780c */ /* 0x000fc80003f04070 */
[----:B------:R-:W-:-:S04]  /*bdb0*/  SEL R0, R0, 0x7c, P0 ;  /* 0x0000007c00007807 */ /* 0x000fc80000000000 */
.L_x_7931:
[----:B------:R-:W-:Y:S05]  /*bdc0*/  BSYNC B0 ;  /* 0x0000000000007941 */ /* 0x000fea0003800000 */
.L_x_7929:
[----:B------:R-:W-:-:S04]  /*bdd0*/  LOP3.LUT R3, R35, 0x80000000, RZ, 0xc0, !PT ;  /* 0x8000000023037812 */ /* 0x000fc800078ec0ff */
[----:B------:R-:W-:-:S04]  /*bde0*/  SHF.R.U32.HI R3, RZ, 0x18, R3 ;  /* 0x00000018ff037819 */ /* 0x000fc80000011603 */
[----:B------:R-:W-:-:S05]  /*bdf0*/  LOP3.LUT R3, R0, R3, RZ, 0xfc, !PT ;  /* 0x0000000300037212 */ /* 0x000fca00078efcff */
[----:B------:R0:W-:Y:S01]  /*be00*/  STG.E.U8 [R4.64], R3 ;  /* 0x0000000304007986 */ /* 0x0001e2000c101124 */
[----:B------:R-:W-:Y:S05]  /*be10*/  BRA `(.L_x_7915) ;  /* 0x0000069000007947 */ /* 0x000fea0003800000 */
.L_x_7925:
[----:B------:R-:W0:Y:S02]  /*be20*/  I2F.S64 R0, R34 ;  /* 0x0000002200007312 */ /* 0x000e240000301400 */
[----:B0-----:R-:W-:-:S05]  /*be30*/  F2FP.BF16.PACK_AB R0, RZ, R0 ;  /* 0x00000000ff00723e */ /* 0x001fca00000010ff */
[----:B------:R0:W-:Y:S01]  /*be40*/  STG.E.U16 [R4.64], R0 ;  /* 0x0000000004007986 */ /* 0x0001e2000c101524 */
[----:B------:R-:W-:Y:S05]  /*be50*/  BRA `(.L_x_7915) ;  /* 0x0000065000007947 */ /* 0x000fea0003800000 */
.L_x_7922:
        /* <DEDUP_REMOVED lines=10> */
.L_x_7934:
        /* <DEDUP_REMOVED lines=17> */
.L_x_7937:
[----:B------:R-:W-:-:S04]  /*c010*/  LOP3.LUT R0, R35, 0x80000000, RZ, 0xc0, !PT ;  /* 0x8000000023007812 */ /* 0x000fc800078ec0ff */
[----:B------:R-:W-:-:S04]  /*c020*/  SHF.R.U32.HI R0, RZ, 0x18, R0 ;  /* 0x00000018ff007819 */ /* 0x000fc80000011600 */
[----:B------:R-:W-:Y:S02]  /*c030*/  LOP3.LUT R0, R3, R0, RZ, 0xfc, !PT ;  /* 0x0000000003007212 */ /* 0x000fe400078efcff */
.L_x_7936:
[----:B------:R-:W-:Y:S05]  /*c040*/  BSYNC B0 ;  /* 0x0000000000007941 */ /* 0x000fea0003800000 */
.L_x_7935:
[----:B------:R0:W-:Y:S01]  /*c050*/  STG.E.U8 [R4.64], R0 ;  /* 0x0000000004007986 */ /* 0x0001e2000c101124 */
[----:B------:R-:W-:Y:S05]  /*c060*/  BRA `(.L_x_7915) ;  /* 0x0000044000007947 */ /* 0x000fea0003800000 */
.L_x_7933:
        /* <DEDUP_REMOVED lines=17> */
.L_x_7940:
[----:B------:R-:W-:-:S04]  /*c180*/  LOP3.LUT R0, R35, 0x80000000, RZ, 0xc0, !PT ;  /* 0x8000000023007812 */ /* 0x000fc800078ec0ff */
[----:B------:R-:W-:-:S04]  /*c190*/  SHF.R.U32.HI R0, RZ, 0x18, R0 ;  /* 0x00000018ff007819 */ /* 0x000fc80000011600 */
[----:B------:R-:W-:Y:S02]  /*c1a0*/  LOP3.LUT R0, R3, R0, RZ, 0xfc, !PT ;  /* 0x0000000003007212 */ /* 0x000fe400078efcff */
.L_x_7939:
[----:B------:R-:W-:Y:S05]  /*c1b0*/  BSYNC B0 ;  /* 0x0000000000007941 */ /* 0x000fea0003800000 */
.L_x_7938:
[----:B------:R0:W-:Y:S01]  /*c1c0*/  STG.E.U8 [R4.64], R0 ;  /* 0x0000000004007986 */ /* 0x0001e2000c101124 */
[----:B------:R-:W-:Y:S05]  /*c1d0*/  BRA `(.L_x_7915) ;  /* 0x000002d000007947 */ /* 0x000fea0003800000 */
.L_x_7932:
        /* <DEDUP_REMOVED lines=22> */
.L_x_7914:
        /* <DEDUP_REMOVED lines=20> */
.L_x_7942:
[----:B------:R0:W-:Y:S01]  /*c480*/  STG.E.64 [R4.64], R34 ;  /* 0x0000002204007986 */ /* 0x0001e2000c101b24 */
[----:B------:R-:W-:Y:S05]  /*c490*/  BRA `(.L_x_7915) ;  /* 0x0000001000007947 */ /* 0x000fea0003800000 */
.L_x_7941:
[----:B------:R0:W-:Y:S02]  /*c4a0*/  STG.E [R4.64], R34 ;  /* 0x0000002204007986 */ /* 0x0001e4000c101924 */
.L_x_7915:
[----:B------:R-:W-:Y:S02]  /*c4b0*/  IADD3 R2, R2, 0x80, RZ ;  /* 0x0000008002027810 */ /* 0x000fe40007ffe0ff */
.L_x_7876:
[----:B------:R-:W-:Y:S05]  /*c4c0*/  BSYNC B6 ;  /* 0x0000000000067941 */ /* 0x000fea0003800000 */
.L_x_7875:
        /* <DEDUP_REMOVED lines=20> */
.L_x_7946:
[----:B------:R-:W-:Y:S01]  /*c610*/  STG.E.U8 [R2.64], R18 ;  /* 0x0000001202007986 */ /* 0x000fe2000c101124 */
[----:B------:R-:W-:Y:S05]  /*c620*/  EXIT ;  /* 0x000000000000794d */ /* 0x000fea0003800000 */
.L_x_7945:
        /* <DEDUP_REMOVED lines=8> */
.L_x_7949:
[----:B------:R-:W-:Y:S01]  /*c6b0*/  STG.E [R2.64], R18 ;  /* 0x0000001202007986 */ /* 0x000fe2000c101924 */
[----:B------:R-:W-:Y:S05]  /*c6c0*/  EXIT ;  /* 0x000000000000794d */ /* 0x000fea0003800000 */
.L_x_7948:
[----:B------:R-:W-:Y:S01]  /*c6d0*/  STG.E.U16 [R2.64], R18 ;  /* 0x0000001202007986 */ /* 0x000fe2000c101524 */
[----:B------:R-:W-:Y:S05]  /*c6e0*/  EXIT ;  /* 0x000000000000794d */ /* 0x000fea0003800000 */
.L_x_7944:
        /* <DEDUP_REMOVED lines=9> */
.L_x_7951:
[----:B------:R-:W0:Y:S02]  /*c780*/  I2F.S64 R0, R18 ;  /* 0x0000001200007312 */ /* 0x000e240000301400 */
[----:B0-----:R-:W-:-:S05]  /*c790*/  F2FP.PACK_AB R0, RZ, R0 ;  /* 0x00000000ff00723e */ /* 0x001fca00000000ff */
[----:B------:R-:W-:Y:S01]  /*c7a0*/  STG.E.U16 [R2.64], R0 ;  /* 0x0000000002007986 */ /* 0x000fe2000c101524 */
[----:B------:R-:W-:Y:S05]  /*c7b0*/  EXIT ;  /* 0x000000000000794d */ /* 0x000fea0003800000 */
.L_x_7950:
        /* <DEDUP_REMOVED lines=10> */
.L_x_7953:
[----:B------:R-:W0:Y:S02]  /*c860*/  I2F.S64 R18, R18 ;  /* 0x0000001200127312 */ /* 0x000e240000301400 */
[----:B0-----:R-:W-:-:S04]  /*c870*/  F2FP.PACK_AB R5, RZ, R18 ;  /* 0x00000012ff05723e */ /* 0x001fc800000000ff */
[----:B------:R-:W-:-:S05]  /*c880*/  PRMT R5, R5, 0x5410, RZ ;  /* 0x0000541005057816 */ /* 0x000fca00000000ff */
[----:B------:R-:W-:Y:S01]  /*c890*/  STG.E [R2.64], R5 ;  /* 0x0000000502007986 */ /* 0x000fe2000c101924 */
[----:B------:R-:W-:Y:S05]  /*c8a0*/  EXIT ;  /* 0x000000000000794d */ /* 0x000fea0003800000 */
.L_x_7952:
[----:B------:R-:W0:Y:S02]  /*c8b0*/  I2F.F64.S64 R18, R18 ;  /* 0x0000001200127312 */ /* 0x000e240000301c00 */
[----:B0-----:R-:W-:Y:S01]  /*c8c0*/  STG.E.64 [R2.64], R18 ;  /* 0x0000001202007986 */ /* 0x001fe2000c101b24 */
[----:B------:R-:W-:Y:S05]  /*c8d0*/  EXIT ;  /* 0x000000000000794d */ /* 0x000fea0003800000 */
.L_x_7943:
        /* <DEDUP_REMOVED lines=13> */
.L_x_7956:
[----:B------:R-:W0:Y:S01]  /*c9b0*/  I2F.F64.S64 R4, R18 ;  /* 0x0000001200047312 */ /* 0x000e220000301c00 */
[----:B------:R-:W-:-:S05]  /*c9c0*/  CS2R R6, SRZ ;  /* 0x0000000000067805 */ /* 0x000fca000001ff00 */
[----:B0-----:R-:W-:Y:S01]  /*c9d0*/  STG.E.128 [R2.64], R4 ;  /* 0x0000000402007986 */ /* 0x001fe2000c101d24 */
[----:B------:R-:W-:Y:S05]  /*c9e0*/  EXIT ;  /* 0x000000000000794d */ /* 0x000fea0003800000 */
.L_x_7955:
        /* <DEDUP_REMOVED lines=21> */
.L_x_7960:
[----:B------:R-:W-:Y:S05]  /*cb40*/  BSYNC B0 ;  /* 0x0000000000007941 */ /* 0x000fea0003800000 */
.L_x_7959:
[----:B------:R-:W-:-:S05]  /*cb50*/  LOP3.LUT R5, R0, R5, RZ, 0xfc, !PT ;  /* 0x0000000500057212 */ /* 0x000fca00078efcff */
[----:B------:R-:W-:Y:S01]  /*cb60*/  STG.E.U8 [R2.64], R5 ;  /* 0x0000000502007986 */ /* 0x000fe2000c101124 */
[----:B------:R-:W-:Y:S05]  /*cb70*/  EXIT ;  /* 0x000000000000794d */ /* 0x000fea0003800000 */
.L_x_7958:
        /* <DEDUP_REMOVED lines=13> */
.L_x_7962:
[----:B------:R-:W-:Y:S01]  /*cc50*/  IMAD.MOV.U32 R0, RZ, RZ, 0x7f ;  /* 0x0000007fff007424 */ /* 0x000fe200078e00ff */
[----:B------:R-:W-:-:S04]  /*cc60*/  ISETP.GT.U32.AND P0, PT, R4, 0x7f800000, PT ;  /* 0x7f8000000400780c */ /* 0x000fc80003f04070 */
[----:B------:R-:W-:-:S04]  /*cc70*/  SEL R0, R0, 0x7c, P0 ;  /* 0x0000007c00007807 */ /* 0x000fc80000000000 */
.L_x_7963:
[----:B------:R-:W-:Y:S05]  /*cc80*/  BSYNC B0 ;  /* 0x0000000000007941 */ /* 0x000fea0003800000 */
.L_x_7961:
[----:B------:R-:W-:-:S04]  /*cc90*/  LOP3.LUT R4, R19, 0x80000000, RZ, 0xc0, !PT ;  /* 0x8000000013047812 */ /* 0x000fc800078ec0ff */
[----:B------:R-:W-:-:S04]  /*cca0*/  SHF.R.U32.HI R5, RZ, 0x18, R4 ;  /* 0x00000018ff057819 */ /* 0x000fc80000011604 */
[----:B------:R-:W-:-:S05]  /*ccb0*/  LOP3.LUT R5, R0, R5, RZ, 0xfc, !PT ;  /* 0x0000000500057212 */ /* 0x000fca00078efcff */
[----:B------:R-:W-:Y:S01]  /*ccc0*/  STG.E.U8 [R2.64], R5 ;  /* 0x0000000502007986 */ /* 0x000fe2000c101124 */
[----:B------:R-:W-:Y:S05]  /*ccd0*/  EXIT ;  /* 0x000000000000794d */ /* 0x000fea0003800000 */
.L_x_7957:
[----:B------:R-:W0:Y:S02]  /*cce0*/  I2F.S64 R0, R18 ;  /* 0x0000001200007312 */ /* 0x000e240000301400 */
[----:B0-----:R-:W-:-:S05]  /*ccf0*/  F2FP.BF16.PACK_AB R0, RZ, R0 ;  /* 0x00000000ff00723e */ /* 0x001fca00000010ff */
[----:B------:R-:W-:Y:S01]  /*cd00*/  STG.E.U16 [R2.64], R0 ;  /* 0x0000000002007986 */ /* 0x000fe2000c101524 */
[----:B------:R-:W-:Y:S05]  /*cd10*/  EXIT ;  /* 0x000000000000794d */ /* 0x000fea0003800000 */
.L_x_7954:
        /* <DEDUP_REMOVED lines=10> */
.L_x_7966:
        /* <DEDUP_REMOVED lines=17> */
.L_x_7969:
[----:B------:R-:W-:-:S04]  /*ced0*/  LOP3.LUT R0, R19, 0x80000000, RZ, 0xc0, !PT ;  /* 0x8000000013007812 */ /* 0x000fc800078ec0ff */
[----:B------:R-:W-:-:S04]  /*cee0*/  SHF.R.U32.HI R5, RZ, 0x18, R0 ;  /* 0x00000018ff057819 */ /* 0x000fc80000011600 */
[----:B------:R-:W-:-:S04]  /*cef0*/  LOP3.LUT R4, R4, R5, RZ, 0xfc, !PT ;  /* 0x0000000504047212 */ /* 0x000fc800078efcff */
[----:B------:R-:W-:Y:S02]  /*cf00*/  PRMT R0, R4, 0x7610, R0 ;  /* 0x0000761004007816 */ /* 0x000fe40000000000 */
.L_x_7968:
[----:B------:R-:W-:Y:S05]  /*cf10*/  BSYNC B0 ;  /* 0x0000000000007941 */ /* 0x000fea0003800000 */
.L_x_7967:
[----:B------:R-:W-:Y:S01]  /*cf20*/  STG.E.U8 [R2.64], R0 ;  /* 0x0000000002007986 */ /* 0x000fe2000c101124 */
[----:B------:R-:W-:Y:S05]  /*cf30*/  EXIT ;  /* 0x000000000000794d */ /* 0x000fea0003800000 */
.L_x_7965:
        /* <DEDUP_REMOVED lines=17> */
.L_x_7972:
[----:B------:R-:W-:-:S04]  /*d050*/  LOP3.LUT R0, R19, 0x80000000, RZ, 0xc0, !PT ;  /* 0x8000000013007812 */ /* 0x000fc800078ec0ff */
[----:B------:R-:W-:-:S04]  /*d060*/  SHF.R.U32.HI R5, RZ, 0x18, R0 ;  /* 0x00000018ff057819 */ /* 0x000fc80000011600 */
[----:B------:R-:W-:-:S04]  /*d070*/  LOP3.LUT R4, R4, R5, RZ, 0xfc, !PT ;  /* 0x0000000504047212 */ /* 0x000fc800078efcff */
[----:B------:R-:W-:Y:S02]  /*d080*/  PRMT R0, R4, 0x7610, R0 ;  /* 0x0000761004007816 */ /* 0x000fe40000000000 */
.L_x_7971:
[----:B------:R-:W-:Y:S05]  /*d090*/  BSYNC B0 ;  /* 0x0000000000007941 */ /* 0x000fea0003800000 */
.L_x_7970:
[----:B------:R-:W-:Y:S01]  /*d0a0*/  STG.E.U8 [R2.64], R0 ;  /* 0x0000000002007986 */ /* 0x000fe2000c101124 */
[----:B------:R-:W-:Y:S05]  /*d0b0*/  EXIT ;  /* 0x000000000000794d */ /* 0x000fea0003800000 */
.L_x_7964:
        /* <DEDUP_REMOVED lines=22> */
.L_x_7947:
        /* <DEDUP_REMOVED lines=19> */
[----:B------:R-:W-:Y:S05]  /*d350*/  EXIT ;  /* 0x000000000000794d */ /* 0x000fea0003800000 */
.L_x_7974:
[----:B------:R-:W-:Y:S01]  /*d360*/  STG.E.64 [R2.64], R18 ;  /* 0x0000001202007986 */ /* 0x000fe2000c101b24 */
[----:B------:R-:W-:Y:S05]  /*d370*/  EXIT ;  /* 0x000000000000794d */ /* 0x000fea0003800000 */
.L_x_7973:
[----:B------:R-:W-:Y:S01]  /*d380*/  STG.E [R2.64], R18 ;  /* 0x0000001202007986 */ /* 0x000fe2000c101924 */
[----:B------:R-:W-:Y:S05]  /*d390*/  EXIT ;  /* 0x000000000000794d */ /* 0x000fea0003800000 */
.L_x_7975:
        /* <DEDUP_REMOVED lines=14> */
.L_x_16292:


//--------------------- .text._ZN2at6native18elementwise_kernelILi128ELi2EZNS0_22gpu_kernel_impl_nocastIZZNS0_73_GLOBAL__N__c8866d80_35_SparseBinaryOpIntersectionKernel_cu_1520ed90_315342_sparse_binary_op_intersection_kernel_implINS3_18CUDAKernelLauncherENS3_36CUDAValueSelectionIntersectionKernelINS3_9LhsProjOpEEElLl8EEEvRNS_6TensorERKS9_SC_RKSt6vectorIlSaIlEERKSt8optionalIS9_ESL_bbENKUlvE1_clEvEUllE_EEvRNS_18TensorIteratorBaseERKT_EUliE_EEviT1_ --------------------------
	.section	.text._ZN2at6native18elementwise_kernelILi128ELi2EZNS0_22gpu_kernel_impl_nocastIZZNS0_73_GLOBAL__N__c8866d80_35_SparseBinaryOpIntersectionKernel_cu_1520ed90_315342_sparse_binary_op_intersection_kernel_implINS3_18CUDAKernelLauncherENS3_36CUDAValueSelectionIntersectionKernelINS3_9LhsProjOpEEElLl8EEEvRNS_6TensorERKS9_SC_RKSt6vectorIlSaIlEERKSt8optionalIS9_ESL_bbENKUlvE1_clEvEUllE_EEvRNS_18TensorIteratorBaseERKT_EUliE_EEviT1_,"ax",@progbits
	.sectioninfo	@"SHI_REGISTERS=40"
	.align	128
        .global         _ZN2at6native18elementwise_kernelILi128ELi2EZNS0_22gpu_kernel_impl_nocastIZZNS0_73_GLOBAL__N__c8866d80_35_SparseBinaryOpIntersectionKernel_cu_1520ed90_315342_sparse_binary_op_intersection_kernel_implINS3_18CUDAKernelLauncherENS3_36CUDAValueSelectionIntersectionKernelINS3_9LhsProjOpEEElLl8EEEvRNS_6TensorERKS9_SC_RKSt6vectorIlSaIlEERKSt8optionalIS9_ESL_bbENKUlvE1_clEvEUllE_EEvRNS_18TensorIteratorBaseERKT_EUliE_EEviT1_
        .type           _ZN2at6native18elementwise_kernelILi128ELi2EZNS0_22gpu_kernel_impl_nocastIZZNS0_73_GLOBAL__N__c8866d80_35_SparseBinaryOpIntersectionKernel_cu_1520ed90_315342_sparse_binary_op_intersection_kernel_implINS3_18CUDAKernelLauncherENS3_36CUDAValueSelectionIntersectionKernelINS3_9LhsProjOpEEElLl8EEEvRNS_6TensorERKS9_SC_RKSt6vectorIlSaIlEERKSt8optionalIS9_ESL_bbENKUlvE1_clEvEUllE_EEvRNS_18TensorIteratorBaseERKT_EUliE_EEviT1_,@function
        .size           _ZN2at6native18elementwise_kernelILi128ELi2EZNS0_22gpu_kernel_impl_nocastIZZNS0_73_GLOBAL__N__c8866d80_35_SparseBinaryOpIntersectionKernel_cu_1520ed90_315342_sparse_binary_op_intersection_kernel_implINS3_18CUDAKernelLauncherENS3_36CUDAValueSelectionIntersectionKernelINS3_9LhsProjOpEEElLl8EEEvRNS_6TensorERKS9_SC_RKSt6vectorIlSaIlEERKSt8optionalIS9_ESL_bbENKUlvE1_clEvEUllE_EEvRNS_18TensorIteratorBaseERKT_EUliE_EEviT1_,(.L_x_16293 - _ZN2at6native18elementwise_kernelILi128ELi2EZNS0_22gpu_kernel_impl_nocastIZZNS0_73_GLOBAL__N__c8866d80_35_SparseBinaryOpIntersectionKernel_cu_1520ed90_315342_sparse_binary_op_intersection_kernel_implINS3_18CUDAKernelLauncherENS3_36CUDAValueSelectionIntersectionKernelINS3_9LhsProjOpEEElLl8EEEvRNS_6TensorERKS9_SC_RKSt6vectorIlSaIlEERKSt8optionalIS9_ESL_bbENKUlvE1_clEvEUllE_EEvRNS_18TensorIteratorBaseERKT_EUliE_EEviT1_)
        .other          _ZN2at6native18elementwise_kernelILi128ELi2EZNS0_22gpu_kernel_impl_nocastIZZNS0_73_GLOBAL__N__c8866d80_35_SparseBinaryOpIntersectionKernel_cu_1520ed90_315342_sparse_binary_op_intersection_kernel_implINS3_18CUDAKernelLauncherENS3_36CUDAValueSelectionIntersectionKernelINS3_9LhsProjOpEEElLl8EEEvRNS_6TensorERKS9_SC_RKSt6vectorIlSaIlEERKSt8optionalIS9_ESL_bbENKUlvE1_clEvEUllE_EEvRNS_18TensorIteratorBaseERKT_EUliE_EEviT1_,@"STO_CUDA_ENTRY STV_DEFAULT"
_ZN2at6native18elementwise_kernelILi128ELi2EZNS0_22gpu_kernel_impl_nocastIZZNS0_73_GLOBAL__N__c8866d80_35_SparseBinaryOpIntersectionKernel_cu_1520ed90_315342_sparse_binary_op_intersection_kernel_implINS3_18CUDAKernelLauncherENS3_36CUDAValueSelectionIntersectionKernelINS3_9LhsProjOpEEElLl8EEEvRNS_6TensorERKS9_SC_RKSt6vectorIlSaIlEERKSt8optionalIS9_ESL_bbENKUlvE1_clEvEUllE_EEvRNS_18TensorIteratorBaseERKT_EUliE_EEviT1_:
.text._ZN2at6native18elementwise_kernelILi128ELi2EZNS0_22gpu_kernel_impl_nocastIZZNS0_73_GLOBAL__N__c8866d80_35_SparseBinaryOpIntersectionKernel_cu_1520ed90_315342_sparse_binary_op_intersection_kernel_implINS3_18CUDAKernelLauncherENS3_36CUDAValueSelectionIntersectionKernelINS3_9LhsProjOpEEElLl8EEEvRNS_6TensorERKS9_SC_RKSt6vectorIlSaIlEERKSt8optionalIS9_ESL_bbENKUlvE1_clEvEUllE_EEvRNS_18TensorIteratorBaseERKT_EUliE_EEviT1_:
[----:B------:R-:W-:Y:S02]  /*0000*/  MOV R1, c[0x0][0x28] ;  /* 0x00000a0000017a02 */ /* 0x000fe40000000f00 */
[----:B------:R-:W0:Y:S01]  /*0010*/  S2R R3, SR_CTAID.X ;  /* 0x0000000000037919 */ /* 0x000e220000002500 */
[----:B------:R-:W-:Y:S01]  /*0020*/  HFMA2.MMA R2, -RZ, RZ, 0, 5.9604644775390625e-08 ;  /* 0x00000001ff027435 */ /* 0x000fe200000001ff */
[----:B------:R-:W-:Y:S01]  /*0030*/  ULDC.64 UR10, c[0x0][0x118] ;  /* 0x00004600000a7ab9 */ /* 0x000fe20000000a00 */
[----:B------:R-:W-:Y:S01]  /*0040*/  BSSY B0, `(.L_x_7976) ;  /* 0x000016f000007945 */ /* 0x000fe20003800000 */
[----:B------:R-:W0:Y:S02]  /*0050*/  S2R R0, SR_TID.X ;  /* 0x0000000000007919 */ /* 0x000e240000002100 */
[----:B0-----:R-:W-:-:S05]  /*0060*/  IMAD R3, R3, 0x100, R0 ;  /* 0x0000010003037824 */ /* 0x001fca00078e0200 */
[----:B------:R-:W-:Y:S02]  /*0070*/  IADD3 R0, P1, -R2, c[0x0][0x380], RZ ;  /* 0x0000e00002007a10 */ /* 0x000fe40007f3e1ff */
[----:B------:R-:W-:Y:S02]  /*0080*/  MOV R2, c[0x0][0x384] ;  /* 0x0000e10000027a02 */ /* 0x000fe40000000f00 */
[----:B------:R-:W-:Y:S02]  /*0090*/  ISETP.GE.AND P0, PT, R3, c[0x0][0x160], PT ;  /* 0x0000580003007a0c */ /* 0x000fe40003f06270 */
[----:B------:R-:W-:-:S11]  /*00a0*/  IADD3.X R4, R2, -0x1, RZ, P1, !PT ;  /* 0xffffffff02047810 */ /* 0x000fd60000ffe4ff */
[----:B------:R-:W-:Y:S05]  /*00b0*/  @P0 BRA `(.L_x_7977) ;  /* 0x0000167000000947 */ /* 0x000fea0003800000 */
[----:B------:R-:W-:Y:S01]  /*00c0*/  ISETP.NE.AND P0, PT, RZ, c[0x0][0x168], PT ;  /* 0x00005a00ff007a0c */ /* 0x000fe20003f05270 */
[----:B------:R-:W-:Y:S01]  /*00d0*/  IMAD.MOV.U32 R5, RZ, RZ, RZ ;  /* 0x000000ffff057224 */ /* 0x000fe200078e00ff */
[----:B------:R-:W-:-:S11]  /*00e0*/  MOV R6, RZ ;  /* 0x000000ff00067202 */ /* 0x000fd60000000f00 */
[----:B------:R-:W-:Y:S05]  /*00f0*/  @!P0 BRA `(.L_x_7978) ;  /* 0x00000e1000008947 */ /* 0x000fea0003800000 */
[----:B------:R-:W-:Y:S01]  /*0100*/  HFMA2.MMA R6, -RZ, RZ, 0, 0 ;  /* 0x00000000ff067435 */ /* 0x000fe200000001ff */
[----:B------:R-:W-:Y:S01]  /*0110*/  MOV R7, R3 ;  /* 0x0000000300077202 */ /* 0x000fe20000000f00 */
[----:B------:R-:W-:-:S05]  /*0120*/  IMAD.MOV.U32 R5, RZ, RZ, 0x1 ;  /* 0x00000001ff057424 */ /* 0x000fca00078e00ff */
[----:B------:R-:W-:-:S03]  /*0130*/  ISETP.NE.AND P0, PT, R5, c[0x0][0x168], PT ;  /* 0x00005a0005007a0c */ /* 0x000fc60003f05270 */
[----:B------:R-:W-:-:S05]  /*0140*/  IMAD.HI.U32 R8, R3, c[0x0][0x170], R6 ;  /* 0x00005c0003087a27 */ /* 0x000fca00078e0006 */
[----:B------:R-:W-:-:S04]  /*0150*/  SHF.R.U32.HI R9, RZ, c[0x0][0x174], R8 ;  /* 0x00005d00ff097a19 */ /* 0x000fc80000011608 */
[----:B------:R-:W-:-:S05]  /*0160*/  IADD3 R6, -R9, RZ, RZ ;  /* 0x000000ff09067210 */ /* 0x000fca0007ffe1ff */
        /* <DEDUP_REMOVED lines=218> */
.L_x_7978:
[----:B------:R-:W-:Y:S01]  /*0f10*/  ISETP.NE.U32.AND P0, PT, RZ, c[0x0][0x370], PT ;  /* 0x0000dc00ff007a0c */ /* 0x000fe20003f05070 */
[----:B------:R-:W-:Y:S01]  /*0f20*/  IMAD.MOV.U32 R24, RZ, RZ, RZ ;  /* 0x000000ffff187224 */ /* 0x000fe200078e00ff */
[----:B------:R-:W-:Y:S02]  /*0f30*/  MOV R9, RZ ;  /* 0x000000ff00097202 */ /* 0x000fe40000000f00 */
[----:B------:R-:W-:-:S13]  /*0f40*/  ISETP.NE.AND.EX P0, PT, RZ, c[0x0][0x374], PT, P0 ;  /* 0x0000dd00ff007a0c */ /* 0x000fda0003f05300 */
[----:B------:R-:W-:Y:S05]  /*0f50*/  @!P0 BRA `(.L_x_7979) ;  /* 0x0000078000008947 */ /* 0x000fea0003800000 */
[----:B------:R-:W-:-:S10]  /*0f60*/  HFMA2.MMA R7, -RZ, RZ, 0, 5.9604644775390625e-08 ;  /* 0x00000001ff077435 */ /* 0x000fd400000001ff */
[----:B------:R-:W-:-:S04]  /*0f70*/  ISETP.LE.U32.AND P0, PT, R7, c[0x0][0x380], PT ;  /* 0x0000e00007007a0c */ /* 0x000fc80003f03070 */
[----:B------:R-:W-:-:S13]  /*0f80*/  ISETP.GE.AND.EX P0, PT, R2, RZ, PT, P0 ;  /* 0x000000ff0200720c */ /* 0x000fda0003f06300 */
[----:B------:R-:W-:Y:S05]  /*0f90*/  @!P0 BRA `(.L_x_7979) ;  /* 0x0000074000008947 */ /* 0x000fea0003800000 */
[----:B------:R-:W-:-:S05]  /*0fa0*/  IADD3 R12, P0, R6, c[0x0][0x368], RZ ;  /* 0x0000da00060c7a10 */ /* 0x000fca0007f1e0ff */
[----:B------:R-:W-:-:S05]  /*0fb0*/  IMAD.X R13, RZ, RZ, c[0x0][0x36c], P0 ;  /* 0x0000db00ff0d7624 */ /* 0x000fca00000e06ff */
[----:B------:R-:W2:Y:S01]  /*0fc0*/  LDG.E.64 R10, [R12.64] ;  /* 0x0000000a0c0a7981 */ /* 0x000ea2000c1e1b00 */
[----:B------:R-:W-:Y:S01]  /*0fd0*/  ISETP.GE.U32.AND P1, PT, R0, 0x3, PT ;  /* 0x000000030000780c */ /* 0x000fe20003f26070 */
[----:B------:R-:W-:Y:S01]  /*0fe0*/  IMAD.MOV.U32 R29, RZ, RZ, RZ ;  /* 0x000000ffff1d7224 */ /* 0x000fe200078e00ff */
[----:B------:R-:W-:Y:S02]  /*0ff0*/  MOV R7, 0x3 ;  /* 0x0000000300077802 */ /* 0x000fe40000000f00 */
[----:B------:R-:W-:Y:S02]  /*1000*/  ISETP.GE.U32.AND.EX P1, PT, R4, RZ, PT, P1 ;  /* 0x000000ff0400720c */ /* 0x000fe40003f26110 */
[----:B------:R-:W-:Y:S02]  /*1010*/  LOP3.LUT R8, R7, c[0x0][0x380], RZ, 0xc0, !PT ;  /* 0x0000e00007087a12 */ /* 0x000fe400078ec0ff */
[----:B------:R-:W-:Y:S02]  /*1020*/  MOV R23, RZ ;  /* 0x000000ff00177202 */ /* 0x000fe40000000f00 */
[----:B------:R-:W-:-:S02]  /*1030*/  ISETP.NE.U32.AND P0, PT, R8, RZ, PT ;  /* 0x000000ff0800720c */ /* 0x000fc40003f05070 */
[----:B------:R-:W-:Y:S02]  /*1040*/  MOV R24, RZ ;  /* 0x000000ff00187202 */ /* 0x000fe40000000f00 */
[----:B------:R-:W-:Y:S01]  /*1050*/  ISETP.NE.AND.EX P0, PT, RZ, RZ, PT, P0 ;  /* 0x000000ffff00720c */ /* 0x000fe20003f05300 */
[----:B--2---:R-:W-:-:S04]  /*1060*/  IMAD R9, R11, c[0x0][0x378], RZ ;  /* 0x0000de000b097a24 */ /* 0x004fc800078e02ff */
[C---:B------:R-:W-:Y:S01]  /*1070*/  IMAD R15, R10.reuse, c[0x0][0x37c], R9 ;  /* 0x0000df000a0f7a24 */ /* 0x040fe200078e0209 */
[----:B------:R-:W-:Y:S01]  /*1080*/  MOV R9, RZ ;  /* 0x000000ff00097202 */ /* 0x000fe20000000f00 */
[----:B------:R-:W-:-:S04]  /*1090*/  IMAD.WIDE.U32 R10, R10, c[0x0][0x378], RZ ;  /* 0x0000de000a0a7a25 */ /* 0x000fc800078e00ff */
[----:B------:R-:W-:Y:S01]  /*10a0*/  IMAD.IADD R13, R11, 0x1, R15 ;  /* 0x000000010b0d7824 */ /* 0x000fe200078e020f */
[----:B------:R-:W-:Y:S05]  /*10b0*/  @!P1 BRA `(.L_x_7980) ;  /* 0x0000037000009947 */ /* 0x000fea0003800000 */
[----:B------:R-:W-:Y:S01]  /*10c0*/  MOV R6, c[0x0][0x3c8] ;  /* 0x0000f20000067a02 */ /* 0x000fe20000000f00 */
[----:B------:R-:W-:Y:S01]  /*10d0*/  HFMA2.MMA R23, -RZ, RZ, 0, 0 ;  /* 0x00000000ff177435 */ /* 0x000fe200000001ff */
[----:B------:R-:W-:Y:S01]  /*10e0*/  IADD3 R22, P1, R8, -c[0x0][0x380], RZ ;  /* 0x8000e00008167a10 */ /* 0x000fe20007f3e0ff */
[----:B------:R-:W-:Y:S01]  /*10f0*/  IMAD.MOV.U32 R29, RZ, RZ, RZ ;  /* 0x000000ffff1d7224 */ /* 0x000fe200078e00ff */
[----:B------:R-:W-:Y:S01]  /*1100*/  LEA R36, P2, R10, c[0x0][0x370], 0x3 ;  /* 0x0000dc000a247a11 */ /* 0x000fe200078418ff */
[----:B------:R-:W-:Y:S01]  /*1110*/  UMOV UR6, 0x8 ;  /* 0x0000000800067882 */ /* 0x000fe20000000000 */
[C---:B------:R-:W-:Y:S02]  /*1120*/  SHF.L.U64.HI R25, R6.reuse, R7, c[0x0][0x3cc] ;  /* 0x0000f30006197619 */ /* 0x040fe40000010207 */
[----:B------:R-:W-:Y:S02]  /*1130*/  SHF.L.U32 R27, R6, 0x3, RZ ;  /* 0x00000003061b7819 */ /* 0x000fe400000006ff */
[----:B------:R-:W-:-:S02]  /*1140*/  IADD3.X R6, RZ, ~c[0x0][0x384], RZ, P1, !PT ;  /* 0x8000e100ff067a10 */ /* 0x000fc40000ffe4ff */
[----:B------:R-:W-:-:S04]  /*1150*/  LEA.HI.X R37, R10, c[0x0][0x374], R13, 0x3, P2 ;  /* 0x0000dd000a257a11 */ /* 0x000fc800010f1c0d */
.L_x_7981:
[----:B------:R-:W-:Y:S01]  /*1160*/  MOV R30, R36 ;  /* 0x00000024001e7202 */ /* 0x000fe20000000f00 */
[----:B------:R-:W-:Y:S01]  /*1170*/  IMAD.MOV.U32 R31, RZ, RZ, R37 ;  /* 0x000000ffff1f7224 */ /* 0x000fe200078e0025 */
[----:B------:R-:W-:-:S05]  /*1180*/  IADD3 R36, P1, R36, R27, RZ ;  /* 0x0000001b24247210 */ /* 0x000fca0007f3e0ff */
[----:B------:R-:W2:Y:S01]  /*1190*/  LDG.E.64 R30, [R30.64] ;  /* 0x0000000a1e1e7981 */ /* 0x000ea2000c1e1b00 */
[----:B------:R-:W-:Y:S02]  /*11a0*/  IADD3.X R37, R37, R25, RZ, P1, !PT ;  /* 0x0000001925257210 */ /* 0x000fe40000ffe4ff */
[----:B------:R-:W-:-:S03]  /*11b0*/  IADD3 R32, P1, R36, R27, RZ ;  /* 0x0000001b24207210 */ /* 0x000fc60007f3e0ff */
[----:B------:R-:W3:Y:S01]  /*11c0*/  LDG.E.64 R14, [R36.64] ;  /* 0x0000000a240e7981 */ /* 0x000ee2000c1e1b00 */
[----:B------:R-:W-:Y:S02]  /*11d0*/  IADD3.X R33, R37, R25, RZ, P1, !PT ;  /* 0x0000001925217210 */ /* 0x000fe40000ffe4ff */
[----:B------:R-:W-:-:S03]  /*11e0*/  IADD3 R16, P1, R32, R27, RZ ;  /* 0x0000001b20107210 */ /* 0x000fc60007f3e0ff */
[----:B------:R0:W4:Y:S01]  /*11f0*/  LDG.E.64 R18, [R32.64] ;  /* 0x0000000a20127981 */ /* 0x000122000c1e1b00 */
[----:B------:R-:W-:-:S05]  /*1200*/  IADD3.X R17, R33, R25, RZ, P1, !PT ;  /* 0x0000001921117210 */ /* 0x000fca0000ffe4ff */
[----:B------:R-:W5:Y:S01]  /*1210*/  LDG.E.64 R20, [R16.64] ;  /* 0x0000000a10147981 */ /* 0x000f62000c1e1b00 */
[----:B------:R-:W-:Y:S01]  /*1220*/  ULDC.64 UR4, c[0x0][UR6+0x380] ;  /* 0x0000e00006047abb */ /* 0x000fe20008000a00 */
[----:B------:R-:W-:Y:S02]  /*1230*/  IADD3 R23, P1, R23, 0x4, RZ ;  /* 0x0000000417177810 */ /* 0x000fe40007f3e0ff */
[----:B0-----:R-:W-:Y:S01]  /*1240*/  MOV R33, R9 ;  /* 0x0000000900217202 */ /* 0x001fe20000000f00 */
[----:B------:R-:W-:Y:S02]  /*1250*/  IMAD.MOV.U32 R32, RZ, RZ, R24 ;  /* 0x000000ffff207224 */ /* 0x000fe400078e0018 */
[----:B------:R-:W-:Y:S02]  /*1260*/  IMAD.X R29, RZ, RZ, R29, P1 ;  /* 0x000000ffff1d7224 */ /* 0x000fe400008e061d */
[----:B--2---:R-:W-:Y:S02]  /*1270*/  IMAD R26, R31, UR4, RZ ;  /* 0x000000041f1a7c24 */ /* 0x004fe4000f8e02ff */
[----:B------:R-:W-:-:S04]  /*1280*/  IMAD.WIDE.U32 R34, R30, UR4, R32 ;  /* 0x000000041e227c25 */ /* 0x000fc8000f8e0020 */
[----:B------:R-:W-:Y:S01]  /*1290*/  IMAD R31, R30, UR5, R26 ;  /* 0x000000051e1f7c24 */ /* 0x000fe2000f8e021a */
[----:B------:R-:W-:Y:S02]  /*12a0*/  ULDC.64 UR4, c[0x0][UR6+0x388] ;  /* 0x0000e20006047abb */ /* 0x000fe40008000a00 */
[----:B---3--:R-:W-:Y:S02]  /*12b0*/  IMAD R9, R15, UR4, RZ ;  /* 0x000000040f097c24 */ /* 0x008fe4000f8e02ff */
[----:B------:R-:W-:Y:S02]  /*12c0*/  IADD3 R35, R35, R31, RZ ;  /* 0x0000001f23237210 */ /* 0x000fe40007ffe0ff */
[----:B------:R-:W-:-:S03]  /*12d0*/  IMAD R9, R14, UR5, R9 ;  /* 0x000000050e097c24 */ /* 0x000fc6000f8e0209 */
[----:B------:R-:W-:Y:S01]  /*12e0*/  IMAD.WIDE.U32 R14, R14, UR4, R34 ;  /* 0x000000040e0e7c25 */ /* 0x000fe2000f8e0022 */
[----:B------:R-:W-:-:S04]  /*12f0*/  ULDC.64 UR4, c[0x0][UR6+0x390] ;  /* 0x0000e40006047abb */ /* 0x000fc80008000a00 */
[----:B------:R-:W-:Y:S01]  /*1300*/  IADD3 R15, R15, R9, RZ ;  /* 0x000000090f0f7210 */ /* 0x000fe20007ffe0ff */
[----:B----4-:R-:W-:Y:S01]  /*1310*/  IMAD R9, R19, UR4, RZ ;  /* 0x0000000413097c24 */ /* 0x010fe2000f8e02ff */
[----:B------:R-:W-:-:S03]  /*1320*/  IADD3 R19, P2, R23, R22, RZ ;  /* 0x0000001617137210 */ /* 0x000fc60007f5e0ff */
[C---:B------:R-:W-:Y:S01]  /*1330*/  IMAD R9, R18.reuse, UR5, R9 ;  /* 0x0000000512097c24 */ /* 0x040fe2000f8e0209 */
[----:B------:R-:W-:Y:S01]  /*1340*/  ISETP.NE.U32.AND P1, PT, R19, RZ, PT ;  /* 0x000000ff1300720c */ /* 0x000fe20003f25070 */
[----:B------:R-:W-:Y:S01]  /*1350*/  IMAD.WIDE.U32 R14, R18, UR4, R14 ;  /* 0x00000004120e7c25 */ /* 0x000fe2000f8e000e */
[----:B------:R-:W-:Y:S01]  /*1360*/  IADD3.X R18, R29, R6, RZ, P2, !PT ;  /* 0x000000061d127210 */ /* 0x000fe200017fe4ff */
[----:B------:R-:W-:Y:S01]  /*1370*/  ULDC.64 UR4, c[0x0][UR6+0x398] ;  /* 0x0000e60006047abb */ /* 0x000fe20008000a00 */
[----:B------:R-:W-:Y:S01]  /*1380*/  IADD3 R36, P2, R16, R27, RZ ;  /* 0x0000001b10247210 */ /* 0x000fe20007f5e0ff */
[----:B-----5:R-:W-:Y:S01]  /*1390*/  IMAD R19, R21, UR4, RZ ;  /* 0x0000000415137c24 */ /* 0x020fe2000f8e02ff */
[----:B------:R-:W-:Y:S01]  /*13a0*/  ISETP.NE.AND.EX P1, PT, R18, RZ, PT, P1 ;  /* 0x000000ff1200720c */ /* 0x000fe20003f25310 */
[----:B------:R-:W-:Y:S01]  /*13b0*/  UIADD3 UR6, UR6, 0x20, URZ ;  /* 0x0000002006067890 */ /* 0x000fe2000fffe03f */
[----:B------:R-:W-:Y:S01]  /*13c0*/  IADD3 R15, R15, R9, RZ ;  /* 0x000000090f0f7210 */ /* 0x000fe20007ffe0ff */
[----:B------:R-:W-:Y:S01]  /*13d0*/  IMAD R19, R20, UR5, R19 ;  /* 0x0000000514137c24 */ /* 0x000fe2000f8e0213 */
[----:B------:R-:W-:-:S03]  /*13e0*/  IADD3.X R37, R17, R25, RZ, P2, !PT ;  /* 0x0000001911257210 */ /* 0x000fc600017fe4ff */
[----:B------:R-:W-:-:S04]  /*13f0*/  IMAD.WIDE.U32 R14, R20, UR4, R14 ;  /* 0x00000004140e7c25 */ /* 0x000fc8000f8e000e */
[----:B------:R-:W-:Y:S01]  /*1400*/  IMAD.MOV.U32 R24, RZ, RZ, R14 ;  /* 0x000000ffff187224 */ /* 0x000fe200078e000e */
[----:B------:R-:W-:Y:S01]  /*1410*/  IADD3 R9, R15, R19, RZ ;  /* 0x000000130f097210 */ /* 0x000fe20007ffe0ff */
[----:B------:R-:W-:Y:S05]  /*1420*/  @P1 BRA `(.L_x_7981) ;  /* 0xfffffd3000001947 */ /* 0x000fea000383ffff */
.L_x_7980:
[----:B------:R-:W-:Y:S05]  /*1430*/  @!P0 BRA `(.L_x_7979) ;  /* 0x000002a000008947 */ /* 0x000fea0003800000 */
[----:B------:R-:W-:Y:S01]  /*1440*/  MOV R12, R10 ;  /* 0x0000000a000c7202 */ /* 0x000fe20000000f00 */
[----:B------:R-:W-:-:S04]  /*1450*/  IMAD R6, R29, c[0x0][0x3c8], RZ ;  /* 0x0000f2001d067a24 */ /* 0x000fc800078e02ff */
[----:B------:R-:W-:-:S04]  /*1460*/  IMAD.WIDE.U32 R12, R23, c[0x0][0x3c8], R12 ;  /* 0x0000f200170c7a25 */ /* 0x000fc800078e000c */
[----:B------:R-:W-:Y:S01]  /*1470*/  IMAD R11, R23, c[0x0][0x3cc], R6 ;  /* 0x0000f300170b7a24 */ /* 0x000fe200078e0206 */
[----:B------:R-:W-:-:S04]  /*1480*/  LEA R10, P0, R12, c[0x0][0x370], 0x3 ;  /* 0x0000dc000c0a7a11 */ /* 0x000fc800078018ff */
[----:B------:R-:W-:-:S04]  /*1490*/  IADD3 R11, R13, R11, RZ ;  /* 0x0000000b0d0b7210 */ /* 0x000fc80007ffe0ff */
[----:B------:R-:W-:-:S05]  /*14a0*/  LEA.HI.X R11, R12, c[0x0][0x374], R11, 0x3, P0 ;  /* 0x0000dd000c0b7a11 */ /* 0x000fca00000f1c0b */
[----:B------:R-:W2:Y:S01]  /*14b0*/  LDG.E.64 R12, [R10.64] ;  /* 0x0000000a0a0c7981 */ /* 0x000ea2000c1e1b00 */
[----:B------:R-:W-:Y:S01]  /*14c0*/  IMAD.SHL.U32 R23, R23, 0x8, RZ ;  /* 0x0000000817177824 */ /* 0x000fe200078e00ff */
[----:B------:R-:W-:Y:S02]  /*14d0*/  ISETP.NE.U32.AND P0, PT, R8, 0x1, PT ;  /* 0x000000010800780c */ /* 0x000fe40003f05070 */
[----:B------:R-:W-:Y:S01]  /*14e0*/  MOV R25, R9 ;  /* 0x0000000900197202 */ /* 0x000fe20000000f00 */
[----:B------:R-:W2:Y:S01]  /*14f0*/  LDC.64 R14, c[0x0][R23+0x388] ;  /* 0x0000e200170e7b82 */ /* 0x000ea20000000a00 */
[----:B------:R-:W-:Y:S01]  /*1500*/  ISETP.NE.AND.EX P0, PT, RZ, RZ, PT, P0 ;  /* 0x000000ffff00720c */ /* 0x000fe20003f05300 */
[-C--:B--2---:R-:W-:Y:S02]  /*1510*/  IMAD R13, R13, R14.reuse, RZ ;  /* 0x0000000e0d0d7224 */ /* 0x084fe400078e02ff */
[----:B------:R-:W-:-:S04]  /*1520*/  IMAD.WIDE.U32 R24, R12, R14, R24 ;  /* 0x0000000e0c187225 */ /* 0x000fc800078e0018 */
[----:B------:R-:W-:-:S05]  /*1530*/  IMAD R13, R12, R15, R13 ;  /* 0x0000000f0c0d7224 */ /* 0x000fca00078e020d */
[----:B------:R-:W-:Y:S01]  /*1540*/  IADD3 R9, R25, R13, RZ ;  /* 0x0000000d19097210 */ /* 0x000fe20007ffe0ff */
[----:B------:R-:W-:Y:S05]  /*1550*/  @!P0 BRA `(.L_x_7979) ;  /* 0x0000018000008947 */ /* 0x000fea0003800000 */
[----:B------:R-:W-:Y:S02]  /*1560*/  ISETP.NE.U32.AND P0, PT, R8, 0x2, PT ;  /* 0x000000020800780c */ /* 0x000fe40003f05070 */
[----:B------:R-:W-:Y:S02]  /*1570*/  MOV R6, c[0x0][0x3c8] ;  /* 0x0000f20000067a02 */ /* 0x000fe40000000f00 */
[----:B------:R-:W-:Y:S02]  /*1580*/  ISETP.NE.AND.EX P0, PT, RZ, RZ, PT, P0 ;  /* 0x000000ffff00720c */ /* 0x000fe40003f05300 */
[C---:B------:R-:W-:Y:S01]  /*1590*/  SHF.L.U64.HI R13, R6.reuse, R7, c[0x0][0x3cc] ;  /* 0x0000f300060d7619 */ /* 0x040fe20000010207 */
[----:B------:R-:W-:-:S05]  /*15a0*/  IMAD.SHL.U32 R15, R6, 0x8, RZ ;  /* 0x00000008060f7824 */ /* 0x000fca00078e00ff */
[----:B------:R-:W-:-:S04]  /*15b0*/  IADD3 R16, P1, R10, R15, RZ ;  /* 0x0000000f0a107210 */ /* 0x000fc80007f3e0ff */
[----:B------:R-:W-:Y:S02]  /*15c0*/  IADD3.X R17, R11, R13, RZ, P1, !PT ;  /* 0x0000000d0b117210 */ /* 0x000fe40000ffe4ff */
[----:B------:R-:W-:-:S03]  /*15d0*/  @P0 IADD3 R10, P1, R16, R15, RZ ;  /* 0x0000000f100a0210 */ /* 0x000fc60007f3e0ff */
[----:B------:R-:W2:Y:S01]  /*15e0*/  LDG.E.64 R6, [R16.64] ;  /* 0x0000000a10067981 */ /* 0x000ea2000c1e1b00 */
[----:B------:R-:W-:-:S06]  /*15f0*/  @P0 IADD3.X R11, R17, R13, RZ, P1, !PT ;  /* 0x0000000d110b0210 */ /* 0x000fcc0000ffe4ff */
[----:B------:R-:W3:Y:S01]  /*1600*/  @P0 LDG.E.64 R10, [R10.64] ;  /* 0x0000000a0a0a0981 */ /* 0x000ee2000c1e1b00 */
[----:B------:R-:W2:Y:S01]  /*1610*/  LDC.64 R14, c[0x0][R23+0x390] ;  /* 0x0000e400170e7b82 */ /* 0x000ea20000000a00 */
[----:B------:R-:W-:-:S07]  /*1620*/  MOV R25, R9 ;  /* 0x0000000900197202 */ /* 0x000fce0000000f00 */
[----:B------:R-:W3:Y:S01]  /*1630*/  @P0 LDC.64 R12, c[0x0][R23+0x398] ;  /* 0x0000e600170c0b82 */ /* 0x000ee20000000a00 */
[-C--:B--2---:R-:W-:Y:S02]  /*1640*/  IMAD R7, R7, R14.reuse, RZ ;  /* 0x0000000e07077224 */ /* 0x084fe400078e02ff */
[----:B------:R-:W-:-:S04]  /*1650*/  IMAD.WIDE.U32 R24, R6, R14, R24 ;  /* 0x0000000e06187225 */ /* 0x000fc800078e0018 */
[----:B------:R-:W-:Y:S01]  /*1660*/  IMAD R7, R6, R15, R7 ;  /* 0x0000000f06077224 */ /* 0x000fe200078e0207 */
[----:B------:R-:W-:Y:S01]  /*1670*/  @P0 MOV R8, R24 ;  /* 0x0000001800080202 */ /* 0x000fe20000000f00 */
[-C--:B---3--:R-:W-:Y:S02]  /*1680*/  @P0 IMAD R15, R11, R12.reuse, RZ ;  /* 0x0000000c0b0f0224 */ /* 0x088fe400078e02ff */
[----:B------:R-:W-:Y:S02]  /*1690*/  IMAD.IADD R9, R25, 0x1, R7 ;  /* 0x0000000119097824 */ /* 0x000fe400078e0207 */
[C---:B------:R-:W-:Y:S02]  /*16a0*/  @P0 IMAD R15, R10.reuse, R13, R15 ;  /* 0x0000000d0a0f0224 */ /* 0x040fe400078e020f */
[----:B------:R-:W-:-:S05]  /*16b0*/  @P0 IMAD.WIDE.U32 R10, R10, R12, R8 ;  /* 0x0000000c0a0a0225 */ /* 0x000fca00078e0008 */
[----:B------:R-:W-:Y:S02]  /*16c0*/  @P0 IADD3 R9, R11, R15, RZ ;  /* 0x0000000f0b090210 */ /* 0x000fe40007ffe0ff */
[----:B------:R-:W-:Y:S02]  /*16d0*/  @P0 MOV R24, R10 ;  /* 0x0000000a00180202 */ /* 0x000fe40000000f00 */
.L_x_7979:
[----:B------:R-:W-:Y:S02]  /*16e0*/  IADD3 R6, P0, R5, c[0x0][0x360], RZ ;  /* 0x0000d80005067a10 */ /* 0x000fe40007f1e0ff */
[----:B------:R-:W-:Y:S02]  /*16f0*/  MOV R25, R9 ;  /* 0x0000000900197202 */ /* 0x000fe40000000f00 */
[----:B------:R-:W-:Y:S01]  /*1700*/  IADD3 R3, R3, 0x80, RZ ;  /* 0x0000008003037810 */ /* 0x000fe20007ffe0ff */
[----:B------:R-:W-:-:S05]  /*1710*/  IMAD.X R7, RZ, RZ, c[0x0][0x364], P0 ;  /* 0x0000d900ff077624 */ /* 0x000fca00000e06ff */
[----:B------:R0:W-:Y:S03]  /*1720*/  STG.E.64 [R6.64], R24 ;  /* 0x0000001806007986 */ /* 0x0001e6000c101b0a */
.L_x_7977:
[----:B------:R-:W-:Y:S05]  /*1730*/  BSYNC B0 ;  /* 0x0000000000007941 */ /* 0x000fea0003800000 */
.L_x_7976:
[----:B------:R-:W-:-:S13]  /*1740*/  ISETP.GE.AND P0, PT, R3, c[0x0][0x160], PT ;  /* 0x0000580003007a0c */ /* 0x000fda0003f06270 */
[----:B------:R-:W-:Y:S05]  /*1750*/  @P0 EXIT ;  /* 0x000000000000094d */ /* 0x000fea0003800000 */
[----:B------:R-:W-:Y:S01]  /*1760*/  ISETP.NE.AND P0, PT, RZ, c[0x0][0x168], PT ;  /* 0x00005a00ff007a0c */ /* 0x000fe20003f05270 */
[----:B------:R-:W-:Y:S01]  /*1770*/  HFMA2.MMA R5, -RZ, RZ, 0, 0 ;  /* 0x00000000ff057435 */ /* 0x000fe200000001ff */
[----:B0-----:R-:W-:-:S11]  /*1780*/  MOV R6, RZ ;  /* 0x000000ff00067202 */ /* 0x001fd60000000f00 */
[----:B------:R-:W-:Y:S05]  /*1790*/  @!P0 BRA `(.L_x_7982) ;  /* 0x00000e0000008947 */ /* 0x000fea0003800000 */
[----:B------:R-:W-:Y:S01]  /*17a0*/  MOV R7, R3 ;  /* 0x0000000300077202 */ /* 0x000fe20000000f00 */
[----:B------:R-:W-:-:S04]  /*17b0*/  IMAD.MOV.U32 R6, RZ, RZ, RZ ;  /* 0x000000ffff067224 */ /* 0x000fc800078e00ff */
[----:B------:R-:W-:Y:S01]  /*17c0*/  IMAD.HI.U32 R8, R3, c[0x0][0x170], R6 ;  /* 0x00005c0003087a27 */ /* 0x000fe200078e0006 */
[----:B------:R-:W-:-:S04]  /*17d0*/  MOV R7, c[0x0][0x168] ;  /* 0x00005a0000077a02 */ /* 0x000fc80000000f00 */
        /* <DEDUP_REMOVED lines=220> */
.L_x_7982:
        /* <DEDUP_REMOVED lines=8> */
[----:B------:R-:W-:-:S04]  /*2620*/  MOV R20, c[0x0][0x380] ;  /* 0x0000e00000147a02 */ /* 0x000fc80000000f00 */
[----:B------:R-:W-:-:S04]  /*2630*/  ISETP.GE.U32.AND P0, PT, R20, 0x1, PT ;  /* 0x000000011400780c */ /* 0x000fc80003f06070 */
[----:B------:R-:W-:-:S13]  /*2640*/  ISETP.GE.AND.EX P0, PT, R2, RZ, PT, P0 ;  /* 0x000000ff0200720c */ /* 0x000fda0003f06300 */
[----:B------:R-:W-:Y:S05]  /*2650*/  @!P0 BRA `(.L_x_7983) ;  /* 0x000006d000008947 */ /* 0x000fea0003800000 */
        /* <DEDUP_REMOVED lines=14> */
[----:B------:R-:W-:Y:S01]  /*2740*/  IADD3 R22, P1, R20, -c[0x0][0x380], RZ ;  /* 0x8000e00014167a10 */ /* 0x000fe20007f3e0ff */
[----:B------:R-:W-:Y:S01]  /*2750*/  UMOV UR6, 0x8 ;  /* 0x0000000800067882 */ /* 0x000fe20000000000 */
[C---:B------:R-:W-:Y:S01]  /*2760*/  LEA R26, P2, R2.reuse, c[0x0][0x370], 0x3 ;  /* 0x0000dc00021a7a11 */ /* 0x040fe200078418ff */
[----:B------:R-:W-:Y:S01]  /*2770*/  ULDC.64 UR8, c[0x0][0x3c8] ;  /* 0x0000f20000087ab9 */ /* 0x000fe20000000a00 */
[----:B------:R-:W-:Y:S01]  /*2780*/  MOV R21, RZ ;  /* 0x000000ff00157202 */ /* 0x000fe20000000f00 */
[----:B------:R-:W-:Y:S01]  /*2790*/  UIMAD.WIDE.U32 UR4, UR6, UR8, URZ ;  /* 0x00000008060472a5 */ /* 0x000fe2000f8e003f */
[----:B------:R-:W-:Y:S01]  /*27a0*/  MOV R23, RZ ;  /* 0x000000ff00177202 */ /* 0x000fe20000000f00 */
[----:B------:R-:W-:Y:S01]  /*27b0*/  UIMAD UR6, UR6, UR9, URZ ;  /* 0x00000009060672a4 */ /* 0x000fe2000f8e023f */
[----:B------:R-:W-:Y:S01]  /*27c0*/  IMAD.X R0, RZ, RZ, ~c[0x0][0x384], P1 ;  /* 0x8000e100ff007624 */ /* 0x000fe200008e06ff */
[----:B------:R-:W-:Y:S01]  /*27d0*/  LEA.HI.X R27, R2, c[0x0][0x374], R5, 0x3, P2 ;  /* 0x0000dd00021b7a11 */ /* 0x000fe200010f1c05 */
[----:B------:R-:W-:-:S02]  /*27e0*/  UMOV UR7, 0x8 ;  /* 0x0000000800077882 */ /* 0x000fc40000000000 */
[----:B------:R-:W-:Y:S02]  /*27f0*/  UIADD3 UR6, UR5, UR6, URZ ;  /* 0x0000000605067290 */ /* 0x000fe4000fffe03f */
.L_x_7985:
[----:B------:R-:W-:Y:S02]  /*2800*/  MOV R8, R26 ;  /* 0x0000001a00087202 */ /* 0x000fe40000000f00 */
[----:B------:R-:W-:Y:S02]  /*2810*/  MOV R9, R27 ;  /* 0x0000001b00097202 */ /* 0x000fe40000000f00 */
[----:B------:R-:W-:-:S04]  /*2820*/  IADD3 R26, P1, R26, UR4, RZ ;  /* 0x000000041a1a7c10 */ /* 0x000fc8000ff3e0ff */
[----:B------:R-:W2:Y:S01]  /*2830*/  LDG.E.64 R8, [R8.64] ;  /* 0x0000000a08087981 */ /* 0x000ea2000c1e1b00 */
        /* <DEDUP_REMOVED lines=8> */
[----:B------:R-:W-:Y:S01]  /*28c0*/  ULDC.64 UR8, c[0x0][UR7+0x380] ;  /* 0x0000e00007087abb */ /* 0x000fe20008000a00 */
[----:B------:R-:W-:-:S04]  /*28d0*/  IADD3 R21, P1, R21, 0x4, RZ ;  /* 0x0000000415157810 */ /* 0x000fc80007f3e0ff */
[----:B------:R-:W-:Y:S01]  /*28e0*/  IADD3.X R23, RZ, R23, RZ, P1, !PT ;  /* 0x00000017ff177210 */ /* 0x000fe20000ffe4ff */
[----:B--2---:R-:W-:Y:S02]  /*28f0*/  IMAD R9, R9, UR8, RZ ;  /* 0x0000000809097c24 */ /* 0x004fe4000f8e02ff */
[----:B------:R-:W-:-:S04]  /*2900*/  IMAD.WIDE.U32 R24, R8, UR8, R24 ;  /* 0x0000000808187c25 */ /* 0x000fc8000f8e0018 */
[----:B------:R-:W-:Y:S01]  /*2910*/  IMAD R9, R8, UR9, R9 ;  /* 0x0000000908097c24 */ /* 0x000fe2000f8e0209 */
[----:B------:R-:W-:-:S04]  /*2920*/  ULDC.64 UR8, c[0x0][UR7+0x388] ;  /* 0x0000e20007087abb */ /* 0x000fc80008000a00 */
[----:B------:R-:W-:Y:S01]  /*2930*/  IADD3 R25, R25, R9, RZ ;  /* 0x0000000919197210 */ /* 0x000fe20007ffe0ff */
[----:B---3--:R-:W-:-:S04]  /*2940*/  IMAD R9, R11, UR8, RZ ;  /* 0x000000080b097c24 */ /* 0x008fc8000f8e02ff */
[C---:B------:R-:W-:Y:S02]  /*2950*/  IMAD R11, R10.reuse, UR9, R9 ;  /* 0x000000090a0b7c24 */ /* 0x040fe4000f8e0209 */
[----:B------:R-:W-:Y:S01]  /*2960*/  IMAD.WIDE.U32 R8, R10, UR8, R24 ;  /* 0x000000080a087c25 */ /* 0x000fe2000f8e0018 */
[----:B------:R-:W-:Y:S01]  /*2970*/  IADD3 R10, P2, R21, R22, RZ ;  /* 0x00000016150a7210 */ /* 0x000fe20007f5e0ff */
[----:B------:R-:W-:Y:S02]  /*2980*/  ULDC.64 UR8, c[0x0][UR7+0x390] ;  /* 0x0000e40007087abb */ /* 0x000fe40008000a00 */
[----:B------:R-:W-:Y:S01]  /*2990*/  IMAD.IADD R9, R9, 0x1, R11 ;  /* 0x0000000109097824 */ /* 0x000fe200078e020b */
[----:B------:R-:W-:Y:S01]  /*29a0*/  ISETP.NE.U32.AND P1, PT, R10, RZ, PT ;  /* 0x000000ff0a00720c */ /* 0x000fe20003f25070 */
[----:B----4-:R-:W-:Y:S01]  /*29b0*/  IMAD R11, R15, UR8, RZ ;  /* 0x000000080f0b7c24 */ /* 0x010fe2000f8e02ff */
[----:B------:R-:W-:Y:S01]  /*29c0*/  IADD3.X R10, R23, R0, RZ, P2, !PT ;  /* 0x00000000170a7210 */ /* 0x000fe200017fe4ff */
[----:B------:R-:W-:Y:S01]  /*29d0*/  IMAD.WIDE.U32 R8, R14, UR8, R8 ;  /* 0x000000080e087c25 */ /* 0x000fe2000f8e0008 */
[----:B------:R-:W-:-:S02]  /*29e0*/  IADD3 R26, P2, R12, UR4, RZ ;  /* 0x000000040c1a7c10 */ /* 0x000fc4000ff5e0ff */
[----:B------:R-:W-:Y:S01]  /*29f0*/  ISETP.NE.AND.EX P1, PT, R10, RZ, PT, P1 ;  /* 0x000000ff0a00720c */ /* 0x000fe20003f25310 */
[----:B------:R-:W-:Y:S01]  /*2a00*/  IMAD R11, R14, UR9, R11 ;  /* 0x000000090e0b7c24 */ /* 0x000fe2000f8e020b */
[----:B------:R-:W-:Y:S01]  /*2a10*/  ULDC.64 UR8, c[0x0][UR7+0x398] ;  /* 0x0000e60007087abb */ /* 0x000fe20008000a00 */
[----:B------:R-:W-:Y:S01]  /*2a20*/  IADD3.X R27, R13, UR6, RZ, P2, !PT ;  /* 0x000000060d1b7c10 */ /* 0x000fe200097fe4ff */
[----:B-----5:R-:W-:Y:S01]  /*2a30*/  IMAD R15, R19, UR8, RZ ;  /* 0x00000008130f7c24 */ /* 0x020fe2000f8e02ff */
[----:B------:R-:W-:Y:S01]  /*2a40*/  UIADD3 UR7, UR7, 0x20, URZ ;  /* 0x0000002007077890 */ /* 0x000fe2000fffe03f */
[----:B------:R-:W-:Y:S02]  /*2a50*/  IADD3 R9, R9, R11, RZ ;  /* 0x0000000b09097210 */ /* 0x000fe40007ffe0ff */
[----:B------:R-:W-:-:S03]  /*2a60*/  IMAD R15, R18, UR9, R15 ;  /* 0x00000009120f7c24 */ /* 0x000fc6000f8e020f */
[----:B------:R-:W-:-:S04]  /*2a70*/  IMAD.WIDE.U32 R24, R18, UR8, R8 ;  /* 0x0000000812187c25 */ /* 0x000fc8000f8e0008 */
[----:B------:R-:W-:Y:S01]  /*2a80*/  IMAD.IADD R25, R25, 0x1, R15 ;  /* 0x0000000119197824 */ /* 0x000fe200078e020f */
[----:B------:R-:W-:Y:S05]  /*2a90*/  @P1 BRA `(.L_x_7985) ;  /* 0xfffffd6000001947 */ /* 0x000fea000383ffff */
.L_x_7984:
        /* <DEDUP_REMOVED lines=41> */
.L_x_7983:
[----:B------:R-:W-:Y:S01]  /*2d30*/  STG.E.64 [R6.64], R24 ;  /* 0x0000001806007986 */ /* 0x000fe2000c101b0a */
[----:B------:R-:W-:Y:S05]  /*2d40*/  EXIT ;  /* 0x000000000000794d */ /* 0x000fea0003800000 */
.L_x_7986:
        /* <DEDUP_REMOVED lines=11> */
.L_x_16293:


//--------------------- .text._ZN2at6native27unrolled_elementwise_kernelIZZNS0_73_GLOBAL__N__c8866d80_35_SparseBinaryOpIntersectionKernel_cu_1520ed90_315342_sparse_binary_op_intersection_kernel_implINS2_18CUDAKernelLauncherENS2_36CUDAValueSelectionIntersectionKernelINS2_9LhsProjOpEEElLl8EEEvRNS_6TensorERKS8_SB_RKSt6vectorIlSaIlEERKSt8optionalIS8_ESK_bbENKUlvE1_clEvEUllE_St5arrayIPcLm2EELi4E23TrivialOffsetCalculatorILi1EjESR_NS0_6memory15LoadWithoutCastENSS_16StoreWithoutCastEEEviT_T0_T2_T3_T4_T5_ --------------------------
	.section	.text._ZN2at6native27unrolled_elementwise_kernelIZZNS0_73_GLOBAL__N__c8866d80_35_SparseBinaryOpIntersectionKernel_cu_1520ed90_315342_sparse_binary_op_intersection_kernel_implINS2_18CUDAKernelLauncherENS2_36CUDAValueSelectionIntersectionKernelINS2_9LhsProjOpEEElLl8EEEvRNS_6TensorERKS8_SB_RKSt6vectorIlSaIlEERKSt8optionalIS8_ESK_bbENKUlvE1_clEvEUllE_St5arrayIPcLm2EELi4E23TrivialOffsetCalculatorILi1EjESR_NS0_6memory15LoadWithoutCastENSS_16StoreWithoutCastEEEviT_T0_T2_T3_T4_T5_,"ax",@progbits
	.sectioninfo	@"SHI_REGISTERS=32"
	.align	128
        .global         _ZN2at6native27unrolled_elementwise_kernelIZZNS0_73_GLOBAL__N__c8866d80_35_SparseBinaryOpIntersectionKernel_cu_1520ed90_315342_sparse_binary_op_intersection_kernel_implINS2_18CUDAKernelLauncherENS2_36CUDAValueSelectionIntersectionKernelINS2_9LhsProjOpEEElLl8EEEvRNS_6TensorERKS8_SB_RKSt6vectorIlSaIlEERKSt8optionalIS8_ESK_bbENKUlvE1_clEvEUllE_St5arrayIPcLm2EELi4E23TrivialOffsetCalculatorILi1EjESR_NS0_6memory15LoadWithoutCastENSS_16StoreWithoutCastEEEviT_T0_T2_T3_T4_T5_
        .type           _ZN2at6native27unrolled_elementwise_kernelIZZNS0_73_GLOBAL__N__c8866d80_35_SparseBinaryOpIntersectionKernel_cu_1520ed90_315342_sparse_binary_op_intersection_kernel_implINS2_18CUDAKernelLauncherENS2_36CUDAValueSelectionIntersectionKernelINS2_9LhsProjOpEEElLl8EEEvRNS_6TensorERKS8_SB_RKSt6vectorIlSaIlEERKSt8optionalIS8_ESK_bbENKUlvE1_clEvEUllE_St5arrayIPcLm2EELi4E23TrivialOffsetCalculatorILi1EjESR_NS0_6memory15LoadWithoutCastENSS_16StoreWithoutCastEEEviT_T0_T2_T3_T4_T5_,@function
        .size           _ZN2at6native27unrolled_elementwise_kernelIZZNS0_73_GLOBAL__N__c8866d80_35_SparseBinaryOpIntersectionKernel_cu_1520ed90_315342_sparse_binary_op_intersection_kernel_implINS2_18CUDAKernelLauncherENS2_36CUDAValueSelectionIntersectionKernelINS2_9LhsProjOpEEElLl8EEEvRNS_6TensorERKS8_SB_RKSt6vectorIlSaIlEERKSt8optionalIS8_ESK_bbENKUlvE1_clEvEUllE_St5arrayIPcLm2EELi4E23TrivialOffsetCalculatorILi1EjESR_NS0_6memory15LoadWithoutCastENSS_16StoreWithoutCastEEEviT_T0_T2_T3_T4_T5_,(.L_x_16294 - _ZN2at6native27unrolled_elementwise_kernelIZZNS0_73_GLOBAL__N__c8866d80_35_SparseBinaryOpIntersectionKernel_cu_1520ed90_315342_sparse_binary_op_intersection_kernel_implINS2_18CUDAKernelLauncherENS2_36CUDAValueSelectionIntersectionKernelINS2_9LhsProjOpEEElLl8EEEvRNS_6TensorERKS8_SB_RKSt6vectorIlSaIlEERKSt8optionalIS8_ESK_bbENKUlvE1_clEvEUllE_St5arrayIPcLm2EELi4E23TrivialOffsetCalculatorILi1EjESR_NS0_6memory15LoadWithoutCastENSS_16StoreWithoutCastEEEviT_T0_T2_T3_T4_T5_)
        .other          _ZN2at6native27unrolled_elementwise_kernelIZZNS0_73_GLOBAL__N__c8866d80_35_SparseBinaryOpIntersectionKernel_cu_1520ed90_315342_sparse_binary_op_intersection_kernel_implINS2_18CUDAKernelLauncherENS2_36CUDAValueSelectionIntersectionKernelINS2_9LhsProjOpEEElLl8EEEvRNS_6TensorERKS8_SB_RKSt6vectorIlSaIlEERKSt8optionalIS8_ESK_bbENKUlvE1_clEvEUllE_St5arrayIPcLm2EELi4E23TrivialOffsetCalculatorILi1EjESR_NS0_6memory15LoadWithoutCastENSS_16StoreWithoutCastEEEviT_T0_T2_T3_T4_T5_,@"STO_CUDA_ENTRY STV_DEFAULT"
_ZN2at6native27unrolled_elementwise_kernelIZZNS0_73_GLOBAL__N__c8866d80_35_SparseBinaryOpIntersectionKernel_cu_1520ed90_315342_sparse_binary_op_intersection_kernel_implINS2_18CUDAKernelLauncherENS2_36CUDAValueSelectionIntersectionKernelINS2_9LhsProjOpEEElLl8EEEvRNS_6TensorERKS8_SB_RKSt6vectorIlSaIlEERKSt8optionalIS8_ESK_bbENKUlvE1_clEvEUllE_St5arrayIPcLm2EELi4E23TrivialOffsetCalculatorILi1EjESR_NS0_6memory15LoadWithoutCastENSS_16StoreWithoutCastEEEviT_T0_T2_T3_T4_T5_:
.text._ZN2at6native27unrolled_elementwise_kernelIZZNS0_73_GLOBAL__N__c8866d80_35_SparseBinaryOpIntersectionKernel_cu_1520ed90_315342_sparse_binary_op_intersection_kernel_implINS2_18CUDAKernelLauncherENS2_36CUDAValueSelectionIntersectionKernelINS2_9LhsProjOpEEElLl8EEEvRNS_6TensorERKS8_SB_RKSt6vectorIlSaIlEERKSt8optionalIS8_ESK_bbENKUlvE1_clEvEUllE_St5arrayIPcLm2EELi4E23TrivialOffsetCalculatorILi1EjESR_NS0_6memory15LoadWithoutCastENSS_16StoreWithoutCastEEEviT_T0_T2_T3_T4_T5_:
[----:B------:R-:W-:Y:S02]  /*0000*/  MOV R1, c[0x0][0x28] ;  /* 0x00000a0000017a02 */ /* 0x000fe40000000f00 */
        /* <DEDUP_REMOVED lines=9> */
[----:B------:R-:W-:Y:S01]  /*00a0*/  IADD3 R1, R1, -0x68, RZ ;  /* 0xffffff9801017810 */ /* 0x000fe20007ffe0ff */
[----:B0-----:R-:W-:Y:S01]  /*00b0*/  UIMAD UR6, UR13, UR6, UR4 ;  /* 0x000000060d0672a4 */ /* 0x001fe2000f8e0204 */
[----:B------:R-:W-:Y:S01]  /*00c0*/  MOV R3, UR13 ;  /* 0x0000000d00037c02 */ /* 0x000fe20008000f00 */
[----:B-1----:R-:W-:-:S04]  /*00d0*/  IMAD.MOV.U32 R0, RZ, RZ, R26 ;  /* 0x000000ffff007224 */ /* 0x002fc800078e001a */
[----:B------:R-:W-:-:S13]  /*00e0*/  ISETP.GE.AND P0, PT, R26, UR6, PT ;  /* 0x000000061a007c0c */ /* 0x000fda000bf06270 */
[----:B------:R-:W-:Y:S01]  /*00f0*/  @!P0 IMAD R18, R3, 0x200, R0 ;  /* 0x0000020003128824 */ /* 0x000fe200078e0200 */
[----:B------:R-:W-:Y:S01]  /*0100*/  @!P0 IADD3 R0, R0, 0x80, RZ ;  /* 0x0000008000008810 */ /* 0x000fe20007ffe0ff */
[----:B------:R-:W-:-:S03]  /*0110*/  @!P0 IMAD.MOV.U32 R19, RZ, RZ, 0x8 ;  /* 0x00000008ff138424 */ /* 0x000fc600078e00ff */
[----:B------:R-:W-:Y:S01]  /*0120*/  ISETP.GE.AND P1, PT, R0, UR6, PT ;  /* 0x0000000600007c0c */ /* 0x000fe2000bf26270 */
[----:B------:R-:W-:Y:S01]  /*0130*/  @!P0 IMAD.WIDE.U32 R18, R18, R19, c[0x0][0x1d8] ;  /* 0x0000760012128625 */ /* 0x000fe200078e0013 */
[----:B------:R-:W-:Y:S02]  /*0140*/  MOV R5, c[0x0][0x174] ;  /* 0x00005d0000057a02 */ /* 0x000fe40000000f00 */
[----:B------:R-:W-:Y:S01]  /*0150*/  MOV R15, c[0x0][0x184] ;  /* 0x00006100000f7a02 */ /* 0x000fe20000000f00 */
[----:B------:R-:W-:Y:S01]  /*0160*/  IMAD.MOV.U32 R4, RZ, RZ, c[0x0][0x170] ;  /* 0x00005c00ff047624 */ /* 0x000fe200078e00ff */
[----:B------:R0:W5:Y:S07]  /*0170*/  @!P0 LDG.E.64 R16, [R18.64] ;  /* 0x0000000a12108981 */ /* 0x00016e000c1e1b00 */
[----:B------:R-:W-:-:S02]  /*0180*/  @!P1 LEA R20, R3, R0, 0x9 ;  /* 0x0000000003149211 */ /* 0x000fc400078e48ff */
[----:B------:R-:W-:Y:S02]  /*0190*/  @!P1 IADD3 R0, R0, 0x80, RZ ;  /* 0x0000008000009810 */ /* 0x000fe40007ffe0ff */
[----:B------:R-:W-:Y:S02]  /*01a0*/  @!P1 MOV R21, 0x8 ;  /* 0x0000000800159802 */ /* 0x000fe40000000f00 */
[----:B------:R-:W-:-:S03]  /*01b0*/  ISETP.GE.AND P3, PT, R0, UR6, PT ;  /* 0x0000000600007c0c */ /* 0x000fc6000bf66270 */
[----:B------:R-:W-:Y:S01]  /*01c0*/  @!P1 IMAD.WIDE.U32 R20, R20, R21, c[0x0][0x1d8] ;  /* 0x0000760014149625 */ /* 0x000fe200078e0015 */
[----:B0-----:R-:W-:-:S03]  /*01d0*/  MOV R19, c[0x0][0x18c] ;  /* 0x0000630000137a02 */ /* 0x001fc60000000f00 */
[----:B------:R-:W-:Y:S01]  /*01e0*/  IMAD.MOV.U32 R14, RZ, RZ, c[0x0][0x180] ;  /* 0x00006000ff0e7624 */ /* 0x000fe200078e00ff */
[----:B------:R0:W5:Y:S05]  /*01f0*/  @!P1 LDG.E.64 R6, [R20.64] ;  /* 0x0000000a14069981 */ /* 0x00016a000c1e1b00 */
[----:B------:R-:W-:Y:S01]  /*0200*/  @!P3 IMAD R22, R3, 0x200, R0 ;  /* 0x000002000316b824 */ /* 0x000fe200078e0200 */
[----:B------:R-:W-:Y:S01]  /*0210*/  @!P3 IADD3 R0, R0, 0x80, RZ ;  /* 0x000000800000b810 */ /* 0x000fe20007ffe0ff */
[----:B------:R-:W-:-:S03]  /*0220*/  @!P3 IMAD.MOV.U32 R23, RZ, RZ, 0x8 ;  /* 0x00000008ff17b424 */ /* 0x000fc600078e00ff */
[----:B------:R-:W-:Y:S01]  /*0230*/  ISETP.GE.AND P2, PT, R0, UR6, PT ;  /* 0x0000000600007c0c */ /* 0x000fe2000bf46270 */
[----:B------:R-:W-:Y:S01]  /*0240*/  @!P3 IMAD.WIDE.U32 R22, R22, R23, c[0x0][0x1d8] ;  /* 0x000076001616b625 */ /* 0x000fe200078e0017 */
[----:B0-----:R-:W-:-:S03]  /*0250*/  MOV R21, c[0x0][0x194] ;  /* 0x0000650000157a02 */ /* 0x001fc60000000f00 */
[----:B------:R-:W-:Y:S01]  /*0260*/  IMAD.MOV.U32 R18, RZ, RZ, c[0x0][0x188] ;  /* 0x00006200ff127624 */ /* 0x000fe200078e00ff */
[----:B------:R0:W5:Y:S01]  /*0270*/  @!P3 LDG.E.64 R12, [R22.64] ;  /* 0x0000000a160cb981 */ /* 0x000162000c1e1b00 */
[----:B------:R-:W-:-:S06]  /*0280*/  IMAD.MOV.U32 R20, RZ, RZ, c[0x0][0x190] ;  /* 0x00006400ff147624 */ /* 0x000fcc00078e00ff */
[----:B------:R-:W-:Y:S02]  /*0290*/  @!P2 LEA R24, R3, R0, 0x9 ;  /* 0x000000000318a211 */ /* 0x000fe400078e48ff */
[----:B------:R-:W-:-:S05]  /*02a0*/  @!P2 MOV R25, 0x8 ;  /* 0x000000080019a802 */ /* 0x000fca0000000f00 */
[----:B------:R-:W-:Y:S01]  /*02b0*/  @!P2 IMAD.WIDE.U32 R24, R24, R25, c[0x0][0x1d8] ;  /* 0x000076001818a625 */ /* 0x000fe200078e0019 */
[----:B------:R1:W-:Y:S01]  /*02c0*/  STL.64 [R1+0x8], R4 ;  /* 0x0000080401007387 */ /* 0x0003e20000100a00 */
[----:B0-----:R-:W-:Y:S02]  /*02d0*/  MOV R23, c[0x0][0x19c] ;  /* 0x0000670000177a02 */ /* 0x001fe40000000f00 */
[----:B------:R-:W-:Y:S01]  /*02e0*/  IMAD.MOV.U32 R22, RZ, RZ, c[0x0][0x198] ;  /* 0x00006600ff167624 */ /* 0x000fe200078e00ff */
[----:B------:R0:W5:Y:S01]  /*02f0*/  @!P2 LDG.E.64 R10, [R24.64] ;  /* 0x0000000a180aa981 */ /* 0x000162000c1e1b00 */
[----:B------:R-:W-:Y:S01]  /*0300*/  IMAD.MOV.U32 R28, RZ, RZ, c[0x0][0x1b0] ;  /* 0x00006c00ff1c7624 */ /* 0x000fe200078e00ff */
[----:B------:R-:W-:Y:S02]  /*0310*/  MOV R29, c[0x0][0x1b4] ;  /* 0x00006d00001d7a02 */ /* 0x000fe40000000f00 */
[----:B------:R2:W-:Y:S01]  /*0320*/  STL.64 [R1+0x18], R14 ;  /* 0x0000180e01007387 */ /* 0x0005e20000100a00 */
[----:B------:R-:W-:-:S03]  /*0330*/  ISETP.NE.U32.AND P1, PT, RZ, c[0x0][0x168], PT ;  /* 0x00005a00ff007a0c */ /* 0x000fc60003f25070 */
[----:B------:R3:W-:Y:S01]  /*0340*/  STL.64 [R1+0x20], R18 ;  /* 0x0000201201007387 */ /* 0x0007e20000100a00 */
[----:B-1----:R-:W-:Y:S01]  /*0350*/  IMAD.MOV.U32 R4, RZ, RZ, c[0x0][0x1a8] ;  /* 0x00006a00ff047624 */ /* 0x002fe200078e00ff */
[----:B0-----:R-:W-:Y:S01]  /*0360*/  MOV R25, c[0x0][0x1a4] ;  /* 0x0000690000197a02 */ /* 0x001fe20000000f00 */
[----:B------:R-:W-:Y:S01]  /*0370*/  IMAD.MOV.U32 R24, RZ, RZ, c[0x0][0x1a0] ;  /* 0x00006800ff187624 */ /* 0x000fe200078e00ff */
[----:B------:R0:W-:Y:S01]  /*0380*/  STL.64 [R1+0x28], R20 ;  /* 0x0000281401007387 */ /* 0x0001e20000100a00 */
[----:B------:R-:W-:Y:S01]  /*0390*/  MOV R5, c[0x0][0x1ac] ;  /* 0x00006b0000057a02 */ /* 0x000fe20000000f00 */
[----:B--2---:R-:W-:Y:S01]  /*03a0*/  IMAD.MOV.U32 R14, RZ, RZ, c[0x0][0x1b8] ;  /* 0x00006e00ff0e7624 */ /* 0x004fe200078e00ff */
[----:B------:R-:W-:Y:S01]  /*03b0*/  MOV R15, c[0x0][0x1bc] ;  /* 0x00006f00000f7a02 */ /* 0x000fe20000000f00 */
[----:B---3--:R-:W-:Y:S01]  /*03c0*/  IMAD.MOV.U32 R18, RZ, RZ, c[0x0][0x1c0] ;  /* 0x00007000ff127624 */ /* 0x008fe200078e00ff */
[----:B------:R-:W-:Y:S01]  /*03d0*/  MOV R19, c[0x0][0x1c4] ;  /* 0x0000710000137a02 */ /* 0x000fe20000000f00 */
[----:B0-----:R-:W-:Y:S01]  /*03e0*/  IMAD.MOV.U32 R20, RZ, RZ, c[0x0][0x1c8] ;  /* 0x00007200ff147624 */ /* 0x001fe200078e00ff */
[----:B------:R-:W-:Y:S01]  /*03f0*/  MOV R21, c[0x0][0x1cc] ;  /* 0x0000730000157a02 */ /* 0x000fe20000000f00 */
[----:B------:R-:W-:Y:S01]  /*0400*/  STL.64 [R1+0x30], R22 ;  /* 0x0000301601007387 */ /* 0x000fe20000100a00 */
[----:B------:R-:W-:-:S03]  /*0410*/  ISETP.NE.AND.EX P1, PT, RZ, c[0x0][0x16c], PT, P1 ;  /* 0x00005b00ff007a0c */ /* 0x000fc60003f25310 */
[----:B------:R-:W-:Y:S04]  /*0420*/  STL.64 [R1+0x38], R24 ;  /* 0x0000381801007387 */ /* 0x000fe80000100a00 */
[----:B------:R-:W-:Y:S04]  /*0430*/  STL.64 [R1+0x40], R4 ;  /* 0x0000400401007387 */ /* 0x000fe80000100a00 */
[----:B------:R-:W-:Y:S04]  /*0440*/  STL.64 [R1+0x48], R28 ;  /* 0x0000481c01007387 */ /* 0x000fe80000100a00 */
[----:B------:R-:W-:Y:S04]  /*0450*/  STL.64 [R1+0x50], R14 ;  /* 0x0000500e01007387 */ /* 0x000fe80000100a00 */
[----:B------:R-:W-:Y:S04]  /*0460*/  STL.64 [R1+0x58], R18 ;  /* 0x0000581201007387 */ /* 0x000fe80000100a00 */
[----:B------:R-:W-:Y:S01]  /*0470*/  STL.64 [R1+0x60], R20 ;  /* 0x0000601401007387 */ /* 0x000fe20000100a00 */
[----:B------:R-:W-:Y:S01]  /*0480*/  ISETP.GE.OR P0, PT, R26, UR6, !P1 ;  /* 0x000000061a007c0c */ /* 0x000fe2000cf06670 */
[----:B------:R-:W-:Y:S01]  /*0490*/  IMAD.MOV.U32 R2, RZ, RZ, c[0x0][0x168] ;  /* 0x00005a00ff027624 */ /* 0x000fe200078e00ff */
[----:B------:R-:W-:Y:S01]  /*04a0*/  MOV R3, c[0x0][0x16c] ;  /* 0x00005b0000037a02 */ /* 0x000fe20000000f00 */
[----:B------:R-:W-:Y:S01]  /*04b0*/  IMAD.MOV.U32 R8, RZ, RZ, c[0x0][0x178] ;  /* 0x00005e00ff087624 */ /* 0x000fe200078e00ff */
[----:B------:R-:W-:Y:S01]  /*04c0*/  MOV R9, c[0x0][0x17c] ;  /* 0x00005f0000097a02 */ /* 0x000fe20000000f00 */
[----:B------:R0:W1:Y:S01]  /*04d0*/  R2UR UR14, R1 ;  /* 0x00000000010e73c2 */ /* 0x00006200000e0000 */
[----:B------:R-:W-:Y:S01]  /*04e0*/  BSSY B0, `(.L_x_7987) ;  /* 0x0000154000007945 */ /* 0x000fe20003800000 */
[----:B------:R2:W-:Y:S04]  /*04f0*/  STL.64 [R1], R2 ;  /* 0x0000000201007387 */ /* 0x0005e80000100a00 */
[----:B------:R3:W-:Y:S01]  /*0500*/  STL.64 [R1+0x10], R8 ;  /* 0x0000100801007387 */ /* 0x0007e20000100a00 */
[----:B--2---:R-:W-:Y:S01]  /*0510*/  CS2R R2, SRZ ;  /* 0x0000000000027805 */ /* 0x004fe2000001ff00 */
[----:B---3--:R-:W-:Y:S01]  /*0520*/  CS2R R8, SRZ ;  /* 0x0000000000087805 */ /* 0x008fe2000001ff00 */
[----:B------:R-:W-:Y:S05]  /*0530*/  @P0 BRA `(.L_x_7988) ;  /* 0x000014e000000947 */ /* 0x000fea0003800000 */
[----:B0-----:R-:W-:Y:S01]  /*0540*/  IMAD.MOV.U32 R14, RZ, RZ, c[0x0][0x178] ;  /* 0x00005e00ff0e7624 */ /* 0x001fe200078e00ff */
[----:B------:R-:W-:Y:S01]  /*0550*/  MOV R24, c[0x0][0x17c] ;  /* 0x00005f0000187a02 */ /* 0x000fe20000000f00 */
[----:B-----5:R-:W-:-:S03]  /*0560*/  IMAD R5, R17, c[0x0][0x170], RZ ;  /* 0x00005c0011057a24 */ /* 0x020fc600078e02ff */
[----:B------:R-:W-:Y:S01]  /*0570*/  ISETP.GE.U32.AND P0, PT, R14, 0x1, PT ;  /* 0x000000010e00780c */ /* 0x000fe20003f06070 */
[----:B------:R-:W-:-:S03]  /*0580*/  IMAD R5, R16, c[0x0][0x174], R5 ;  /* 0x00005d0010057a24 */ /* 0x000fc600078e0205 */
[----:B------:R-:W-:-:S13]  /*0590*/  ISETP.GE.AND.EX P0, PT, R24, RZ, PT, P0 ;  /* 0x000000ff1800720c */ /* 0x000fda0003f06300 */
[----:B------:R-:W-:Y:S05]  /*05a0*/  @!P0 BRA `(.L_x_7988) ;  /* 0x0000147000008947 */ /* 0x000fea0003800000 */
[----:B------:R-:W-:Y:S01]  /*05b0*/  IADD3 R0, P2, R14, -0x1, RZ ;  /* 0xffffffff0e007810 */ /* 0x000fe20007f5e0ff */
[----:B------:R-:W-:Y:S01]  /*05c0*/  IMAD.WIDE.U32 R16, R16, c[0x0][0x170], RZ ;  /* 0x00005c0010107a25 */ /* 0x000fe200078e00ff */
[----:B------:R-:W-:Y:S01]  /*05d0*/  HFMA2.MMA R4, -RZ, RZ, 0, 0 ;  /* 0x00000000ff047435 */ /* 0x000fe200000001ff */
[----:B------:R-:W-:Y:S01]  /*05e0*/  CS2R R8, SRZ ;  /* 0x0000000000087805 */ /* 0x000fe2000001ff00 */
[----:B------:R-:W-:Y:S01]  /*05f0*/  ISETP.GE.U32.AND P0, PT, R0, 0x3, PT ;  /* 0x000000030000780c */ /* 0x000fe20003f06070 */
[----:B------:R-:W-:Y:S01]  /*0600*/  IMAD.IADD R15, R17, 0x1, R5 ;  /* 0x00000001110f7824 */ /* 0x000fe200078e0205 */
[----:B------:R-:W-:-:S04]  /*0610*/  IADD3.X R0, R24, -0x1, RZ, P2, !PT ;  /* 0xffffffff18007810 */ /* 0x000fc800017fe4ff */
[----:B------:R-:W-:Y:S01]  /*0620*/  ISETP.GE.U32.AND.EX P0, PT, R0, RZ, PT, P0 ;  /* 0x000000ff0000720c */ /* 0x000fe20003f06100 */
[----:B------:R-:W-:-:S12]  /*0630*/  IMAD.MOV.U32 R0, RZ, RZ, RZ ;  /* 0x000000ffff007224 */ /* 0x000fd800078e00ff */
[----:B------:R-:W-:Y:S05]  /*0640*/  @!P0 BRA `(.L_x_7989) ;  /* 0x0000110000008947 */ /* 0x000fea0003800000 */
[----:B------:R-:W-:Y:S01]  /*0650*/  LOP3.LUT R5, R14, 0x3, RZ, 0xc0, !PT ;  /* 0x000000030e057812 */ /* 0x000fe200078ec0ff */
[----:B------:R-:W-:Y:S01]  /*0660*/  UMOV UR7, 0x8 ;  /* 0x0000000800077882 */ /* 0x000fe20000000000 */
[----:B------:R-:W-:Y:S01]  /*0670*/  LEA R22, P2, R16, c[0x0][0x168], 0x3 ;  /* 0x00005a0010167a11 */ /* 0x000fe200078418ff */
[----:B------:R-:W-:Y:S01]  /*0680*/  ULDC.64 UR8, c[0x0][0x1c0] ;  /* 0x0000700000087ab9 */ /* 0x000fe20000000a00 */
[----:B------:R-:W-:Y:S01]  /*0690*/  IADD3 R5, P0, -R5, c[0x0][0x178], RZ ;  /* 0x00005e0005057a10 */ /* 0x000fe20007f1e1ff */
[----:B------:R-:W-:Y:S01]  /*06a0*/  UIMAD.WIDE.U32 UR4, UR7, UR8, URZ ;  /* 0x00000008070472a5 */ /* 0x000fe2000f8e003f */
[----:B------:R-:W-:Y:S01]  /*06b0*/  MOV R0, RZ ;  /* 0x000000ff00007202 */ /* 0x000fe20000000f00 */
[----:B------:R-:W-:Y:S01]  /*06c0*/  UIMAD UR7, UR7, UR9, URZ ;  /* 0x00000009070772a4 */ /* 0x000fe2000f8e023f */
[----:B------:R-:W-:Y:S01]  /*06d0*/  IADD3.X R24, R24, -0x1, RZ, P0, !PT ;  /* 0xffffffff18187810 */ /* 0x000fe200007fe4ff */
[----:B------:R-:W-:Y:S01]  /*06e0*/  IMAD.MOV.U32 R4, RZ, RZ, RZ ;  /* 0x000000ffff047224 */ /* 0x000fe200078e00ff */
[----:B------:R-:W-:Y:S01]  /*06f0*/  ISETP.GT.U32.AND P0, PT, R5, RZ, PT ;  /* 0x000000ff0500720c */ /* 0x000fe20003f04070 */
[----:B------:R-:W-:Y:S01]  /*0700*/  UIADD3 UR7, UR5, UR7, URZ ;  /* 0x0000000705077290 */ /* 0x000fe2000fffe03f */
[----:B------:R-:W-:-:S02]  /*0710*/  LEA.HI.X R23, R16, c[0x0][0x16c], R15, 0x3, P2 ;  /* 0x00005b0010177a11 */ /* 0x000fc400010f1c0f */
[----:B------:R-:W-:-:S13]  /*0720*/  ISETP.GT.AND.EX P0, PT, R24, RZ, PT, P0 ;  /* 0x000000ff1800720c */ /* 0x000fda0003f04300 */
[----:B------:R-:W-:Y:S05]  /*0730*/  @!P0 BRA `(.L_x_7990) ;  /* 0x00000d9000008947 */ /* 0x000fea0003800000 */
[----:B------:R-:W-:Y:S02]  /*0740*/  ISETP.GT.U32.AND P2, PT, R5, 0xc, PT ;  /* 0x0000000c0500780c */ /* 0x000fe40003f44070 */
[----:B------:R-:W-:Y:S02]  /*0750*/  PLOP3.LUT P0, PT, PT, PT, PT, 0x80, 0x0 ;  /* 0x000000000000781c */ /* 0x000fe40003f0f070 */
[----:B------:R-:W-:-:S13]  /*0760*/  ISETP.GT.AND.EX P2, PT, R24, RZ, PT, P2 ;  /* 0x000000ff1800720c */ /* 0x000fda0003f44320 */
[----:B------:R-:W-:Y:S05]  /*0770*/  @!P2 BRA `(.L_x_7991) ;  /* 0x000008900000a947 */ /* 0x000fea0003800000 */
[----:B------:R-:W-:Y:S02]  /*0780*/  PLOP3.LUT P0, PT, PT, PT, PT, 0x8, 0x0 ;  /* 0x000000000000781c */ /* 0x000fe40003f0e170 */
.L_x_7992:
[----:B------:R-:W-:Y:S01]  /*0790*/  LEA R25, R0, R1, 0x3 ;  /* 0x0000000100197211 */ /* 0x000fe200078e18ff */
[----:B------:R0:W2:Y:S04]  /*07a0*/  LDG.E.64 R20, [R22.64] ;  /* 0x0000000a16147981 */ /* 0x0000a8000c1e1b00 */
[----:B------:R-:W2:Y:S01]  /*07b0*/  LDL.64 R18, [R25+0x18] ;  /* 0x0000180019127983 */ /* 0x000ea20000100a00 */
[----:B0-----:R-:W-:-:S04]  /*07c0*/  IADD3 R22, P2, R22, UR4, RZ ;  /* 0x0000000416167c10 */ /* 0x001fc8000ff5e0ff */
[----:B------:R-:W-:-:S05]  /*07d0*/  IADD3.X R23, R23, UR7, RZ, P2, !PT ;  /* 0x0000000717177c10 */ /* 0x000fca00097fe4ff */
[----:B------:R-:W3:Y:S01]  /*07e0*/  LDG.E.64 R28, [R22.64] ;  /* 0x0000000a161c7981 */ /* 0x000ee2000c1e1b00 */
        /* <DEDUP_REMOVED lines=11> */
[----:B------:R-:W2:Y:S01]  /*08a0*/  LDG.E.64 R22, [R18.64] ;  /* 0x0000000a12167981 */ /* 0x000ea2000c1e1b00 */
[----:B------:R-:W-:Y:S01]  /*08b0*/  IADD3 R9, R9, R29, RZ ;  /* 0x0000001d09097210 */ /* 0x000fe20007ffe0ff */
[----:B--2---:R-:W-:-:S04]  /*08c0*/  IMAD R27, R23, R20, RZ ;  /* 0x00000014171b7224 */ /* 0x004fc800078e02ff */
[----:B------:R-:W-:Y:S01]  /*08d0*/  IMAD.WIDE.U32 R8, R22, R20, R8 ;  /* 0x0000001416087225 */ /* 0x000fe200078e0008 */
[----:B------:R-:W-:-:S03]  /*08e0*/  IADD3 R20, P2, R18, UR4, RZ ;  /* 0x0000000412147c10 */ /* 0x000fc6000ff5e0ff */
[----:B------:R-:W-:Y:S01]  /*08f0*/  IMAD R27, R22, R21, R27 ;  /* 0x00000015161b7224 */ /* 0x000fe200078e021b */
[----:B------:R-:W-:Y:S01]  /*0900*/  IADD3.X R21, R19, UR7, RZ, P2, !PT ;  /* 0x0000000713157c10 */ /* 0x000fe200097fe4ff */
[----:B------:R-:W2:Y:S04]  /*0910*/  LDL.64 R22, [R25+0x30] ;  /* 0x0000300019167983 */ /* 0x000ea80000100a00 */
[----:B------:R0:W2:Y:S01]  /*0920*/  LDG.E.64 R28, [R20.64] ;  /* 0x0000000a141c7981 */ /* 0x0000a2000c1e1b00 */
[----:B------:R-:W-:Y:S01]  /*0930*/  IADD3 R18, P2, R20, UR4, RZ ;  /* 0x0000000414127c10 */ /* 0x000fe2000ff5e0ff */
[----:B------:R-:W-:-:S03]  /*0940*/  IMAD.IADD R9, R9, 0x1, R27 ;  /* 0x0000000109097824 */ /* 0x000fc600078e021b */
[----:B------:R-:W-:-:S05]  /*0950*/  IADD3.X R19, R21, UR7, RZ, P2, !PT ;  /* 0x0000000715137c10 */ /* 0x000fca00097fe4ff */
[----:B0-----:R-:W3:Y:S01]  /*0960*/  LDG.E.64 R20, [R18.64] ;  /* 0x0000000a12147981 */ /* 0x001ee2000c1e1b00 */
[-C--:B--2---:R-:W-:Y:S02]  /*0970*/  IMAD R29, R29, R22.reuse, RZ ;  /* 0x000000161d1d7224 */ /* 0x084fe400078e02ff */
[----:B------:R-:W-:-:S04]  /*0980*/  IMAD.WIDE.U32 R8, R28, R22, R8 ;  /* 0x000000161c087225 */ /* 0x000fc800078e0008 */
[----:B------:R-:W-:Y:S02]  /*0990*/  IMAD R29, R28, R23, R29 ;  /* 0x000000171c1d7224 */ /* 0x000fe400078e021d */
[----:B------:R-:W3:Y:S03]  /*09a0*/  LDL.64 R22, [R25+0x38] ;  /* 0x0000380019167983 */ /* 0x000ee60000100a00 */
[----:B------:R-:W-:Y:S01]  /*09b0*/  IADD3 R9, R9, R29, RZ ;  /* 0x0000001d09097210 */ /* 0x000fe20007ffe0ff */
[----:B---3--:R-:W-:-:S04]  /*09c0*/  IMAD R27, R21, R22, RZ ;  /* 0x00000016151b7224 */ /* 0x008fc800078e02ff */
[----:B------:R-:W-:-:S04]  /*09d0*/  IMAD.WIDE.U32 R8, R20, R22, R8 ;  /* 0x0000001614087225 */ /* 0x000fc800078e0008 */
[----:B------:R-:W-:Y:S01]  /*09e0*/  IMAD R27, R20, R23, R27 ;  /* 0x00000017141b7224 */ /* 0x000fe200078e021b */
[----:B------:R-:W-:Y:S01]  /*09f0*/  IADD3 R20, P2, R18, UR4, RZ ;  /* 0x0000000412147c10 */ /* 0x000fe2000ff5e0ff */
[----:B------:R-:W2:Y:S03]  /*0a00*/  LDL.64 R22, [R25+0x40] ;  /* 0x0000400019167983 */ /* 0x000ea60000100a00 */
[----:B------:R-:W-:-:S05]  /*0a10*/  IADD3.X R21, R19, UR7, RZ, P2, !PT ;  /* 0x0000000713157c10 */ /* 0x000fca00097fe4ff */
        /* <DEDUP_REMOVED lines=73> */
[----:B------:R-:W-:Y:S02]  /*0eb0*/  IADD3 R9, R9, R29, RZ ;  /* 0x0000001d09097210 */ /* 0x000fe40007ffe0ff */
[----:B------:R-:W2:Y:S01]  /*0ec0*/  LDL.64 R28, [R25+0x90] ;  /* 0x00009000191c7983 */ /* 0x000ea20000100a00 */
[-C--:B---3--:R-:W-:Y:S02]  /*0ed0*/  IMAD R21, R21, R22.reuse, RZ ;  /* 0x0000001615157224 */ /* 0x088fe400078e02ff */
[----:B------:R-:W-:-:S04]  /*0ee0*/  IMAD.WIDE.U32 R8, R20, R22, R8 ;  /* 0x0000001614087225 */ /* 0x000fc800078e0008 */
[----:B------:R-:W-:Y:S01]  /*0ef0*/  IMAD R27, R20, R23, R21 ;  /* 0x00000017141b7224 */ /* 0x000fe200078e0215 */
[----:B------:R-:W-:-:S04]  /*0f00*/  IADD3 R20, P2, R18, UR4, RZ ;  /* 0x0000000412147c10 */ /* 0x000fc8000ff5e0ff */
[----:B------:R-:W-:-:S05]  /*0f10*/  IADD3.X R21, R19, UR7, RZ, P2, !PT ;  /* 0x0000000713157c10 */ /* 0x000fca00097fe4ff */
[----:B------:R-:W2:Y:S01]  /*0f20*/  LDG.E.64 R22, [R20.64] ;  /* 0x0000000a14167981 */ /* 0x000ea2000c1e1b00 */
[----:B------:R-:W-:-:S04]  /*0f30*/  IADD3 R5, P2, R5, -0x10, RZ ;  /* 0xfffffff005057810 */ /* 0x000fc80007f5e0ff */
[----:B------:R-:W-:Y:S02]  /*0f40*/  IADD3.X R24, R24, -0x1, RZ, P2, !PT ;  /* 0xffffffff18187810 */ /* 0x000fe400017fe4ff */
[----:B------:R-:W-:Y:S01]  /*0f50*/  ISETP.GT.U32.AND P2, PT, R5, 0xc, PT ;  /* 0x0000000c0500780c */ /* 0x000fe20003f44070 */
[----:B------:R-:W-:-:S03]  /*0f60*/  IMAD.IADD R9, R9, 0x1, R27 ;  /* 0x0000000109097824 */ /* 0x000fc600078e021b */
[----:B------:R-:W-:Y:S02]  /*0f70*/  ISETP.GT.AND.EX P2, PT, R24, RZ, PT, P2 ;  /* 0x000000ff1800720c */ /* 0x000fe40003f44320 */
        /* <DEDUP_REMOVED lines=9> */
.L_x_7991:
[----:B------:R-:W-:-:S04]  /*1010*/  ISETP.GT.U32.AND P2, PT, R5, 0x4, PT ;  /* 0x000000040500780c */ /* 0x000fc80003f44070 */
[----:B------:R-:W-:-:S13]  /*1020*/  ISETP.GT.AND.EX P2, PT, R24, RZ, PT, P2 ;  /* 0x000000ff1800720c */ /* 0x000fda0003f44320 */
[----:B------:R-:W-:Y:S05]  /*1030*/  @!P2 BRA `(.L_x_7993) ;  /* 0x000004600000a947 */ /* 0x000fea0003800000 */
        /* <DEDUP_REMOVED lines=66> */
[----:B------:R-:W-:Y:S01]  /*1460*/  IMAD R18, R22, R29, R19 ;  /* 0x0000001d16127224 */ /* 0x000fe200078e0213 */
[----:B------:R-:W-:-:S04]  /*1470*/  IADD3 R22, P2, R20, UR4, RZ ;  /* 0x0000000414167c10 */ /* 0x000fc8000ff5e0ff */
[----:B------:R-:W-:Y:S02]  /*1480*/  IADD3 R9, R9, R18, RZ ;  /* 0x0000001209097210 */ /* 0x000fe40007ffe0ff */
[----:B------:R-:W-:Y:S02]  /*1490*/  IADD3.X R23, R21, UR7, RZ, P2, !PT ;  /* 0x0000000715177c10 */ /* 0x000fe400097fe4ff */
.L_x_7993:
[----:B------:R-:W-:-:S04]  /*14a0*/  ISETP.NE.U32.AND P2, PT, R5, RZ, PT ;  /* 0x000000ff0500720c */ /* 0x000fc80003f45070 */
[----:B------:R-:W-:-:S13]  /*14b0*/  ISETP.NE.OR.EX P0, PT, R24, RZ, P0, P2 ;  /* 0x000000ff1800720c */ /* 0x000fda0000705720 */
[----:B------:R-:W-:Y:S05]  /*14c0*/  @!P0 BRA `(.L_x_7989) ;  /* 0x0000028000008947 */ /* 0x000fea0003800000 */
.L_x_7990:
[----:B------:R-:W-:Y:S01]  /*14d0*/  LEA R25, R0, R1, 0x3 ;  /* 0x0000000100197211 */ /* 0x000fe200078e18ff */
[----:B------:R-:W2:Y:S04]  /*14e0*/  LDG.E.64 R18, [R22.64] ;  /* 0x0000000a16127981 */ /* 0x000ea8000c1e1b00 */
[----:B------:R-:W2:Y:S02]  /*14f0*/  LDL.64 R20, [R25+0x18] ;  /* 0x0000180019147983 */ /* 0x000ea40000100a00 */
[-C--:B--2---:R-:W-:Y:S02]  /*1500*/  IMAD R19, R19, R20.reuse, RZ ;  /* 0x0000001413137224 */ /* 0x084fe400078e02ff */
[----:B------:R-:W-:-:S04]  /*1510*/  IMAD.WIDE.U32 R8, R18, R20, R8 ;  /* 0x0000001412087225 */ /* 0x000fc800078e0008 */
[----:B------:R-:W-:Y:S01]  /*1520*/  IMAD R27, R18, R21, R19 ;  /* 0x00000015121b7224 */ /* 0x000fe200078e0213 */
[----:B------:R-:W-:Y:S01]  /*1530*/  IADD3 R18, P0, R22, UR4, RZ ;  /* 0x0000000416127c10 */ /* 0x000fe2000ff1e0ff */
[----:B------:R-:W2:Y:S03]  /*1540*/  LDL.64 R20, [R25+0x20] ;  /* 0x0000200019147983 */ /* 0x000ea60000100a00 */
[----:B------:R-:W-:Y:S01]  /*1550*/  IADD3.X R19, R23, UR7, RZ, P0, !PT ;  /* 0x0000000717137c10 */ /* 0x000fe200087fe4ff */
[----:B------:R-:W-:Y:S01]  /*1560*/  IMAD.IADD R9, R9, 0x1, R27 ;  /* 0x0000000109097824 */ /* 0x000fe200078e021b */
[----:B------:R-:W3:Y:S04]  /*1570*/  LDL.64 R22, [R25+0x28] ;  /* 0x0000280019167983 */ /* 0x000ee80000100a00 */
[----:B------:R-:W2:Y:S02]  /*1580*/  LDG.E.64 R28, [R18.64] ;  /* 0x0000000a121c7981 */ /* 0x000ea4000c1e1b00 */
[----:B--2---:R-:W-:-:S02]  /*1590*/  IMAD R29, R29, R20, RZ ;  /* 0x000000141d1d7224 */ /* 0x004fc400078e02ff */
[----:B------:R-:W-:Y:S01]  /*15a0*/  IMAD.WIDE.U32 R8, R28, R20, R8 ;  /* 0x000000141c087225 */ /* 0x000fe200078e0008 */
[----:B------:R-:W-:-:S03]  /*15b0*/  IADD3 R20, P0, R18, UR4, RZ ;  /* 0x0000000412147c10 */ /* 0x000fc6000ff1e0ff */
[----:B------:R-:W-:Y:S01]  /*15c0*/  IMAD R29, R28, R21, R29 ;  /* 0x000000151c1d7224 */ /* 0x000fe200078e021d */
[----:B------:R-:W-:-:S05]  /*15d0*/  IADD3.X R21, R19, UR7, RZ, P0, !PT ;  /* 0x0000000713157c10 */ /* 0x000fca00087fe4ff */
[----:B------:R-:W3:Y:S01]  /*15e0*/  LDG.E.64 R18, [R20.64] ;  /* 0x0000000a14127981 */ /* 0x000ee2000c1e1b00 */
[----:B------:R-:W-:-:S03]  /*15f0*/  IADD3 R9, R9, R29, RZ ;  /* 0x0000001d09097210 */ /* 0x000fc60007ffe0ff */
        /* <DEDUP_REMOVED lines=20> */
[----:B-1----:R-:W-:Y:S05]  /*1740*/  @P0 BRA `(.L_x_7990) ;  /* 0xfffffd8000000947 */ /* 0x002fea000383ffff */
.L_x_7989:
[----:B------:R-:W-:-:S04]  /*1750*/  LOP3.LUT R5, R14, 0x3, RZ, 0xc0, !PT ;  /* 0x000000030e057812 */ /* 0x000fc800078ec0ff */
[----:B------:R-:W-:-:S04]  /*1760*/  ISETP.NE.U32.AND P0, PT, R5, RZ, PT ;  /* 0x000000ff0500720c */ /* 0x000fc80003f05070 */
[----:B------:R-:W-:-:S13]  /*1770*/  ISETP.NE.AND.EX P0, PT, RZ, RZ, PT, P0 ;  /* 0x000000ffff00720c */ /* 0x000fda0003f05300 */
[----:B------:R-:W-:Y:S05]  /*1780*/  @!P0 BRA `(.L_x_7988) ;  /* 0x0000029000008947 */ /* 0x000fea0003800000 */
[----:B------:R-:W-:Y:S01]  /*1790*/  MOV R14, R16 ;  /* 0x00000010000e7202 */ /* 0x000fe20000000f00 */
[----:B------:R-:W-:Y:S01]  /*17a0*/  IMAD R23, R4, c[0x0][0x1c0], RZ ;  /* 0x0000700004177a24 */ /* 0x000fe200078e02ff */
[----:B------:R-:W-:-:S03]  /*17b0*/  LEA R4, R0, R1, 0x3 ;  /* 0x0000000100047211 */ /* 0x000fc600078e18ff */
[C---:B------:R-:W-:Y:S02]  /*17c0*/  IMAD R23, R0.reuse, c[0x0][0x1c4], R23 ;  /* 0x0000710000177a24 */ /* 0x040fe400078e0217 */
[----:B------:R-:W-:-:S04]  /*17d0*/  IMAD.WIDE.U32 R18, R0, c[0x0][0x1c0], R14 ;  /* 0x0000700000127a25 */ /* 0x000fc800078e000e */
[----:B------:R-:W-:Y:S01]  /*17e0*/  IMAD.IADD R19, R19, 0x1, R23 ;  /* 0x0000000113137824 */ /* 0x000fe200078e0217 */
[----:B------:R-:W-:-:S04]  /*17f0*/  LEA R20, P0, R18, c[0x0][0x168], 0x3 ;  /* 0x00005a0012147a11 */ /* 0x000fc800078018ff */
        /* <DEDUP_REMOVED lines=12> */
[----:B------:R-:W-:Y:S01]  /*18c0*/  IMAD.WIDE.U32 R20, R0, R19, c[0x0][0x1c0] ;  /* 0x0000700000147625 */ /* 0x000fe200078e0013 */
[----:B------:R-:W-:-:S04]  /*18d0*/  ISETP.NE.AND.EX P0, PT, RZ, RZ, PT, P0 ;  /* 0x000000ffff00720c */ /* 0x000fc80003f05300 */
[----:B------:R-:W-:-:S04]  /*18e0*/  IADD3 R16, P2, R16, R20, RZ ;  /* 0x0000001410107210 */ /* 0x000fc80007f5e0ff */
[----:B------:R-:W-:Y:S02]  /*18f0*/  IADD3.X R15, R15, R23, R21, P2, !PT ;  /* 0x000000170f0f7210 */ /* 0x000fe400017fe415 */
[----:B------:R-:W-:-:S03]  /*1900*/  LEA R22, P2, R16, c[0x0][0x168], 0x3 ;  /* 0x00005a0010167a11 */ /* 0x000fc600078418ff */
[----:B------:R-:W-:Y:S01]  /*1910*/  @P0 IMAD.MOV.U32 R0, RZ, RZ, c[0x0][0x1c4] ;  /* 0x00007100ff000624 */ /* 0x000fe200078e00ff */
[----:B------:R-:W-:Y:S01]  /*1920*/  LEA.HI.X R23, R16, c[0x0][0x16c], R15, 0x3, P2 ;  /* 0x00005b0010177a11 */ /* 0x000fe200010f1c0f */
[----:B------:R-:W2:Y:S01]  /*1930*/  @P0 LDL.64 R20, [R4+0x28] ;  /* 0x0000280004140983 */ /* 0x000ea20000100a00 */
[----:B------:R-:W-:-:S03]  /*1940*/  @P0 LEA R18, P2, R19, R22, 0x3 ;  /* 0x0000001613120211 */ /* 0x000fc600078418ff */
[----:B------:R-:W3:Y:S01]  /*1950*/  LDL.64 R16, [R4+0x20] ;  /* 0x0000200004107983 */ /* 0x000ee20000100a00 */
[----:B------:R-:W-:-:S03]  /*1960*/  @P0 LEA.HI.X R19, R19, R23, R0, 0x3, P2 ;  /* 0x0000001713130211 */ /* 0x000fc600010f1c00 */
[----:B------:R-:W3:Y:S04]  /*1970*/  LDG.E.64 R14, [R22.64] ;  /* 0x0000000a160e7981 */ /* 0x000ee8000c1e1b00 */
[----:B------:R-:W2:Y:S01]  /*1980*/  @P0 LDG.E.64 R18, [R18.64] ;  /* 0x0000000a12120981 */ /* 0x000ea2000c1e1b00 */
[-C--:B---3--:R-:W-:Y:S02]  /*1990*/  IMAD R5, R15, R16.reuse, RZ ;  /* 0x000000100f057224 */ /* 0x088fe400078e02ff */
[----:B------:R-:W-:-:S04]  /*19a0*/  IMAD.WIDE.U32 R8, R14, R16, R8 ;  /* 0x000000100e087225 */ /* 0x000fc800078e0008 */
[----:B------:R-:W-:Y:S02]  /*19b0*/  IMAD R5, R14, R17, R5 ;  /* 0x000000110e057224 */ /* 0x000fe400078e0205 */
[----:B--2---:R-:W-:-:S03]  /*19c0*/  @P0 IMAD R15, R19, R20, RZ ;  /* 0x00000014130f0224 */ /* 0x004fc600078e02ff */
[----:B------:R-:W-:Y:S01]  /*19d0*/  IADD3 R9, R9, R5, RZ ;  /* 0x0000000509097210 */ /* 0x000fe20007ffe0ff */
[----:B------:R-:W-:-:S04]  /*19e0*/  @P0 IMAD R15, R18, R21, R15 ;  /* 0x00000015120f0224 */ /* 0x000fc800078e020f */
[----:B------:R-:W-:-:S04]  /*19f0*/  @P0 IMAD.WIDE.U32 R20, R18, R20, R8 ;  /* 0x0000001412140225 */ /* 0x000fc800078e0008 */
[----:B------:R-:W-:Y:S01]  /*1a00*/  @P0 IMAD.IADD R9, R21, 0x1, R15 ;  /* 0x0000000115090824 */ /* 0x000fe200078e020f */
[----:B------:R-:W-:Y:S02]  /*1a10*/  @P0 MOV R8, R20 ;  /* 0x0000001400080202 */ /* 0x000fe40000000f00 */
.L_x_7988:
[----:B0-----:R-:W-:Y:S05]  /*1a20*/  BSYNC B0 ;  /* 0x0000000000007941 */ /* 0x001fea0003800000 */
.L_x_7987:
[----:B------:R-:W-:Y:S01]  /*1a30*/  IADD3 R0, R26, 0x80, RZ ;  /* 0x000000801a007810 */ /* 0x000fe20007ffe0ff */
[----:B------:R-:W-:Y:S03]  /*1a40*/  BSSY B0, `(.L_x_7994) ;  /* 0x000015e000007945 */ /* 0x000fe60003800000 */
[----:B------:R-:W-:-:S13]  /*1a50*/  ISETP.GE.OR P0, PT, R0, UR6, !P1 ;  /* 0x0000000600007c0c */ /* 0x000fda000cf06670 */
[----:B------:R-:W-:Y:S05]  /*1a60*/  @P0 BRA `(.L_x_7995) ;  /* 0x000015b000000947 */ /* 0x000fea0003800000 */
[----:B------:R-:W-:Y:S01]  /*1a70*/  IMAD.MOV.U32 R18, RZ, RZ, c[0x0][0x178] ;  /* 0x00005e00ff127624 */ /* 0x000fe200078e00ff */
        /* <DEDUP_REMOVED lines=8> */
[----:B------:R-:W-:Y:S01]  /*1b00*/  UMOV UR4, URZ ;  /* 0x0000003f00047c82 */ /* 0x000fe20008000000 */
[----:B------:R-:W-:Y:S01]  /*1b10*/  LOP3.LUT R18, R18, 0x3, RZ, 0xc0, !PT ;  /* 0x0000000312127812 */ /* 0x000fe200078ec0ff */
[----:B------:R-:W-:Y:S01]  /*1b20*/  UMOV UR5, URZ ;  /* 0x0000003f00057c82 */ /* 0x000fe20008000000 */
[----:B------:R-:W-:Y:S01]  /*1b30*/  ISETP.GE.U32.AND P0, PT, R2, 0x3, PT ;  /* 0x000000030200780c */ /* 0x000fe20003f06070 */
[----:B------:R-:W-:Y:S01]  /*1b40*/  ULDC UR15, c[0x0][0x1c0] ;  /* 0x00007000000f7ab9 */ /* 0x000fe20000000800 */
[----:B------:R-:W-:Y:S01]  /*1b50*/  IADD3.X R2, R21, -0x1, RZ, P2, !PT ;  /* 0xffffffff15027810 */ /* 0x000fe200017fe4ff */
[----:B------:R-:W-:Y:S01]  /*1b60*/  IMAD.MOV.U32 R19, RZ, RZ, c[0x0][0x1c4] ;  /* 0x00007100ff137624 */ /* 0x000fe200078e00ff */
[----:B------:R-:W-:Y:S02]  /*1b70*/  IADD3 R5, R7, R5, RZ ;  /* 0x0000000507057210 */ /* 0x000fe40007ffe0ff */
[----:B------:R-:W-:-:S02]  /*1b80*/  ISETP.GE.U32.AND.EX P0, PT, R2, RZ, PT, P0 ;  /* 0x000000ff0200720c */ /* 0x000fc40003f06100 */
[----:B------:R-:W-:-:S11]  /*1b90*/  CS2R R2, SRZ ;  /* 0x0000000000027805 */ /* 0x000fd6000001ff00 */
[----:B------:R-:W-:Y:S05]  /*1ba0*/  @!P0 BRA `(.L_x_7996) ;  /* 0x0000116000008947 */ /* 0x000fea0003800000 */
[----:B------:R-:W-:Y:S01]  /*1bb0*/  IADD3 R20, P0, -R18, c[0x0][0x178], RZ ;  /* 0x00005e0012147a10 */ /* 0x000fe20007f1e1ff */
[----:B------:R-:W-:Y:S01]  /*1bc0*/  UIMAD.WIDE.U32 UR8, UR15, 0x8, URZ ;  /* 0x000000080f0878a5 */ /* 0x000fe2000f8e003f */
[----:B------:R-:W-:Y:S01]  /*1bd0*/  IMAD.SHL.U32 R23, R19, 0x8, RZ ;  /* 0x0000000813177824 */ /* 0x000fe200078e00ff */
[----:B------:R-:W-:Y:S01]  /*1be0*/  LEA R22, P2, R6, c[0x0][0x168], 0x3 ;  /* 0x00005a0006167a11 */ /* 0x000fe200078418ff */
[----:B------:R-:W-:Y:S01]  /*1bf0*/  UMOV UR4, URZ ;  /* 0x0000003f00047c82 */ /* 0x000fe20008000000 */
[----:B------:R-:W-:Y:S01]  /*1c00*/  IADD3.X R21, R21, -0x1, RZ, P0, !PT ;  /* 0xffffffff15157810 */ /* 0x000fe200007fe4ff */
[----:B------:R-:W-:Y:S01]  /*1c10*/  UMOV UR5, URZ ;  /* 0x0000003f00057c82 */ /* 0x000fe20008000000 */
[----:B------:R-:W-:Y:S02]  /*1c20*/  ISETP.GT.U32.AND P0, PT, R20, RZ, PT ;  /* 0x000000ff1400720c */ /* 0x000fe40003f04070 */
[----:B------:R-:W-:Y:S02]  /*1c30*/  IADD3 R23, R23, UR9, RZ ;  /* 0x0000000917177c10 */ /* 0x000fe4000fffe0ff */
        /* <DEDUP_REMOVED lines=8> */
.L_x_7999:
[----:B------:R-:W-:Y:S01]  /*1cc0*/  MOV R24, UR4 ;  /* 0x0000000400187c02 */ /* 0x000fe20008000f00 */
[----:B------:R-:W-:Y:S01]  /*1cd0*/  IMAD.MOV.U32 R29, RZ, RZ, R25 ;  /* 0x000000ffff1d7224 */ /* 0x000fe200078e0019 */
[----:B------:R-:W-:-:S03]  /*1ce0*/  MOV R28, R22 ;  /* 0x00000016001c7202 */ /* 0x000fc60000000f00 */
[----:B------:R-:W-:Y:S02]  /*1cf0*/  IMAD.U32 R24, R24, 0x8, R1 ;  /* 0x0000000818187824 */ /* 0x000fe400078e0001 */
[----:B------:R-:W2:Y:S04]  /*1d00*/  LDG.E.64 R16, [R28.64] ;  /* 0x0000000a1c107981 */ /* 0x000ea8000c1e1b00 */
[----:B------:R-:W2:Y:S02]  /*1d10*/  LDL.64 R14, [R24+0x18] ;  /* 0x00001800180e7983 */ /* 0x000ea40000100a00 */
[-C--:B--2---:R-:W-:Y:S02]  /*1d20*/  IMAD R17, R17, R14.reuse, RZ ;  /* 0x0000000e11117224 */ /* 0x084fe400078e02ff */
[----:B------:R-:W-:Y:S01]  /*1d30*/  IMAD.WIDE.U32 R2, R16, R14, R2 ;  /* 0x0000000e10027225 */ /* 0x000fe200078e0002 */
[----:B------:R-:W-:-:S03]  /*1d40*/  IADD3 R14, P2, R22, UR8, RZ ;  /* 0x00000008160e7c10 */ /* 0x000fc6000ff5e0ff */
[----:B------:R-:W-:Y:S01]  /*1d50*/  IMAD R27, R16, R15, R17 ;  /* 0x0000000f101b7224 */ /* 0x000fe200078e0211 */
[----:B------:R-:W-:Y:S01]  /*1d60*/  IADD3.X R15, R25, R23, RZ, P2, !PT ;  /* 0x00000017190f7210 */ /* 0x000fe200017fe4ff */
[----:B------:R-:W2:Y:S04]  /*1d70*/  LDL.64 R16, [R24+0x20] ;  /* 0x0000200018107983 */ /* 0x000ea80000100a00 */
[----:B------:R-:W2:Y:S01]  /*1d80*/  LDG.E.64 R28, [R14.64] ;  /* 0x0000000a0e1c7981 */ /* 0x000ea2000c1e1b00 */
[----:B------:R-:W-:Y:S02]  /*1d90*/  IMAD.IADD R3, R3, 0x1, R27 ;  /* 0x0000000103037824 */ /* 0x000fe400078e021b */
        /* <DEDUP_REMOVED lines=9> */
[----:B------:R-:W-:-:S04]  /*1e30*/  IMAD.WIDE.U32 R2, R14, R28, R2 ;  /* 0x0000001c0e027225 */ /* 0x000fc800078e0002 */
[----:B------:R-:W-:Y:S01]  /*1e40*/  IMAD R25, R14, R29, R25 ;  /* 0x0000001d0e197224 */ /* 0x000fe200078e0219 */
[----:B------:R-:W-:Y:S01]  /*1e50*/  IADD3 R14, P2, R16, UR8, RZ ;  /* 0x00000008100e7c10 */ /* 0x000fe2000ff5e0ff */
[----:B------:R-:W2:Y:S03]  /*1e60*/  LDL.64 R28, [R24+0x30] ;  /* 0x00003000181c7983 */ /* 0x000ea60000100a00 */
[----:B------:R-:W-:-:S05]  /*1e70*/  IADD3.X R15, R17, R23, RZ, P2, !PT ;  /* 0x00000017110f7210 */ /* 0x000fca00017fe4ff */
        /* <DEDUP_REMOVED lines=93> */
[----:B------:R-:W-:-:S04]  /*2450*/  IADD3 R14, P2, R16, UR8, RZ ;  /* 0x00000008100e7c10 */ /* 0x000fc8000ff5e0ff */
[----:B------:R-:W-:Y:S02]  /*2460*/  IADD3.X R15, R17, R23, RZ, P2, !PT ;  /* 0x00000017110f7210 */ /* 0x000fe400017fe4ff */
[----:B------:R-:W2:Y:S04]  /*2470*/  LDL.64 R16, [R24+0x90] ;  /* 0x0000900018107983 */ /* 0x000ea80000100a00 */
[----:B------:R-:W2:Y:S01]  /*2480*/  LDG.E.64 R28, [R14.64] ;  /* 0x0000000a0e1c7981 */ /* 0x000ea2000c1e1b00 */
[----:B------:R-:W-:-:S04]  /*2490*/  IADD3 R20, P2, R20, -0x10, RZ ;  /* 0xfffffff014147810 */ /* 0x000fc80007f5e0ff */
[----:B------:R-:W-:Y:S02]  /*24a0*/  IADD3.X R21, R21, -0x1, RZ, P2, !PT ;  /* 0xffffffff15157810 */ /* 0x000fe400017fe4ff */
[----:B------:R-:W-:-:S04]  /*24b0*/  ISETP.GT.U32.AND P2, PT, R20, 0xc, PT ;  /* 0x0000000c1400780c */ /* 0x000fc80003f44070 */
[----:B------:R-:W-:Y:S01]  /*24c0*/  ISETP.GT.AND.EX P2, PT, R21, RZ, PT, P2 ;  /* 0x000000ff1500720c */ /* 0x000fe20003f44320 */
[----:B------:R-:W-:Y:S01]  /*24d0*/  IMAD.IADD R3, R3, 0x1, R25 ;  /* 0x0000000103037824 */ /* 0x000fe200078e0219 */
[----:B------:R-:W-:Y:S01]  /*24e0*/  UIADD3 UR4, UP0, UR4, 0x10, URZ ;  /* 0x0000001004047890 */ /* 0x000fe2000ff1e03f */
[----:B------:R-:W-:-:S03]  /*24f0*/  IADD3 R22, P3, R14, UR8, RZ ;  /* 0x000000080e167c10 */ /* 0x000fc6000ff7e0ff */
[----:B------:R-:W-:Y:S01]  /*2500*/  UIADD3.X UR5, URZ, UR5, URZ, UP0, !UPT ;  /* 0x000000053f057290 */ /* 0x000fe200087fe43f */
[-C--:B--2---:R-:W-:Y:S02]  /*2510*/  IMAD R25, R29, R16.reuse, RZ ;  /* 0x000000101d197224 */ /* 0x084fe400078e02ff */
[----:B------:R-:W-:-:S04]  /*2520*/  IMAD.WIDE.U32 R2, R28, R16, R2 ;  /* 0x000000101c027225 */ /* 0x000fc800078e0002 */
[----:B------:R-:W-:Y:S02]  /*2530*/  IMAD R17, R28, R17, R25 ;  /* 0x000000111c117224 */ /* 0x000fe400078e0219 */
[----:B------:R-:W-:-:S03]  /*2540*/  IMAD.X R25, R15, 0x1, R23, P3 ;  /* 0x000000010f197824 */ /* 0x000fc600018e0617 */
[----:B------:R-:W-:Y:S01]  /*2550*/  IADD3 R3, R3, R17, RZ ;  /* 0x0000001103037210 */ /* 0x000fe20007ffe0ff */
[----:B------:R-:W-:Y:S05]  /*2560*/  @P2 BRA `(.L_x_7999) ;  /* 0xfffff75000002947 */ /* 0x000fea000383ffff */
.L_x_7998:
[----:B------:R-:W-:-:S04]  /*2570*/  ISETP.GT.U32.AND P2, PT, R20, 0x4, PT ;  /* 0x000000041400780c */ /* 0x000fc80003f44070 */
[----:B------:R-:W-:-:S13]  /*2580*/  ISETP.GT.AND.EX P2, PT, R21, RZ, PT, P2 ;  /* 0x000000ff1500720c */ /* 0x000fda0003f44320 */
[----:B------:R-:W-:Y:S05]  /*2590*/  @!P2 BRA `(.L_x_8000) ;  /* 0x000004900000a947 */ /* 0x000fea0003800000 */
        /* <DEDUP_REMOVED lines=61> */
[----:B------:R-:W-:Y:S01]  /*2970*/  IMAD.IADD R3, R3, 0x1, R25 ;  /* 0x0000000103037824 */ /* 0x000fe200078e0219 */
[----:B------:R-:W-:Y:S02]  /*2980*/  IADD3 R22, P2, R14, UR8, RZ ;  /* 0x000000080e167c10 */ /* 0x000fe4000ff5e0ff */
[----:B------:R-:W-:Y:S01]  /*2990*/  IADD3 R20, P3, R20, -0x8, RZ ;  /* 0xfffffff814147810 */ /* 0x000fe20007f7e0ff */
[----:B------:R-:W-:Y:S01]  /*29a0*/  UIADD3 UR4, UP0, UR4, 0x8, URZ ;  /* 0x0000000804047890 */ /* 0x000fe2000ff1e03f */
[----:B------:R-:W-:-:S02]  /*29b0*/  PLOP3.LUT P0, PT, PT, PT, PT, 0x8, 0x0 ;  /* 0x000000000000781c */ /* 0x000fc40003f0e170 */
[----:B------:R-:W-:Y:S01]  /*29c0*/  IADD3.X R21, R21, -0x1, RZ, P3, !PT ;  /* 0xffffffff15157810 */ /* 0x000fe20001ffe4ff */
[----:B------:R-:W-:Y:S01]  /*29d0*/  UIADD3.X UR5, URZ, UR5, URZ, UP0, !UPT ;  /* 0x000000053f057290 */ /* 0x000fe200087fe43f */
[-C--:B--2---:R-:W-:Y:S02]  /*29e0*/  IMAD R25, R29, R16.reuse, RZ ;  /* 0x000000101d197224 */ /* 0x084fe400078e02ff */
[----:B------:R-:W-:-:S04]  /*29f0*/  IMAD.WIDE.U32 R2, R28, R16, R2 ;  /* 0x000000101c027225 */ /* 0x000fc800078e0002 */
[----:B------:R-:W-:Y:S02]  /*2a00*/  IMAD R17, R28, R17, R25 ;  /* 0x000000111c117224 */ /* 0x000fe400078e0219 */
[----:B------:R-:W-:-:S03]  /*2a10*/  IMAD.X R25, R15, 0x1, R23, P2 ;  /* 0x000000010f197824 */ /* 0x000fc600010e0617 */
[----:B------:R-:W-:Y:S02]  /*2a20*/  IADD3 R3, R3, R17, RZ ;  /* 0x0000001103037210 */ /* 0x000fe40007ffe0ff */
.L_x_8000:
[----:B------:R-:W-:-:S04]  /*2a30*/  ISETP.NE.U32.AND P2, PT, R20, RZ, PT ;  /* 0x000000ff1400720c */ /* 0x000fc80003f45070 */
[----:B------:R-:W-:-:S13]  /*2a40*/  ISETP.NE.OR.EX P0, PT, R21, RZ, P0, P2 ;  /* 0x000000ff1500720c */ /* 0x000fda0000705720 */
[----:B------:R-:W-:Y:S05]  /*2a50*/  @!P0 BRA `(.L_x_7996) ;  /* 0x000002b000008947 */ /* 0x000fea0003800000 */
.L_x_7997:
[----:B------:R-:W-:Y:S01]  /*2a60*/  MOV R24, UR4 ;  /* 0x0000000400187c02 */ /* 0x000fe20008000f00 */
[----:B------:R-:W-:Y:S01]  /*2a70*/  IMAD.MOV.U32 R29, RZ, RZ, R25 ;  /* 0x000000ffff1d7224 */ /* 0x000fe200078e0019 */
[----:B------:R-:W-:-:S03]  /*2a80*/  MOV R28, R22 ;  /* 0x00000016001c7202 */ /* 0x000fc60000000f00 */
[----:B------:R-:W-:Y:S02]  /*2a90*/  IMAD.U32 R24, R24, 0x8, R1 ;  /* 0x0000000818187824 */ /* 0x000fe400078e0001 */
[----:B------:R-:W2:Y:S04]  /*2aa0*/  LDG.E.64 R14, [R28.64] ;  /* 0x0000000a1c0e7981 */ /* 0x000ea8000c1e1b00 */
[----:B------:R-:W2:Y:S02]  /*2ab0*/  LDL.64 R16, [R24+0x18] ;  /* 0x0000180018107983 */ /* 0x000ea40000100a00 */
        /* <DEDUP_REMOVED lines=25> */
[----:B------:R-:W-:-:S04]  /*2c50*/  ISETP.NE.U32.AND P0, PT, R20, RZ, PT ;  /* 0x000000ff1400720c */ /* 0x000fc80003f05070 */
[----:B------:R-:W-:Y:S01]  /*2c60*/  ISETP.NE.AND.EX P0, PT, R21, RZ, PT, P0 ;  /* 0x000000ff1500720c */ /* 0x000fe20003f05300 */
        /* <DEDUP_REMOVED lines=9> */
[----:B-1----:R-:W-:Y:S05]  /*2d00*/  @P0 BRA `(.L_x_7997) ;  /* 0xfffffd5000000947 */ /* 0x002fea000383ffff */
.L_x_7996:
[----:B------:R-:W-:-:S04]  /*2d10*/  ISETP.NE.U32.AND P0, PT, R18, RZ, PT ;  /* 0x000000ff1200720c */ /* 0x000fc80003f05070 */
[----:B------:R-:W-:-:S13]  /*2d20*/  ISETP.NE.AND.EX P0, PT, RZ, RZ, PT, P0 ;  /* 0x000000ffff00720c */ /* 0x000fda0003f05300 */
[----:B------:R-:W-:Y:S05]  /*2d30*/  @!P0 BRA `(.L_x_7995) ;  /* 0x000002e000008947 */ /* 0x000fea0003800000 */
[----:B------:R-:W-:Y:S01]  /*2d40*/  ULDC.64 UR8, c[0x0][0x1c0] ;  /* 0x0000700000087ab9 */ /* 0x000fe20000000a00 */
[----:B------:R-:W-:Y:S01]  /*2d50*/  MOV R15, UR4 ;  /* 0x00000004000f7c02 */ /* 0x000fe20008000f00 */
[----:B------:R-:W-:Y:S01]  /*2d60*/  UIMAD UR5, UR5, UR8, URZ ;  /* 0x00000008050572a4 */ /* 0x000fe2000f8e023f */
[----:B------:R-:W-:Y:S01]  /*2d70*/  IMAD.MOV.U32 R4, RZ, RZ, R6 ;  /* 0x000000ffff047224 */ /* 0x000fe200078e0006 */
[----:B-1----:R-:W-:Y:S02]  /*2d80*/  ULEA UR12, UR4, UR14, 0x3 ;  /* 0x0000000e040c7291 */ /* 0x002fe4000f8e183f */
[----:B------:R-:W-:Y:S01]  /*2d90*/  UIMAD UR7, UR4, UR9, UR5 ;  /* 0x00000009040772a4 */ /* 0x000fe2000f8e0205 */
[----:B------:R-:W-:-:S05]  /*2da0*/  IMAD.WIDE.U32 R14, R15, c[0x0][0x1c0], R4 ;  /* 0x000070000f0e7a25 */ /* 0x000fca00078e0004 */
[----:B------:R-:W-:Y:S02]  /*2db0*/  LEA R16, P0, R14, c[0x0][0x168], 0x3 ;  /* 0x00005a000e107a11 */ /* 0x000fe400078018ff */
[----:B------:R-:W-:-:S04]  /*2dc0*/  IADD3 R15, R15, UR7, RZ ;  /* 0x000000070f0f7c10 */ /* 0x000fc8000fffe0ff */
[----:B------:R-:W-:Y:S02]  /*2dd0*/  LEA.HI.X R17, R14, c[0x0][0x16c], R15, 0x3, P0 ;  /* 0x00005b000e117a11 */ /* 0x000fe400000f1c0f */
[----:B------:R-:W2:Y:S04]  /*2de0*/  LDL.64 R14, [UR12+0x18] ;  /* 0x0000180cff0e7983 */ /* 0x000ea80008100a00 */
        /* <DEDUP_REMOVED lines=21> */
[----:B------:R-:W2:Y:S03]  /*2f40*/  LDL.64 R6, [UR12+0x20] ;  /* 0x0000200cff067983 */ /* 0x000ea60008100a00 */
[----:B------:R-:W-:Y:S01]  /*2f50*/  @P0 LEA.HI.X R17, R14, R21, R19, 0x3, P2 ;  /* 0x000000150e110211 */ /* 0x000fe200010f1c13 */
[----:B------:R-:W2:Y:S04]  /*2f60*/  LDG.E.64 R4, [R20.64] ;  /* 0x0000000a14047981 */ /* 0x000ea8000c1e1b00 */
[----:B------:R-:W3:Y:S04]  /*2f70*/  @P0 LDL.64 R14, [UR12+0x28] ;  /* 0x0000280cff0e0983 */ /* 0x000ee80008100a00 */
        /* <DEDUP_REMOVED lines=10> */
.L_x_7995:
[----:B------:R-:W-:Y:S05]  /*3020*/  BSYNC B0 ;  /* 0x0000000000007941 */ /* 0x000fea0003800000 */
.L_x_7994:
[----:B------:R-:W-:Y:S01]  /*3030*/  IADD3 R4, R26, 0x100, RZ ;  /* 0x000001001a047810 */ /* 0x000fe20007ffe0ff */
[----:B------:R-:W-:Y:S01]  /*3040*/  BSSY B0, `(.L_x_8001) ;  /* 0x0000165000007945 */ /* 0x000fe20003800000 */
[----:B------:R-:W-:Y:S02]  /*3050*/  CS2R R22, SRZ ;  /* 0x0000000000167805 */ /* 0x000fe4000001ff00 */
[----:B------:R-:W-:Y:S02]  /*3060*/  ISETP.GE.OR P0, PT, R4, UR6, !P1 ;  /* 0x0000000604007c0c */ /* 0x000fe4000cf06670 */
[----:B------:R-:W-:-:S11]  /*3070*/  CS2R R4, SRZ ;  /* 0x0000000000047805 */ /* 0x000fd6000001ff00 */
[----:B------:R-:W-:Y:S05]  /*3080*/  @P0 BRA `(.L_x_8002) ;  /* 0x0000160000000947 */ /* 0x000fea0003800000 */
[----:B------:R-:W-:Y:S01]  /*3090*/  ULDC.64 UR8, c[0x0][0x178] ;  /* 0x00005e0000087ab9 */ /* 0x000fe20000000a00 */
[----:B-----5:R-:W-:Y:S01]  /*30a0*/  IMAD R7, R13, c[0x0][0x170], RZ ;  /* 0x00005c000d077a24 */ /* 0x020fe200078e02ff */
[----:B------:R-:W-:-:S03]  /*30b0*/  UISETP.GE.U32.AND UP0, UPT, UR8, 0x1, UPT ;  /* 0x000000010800788c */ /* 0x000fc6000bf06070 */
[----:B------:R-:W-:Y:S01]  /*30c0*/  IMAD R7, R12, c[0x0][0x174], R7 ;  /* 0x00005d000c077a24 */ /* 0x000fe200078e0207 */
[----:B------:R-:W-:-:S06]  /*30d0*/  UISETP.GE.AND.EX UP0, UPT, UR9, URZ, UPT, UP0 ;  /* 0x0000003f0900728c */ /* 0x000fcc000bf06300 */
[----:B------:R-:W-:-:S13]  /*30e0*/  PLOP3.LUT P0, PT, PT, PT, UP0, 0x80, 0x0 ;  /* 0x000000000000781c */ /* 0x000fda0003f0f008 */
[----:B------:R-:W-:Y:S05]  /*30f0*/  @!P0 BRA `(.L_x_8002) ;  /* 0x0000159000008947 */ /* 0x000fea0003800000 */
[----:B------:R-:W-:Y:S01]  /*3100*/  UIADD3 UR4, UP0, UR8, -0x1, URZ ;  /* 0xffffffff08047890 */ /* 0x000fe2000ff1e03f */
[----:B------:R-:W-:Y:S01]  /*3110*/  IMAD.WIDE.U32 R12, R12, c[0x0][0x170], RZ ;  /* 0x00005c000c0c7a25 */ /* 0x000fe200078e00ff */
[----:B------:R-:W-:Y:S01]  /*3120*/  ULOP3.LUT UR12, UR8, 0x3, URZ, 0xc0, !UPT ;  /* 0x00000003080c7892 */ /* 0x000fe2000f8ec03f */
[----:B------:R-:W-:Y:S01]  /*3130*/  CS2R R22, SRZ ;  /* 0x0000000000167805 */ /* 0x000fe2000001ff00 */
[----:B------:R-:W-:Y:S02]  /*3140*/  UIADD3.X UR5, UR9, -0x1, URZ, UP0, !UPT ;  /* 0xffffffff09057890 */ /* 0x000fe400087fe43f */
[----:B------:R-:W-:Y:S01]  /*3150*/  UISETP.GE.U32.AND UP0, UPT, UR4, 0x3, UPT ;  /* 0x000000030400788c */ /* 0x000fe2000bf06070 */
[----:B------:R-:W-:Y:S01]  /*3160*/  IADD3 R7, R13, R7, RZ ;  /* 0x000000070d077210 */ /* 0x000fe20007ffe0ff */
[----:B------:R-:W-:Y:S02]  /*3170*/  ULDC.64 UR16, c[0x0][0x1c0] ;  /* 0x0000700000107ab9 */ /* 0x000fe40000000a00 */
[----:B------:R-:W-:-:S02]  /*3180*/  UISETP.GE.U32.AND.EX UP0, UPT, UR5, URZ, UPT, UP0 ;  /* 0x0000003f0500728c */ /* 0x000fc4000bf06100 */
[----:B------:R-:W-:Y:S02]  /*3190*/  UMOV UR4, URZ ;  /* 0x0000003f00047c82 */ /* 0x000fe40008000000 */
[----:B------:R-:W-:Y:S02]  /*31a0*/  UMOV UR5, URZ ;  /* 0x0000003f00057c82 */ /* 0x000fe40008000000 */
[----:B------:R-:W-:-:S13]  /*31b0*/  PLOP3.LUT P0, PT, PT, PT, UP0, 0x80, 0x0 ;  /* 0x000000000000781c */ /* 0x000fda0003f0f008 */
[----:B------:R-:W-:Y:S05]  /*31c0*/  @!P0 BRA `(.L_x_8003) ;  /* 0x0000118000008947 */ /* 0x000fea0003800000 */
[----:B------:R-:W-:Y:S01]  /*31d0*/  ULDC UR7, c[0x0][0x178] ;  /* 0x00005e0000077ab9 */ /* 0x000fe20000000800 */
[C---:B------:R-:W-:Y:S01]  /*31e0*/  LEA R16, P2, R12.reuse, c[0x0][0x168], 0x3 ;  /* 0x00005a000c107a11 */ /* 0x040fe200078418ff */
[----:B------:R-:W-:Y:S02]  /*31f0*/  UIADD3 UR7, UP0, -UR12, UR7, URZ ;  /* 0x000000070c077290 */ /* 0x000fe4000ff1e13f */
[----:B------:R-:W-:Y:S01]  /*3200*/  USHF.L.U32 UR4, UR17, 0x3, URZ ;  /* 0x0000000311047899 */ /* 0x000fe2000800063f */
[----:B------:R-:W-:Y:S01]  /*3210*/  LEA.HI.X R15, R12, c[0x0][0x16c], R7, 0x3, P2 ;  /* 0x00005b000c0f7a11 */ /* 0x000fe200010f1c07 */
[----:B------:R-:W-:Y:S02]  /*3220*/  UIADD3.X UR8, UR9, -0x1, URZ, UP0, !UPT ;  /* 0xffffffff09087890 */ /* 0x000fe400087fe43f */
[----:B------:R-:W-:Y:S01]  /*3230*/  ISETP.LT.U32.AND P0, PT, RZ, UR7, PT ;  /* 0x00000007ff007c0c */ /* 0x000fe2000bf01070 */
[----:B------:R-:W-:Y:S02]  /*3240*/  UIMAD.WIDE.U32 UR18, UR16, 0x8, URZ ;  /* 0x00000008101278a5 */ /* 0x000fe4000f8e003f */
[----:B------:R-:W-:Y:S01]  /*3250*/  UMOV UR5, URZ ;  /* 0x0000003f00057c82 */ /* 0x000fe20008000000 */
[----:B------:R-:W-:Y:S01]  /*3260*/  IMAD.U32 R14, RZ, RZ, UR8 ;  /* 0x00000008ff0e7e24 */ /* 0x000fe2000f8e00ff */
[----:B------:R-:W-:-:S03]  /*3270*/  UIADD3 UR9, UR19, UR4, URZ ;  /* 0x0000000413097290 */ /* 0x000fc6000fffe03f */
        /* <DEDUP_REMOVED lines=9> */
.L_x_8006:
[----:B-1----:R-:W-:Y:S01]  /*3310*/  ULEA UR15, UR4, UR14, 0x3 ;  /* 0x0000000e040f7291 */ /* 0x002fe2000f8e183f */
[----:B------:R-:W-:Y:S01]  /*3320*/  MOV R28, R16 ;  /* 0x00000010001c7202 */ /* 0x000fe20000000f00 */
[----:B------:R-:W-:Y:S01]  /*3330*/  IMAD.MOV.U32 R29, RZ, RZ, R15 ;  /* 0x000000ffff1d7224 */ /* 0x000fe200078e000f */
[----:B------:R-:W-:-:S04]  /*3340*/  IADD3 R14, P2, R16, UR18, RZ ;  /* 0x00000012100e7c10 */ /* 0x000fc8000ff5e0ff */
[----:B------:R-:W2:Y:S04]  /*3350*/  LDG.E.64 R18, [R28.64] ;  /* 0x0000000a1c127981 */ /* 0x000ea8000c1e1b00 */
[----:B------:R-:W2:Y:S01]  /*3360*/  LDL.64 R16, [UR15+0x18] ;  /* 0x0000180fff107983 */ /* 0x000ea20008100a00 */
[----:B------:R-:W-:-:S03]  /*3370*/  IADD3.X R15, R15, UR9, RZ, P2, !PT ;  /* 0x000000090f0f7c10 */ /* 0x000fc600097fe4ff */
[----:B------:R-:W3:Y:S04]  /*3380*/  LDL.64 R20, [UR15+0x20] ;  /* 0x0000200fff147983 */ /* 0x000ee80008100a00 */
[----:B------:R-:W3:Y:S01]  /*3390*/  LDG.E.64 R24, [R14.64] ;  /* 0x0000000a0e187981 */ /* 0x000ee2000c1e1b00 */
[-C--:B--2---:R-:W-:Y:S02]  /*33a0*/  IMAD R19, R19, R16.reuse, RZ ;  /* 0x0000001013137224 */ /* 0x084fe400078e02ff */
[----:B------:R-:W-:Y:S01]  /*33b0*/  IMAD.WIDE.U32 R22, R18, R16, R22 ;  /* 0x0000001012167225 */ /* 0x000fe200078e0016 */
[----:B------:R-:W-:-:S03]  /*33c0*/  IADD3 R16, P2, R14, UR18, RZ ;  /* 0x000000120e107c10 */ /* 0x000fc6000ff5e0ff */
[----:B------:R-:W-:Y:S01]  /*33d0*/  IMAD R19, R18, R17, R19 ;  /* 0x0000001112137224 */ /* 0x000fe200078e0213 */
[----:B------:R-:W-:-:S04]  /*33e0*/  IADD3.X R17, R15, UR9, RZ, P2, !PT ;  /* 0x000000090f117c10 */ /* 0x000fc800097fe4ff */
[----:B------:R-:W-:Y:S01]  /*33f0*/  IADD3 R23, R23, R19, RZ ;  /* 0x0000001317177210 */ /* 0x000fe20007ffe0ff */
[----:B---3--:R-:W-:-:S04]  /*3400*/  IMAD R19, R25, R20, RZ ;  /* 0x0000001419137224 */ /* 0x008fc800078e02ff */
[C---:B------:R-:W-:Y:S02]  /*3410*/  IMAD R14, R24.reuse, R21, R19 ;  /* 0x00000015180e7224 */ /* 0x040fe400078e0213 */
[----:B------:R-:W-:Y:S02]  /*3420*/  IMAD.WIDE.U32 R20, R24, R20, R22 ;  /* 0x0000001418147225 */ /* 0x000fe400078e0016 */
[----:B------:R-:W2:Y:S01]  /*3430*/  LDL.64 R22, [UR15+0x28] ;  /* 0x0000280fff167983 */ /* 0x000ea20008100a00 */
[----:B------:R-:W-:-:S03]  /*3440*/  IADD3 R18, P2, R16, UR18, RZ ;  /* 0x0000001210127c10 */ /* 0x000fc6000ff5e0ff */
[----:B------:R0:W2:Y:S01]  /*3450*/  LDG.E.64 R24, [R16.64] ;  /* 0x0000000a10187981 */ /* 0x0000a2000c1e1b00 */
[----:B------:R-:W-:Y:S01]  /*3460*/  IADD3.X R19, R17, UR9, RZ, P2, !PT ;  /* 0x0000000911137c10 */ /* 0x000fe200097fe4ff */
[----:B------:R-:W-:Y:S02]  /*3470*/  IMAD.IADD R21, R21, 0x1, R14 ;  /* 0x0000000115157824 */ /* 0x000fe400078e020e */
[----:B------:R-:W3:Y:S04]  /*3480*/  LDL.64 R14, [UR15+0x30] ;  /* 0x0000300fff0e7983 */ /* 0x000ee80008100a00 */
[----:B------:R-:W3:Y:S04]  /*3490*/  LDG.E.64 R28, [R18.64] ;  /* 0x0000000a121c7981 */ /* 0x000ee8000c1e1b00 */
[----:B0-----:R-:W4:Y:S01]  /*34a0*/  LDL.64 R16, [UR15+0x38] ;  /* 0x0000380fff107983 */ /* 0x001f220008100a00 */
[----:B--2---:R-:W-:-:S02]  /*34b0*/  IMAD R25, R25, R22, RZ ;  /* 0x0000001619197224 */ /* 0x004fc400078e02ff */
[----:B------:R-:W-:Y:S01]  /*34c0*/  IMAD.WIDE.U32 R20, R24, R22, R20 ;  /* 0x0000001618147225 */ /* 0x000fe200078e0014 */
[----:B------:R-:W-:-:S03]  /*34d0*/  IADD3 R22, P2, R18, UR18, RZ ;  /* 0x0000001212167c10 */ /* 0x000fc6000ff5e0ff */
[----:B------:R-:W-:Y:S02]  /*34e0*/  IMAD R23, R24, R23, R25 ;  /* 0x0000001718177224 */ /* 0x000fe400078e0219 */
[----:B---3--:R-:W-:-:S03]  /*34f0*/  IMAD R25, R29, R14, RZ ;  /* 0x0000000e1d197224 */ /* 0x008fc600078e02ff */
[----:B------:R-:W-:Y:S02]  /*3500*/  IADD3 R21, R21, R23, RZ ;  /* 0x0000001715157210 */ /* 0x000fe40007ffe0ff */
[----:B------:R-:W-:Y:S01]  /*3510*/  IADD3.X R23, R19, UR9, RZ, P2, !PT ;  /* 0x0000000913177c10 */ /* 0x000fe200097fe4ff */
[C---:B------:R-:W-:Y:S02]  /*3520*/  IMAD R15, R28.reuse, R15, R25 ;  /* 0x0000000f1c0f7224 */ /* 0x040fe400078e0219 */
[----:B------:R-:W-:Y:S02]  /*3530*/  IMAD.WIDE.U32 R20, R28, R14, R20 ;  /* 0x0000000e1c147225 */ /* 0x000fe400078e0014 */
[----:B------:R0:W4:Y:S01]  /*3540*/  LDG.E.64 R18, [R22.64] ;  /* 0x0000000a16127981 */ /* 0x000122000c1e1b00 */
[----:B------:R-:W-:Y:S01]  /*3550*/  IADD3 R14, P2, R22, UR18, RZ ;  /* 0x00000012160e7c10 */ /* 0x000fe2000ff5e0ff */
[----:B------:R-:W-:Y:S02]  /*3560*/  IMAD.IADD R21, R21, 0x1, R15 ;  /* 0x0000000115157824 */ /* 0x000fe400078e020f */
[----:B------:R-:W2:Y:S01]  /*3570*/  LDL.64 R24, [UR15+0x40] ;  /* 0x0000400fff187983 */ /* 0x000ea20008100a00 */
[----:B------:R-:W-:-:S05]  /*3580*/  IADD3.X R15, R23, UR9, RZ, P2, !PT ;  /* 0x00000009170f7c10 */ /* 0x000fca00097fe4ff */
[----:B------:R-:W2:Y:S04]  /*3590*/  LDG.E.64 R28, [R14.64] ;  /* 0x0000000a0e1c7981 */ /* 0x000ea8000c1e1b00 */
[----:B0-----:R-:W3:Y:S01]  /*35a0*/  LDL.64 R22, [UR15+0x48] ;  /* 0x0000480fff167983 */ /* 0x001ee20008100a00 */
[----:B----4-:R-:W-:-:S04]  /*35b0*/  IMAD R19, R19, R16, RZ ;  /* 0x0000001013137224 */ /* 0x010fc800078e02ff */
[C---:B------:R-:W-:Y:S02]  /*35c0*/  IMAD R17, R18.reuse, R17, R19 ;  /* 0x0000001112117224 */ /* 0x040fe400078e0213 */
[----:B------:R-:W-:Y:S01]  /*35d0*/  IMAD.WIDE.U32 R18, R18, R16, R20 ;  /* 0x0000001012127225 */ /* 0x000fe200078e0014 */
[----:B------:R-:W-:-:S03]  /*35e0*/  IADD3 R16, P2, R14, UR18, RZ ;  /* 0x000000120e107c10 */ /* 0x000fc6000ff5e0ff */
[-C--:B--2---:R-:W-:Y:S01]  /*35f0*/  IMAD R21, R29, R24.reuse, RZ ;  /* 0x000000181d157224 */ /* 0x084fe200078e02ff */
[----:B------:R-:W-:Y:S02]  /*3600*/  IADD3 R19, R19, R17, RZ ;  /* 0x0000001113137210 */ /* 0x000fe40007ffe0ff */
[----:B------:R-:W-:Y:S01]  /*3610*/  IADD3.X R17, R15, UR9, RZ, P2, !PT ;  /* 0x000000090f117c10 */ /* 0x000fe200097fe4ff */
[----:B------:R-:W-:Y:S01]  /*3620*/  IMAD R20, R28, R25, R21 ;  /* 0x000000191c147224 */ /* 0x000fe200078e0215 */
[----:B------:R-:W-:Y:S01]  /*3630*/  IADD3 R14, P2, R16, UR18, RZ ;  /* 0x00000012100e7c10 */ /* 0x000fe2000ff5e0ff */
[----:B------:R-:W-:Y:S02]  /*3640*/  IMAD.WIDE.U32 R18, R28, R24, R18 ;  /* 0x000000181c127225 */ /* 0x000fe400078e0012 */
[----:B------:R-:W3:Y:S01]  /*3650*/  LDG.E.64 R24, [R16.64] ;  /* 0x0000000a10187981 */ /* 0x000ee2000c1e1b00 */
[----:B------:R-:W-:Y:S01]  /*3660*/  IADD3.X R15, R17, UR9, RZ, P2, !PT ;  /* 0x00000009110f7c10 */ /* 0x000fe200097fe4ff */
[----:B------:R-:W-:-:S02]  /*3670*/  IMAD.IADD R19, R19, 0x1, R20 ;  /* 0x0000000113137824 */ /* 0x000fc400078e0214 */
[----:B------:R-:W2:Y:S04]  /*3680*/  LDL.64 R20, [UR15+0x50] ;  /* 0x0000500fff147983 */ /* 0x000ea80008100a00 */
[----:B------:R-:W2:Y:S01]  /*3690*/  LDG.E.64 R28, [R14.64] ;  /* 0x0000000a0e1c7981 */ /* 0x000ea2000c1e1b00 */
[-C--:B---3--:R-:W-:Y:S02]  /*36a0*/  IMAD R25, R25, R22.reuse, RZ ;  /* 0x0000001619197224 */ /* 0x088fe400078e02ff */
[----:B------:R-:W-:Y:S01]  /*36b0*/  IMAD.WIDE.U32 R18, R24, R22, R18 ;  /* 0x0000001618127225 */ /* 0x000fe200078e0012 */
[----:B------:R-:W-:-:S03]  /*36c0*/  IADD3 R22, P2, R14, UR18, RZ ;  /* 0x000000120e167c10 */ /* 0x000fc6000ff5e0ff */
[----:B------:R-:W-:Y:S02]  /*36d0*/  IMAD R23, R24, R23, R25 ;  /* 0x0000001718177224 */ /* 0x000fe400078e0219 */
[----:B--2---:R-:W-:-:S03]  /*36e0*/  IMAD R25, R29, R20, RZ ;  /* 0x000000141d197224 */ /* 0x004fc600078e02ff */
[----:B------:R-:W-:Y:S02]  /*36f0*/  IADD3 R19, R19, R23, RZ ;  /* 0x0000001713137210 */ /* 0x000fe40007ffe0ff */
[----:B------:R-:W-:Y:S01]  /*3700*/  IADD3.X R23, R15, UR9, RZ, P2, !PT ;  /* 0x000000090f177c10 */ /* 0x000fe200097fe4ff */
[----:B------:R-:W-:Y:S01]  /*3710*/  IMAD R16, R28, R21, R25 ;  /* 0x000000151c107224 */ /* 0x000fe200078e0219 */
[----:B------:R-:W-:Y:S01]  /*3720*/  IADD3 R14, P2, R22, UR18, RZ ;  /* 0x00000012160e7c10 */ /* 0x000fe2000ff5e0ff */
[----:B------:R-:W-:Y:S02]  /*3730*/  IMAD.WIDE.U32 R18, R28, R20, R18 ;  /* 0x000000141c127225 */ /* 0x000fe400078e0012 */
[----:B------:R-:W2:Y:S04]  /*3740*/  LDL.64 R20, [UR15+0x58] ;  /* 0x0000580fff147983 */ /* 0x000ea80008100a00 */
[----:B------:R0:W2:Y:S01]  /*3750*/  LDG.E.64 R24, [R22.64] ;  /* 0x0000000a16187981 */ /* 0x0000a2000c1e1b00 */
[----:B------:R-:W-:Y:S01]  /*3760*/  IADD3.X R15, R23, UR9, RZ, P2, !PT ;  /* 0x00000009170f7c10 */ /* 0x000fe200097fe4ff */
[----:B------:R-:W-:-:S02]  /*3770*/  IMAD.IADD R19, R19, 0x1, R16 ;  /* 0x0000000113137824 */ /* 0x000fc400078e0210 */
[----:B------:R-:W3:Y:S04]  /*3780*/  LDL.64 R16, [UR15+0x60] ;  /* 0x0000600fff107983 */ /* 0x000ee80008100a00 */
[----:B------:R-:W3:Y:S04]  /*3790*/  LDG.E.64 R28, [R14.64] ;  /* 0x0000000a0e1c7981 */ /* 0x000ee8000c1e1b00 */
[----:B0-----:R-:W4:Y:S01]  /*37a0*/  LDL.64 R22, [UR15+0x68] ;  /* 0x0000680fff167983 */ /* 0x001f220008100a00 */
        /* <DEDUP_REMOVED lines=8> */
[----:B------:R-:W-:-:S03]  /*3830*/  IADD3 R14, P2, R20, UR18, RZ ;  /* 0x00000012140e7c10 */ /* 0x000fc6000ff5e0ff */
[----:B------:R0:W4:Y:S01]  /*3840*/  LDG.E.64 R24, [R20.64] ;  /* 0x0000000a14187981 */ /* 0x000122000c1e1b00 */
[----:B------:R-:W-:Y:S01]  /*3850*/  IMAD.WIDE.U32 R18, R28, R16, R18 ;  /* 0x000000101c127225 */ /* 0x000fe200078e0012 */
[----:B------:R-:W-:-:S03]  /*3860*/  IADD3.X R15, R21, UR9, RZ, P2, !PT ;  /* 0x00000009150f7c10 */ /* 0x000fc600097fe4ff */
[----:B------:R-:W-:Y:S02]  /*3870*/  IMAD.IADD R19, R19, 0x1, R17 ;  /* 0x0000000113137824 */ /* 0x000fe400078e0211 */
[----:B------:R-:W2:Y:S04]  /*3880*/  LDG.E.64 R28, [R14.64] ;  /* 0x0000000a0e1c7981 */ /* 0x000ea8000c1e1b00 */
[----:B------:R-:W2:Y:S04]  /*3890*/  LDL.64 R16, [UR15+0x70] ;  /* 0x0000700fff107983 */ /* 0x000ea80008100a00 */
[----:B0-----:R-:W3:Y:S01]  /*38a0*/  LDL.64 R20, [UR15+0x78] ;  /* 0x0000780fff147983 */ /* 0x001ee20008100a00 */
[----:B----4-:R-:W-:-:S02]  /*38b0*/  IMAD R25, R25, R22, RZ ;  /* 0x0000001619197224 */ /* 0x010fc400078e02ff */
[----:B------:R-:W-:Y:S01]  /*38c0*/  IMAD.WIDE.U32 R18, R24, R22, R18 ;  /* 0x0000001618127225 */ /* 0x000fe200078e0012 */
[----:B------:R-:W-:-:S03]  /*38d0*/  IADD3 R22, P2, R14, UR18, RZ ;  /* 0x000000120e167c10 */ /* 0x000fc6000ff5e0ff */
[----:B------:R-:W-:Y:S02]  /*38e0*/  IMAD R23, R24, R23, R25 ;  /* 0x0000001718177224 */ /* 0x000fe400078e0219 */
[----:B--2---:R-:W-:-:S03]  /*38f0*/  IMAD R25, R29, R16, RZ ;  /* 0x000000101d197224 */ /* 0x004fc600078e02ff */
[----:B------:R-:W-:Y:S02]  /*3900*/  IADD3 R19, R19, R23, RZ ;  /* 0x0000001713137210 */ /* 0x000fe40007ffe0ff */
[----:B------:R-:W-:Y:S01]  /*3910*/  IADD3.X R23, R15, UR9, RZ, P2, !PT ;  /* 0x000000090f177c10 */ /* 0x000fe200097fe4ff */
[----:B------:R-:W-:Y:S01]  /*3920*/  IMAD R17, R28, R17, R25 ;  /* 0x000000111c117224 */ /* 0x000fe200078e0219 */
[----:B------:R-:W-:-:S03]  /*3930*/  IADD3 R14, P2, R22, UR18, RZ ;  /* 0x00000012160e7c10 */ /* 0x000fc6000ff5e0ff */
[----:B------:R0:W3:Y:S01]  /*3940*/  LDG.E.64 R24, [R22.64] ;  /* 0x0000000a16187981 */ /* 0x0000e2000c1e1b00 */
[----:B------:R-:W-:Y:S01]  /*3950*/  IMAD.WIDE.U32 R18, R28, R16, R18 ;  /* 0x000000101c127225 */ /* 0x000fe200078e0012 */
[----:B------:R-:W-:-:S03]  /*3960*/  IADD3.X R15, R23, UR9, RZ, P2, !PT ;  /* 0x00000009170f7c10 */ /* 0x000fc600097fe4ff */
[----:B------:R-:W-:Y:S02]  /*3970*/  IMAD.IADD R19, R19, 0x1, R17 ;  /* 0x0000000113137824 */ /* 0x000fe400078e0211 */
[----:B------:R-:W2:Y:S04]  /*3980*/  LDG.E.64 R28, [R14.64] ;  /* 0x0000000a0e1c7981 */ /* 0x000ea8000c1e1b00 */
[----:B------:R-:W2:Y:S04]  /*3990*/  LDL.64 R16, [UR15+0x80] ;  /* 0x0000800fff107983 */ /* 0x000ea80008100a00 */
[----:B0-----:R-:W4:Y:S01]  /*39a0*/  LDL.64 R22, [UR15+0x88] ;  /* 0x0000880fff167983 */ /* 0x001f220008100a00 */
[----:B---3--:R-:W-:-:S02]  /*39b0*/  IMAD R25, R25, R20, RZ ;  /* 0x0000001419197224 */ /* 0x008fc400078e02ff */
[----:B------:R-:W-:Y:S01]  /*39c0*/  IMAD.WIDE.U32 R18, R24, R20, R18 ;  /* 0x0000001418127225 */ /* 0x000fe200078e0012 */
[----:B------:R-:W-:-:S03]  /*39d0*/  IADD3 R20, P2, R14, UR18, RZ ;  /* 0x000000120e147c10 */ /* 0x000fc6000ff5e0ff */
[----:B------:R-:W-:Y:S02]  /*39e0*/  IMAD R21, R24, R21, R25 ;  /* 0x0000001518157224 */ /* 0x000fe400078e0219 */
[----:B--2---:R-:W-:-:S03]  /*39f0*/  IMAD R25, R29, R16, RZ ;  /* 0x000000101d197224 */ /* 0x004fc600078e02ff */
[----:B------:R-:W-:Y:S02]  /*3a00*/  IADD3 R19, R19, R21, RZ ;  /* 0x0000001513137210 */ /* 0x000fe40007ffe0ff */
[----:B------:R-:W-:Y:S01]  /*3a10*/  IADD3.X R21, R15, UR9, RZ, P2, !PT ;  /* 0x000000090f157c10 */ /* 0x000fe200097fe4ff */
[----:B------:R-:W-:-:S04]  /*3a20*/  IMAD R17, R28, R17, R25 ;  /* 0x000000111c117224 */ /* 0x000fc800078e0219 */
[----:B------:R-:W4:Y:S01]  /*3a30*/  LDG.E.64 R24, [R20.64] ;  /* 0x0000000a14187981 */ /* 0x000f22000c1e1b00 */
[----:B------:R-:W-:Y:S01]  /*3a40*/  IADD3 R14, P2, R20, UR18, RZ ;  /* 0x00000012140e7c10 */ /* 0x000fe2000ff5e0ff */
[----:B------:R-:W-:-:S03]  /*3a50*/  IMAD.WIDE.U32 R18, R28, R16, R18 ;  /* 0x000000101c127225 */ /* 0x000fc600078e0012 */
[----:B------:R-:W-:Y:S01]  /*3a60*/  IADD3.X R15, R21, UR9, RZ, P2, !PT ;  /* 0x00000009150f7c10 */ /* 0x000fe200097fe4ff */
[----:B------:R-:W-:Y:S02]  /*3a70*/  IMAD.IADD R19, R19, 0x1, R17 ;  /* 0x0000000113137824 */ /* 0x000fe400078e0211 */
[----:B------:R-:W2:Y:S04]  /*3a80*/  LDL.64 R16, [UR15+0x90] ;  /* 0x0000900fff107983 */ /* 0x000ea80008100a00 */
[----:B------:R-:W2:Y:S01]  /*3a90*/  LDG.E.64 R28, [R14.64] ;  /* 0x0000000a0e1c7981 */ /* 0x000ea2000c1e1b00 */
[----:B------:R-:W-:-:S04]  /*3aa0*/  UIADD3 UR7, UP0, UR7, -0x10, URZ ;  /* 0xfffffff007077890 */ /* 0x000fc8000ff1e03f */
[----:B------:R-:W-:Y:S02]  /*3ab0*/  UIADD3.X UR8, UR8, -0x1, URZ, UP0, !UPT ;  /* 0xffffffff08087890 */ /* 0x000fe400087fe43f */
[----:B------:R-:W-:-:S04]  /*3ac0*/  UISETP.GT.U32.AND UP0, UPT, UR7, 0xc, UPT ;  /* 0x0000000c0700788c */ /* 0x000fc8000bf04070 */
[----:B------:R-:W-:-:S06]  /*3ad0*/  UISETP.GT.AND.EX UP0, UPT, UR8, URZ, UPT, UP0 ;  /* 0x0000003f0800728c */ /* 0x000fcc000bf04300 */
[----:B------:R-:W-:Y:S01]  /*3ae0*/  PLOP3.LUT P3, PT, PT, PT, UP0, 0x80, 0x0 ;  /* 0x000000000000781c */ /* 0x000fe20003f6f008 */
[----:B------:R-:W-:-:S04]  /*3af0*/  UIADD3 UR4, UP1, UR4, 0x10, URZ ;  /* 0x0000001004047890 */ /* 0x000fc8000ff3e03f */
[----:B------:R-:W-:Y:S01]  /*3b00*/  UIADD3.X UR5, URZ, UR5, URZ, UP1, !UPT ;  /* 0x000000053f057290 */ /* 0x000fe20008ffe43f */
[-C--:B----4-:R-:W-:Y:S02]  /*3b10*/  IMAD R25, R25, R22.reuse, RZ ;  /* 0x0000001619197224 */ /* 0x090fe400078e02ff */
[----:B------:R-:W-:-:S04]  /*3b20*/  IMAD.WIDE.U32 R18, R24, R22, R18 ;  /* 0x0000001618127225 */ /* 0x000fc800078e0012 */
[----:B------:R-:W-:-:S05]  /*3b30*/  IMAD R23, R24, R23, R25 ;  /* 0x0000001718177224 */ /* 0x000fca00078e0219 */
[----:B------:R-:W-:Y:S01]  /*3b40*/  IADD3 R19, R19, R23, RZ ;  /* 0x0000001713137210 */ /* 0x000fe20007ffe0ff */
[----:B--2---:R-:W-:-:S04]  /*3b50*/  IMAD R21, R29, R16, RZ ;  /* 0x000000101d157224 */ /* 0x004fc800078e02ff */
[----:B------:R-:W-:Y:S01]  /*3b60*/  IMAD.WIDE.U32 R22, R28, R16, R18 ;  /* 0x000000101c167225 */ /* 0x000fe200078e0012 */
[----:B------:R-:W-:-:S03]  /*3b70*/  IADD3 R16, P2, R14, UR18, RZ ;  /* 0x000000120e107c10 */ /* 0x000fc6000ff5e0ff */
[----:B------:R-:W-:Y:S01]  /*3b80*/  IMAD R21, R28, R17, R21 ;  /* 0x000000111c157224 */ /* 0x000fe200078e0215 */
[----:B------:R-:W-:-:S03]  /*3b90*/  IADD3.X R15, R15, UR9, RZ, P2, !PT ;  /* 0x000000090f0f7c10 */ /* 0x000fc600097fe4ff */
[----:B------:R-:W-:Y:S01]  /*3ba0*/  IMAD.IADD R23, R23, 0x1, R21 ;  /* 0x0000000117177824 */ /* 0x000fe200078e0215 */
[----:B------:R-:W-:Y:S05]  /*3bb0*/  @P3 BRA `(.L_x_8006) ;  /* 0xfffff75000003947 */ /* 0x000fea000383ffff */
.L_x_8005:
[----:B------:R-:W-:-:S04]  /*3bc0*/  UISETP.GT.U32.AND UP0, UPT, UR7, 0x4, UPT ;  /* 0x000000040700788c */ /* 0x000fc8000bf04070 */
[----:B------:R-:W-:-:S06]  /*3bd0*/  UISETP.GT.AND.EX UP0, UPT, UR8, URZ, UPT, UP0 ;  /* 0x0000003f0800728c */ /* 0x000fcc000bf04300 */
[----:B------:R-:W-:-:S13]  /*3be0*/  PLOP3.LUT P2, PT, PT, PT, UP0, 0x80, 0x0 ;  /* 0x000000000000781c */ /* 0x000fda0003f4f008 */
[----:B------:R-:W-:Y:S05]  /*3bf0*/  @!P2 BRA `(.L_x_8007) ;  /* 0x000004800000a947 */ /* 0x000fea0003800000 */
        /* <DEDUP_REMOVED lines=50> */
[----:B------:R-:W-:Y:S01]  /*3f20*/  IMAD.WIDE.U32 R18, R28, R24, R18 ;  /* 0x000000181c127225 */ /* 0x000fe200078e0012 */
[----:B------:R-:W-:Y:S01]  /*3f30*/  IADD3 R14, P0, R16, UR18, RZ ;  /* 0x00000012100e7c10 */ /* 0x000fe2000ff1e0ff */
[----:B------:R0:W3:Y:S03]  /*3f40*/  LDG.E.64 R24, [R16.64] ;  /* 0x0000000a10187981 */ /* 0x0000e6000c1e1b00 */
[----:B------:R-:W-:Y:S01]  /*3f50*/  IADD3.X R15, R17, UR9, RZ, P0, !PT ;  /* 0x00000009110f7c10 */ /* 0x000fe200087fe4ff */
[----:B------:R-:W-:-:S02]  /*3f60*/  IMAD.IADD R19, R19, 0x1, R20 ;  /* 0x0000000113137824 */ /* 0x000fc400078e0214 */
[----:B------:R-:W2:Y:S04]  /*3f70*/  LDL.64 R20, [UR15+0x50] ;  /* 0x0000500fff147983 */ /* 0x000ea80008100a00 */
[----:B------:R1:W2:Y:S01]  /*3f80*/  LDG.E.64 R28, [R14.64] ;  /* 0x0000000a0e1c7981 */ /* 0x0002a2000c1e1b00 */
[----:B0-----:R-:W-:Y:S01]  /*3f90*/  IADD3 R16, P2, R14, UR18, RZ ;  /* 0x000000120e107c10 */ /* 0x001fe2000ff5e0ff */
[----:B------:R-:W-:Y:S01]  /*3fa0*/  UIADD3 UR7, UP1, UR7, -0x8, URZ ;  /* 0xfffffff807077890 */ /* 0x000fe2000ff3e03f */
[----:B------:R-:W-:Y:S01]  /*3fb0*/  PLOP3.LUT P0, PT, PT, PT, PT, 0x8, 0x0 ;  /* 0x000000000000781c */ /* 0x000fe20003f0e170 */
[----:B------:R-:W-:Y:S02]  /*3fc0*/  UIADD3 UR4, UP0, UR4, 0x8, URZ ;  /* 0x0000000804047890 */ /* 0x000fe4000ff1e03f */
[----:B------:R-:W-:Y:S01]  /*3fd0*/  UIADD3.X UR8, UR8, -0x1, URZ, UP1, !UPT ;  /* 0xffffffff08087890 */ /* 0x000fe20008ffe43f */
[----:B-1----:R-:W-:Y:S01]  /*3fe0*/  IADD3.X R15, R15, UR9, RZ, P2, !PT ;  /* 0x000000090f0f7c10 */ /* 0x002fe200097fe4ff */
[----:B------:R-:W-:Y:S01]  /*3ff0*/  UIADD3.X UR5, URZ, UR5, URZ, UP0, !UPT ;  /* 0x000000053f057290 */ /* 0x000fe200087fe43f */
[----:B---3--:R-:W-:-:S02]  /*4000*/  IMAD R25, R25, R22, RZ ;  /* 0x0000001619197224 */ /* 0x008fc400078e02ff */
[----:B------:R-:W-:-:S04]  /*4010*/  IMAD.WIDE.U32 R18, R24, R22, R18 ;  /* 0x0000001618127225 */ /* 0x000fc800078e0012 */
[----:B------:R-:W-:Y:S02]  /*4020*/  IMAD R23, R24, R23, R25 ;  /* 0x0000001718177224 */ /* 0x000fe400078e0219 */
[----:B--2---:R-:W-:-:S03]  /*4030*/  IMAD R25, R29, R20, RZ ;  /* 0x000000141d197224 */ /* 0x004fc600078e02ff */
[----:B------:R-:W-:Y:S01]  /*4040*/  IADD3 R19, R19, R23, RZ ;  /* 0x0000001713137210 */ /* 0x000fe20007ffe0ff */
[----:B------:R-:W-:-:S04]  /*4050*/  IMAD R25, R28, R21, R25 ;  /* 0x000000151c197224 */ /* 0x000fc800078e0219 */
[----:B------:R-:W-:-:S04]  /*4060*/  IMAD.WIDE.U32 R22, R28, R20, R18 ;  /* 0x000000141c167225 */ /* 0x000fc800078e0012 */
[----:B------:R-:W-:Y:S02]  /*4070*/  IMAD.IADD R23, R23, 0x1, R25 ;  /* 0x0000000117177824 */ /* 0x000fe400078e0219 */
.L_x_8007:
[----:B------:R-:W-:-:S04]  /*4080*/  ISETP.NE.U32.AND P2, PT, RZ, UR7, PT ;  /* 0x00000007ff007c0c */ /* 0x000fc8000bf45070 */
[----:B------:R-:W-:-:S13]  /*4090*/  ISETP.NE.OR.EX P0, PT, RZ, UR8, P0, P2 ;  /* 0x00000008ff007c0c */ /* 0x000fda0008705720 */
[----:B------:R-:W-:Y:S05]  /*40a0*/  @!P0 BRA `(.L_x_8003) ;  /* 0x000002a000008947 */ /* 0x000fea0003800000 */
.L_x_8004:
        /* <DEDUP_REMOVED lines=13> */
[----:B------:R-:W-:Y:S01]  /*4180*/  IADD3.X R17, R15, UR9, RZ, P0, !PT ;  /* 0x000000090f117c10 */ /* 0x000fe200087fe4ff */
[----:B---3--:R-:W-:-:S03]  /*4190*/  IMAD R19, R19, R20, RZ ;  /* 0x0000001413137224 */ /* 0x008fc600078e02ff */
[----:B------:R-:W-:Y:S01]  /*41a0*/  IADD3 R23, R23, R25, RZ ;  /* 0x0000001917177210 */ /* 0x000fe20007ffe0ff */
[----:B------:R-:W-:Y:S01]  /*41b0*/  IMAD R15, R18, R21, R19 ;  /* 0x00000015120f7224 */ /* 0x000fe200078e0213 */
[----:B------:R-:W-:Y:S01]  /*41c0*/  IADD3 R14, P0, R16, UR18, RZ ;  /* 0x00000012100e7c10 */ /* 0x000fe2000ff1e0ff */
[----:B------:R-:W2:Y:S02]  /*41d0*/  LDL.64 R24, [UR15+0x30] ;  /* 0x0000300fff187983 */ /* 0x000ea40008100a00 */
[----:B------:R-:W-:Y:S02]  /*41e0*/  IMAD.WIDE.U32 R18, R18, R20, R22 ;  /* 0x0000001412127225 */ /* 0x000fe400078e0016 */
[----:B------:R-:W3:Y:S04]  /*41f0*/  LDL.64 R20, [UR15+0x28] ;  /* 0x0000280fff147983 */ /* 0x000ee80008100a00 */
[----:B------:R0:W3:Y:S01]  /*4200*/  LDG.E.64 R22, [R16.64] ;  /* 0x0000000a10167981 */ /* 0x0000e2000c1e1b00 */
[----:B------:R-:W-:Y:S01]  /*4210*/  IMAD.IADD R19, R19, 0x1, R15 ;  /* 0x0000000113137824 */ /* 0x000fe200078e020f */
[----:B------:R-:W-:-:S05]  /*4220*/  IADD3.X R15, R17, UR9, RZ, P0, !PT ;  /* 0x00000009110f7c10 */ /* 0x000fca00087fe4ff */
[----:B------:R1:W2:Y:S01]  /*4230*/  LDG.E.64 R28, [R14.64] ;  /* 0x0000000a0e1c7981 */ /* 0x0002a2000c1e1b00 */
[----:B------:R-:W-:-:S04]  /*4240*/  UIADD3 UR7, UP0, UR7, -0x4, URZ ;  /* 0xfffffffc07077890 */ /* 0x000fc8000ff1e03f */
[----:B------:R-:W-:Y:S02]  /*4250*/  UIADD3.X UR8, UR8, -0x1, URZ, UP0, !UPT ;  /* 0xffffffff08087890 */ /* 0x000fe400087fe43f */
[----:B------:R-:W-:-:S04]  /*4260*/  ISETP.NE.U32.AND P0, PT, RZ, UR7, PT ;  /* 0x00000007ff007c0c */ /* 0x000fc8000bf05070 */
[----:B------:R-:W-:Y:S01]  /*4270*/  ISETP.NE.AND.EX P0, PT, RZ, UR8, PT, P0 ;  /* 0x00000008ff007c0c */ /* 0x000fe2000bf05300 */
[----:B------:R-:W-:Y:S01]  /*4280*/  UIADD3 UR4, UP0, UR4, 0x4, URZ ;  /* 0x0000000404047890 */ /* 0x000fe2000ff1e03f */
[----:B0-----:R-:W-:-:S03]  /*4290*/  IADD3 R16, P2, R14, UR18, RZ ;  /* 0x000000120e107c10 */ /* 0x001fc6000ff5e0ff */
[----:B------:R-:W-:Y:S01]  /*42a0*/  UIADD3.X UR5, URZ, UR5, URZ, UP0, !UPT ;  /* 0x000000053f057290 */ /* 0x000fe200087fe43f */
[----:B-1----:R-:W-:Y:S01]  /*42b0*/  IADD3.X R15, R15, UR9, RZ, P2, !PT ;  /* 0x000000090f0f7c10 */ /* 0x002fe200097fe4ff */
[-C--:B---3--:R-:W-:Y:S02]  /*42c0*/  IMAD R23, R23, R20.reuse, RZ ;  /* 0x0000001417177224 */ /* 0x088fe400078e02ff */
[----:B------:R-:W-:-:S04]  /*42d0*/  IMAD.WIDE.U32 R18, R22, R20, R18 ;  /* 0x0000001416127225 */ /* 0x000fc800078e0012 */
[----:B------:R-:W-:Y:S02]  /*42e0*/  IMAD R21, R22, R21, R23 ;  /* 0x0000001516157224 */ /* 0x000fe400078e0217 */
[----:B--2---:R-:W-:-:S03]  /*42f0*/  IMAD R17, R29, R24, RZ ;  /* 0x000000181d117224 */ /* 0x004fc600078e02ff */
[----:B------:R-:W-:Y:S01]  /*4300*/  IADD3 R19, R19, R21, RZ ;  /* 0x0000001513137210 */ /* 0x000fe20007ffe0ff */
[----:B------:R-:W-:-:S04]  /*4310*/  IMAD R17, R28, R25, R17 ;  /* 0x000000191c117224 */ /* 0x000fc800078e0211 */
[----:B------:R-:W-:-:S05]  /*4320*/  IMAD.WIDE.U32 R22, R28, R24, R18 ;  /* 0x000000181c167225 */ /* 0x000fca00078e0012 */
[----:B------:R-:W-:Y:S01]  /*4330*/  IADD3 R23, R23, R17, RZ ;  /* 0x0000001117177210 */ /* 0x000fe20007ffe0ff */
[----:B------:R-:W-:Y:S05]  /*4340*/  @P0 BRA `(.L_x_8004) ;  /* 0xfffffd6000000947 */ /* 0x000fea000383ffff */
.L_x_8003:
[----:B------:R-:W-:-:S04]  /*4350*/  ISETP.NE.U32.AND P0, PT, RZ, UR12, PT ;  /* 0x0000000cff007c0c */ /* 0x000fc8000bf05070 */
[----:B------:R-:W-:-:S13]  /*4360*/  ISETP.NE.AND.EX P0, PT, RZ, RZ, PT, P0 ;  /* 0x000000ffff00720c */ /* 0x000fda0003f05300 */
[----:B------:R-:W-:Y:S05]  /*4370*/  @!P0 BRA `(.L_x_8002) ;  /* 0x0000031000008947 */ /* 0x000fea0003800000 */
[----:B------:R-:W-:Y:S01]  /*4380*/  ULDC.64 UR8, c[0x0][0x1c0] ;  /* 0x0000700000087ab9 */ /* 0x000fe20000000a00 */
[----:B------:R-:W-:Y:S01]  /*4390*/  MOV R6, R12 ;  /* 0x0000000c00067202 */ /* 0x000fe20000000f00 */
[----:B------:R-:W-:Y:S01]  /*43a0*/  UIMAD UR5, UR5, UR8, URZ ;  /* 0x00000008050572a4 */ /* 0x000fe2000f8e023f */
[----:B------:R-:W-:Y:S01]  /*43b0*/  IMAD.U32 R15, RZ, RZ, UR4 ;  /* 0x00000004ff0f7e24 */ /* 0x000fe2000f8e00ff */
        /* <DEDUP_REMOVED lines=16> */
[----:B------:R-:W-:Y:S01]  /*44c0*/  UISETP.NE.U32.AND UP0, UPT, UR12, 0x2, UPT ;  /* 0x000000020c00788c */ /* 0x000fe2000bf05070 */
[----:B------:R-:W-:Y:S01]  /*44d0*/  MOV R17, UR16 ;  /* 0x0000001000117c02 */ /* 0x000fe20008000f00 */
[----:B------:R-:W-:Y:S01]  /*44e0*/  ULDC.64 UR8, c[0x0][0x1c0] ;  /* 0x0000700000087ab9 */ /* 0x000fe20000000a00 */
[----:B------:R-:W2:Y:S01]  /*44f0*/  LDL.64 R14, [UR15+0x20] ;  /* 0x0000200fff0e7983 */ /* 0x000ea20008100a00 */
[----:B------:R-:W-:Y:S02]  /*4500*/  UIMAD.WIDE.U32 UR4, UR4, UR16, UR8 ;  /* 0x00000010040472a5 */ /* 0x000fe4000f8e0008 */
[----:B------:R-:W-:-:S04]  /*4510*/  UISETP.NE.AND.EX UP0, UPT, URZ, URZ, UPT, UP0 ;  /* 0x0000003f3f00728c */ /* 0x000fc8000bf05300 */
[----:B------:R-:W-:Y:S01]  /*4520*/  IADD3 R6, P0, R12, UR4, RZ ;  /* 0x000000040c067c10 */ /* 0x000fe2000ff1e0ff */
[----:B------:R-:W-:Y:S01]  /*4530*/  IMAD.U32 R12, RZ, RZ, UR4 ;  /* 0x00000004ff0c7e24 */ /* 0x000fe2000f8e00ff */
[----:B------:R-:W-:Y:S02]  /*4540*/  PLOP3.LUT P2, PT, PT, PT, UP0, 0x80, 0x0 ;  /* 0x000000000000781c */ /* 0x000fe40003f4f008 */
[----:B------:R-:W-:-:S04]  /*4550*/  MOV R13, UR5 ;  /* 0x00000005000d7c02 */ /* 0x000fc80008000f00 */
[----:B------:R-:W-:Y:S01]  /*4560*/  IADD3.X R13, R7, UR7, R13, P0, !PT ;  /* 0x00000007070d7c10 */ /* 0x000fe200087fe40d */
[----:B------:R-:W-:Y:S01]  /*4570*/  IMAD.U32 R7, RZ, RZ, UR16 ;  /* 0x00000010ff077e24 */ /* 0x000fe2000f8e00ff */
[----:B------:R-:W-:-:S04]  /*4580*/  LEA R18, P0, R6, c[0x0][0x168], 0x3 ;  /* 0x00005a0006127a11 */ /* 0x000fc800078018ff */
[----:B------:R-:W-:Y:S02]  /*4590*/  LEA.HI.X R19, R6, c[0x0][0x16c], R13, 0x3, P0 ;  /* 0x00005b0006137a11 */ /* 0x000fe400000f1c0d */
[----:B------:R-:W-:Y:S02]  /*45a0*/  MOV R6, UR17 ;  /* 0x0000001100067c02 */ /* 0x000fe40008000f00 */
[----:B------:R-:W-:Y:S01]  /*45b0*/  @P2 LEA R16, P0, R17, R18, 0x3 ;  /* 0x0000001211102211 */ /* 0x000fe200078018ff */
[----:B------:R-:W2:Y:S03]  /*45c0*/  LDG.E.64 R12, [R18.64] ;  /* 0x0000000a120c7981 */ /* 0x000ea6000c1e1b00 */
[----:B------:R-:W-:Y:S02]  /*45d0*/  @P2 LEA.HI.X R17, R7, R19, R6, 0x3, P0 ;  /* 0x0000001307112211 */ /* 0x000fe400000f1c06 */
[----:B------:R-:W3:Y:S04]  /*45e0*/  @P2 LDL.64 R6, [UR15+0x28] ;  /* 0x0000280fff062983 */ /* 0x000ee80008100a00 */
        /* <DEDUP_REMOVED lines=10> */
.L_x_8002:
[----:B------:R-:W-:Y:S05]  /*4690*/  BSYNC B0 ;  /* 0x0000000000007941 */ /* 0x000fea0003800000 */
.L_x_8001:
[----:B-----5:R-:W-:Y:S01]  /*46a0*/  IADD3 R6, R26, 0x180, RZ ;  /* 0x000001801a067810 */ /* 0x020fe20007ffe0ff */
[----:B------:R-:W-:Y:S03]  /*46b0*/  BSSY B0, `(.L_x_8008) ;  /* 0x000015e000007945 */ /* 0x000fe60003800000 */
[----:B------:R-:W-:-:S13]  /*46c0*/  ISETP.GE.OR P1, PT, R6, UR6, !P1 ;  /* 0x0000000606007c0c */ /* 0x000fda000cf26670 */
[----:B------:R-:W-:Y:S05]  /*46d0*/  @P1 BRA `(.L_x_8009) ;  /* 0x000015b000001947 */ /* 0x000fea0003800000 */
[----:B------:R-:W-:Y:S01]  /*46e0*/  ULDC.64 UR8, c[0x0][0x178] ;  /* 0x00005e0000087ab9 */ /* 0x000fe20000000a00 */
[----:B------:R-:W-:Y:S01]  /*46f0*/  IMAD R7, R11, c[0x0][0x170], RZ ;  /* 0x00005c000b077a24 */ /* 0x000fe200078e02ff */
        /* <DEDUP_REMOVED lines=38> */
.L_x_8013:
[----:B-1----:R-:W-:Y:S01]  /*4960*/  ULEA UR15, UR4, UR14, 0x3 ;  /* 0x0000000e040f7291 */ /* 0x002fe2000f8e183f */
[----:B------:R0:W2:Y:S08]  /*4970*/  LDG.E.64 R16, [R14.64] ;  /* 0x0000000a0e107981 */ /* 0x0000b0000c1e1b00 */
[----:B------:R-:W2:Y:S01]  /*4980*/  LDL.64 R12, [UR15+0x18] ;  /* 0x0000180fff0c7983 */ /* 0x000ea20008100a00 */
[----:B0-----:R-:W-:-:S03]  /*4990*/  IADD3 R14, P1, R14, UR18, RZ ;  /* 0x000000120e0e7c10 */ /* 0x001fc6000ff3e0ff */
[----:B------:R-:W3:Y:S01]  /*49a0*/  LDL.64 R18, [UR15+0x20] ;  /* 0x0000200fff127983 */ /* 0x000ee20008100a00 */
[----:B------:R-:W-:-:S05]  /*49b0*/  IADD3.X R15, R15, UR9, RZ, P1, !PT ;  /* 0x000000090f0f7c10 */ /* 0x000fca0008ffe4ff */
[----:B------:R-:W3:Y:S01]  /*49c0*/  LDG.E.64 R20, [R14.64] ;  /* 0x0000000a0e147981 */ /* 0x000ee2000c1e1b00 */
[----:B------:R-:W-:-:S04]  /*49d0*/  IADD3 R24, P1, R14, UR18, RZ ;  /* 0x000000120e187c10 */ /* 0x000fc8000ff3e0ff */
[----:B------:R-:W-:Y:S02]  /*49e0*/  IADD3.X R25, R15, UR9, RZ, P1, !PT ;  /* 0x000000090f197c10 */ /* 0x000fe40008ffe4ff */
[----:B------:R-:W-:-:S04]  /*49f0*/  IADD3 R28, P1, R24, UR18, RZ ;  /* 0x00000012181c7c10 */ /* 0x000fc8000ff3e0ff */
[----:B------:R-:W-:Y:S01]  /*4a00*/  IADD3.X R29, R25, UR9, RZ, P1, !PT ;  /* 0x00000009191d7c10 */ /* 0x000fe20008ffe4ff */
[-C--:B--2---:R-:W-:Y:S02]  /*4a10*/  IMAD R17, R17, R12.reuse, RZ ;  /* 0x0000000c11117224 */ /* 0x084fe400078e02ff */
[----:B------:R-:W-:-:S04]  /*4a20*/  IMAD.WIDE.U32 R4, R16, R12, R4 ;  /* 0x0000000c10047225 */ /* 0x000fc800078e0004 */
[----:B------:R-:W-:Y:S02]  /*4a30*/  IMAD R27, R16, R13, R17 ;  /* 0x0000000d101b7224 */ /* 0x000fe400078e0211 */
[----:B------:R0:W2:Y:S04]  /*4a40*/  LDG.E.64 R12, [R24.64] ;  /* 0x0000000a180c7981 */ /* 0x0000a8000c1e1b00 */
[----:B------:R-:W2:Y:S01]  /*4a50*/  LDL.64 R16, [UR15+0x28] ;  /* 0x0000280fff107983 */ /* 0x000ea20008100a00 */
[----:B------:R-:W-:Y:S01]  /*4a60*/  IADD3 R5, R5, R27, RZ ;  /* 0x0000001b05057210 */ /* 0x000fe20007ffe0ff */
[----:B---3--:R-:W-:-:S04]  /*4a70*/  IMAD R15, R21, R18, RZ ;  /* 0x00000012150f7224 */ /* 0x008fc800078e02ff */
[C---:B------:R-:W-:Y:S02]  /*4a80*/  IMAD R14, R20.reuse, R19, R15 ;  /* 0x00000013140e7224 */ /* 0x040fe400078e020f */
[----:B------:R-:W-:Y:S02]  /*4a90*/  IMAD.WIDE.U32 R4, R20, R18, R4 ;  /* 0x0000001214047225 */ /* 0x000fe400078e0004 */
[----:B------:R-:W3:Y:S04]  /*4aa0*/  LDG.E.64 R20, [R28.64] ;  /* 0x0000000a1c147981 */ /* 0x000ee8000c1e1b00 */
[----:B------:R-:W3:Y:S01]  /*4ab0*/  LDL.64 R18, [UR15+0x30] ;  /* 0x0000300fff127983 */ /* 0x000ee20008100a00 */
[----:B------:R-:W-:Y:S02]  /*4ac0*/  IADD3 R5, R5, R14, RZ ;  /* 0x0000000e05057210 */ /* 0x000fe40007ffe0ff */
[----:B------:R-:W-:-:S04]  /*4ad0*/  IADD3 R14, P1, R28, UR18, RZ ;  /* 0x000000121c0e7c10 */ /* 0x000fc8000ff3e0ff */
[----:B------:R-:W-:-:S05]  /*4ae0*/  IADD3.X R15, R29, UR9, RZ, P1, !PT ;  /* 0x000000091d0f7c10 */ /* 0x000fca0008ffe4ff */
[----:B0-----:R0:W4:Y:S01]  /*4af0*/  LDG.E.64 R24, [R14.64] ;  /* 0x0000000a0e187981 */ /* 0x001122000c1e1b00 */
[-C--:B--2---:R-:W-:Y:S02]  /*4b00*/  IMAD R13, R13, R16.reuse, RZ ;  /* 0x000000100d0d7224 */ /* 0x084fe400078e02ff */
[----:B------:R-:W-:-:S04]  /*4b10*/  IMAD.WIDE.U32 R4, R12, R16, R4 ;  /* 0x000000100c047225 */ /* 0x000fc800078e0004 */
[----:B------:R-:W-:Y:S02]  /*4b20*/  IMAD R13, R12, R17, R13 ;  /* 0x000000110c0d7224 */ /* 0x000fe400078e020d */
[----:B------:R-:W4:Y:S01]  /*4b30*/  LDL.64 R16, [UR15+0x38] ;  /* 0x0000380fff107983 */ /* 0x000f220008100a00 */
[----:B------:R-:W-:Y:S01]  /*4b40*/  IADD3 R12, P1, R14, UR18, RZ ;  /* 0x000000120e0c7c10 */ /* 0x000fe2000ff3e0ff */
[----:B------:R-:W-:-:S03]  /*4b50*/  IMAD.IADD R5, R5, 0x1, R13 ;  /* 0x0000000105057824 */ /* 0x000fc600078e020d */
[----:B------:R-:W-:Y:S01]  /*4b60*/  IADD3.X R13, R15, UR9, RZ, P1, !PT ;  /* 0x000000090f0d7c10 */ /* 0x000fe20008ffe4ff */
[-C--:B---3--:R-:W-:Y:S02]  /*4b70*/  IMAD R21, R21, R18.reuse, RZ ;  /* 0x0000001215157224 */ /* 0x088fe400078e02ff */
[C---:B------:R-:W-:Y:S02]  /*4b80*/  IMAD.WIDE.U32 R4, R20.reuse, R18, R4 ;  /* 0x0000001214047225 */ /* 0x040fe400078e0004 */
[----:B------:R1:W2:Y:S02]  /*4b90*/  LDG.E.64 R28, [R12.64] ;  /* 0x0000000a0c1c7981 */ /* 0x0002a4000c1e1b00 */
[----:B------:R-:W-:Y:S02]  /*4ba0*/  IMAD R19, R20, R19, R21 ;  /* 0x0000001314137224 */ /* 0x000fe400078e0215 */
[----:B------:R-:W2:Y:S01]  /*4bb0*/  LDL.64 R20, [UR15+0x40] ;  /* 0x0000400fff147983 */ /* 0x000ea20008100a00 */
[----:B0-----:R-:W-:-:S02]  /*4bc0*/  IADD3 R14, P1, R12, UR18, RZ ;  /* 0x000000120c0e7c10 */ /* 0x001fc4000ff3e0ff */
[----:B------:R-:W-:Y:S02]  /*4bd0*/  IADD3 R5, R5, R19, RZ ;  /* 0x0000001305057210 */ /* 0x000fe40007ffe0ff */
[----:B------:R-:W-:Y:S02]  /*4be0*/  IADD3.X R15, R13, UR9, RZ, P1, !PT ;  /* 0x000000090d0f7c10 */ /* 0x000fe40008ffe4ff */
[----:B-1----:R-:W-:-:S04]  /*4bf0*/  IADD3 R12, P1, R14, UR18, RZ ;  /* 0x000000120e0c7c10 */ /* 0x002fc8000ff3e0ff */
[----:B------:R-:W-:Y:S01]  /*4c00*/  IADD3.X R13, R15, UR9, RZ, P1, !PT ;  /* 0x000000090f0d7c10 */ /* 0x000fe20008ffe4ff */
[-C--:B----4-:R-:W-:Y:S02]  /*4c10*/  IMAD R19, R25, R16.reuse, RZ ;  /* 0x0000001019137224 */ /* 0x090fe400078e02ff */
[----:B------:R-:W-:-:S04]  /*4c20*/  IMAD.WIDE.U32 R4, R24, R16, R4 ;  /* 0x0000001018047225 */ /* 0x000fc800078e0004 */
[----:B------:R-:W-:Y:S02]  /*4c30*/  IMAD R17, R24, R17, R19 ;  /* 0x0000001118117224 */ /* 0x000fe400078e0213 */
[----:B------:R0:W3:Y:S04]  /*4c40*/  LDG.E.64 R24, [R14.64] ;  /* 0x0000000a0e187981 */ /* 0x0000e8000c1e1b00 */
[----:B------:R-:W3:Y:S01]  /*4c50*/  LDL.64 R18, [UR15+0x48] ;  /* 0x0000480fff127983 */ /* 0x000ee20008100a00 */
[----:B------:R-:W-:Y:S01]  /*4c60*/  IADD3 R5, R5, R17, RZ ;  /* 0x0000001105057210 */ /* 0x000fe20007ffe0ff */
[----:B--2---:R-:W-:-:S04]  /*4c70*/  IMAD R17, R29, R20, RZ ;  /* 0x000000141d117224 */ /* 0x004fc800078e02ff */
[C---:B------:R-:W-:Y:S02]  /*4c80*/  IMAD R16, R28.reuse, R21, R17 ;  /* 0x000000151c107224 */ /* 0x040fe400078e0211 */
[----:B------:R-:W-:Y:S02]  /*4c90*/  IMAD.WIDE.U32 R4, R28, R20, R4 ;  /* 0x000000141c047225 */ /* 0x000fe400078e0004 */
[----:B------:R1:W2:Y:S04]  /*4ca0*/  LDG.E.64 R28, [R12.64] ;  /* 0x0000000a0c1c7981 */ /* 0x0002a8000c1e1b00 */
[----:B------:R-:W2:Y:S01]  /*4cb0*/  LDL.64 R20, [UR15+0x50] ;  /* 0x0000500fff147983 */ /* 0x000ea20008100a00 */
        /* <DEDUP_REMOVED lines=16> */
[----:B0-----:R-:W-:Y:S02]  /*4dc0*/  IADD3 R14, P1, R12, UR18, RZ ;  /* 0x000000120c0e7c10 */ /* 0x001fe4000ff3e0ff */
[----:B------:R-:W-:-:S02]  /*4dd0*/  IADD3 R5, R5, R16, RZ ;  /* 0x0000001005057210 */ /* 0x000fc40007ffe0ff */
        /* <DEDUP_REMOVED lines=8> */
[----:B------:R-:W-:Y:S02]  /*4e60*/  IMAD.IADD R5, R5, 0x1, R16 ;  /* 0x0000000105057824 */ /* 0x000fe400078e0210 */
[-C--:B--2---:R-:W-:Y:S02]  /*4e70*/  IMAD R17, R29, R20.reuse, RZ ;  /* 0x000000141d117224 */ /* 0x084fe400078e02ff */
[----:B------:R-:W-:-:S04]  /*4e80*/  IMAD.WIDE.U32 R4, R28, R20, R4 ;  /* 0x000000141c047225 */ /* 0x000fc800078e0004 */
[----:B------:R-:W-:Y:S02]  /*4e90*/  IMAD R16, R28, R21, R17 ;  /* 0x000000151c107224 */ /* 0x000fe400078e0211 */
[----:B------:R1:W2:Y:S04]  /*4ea0*/  LDG.E.64 R28, [R12.64] ;  /* 0x0000000a0c1c7981 */ /* 0x0002a8000c1e1b00 */
[----:B------:R-:W2:Y:S01]  /*4eb0*/  LDL.64 R20, [UR15+0x70] ;  /* 0x0000700fff147983 */ /* 0x000ea20008100a00 */
        /* <DEDUP_REMOVED lines=16> */
[----:B------:R-:W-:Y:S01]  /*4fc0*/  IMAD.IADD R17, R29, 0x1, R16 ;  /* 0x000000011d117824 */ /* 0x000fe200078e0210 */
[----:B------:R-:W-:-:S02]  /*4fd0*/  MOV R16, R28 ;  /* 0x0000001c00107202 */ /* 0x000fc40000000f00 */
[----:B0-----:R-:W-:-:S04]  /*4fe0*/  IADD3 R14, P1, R12, UR18, RZ ;  /* 0x000000120c0e7c10 */ /* 0x001fc8000ff3e0ff */
[----:B------:R-:W-:Y:S02]  /*4ff0*/  IADD3.X R15, R13, UR9, RZ, P1, !PT ;  /* 0x000000090d0f7c10 */ /* 0x000fe40008ffe4ff */
[----:B-1----:R-:W-:-:S04]  /*5000*/  IADD3 R12, P1, R14, UR18, RZ ;  /* 0x000000120e0c7c10 */ /* 0x002fc8000ff3e0ff */
[----:B------:R-:W-:-:S05]  /*5010*/  IADD3.X R13, R15, UR9, RZ, P1, !PT ;  /* 0x000000090f0d7c10 */ /* 0x000fca0008ffe4ff */
[----:B------:R-:W4:Y:S01]  /*5020*/  LDG.E.64 R28, [R12.64] ;  /* 0x0000000a0c1c7981 */ /* 0x000f22000c1e1b00 */
[-C--:B---3--:R-:W-:Y:S02]  /*5030*/  IMAD R25, R25, R18.reuse, RZ ;  /* 0x0000001219197224 */ /* 0x088fe400078e02ff */
[----:B------:R-:W-:-:S04]  /*5040*/  IMAD.WIDE.U32 R16, R24, R18, R16 ;  /* 0x0000001218107225 */ /* 0x000fc800078e0010 */
[----:B------:R-:W-:Y:S02]  /*5050*/  IMAD R19, R24, R19, R25 ;  /* 0x0000001318137224 */ /* 0x000fe400078e0219 */
[----:B------:R0:W3:Y:S03]  /*5060*/  LDG.E.64 R24, [R14.64] ;  /* 0x0000000a0e187981 */ /* 0x0000e6000c1e1b00 */
[----:B------:R-:W-:Y:S02]  /*5070*/  IADD3 R17, R17, R19, RZ ;  /* 0x0000001311117210 */ /* 0x000fe40007ffe0ff */
[----:B------:R-:W3:Y:S01]  /*5080*/  LDL.64 R18, [UR15+0x88] ;  /* 0x0000880fff127983 */ /* 0x000ee20008100a00 */
[-C--:B--2---:R-:W-:Y:S02]  /*5090*/  IMAD R21, R21, R4.reuse, RZ ;  /* 0x0000000415157224 */ /* 0x084fe400078e02ff */
[----:B------:R-:W-:-:S04]  /*50a0*/  IMAD.WIDE.U32 R16, R20, R4, R16 ;  /* 0x0000000414107225 */ /* 0x000fc800078e0010 */
[----:B------:R-:W-:Y:S02]  /*50b0*/  IMAD R5, R20, R5, R21 ;  /* 0x0000000514057224 */ /* 0x000fe400078e0215 */
[----:B------:R-:W4:Y:S01]  /*50c0*/  LDL.64 R20, [UR15+0x90] ;  /* 0x0000900fff147983 */ /* 0x000f220008100a00 */
[----:B------:R-:W-:Y:S01]  /*50d0*/  UIADD3 UR7, UP0, UR7, -0x10, URZ ;  /* 0xfffffff007077890 */ /* 0x000fe2000ff1e03f */
[----:B------:R-:W-:-:S03]  /*50e0*/  IMAD.IADD R17, R17, 0x1, R5 ;  /* 0x0000000111117824 */ /* 0x000fc600078e0205 */
[----:B------:R-:W-:Y:S02]  /*50f0*/  UIADD3.X UR8, UR8, -0x1, URZ, UP0, !UPT ;  /* 0xffffffff08087890 */ /* 0x000fe400087fe43f */
[----:B------:R-:W-:-:S04]  /*5100*/  UISETP.GT.U32.AND UP0, UPT, UR7, 0xc, UPT ;  /* 0x0000000c0700788c */ /* 0x000fc8000bf04070 */
[----:B------:R-:W-:-:S06]  /*5110*/  UISETP.GT.AND.EX UP0, UPT, UR8, URZ, UPT, UP0 ;  /* 0x0000003f0800728c */ /* 0x000fcc000bf04300 */
[----:B------:R-:W-:Y:S01]  /*5120*/  PLOP3.LUT P2, PT, PT, PT, UP0, 0x80, 0x0 ;  /* 0x000000000000781c */ /* 0x000fe20003f4f008 */
[----:B------:R-:W-:Y:S01]  /*5130*/  UIADD3 UR4, UP1, UR4, 0x10, URZ ;  /* 0x0000001004047890 */ /* 0x000fe2000ff3e03f */
[----:B0-----:R-:W-:-:S03]  /*5140*/  IADD3 R14, P1, R12, UR18, RZ ;  /* 0x000000120c0e7c10 */ /* 0x001fc6000ff3e0ff */
[----:B------:R-:W-:Y:S01]  /*5150*/  UIADD3.X UR5, URZ, UR5, URZ, UP1, !UPT ;  /* 0x000000053f057290 */ /* 0x000fe20008ffe43f */
[-C--:B---3--:R-:W-:Y:S02]  /*5160*/  IMAD R5, R25, R18.reuse, RZ ;  /* 0x0000001219057224 */ /* 0x088fe400078e02ff */
[----:B------:R-:W-:-:S04]  /*5170*/  IMAD.WIDE.U32 R16, R24, R18, R16 ;  /* 0x0000001218107225 */ /* 0x000fc800078e0010 */
[----:B------:R-:W-:-:S05]  /*5180*/  IMAD R5, R24, R19, R5 ;  /* 0x0000001318057224 */ /* 0x000fca00078e0205 */
[----:B------:R-:W-:Y:S01]  /*5190*/  IADD3 R17, R17, R5, RZ ;  /* 0x0000000511117210 */ /* 0x000fe20007ffe0ff */
[----:B----4-:R-:W-:-:S04]  /*51a0*/  IMAD R5, R29, R20, RZ ;  /* 0x000000141d057224 */ /* 0x010fc800078e02ff */
[C---:B------:R-:W-:Y:S02]  /*51b0*/  IMAD R15, R28.reuse, R21, R5 ;  /* 0x000000151c0f7224 */ /* 0x040fe400078e0205 */
[----:B------:R-:W-:-:S05]  /*51c0*/  IMAD.WIDE.U32 R4, R28, R20, R16 ;  /* 0x000000141c047225 */ /* 0x000fca00078e0010 */
[----:B------:R-:W-:Y:S02]  /*51d0*/  IADD3 R5, R5, R15, RZ ;  /* 0x0000000f05057210 */ /* 0x000fe40007ffe0ff */
[----:B------:R-:W-:Y:S01]  /*51e0*/  IADD3.X R15, R13, UR9, RZ, P1, !PT ;  /* 0x000000090d0f7c10 */ /* 0x000fe20008ffe4ff */
[----:B------:R-:W-:Y:S05]  /*51f0*/  @P2 BRA `(.L_x_8013) ;  /* 0xfffff76000002947 */ /* 0x000fea000383ffff */
.L_x_8012:
[----:B------:R-:W-:-:S04]  /*5200*/  UISETP.GT.U32.AND UP0, UPT, UR7, 0x4, UPT ;  /* 0x000000040700788c */ /* 0x000fc8000bf04070 */
[----:B------:R-:W-:-:S06]  /*5210*/  UISETP.GT.AND.EX UP0, UPT, UR8, URZ, UPT, UP0 ;  /* 0x0000003f0800728c */ /* 0x000fcc000bf04300 */
[----:B------:R-:W-:-:S13]  /*5220*/  PLOP3.LUT P1, PT, PT, PT, UP0, 0x80, 0x0 ;  /* 0x000000000000781c */ /* 0x000fda0003f2f008 */
[----:B------:R-:W-:Y:S05]  /*5230*/  @!P1 BRA `(.L_x_8014) ;  /* 0x0000046000009947 */ /* 0x000fea0003800000 */
[----:B-1----:R-:W-:Y:S01]  /*5240*/  ULEA UR15, UR4, UR14, 0x3 ;  /* 0x0000000e040f7291 */ /* 0x002fe2000f8e183f */
[----:B------:R0:W2:Y:S01]  /*5250*/  LDG.E.64 R20, [R14.64] ;  /* 0x0000000a0e147981 */ /* 0x0000a2000c1e1b00 */
[----:B------:R-:W-:-:S07]  /*5260*/  IADD3 R28, P0, R14, UR18, RZ ;  /* 0x000000120e1c7c10 */ /* 0x000fce000ff1e0ff */
[----:B------:R-:W2:Y:S01]  /*5270*/  LDL.64 R12, [UR15+0x18] ;  /* 0x0000180fff0c7983 */ /* 0x000ea20008100a00 */
[----:B------:R-:W-:-:S03]  /*5280*/  IADD3.X R29, R15, UR9, RZ, P0, !PT ;  /* 0x000000090f1d7c10 */ /* 0x000fc600087fe4ff */
[----:B0-----:R-:W3:Y:S04]  /*5290*/  LDL.64 R14, [UR15+0x20] ;  /* 0x0000200fff0e7983 */ /* 0x001ee80008100a00 */
[----:B------:R-:W3:Y:S01]  /*52a0*/  LDG.E.64 R16, [R28.64] ;  /* 0x0000000a1c107981 */ /* 0x000ee2000c1e1b00 */
[----:B------:R-:W-:-:S04]  /*52b0*/  IADD3 R18, P0, R28, UR18, RZ ;  /* 0x000000121c127c10 */ /* 0x000fc8000ff1e0ff */
[----:B------:R-:W-:Y:S02]  /*52c0*/  IADD3.X R19, R29, UR9, RZ, P0, !PT ;  /* 0x000000091d137c10 */ /* 0x000fe400087fe4ff */
[----:B------:R-:W-:Y:S01]  /*52d0*/  IADD3 R24, P0, R18, UR18, RZ ;  /* 0x0000001212187c10 */ /* 0x000fe2000ff1e0ff */
[-C--:B--2---:R-:W-:Y:S02]  /*52e0*/  IMAD R21, R21, R12.reuse, RZ ;  /* 0x0000000c15157224 */ /* 0x084fe400078e02ff */
[----:B------:R-:W-:-:S04]  /*52f0*/  IMAD.WIDE.U32 R4, R20, R12, R4 ;  /* 0x0000000c14047225 */ /* 0x000fc800078e0004 */
[----:B------:R-:W-:Y:S02]  /*5300*/  IMAD R25, R20, R13, R21 ;  /* 0x0000000d14197224 */ /* 0x000fe400078e0215 */
[----:B------:R0:W2:Y:S04]  /*5310*/  LDG.E.64 R12, [R18.64] ;  /* 0x0000000a120c7981 */ /* 0x0000a8000c1e1b00 */
[----:B------:R-:W2:Y:S01]  /*5320*/  LDL.64 R20, [UR15+0x28] ;  /* 0x0000280fff147983 */ /* 0x000ea20008100a00 */
[----:B------:R-:W-:Y:S01]  /*5330*/  IMAD.IADD R5, R5, 0x1, R25 ;  /* 0x0000000105057824 */ /* 0x000fe200078e0219 */
[----:B------:R-:W-:Y:S01]  /*5340*/  IADD3.X R25, R19, UR9, RZ, P0, !PT ;  /* 0x0000000913197c10 */ /* 0x000fe200087fe4ff */
[-C--:B---3--:R-:W-:Y:S02]  /*5350*/  IMAD R17, R17, R14.reuse, RZ ;  /* 0x0000000e11117224 */ /* 0x088fe400078e02ff */
[C---:B------:R-:W-:Y:S01]  /*5360*/  IMAD.WIDE.U32 R4, R16.reuse, R14, R4 ;  /* 0x0000000e10047225 */ /* 0x040fe200078e0004 */
[----:B0-----:R-:W3:Y:S03]  /*5370*/  LDL.64 R18, [UR15+0x38] ;  /* 0x0000380fff127983 */ /* 0x001ee60008100a00 */
[----:B------:R-:W-:Y:S01]  /*5380*/  IMAD R15, R16, R15, R17 ;  /* 0x0000000f100f7224 */ /* 0x000fe200078e0211 */
[----:B------:R-:W4:Y:S04]  /*5390*/  LDG.E.64 R28, [R24.64] ;  /* 0x0000000a181c7981 */ /* 0x000f28000c1e1b00 */
[----:B------:R-:W4:Y:S01]  /*53a0*/  LDL.64 R16, [UR15+0x30] ;  /* 0x0000300fff107983 */ /* 0x000f220008100a00 */
[----:B------:R-:W-:-:S02]  /*53b0*/  IADD3 R14, P0, R24, UR18, RZ ;  /* 0x00000012180e7c10 */ /* 0x000fc4000ff1e0ff */
[----:B------:R-:W-:Y:S02]  /*53c0*/  IADD3 R5, R5, R15, RZ ;  /* 0x0000000f05057210 */ /* 0x000fe40007ffe0ff */
[----:B------:R-:W-:Y:S01]  /*53d0*/  IADD3.X R15, R25, UR9, RZ, P0, !PT ;  /* 0x00000009190f7c10 */ /* 0x000fe200087fe4ff */
[-C--:B--2---:R-:W-:Y:S02]  /*53e0*/  IMAD R13, R13, R20.reuse, RZ ;  /* 0x000000140d0d7224 */ /* 0x084fe400078e02ff */
[----:B------:R-:W-:-:S04]  /*53f0*/  IMAD.WIDE.U32 R4, R12, R20, R4 ;  /* 0x000000140c047225 */ /* 0x000fc800078e0004 */
[----:B------:R-:W-:Y:S02]  /*5400*/  IMAD R13, R12, R21, R13 ;  /* 0x000000150c0d7224 */ /* 0x000fe400078e020d */
[----:B------:R-:W3:Y:S01]  /*5410*/  LDG.E.64 R20, [R14.64] ;  /* 0x0000000a0e147981 */ /* 0x000ee2000c1e1b00 */
[----:B------:R-:W-:Y:S02]  /*5420*/  IADD3 R12, P0, R14, UR18, RZ ;  /* 0x000000120e0c7c10 */ /* 0x000fe4000ff1e0ff */
[----:B------:R-:W-:Y:S02]  /*5430*/  IADD3 R5, R5, R13, RZ ;  /* 0x0000000d05057210 */ /* 0x000fe40007ffe0ff */
[----:B------:R-:W-:Y:S01]  /*5440*/  IADD3.X R13, R15, UR9, RZ, P0, !PT ;  /* 0x000000090f0d7c10 */ /* 0x000fe200087fe4ff */
[-C--:B----4-:R-:W-:Y:S02]  /*5450*/  IMAD R25, R29, R16.reuse, RZ ;  /* 0x000000101d197224 */ /* 0x090fe400078e02ff */
[----:B------:R-:W-:-:S04]  /*5460*/  IMAD.WIDE.U32 R4, R28, R16, R4 ;  /* 0x000000101c047225 */ /* 0x000fc800078e0004 */
[----:B------:R-:W-:Y:S02]  /*5470*/  IMAD R17, R28, R17, R25 ;  /* 0x000000111c117224 */ /* 0x000fe400078e0219 */
[----:B------:R0:W2:Y:S04]  /*5480*/  LDG.E.64 R28, [R12.64] ;  /* 0x0000000a0c1c7981 */ /* 0x0000a8000c1e1b00 */
[----:B------:R-:W2:Y:S01]  /*5490*/  LDL.64 R24, [UR15+0x40] ;  /* 0x0000400fff187983 */ /* 0x000ea20008100a00 */
[----:B------:R-:W-:Y:S01]  /*54a0*/  IMAD.IADD R5, R5, 0x1, R17 ;  /* 0x0000000105057824 */ /* 0x000fe200078e0211 */
[----:B------:R-:W-:-:S04]  /*54b0*/  IADD3 R16, P0, R12, UR18, RZ ;  /* 0x000000120c107c10 */ /* 0x000fc8000ff1e0ff */
[----:B------:R-:W-:Y:S02]  /*54c0*/  IADD3.X R17, R13, UR9, RZ, P0, !PT ;  /* 0x000000090d117c10 */ /* 0x000fe400087fe4ff */
[----:B0-----:R-:W-:-:S04]  /*54d0*/  IADD3 R12, P0, R16, UR18, RZ ;  /* 0x00000012100c7c10 */ /* 0x001fc8000ff1e0ff */
[----:B------:R-:W-:Y:S01]  /*54e0*/  IADD3.X R13, R17, UR9, RZ, P0, !PT ;  /* 0x00000009110d7c10 */ /* 0x000fe200087fe4ff */
[-C--:B---3--:R-:W-:Y:S02]  /*54f0*/  IMAD R15, R21, R18.reuse, RZ ;  /* 0x00000012150f7224 */ /* 0x088fe400078e02ff */
[----:B------:R-:W-:-:S04]  /*5500*/  IMAD.WIDE.U32 R4, R20, R18, R4 ;  /* 0x0000001214047225 */ /* 0x000fc800078e0004 */
[----:B------:R-:W-:Y:S02]  /*5510*/  IMAD R14, R20, R19, R15 ;  /* 0x00000013140e7224 */ /* 0x000fe400078e020f */
[----:B------:R-:W3:Y:S03]  /*5520*/  LDG.E.64 R18, [R16.64] ;  /* 0x0000000a10127981 */ /* 0x000ee6000c1e1b00 */
[----:B------:R-:W-:Y:S02]  /*5530*/  IADD3 R5, R5, R14, RZ ;  /* 0x0000000e05057210 */ /* 0x000fe40007ffe0ff */
[----:B------:R-:W3:Y:S01]  /*5540*/  LDL.64 R14, [UR15+0x48] ;  /* 0x0000480fff0e7983 */ /* 0x000ee20008100a00 */
[-C--:B--2---:R-:W-:Y:S02]  /*5550*/  IMAD R21, R29, R24.reuse, RZ ;  /* 0x000000181d157224 */ /* 0x084fe400078e02ff */
[----:B------:R-:W-:-:S04]  /*5560*/  IMAD.WIDE.U32 R4, R28, R24, R4 ;  /* 0x000000181c047225 */ /* 0x000fc800078e0004 */
[----:B------:R-:W-:Y:S02]  /*5570*/  IMAD R20, R28, R25, R21 ;  /* 0x000000191c147224 */ /* 0x000fe400078e0215 */
[----:B------:R-:W2:Y:S04]  /*5580*/  LDG.E.64 R28, [R12.64] ;  /* 0x0000000a0c1c7981 */ /* 0x000ea8000c1e1b00 */
[----:B------:R-:W2:Y:S01]  /*5590*/  LDL.64 R24, [UR15+0x50] ;  /* 0x0000500fff187983 */ /* 0x000ea20008100a00 */
[----:B------:R-:W-:Y:S01]  /*55a0*/  IADD3 R5, R5, R20, RZ ;  /* 0x0000001405057210 */ /* 0x000fe20007ffe0ff */
[----:B------:R-:W-:Y:S01]  /*55b0*/  UIADD3 UR7, UP1, UR7, -0x8, URZ ;  /* 0xfffffff807077890 */ /* 0x000fe2000ff3e03f */
[----:B------:R-:W-:Y:S01]  /*55c0*/  PLOP3.LUT P0, PT, PT, PT, PT, 0x8, 0x0 ;  /* 0x000000000000781c */ /* 0x000fe20003f0e170 */
[----:B------:R-:W-:-:S02]  /*55d0*/  UIADD3 UR4, UP0, UR4, 0x8, URZ ;  /* 0x0000000804047890 */ /* 0x000fc4000ff1e03f */
[----:B------:R-:W-:Y:S02]  /*55e0*/  UIADD3.X UR8, UR8, -0x1, URZ, UP1, !UPT ;  /* 0xffffffff08087890 */ /* 0x000fe40008ffe43f */
[----:B------:R-:W-:Y:S01]  /*55f0*/  UIADD3.X UR5, URZ, UR5, URZ, UP0, !UPT ;  /* 0x000000053f057290 */ /* 0x000fe200087fe43f */
[-C--:B---3--:R-:W-:Y:S02]  /*5600*/  IMAD R19, R19, R14.reuse, RZ ;  /* 0x0000000e13137224 */ /* 0x088fe400078e02ff */
[----:B------:R-:W-:-:S04]  /*5610*/  IMAD.WIDE.U32 R4, R18, R14, R4 ;  /* 0x0000000e12047225 */ /* 0x000fc800078e0004 */
[----:B------:R-:W-:-:S04]  /*5620*/  IMAD R19, R18, R15, R19 ;  /* 0x0000000f12137224 */ /* 0x000fc800078e0213 */
[----:B------:R-:W-:Y:S01]  /*5630*/  IMAD.IADD R5, R5, 0x1, R19 ;  /* 0x0000000105057824 */ /* 0x000fe200078e0213 */
[----:B------:R-:W-:Y:S01]  /*5640*/  IADD3 R14, P1, R12, UR18, RZ ;  /* 0x000000120c0e7c10 */ /* 0x000fe2000ff3e0ff */
[-C--:B--2---:R-:W-:Y:S02]  /*5650*/  IMAD R15, R29, R24.reuse, RZ ;  /* 0x000000181d0f7224 */ /* 0x084fe400078e02ff */
[----:B------:R-:W-:-:S04]  /*5660*/  IMAD.WIDE.U32 R4, R28, R24, R4 ;  /* 0x000000181c047225 */ /* 0x000fc800078e0004 */
[----:B------:R-:W-:-:S05]  /*5670*/  IMAD R15, R28, R25, R15 ;  /* 0x000000191c0f7224 */ /* 0x000fca00078e020f */
[----:B------:R-:W-:Y:S02]  /*5680*/  IADD3 R5, R5, R15, RZ ;  /* 0x0000000f05057210 */ /* 0x000fe40007ffe0ff */
[----:B------:R-:W-:Y:S02]  /*5690*/  IADD3.X R15, R13, UR9, RZ, P1, !PT ;  /* 0x000000090d0f7c10 */ /* 0x000fe40008ffe4ff */
.L_x_8014:
[----:B------:R-:W-:-:S04]  /*56a0*/  ISETP.NE.U32.AND P1, PT, RZ, UR7, PT ;  /* 0x00000007ff007c0c */ /* 0x000fc8000bf25070 */
[----:B------:R-:W-:-:S13]  /*56b0*/  ISETP.NE.OR.EX P0, PT, RZ, UR8, P0, P1 ;  /* 0x00000008ff007c0c */ /* 0x000fda0008705710 */
[----:B------:R-:W-:Y:S05]  /*56c0*/  @!P0 BRA `(.L_x_8010) ;  /* 0x0000028000008947 */ /* 0x000fea0003800000 */
.L_x_8011:
        /* <DEDUP_REMOVED lines=8> */
[----:B------:R-:W-:-:S05]  /*5750*/  IADD3.X R19, R25, UR9, RZ, P0, !PT ;  /* 0x0000000919137c10 */ /* 0x000fca00087fe4ff */
[----:B------:R-:W4:Y:S01]  /*5760*/  LDG.E.64 R28, [R18.64] ;  /* 0x0000000a121c7981 */ /* 0x000f22000c1e1b00 */
[-C--:B--2---:R-:W-:Y:S02]  /*5770*/  IMAD R21, R21, R12.reuse, RZ ;  /* 0x0000000c15157224 */ /* 0x084fe400078e02ff */
[----:B------:R-:W-:-:S04]  /*5780*/  IMAD.WIDE.U32 R4, R20, R12, R4 ;  /* 0x0000000c14047225 */ /* 0x000fc800078e0004 */
[----:B------:R-:W-:Y:S01]  /*5790*/  IMAD R21, R20, R13, R21 ;  /* 0x0000000d14157224 */ /* 0x000fe200078e0215 */
[----:B------:R-:W-:-:S04]  /*57a0*/  IADD3 R12, P0, R18, UR18, RZ ;  /* 0x00000012120c7c10 */ /* 0x000fc8000ff1e0ff */
[----:B------:R-:W-:Y:S02]  /*57b0*/  IADD3 R5, R5, R21, RZ ;  /* 0x0000001505057210 */ /* 0x000fe40007ffe0ff */
[----:B------:R-:W4:Y:S01]  /*57c0*/  LDL.64 R20, [UR15+0x28] ;  /* 0x0000280fff147983 */ /* 0x000f220008100a00 */
[-C--:B---3--:R-:W-:Y:S01]  /*57d0*/  IMAD R17, R17, R14.reuse, RZ ;  /* 0x0000000e11117224 */ /* 0x088fe200078e02ff */
[----:B------:R-:W-:Y:S01]  /*57e0*/  IADD3.X R13, R19, UR9, RZ, P0, !PT ;  /* 0x00000009130d7c10 */ /* 0x000fe200087fe4ff */
[----:B------:R-:W-:-:S04]  /*57f0*/  IMAD.WIDE.U32 R4, R16, R14, R4 ;  /* 0x0000000e10047225 */ /* 0x000fc800078e0004 */
[----:B------:R-:W-:Y:S01]  /*5800*/  IMAD R15, R16, R15, R17 ;  /* 0x0000000f100f7224 */ /* 0x000fe200078e0211 */
[----:B------:R-:W2:Y:S04]  /*5810*/  LDG.E.64 R24, [R12.64] ;  /* 0x0000000a0c187981 */ /* 0x000ea8000c1e1b00 */
[----:B------:R-:W2:Y:S01]  /*5820*/  LDL.64 R16, [UR15+0x30] ;  /* 0x0000300fff107983 */ /* 0x000ea20008100a00 */
        /* <DEDUP_REMOVED lines=8> */
[-C--:B----4-:R-:W-:Y:S02]  /*58b0*/  IMAD R15, R29, R20.reuse, RZ ;  /* 0x000000141d0f7224 */ /* 0x090fe400078e02ff */
[----:B------:R-:W-:-:S04]  /*58c0*/  IMAD.WIDE.U32 R4, R28, R20, R4 ;  /* 0x000000141c047225 */ /* 0x000fc800078e0004 */
[----:B------:R-:W-:-:S05]  /*58d0*/  IMAD R15, R28, R21, R15 ;  /* 0x000000151c0f7224 */ /* 0x000fca00078e020f */
[----:B------:R-:W-:Y:S01]  /*58e0*/  IADD3 R5, R5, R15, RZ ;  /* 0x0000000f05057210 */ /* 0x000fe20007ffe0ff */
[----:B--2---:R-:W-:-:S04]  /*58f0*/  IMAD R15, R25, R16, RZ ;  /* 0x00000010190f7224 */ /* 0x004fc800078e02ff */
[C---:B------:R-:W-:Y:S02]  /*5900*/  IMAD R15, R24.reuse, R17, R15 ;  /* 0x00000011180f7224 */ /* 0x040fe400078e020f */
[----:B------:R-:W-:-:S05]  /*5910*/  IMAD.WIDE.U32 R4, R24, R16, R4 ;  /* 0x0000001018047225 */ /* 0x000fca00078e0004 */
[----:B------:R-:W-:Y:S02]  /*5920*/  IADD3 R5, R5, R15, RZ ;  /* 0x0000000f05057210 */ /* 0x000fe40007ffe0ff */
[----:B------:R-:W-:Y:S01]  /*5930*/  IADD3.X R15, R13, UR9, RZ, P1, !PT ;  /* 0x000000090d0f7c10 */ /* 0x000fe20008ffe4ff */
[----:B------:R-:W-:Y:S05]  /*5940*/  @P0 BRA `(.L_x_8011) ;  /* 0xfffffd8000000947 */ /* 0x000fea000383ffff */
.L_x_8010:
        /* <DEDUP_REMOVED lines=26> */
[----:B------:R-:W-:Y:S01]  /*5af0*/  IMAD.U32 R13, RZ, RZ, UR16 ;  /* 0x00000010ff0d7e24 */ /* 0x000fe2000f8e00ff */
[----:B------:R-:W-:Y:S01]  /*5b00*/  UIMAD.WIDE.U32 UR4, UR4, UR16, UR8 ;  /* 0x00000010040472a5 */ /* 0x000fe2000f8e0008 */
[----:B------:R-:W-:Y:S01]  /*5b10*/  MOV R12, UR17 ;  /* 0x00000011000c7c02 */ /* 0x000fe20008000f00 */
[----:B------:R-:W-:-:S04]  /*5b20*/  UISETP.NE.AND.EX UP0, UPT, URZ, URZ, UPT, UP0 ;  /* 0x0000003f3f00728c */ /* 0x000fc8000bf05300 */
[----:B------:R-:W-:Y:S01]  /*5b30*/  IADD3 R6, P0, R10, UR4, RZ ;  /* 0x000000040a067c10 */ /* 0x000fe2000ff1e0ff */
[----:B------:R-:W-:Y:S01]  /*5b40*/  IMAD.U32 R10, RZ, RZ, UR4 ;  /* 0x00000004ff0a7e24 */ /* 0x000fe2000f8e00ff */
[----:B------:R-:W-:Y:S02]  /*5b50*/  PLOP3.LUT P1, PT, PT, PT, UP0, 0x80, 0x0 ;  /* 0x000000000000781c */ /* 0x000fe40003f2f008 */
[----:B------:R-:W-:-:S04]  /*5b60*/  MOV R11, UR5 ;  /* 0x00000005000b7c02 */ /* 0x000fc80008000f00 */
[----:B------:R-:W-:Y:S02]  /*5b70*/  IADD3.X R11, R7, UR7, R11, P0, !PT ;  /* 0x00000007070b7c10 */ /* 0x000fe400087fe40b */
[----:B------:R-:W-:-:S04]  /*5b80*/  LEA R16, P0, R6, c[0x0][0x168], 0x3 ;  /* 0x00005a0006107a11 */ /* 0x000fc800078018ff */
[----:B------:R-:W-:Y:S02]  /*5b90*/  LEA.HI.X R17, R6, c[0x0][0x16c], R11, 0x3, P0 ;  /* 0x00005b0006117a11 */ /* 0x000fe400000f1c0b */
[----:B------:R-:W-:Y:S01]  /*5ba0*/  @P1 LEA R14, P0, R15, R16, 0x3 ;  /* 0x000000100f0e1211 */ /* 0x000fe200078018ff */
[----:B------:R-:W2:Y:S04]  /*5bb0*/  LDL.64 R6, [UR15+0x20] ;  /* 0x0000200fff067983 */ /* 0x000ea80008100a00 */
[----:B------:R-:W2:Y:S01]  /*5bc0*/  LDG.E.64 R10, [R16.64] ;  /* 0x0000000a100a7981 */ /* 0x000ea2000c1e1b00 */
[----:B------:R-:W-:-:S03]  /*5bd0*/  @P1 LEA.HI.X R15, R13, R17, R12, 0x3, P0 ;  /* 0x000000110d0f1211 */ /* 0x000fc600000f1c0c */
[----:B------:R-:W3:Y:S04]  /*5be0*/  @P1 LDL.64 R12, [UR15+0x28] ;  /* 0x0000280fff0c1983 */ /* 0x000ee80008100a00 */
        /* <DEDUP_REMOVED lines=10> */
.L_x_8009:
[----:B------:R-:W-:Y:S05]  /*5c90*/  BSYNC B0 ;  /* 0x0000000000007941 */ /* 0x000fea0003800000 */
.L_x_8008:
[----:B------:R-:W-:Y:S01]  /*5ca0*/  ISETP.GE.AND P0, PT, R26, UR6, PT ;  /* 0x000000061a007c0c */ /* 0x000fe2000bf06270 */
[----:B------:R-:W-:Y:S01]  /*5cb0*/  BSSY B0, `(.L_x_8015) ;  /* 0x000001a000007945 */ /* 0x000fe20003800000 */
[----:B------:R-:W-:Y:S11]  /*5cc0*/  BSSY B1, `(.L_x_8016) ;  /* 0x0000011000017945 */ /* 0x000ff60003800000 */
[----:B------:R-:W-:Y:S05]  /*5cd0*/  @P0 BRA `(.L_x_8017) ;  /* 0x000000f000000947 */ /* 0x000fea0003800000 */
[----:B------:R-:W-:Y:S01]  /*5ce0*/  MOV R11, UR13 ;  /* 0x0000000d000b7c02 */ /* 0x000fe20008000f00 */
[----:B------:R-:W-:-:S03]  /*5cf0*/  IMAD.MOV.U32 R7, RZ, RZ, 0x8 ;  /* 0x00000008ff077424 */ /* 0x000fc600078e00ff */
[----:B------:R-:W-:Y:S02]  /*5d00*/  LEA R6, R11, R26, 0x9 ;  /* 0x0000001a0b067211 */ /* 0x000fe400078e48ff */
[----:B------:R-:W-:-:S03]  /*5d10*/  MOV R26, R0 ;  /* 0x00000000001a7202 */ /* 0x000fc60000000f00 */
[----:B------:R-:W-:Y:S01]  /*5d20*/  IMAD.WIDE.U32 R6, R6, R7, c[0x0][0x1d0] ;  /* 0x0000740006067625 */ /* 0x000fe200078e0007 */
[----:B------:R-:W-:-:S04]  /*5d30*/  ISETP.GE.AND P0, PT, R26, UR6, PT ;  /* 0x000000061a007c0c */ /* 0x000fc8000bf06270 */
[----:B------:R0:W-:Y:S09]  /*5d40*/  STG.E.64 [R6.64], R8 ;  /* 0x0000000806007986 */ /* 0x0001f2000c101b0a */
[----:B------:R-:W-:Y:S01]  /*5d50*/  @P0 BREAK B1 ;  /* 0x0000000000010942 */ /* 0x000fe20003800000 */
[----:B------:R-:W-:Y:S05]  /*5d60*/  @P0 BRA `(.L_x_8018) ;  /* 0x000000e000000947 */ /* 0x000fea0003800000 */
[----:B0-----:R-:W-:Y:S01]  /*5d70*/  IMAD.U32 R9, RZ, RZ, UR13 ;  /* 0x0000000dff097e24 */ /* 0x001fe2000f8e00ff */
[----:B------:R-:W-:-:S04]  /*5d80*/  HFMA2.MMA R7, -RZ, RZ, 0, 4.76837158203125e-07 ;  /* 0x00000008ff077435 */ /* 0x000fc800000001ff */
[----:B------:R-:W-:Y:S02]  /*5d90*/  LEA R6, R9, R26, 0x9 ;  /* 0x0000001a09067211 */ /* 0x000fe400078e48ff */
[----:B------:R-:W-:-:S04]  /*5da0*/  IADD3 R26, R26, 0x80, RZ ;  /* 0x000000801a1a7810 */ /* 0x000fc80007ffe0ff */
[----:B------:R-:W-:-:S05]  /*5db0*/  IMAD.WIDE.U32 R6, R6, R7, c[0x0][0x1d0] ;  /* 0x0000740006067625 */ /* 0x000fca00078e0007 */
[----:B------:R0:W-:Y:S02]  /*5dc0*/  STG.E.64 [R6.64], R2 ;  /* 0x0000000206007986 */ /* 0x0001e4000c101b0a */
.L_x_8017:
[----:B------:R-:W-:Y:S05]  /*5dd0*/  BSYNC B1 ;  /* 0x0000000000017941 */ /* 0x000fea0003800000 */
.L_x_8016:
[----:B------:R-:W-:Y:S01]  /*5de0*/  ISETP.GE.AND P0, PT, R26, UR6, PT ;  /* 0x000000061a007c0c */ /* 0x000fe2000bf06270 */
[----:B0-----:R-:W-:-:S12]  /*5df0*/  IMAD.U32 R3, RZ, RZ, UR13 ;  /* 0x0000000dff037e24 */ /* 0x001fd8000f8e00ff */
[----:B------:R-:W-:Y:S02]  /*5e00*/  @!P0 LEA R2, R3, R26, 0x9 ;  /* 0x0000001a03028211 */ /* 0x000fe400078e48ff */
[----:B------:R-:W-:Y:S02]  /*5e10*/  @!P0 MOV R3, 0x8 ;  /* 0x0000000800038802 */ /* 0x000fe40000000f00 */
[----:B------:R-:W-:-:S03]  /*5e20*/  @!P0 IADD3 R26, R26, 0x80, RZ ;  /* 0x000000801a1a8810 */ /* 0x000fc60007ffe0ff */
[----:B------:R-:W-:-:S05]  /*5e30*/  @!P0 IMAD.WIDE.U32 R2, R2, R3, c[0x0][0x1d0] ;  /* 0x0000740002028625 */ /* 0x000fca00078e0003 */
[----:B------:R0:W-:Y:S02]  /*5e40*/  @!P0 STG.E.64 [R2.64], R22 ;  /* 0x0000001602008986 */ /* 0x0001e4000c101b0a */
.L_x_8018:
[----:B------:R-:W-:Y:S05]  /*5e50*/  BSYNC B0 ;  /* 0x0000000000007941 */ /* 0x000fea0003800000 */
.L_x_8015:
[----:B------:R-:W-:Y:S01]  /*5e60*/  WARPSYNC 0xffffffff ;  /* 0xffffffff00007948 */ /* 0x000fe20003800000 */
[----:B------:R-:W-:-:S13]  /*5e70*/  ISETP.GE.AND P0, PT, R26, UR6, PT ;  /* 0x000000061a007c0c */ /* 0x000fda000bf06270 */
[----:B------:R-:W-:Y:S05]  /*5e80*/  @P0 EXIT ;  /* 0x000000000000094d */ /* 0x000fea0003800000 */
[----:B0-----:R-:W-:Y:S01]  /*5e90*/  IMAD.U32 R7, RZ, RZ, UR13 ;  /* 0x0000000dff077e24 */ /* 0x001fe2000f8e00ff */
[----:B------:R-:W-:-:S04]  /*5ea0*/  HFMA2.MMA R3, -RZ, RZ, 0, 4.76837158203125e-07 ;  /* 0x00000008ff037435 */ /* 0x000fc800000001ff */
[----:B------:R-:W-:-:S06]  /*5eb0*/  LEA R2, R7, R26, 0x9 ;  /* 0x0000001a07027211 */ /* 0x000fcc00078e48ff */
[----:B------:R-:W-:-:S05]  /*5ec0*/  IMAD.WIDE.U32 R2, R2, R3, c[0x0][0x1d0] ;  /* 0x0000740002027625 */ /* 0x000fca00078e0003 */
[----:B------:R-:W-:Y:S01]  /*5ed0*/  STG.E.64 [R2.64], R4 ;  /* 0x0000000402007986 */ /* 0x000fe2000c101b0a */
[----:B------:R-:W-:Y:S05]  /*5ee0*/  EXIT ;  /* 0x000000000000794d */ /* 0x000fea0003800000 */
.L_x_8019:
        /* <DEDUP_REMOVED lines=9> */
.L_x_16294:


//--------------------- .text._ZN2at6native29vectorized_elementwise_kernelILi2EZZNS0_73_GLOBAL__N__c8866d80_35_SparseBinaryOpIntersectionKernel_cu_1520ed90_315342_sparse_binary_op_intersection_kernel_implINS2_18CUDAKernelLauncherENS2_36CUDAValueSelectionIntersectionKernelINS2_9LhsProjOpEEElLl8EEEvRNS_6TensorERKS8_SB_RKSt6vectorIlSaIlEERKSt8optionalIS8_ESK_bbENKUlvE1_clEvEUllE_St5arrayIPcLm2EEEEviT0_T1_ --------------------------
	.section	.text._ZN2at6native29vectorized_elementwise_kernelILi2EZZNS0_73_GLOBAL__N__c8866d80_35_SparseBinaryOpIntersectionKernel_cu_1520ed90_315342_sparse_binary_op_intersection_kernel_implINS2_18CUDAKernelLauncherENS2_36CUDAValueSelectionIntersectionKernelINS2_9LhsProjOpEEElLl8EEEvRNS_6TensorERKS8_SB_RKSt6vectorIlSaIlEERKSt8optionalIS8_ESK_bbENKUlvE1_clEvEUllE_St5arrayIPcLm2EEEEviT0_T1_,"ax",@progbits
	.sectioninfo	@"SHI_REGISTERS=40"
	.align	128
        .global         _ZN2at6native29vectorized_elementwise_kernelILi2EZZNS0_73_GLOBAL__N__c8866d80_35_SparseBinaryOpIntersectionKernel_cu_1520ed90_315342_sparse_binary_op_intersection_kernel_implINS2_18CUDAKernelLauncherENS2_36CUDAValueSelectionIntersectionKernelINS2_9LhsProjOpEEElLl8EEEvRNS_6TensorERKS8_SB_RKSt6vectorIlSaIlEERKSt8optionalIS8_ESK_bbENKUlvE1_clEvEUllE_St5arrayIPcLm2EEEEviT0_T1_
        .type           _ZN2at6native29vectorized_elementwise_kernelILi2EZZNS0_73_GLOBAL__N__c8866d80_35_SparseBinaryOpIntersectionKernel_cu_1520ed90_315342_sparse_binary_op_intersection_kernel_implINS2_18CUDAKernelLauncherENS2_36CUDAValueSelectionIntersectionKernelINS2_9LhsProjOpEEElLl8EEEvRNS_6TensorERKS8_SB_RKSt6vectorIlSaIlEERKSt8optionalIS8_ESK_bbENKUlvE1_clEvEUllE_St5arrayIPcLm2EEEEviT0_T1_,@function
        .size           _ZN2at6native29vectorized_elementwise_kernelILi2EZZNS0_73_GLOBAL__N__c8866d80_35_SparseBinaryOpIntersectionKernel_cu_1520ed90_315342_sparse_binary_op_intersection_kernel_implINS2_18CUDAKernelLauncherENS2_36CUDAValueSelectionIntersectionKernelINS2_9LhsProjOpEEElLl8EEEvRNS_6TensorERKS8_SB_RKSt6vectorIlSaIlEERKSt8optionalIS8_ESK_bbENKUlvE1_clEvEUllE_St5arrayIPcLm2EEEEviT0_T1_,(.L_x_16295 - _ZN2at6native29vectorized_elementwise_kernelILi2EZZNS0_73_GLOBAL__N__c8866d80_35_SparseBinaryOpIntersectionKernel_cu_1520ed90_315342_sparse_binary_op_intersection_kernel_implINS2_18CUDAKernelLauncherENS2_36CUDAValueSelectionIntersectionKernelINS2_9LhsProjOpEEElLl8EEEvRNS_6TensorERKS8_SB_RKSt6vectorIlSaIlEERKSt8optionalIS8_ESK_bbENKUlvE1_clEvEUllE_St5arrayIPcLm2EEEEviT0_T1_)
        .other          _ZN2at6native29vectorized_elementwise_kernelILi2EZZNS0_73_GLOBAL__N__c8866d80_35_SparseBinaryOpIntersectionKernel_cu_1520ed90_315342_sparse_binary_op_intersection_kernel_implINS2_18CUDAKernelLauncherENS2_36CUDAValueSelectionIntersectionKernelINS2_9LhsProjOpEEElLl8EEEvRNS_6TensorERKS8_SB_RKSt6vectorIlSaIlEERKSt8optionalIS8_ESK_bbENKUlvE1_clEvEUllE_St5arrayIPcLm2EEEEviT0_T1_,@"STO_CUDA_ENTRY STV_DEFAULT"
_ZN2at6native29vectorized_elementwise_kernelILi2EZZNS0_73_GLOBAL__N__c8866d80_35_SparseBinaryOpIntersectionKernel_cu_1520ed90_315342_sparse_binary_op_intersection_kernel_implINS2_18CUDAKernelLauncherENS2_36CUDAValueSelectionIntersectionKernelINS2_9LhsProjOpEEElLl8EEEvRNS_6TensorERKS8_SB_RKSt6vectorIlSaIlEERKSt8optionalIS8_ESK_bbENKUlvE1_clEvEUllE_St5arrayIPcLm2EEEEviT0_T1_:
.text._ZN2at6native29vectorized_elementwise_kernelILi2EZZNS0_73_GLOBAL__N__c8866d80_35_SparseBinaryOpIntersectionKernel_cu_1520ed90_315342_sparse_binary_op_intersection_kernel_implINS2_18CUDAKernelLauncherENS2_36CUDAValueSelectionIntersectionKernelINS2_9LhsProjOpEEElLl8EEEvRNS_6TensorERKS8_SB_RKSt6vectorIlSaIlEERKSt8optionalIS8_ESK_bbENKUlvE1_clEvEUllE_St5arrayIPcLm2EEEEviT0_T1_:
[----:B------:R-:W-:Y:S02]  /*0000*/  MOV R1, c[0x0][0x28] ;  /* 0x00000a0000017a02 */ /* 0x000fe40000000f00 */
[----:B------:R-:W0:Y:S01]  /*0010*/  S2UR UR8, SR_CTAID.X ;  /* 0x00000000000879c3 */ /* 0x000e220000002500 */
[----:B------:R-:W-:Y:S01]  /*0020*/  ULDC UR9, c[0x0][0x160] ;  /* 0x0000580000097ab9 */ /* 0x000fe20000000800 */
[----:B------:R-:W-:Y:S01]  /*0030*/  IADD3 R1, R1, -0x68, RZ ;  /* 0xffffff9801017810 */ /* 0x000fe20007ffe0ff */
[----:B------:R-:W-:-:S05]  /*0040*/  ULDC.64 UR6, c[0x0][0x118] ;  /* 0x0000460000067ab9 */ /* 0x000fca0000000a00 */
[----:B------:R1:W2:Y:S08]  /*0050*/  R2UR UR12, R1 ;  /* 0x00000000010c73c2 */ /* 0x0002b000000e0000 */
[----:B------:R1:W3:Y:S01]  /*0060*/  R2UR UR14, R1 ;  /* 0x00000000010e73c2 */ /* 0x0002e200000e0000 */
[----:B0-----:R-:W-:-:S04]  /*0070*/  USHF.L.U32 UR8, UR8, 0xa, URZ ;  /* 0x0000000a08087899 */ /* 0x001fc8000800063f */
[----:B------:R-:W-:-:S04]  /*0080*/  UIADD3 UR9, -UR8, UR9, URZ ;  /* 0x0000000908097290 */ /* 0x000fc8000fffe13f */
[----:B------:R-:W-:-:S06]  /*0090*/  UISETP.GE.U32.AND UP0, UPT, UR9, 0x400, UPT ;  /* 0x000004000900788c */ /* 0x000fcc000bf06070 */
[----:B------:R-:W-:-:S13]  /*00a0*/  PLOP3.LUT P0, PT, PT, PT, UP0, 0x80, 0x0 ;  /* 0x000000000000781c */ /* 0x000fda0003f0f008 */
[----:B------:R-:W-:Y:S05]  /*00b0*/  @!P0 BRA `(.L_x_8020) ;  /* 0x0000ac4000008947 */ /* 0x000fea0003800000 */
[----:B-123--:R-:W0:Y:S01]  /*00c0*/  S2R R2, SR_TID.X ;  /* 0x0000000000027919 */ /* 0x00ee220000002100 */
[----:B------:R-:W-:Y:S02]  /*00d0*/  UMOV UR9, 0x8 ;  /* 0x0000000800097882 */ /* 0x000fe40000000000 */
[----:B------:R-:W-:Y:S02]  /*00e0*/  ULDC.64 UR4, c[0x0][0x1d8] ;  /* 0x0000760000047ab9 */ /* 0x000fe40000000a00 */
[----:B------:R-:W-:-:S06]  /*00f0*/  UIMAD.WIDE UR4, UR8, UR9, UR4 ;  /* 0x00000009080472a5 */ /* 0x000fcc000f8e0204 */
[----:B------:R-:W-:Y:S01]  /*0100*/  MOV R35, UR5 ;  /* 0x0000000500237c02 */ /* 0x000fe20008000f00 */
[----:B------:R-:W-:Y:S01]  /*0110*/  IMAD.U32 R34, RZ, RZ, UR4 ;  /* 0x00000004ff227e24 */ /* 0x000fe2000f8e00ff */
[----:B------:R-:W-:Y:S01]  /*0120*/  MOV R33, c[0x0][0x19c] ;  /* 0x0000670000217a02 */ /* 0x000fe20000000f00 */
[----:B------:R-:W-:Y:S01]  /*0130*/  IMAD.MOV.U32 R32, RZ, RZ, c[0x0][0x198] ;  /* 0x00006600ff207624 */ /* 0x000fe200078e00ff */
[----:B------:R-:W-:Y:S01]  /*0140*/  MOV R9, c[0x0][0x16c] ;  /* 0x00005b0000097a02 */ /* 0x000fe20000000f00 */
[----:B------:R-:W-:Y:S01]  /*0150*/  IMAD.MOV.U32 R8, RZ, RZ, c[0x0][0x168] ;  /* 0x00005a00ff087624 */ /* 0x000fe200078e00ff */
[----:B------:R-:W-:Y:S01]  /*0160*/  MOV R11, c[0x0][0x174] ;  /* 0x00005d00000b7a02 */ /* 0x000fe20000000f00 */
[----:B------:R-:W-:Y:S01]  /*0170*/  IMAD.MOV.U32 R10, RZ, RZ, c[0x0][0x170] ;  /* 0x00005c00ff0a7624 */ /* 0x000fe200078e00ff */
[----:B------:R-:W-:Y:S01]  /*0180*/  MOV R25, c[0x0][0x17c] ;  /* 0x00005f0000197a02 */ /* 0x000fe20000000f00 */
[----:B------:R-:W-:Y:S02]  /*0190*/  IMAD.MOV.U32 R24, RZ, RZ, c[0x0][0x178] ;  /* 0x00005e00ff187624 */ /* 0x000fe400078e00ff */
[----:B0-----:R-:W-:Y:S01]  /*01a0*/  IMAD.WIDE.U32 R34, R2, 0x10, R34 ;  /* 0x0000001002227825 */ /* 0x001fe200078e0022 */
[----:B------:R-:W-:Y:S01]  /*01b0*/  MOV R27, c[0x0][0x184] ;  /* 0x00006100001b7a02 */ /* 0x000fe20000000f00 */
[----:B------:R0:W-:Y:S02]  /*01c0*/  STL.64 [R1+0x30], R32 ;  /* 0x0000302001007387 */ /* 0x0001e40000100a00 */
[----:B------:R-:W-:-:S02]  /*01d0*/  IMAD.MOV.U32 R26, RZ, RZ, c[0x0][0x180] ;  /* 0x00006000ff1a7624 */ /* 0x000fc400078e00ff */
[----:B------:R1:W5:Y:S04]  /*01e0*/  LDG.E.128 R12, [R34.64] ;  /* 0x00000006220c7981 */ /* 0x000368000c1e1d00 */
[----:B------:R1:W5:Y:S04]  /*01f0*/  LDG.E.128 R16, [R34.64+0x800] ;  /* 0x0008000622107981 */ /* 0x000368000c1e1d00 */
[----:B------:R1:W5:Y:S01]  /*0200*/  LDG.E.128 R4, [R34.64+0x1000] ;  /* 0x0010000622047981 */ /* 0x000362000c1e1d00 */
[----:B0-----:R-:W-:-:S03]  /*0210*/  IMAD.MOV.U32 R32, RZ, RZ, c[0x0][0x178] ;  /* 0x00005e00ff207624 */ /* 0x001fc600078e00ff */
[----:B------:R1:W5:Y:S01]  /*0220*/  LDG.E.128 R20, [R34.64+0x1800] ;  /* 0x0018000622147981 */ /* 0x000362000c1e1d00 */
[----:B------:R-:W-:Y:S01]  /*0230*/  IMAD.MOV.U32 R28, RZ, RZ, c[0x0][0x188] ;  /* 0x00006200ff1c7624 */ /* 0x000fe200078e00ff */
[----:B------:R-:W-:Y:S01]  /*0240*/  MOV R29, c[0x0][0x18c] ;  /* 0x00006300001d7a02 */ /* 0x000fe20000000f00 */
[----:B------:R-:W-:Y:S01]  /*0250*/  IMAD.MOV.U32 R36, RZ, RZ, c[0x0][0x1c0] ;  /* 0x00007000ff247624 */ /* 0x000fe200078e00ff */
[----:B------:R0:W-:Y:S01]  /*0260*/  STL.64 [R1], R8 ;  /* 0x0000000801007387 */ /* 0x0001e20000100a00 */
[----:B------:R-:W-:Y:S01]  /*0270*/  MOV R37, c[0x0][0x1c4] ;  /* 0x0000710000257a02 */ /* 0x000fe20000000f00 */
[----:B------:R-:W-:Y:S01]  /*0280*/  IMAD.MOV.U32 R30, RZ, RZ, c[0x0][0x190] ;  /* 0x00006400ff1e7624 */ /* 0x000fe200078e00ff */
[----:B------:R-:W-:Y:S01]  /*0290*/  ISETP.NE.U32.AND P2, PT, RZ, c[0x0][0x168], PT ;  /* 0x00005a00ff007a0c */ /* 0x000fe20003f45070 */
[----:B------:R2:W-:Y:S01]  /*02a0*/  STL.64 [R1+0x8], R10 ;  /* 0x0000080a01007387 */ /* 0x0005e20000100a00 */
[----:B------:R-:W-:Y:S01]  /*02b0*/  ISETP.GE.U32.AND P3, PT, R32, 0x1, PT ;  /* 0x000000012000780c */ /* 0x000fe20003f66070 */
[----:B-1----:R-:W-:Y:S01]  /*02c0*/  IMAD.MOV.U32 R34, RZ, RZ, c[0x0][0x1a0] ;  /* 0x00006800ff227624 */ /* 0x002fe200078e00ff */
[----:B------:R-:W-:Y:S01]  /*02d0*/  MOV R35, c[0x0][0x1a4] ;  /* 0x0000690000237a02 */ /* 0x000fe20000000f00 */
[----:B------:R1:W-:Y:S01]  /*02e0*/  STL.64 [R1+0x10], R24 ;  /* 0x0000101801007387 */ /* 0x0003e20000100a00 */
[----:B------:R-:W-:-:S02]  /*02f0*/  ISETP.NE.AND.EX P2, PT, RZ, c[0x0][0x16c], PT, P2 ;  /* 0x00005b00ff007a0c */ /* 0x000fc40003f45320 */
[----:B------:R-:W-:Y:S01]  /*0300*/  MOV R31, c[0x0][0x194] ;  /* 0x00006500001f7a02 */ /* 0x000fe20000000f00 */
[----:B------:R3:W-:Y:S01]  /*0310*/  STL.64 [R1+0x18], R26 ;  /* 0x0000181a01007387 */ /* 0x0007e20000100a00 */
[----:B0-----:R-:W-:Y:S01]  /*0320*/  IMAD.MOV.U32 R8, RZ, RZ, c[0x0][0x1a8] ;  /* 0x00006a00ff087624 */ /* 0x001fe200078e00ff */
[----:B------:R-:W-:Y:S01]  /*0330*/  MOV R9, c[0x0][0x1ac] ;  /* 0x00006b0000097a02 */ /* 0x000fe20000000f00 */
[----:B--2---:R-:W-:Y:S01]  /*0340*/  IMAD.MOV.U32 R10, RZ, RZ, c[0x0][0x1b0] ;  /* 0x00006c00ff0a7624 */ /* 0x004fe200078e00ff */
[----:B------:R-:W-:Y:S01]  /*0350*/  MOV R11, c[0x0][0x1b4] ;  /* 0x00006d00000b7a02 */ /* 0x000fe20000000f00 */
[----:B------:R0:W-:Y:S01]  /*0360*/  STL.64 [R1+0x38], R34 ;  /* 0x0000382201007387 */ /* 0x0001e20000100a00 */
[----:B-1----:R-:W-:Y:S01]  /*0370*/  IMAD.MOV.U32 R24, RZ, RZ, c[0x0][0x1b8] ;  /* 0x00006e00ff187624 */ /* 0x002fe200078e00ff */
[----:B------:R-:W-:Y:S02]  /*0380*/  MOV R25, c[0x0][0x1bc] ;  /* 0x00006f0000197a02 */ /* 0x000fe40000000f00 */
[----:B------:R-:W-:Y:S01]  /*0390*/  STL.64 [R1+0x20], R28 ;  /* 0x0000201c01007387 */ /* 0x000fe20000100a00 */
[----:B---3--:R-:W-:Y:S01]  /*03a0*/  IMAD.MOV.U32 R26, RZ, RZ, c[0x0][0x1c8] ;  /* 0x00007200ff1a7624 */ /* 0x008fe200078e00ff */
[----:B------:R-:W-:-:S02]  /*03b0*/  MOV R27, c[0x0][0x1cc] ;  /* 0x00007300001b7a02 */ /* 0x000fc40000000f00 */
[----:B------:R-:W-:Y:S01]  /*03c0*/  STL.64 [R1+0x40], R8 ;  /* 0x0000400801007387 */ /* 0x000fe20000100a00 */
[----:B0-----:R-:W-:-:S03]  /*03d0*/  MOV R34, c[0x0][0x17c] ;  /* 0x00005f0000227a02 */ /* 0x001fc60000000f00 */
[----:B------:R-:W-:Y:S01]  /*03e0*/  STL.64 [R1+0x48], R10 ;  /* 0x0000480a01007387 */ /* 0x000fe20000100a00 */
[----:B------:R-:W-:-:S03]  /*03f0*/  ISETP.GE.AND.EX P3, PT, R34, RZ, PT, P3 ;  /* 0x000000ff2200720c */ /* 0x000fc60003f66330 */
[----:B------:R-:W-:Y:S01]  /*0400*/  STL.64 [R1+0x50], R24 ;  /* 0x0000501801007387 */ /* 0x000fe20000100a00 */
[----:B------:R-:W-:-:S03]  /*0410*/  PLOP3.LUT P1, PT, P2, P3, PT, 0x2a, 0x0 ;  /* 0x000000000000781c */ /* 0x000fc60001726572 */
[----:B------:R-:W-:Y:S04]  /*0420*/  STL.64 [R1+0x58], R36 ;  /* 0x0000582401007387 */ /* 0x000fe80000100a00 */
[----:B------:R-:W-:Y:S04]  /*0430*/  STL.64 [R1+0x60], R26 ;  /* 0x0000601a01007387 */ /* 0x000fe80000100a00 */
[----:B------:R0:W-:Y:S02]  /*0440*/  STL.64 [R1+0x28], R30 ;  /* 0x0000281e01007387 */ /* 0x0001e40000100a00 */
[----:B0-----:R-:W-:Y:S01]  /*0450*/  CS2R R30, SRZ ;  /* 0x00000000001e7805 */ /* 0x001fe2000001ff00 */
[----:B------:R-:W-:Y:S05]  /*0460*/  @P1 BRA `(.L_x_8021) ;  /* 0x000014b000001947 */ /* 0x000fea0003800000 */
[----:B------:R-:W-:Y:S01]  /*0470*/  IADD3 R0, P4, R32, -0x1, RZ ;  /* 0xffffffff20007810 */ /* 0x000fe20007f9e0ff */
[----:B------:R-:W-:Y:S01]  /*0480*/  UMOV UR4, URZ ;  /* 0x0000003f00047c82 */ /* 0x000fe20008000000 */
[----:B------:R-:W-:Y:S01]  /*0490*/  CS2R R30, SRZ ;  /* 0x00000000001e7805 */ /* 0x000fe2000001ff00 */
[----:B------:R-:W-:Y:S01]  /*04a0*/  UMOV UR5, URZ ;  /* 0x0000003f00057c82 */ /* 0x000fe20008000000 */
[----:B------:R-:W-:-:S02]  /*04b0*/  ISETP.GE.U32.AND P0, PT, R0, 0x3, PT ;  /* 0x000000030000780c */ /* 0x000fc40003f06070 */
[----:B------:R-:W-:-:S04]  /*04c0*/  IADD3.X R0, R34, -0x1, RZ, P4, !PT ;  /* 0xffffffff22007810 */ /* 0x000fc800027fe4ff */
[----:B------:R-:W-:Y:S02]  /*04d0*/  ISETP.GE.U32.AND.EX P0, PT, R0, RZ, PT, P0 ;  /* 0x000000ff0000720c */ /* 0x000fe40003f06100 */
[----:B------:R-:W-:-:S11]  /*04e0*/  LOP3.LUT R0, R32, 0x3, RZ, 0xc0, !PT ;  /* 0x0000000320007812 */ /* 0x000fd600078ec0ff */
[----:B------:R-:W-:Y:S05]  /*04f0*/  @!P0 BRA `(.L_x_8022) ;  /* 0x0000112000008947 */ /* 0x000fea0003800000 */
[----:B------:R-:W-:Y:S01]  /*0500*/  IADD3 R3, P4, -R0, c[0x0][0x178], RZ ;  /* 0x00005e0000037a10 */ /* 0x000fe20007f9e1ff */
        /* <DEDUP_REMOVED lines=21> */
.L_x_8025:
[----:B------:R-:W-:Y:S01]  /*0660*/  ULEA UR13, UR4, UR14, 0x3 ;  /* 0x0000000e040d7291 */ /* 0x000fe2000f8e183f */
[----:B------:R0:W2:Y:S08]  /*0670*/  LDG.E.64 R10, [R24.64] ;  /* 0x00000006180a7981 */ /* 0x0000b0000c1e1b00 */
[----:B------:R-:W2:Y:S01]  /*0680*/  LDL.64 R8, [UR13+0x18] ;  /* 0x0000180dff087983 */ /* 0x000ea20008100a00 */
[----:B0-----:R-:W-:-:S03]  /*0690*/  IADD3 R24, P4, R24, UR10, RZ ;  /* 0x0000000a18187c10 */ /* 0x001fc6000ff9e0ff */
[----:B------:R-:W3:Y:S01]  /*06a0*/  LDL.64 R26, [UR13+0x20] ;  /* 0x0000200dff1a7983 */ /* 0x000ee20008100a00 */
[----:B------:R-:W-:-:S05]  /*06b0*/  IADD3.X R25, R25, UR12, RZ, P4, !PT ;  /* 0x0000000c19197c10 */ /* 0x000fca000a7fe4ff */
[----:B------:R-:W3:Y:S01]  /*06c0*/  LDG.E.64 R28, [R24.64] ;  /* 0x00000006181c7981 */ /* 0x000ee2000c1e1b00 */
[-C--:B--2---:R-:W-:Y:S02]  /*06d0*/  IMAD R11, R11, R8.reuse, RZ ;  /* 0x000000080b0b7224 */ /* 0x084fe400078e02ff */
[----:B------:R-:W-:Y:S01]  /*06e0*/  IMAD.WIDE.U32 R30, R10, R8, R30 ;  /* 0x000000080a1e7225 */ /* 0x000fe200078e001e */
[----:B------:R-:W-:-:S03]  /*06f0*/  IADD3 R8, P4, R24, UR10, RZ ;  /* 0x0000000a18087c10 */ /* 0x000fc6000ff9e0ff */
[----:B------:R-:W-:Y:S01]  /*0700*/  IMAD R11, R10, R9, R11 ;  /* 0x000000090a0b7224 */ /* 0x000fe200078e020b */
[----:B------:R-:W-:-:S04]  /*0710*/  IADD3.X R9, R25, UR12, RZ, P4, !PT ;  /* 0x0000000c19097c10 */ /* 0x000fc8000a7fe4ff */
[----:B------:R-:W-:Y:S01]  /*0720*/  IADD3 R31, R31, R11, RZ ;  /* 0x0000000b1f1f7210 */ /* 0x000fe20007ffe0ff */
[-C--:B---3--:R-:W-:Y:S01]  /*0730*/  IMAD R29, R29, R26.reuse, RZ ;  /* 0x0000001a1d1d7224 */ /* 0x088fe200078e02ff */
[----:B------:R-:W2:Y:S03]  /*0740*/  LDL.64 R10, [UR13+0x28] ;  /* 0x0000280dff0a7983 */ /* 0x000ea60008100a00 */
[C---:B------:R-:W-:Y:S01]  /*0750*/  IMAD R29, R28.reuse, R27, R29 ;  /* 0x0000001b1c1d7224 */ /* 0x040fe200078e021d */
[----:B------:R0:W2:Y:S01]  /*0760*/  LDG.E.64 R24, [R8.64] ;  /* 0x0000000608187981 */ /* 0x0000a2000c1e1b00 */
[----:B------:R-:W-:Y:S01]  /*0770*/  IMAD.WIDE.U32 R26, R28, R26, R30 ;  /* 0x0000001a1c1a7225 */ /* 0x000fe200078e001e */
[----:B------:R-:W-:Y:S02]  /*0780*/  IADD3 R28, P4, R8, UR10, RZ ;  /* 0x0000000a081c7c10 */ /* 0x000fe4000ff9e0ff */
[----:B------:R-:W3:Y:S01]  /*0790*/  LDL.64 R30, [UR13+0x30] ;  /* 0x0000300dff1e7983 */ /* 0x000ee20008100a00 */
[----:B------:R-:W-:Y:S01]  /*07a0*/  IMAD.IADD R27, R27, 0x1, R29 ;  /* 0x000000011b1b7824 */ /* 0x000fe200078e021d */
[----:B------:R-:W-:-:S05]  /*07b0*/  IADD3.X R29, R9, UR12, RZ, P4, !PT ;  /* 0x0000000c091d7c10 */ /* 0x000fca000a7fe4ff */
[----:B------:R1:W3:Y:S01]  /*07c0*/  LDG.E.64 R36, [R28.64] ;  /* 0x000000061c247981 */ /* 0x0002e2000c1e1b00 */
[----:B0-----:R-:W-:-:S04]  /*07d0*/  IADD3 R8, P4, R28, UR10, RZ ;  /* 0x0000000a1c087c10 */ /* 0x001fc8000ff9e0ff */
[----:B------:R-:W-:Y:S02]  /*07e0*/  IADD3.X R9, R29, UR12, RZ, P4, !PT ;  /* 0x0000000c1d097c10 */ /* 0x000fe4000a7fe4ff */
[----:B-1----:R-:W-:-:S04]  /*07f0*/  IADD3 R28, P4, R8, UR10, RZ ;  /* 0x0000000a081c7c10 */ /* 0x002fc8000ff9e0ff */
[----:B------:R-:W-:Y:S01]  /*0800*/  IADD3.X R29, R9, UR12, RZ, P4, !PT ;  /* 0x0000000c091d7c10 */ /* 0x000fe2000a7fe4ff */
[----:B--2---:R-:W-:-:S04]  /*0810*/  IMAD R25, R25, R10, RZ ;  /* 0x0000000a19197224 */ /* 0x004fc800078e02ff */
[C---:B------:R-:W-:Y:S02]  /*0820*/  IMAD R25, R24.reuse, R11, R25 ;  /* 0x0000000b18197224 */ /* 0x040fe400078e0219 */
[----:B------:R-:W-:Y:S02]  /*0830*/  IMAD.WIDE.U32 R10, R24, R10, R26 ;  /* 0x0000000a180a7225 */ /* 0x000fe400078e001a */
[----:B------:R0:W2:Y:S03]  /*0840*/  LDG.E.64 R26, [R8.64] ;  /* 0x00000006081a7981 */ /* 0x0000a6000c1e1b00 */
[----:B------:R-:W-:Y:S01]  /*0850*/  IADD3 R11, R11, R25, RZ ;  /* 0x000000190b0b7210 */ /* 0x000fe20007ffe0ff */
[----:B---3--:R-:W-:-:S04]  /*0860*/  IMAD R25, R37, R30, RZ ;  /* 0x0000001e25197224 */ /* 0x008fc800078e02ff */
[C---:B------:R-:W-:Y:S02]  /*0870*/  IMAD R31, R36.reuse, R31, R25 ;  /* 0x0000001f241f7224 */ /* 0x040fe400078e0219 */
[----:B------:R-:W2:Y:S01]  /*0880*/  LDL.64 R24, [UR13+0x38] ;  /* 0x0000380dff187983 */ /* 0x000ea20008100a00 */
[----:B------:R-:W-:-:S03]  /*0890*/  IMAD.WIDE.U32 R10, R36, R30, R10 ;  /* 0x0000001e240a7225 */ /* 0x000fc600078e000a */
[----:B------:R1:W3:Y:S01]  /*08a0*/  LDG.E.64 R36, [R28.64] ;  /* 0x000000061c247981 */ /* 0x0002e2000c1e1b00 */
[----:B------:R-:W-:-:S03]  /*08b0*/  IMAD.IADD R11, R11, 0x1, R31 ;  /* 0x000000010b0b7824 */ /* 0x000fc600078e021f */
[----:B------:R-:W3:Y:S01]  /*08c0*/  LDL.64 R30, [UR13+0x40] ;  /* 0x0000400dff1e7983 */ /* 0x000ee20008100a00 */
[----:B0-----:R-:W-:-:S04]  /*08d0*/  IADD3 R8, P4, R28, UR10, RZ ;  /* 0x0000000a1c087c10 */ /* 0x001fc8000ff9e0ff */
[----:B------:R-:W-:Y:S02]  /*08e0*/  IADD3.X R9, R29, UR12, RZ, P4, !PT ;  /* 0x0000000c1d097c10 */ /* 0x000fe4000a7fe4ff */
[----:B-1----:R-:W-:-:S04]  /*08f0*/  IADD3 R28, P4, R8, UR10, RZ ;  /* 0x0000000a081c7c10 */ /* 0x002fc8000ff9e0ff */
[----:B------:R-:W-:Y:S01]  /*0900*/  IADD3.X R29, R9, UR12, RZ, P4, !PT ;  /* 0x0000000c091d7c10 */ /* 0x000fe2000a7fe4ff */
[-C--:B--2---:R-:W-:Y:S02]  /*0910*/  IMAD R27, R27, R24.reuse, RZ ;  /* 0x000000181b1b7224 */ /* 0x084fe400078e02ff */
[----:B------:R-:W-:-:S04]  /*0920*/  IMAD.WIDE.U32 R10, R26, R24, R10 ;  /* 0x000000181a0a7225 */ /* 0x000fc800078e000a */
[----:B------:R-:W-:Y:S02]  /*0930*/  IMAD R27, R26, R25, R27 ;  /* 0x000000191a1b7224 */ /* 0x000fe400078e021b */
[----:B---3--:R-:W-:-:S03]  /*0940*/  IMAD R25, R37, R30, RZ ;  /* 0x0000001e25197224 */ /* 0x008fc600078e02ff */
[----:B------:R-:W-:Y:S01]  /*0950*/  IADD3 R11, R11, R27, RZ ;  /* 0x0000001b0b0b7210 */ /* 0x000fe20007ffe0ff */
[C---:B------:R-:W-:Y:S01]  /*0960*/  IMAD R31, R36.reuse, R31, R25 ;  /* 0x0000001f241f7224 */ /* 0x040fe200078e0219 */
[----:B------:R0:W2:Y:S03]  /*0970*/  LDG.E.64 R26, [R8.64] ;  /* 0x00000006081a7981 */ /* 0x0000a6000c1e1b00 */
[----:B------:R-:W-:Y:S01]  /*0980*/  IMAD.WIDE.U32 R10, R36, R30, R10 ;  /* 0x0000001e240a7225 */ /* 0x000fe200078e000a */
[----:B------:R-:W2:Y:S03]  /*0990*/  LDL.64 R24, [UR13+0x48] ;  /* 0x0000480dff187983 */ /* 0x000ea60008100a00 */
[----:B------:R-:W-:Y:S01]  /*09a0*/  IMAD.IADD R11, R11, 0x1, R31 ;  /* 0x000000010b0b7824 */ /* 0x000fe200078e021f */
[----:B------:R1:W3:Y:S04]  /*09b0*/  LDG.E.64 R36, [R28.64] ;  /* 0x000000061c247981 */ /* 0x0002e8000c1e1b00 */
        /* <DEDUP_REMOVED lines=11> */
[----:B------:R0:W2:Y:S04]  /*0a70*/  LDG.E.64 R26, [R8.64] ;  /* 0x00000006081a7981 */ /* 0x0000a8000c1e1b00 */
        /* <DEDUP_REMOVED lines=38> */
[----:B------:R-:W-:-:S05]  /*0ce0*/  IADD3.X R9, R29, UR12, RZ, P4, !PT ;  /* 0x0000000c1d097c10 */ /* 0x000fca000a7fe4ff */
[----:B-1----:R-:W4:Y:S01]  /*0cf0*/  LDG.E.64 R28, [R8.64] ;  /* 0x00000006081c7981 */ /* 0x002f22000c1e1b00 */
[-C--:B--2---:R-:W-:Y:S02]  /*0d00*/  IMAD R27, R27, R24.reuse, RZ ;  /* 0x000000181b1b7224 */ /* 0x084fe400078e02ff */
[----:B------:R-:W-:-:S04]  /*0d10*/  IMAD.WIDE.U32 R10, R26, R24, R10 ;  /* 0x000000181a0a7225 */ /* 0x000fc800078e000a */
[----:B------:R-:W-:Y:S02]  /*0d20*/  IMAD R27, R26, R25, R27 ;  /* 0x000000191a1b7224 */ /* 0x000fe400078e021b */
[----:B------:R-:W4:Y:S03]  /*0d30*/  LDL.64 R24, [UR13+0x88] ;  /* 0x0000880dff187983 */ /* 0x000f260008100a00 */
[----:B------:R-:W-:Y:S01]  /*0d40*/  IADD3 R11, R11, R27, RZ ;  /* 0x0000001b0b0b7210 */ /* 0x000fe20007ffe0ff */
[----:B---3--:R-:W-:-:S04]  /*0d50*/  IMAD R27, R37, R30, RZ ;  /* 0x0000001e251b7224 */ /* 0x008fc800078e02ff */
[C---:B------:R-:W-:Y:S02]  /*0d60*/  IMAD R27, R36.reuse, R31, R27 ;  /* 0x0000001f241b7224 */ /* 0x040fe400078e021b */
[----:B------:R-:W-:Y:S01]  /*0d70*/  IMAD.WIDE.U32 R30, R36, R30, R10 ;  /* 0x0000001e241e7225 */ /* 0x000fe200078e000a */
[----:B------:R-:W-:-:S04]  /*0d80*/  IADD3 R10, P4, R8, UR10, RZ ;  /* 0x0000000a080a7c10 */ /* 0x000fc8000ff9e0ff */
[----:B------:R-:W-:Y:S01]  /*0d90*/  IADD3.X R11, R9, UR12, RZ, P4, !PT ;  /* 0x0000000c090b7c10 */ /* 0x000fe2000a7fe4ff */
[----:B------:R-:W-:Y:S02]  /*0da0*/  IMAD.IADD R31, R31, 0x1, R27 ;  /* 0x000000011f1f7824 */ /* 0x000fe400078e021b */
[----:B------:R-:W2:Y:S04]  /*0db0*/  LDL.64 R26, [UR13+0x90] ;  /* 0x0000900dff1a7983 */ /* 0x000ea80008100a00 */
[----:B------:R-:W2:Y:S01]  /*0dc0*/  LDG.E.64 R36, [R10.64] ;  /* 0x000000060a247981 */ /* 0x000ea2000c1e1b00 */
[----:B------:R-:W-:-:S04]  /*0dd0*/  IADD3 R3, P4, R3, -0x10, RZ ;  /* 0xfffffff003037810 */ /* 0x000fc80007f9e0ff */
[----:B------:R-:W-:Y:S02]  /*0de0*/  IADD3.X R33, R33, -0x1, RZ, P4, !PT ;  /* 0xffffffff21217810 */ /* 0x000fe400027fe4ff */
[----:B------:R-:W-:-:S04]  /*0df0*/  ISETP.GT.U32.AND P4, PT, R3, 0xc, PT ;  /* 0x0000000c0300780c */ /* 0x000fc80003f84070 */
[----:B------:R-:W-:Y:S01]  /*0e00*/  ISETP.GT.AND.EX P4, PT, R33, RZ, PT, P4 ;  /* 0x000000ff2100720c */ /* 0x000fe20003f84340 */
[----:B------:R-:W-:-:S04]  /*0e10*/  UIADD3 UR4, UP0, UR4, 0x10, URZ ;  /* 0x0000001004047890 */ /* 0x000fc8000ff1e03f */
[----:B------:R-:W-:Y:S01]  /*0e20*/  UIADD3.X UR5, URZ, UR5, URZ, UP0, !UPT ;  /* 0x000000053f057290 */ /* 0x000fe200087fe43f */
[----:B----4-:R-:W-:-:S04]  /*0e30*/  IMAD R29, R29, R24, RZ ;  /* 0x000000181d1d7224 */ /* 0x010fc800078e02ff */
        /* <DEDUP_REMOVED lines=10> */
.L_x_8024:
[----:B------:R-:W-:-:S04]  /*0ee0*/  ISETP.GT.U32.AND P4, PT, R3, 0x4, PT ;  /* 0x000000040300780c */ /* 0x000fc80003f84070 */
[----:B------:R-:W-:-:S13]  /*0ef0*/  ISETP.GT.AND.EX P4, PT, R33, RZ, PT, P4 ;  /* 0x000000ff2100720c */ /* 0x000fda0003f84340 */
[----:B------:R-:W-:Y:S05]  /*0f00*/  @!P4 BRA `(.L_x_8026) ;  /* 0x000004600000c947 */ /* 0x000fea0003800000 */
[----:B------:R-:W-:Y:S01]  /*0f10*/  ULEA UR13, UR4, UR14, 0x3 ;  /* 0x0000000e040d7291 */ /* 0x000fe2000f8e183f */
[----:B------:R0:W2:Y:S01]  /*0f20*/  LDG.E.64 R28, [R24.64] ;  /* 0x00000006181c7981 */ /* 0x0000a2000c1e1b00 */
[----:B------:R-:W-:-:S07]  /*0f30*/  IADD3 R8, P0, R24, UR10, RZ ;  /* 0x0000000a18087c10 */ /* 0x000fce000ff1e0ff */
[----:B------:R-:W2:Y:S01]  /*0f40*/  LDL.64 R26, [UR13+0x18] ;  /* 0x0000180dff1a7983 */ /* 0x000ea20008100a00 */
[----:B------:R-:W-:-:S03]  /*0f50*/  IADD3.X R9, R25, UR12, RZ, P0, !PT ;  /* 0x0000000c19097c10 */ /* 0x000fc600087fe4ff */
[----:B------:R-:W3:Y:S04]  /*0f60*/  LDL.64 R10, [UR13+0x20] ;  /* 0x0000200dff0a7983 */ /* 0x000ee80008100a00 */
[----:B0-----:R0:W3:Y:S01]  /*0f70*/  LDG.E.64 R24, [R8.64] ;  /* 0x0000000608187981 */ /* 0x0010e2000c1e1b00 */
[-C--:B--2---:R-:W-:Y:S02]  /*0f80*/  IMAD R29, R29, R26.reuse, RZ ;  /* 0x0000001a1d1d7224 */ /* 0x084fe400078e02ff */
[----:B------:R-:W-:Y:S01]  /*0f90*/  IMAD.WIDE.U32 R30, R28, R26, R30 ;  /* 0x0000001a1c1e7225 */ /* 0x000fe200078e001e */
[----:B------:R-:W-:-:S03]  /*0fa0*/  IADD3 R26, P0, R8, UR10, RZ ;  /* 0x0000000a081a7c10 */ /* 0x000fc6000ff1e0ff */
[----:B------:R-:W-:Y:S01]  /*0fb0*/  IMAD R29, R28, R27, R29 ;  /* 0x0000001b1c1d7224 */ /* 0x000fe200078e021d */
[----:B------:R-:W-:Y:S02]  /*0fc0*/  IADD3.X R27, R9, UR12, RZ, P0, !PT ;  /* 0x0000000c091b7c10 */ /* 0x000fe400087fe4ff */
[----:B0-----:R-:W2:Y:S02]  /*0fd0*/  LDL.64 R8, [UR13+0x28] ;  /* 0x0000280dff087983 */ /* 0x001ea40008100a00 */
[----:B------:R-:W-:Y:S01]  /*0fe0*/  IADD3 R31, R31, R29, RZ ;  /* 0x0000001d1f1f7210 */ /* 0x000fe20007ffe0ff */
[----:B---3--:R-:W-:-:S04]  /*0ff0*/  IMAD R29, R25, R10, RZ ;  /* 0x0000000a191d7224 */ /* 0x008fc800078e02ff */
[C---:B------:R-:W-:Y:S02]  /*1000*/  IMAD R29, R24.reuse, R11, R29 ;  /* 0x0000000b181d7224 */ /* 0x040fe400078e021d */
[----:B------:R-:W-:Y:S02]  /*1010*/  IMAD.WIDE.U32 R10, R24, R10, R30 ;  /* 0x0000000a180a7225 */ /* 0x000fe400078e001e */
[----:B------:R-:W2:Y:S01]  /*1020*/  LDG.E.64 R24, [R26.64] ;  /* 0x000000061a187981 */ /* 0x000ea2000c1e1b00 */
[----:B------:R-:W-:Y:S01]  /*1030*/  IADD3 R28, P0, R26, UR10, RZ ;  /* 0x0000000a1a1c7c10 */ /* 0x000fe2000ff1e0ff */
[----:B------:R-:W-:Y:S02]  /*1040*/  IMAD.IADD R11, R11, 0x1, R29 ;  /* 0x000000010b0b7824 */ /* 0x000fe400078e021d */
[----:B------:R-:W3:Y:S01]  /*1050*/  LDL.64 R30, [UR13+0x30] ;  /* 0x0000300dff1e7983 */ /* 0x000ee20008100a00 */
[----:B------:R-:W-:-:S05]  /*1060*/  IADD3.X R29, R27, UR12, RZ, P0, !PT ;  /* 0x0000000c1b1d7c10 */ /* 0x000fca00087fe4ff */
[----:B------:R-:W3:Y:S01]  /*1070*/  LDG.E.64 R36, [R28.64] ;  /* 0x000000061c247981 */ /* 0x000ee2000c1e1b00 */
        /* <DEDUP_REMOVED lines=8> */
[----:B------:R-:W-:Y:S01]  /*1100*/  IADD3 R28, P0, R10, UR10, RZ ;  /* 0x0000000a0a1c7c10 */ /* 0x000fe2000ff1e0ff */
[----:B------:R-:W2:Y:S04]  /*1110*/  LDL.64 R24, [UR13+0x38] ;  /* 0x0000380dff187983 */ /* 0x000ea80008100a00 */
[----:B------:R0:W2:Y:S01]  /*1120*/  LDG.E.64 R26, [R10.64] ;  /* 0x000000060a1a7981 */ /* 0x0000a2000c1e1b00 */
[----:B------:R-:W-:Y:S01]  /*1130*/  IMAD.WIDE.U32 R8, R36, R30, R8 ;  /* 0x0000001e24087225 */ /* 0x000fe200078e0008 */
[----:B------:R-:W-:-:S03]  /*1140*/  IADD3.X R29, R11, UR12, RZ, P0, !PT ;  /* 0x0000000c0b1d7c10 */ /* 0x000fc600087fe4ff */
[----:B------:R-:W-:Y:S02]  /*1150*/  IMAD.IADD R9, R9, 0x1, R31 ;  /* 0x0000000109097824 */ /* 0x000fe400078e021f */
[----:B------:R1:W3:Y:S04]  /*1160*/  LDG.E.64 R36, [R28.64] ;  /* 0x000000061c247981 */ /* 0x0002e8000c1e1b00 */
        /* <DEDUP_REMOVED lines=17> */
[----:B------:R-:W-:Y:S01]  /*1280*/  IADD3 R3, P5, R3, -0x8, RZ ;  /* 0xfffffff803037810 */ /* 0x000fe20007fbe0ff */
[----:B------:R-:W-:Y:S01]  /*1290*/  UIADD3 UR4, UP0, UR4, 0x8, URZ ;  /* 0x0000000804047890 */ /* 0x000fe2000ff1e03f */
[----:B------:R-:W-:-:S02]  /*12a0*/  PLOP3.LUT P0, PT, PT, PT, PT, 0x8, 0x0 ;  /* 0x000000000000781c */ /* 0x000fc40003f0e170 */
[----:B------:R-:W-:Y:S01]  /*12b0*/  IADD3.X R33, R33, -0x1, RZ, P5, !PT ;  /* 0xffffffff21217810 */ /* 0x000fe20002ffe4ff */
        /* <DEDUP_REMOVED lines=11> */
.L_x_8026:
[----:B------:R-:W-:-:S04]  /*1370*/  ISETP.NE.U32.AND P4, PT, R3, RZ, PT ;  /* 0x000000ff0300720c */ /* 0x000fc80003f85070 */
[----:B------:R-:W-:-:S13]  /*1380*/  ISETP.NE.OR.EX P0, PT, R33, RZ, P0, P4 ;  /* 0x000000ff2100720c */ /* 0x000fda0000705740 */
[----:B------:R-:W-:Y:S05]  /*1390*/  @!P0 BRA `(.L_x_8022) ;  /* 0x0000028000008947 */ /* 0x000fea0003800000 */
.L_x_8023:
        /* <DEDUP_REMOVED lines=8> */
[----:B------:R-:W-:-:S04]  /*1420*/  IMAD.WIDE.U32 R30, R8, R10, R30 ;  /* 0x0000000a081e7225 */ /* 0x000fc800078e001e */
[----:B------:R-:W-:Y:S01]  /*1430*/  IMAD R9, R8, R11, R9 ;  /* 0x0000000b08097224 */ /* 0x000fe200078e0209 */
[----:B------:R-:W-:-:S04]  /*1440*/  IADD3 R8, P0, R24, UR10, RZ ;  /* 0x0000000a18087c10 */ /* 0x000fc8000ff1e0ff */
[----:B------:R-:W-:Y:S01]  /*1450*/  IADD3 R31, R31, R9, RZ ;  /* 0x000000091f1f7210 */ /* 0x000fe20007ffe0ff */
[-C--:B---3--:R-:W-:Y:S01]  /*1460*/  IMAD R11, R27, R28.reuse, RZ ;  /* 0x0000001c1b0b7224 */ /* 0x088fe200078e02ff */
[----:B------:R-:W-:Y:S02]  /*1470*/  IADD3.X R9, R25, UR12, RZ, P0, !PT ;  /* 0x0000000c19097c10 */ /* 0x000fe400087fe4ff */
[----:B------:R-:W2:Y:S01]  /*1480*/  LDL.64 R24, [UR13+0x28] ;  /* 0x0000280dff187983 */ /* 0x000ea20008100a00 */
[C---:B------:R-:W-:Y:S02]  /*1490*/  IMAD R11, R26.reuse, R29, R11 ;  /* 0x0000001d1a0b7224 */ /* 0x040fe400078e020b */
[----:B------:R-:W-:Y:S01]  /*14a0*/  IMAD.WIDE.U32 R26, R26, R28, R30 ;  /* 0x0000001c1a1a7225 */ /* 0x000fe200078e001e */
[----:B------:R-:W-:Y:S01]  /*14b0*/  IADD3 R10, P0, R8, UR10, RZ ;  /* 0x0000000a080a7c10 */ /* 0x000fe2000ff1e0ff */
[----:B------:R-:W2:Y:S02]  /*14c0*/  LDG.E.64 R28, [R8.64] ;  /* 0x00000006081c7981 */ /* 0x000ea4000c1e1b00 */
[----:B------:R-:W-:Y:S01]  /*14d0*/  IMAD.IADD R27, R27, 0x1, R11 ;  /* 0x000000011b1b7824 */ /* 0x000fe200078e020b */
[----:B------:R-:W-:Y:S01]  /*14e0*/  IADD3.X R11, R9, UR12, RZ, P0, !PT ;  /* 0x0000000c090b7c10 */ /* 0x000fe200087fe4ff */
[----:B------:R-:W3:Y:S04]  /*14f0*/  LDL.64 R30, [UR13+0x30] ;  /* 0x0000300dff1e7983 */ /* 0x000ee80008100a00 */
[----:B------:R-:W3:Y:S01]  /*1500*/  LDG.E.64 R36, [R10.64] ;  /* 0x000000060a247981 */ /* 0x000ee2000c1e1b00 */
[----:B------:R-:W-:-:S04]  /*1510*/  IADD3 R3, P0, R3, -0x4, RZ ;  /* 0xfffffffc03037810 */ /* 0x000fc80007f1e0ff */
[----:B------:R-:W-:Y:S02]  /*1520*/  IADD3.X R33, R33, -0x1, RZ, P0, !PT ;  /* 0xffffffff21217810 */ /* 0x000fe400007fe4ff */
[----:B------:R-:W-:-:S04]  /*1530*/  ISETP.NE.U32.AND P0, PT, R3, RZ, PT ;  /* 0x000000ff0300720c */ /* 0x000fc80003f05070 */
[----:B------:R-:W-:Y:S01]  /*1540*/  ISETP.NE.AND.EX P0, PT, R33, RZ, PT, P0 ;  /* 0x000000ff2100720c */ /* 0x000fe20003f05300 */
[----:B------:R-:W-:-:S04]  /*1550*/  UIADD3 UR4, UP0, UR4, 0x4, URZ ;  /* 0x0000000404047890 */ /* 0x000fc8000ff1e03f */
[----:B------:R-:W-:Y:S01]  /*1560*/  UIADD3.X UR5, URZ, UR5, URZ, UP0, !UPT ;  /* 0x000000053f057290 */ /* 0x000fe200087fe43f */
[----:B--2---:R-:W-:-:S04]  /*1570*/  IMAD R29, R29, R24, RZ ;  /* 0x000000181d1d7224 */ /* 0x004fc800078e02ff */
[C---:B------:R-:W-:Y:S02]  /*1580*/  IMAD R29, R28.reuse, R25, R29 ;  /* 0x000000191c1d7224 */ /* 0x040fe400078e021d */
[----:B------:R-:W-:-:S04]  /*1590*/  IMAD.WIDE.U32 R24, R28, R24, R26 ;  /* 0x000000181c187225 */ /* 0x000fc800078e001a */
[----:B---3--:R-:W-:Y:S01]  /*15a0*/  IMAD R9, R37, R30, RZ ;  /* 0x0000001e25097224 */ /* 0x008fe200078e02ff */
[----:B------:R-:W-:-:S03]  /*15b0*/  IADD3 R25, R25, R29, RZ ;  /* 0x0000001d19197210 */ /* 0x000fc60007ffe0ff */
[C---:B------:R-:W-:Y:S02]  /*15c0*/  IMAD R9, R36.reuse, R31, R9 ;  /* 0x0000001f24097224 */ /* 0x040fe400078e0209 */
[----:B------:R-:W-:Y:S01]  /*15d0*/  IMAD.WIDE.U32 R30, R36, R30, R24 ;  /* 0x0000001e241e7225 */ /* 0x000fe200078e0018 */
[----:B------:R-:W-:-:S04]  /*15e0*/  IADD3 R24, P4, R10, UR10, RZ ;  /* 0x0000000a0a187c10 */ /* 0x000fc8000ff9e0ff */
[----:B------:R-:W-:Y:S01]  /*15f0*/  IADD3.X R25, R11, UR12, RZ, P4, !PT ;  /* 0x0000000c0b197c10 */ /* 0x000fe2000a7fe4ff */
[----:B------:R-:W-:Y:S01]  /*1600*/  IMAD.IADD R31, R31, 0x1, R9 ;  /* 0x000000011f1f7824 */ /* 0x000fe200078e0209 */
[----:B------:R-:W-:Y:S05]  /*1610*/  @P0 BRA `(.L_x_8023) ;  /* 0xfffffd8000000947 */ /* 0x000fea000383ffff */
.L_x_8022:
[----:B------:R-:W-:-:S04]  /*1620*/  ISETP.NE.U32.AND P0, PT, R0, RZ, PT ;  /* 0x000000ff0000720c */ /* 0x000fc80003f05070 */
[----:B------:R-:W-:-:S13]  /*1630*/  ISETP.NE.AND.EX P0, PT, RZ, RZ, PT, P0 ;  /* 0x000000ffff00720c */ /* 0x000fda0003f05300 */
[----:B------:R-:W-:Y:S05]  /*1640*/  @!P0 BRA `(.L_x_8021) ;  /* 0x000002d000008947 */ /* 0x000fea0003800000 */
[----:B-----5:R-:W-:Y:S01]  /*1650*/  IMAD R3, R13, c[0x0][0x170], RZ ;  /* 0x00005c000d037a24 */ /* 0x020fe200078e02ff */
[----:B------:R-:W-:Y:S01]  /*1660*/  ULDC.64 UR10, c[0x0][0x1c0] ;  /* 0x00007000000a7ab9 */ /* 0x000fe20000000a00 */
[----:B------:R-:W-:Y:S01]  /*1670*/  IMAD.WIDE.U32 R10, R12, c[0x0][0x170], RZ ;  /* 0x00005c000c0a7a25 */ /* 0x000fe200078e00ff */
[----:B------:R-:W-:-:S03]  /*1680*/  UIMAD UR5, UR5, UR10, URZ ;  /* 0x0000000a050572a4 */ /* 0x000fc6000f8e023f */
[----:B------:R-:W-:Y:S01]  /*1690*/  IMAD R3, R12, c[0x0][0x174], R3 ;  /* 0x00005d000c037a24 */ /* 0x000fe200078e0203 */
[----:B------:R-:W-:Y:S02]  /*16a0*/  UIMAD UR5, UR4, UR11, UR5 ;  /* 0x0000000b040572a4 */ /* 0x000fe4000f8e0205 */
[----:B------:R-:W-:Y:S02]  /*16b0*/  ULEA UR11, UR4, UR14, 0x3 ;  /* 0x0000000e040b7291 */ /* 0x000fe4000f8e183f */
[----:B------:R-:W-:Y:S01]  /*16c0*/  IADD3 R11, R11, R3, RZ ;  /* 0x000000030b0b7210 */ /* 0x000fe20007ffe0ff */
[----:B------:R-:W-:-:S04]  /*16d0*/  IMAD.U32 R3, RZ, RZ, UR4 ;  /* 0x00000004ff037e24 */ /* 0x000fc8000f8e00ff */
[----:B------:R-:W-:Y:S02]  /*16e0*/  IMAD.WIDE.U32 R10, R3, c[0x0][0x1c0], R10 ;  /* 0x00007000030a7a25 */ /* 0x000fe400078e000a */
[----:B------:R-:W2:Y:S03]  /*16f0*/  LDL.64 R12, [UR11+0x18] ;  /* 0x0000180bff0c7983 */ /* 0x000ea60008100a00 */
[----:B------:R-:W-:Y:S02]  /*1700*/  IADD3 R3, R11, UR5, RZ ;  /* 0x000000050b037c10 */ /* 0x000fe4000fffe0ff */
        /* <DEDUP_REMOVED lines=18> */
[----:B------:R-:W2:Y:S02]  /*1830*/  LDL.64 R8, [UR11+0x20] ;  /* 0x0000200bff087983 */ /* 0x000ea40008100a00 */
[----:B------:R-:W-:Y:S02]  /*1840*/  @P0 IADD3 R24, P4, R26, UR12, RZ ;  /* 0x0000000c1a180c10 */ /* 0x000fe4000ff9e0ff */
[----:B------:R-:W2:Y:S02]  /*1850*/  LDG.E.64 R10, [R26.64] ;  /* 0x000000061a0a7981 */ /* 0x000ea4000c1e1b00 */
[----:B------:R-:W-:Y:S02]  /*1860*/  @P0 IADD3.X R25, R27, UR4, RZ, P4, !PT ;  /* 0x000000041b190c10 */ /* 0x000fe4000a7fe4ff */
        /* <DEDUP_REMOVED lines=10> */
[----:B------:R-:W-:-:S03]  /*1910*/  @P0 IADD3 R31, R13, R9, RZ ;  /* 0x000000090d1f0210 */ /* 0x000fc60007ffe0ff */
.L_x_8021:
[----:B------:R-:W-:Y:S01]  /*1920*/  CS2R R10, SRZ ;  /* 0x00000000000a7805 */ /* 0x000fe2000001ff00 */
[----:B------:R-:W-:Y:S01]  /*1930*/  MOV R8, R30 ;  /* 0x0000001e00087202 */ /* 0x000fe20000000f00 */
[----:B------:R-:W-:Y:S01]  /*1940*/  IMAD.MOV.U32 R9, RZ, RZ, R31 ;  /* 0x000000ffff097224 */ /* 0x000fe200078e001f */
[----:B------:R-:W-:Y:S05]  /*1950*/  @!P2 BRA `(.L_x_8027) ;  /* 0x000014c00000a947 */ /* 0x000fea0003800000 */
[----:B------:R-:W-:Y:S01]  /*1960*/  CS2R R10, SRZ ;  /* 0x00000000000a7805 */ /* 0x000fe2000001ff00 */
[----:B------:R-:W-:Y:S05]  /*1970*/  @!P3 BRA `(.L_x_8027) ;  /* 0x000014a00000b947 */ /* 0x000fea0003800000 */
[----:B------:R-:W-:Y:S01]  /*1980*/  IADD3 R0, P2, R32, -0x1, RZ ;  /* 0xffffffff20007810 */ /* 0x000fe20007f5e0ff */
[----:B------:R-:W-:Y:S01]  /*1990*/  UMOV UR4, URZ ;  /* 0x0000003f00047c82 */ /* 0x000fe20008000000 */
[----:B------:R-:W-:Y:S01]  /*19a0*/  CS2R R10, SRZ ;  /* 0x00000000000a7805 */ /* 0x000fe2000001ff00 */
[----:B------:R-:W-:Y:S01]  /*19b0*/  UMOV UR5, URZ ;  /* 0x0000003f00057c82 */ /* 0x000fe20008000000 */
[----:B------:R-:W-:Y:S01]  /*19c0*/  ISETP.GE.U32.AND P0, PT, R0, 0x3, PT ;  /* 0x000000030000780c */ /* 0x000fe20003f06070 */
[----:B------:R-:W-:Y:S01]  /*19d0*/  ULDC.64 UR12, c[0x0][0x1c0] ;  /* 0x00007000000c7ab9 */ /* 0x000fe20000000a00 */
[----:B------:R-:W-:-:S04]  /*19e0*/  IADD3.X R0, R34, -0x1, RZ, P2, !PT ;  /* 0xffffffff22007810 */ /* 0x000fc800017fe4ff */
[----:B------:R-:W-:Y:S02]  /*19f0*/  ISETP.GE.U32.AND.EX P0, PT, R0, RZ, PT, P0 ;  /* 0x000000ff0000720c */ /* 0x000fe40003f06100 */
[----:B------:R-:W-:-:S11]  /*1a00*/  LOP3.LUT R0, R32, 0x3, RZ, 0xc0, !PT ;  /* 0x0000000320007812 */ /* 0x000fd600078ec0ff */
[----:B------:R-:W-:Y:S05]  /*1a10*/  @!P0 BRA `(.L_x_8028) ;  /* 0x0000111000008947 */ /* 0x000fea0003800000 */
[----:B------:R-:W-:Y:S01]  /*1a20*/  IADD3 R3, P2, -R0, c[0x0][0x178], RZ ;  /* 0x00005e0000037a10 */ /* 0x000fe20007f5e1ff */
[----:B-----5:R-:W-:Y:S01]  /*1a30*/  IMAD R25, R15, c[0x0][0x170], RZ ;  /* 0x00005c000f197a24 */ /* 0x020fe200078e02ff */
[----:B------:R-:W-:Y:S01]  /*1a40*/  UIMAD.WIDE.U32 UR16, UR12, 0x8, URZ ;  /* 0x000000080c1078a5 */ /* 0x000fe2000f8e003f */
[----:B------:R-:W-:Y:S01]  /*1a50*/  IMAD.WIDE.U32 R12, R14, c[0x0][0x170], RZ ;  /* 0x00005c000e0c7a25 */ /* 0x000fe200078e00ff */
[----:B------:R-:W-:Y:S01]  /*1a60*/  ISETP.GT.U32.AND P0, PT, R3, RZ, PT ;  /* 0x000000ff0300720c */ /* 0x000fe20003f04070 */
[----:B------:R-:W-:Y:S01]  /*1a70*/  USHF.L.U32 UR10, UR13, 0x3, URZ ;  /* 0x000000030d0a7899 */ /* 0x000fe2000800063f */
[----:B------:R-:W-:Y:S01]  /*1a80*/  IADD3.X R33, R34, -0x1, RZ, P2, !PT ;  /* 0xffffffff22217810 */ /* 0x000fe200017fe4ff */
[----:B------:R-:W-:Y:S01]  /*1a90*/  IMAD R25, R14, c[0x0][0x174], R25 ;  /* 0x00005d000e197a24 */ /* 0x000fe200078e0219 */
[----:B------:R-:W-:Y:S01]  /*1aa0*/  LEA R26, P2, R12, c[0x0][0x168], 0x3 ;  /* 0x00005a000c1a7a11 */ /* 0x000fe200078418ff */
[----:B------:R-:W-:Y:S01]  /*1ab0*/  UIADD3 UR10, UR17, UR10, URZ ;  /* 0x0000000a110a7290 */ /* 0x000fe2000fffe03f */
[----:B------:R-:W-:Y:S01]  /*1ac0*/  ISETP.GT.AND.EX P0, PT, R33, RZ, PT, P0 ;  /* 0x000000ff2100720c */ /* 0x000fe20003f04300 */
[----:B------:R-:W-:Y:S01]  /*1ad0*/  UMOV UR4, URZ ;  /* 0x0000003f00047c82 */ /* 0x000fe20008000000 */
[----:B------:R-:W-:Y:S01]  /*1ae0*/  IADD3 R27, R13, R25, RZ ;  /* 0x000000190d1b7210 */ /* 0x000fe20007ffe0ff */
[----:B------:R-:W-:-:S03]  /*1af0*/  UMOV UR5, URZ ;  /* 0x0000003f00057c82 */ /* 0x000fc60008000000 */
[----:B------:R-:W-:-:S07]  /*1b00*/  LEA.HI.X R27, R12, c[0x0][0x16c], R27, 0x3, P2 ;  /* 0x00005b000c1b7a11 */ /* 0x000fce00010f1c1b */
[----:B------:R-:W-:Y:S05]  /*1b10*/  @!P0 BRA `(.L_x_8029) ;  /* 0x00000d9000008947 */ /* 0x000fea0003800000 */
[----:B------:R-:W-:Y:S02]  /*1b20*/  ISETP.GT.U32.AND P2, PT, R3, 0xc, PT ;  /* 0x0000000c0300780c */ /* 0x000fe40003f44070 */
[----:B------:R-:W-:Y:S02]  /*1b30*/  PLOP3.LUT P0, PT, PT, PT, PT, 0x80, 0x0 ;  /* 0x000000000000781c */ /* 0x000fe40003f0f070 */
[----:B------:R-:W-:-:S13]  /*1b40*/  ISETP.GT.AND.EX P2, PT, R33, RZ, PT, P2 ;  /* 0x000000ff2100720c */ /* 0x000fda0003f44320 */
[----:B------:R-:W-:Y:S05]  /*1b50*/  @!P2 BRA `(.L_x_8030) ;  /* 0x000008900000a947 */ /* 0x000fea0003800000 */
[----:B------:R-:W-:Y:S02]  /*1b60*/  PLOP3.LUT P0, PT, PT, PT, PT, 0x8, 0x0 ;  /* 0x000000000000781c */ /* 0x000fe40003f0e170 */
.L_x_8031:
        /* <DEDUP_REMOVED lines=10> */
[----:B------:R-:W-:-:S03]  /*1c10*/  IADD3 R12, P2, R26, UR16, RZ ;  /* 0x000000101a0c7c10 */ /* 0x000fc6000ff5e0ff */
[----:B------:R-:W-:Y:S02]  /*1c20*/  IMAD.IADD R11, R11, 0x1, R25 ;  /* 0x000000010b0b7824 */ /* 0x000fe400078e0219 */
[-C--:B---3--:R-:W-:Y:S01]  /*1c30*/  IMAD R25, R31, R28.reuse, RZ ;  /* 0x0000001c1f197224 */ /* 0x088fe200078e02ff */
[----:B------:R-:W-:Y:S01]  /*1c40*/  IADD3.X R13, R27, UR10, RZ, P2, !PT ;  /* 0x0000000a1b0d7c10 */ /* 0x000fe200097fe4ff */
[----:B------:R-:W-:Y:S01]  /*1c50*/  IMAD.WIDE.U32 R10, R30, R28, R10 ;  /* 0x0000001c1e0a7225 */ /* 0x000fe200078e000a */
[----:B------:R-:W-:-:S03]  /*1c60*/  IADD3 R28, P2, R12, UR16, RZ ;  /* 0x000000100c1c7c10 */ /* 0x000fc6000ff5e0ff */
[----:B------:R-:W-:Y:S01]  /*1c70*/  IMAD R29, R30, R29, R25 ;  /* 0x0000001d1e1d7224 */ /* 0x000fe200078e0219 */
[----:B------:R0:W2:Y:S04]  /*1c80*/  LDG.E.64 R26, [R12.64] ;  /* 0x000000060c1a7981 */ /* 0x0000a8000c1e1b00 */
[----:B------:R-:W-:Y:S01]  /*1c90*/  IADD3 R11, R11, R29, RZ ;  /* 0x0000001d0b0b7210 */ /* 0x000fe20007ffe0ff */
[----:B------:R-:W2:Y:S01]  /*1ca0*/  LDL.64 R24, [UR11+0x28] ;  /* 0x0000280bff187983 */ /* 0x000ea20008100a00 */
[----:B------:R-:W-:-:S03]  /*1cb0*/  IADD3.X R29, R13, UR10, RZ, P2, !PT ;  /* 0x0000000a0d1d7c10 */ /* 0x000fc600097fe4ff */
[----:B------:R-:W3:Y:S04]  /*1cc0*/  LDL.64 R30, [UR11+0x30] ;  /* 0x0000300bff1e7983 */ /* 0x000ee80008100a00 */
[----:B------:R1:W3:Y:S01]  /*1cd0*/  LDG.E.64 R36, [R28.64] ;  /* 0x000000061c247981 */ /* 0x0002e2000c1e1b00 */
        /* <DEDUP_REMOVED lines=12> */
[----:B------:R-:W2:Y:S02]  /*1da0*/  LDL.64 R24, [UR11+0x38] ;  /* 0x0000380bff187983 */ /* 0x000ea40008100a00 */
[----:B------:R-:W-:Y:S02]  /*1db0*/  IADD3 R11, R11, R31, RZ ;  /* 0x0000001f0b0b7210 */ /* 0x000fe40007ffe0ff */
        /* <DEDUP_REMOVED lines=72> */
[-C--:B---3--:R-:W-:Y:S02]  /*2240*/  IMAD R25, R37, R30.reuse, RZ ;  /* 0x0000001e25197224 */ /* 0x088fe400078e02ff */
[----:B------:R-:W-:Y:S02]  /*2250*/  IMAD.IADD R11, R11, 0x1, R27 ;  /* 0x000000010b0b7824 */ /* 0x000fe400078e021b */
[----:B------:R-:W-:Y:S01]  /*2260*/  IMAD R25, R36, R31, R25 ;  /* 0x0000001f24197224 */ /* 0x000fe200078e0219 */
[----:B------:R-:W-:Y:S01]  /*2270*/  IADD3 R24, P2, R12, UR16, RZ ;  /* 0x000000100c187c10 */ /* 0x000fe2000ff5e0ff */
[----:B------:R-:W-:Y:S01]  /*2280*/  IMAD.WIDE.U32 R10, R36, R30, R10 ;  /* 0x0000001e240a7225 */ /* 0x000fe200078e000a */
[----:B------:R-:W4:Y:S04]  /*2290*/  LDL.64 R26, [UR11+0x88] ;  /* 0x0000880bff1a7983 */ /* 0x000f280008100a00 */
[----:B------:R-:W-:Y:S01]  /*22a0*/  IADD3 R11, R11, R25, RZ ;  /* 0x000000190b0b7210 */ /* 0x000fe20007ffe0ff */
[----:B------:R-:W2:Y:S01]  /*22b0*/  LDL.64 R30, [UR11+0x90] ;  /* 0x0000900bff1e7983 */ /* 0x000ea20008100a00 */
[----:B------:R-:W-:-:S05]  /*22c0*/  IADD3.X R25, R13, UR10, RZ, P2, !PT ;  /* 0x0000000a0d197c10 */ /* 0x000fca00097fe4ff */
[----:B------:R-:W2:Y:S01]  /*22d0*/  LDG.E.64 R36, [R24.64] ;  /* 0x0000000618247981 */ /* 0x000ea2000c1e1b00 */
[----:B------:R-:W-:-:S04]  /*22e0*/  IADD3 R3, P2, R3, -0x10, RZ ;  /* 0xfffffff003037810 */ /* 0x000fc80007f5e0ff */
[----:B------:R-:W-:Y:S02]  /*22f0*/  IADD3.X R33, R33, -0x1, RZ, P2, !PT ;  /* 0xffffffff21217810 */ /* 0x000fe400017fe4ff */
[----:B------:R-:W-:-:S04]  /*2300*/  ISETP.GT.U32.AND P2, PT, R3, 0xc, PT ;  /* 0x0000000c0300780c */ /* 0x000fc80003f44070 */
[----:B------:R-:W-:Y:S01]  /*2310*/  ISETP.GT.AND.EX P2, PT, R33, RZ, PT, P2 ;  /* 0x000000ff2100720c */ /* 0x000fe20003f44320 */
[----:B------:R-:W-:-:S04]  /*2320*/  UIADD3 UR4, UP0, UR4, 0x10, URZ ;  /* 0x0000001004047890 */ /* 0x000fc8000ff1e03f */
[----:B------:R-:W-:Y:S01]  /*2330*/  UIADD3.X UR5, URZ, UR5, URZ, UP0, !UPT ;  /* 0x000000053f057290 */ /* 0x000fe200087fe43f */
[-C--:B----4-:R-:W-:Y:S02]  /*2340*/  IMAD R29, R29, R26.reuse, RZ ;  /* 0x0000001a1d1d7224 */ /* 0x090fe400078e02ff */
[----:B------:R-:W-:-:S04]  /*2350*/  IMAD.WIDE.U32 R10, R28, R26, R10 ;  /* 0x0000001a1c0a7225 */ /* 0x000fc800078e000a */
[----:B------:R-:W-:Y:S01]  /*2360*/  IMAD R29, R28, R27, R29 ;  /* 0x0000001b1c1d7224 */ /* 0x000fe200078e021d */
[----:B------:R-:W-:-:S03]  /*2370*/  IADD3 R26, P3, R24, UR16, RZ ;  /* 0x00000010181a7c10 */ /* 0x000fc6000ff7e0ff */
[----:B------:R-:W-:Y:S02]  /*2380*/  IMAD.IADD R11, R11, 0x1, R29 ;  /* 0x000000010b0b7824 */ /* 0x000fe400078e021d */
[-C--:B--2---:R-:W-:Y:S02]  /*2390*/  IMAD R13, R37, R30.reuse, RZ ;  /* 0x0000001e250d7224 */ /* 0x084fe400078e02ff */
[----:B------:R-:W-:Y:S01]  /*23a0*/  IMAD.WIDE.U32 R10, R36, R30, R10 ;  /* 0x0000001e240a7225 */ /* 0x000fe200078e000a */
[----:B------:R-:W-:-:S03]  /*23b0*/  IADD3.X R27, R25, UR10, RZ, P3, !PT ;  /* 0x0000000a191b7c10 */ /* 0x000fc60009ffe4ff */
[----:B------:R-:W-:-:S05]  /*23c0*/  IMAD R13, R36, R31, R13 ;  /* 0x0000001f240d7224 */ /* 0x000fca00078e020d */
[----:B------:R-:W-:Y:S01]  /*23d0*/  IADD3 R11, R11, R13, RZ ;  /* 0x0000000d0b0b7210 */ /* 0x000fe20007ffe0ff */
[----:B------:R-:W-:Y:S05]  /*23e0*/  @P2 BRA `(.L_x_8031) ;  /* 0xfffff78000002947 */ /* 0x000fea000383ffff */
.L_x_8030:
[----:B------:R-:W-:-:S04]  /*23f0*/  ISETP.GT.U32.AND P2, PT, R3, 0x4, PT ;  /* 0x000000040300780c */ /* 0x000fc80003f44070 */
[----:B------:R-:W-:-:S13]  /*2400*/  ISETP.GT.AND.EX P2, PT, R33, RZ, PT, P2 ;  /* 0x000000ff2100720c */ /* 0x000fda0003f44320 */
[----:B------:R-:W-:Y:S05]  /*2410*/  @!P2 BRA `(.L_x_8032) ;  /* 0x000004600000a947 */ /* 0x000fea0003800000 */
[----:B------:R-:W-:Y:S01]  /*2420*/  ULEA UR11, UR4, UR14, 0x3 ;  /* 0x0000000e040b7291 */ /* 0x000fe2000f8e183f */
[----:B------:R-:W-:Y:S01]  /*2430*/  IADD3 R12, P0, R26, UR16, RZ ;  /* 0x000000101a0c7c10 */ /* 0x000fe2000ff1e0ff */
[----:B------:R0:W2:Y:S03]  /*2440*/  LDG.E.64 R30, [R26.64] ;  /* 0x000000061a1e7981 */ /* 0x0000a6000c1e1b00 */
[----:B------:R-:W-:-:S04]  /*2450*/  IADD3.X R13, R27, UR10, RZ, P0, !PT ;  /* 0x0000000a1b0d7c10 */ /* 0x000fc800087fe4ff */
[----:B------:R-:W2:Y:S04]  /*2460*/  LDL.64 R28, [UR11+0x18] ;  /* 0x0000180bff1c7983 */ /* 0x000ea80008100a00 */
[----:B0-----:R-:W3:Y:S04]  /*2470*/  LDG.E.64 R26, [R12.64] ;  /* 0x000000060c1a7981 */ /* 0x001ee8000c1e1b00 */
[----:B------:R-:W3:Y:S01]  /*2480*/  LDL.64 R24, [UR11+0x20] ;  /* 0x0000200bff187983 */ /* 0x000ee20008100a00 */
[-C--:B--2---:R-:W-:Y:S02]  /*2490*/  IMAD R31, R31, R28.reuse, RZ ;  /* 0x0000001c1f1f7224 */ /* 0x084fe400078e02ff */
[----:B------:R-:W-:Y:S01]  /*24a0*/  IMAD.WIDE.U32 R10, R30, R28, R10 ;  /* 0x0000001c1e0a7225 */ /* 0x000fe200078e000a */
[----:B------:R-:W-:-:S03]  /*24b0*/  IADD3 R28, P0, R12, UR16, RZ ;  /* 0x000000100c1c7c10 */ /* 0x000fc6000ff1e0ff */
[----:B------:R-:W-:Y:S01]  /*24c0*/  IMAD R31, R30, R29, R31 ;  /* 0x0000001d1e1f7224 */ /* 0x000fe200078e021f */
[----:B------:R-:W-:Y:S01]  /*24d0*/  IADD3.X R29, R13, UR10, RZ, P0, !PT ;  /* 0x0000000a0d1d7c10 */ /* 0x000fe200087fe4ff */
[-C--:B---3--:R-:W-:Y:S01]  /*24e0*/  IMAD R27, R27, R24.reuse, RZ ;  /* 0x000000181b1b7224 */ /* 0x088fe200078e02ff */
[----:B------:R-:W2:Y:S01]  /*24f0*/  LDL.64 R12, [UR11+0x28] ;  /* 0x0000280bff0c7983 */ /* 0x000ea20008100a00 */
[----:B------:R-:W-:Y:S02]  /*2500*/  IMAD.IADD R11, R11, 0x1, R31 ;  /* 0x000000010b0b7824 */ /* 0x000fe400078e021f */
[C---:B------:R-:W-:Y:S01]  /*2510*/  IMAD R27, R26.reuse, R25, R27 ;  /* 0x000000191a1b7224 */ /* 0x040fe200078e021b */
[----:B------:R-:W3:Y:S01]  /*2520*/  LDL.64 R30, [UR11+0x30] ;  /* 0x0000300bff1e7983 */ /* 0x000ee20008100a00 */
[----:B------:R-:W-:Y:S01]  /*2530*/  IMAD.WIDE.U32 R10, R26, R24, R10 ;  /* 0x000000181a0a7225 */ /* 0x000fe200078e000a */
[----:B------:R-:W-:Y:S02]  /*2540*/  IADD3 R26, P0, R28, UR16, RZ ;  /* 0x000000101c1a7c10 */ /* 0x000fe4000ff1e0ff */
[----:B------:R-:W2:Y:S02]  /*2550*/  LDG.E.64 R24, [R28.64] ;  /* 0x000000061c187981 */ /* 0x000ea4000c1e1b00 */
[----:B------:R-:W-:-:S02]  /*2560*/  IADD3 R11, R11, R27, RZ ;  /* 0x0000001b0b0b7210 */ /* 0x000fc40007ffe0ff */
[----:B------:R-:W-:-:S05]  /*2570*/  IADD3.X R27, R29, UR10, RZ, P0, !PT ;  /* 0x0000000a1d1b7c10 */ /* 0x000fca00087fe4ff */
[----:B------:R-:W3:Y:S01]  /*2580*/  LDG.E.64 R36, [R26.64] ;  /* 0x000000061a247981 */ /* 0x000ee2000c1e1b00 */
        /* <DEDUP_REMOVED lines=9> */
[----:B------:R-:W2:Y:S01]  /*2620*/  LDL.64 R24, [UR11+0x38] ;  /* 0x0000380bff187983 */ /* 0x000ea20008100a00 */
[----:B------:R-:W-:-:S03]  /*2630*/  IMAD.WIDE.U32 R10, R36, R30, R10 ;  /* 0x0000001e240a7225 */ /* 0x000fc600078e000a */
[----:B------:R0:W2:Y:S02]  /*2640*/  LDG.E.64 R26, [R12.64] ;  /* 0x000000060c1a7981 */ /* 0x0000a4000c1e1b00 */
[----:B------:R-:W-:Y:S02]  /*2650*/  IADD3 R11, R11, R29, RZ ;  /* 0x0000001d0b0b7210 */ /* 0x000fe40007ffe0ff */
[----:B------:R-:W-:Y:S01]  /*2660*/  IADD3.X R29, R13, UR10, RZ, P0, !PT ;  /* 0x0000000a0d1d7c10 */ /* 0x000fe200087fe4ff */
[----:B------:R-:W3:Y:S04]  /*2670*/  LDL.64 R30, [UR11+0x40] ;  /* 0x0000400bff1e7983 */ /* 0x000ee80008100a00 */
[----:B------:R1:W3:Y:S01]  /*2680*/  LDG.E.64 R36, [R28.64] ;  /* 0x000000061c247981 */ /* 0x0002e2000c1e1b00 */
        /* <DEDUP_REMOVED lines=16> */
[----:B------:R-:W-:Y:S01]  /*2790*/  IADD3 R3, P3, R3, -0x8, RZ ;  /* 0xfffffff803037810 */ /* 0x000fe20007f7e0ff */
[----:B------:R-:W-:Y:S01]  /*27a0*/  UIADD3 UR4, UP0, UR4, 0x8, URZ ;  /* 0x0000000804047890 */ /* 0x000fe2000ff1e03f */
[----:B------:R-:W-:Y:S02]  /*27b0*/  PLOP3.LUT P0, PT, PT, PT, PT, 0x8, 0x0 ;  /* 0x000000000000781c */ /* 0x000fe40003f0e170 */
[----:B------:R-:W-:Y:S01]  /*27c0*/  IADD3.X R33, R33, -0x1, RZ, P3, !PT ;  /* 0xffffffff21217810 */ /* 0x000fe20001ffe4ff */
[----:B------:R-:W-:Y:S01]  /*27d0*/  UIADD3.X UR5, URZ, UR5, URZ, UP0, !UPT ;  /* 0x000000053f057290 */ /* 0x000fe200087fe43f */
[-C--:B----4-:R-:W-:Y:S02]  /*27e0*/  IMAD R29, R29, R26.reuse, RZ ;  /* 0x0000001a1d1d7224 */ /* 0x090fe400078e02ff */
[----:B------:R-:W-:-:S04]  /*27f0*/  IMAD.WIDE.U32 R10, R28, R26, R10 ;  /* 0x0000001a1c0a7225 */ /* 0x000fc800078e000a */
[----:B------:R-:W-:-:S04]  /*2800*/  IMAD R29, R28, R27, R29 ;  /* 0x0000001b1c1d7224 */ /* 0x000fc800078e021d */
[----:B------:R-:W-:Y:S02]  /*2810*/  IMAD.IADD R11, R11, 0x1, R29 ;  /* 0x000000010b0b7824 */ /* 0x000fe400078e021d */
[-C--:B--2---:R-:W-:Y:S01]  /*2820*/  IMAD R13, R37, R30.reuse, RZ ;  /* 0x0000001e250d7224 */ /* 0x084fe200078e02ff */
[----:B------:R-:W-:Y:S01]  /*2830*/  IADD3 R26, P2, R24, UR16, RZ ;  /* 0x00000010181a7c10 */ /* 0x000fe2000ff5e0ff */
[----:B------:R-:W-:-:S04]  /*2840*/  IMAD.WIDE.U32 R10, R36, R30, R10 ;  /* 0x0000001e240a7225 */ /* 0x000fc800078e000a */
[----:B------:R-:W-:Y:S01]  /*2850*/  IMAD R13, R36, R31, R13 ;  /* 0x0000001f240d7224 */ /* 0x000fe200078e020d */
[----:B------:R-:W-:-:S04]  /*2860*/  IADD3.X R27, R25, UR10, RZ, P2, !PT ;  /* 0x0000000a191b7c10 */ /* 0x000fc800097fe4ff */
[----:B------:R-:W-:Y:S02]  /*2870*/  IADD3 R11, R11, R13, RZ ;  /* 0x0000000d0b0b7210 */ /* 0x000fe40007ffe0ff */
.L_x_8032:
[----:B------:R-:W-:-:S04]  /*2880*/  ISETP.NE.U32.AND P2, PT, R3, RZ, PT ;  /* 0x000000ff0300720c */ /* 0x000fc80003f45070 */
[----:B------:R-:W-:-:S13]  /*2890*/  ISETP.NE.OR.EX P0, PT, R33, RZ, P0, P2 ;  /* 0x000000ff2100720c */ /* 0x000fda0000705720 */
[----:B------:R-:W-:Y:S05]  /*28a0*/  @!P0 BRA `(.L_x_8028) ;  /* 0x0000028000008947 */ /* 0x000fea0003800000 */
.L_x_8029:
        /* <DEDUP_REMOVED lines=15> */
[----:B------:R-:W-:Y:S01]  /*29a0*/  IADD3 R24, P0, R12, UR16, RZ ;  /* 0x000000100c187c10 */ /* 0x000fe2000ff1e0ff */
[----:B------:R-:W2:Y:S02]  /*29b0*/  LDL.64 R26, [UR11+0x28] ;  /* 0x0000280bff1a7983 */ /* 0x000ea40008100a00 */
[----:B------:R-:W-:Y:S02]  /*29c0*/  IMAD R25, R28, R31, R25 ;  /* 0x0000001f1c197224 */ /* 0x000fe400078e0219 */
[----:B------:R-:W2:Y:S03]  /*29d0*/  LDG.E.64 R28, [R12.64] ;  /* 0x000000060c1c7981 */ /* 0x000ea6000c1e1b00 */
[----:B------:R-:W-:Y:S01]  /*29e0*/  IADD3 R11, R11, R25, RZ ;  /* 0x000000190b0b7210 */ /* 0x000fe20007ffe0ff */
[----:B------:R-:W3:Y:S01]  /*29f0*/  LDL.64 R30, [UR11+0x30] ;  /* 0x0000300bff1e7983 */ /* 0x000ee20008100a00 */
[----:B------:R-:W-:-:S05]  /*2a00*/  IADD3.X R25, R13, UR10, RZ, P0, !PT ;  /* 0x0000000a0d197c10 */ /* 0x000fca00087fe4ff */
[----:B------:R-:W3:Y:S01]  /*2a10*/  LDG.E.64 R36, [R24.64] ;  /* 0x0000000618247981 */ /* 0x000ee2000c1e1b00 */
        /* <DEDUP_REMOVED lines=17> */
.L_x_8028:
[----:B------:R-:W-:-:S04]  /*2b30*/  ISETP.NE.U32.AND P0, PT, R0, RZ, PT ;  /* 0x000000ff0000720c */ /* 0x000fc80003f05070 */
[----:B------:R-:W-:-:S13]  /*2b40*/  ISETP.NE.AND.EX P0, PT, RZ, RZ, PT, P0 ;  /* 0x000000ffff00720c */ /* 0x000fda0003f05300 */
[----:B------:R-:W-:Y:S05]  /*2b50*/  @!P0 BRA `(.L_x_8027) ;  /* 0x000002c000008947 */ /* 0x000fea0003800000 */
[----:B-----5:R-:W-:Y:S01]  /*2b60*/  IMAD R3, R15, c[0x0][0x170], RZ ;  /* 0x00005c000f037a24 */ /* 0x020fe200078e02ff */
[----:B------:R-:W-:Y:S01]  /*2b70*/  ULDC.64 UR10, c[0x0][0x1c0] ;  /* 0x00007000000a7ab9 */ /* 0x000fe20000000a00 */
[C---:B------:R-:W-:Y:S01]  /*2b80*/  IMAD.WIDE.U32 R12, R14.reuse, c[0x0][0x170], RZ ;  /* 0x00005c000e0c7a25 */ /* 0x040fe200078e00ff */
[----:B------:R-:W-:Y:S02]  /*2b90*/  UIMAD UR5, UR5, UR10, URZ ;  /* 0x0000000a050572a4 */ /* 0x000fe4000f8e023f */
[----:B------:R-:W-:Y:S01]  /*2ba0*/  ULEA UR10, UR4, UR14, 0x3 ;  /* 0x0000000e040a7291 */ /* 0x000fe2000f8e183f */
[----:B------:R-:W-:Y:S01]  /*2bb0*/  IMAD R3, R14, c[0x0][0x174], R3 ;  /* 0x00005d000e037a24 */ /* 0x000fe200078e0203 */
[----:B------:R-:W-:Y:S01]  /*2bc0*/  UIMAD UR5, UR4, UR11, UR5 ;  /* 0x0000000b040572a4 */ /* 0x000fe2000f8e0205 */
[----:B------:R-:W-:Y:S02]  /*2bd0*/  IMAD.MOV.U32 R14, RZ, RZ, R12 ;  /* 0x000000ffff0e7224 */ /* 0x000fe400078e000c */
[----:B------:R-:W-:Y:S01]  /*2be0*/  IMAD.IADD R15, R13, 0x1, R3 ;  /* 0x000000010d0f7824 */ /* 0x000fe200078e0203 */
[----:B------:R-:W-:-:S03]  /*2bf0*/  MOV R3, UR4 ;  /* 0x0000000400037c02 */ /* 0x000fc60008000f00 */
[----:B------:R-:W2:Y:S02]  /*2c00*/  LDL.64 R24, [UR10+0x18] ;  /* 0x0000180aff187983 */ /* 0x000ea40008100a00 */
[----:B------:R-:W-:-:S05]  /*2c10*/  IMAD.WIDE.U32 R14, R3, c[0x0][0x1c0], R14 ;  /* 0x00007000030e7a25 */ /* 0x000fca00078e000e */
        /* <DEDUP_REMOVED lines=12> */
[----:B------:R-:W-:Y:S02]  /*2ce0*/  USHF.L.U32 UR5, UR12, 0x3, URZ ;  /* 0x000000030c057899 */ /* 0x000fe4000800063f */
[----:B------:R-:W-:Y:S01]  /*2cf0*/  USHF.L.U64.HI UR4, UR12, 0x3, UR13 ;  /* 0x000000030c047899 */ /* 0x000fe2000801020d */
[----:B------:R-:W-:-:S03]  /*2d00*/  ISETP.NE.AND.EX P0, PT, RZ, RZ, PT, P0 ;  /* 0x000000ffff00720c */ /* 0x000fc60003f05300 */
[----:B------:R-:W-:-:S04]  /*2d10*/  IADD3 R28, P2, R12, UR5, RZ ;  /* 0x000000050c1c7c10 */ /* 0x000fc8000ff5e0ff */
[----:B------:R-:W-:Y:S02]  /*2d20*/  IADD3.X R29, R13, UR4, RZ, P2, !PT ;  /* 0x000000040d1d7c10 */ /* 0x000fe400097fe4ff */
[----:B------:R-:W2:Y:S04]  /*2d30*/  LDL.64 R12, [UR10+0x20] ;  /* 0x0000200aff0c7983 */ /* 0x000ea80008100a00 */
[----:B------:R-:W-:Y:S01]  /*2d40*/  @P0 IADD3 R26, P2, R28, UR5, RZ ;  /* 0x000000051c1a0c10 */ /* 0x000fe2000ff5e0ff */
[----:B------:R-:W2:Y:S03]  /*2d50*/  LDG.E.64 R14, [R28.64] ;  /* 0x000000061c0e7981 */ /* 0x000ea6000c1e1b00 */
[----:B------:R-:W-:Y:S01]  /*2d60*/  @P0 IADD3.X R27, R29, UR4, RZ, P2, !PT ;  /* 0x000000041d1b0c10 */ /* 0x000fe200097fe4ff */
[----:B------:R-:W3:Y:S05]  /*2d70*/  @P0 LDL.64 R24, [UR10+0x28] ;  /* 0x0000280aff180983 */ /* 0x000eea0008100a00 */
        /* <DEDUP_REMOVED lines=10> */
.L_x_8027:
[----:B-----5:R-:W-:Y:S01]  /*2e20*/  CS2R R14, SRZ ;  /* 0x00000000000e7805 */ /* 0x020fe2000001ff00 */
[----:B------:R-:W-:Y:S01]  /*2e30*/  CS2R R30, SRZ ;  /* 0x00000000001e7805 */ /* 0x000fe2000001ff00 */
[----:B------:R-:W-:Y:S05]  /*2e40*/  @P1 BRA `(.L_x_8033) ;  /* 0x000014d000001947 */ /* 0x000fea0003800000 */
[C---:B------:R-:W-:Y:S01]  /*2e50*/  IADD3 R0, P2, R32.reuse, -0x1, RZ ;  /* 0xffffffff20007810 */ /* 0x040fe20007f5e0ff */
[----:B------:R-:W-:Y:S01]  /*2e60*/  UMOV UR4, URZ ;  /* 0x0000003f00047c82 */ /* 0x000fe20008000000 */
[----:B------:R-:W-:Y:S01]  /*2e70*/  LOP3.LUT R28, R32, 0x3, RZ, 0xc0, !PT ;  /* 0x00000003201c7812 */ /* 0x000fe200078ec0ff */
[----:B------:R-:W-:Y:S01]  /*2e80*/  UMOV UR5, URZ ;  /* 0x0000003f00057c82 */ /* 0x000fe20008000000 */
[----:B------:R-:W-:Y:S01]  /*2e90*/  ISETP.GE.U32.AND P0, PT, R0, 0x3, PT ;  /* 0x000000030000780c */ /* 0x000fe20003f06070 */
[----:B------:R-:W-:Y:S01]  /*2ea0*/  ULDC.64 UR10, c[0x0][0x1c0] ;  /* 0x00007000000a7ab9 */ /* 0x000fe20000000a00 */
[----:B------:R-:W-:Y:S01]  /*2eb0*/  IADD3.X R0, R34, -0x1, RZ, P2, !PT ;  /* 0xffffffff22007810 */ /* 0x000fe200017fe4ff */
[----:B------:R-:W-:-:S03]  /*2ec0*/  CS2R R30, SRZ ;  /* 0x00000000001e7805 */ /* 0x000fc6000001ff00 */
[----:B------:R-:W-:-:S13]  /*2ed0*/  ISETP.GE.U32.AND.EX P0, PT, R0, RZ, PT, P0 ;  /* 0x000000ff0000720c */ /* 0x000fda0003f06100 */
[----:B------:R-:W-:Y:S05]  /*2ee0*/  @!P0 BRA `(.L_x_8034) ;  /* 0x0000115000008947 */ /* 0x000fea0003800000 */
[----:B------:R-:W-:Y:S01]  /*2ef0*/  IADD3 R0, P2, -R28, c[0x0][0x178], RZ ;  /* 0x00005e001c007a10 */ /* 0x000fe20007f5e1ff */
[----:B------:R-:W-:Y:S01]  /*2f00*/  IMAD R3, R17, c[0x0][0x170], RZ ;  /* 0x00005c0011037a24 */ /* 0x000fe200078e02ff */
[----:B------:R-:W-:Y:S01]  /*2f10*/  USHF.L.U32 UR4, UR11, 0x3, URZ ;  /* 0x000000030b047899 */ /* 0x000fe2000800063f */
[----:B------:R-:W-:Y:S01]  /*2f20*/  IMAD.WIDE.U32 R12, R16, c[0x0][0x170], RZ ;  /* 0x00005c00100c7a25 */ /* 0x000fe200078e00ff */
[----:B------:R-:W-:Y:S01]  /*2f30*/  ISETP.GT.U32.AND P0, PT, R0, RZ, PT ;  /* 0x000000ff0000720c */ /* 0x000fe20003f04070 */
[----:B------:R-:W-:Y:S01]  /*2f40*/  UIMAD.WIDE.U32 UR16, UR10, 0x8, URZ ;  /* 0x000000080a1078a5 */ /* 0x000fe2000f8e003f */
        /* <DEDUP_REMOVED lines=15> */
.L_x_8037:
[----:B------:R-:W-:Y:S01]  /*3040*/  ULEA UR13, UR4, UR14, 0x3 ;  /* 0x0000000e040d7291 */ /* 0x000fe2000f8e183f */
[----:B------:R-:W-:Y:S01]  /*3050*/  IMAD.MOV.U32 R24, RZ, RZ, R36 ;  /* 0x000000ffff187224 */ /* 0x000fe200078e0024 */
[----:B------:R-:W-:-:S06]  /*3060*/  MOV R25, R3 ;  /* 0x0000000300197202 */ /* 0x000fcc0000000f00 */
[----:B------:R-:W2:Y:S04]  /*3070*/  LDG.E.64 R24, [R24.64] ;  /* 0x0000000618187981 */ /* 0x000ea8000c1e1b00 */
[----:B------:R-:W2:Y:S01]  /*3080*/  LDL.64 R12, [UR13+0x18] ;  /* 0x0000180dff0c7983 */ /* 0x000ea20008100a00 */
[----:B------:R-:W-:-:S04]  /*3090*/  IADD3 R36, P2, R36, UR16, RZ ;  /* 0x0000001024247c10 */ /* 0x000fc8000ff5e0ff */
[----:B------:R-:W-:Y:S01]  /*30a0*/  IADD3.X R37, R3, UR12, RZ, P2, !PT ;  /* 0x0000000c03257c10 */ /* 0x000fe200097fe4ff */
[-C--:B--2---:R-:W-:Y:S02]  /*30b0*/  IMAD R3, R25, R12.reuse, RZ ;  /* 0x0000000c19037224 */ /* 0x084fe400078e02ff */
[----:B------:R-:W-:-:S04]  /*30c0*/  IMAD.WIDE.U32 R26, R24, R12, R30 ;  /* 0x0000000c181a7225 */ /* 0x000fc800078e001e */
[----:B------:R-:W-:Y:S02]  /*30d0*/  IMAD R3, R24, R13, R3 ;  /* 0x0000000d18037224 */ /* 0x000fe400078e0203 */
[----:B------:R-:W2:Y:S04]  /*30e0*/  LDG.E.64 R24, [R36.64] ;  /* 0x0000000624187981 */ /* 0x000ea8000c1e1b00 */
[----:B------:R-:W2:Y:S01]  /*30f0*/  LDL.64 R12, [UR13+0x20] ;  /* 0x0000200dff0c7983 */ /* 0x000ea20008100a00 */
[----:B------:R-:W-:Y:S01]  /*3100*/  IADD3 R30, P2, R36, UR16, RZ ;  /* 0x00000010241e7c10 */ /* 0x000fe2000ff5e0ff */
[----:B------:R-:W-:-:S03]  /*3110*/  IMAD.IADD R27, R27, 0x1, R3 ;  /* 0x000000011b1b7824 */ /* 0x000fc600078e0203 */
[----:B------:R-:W-:Y:S01]  /*3120*/  IADD3.X R31, R37, UR12, RZ, P2, !PT ;  /* 0x0000000c251f7c10 */ /* 0x000fe200097fe4ff */
[----:B--2---:R-:W-:-:S04]  /*3130*/  IMAD R3, R25, R12, RZ ;  /* 0x0000000c19037224 */ /* 0x004fc800078e02ff */
[C---:B------:R-:W-:Y:S02]  /*3140*/  IMAD R3, R24.reuse, R13, R3 ;  /* 0x0000000d18037224 */ /* 0x040fe400078e0203 */
[----:B------:R-:W-:Y:S02]  /*3150*/  IMAD.WIDE.U32 R12, R24, R12, R26 ;  /* 0x0000000c180c7225 */ /* 0x000fe400078e001a */
[----:B------:R-:W2:Y:S04]  /*3160*/  LDG.E.64 R26, [R30.64] ;  /* 0x000000061e1a7981 */ /* 0x000ea8000c1e1b00 */
[----:B------:R-:W2:Y:S01]  /*3170*/  LDL.64 R24, [UR13+0x28] ;  /* 0x0000280dff187983 */ /* 0x000ea20008100a00 */
[----:B------:R-:W-:Y:S02]  /*3180*/  IADD3 R36, P2, R30, UR16, RZ ;  /* 0x000000101e247c10 */ /* 0x000fe4000ff5e0ff */
[----:B------:R-:W-:-:S02]  /*3190*/  IADD3 R13, R13, R3, RZ ;  /* 0x000000030d0d7210 */ /* 0x000fc40007ffe0ff */
        /* <DEDUP_REMOVED lines=9> */
[-C--:B--2---:R-:W-:Y:S02]  /*3230*/  IMAD R3, R27, R24.reuse, RZ ;  /* 0x000000181b037224 */ /* 0x084fe400078e02ff */
[----:B------:R-:W-:-:S04]  /*3240*/  IMAD.WIDE.U32 R12, R26, R24, R12 ;  /* 0x000000181a0c7225 */ /* 0x000fc800078e000c */
[----:B------:R-:W-:Y:S02]  /*3250*/  IMAD R3, R26, R25, R3 ;  /* 0x000000191a037224 */ /* 0x000fe400078e0203 */
[----:B------:R-:W2:Y:S04]  /*3260*/  LDG.E.64 R26, [R30.64] ;  /* 0x000000061e1a7981 */ /* 0x000ea8000c1e1b00 */
[----:B------:R-:W2:Y:S01]  /*3270*/  LDL.64 R24, [UR13+0x38] ;  /* 0x0000380dff187983 */ /* 0x000ea20008100a00 */
[----:B------:R-:W-:Y:S02]  /*3280*/  IADD3 R36, P2, R30, UR16, RZ ;  /* 0x000000101e247c10 */ /* 0x000fe4000ff5e0ff */
[----:B------:R-:W-:Y:S02]  /*3290*/  IADD3 R13, R13, R3, RZ ;  /* 0x000000030d0d7210 */ /* 0x000fe40007ffe0ff */
[----:B------:R-:W-:Y:S01]  /*32a0*/  IADD3.X R37, R31, UR12, RZ, P2, !PT ;  /* 0x0000000c1f257c10 */ /* 0x000fe200097fe4ff */
[----:B--2---:R-:W-:-:S02]  /*32b0*/  IMAD R3, R27, R24, RZ ;  /* 0x000000181b037224 */ /* 0x004fc400078e02ff */
        /* <DEDUP_REMOVED lines=66> */
[----:B------:R0:W2:Y:S04]  /*36e0*/  LDG.E.64 R26, [R36.64] ;  /* 0x00000006241a7981 */ /* 0x0000a8000c1e1b00 */
[----:B------:R-:W2:Y:S01]  /*36f0*/  LDL.64 R24, [UR13+0x80] ;  /* 0x0000800dff187983 */ /* 0x000ea20008100a00 */
[----:B------:R-:W-:Y:S01]  /*3700*/  IADD3 R30, P2, R36, UR16, RZ ;  /* 0x00000010241e7c10 */ /* 0x000fe2000ff5e0ff */
[----:B------:R-:W-:-:S03]  /*3710*/  IMAD.IADD R13, R13, 0x1, R3 ;  /* 0x000000010d0d7824 */ /* 0x000fc600078e0203 */
[----:B------:R-:W-:-:S05]  /*3720*/  IADD3.X R31, R37, UR12, RZ, P2, !PT ;  /* 0x0000000c251f7c10 */ /* 0x000fca00097fe4ff */
[----:B0-----:R-:W3:Y:S01]  /*3730*/  LDG.E.64 R36, [R30.64] ;  /* 0x000000061e247981 */ /* 0x001ee2000c1e1b00 */
[----:B--2---:R-:W-:-:S04]  /*3740*/  IMAD R3, R27, R24, RZ ;  /* 0x000000181b037224 */ /* 0x004fc800078e02ff */
[C---:B------:R-:W-:Y:S02]  /*3750*/  IMAD R3, R26.reuse, R25, R3 ;  /* 0x000000191a037224 */ /* 0x040fe400078e0203 */
[----:B------:R-:W-:Y:S02]  /*3760*/  IMAD.WIDE.U32 R24, R26, R24, R12 ;  /* 0x000000181a187225 */ /* 0x000fe400078e000c */
[----:B------:R-:W3:Y:S01]  /*3770*/  LDL.64 R26, [UR13+0x88] ;  /* 0x0000880dff1a7983 */ /* 0x000ee20008100a00 */
[----:B------:R-:W-:Y:S02]  /*3780*/  IADD3 R12, P2, R30, UR16, RZ ;  /* 0x000000101e0c7c10 */ /* 0x000fe4000ff5e0ff */
[----:B------:R-:W-:Y:S02]  /*3790*/  IADD3 R25, R25, R3, RZ ;  /* 0x0000000319197210 */ /* 0x000fe40007ffe0ff */
[----:B------:R-:W-:Y:S01]  /*37a0*/  IADD3.X R13, R31, UR12, RZ, P2, !PT ;  /* 0x0000000c1f0d7c10 */ /* 0x000fe200097fe4ff */
[----:B---3--:R-:W-:-:S02]  /*37b0*/  IMAD R3, R37, R26, RZ ;  /* 0x0000001a25037224 */ /* 0x008fc400078e02ff */
[----:B------:R-:W-:-:S04]  /*37c0*/  IMAD.WIDE.U32 R24, R36, R26, R24 ;  /* 0x0000001a24187225 */ /* 0x000fc800078e0018 */
[----:B------:R-:W-:Y:S02]  /*37d0*/  IMAD R3, R36, R27, R3 ;  /* 0x0000001b24037224 */ /* 0x000fe400078e0203 */
[----:B------:R-:W2:Y:S04]  /*37e0*/  LDG.E.64 R36, [R12.64] ;  /* 0x000000060c247981 */ /* 0x000ea8000c1e1b00 */
[----:B------:R-:W2:Y:S01]  /*37f0*/  LDL.64 R26, [UR13+0x90] ;  /* 0x0000900dff1a7983 */ /* 0x000ea20008100a00 */
[----:B------:R-:W-:-:S04]  /*3800*/  IADD3 R0, P2, R0, -0x10, RZ ;  /* 0xfffffff000007810 */ /* 0x000fc80007f5e0ff */
[----:B------:R-:W-:Y:S02]  /*3810*/  IADD3.X R29, R29, -0x1, RZ, P2, !PT ;  /* 0xffffffff1d1d7810 */ /* 0x000fe400017fe4ff */
[----:B------:R-:W-:Y:S01]  /*3820*/  ISETP.GT.U32.AND P2, PT, R0, 0xc, PT ;  /* 0x0000000c0000780c */ /* 0x000fe20003f44070 */
[----:B------:R-:W-:-:S03]  /*3830*/  IMAD.IADD R25, R25, 0x1, R3 ;  /* 0x0000000119197824 */ /* 0x000fc600078e0203 */
[----:B------:R-:W-:Y:S01]  /*3840*/  ISETP.GT.AND.EX P2, PT, R29, RZ, PT, P2 ;  /* 0x000000ff1d00720c */ /* 0x000fe20003f44320 */
[----:B------:R-:W-:-:S04]  /*3850*/  UIADD3 UR4, UP0, UR4, 0x10, URZ ;  /* 0x0000001004047890 */ /* 0x000fc8000ff1e03f */
[----:B------:R-:W-:Y:S01]  /*3860*/  UIADD3.X UR5, URZ, UR5, URZ, UP0, !UPT ;  /* 0x000000053f057290 */ /* 0x000fe200087fe43f */
[-C--:B--2---:R-:W-:Y:S02]  /*3870*/  IMAD R3, R37, R26.reuse, RZ ;  /* 0x0000001a25037224 */ /* 0x084fe400078e02ff */
[----:B------:R-:W-:-:S04]  /*3880*/  IMAD.WIDE.U32 R30, R36, R26, R24 ;  /* 0x0000001a241e7225 */ /* 0x000fc800078e0018 */
[----:B------:R-:W-:Y:S01]  /*3890*/  IMAD R3, R36, R27, R3 ;  /* 0x0000001b24037224 */ /* 0x000fe200078e0203 */
[----:B------:R-:W-:-:S04]  /*38a0*/  IADD3 R36, P3, R12, UR16, RZ ;  /* 0x000000100c247c10 */ /* 0x000fc8000ff7e0ff */
[----:B------:R-:W-:Y:S02]  /*38b0*/  IADD3 R31, R31, R3, RZ ;  /* 0x000000031f1f7210 */ /* 0x000fe40007ffe0ff */
[----:B------:R-:W-:Y:S01]  /*38c0*/  IADD3.X R3, R13, UR12, RZ, P3, !PT ;  /* 0x0000000c0d037c10 */ /* 0x000fe20009ffe4ff */
[----:B------:R-:W-:Y:S05]  /*38d0*/  @P2 BRA `(.L_x_8037) ;  /* 0xfffff76000002947 */ /* 0x000fea000383ffff */
.L_x_8036:
[----:B------:R-:W-:-:S04]  /*38e0*/  ISETP.GT.U32.AND P2, PT, R0, 0x4, PT ;  /* 0x000000040000780c */ /* 0x000fc80003f44070 */
[----:B------:R-:W-:-:S13]  /*38f0*/  ISETP.GT.AND.EX P2, PT, R29, RZ, PT, P2 ;  /* 0x000000ff1d00720c */ /* 0x000fda0003f44320 */
[----:B------:R-:W-:Y:S05]  /*3900*/  @!P2 BRA `(.L_x_8038) ;  /* 0x000004700000a947 */ /* 0x000fea0003800000 */
[----:B------:R-:W-:Y:S01]  /*3910*/  ULEA UR13, UR4, UR14, 0x3 ;  /* 0x0000000e040d7291 */ /* 0x000fe2000f8e183f */
[----:B------:R-:W-:-:S05]  /*3920*/  IMAD.MOV.U32 R37, RZ, RZ, R3 ;  /* 0x000000ffff257224 */ /* 0x000fca00078e0003 */
        /* <DEDUP_REMOVED lines=12> */
[----:B--2---:R-:W-:-:S04]  /*39f0*/  IMAD R3, R25, R12, RZ ;  /* 0x0000000c19037224 */ /* 0x004fc800078e02ff */
[C---:B------:R-:W-:Y:S02]  /*3a00*/  IMAD R3, R24.reuse, R13, R3 ;  /* 0x0000000d18037224 */ /* 0x040fe400078e0203 */
[----:B------:R-:W-:Y:S02]  /*3a10*/  IMAD.WIDE.U32 R12, R24, R12, R30 ;  /* 0x0000000c180c7225 */ /* 0x000fe400078e001e */
        /* <DEDUP_REMOVED lines=24> */
[----:B------:R0:W2:Y:S04]  /*3ba0*/  LDG.E.64 R30, [R26.64] ;  /* 0x000000061a1e7981 */ /* 0x0000a8000c1e1b00 */
[----:B------:R-:W2:Y:S01]  /*3bb0*/  LDL.64 R24, [UR13+0x40] ;  /* 0x0000400dff187983 */ /* 0x000ea20008100a00 */
[----:B------:R-:W-:Y:S02]  /*3bc0*/  IADD3 R36, P0, R26, UR16, RZ ;  /* 0x000000101a247c10 */ /* 0x000fe4000ff1e0ff */
[----:B------:R-:W-:Y:S02]  /*3bd0*/  IADD3 R13, R13, R3, RZ ;  /* 0x000000030d0d7210 */ /* 0x000fe40007ffe0ff */
[----:B------:R-:W-:-:S05]  /*3be0*/  IADD3.X R37, R27, UR12, RZ, P0, !PT ;  /* 0x0000000c1b257c10 */ /* 0x000fca00087fe4ff */
[----:B0-----:R-:W3:Y:S01]  /*3bf0*/  LDG.E.64 R26, [R36.64] ;  /* 0x00000006241a7981 */ /* 0x001ee2000c1e1b00 */
[----:B--2---:R-:W-:-:S04]  /*3c00*/  IMAD R3, R31, R24, RZ ;  /* 0x000000181f037224 */ /* 0x004fc800078e02ff */
[C---:B------:R-:W-:Y:S02]  /*3c10*/  IMAD R3, R30.reuse, R25, R3 ;  /* 0x000000191e037224 */ /* 0x040fe400078e0203 */
[----:B------:R-:W-:Y:S02]  /*3c20*/  IMAD.WIDE.U32 R24, R30, R24, R12 ;  /* 0x000000181e187225 */ /* 0x000fe400078e000c */
[----:B------:R-:W3:Y:S01]  /*3c30*/  LDL.64 R30, [UR13+0x48] ;  /* 0x0000480dff1e7983 */ /* 0x000ee20008100a00 */
[----:B------:R-:W-:Y:S01]  /*3c40*/  IADD3 R12, P0, R36, UR16, RZ ;  /* 0x00000010240c7c10 */ /* 0x000fe2000ff1e0ff */
[----:B------:R-:W-:-:S03]  /*3c50*/  IMAD.IADD R25, R25, 0x1, R3 ;  /* 0x0000000119197824 */ /* 0x000fc600078e0203 */
[----:B------:R-:W-:Y:S01]  /*3c60*/  IADD3.X R13, R37, UR12, RZ, P0, !PT ;  /* 0x0000000c250d7c10 */ /* 0x000fe200087fe4ff */
[-C--:B---3--:R-:W-:Y:S02]  /*3c70*/  IMAD R3, R27, R30.reuse, RZ ;  /* 0x0000001e1b037224 */ /* 0x088fe400078e02ff */
[----:B------:R-:W-:-:S04]  /*3c80*/  IMAD.WIDE.U32 R24, R26, R30, R24 ;  /* 0x0000001e1a187225 */ /* 0x000fc800078e0018 */
[----:B------:R-:W-:Y:S02]  /*3c90*/  IMAD R3, R26, R31, R3 ;  /* 0x0000001f1a037224 */ /* 0x000fe400078e0203 */
[----:B------:R-:W2:Y:S04]  /*3ca0*/  LDG.E.64 R30, [R12.64] ;  /* 0x000000060c1e7981 */ /* 0x000ea8000c1e1b00 */
[----:B------:R-:W2:Y:S01]  /*3cb0*/  LDL.64 R26, [UR13+0x50] ;  /* 0x0000500dff1a7983 */ /* 0x000ea20008100a00 */
[----:B------:R-:W-:Y:S02]  /*3cc0*/  IADD3 R25, R25, R3, RZ ;  /* 0x0000000319197210 */ /* 0x000fe40007ffe0ff */
[----:B------:R-:W-:Y:S02]  /*3cd0*/  IADD3 R0, P3, R0, -0x8, RZ ;  /* 0xfffffff800007810 */ /* 0x000fe40007f7e0ff */
[----:B------:R-:W-:Y:S01]  /*3ce0*/  IADD3 R36, P2, R12, UR16, RZ ;  /* 0x000000100c247c10 */ /* 0x000fe2000ff5e0ff */
[----:B------:R-:W-:Y:S01]  /*3cf0*/  UIADD3 UR4, UP0, UR4, 0x8, URZ ;  /* 0x0000000804047890 */ /* 0x000fe2000ff1e03f */
[----:B------:R-:W-:-:S02]  /*3d00*/  PLOP3.LUT P0, PT, PT, PT, PT, 0x8, 0x0 ;  /* 0x000000000000781c */ /* 0x000fc40003f0e170 */
[----:B------:R-:W-:Y:S01]  /*3d10*/  IADD3.X R29, R29, -0x1, RZ, P3, !PT ;  /* 0xffffffff1d1d7810 */ /* 0x000fe20001ffe4ff */
[----:B------:R-:W-:Y:S01]  /*3d20*/  UIADD3.X UR5, URZ, UR5, URZ, UP0, !UPT ;  /* 0x000000053f057290 */ /* 0x000fe200087fe43f */
[----:B--2---:R-:W-:-:S04]  /*3d30*/  IMAD R3, R31, R26, RZ ;  /* 0x0000001a1f037224 */ /* 0x004fc800078e02ff */
[C---:B------:R-:W-:Y:S02]  /*3d40*/  IMAD R3, R30.reuse, R27, R3 ;  /* 0x0000001b1e037224 */ /* 0x040fe400078e0203 */
[----:B------:R-:W-:-:S04]  /*3d50*/  IMAD.WIDE.U32 R30, R30, R26, R24 ;  /* 0x0000001a1e1e7225 */ /* 0x000fc800078e0018 */
[----:B------:R-:W-:Y:S01]  /*3d60*/  IMAD.IADD R31, R31, 0x1, R3 ;  /* 0x000000011f1f7824 */ /* 0x000fe200078e0203 */
[----:B------:R-:W-:Y:S02]  /*3d70*/  IADD3.X R3, R13, UR12, RZ, P2, !PT ;  /* 0x0000000c0d037c10 */ /* 0x000fe400097fe4ff */
.L_x_8038:
[----:B------:R-:W-:-:S04]  /*3d80*/  ISETP.NE.U32.AND P2, PT, R0, RZ, PT ;  /* 0x000000ff0000720c */ /* 0x000fc80003f45070 */
[----:B------:R-:W-:-:S13]  /*3d90*/  ISETP.NE.OR.EX P0, PT, R29, RZ, P0, P2 ;  /* 0x000000ff1d00720c */ /* 0x000fda0000705720 */
[----:B------:R-:W-:Y:S05]  /*3da0*/  @!P0 BRA `(.L_x_8034) ;  /* 0x0000029000008947 */ /* 0x000fea0003800000 */
.L_x_8035:
[----:B------:R-:W-:Y:S01]  /*3db0*/  ULEA UR13, UR4, UR14, 0x3 ;  /* 0x0000000e040d7291 */ /* 0x000fe2000f8e183f */
[----:B------:R-:W-:-:S05]  /*3dc0*/  MOV R37, R3 ;  /* 0x0000000300257202 */ /* 0x000fca0000000f00 */
[----:B------:R-:W2:Y:S04]  /*3dd0*/  LDG.E.64 R26, [R36.64] ;  /* 0x00000006241a7981 */ /* 0x000ea8000c1e1b00 */
[----:B------:R-:W2:Y:S01]  /*3de0*/  LDL.64 R12, [UR13+0x18] ;  /* 0x0000180dff0c7983 */ /* 0x000ea20008100a00 */
[----:B------:R-:W-:-:S04]  /*3df0*/  IADD3 R24, P0, R36, UR16, RZ ;  /* 0x0000001024187c10 */ /* 0x000fc8000ff1e0ff */
[----:B------:R-:W-:Y:S01]  /*3e00*/  IADD3.X R25, R3, UR12, RZ, P0, !PT ;  /* 0x0000000c03197c10 */ /* 0x000fe200087fe4ff */
[-C--:B--2---:R-:W-:Y:S02]  /*3e10*/  IMAD R3, R27, R12.reuse, RZ ;  /* 0x0000000c1b037224 */ /* 0x084fe400078e02ff */
        /* <DEDUP_REMOVED lines=15> */
[----:B---3--:R-:W-:-:S04]  /*3f10*/  IMAD R3, R25, R30, RZ ;  /* 0x0000001e19037224 */ /* 0x008fc800078e02ff */
[C---:B------:R-:W-:Y:S02]  /*3f20*/  IMAD R3, R24.reuse, R31, R3 ;  /* 0x0000001f18037224 */ /* 0x040fe400078e0203 */
[----:B------:R-:W-:Y:S02]  /*3f30*/  IMAD.WIDE.U32 R24, R24, R30, R26 ;  /* 0x0000001e18187225 */ /* 0x000fe400078e001a */
[----:B------:R-:W2:Y:S04]  /*3f40*/  LDG.E.64 R30, [R12.64] ;  /* 0x000000060c1e7981 */ /* 0x000ea8000c1e1b00 */
[----:B------:R-:W2:Y:S01]  /*3f50*/  LDL.64 R26, [UR13+0x30] ;  /* 0x0000300dff1a7983 */ /* 0x000ea20008100a00 */
[----:B------:R-:W-:-:S04]  /*3f60*/  IADD3 R0, P0, R0, -0x4, RZ ;  /* 0xfffffffc00007810 */ /* 0x000fc80007f1e0ff */
[----:B------:R-:W-:Y:S02]  /*3f70*/  IADD3.X R29, R29, -0x1, RZ, P0, !PT ;  /* 0xffffffff1d1d7810 */ /* 0x000fe400007fe4ff */
[----:B------:R-:W-:Y:S01]  /*3f80*/  ISETP.NE.U32.AND P0, PT, R0, RZ, PT ;  /* 0x000000ff0000720c */ /* 0x000fe20003f05070 */
[----:B------:R-:W-:-:S03]  /*3f90*/  IMAD.IADD R25, R25, 0x1, R3 ;  /* 0x0000000119197824 */ /* 0x000fc600078e0203 */
[----:B------:R-:W-:Y:S01]  /*3fa0*/  ISETP.NE.AND.EX P0, PT, R29, RZ, PT, P0 ;  /* 0x000000ff1d00720c */ /* 0x000fe20003f05300 */
[----:B------:R-:W-:Y:S01]  /*3fb0*/  UIADD3 UR4, UP0, UR4, 0x4, URZ ;  /* 0x0000000404047890 */ /* 0x000fe2000ff1e03f */
[----:B------:R-:W-:-:S03]  /*3fc0*/  IADD3 R36, P2, R12, UR16, RZ ;  /* 0x000000100c247c10 */ /* 0x000fc6000ff5e0ff */
[----:B------:R-:W-:Y:S01]  /*3fd0*/  UIADD3.X UR5, URZ, UR5, URZ, UP0, !UPT ;  /* 0x000000053f057290 */ /* 0x000fe200087fe43f */
[----:B--2---:R-:W-:-:S04]  /*3fe0*/  IMAD R3, R31, R26, RZ ;  /* 0x0000001a1f037224 */ /* 0x004fc800078e02ff */
[C---:B------:R-:W-:Y:S02]  /*3ff0*/  IMAD R3, R30.reuse, R27, R3 ;  /* 0x0000001b1e037224 */ /* 0x040fe400078e0203 */
[----:B------:R-:W-:-:S05]  /*4000*/  IMAD.WIDE.U32 R30, R30, R26, R24 ;  /* 0x0000001a1e1e7225 */ /* 0x000fca00078e0018 */
[----:B------:R-:W-:Y:S02]  /*4010*/  IADD3 R31, R31, R3, RZ ;  /* 0x000000031f1f7210 */ /* 0x000fe40007ffe0ff */
[----:B------:R-:W-:Y:S01]  /*4020*/  IADD3.X R3, R13, UR12, RZ, P2, !PT ;  /* 0x0000000c0d037c10 */ /* 0x000fe200097fe4ff */
[----:B------:R-:W-:Y:S05]  /*4030*/  @P0 BRA `(.L_x_8035) ;  /* 0xfffffd7000000947 */ /* 0x000fea000383ffff */
.L_x_8034:
[----:B------:R-:W-:-:S04]  /*4040*/  ISETP.NE.U32.AND P0, PT, R28, RZ, PT ;  /* 0x000000ff1c00720c */ /* 0x000fc80003f05070 */
[----:B------:R-:W-:-:S13]  /*4050*/  ISETP.NE.AND.EX P0, PT, RZ, RZ, PT, P0 ;  /* 0x000000ffff00720c */ /* 0x000fda0003f05300 */
[----:B------:R-:W-:Y:S05]  /*4060*/  @!P0 BRA `(.L_x_8033) ;  /* 0x000002b000008947 */ /* 0x000fea0003800000 */
[----:B------:R-:W-:Y:S01]  /*4070*/  IMAD R3, R17, c[0x0][0x170], RZ ;  /* 0x00005c0011037a24 */ /* 0x000fe200078e02ff */
[----:B------:R-:W-:Y:S01]  /*4080*/  ULDC.64 UR12, c[0x0][0x1c0] ;  /* 0x00007000000c7ab9 */ /* 0x000fe20000000a00 */
[C---:B------:R-:W-:Y:S01]  /*4090*/  IMAD.WIDE.U32 R12, R16.reuse, c[0x0][0x170], RZ ;  /* 0x00005c00100c7a25 */ /* 0x040fe200078e00ff */
[----:B------:R-:W-:Y:S01]  /*40a0*/  UIMAD UR5, UR5, UR12, URZ ;  /* 0x0000000c050572a4 */ /* 0x000fe2000f8e023f */
[----:B------:R-:W-:Y:S02]  /*40b0*/  MOV R17, UR4 ;  /* 0x0000000400117c02 */ /* 0x000fe40008000f00 */
[----:B------:R-:W-:Y:S01]  /*40c0*/  IMAD R3, R16, c[0x0][0x174], R3 ;  /* 0x00005d0010037a24 */ /* 0x000fe200078e0203 */
[----:B------:R-:W-:Y:S02]  /*40d0*/  UIMAD UR5, UR4, UR13, UR5 ;  /* 0x0000000d040572a4 */ /* 0x000fe4000f8e0205 */
[----:B------:R-:W-:Y:S01]  /*40e0*/  ULEA UR4, UR4, UR14, 0x3 ;  /* 0x0000000e04047291 */ /* 0x000fe2000f8e183f */
[----:B------:R-:W-:-:S04]  /*40f0*/  IMAD.IADD R13, R13, 0x1, R3 ;  /* 0x000000010d0d7824 */ /* 0x000fc800078e0203 */
[----:B------:R-:W-:-:S04]  /*4100*/  IMAD.WIDE.U32 R16, R17, c[0x0][0x1c0], R12 ;  /* 0x0000700011107a25 */ /* 0x000fc800078e000c */
[----:B------:R-:W2:Y:S01]  /*4110*/  LDL.64 R24, [UR4+0x18] ;  /* 0x00001804ff187983 */ /* 0x000ea20008100a00 */
        /* <DEDUP_REMOVED lines=31> */
[----:B------:R-:W-:-:S05]  /*4310*/  @P0 MOV R30, R24 ;  /* 0x00000018001e0202 */ /* 0x000fca0000000f00 */
.L_x_8033:
[----:B------:R-:W-:Y:S01]  /*4320*/  IMAD.MOV.U32 R12, RZ, RZ, R30 ;  /* 0x000000ffff0c7224 */ /* 0x000fe200078e001e */
[----:B------:R-:W-:Y:S01]  /*4330*/  MOV R13, R31 ;  /* 0x0000001f000d7202 */ /* 0x000fe20000000f00 */
[----:B------:R-:W-:Y:S05]  /*4340*/  @P1 BRA `(.L_x_8039) ;  /* 0x000014a000001947 */ /* 0x000fea0003800000 */
        /* <DEDUP_REMOVED lines=21> */
[----:B------:R-:W-:Y:S01]  /*44a0*/  IMAD.IADD R27, R17, 0x1, R25 ;  /* 0x00000001111b7824 */ /* 0x000fe200078e0219 */
[----:B------:R-:W-:-:S02]  /*44b0*/  UMOV UR4, URZ ;  /* 0x0000003f00047c82 */ /* 0x000fc40008000000 */
        /* <DEDUP_REMOVED lines=8> */
.L_x_8043:
        /* <DEDUP_REMOVED lines=12> */
[----:B---3--:R-:W-:Y:S01]  /*4600*/  IMAD R25, R31, R28, RZ ;  /* 0x0000001c1f197224 */ /* 0x008fe200078e02ff */
[----:B------:R-:W-:-:S03]  /*4610*/  IADD3.X R17, R27, UR12, RZ, P2, !PT ;  /* 0x0000000c1b117c10 */ /* 0x000fc600097fe4ff */
[C---:B------:R-:W-:Y:S02]  /*4620*/  IMAD R29, R30.reuse, R29, R25 ;  /* 0x0000001d1e1d7224 */ /* 0x040fe400078e0219 */
[----:B------:R-:W-:Y:S01]  /*4630*/  IMAD.WIDE.U32 R14, R30, R28, R14 ;  /* 0x0000001c1e0e7225 */ /* 0x000fe200078e000e */
[----:B------:R-:W-:Y:S01]  /*4640*/  IADD3 R28, P2, R16, UR16, RZ ;  /* 0x00000010101c7c10 */ /* 0x000fe2000ff5e0ff */
[----:B------:R-:W2:Y:S02]  /*4650*/  LDL.64 R24, [UR13+0x28] ;  /* 0x0000280dff187983 */ /* 0x000ea40008100a00 */
[----:B------:R-:W-:Y:S01]  /*4660*/  IMAD.IADD R15, R15, 0x1, R29 ;  /* 0x000000010f0f7824 */ /* 0x000fe200078e021d */
[----:B------:R-:W-:Y:S01]  /*4670*/  IADD3.X R29, R17, UR12, RZ, P2, !PT ;  /* 0x0000000c111d7c10 */ /* 0x000fe200097fe4ff */
[----:B------:R0:W2:Y:S04]  /*4680*/  LDG.E.64 R26, [R16.64] ;  /* 0x00000006101a7981 */ /* 0x0000a8000c1e1b00 */
        /* <DEDUP_REMOVED lines=88> */
[----:B---3--:R-:W-:-:S03]  /*4c10*/  IMAD R25, R37, R30, RZ ;  /* 0x0000001e25197224 */ /* 0x008fc600078e02ff */
[----:B------:R-:W-:Y:S01]  /*4c20*/  IADD3 R15, R15, R27, RZ ;  /* 0x0000001b0f0f7210 */ /* 0x000fe20007ffe0ff */
[----:B------:R-:W-:Y:S01]  /*4c30*/  IMAD R25, R36, R31, R25 ;  /* 0x0000001f24197224 */ /* 0x000fe200078e0219 */
[----:B------:R-:W4:Y:S01]  /*4c40*/  LDL.64 R26, [UR13+0x88] ;  /* 0x0000880dff1a7983 */ /* 0x000f220008100a00 */
[----:B------:R-:W-:Y:S02]  /*4c50*/  IADD3 R24, P2, R16, UR16, RZ ;  /* 0x0000001010187c10 */ /* 0x000fe4000ff5e0ff */
[----:B------:R-:W-:Y:S02]  /*4c60*/  IMAD.WIDE.U32 R14, R36, R30, R14 ;  /* 0x0000001e240e7225 */ /* 0x000fe400078e000e */
[----:B------:R-:W2:Y:S02]  /*4c70*/  LDL.64 R30, [UR13+0x90] ;  /* 0x0000900dff1e7983 */ /* 0x000ea40008100a00 */
[----:B------:R-:W-:Y:S01]  /*4c80*/  IMAD.IADD R15, R15, 0x1, R25 ;  /* 0x000000010f0f7824 */ /* 0x000fe200078e0219 */
        /* <DEDUP_REMOVED lines=11> */
[----:B------:R-:W-:-:S04]  /*4d40*/  IADD3 R26, P3, R24, UR16, RZ ;  /* 0x00000010181a7c10 */ /* 0x000fc8000ff7e0ff */
[----:B------:R-:W-:Y:S01]  /*4d50*/  IADD3 R15, R15, R29, RZ ;  /* 0x0000001d0f0f7210 */ /* 0x000fe20007ffe0ff */
[----:B--2---:R-:W-:Y:S01]  /*4d60*/  IMAD R17, R37, R30, RZ ;  /* 0x0000001e25117224 */ /* 0x004fe200078e02ff */
[----:B------:R-:W-:-:S03]  /*4d70*/  IADD3.X R27, R25, UR12, RZ, P3, !PT ;  /* 0x0000000c191b7c10 */ /* 0x000fc60009ffe4ff */
[----:B------:R-:W-:-:S04]  /*4d80*/  IMAD.WIDE.U32 R14, R36, R30, R14 ;  /* 0x0000001e240e7225 */ /* 0x000fc800078e000e */
[----:B------:R-:W-:-:S04]  /*4d90*/  IMAD R17, R36, R31, R17 ;  /* 0x0000001f24117224 */ /* 0x000fc800078e0211 */
[----:B------:R-:W-:Y:S01]  /*4da0*/  IMAD.IADD R15, R15, 0x1, R17 ;  /* 0x000000010f0f7824 */ /* 0x000fe200078e0211 */
[----:B------:R-:W-:Y:S05]  /*4db0*/  @P2 BRA `(.L_x_8043) ;  /* 0xfffff78000002947 */ /* 0x000fea000383ffff */
.L_x_8042:
        /* <DEDUP_REMOVED lines=9> */
[----:B0-----:R-:W3:Y:S01]  /*4e50*/  LDG.E.64 R26, [R16.64] ;  /* 0x00000006101a7981 */ /* 0x001ee2000c1e1b00 */
[-C--:B--2---:R-:W-:Y:S02]  /*4e60*/  IMAD R31, R31, R28.reuse, RZ ;  /* 0x0000001c1f1f7224 */ /* 0x084fe400078e02ff */
[----:B------:R-:W-:Y:S01]  /*4e70*/  IMAD.WIDE.U32 R14, R30, R28, R14 ;  /* 0x0000001c1e0e7225 */ /* 0x000fe200078e000e */
[----:B------:R-:W-:-:S03]  /*4e80*/  IADD3 R28, P0, R16, UR16, RZ ;  /* 0x00000010101c7c10 */ /* 0x000fc6000ff1e0ff */
[----:B------:R-:W-:Y:S01]  /*4e90*/  IMAD R31, R30, R29, R31 ;  /* 0x0000001d1e1f7224 */ /* 0x000fe200078e021f */
[----:B------:R-:W-:Y:S01]  /*4ea0*/  IADD3.X R29, R17, UR12, RZ, P0, !PT ;  /* 0x0000000c111d7c10 */ /* 0x000fe200087fe4ff */
[-C--:B---3--:R-:W-:Y:S01]  /*4eb0*/  IMAD R27, R27, R24.reuse, RZ ;  /* 0x000000181b1b7224 */ /* 0x088fe200078e02ff */
[----:B------:R-:W2:Y:S02]  /*4ec0*/  LDL.64 R16, [UR13+0x28] ;  /* 0x0000280dff107983 */ /* 0x000ea40008100a00 */
[----:B------:R-:W-:Y:S01]  /*4ed0*/  IADD3 R15, R15, R31, RZ ;  /* 0x0000001f0f0f7210 */ /* 0x000fe20007ffe0ff */
[C---:B------:R-:W-:Y:S01]  /*4ee0*/  IMAD R27, R26.reuse, R25, R27 ;  /* 0x000000191a1b7224 */ /* 0x040fe200078e021b */
[----:B------:R-:W3:Y:S03]  /*4ef0*/  LDL.64 R30, [UR13+0x30] ;  /* 0x0000300dff1e7983 */ /* 0x000ee60008100a00 */
[----:B------:R-:W-:Y:S01]  /*4f00*/  IMAD.WIDE.U32 R14, R26, R24, R14 ;  /* 0x000000181a0e7225 */ /* 0x000fe200078e000e */
[----:B------:R-:W-:Y:S01]  /*4f10*/  IADD3 R26, P0, R28, UR16, RZ ;  /* 0x000000101c1a7c10 */ /* 0x000fe2000ff1e0ff */
[----:B------:R-:W2:Y:S02]  /*4f20*/  LDG.E.64 R24, [R28.64] ;  /* 0x000000061c187981 */ /* 0x000ea4000c1e1b00 */
[----:B------:R-:W-:Y:S01]  /*4f30*/  IMAD.IADD R15, R15, 0x1, R27 ;  /* 0x000000010f0f7824 */ /* 0x000fe200078e021b */
[----:B------:R-:W-:-:S05]  /*4f40*/  IADD3.X R27, R29, UR12, RZ, P0, !PT ;  /* 0x0000000c1d1b7c10 */ /* 0x000fca00087fe4ff */
        /* <DEDUP_REMOVED lines=9> */
[----:B------:R-:W2:Y:S01]  /*4fe0*/  LDL.64 R24, [UR13+0x38] ;  /* 0x0000380dff187983 */ /* 0x000ea20008100a00 */
[----:B------:R-:W-:Y:S02]  /*4ff0*/  IADD3 R28, P0, R16, UR16, RZ ;  /* 0x00000010101c7c10 */ /* 0x000fe4000ff1e0ff */
[----:B------:R-:W-:Y:S01]  /*5000*/  IMAD.WIDE.U32 R14, R36, R30, R14 ;  /* 0x0000001e240e7225 */ /* 0x000fe200078e000e */
[----:B------:R0:W2:Y:S03]  /*5010*/  LDG.E.64 R26, [R16.64] ;  /* 0x00000006101a7981 */ /* 0x0000a6000c1e1b00 */
[----:B------:R-:W-:Y:S01]  /*5020*/  IMAD.IADD R15, R15, 0x1, R29 ;  /* 0x000000010f0f7824 */ /* 0x000fe200078e021d */
        /* <DEDUP_REMOVED lines=26> */
[----:B------:R-:W-:-:S05]  /*51d0*/  IMAD R29, R28, R27, R29 ;  /* 0x0000001b1c1d7224 */ /* 0x000fca00078e021d */
[----:B------:R-:W-:Y:S01]  /*51e0*/  IADD3 R15, R15, R29, RZ ;  /* 0x0000001d0f0f7210 */ /* 0x000fe20007ffe0ff */
[----:B--2---:R-:W-:Y:S01]  /*51f0*/  IMAD R17, R37, R30, RZ ;  /* 0x0000001e25117224 */ /* 0x004fe200078e02ff */
[----:B------:R-:W-:-:S03]  /*5200*/  IADD3 R26, P2, R24, UR16, RZ ;  /* 0x00000010181a7c10 */ /* 0x000fc6000ff5e0ff */
[C---:B------:R-:W-:Y:S02]  /*5210*/  IMAD R17, R36.reuse, R31, R17 ;  /* 0x0000001f24117224 */ /* 0x040fe400078e0211 */
[----:B------:R-:W-:Y:S01]  /*5220*/  IMAD.WIDE.U32 R14, R36, R30, R14 ;  /* 0x0000001e240e7225 */ /* 0x000fe200078e000e */
[----:B------:R-:W-:-:S03]  /*5230*/  IADD3.X R27, R25, UR12, RZ, P2, !PT ;  /* 0x0000000c191b7c10 */ /* 0x000fc600097fe4ff */
[----:B------:R-:W-:Y:S02]  /*5240*/  IMAD.IADD R15, R15, 0x1, R17 ;  /* 0x000000010f0f7824 */ /* 0x000fe400078e0211 */
.L_x_8044:
[----:B------:R-:W-:-:S04]  /*5250*/  ISETP.NE.U32.AND P2, PT, R3, RZ, PT ;  /* 0x000000ff0300720c */ /* 0x000fc80003f45070 */
[----:B------:R-:W-:-:S13]  /*5260*/  ISETP.NE.OR.EX P0, PT, R33, RZ, P0, P2 ;  /* 0x000000ff2100720c */ /* 0x000fda0000705720 */
[----:B------:R-:W-:Y:S05]  /*5270*/  @!P0 BRA `(.L_x_8040) ;  /* 0x0000028000008947 */ /* 0x000fea0003800000 */
.L_x_8041:
        /* <DEDUP_REMOVED lines=32> */
[----:B------:R-:W-:Y:S01]  /*5480*/  IADD3 R26, P2, R24, UR16, RZ ;  /* 0x00000010181a7c10 */ /* 0x000fe2000ff5e0ff */
[----:B---3--:R-:W-:-:S03]  /*5490*/  IMAD R17, R37, R30, RZ ;  /* 0x0000001e25117224 */ /* 0x008fc600078e02ff */
[----:B------:R-:W-:Y:S01]  /*54a0*/  IADD3 R15, R15, R29, RZ ;  /* 0x0000001d0f0f7210 */ /* 0x000fe20007ffe0ff */
[----:B------:R-:W-:Y:S01]  /*54b0*/  IMAD R17, R36, R31, R17 ;  /* 0x0000001f24117224 */ /* 0x000fe200078e0211 */
[----:B------:R-:W-:-:S03]  /*54c0*/  IADD3.X R27, R25, UR12, RZ, P2, !PT ;  /* 0x0000000c191b7c10 */ /* 0x000fc600097fe4ff */
[----:B------:R-:W-:-:S04]  /*54d0*/  IMAD.WIDE.U32 R14, R36, R30, R14 ;  /* 0x0000001e240e7225 */ /* 0x000fc800078e000e */
[----:B------:R-:W-:Y:S01]  /*54e0*/  IMAD.IADD R15, R15, 0x1, R17 ;  /* 0x000000010f0f7824 */ /* 0x000fe200078e0211 */
[----:B------:R-:W-:Y:S05]  /*54f0*/  @P0 BRA `(.L_x_8041) ;  /* 0xfffffd8000000947 */ /* 0x000fea000383ffff */
.L_x_8040:
        /* <DEDUP_REMOVED lines=9> */
[----:B------:R-:W-:-:S04]  /*5590*/  UIMAD UR5, UR4, UR13, UR5 ;  /* 0x0000000d040572a4 */ /* 0x000fc8000f8e0205 */
[----:B------:R-:W-:Y:S01]  /*55a0*/  IADD3 R25, R25, R3, RZ ;  /* 0x0000000319197210 */ /* 0x000fe20007ffe0ff */
[----:B------:R-:W-:-:S04]  /*55b0*/  IMAD.U32 R3, RZ, RZ, UR4 ;  /* 0x00000004ff037e24 */ /* 0x000fc8000f8e00ff */
[----:B------:R-:W-:-:S04]  /*55c0*/  IMAD.WIDE.U32 R24, R3, c[0x0][0x1c0], R24 ;  /* 0x0000700003187a25 */ /* 0x000fc800078e0018 */
[----:B------:R-:W-:Y:S01]  /*55d0*/  IMAD.U32 R3, R16, 0x8, R1 ;  /* 0x0000000810037824 */ /* 0x000fe200078e0001 */
[----:B------:R-:W-:Y:S02]  /*55e0*/  IADD3 R17, R25, UR5, RZ ;  /* 0x0000000519117c10 */ /* 0x000fe4000fffe0ff */
        /* <DEDUP_REMOVED lines=12> */
[----:B------:R-:W-:Y:S01]  /*56b0*/  USHF.L.U32 UR4, UR10, 0x3, URZ ;  /* 0x000000030a047899 */ /* 0x000fe2000800063f */
[----:B------:R-:W2:Y:S01]  /*56c0*/  LDL.64 R16, [R3+0x20] ;  /* 0x0000200003107983 */ /* 0x000ea20000100a00 */
[----:B------:R-:W-:Y:S01]  /*56d0*/  USHF.L.U64.HI UR10, UR10, 0x3, UR11 ;  /* 0x000000030a0a7899 */ /* 0x000fe2000801020b */
[----:B------:R-:W-:-:S03]  /*56e0*/  ISETP.NE.AND.EX P0, PT, RZ, RZ, PT, P0 ;  /* 0x000000ffff00720c */ /* 0x000fc60003f05300 */
[----:B------:R-:W-:-:S04]  /*56f0*/  IADD3 R28, P2, R18, UR4, RZ ;  /* 0x00000004121c7c10 */ /* 0x000fc8000ff5e0ff */
[----:B------:R-:W-:-:S05]  /*5700*/  IADD3.X R29, R19, UR10, RZ, P2, !PT ;  /* 0x0000000a131d7c10 */ /* 0x000fca00097fe4ff */
[----:B------:R-:W2:Y:S01]  /*5710*/  LDG.E.64 R18, [R28.64] ;  /* 0x000000061c127981 */ /* 0x000ea2000c1e1b00 */
[----:B------:R-:W-:-:S03]  /*5720*/  @P0 IADD3 R26, P2, R28, UR4, RZ ;  /* 0x000000041c1a0c10 */ /* 0x000fc6000ff5e0ff */
[----:B------:R-:W3:Y:S01]  /*5730*/  @P0 LDL.64 R24, [R3+0x28] ;  /* 0x0000280003180983 */ /* 0x000ee20000100a00 */
[----:B------:R-:W-:-:S06]  /*5740*/  @P0 IADD3.X R27, R29, UR10, RZ, P2, !PT ;  /* 0x0000000a1d1b0c10 */ /* 0x000fcc00097fe4ff */
        /* <DEDUP_REMOVED lines=8> */
[----:B------:R-:W-:Y:S01]  /*57d0*/  @P0 IMAD.MOV.U32 R14, RZ, RZ, R24 ;  /* 0x000000ffff0e0224 */ /* 0x000fe200078e0018 */
[----:B------:R-:W-:Y:S02]  /*57e0*/  @P0 IADD3 R15, R25, R17, RZ ;  /* 0x00000011190f0210 */ /* 0x000fe40007ffe0ff */
.L_x_8039:
[----:B------:R-:W-:Y:S01]  /*57f0*/  CS2R R18, SRZ ;  /* 0x0000000000127805 */ /* 0x000fe2000001ff00 */
        /* <DEDUP_REMOVED lines=33> */
.L_x_8049:
        /* <DEDUP_REMOVED lines=138> */
.L_x_8048:
        /* <DEDUP_REMOVED lines=74> */
.L_x_8050:
[----:B------:R-:W-:-:S04]  /*6750*/  ISETP.NE.U32.AND P2, PT, R0, RZ, PT ;  /* 0x000000ff0000720c */ /* 0x000fc80003f45070 */
[----:B------:R-:W-:-:S13]  /*6760*/  ISETP.NE.OR.EX P0, PT, R29, RZ, P0, P2 ;  /* 0x000000ff1d00720c */ /* 0x000fda0000705720 */
[----:B------:R-:W-:Y:S05]  /*6770*/  @!P0 BRA `(.L_x_8046) ;  /* 0x0000029000008947 */ /* 0x000fea0003800000 */
.L_x_8047:
        /* <DEDUP_REMOVED lines=41> */
.L_x_8046:
[----:B------:R-:W-:-:S04]  /*6a10*/  ISETP.NE.U32.AND P0, PT, R28, RZ, PT ;  /* 0x000000ff1c00720c */ /* 0x000fc80003f05070 */
[----:B------:R-:W-:-:S13]  /*6a20*/  ISETP.NE.AND.EX P0, PT, RZ, RZ, PT, P0 ;  /* 0x000000ffff00720c */ /* 0x000fda0003f05300 */
[----:B------:R-:W-:Y:S05]  /*6a30*/  @!P0 BRA `(.L_x_8045) ;  /* 0x000002b000008947 */ /* 0x000fea0003800000 */
[----:B------:R-:W-:Y:S01]  /*6a40*/  IMAD R3, R5, c[0x0][0x170], RZ ;  /* 0x00005c0005037a24 */ /* 0x000fe200078e02ff */
[----:B------:R-:W-:Y:S01]  /*6a50*/  ULDC.64 UR12, c[0x0][0x1c0] ;  /* 0x00007000000c7ab9 */ /* 0x000fe20000000a00 */
[----:B------:R-:W-:Y:S01]  /*6a60*/  IMAD.WIDE.U32 R16, R4, c[0x0][0x170], RZ ;  /* 0x00005c0004107a25 */ /* 0x000fe200078e00ff */
[----:B------:R-:W-:-:S03]  /*6a70*/  UIMAD UR5, UR5, UR12, URZ ;  /* 0x0000000c050572a4 */ /* 0x000fc6000f8e023f */
[----:B------:R-:W-:Y:S01]  /*6a80*/  IMAD R3, R4, c[0x0][0x174], R3 ;  /* 0x00005d0004037a24 */ /* 0x000fe200078e0203 */
[----:B------:R-:W-:-:S03]  /*6a90*/  UIMAD UR5, UR4, UR13, UR5 ;  /* 0x0000000d040572a4 */ /* 0x000fc6000f8e0205 */
[----:B------:R-:W-:Y:S01]  /*6aa0*/  IMAD.IADD R17, R17, 0x1, R3 ;  /* 0x0000000111117824 */ /* 0x000fe200078e0203 */
[----:B------:R-:W-:Y:S01]  /*6ab0*/  MOV R3, UR4 ;  /* 0x0000000400037c02 */ /* 0x000fe20008000f00 */
[----:B------:R-:W-:-:S04]  /*6ac0*/  ULEA UR4, UR4, UR14, 0x3 ;  /* 0x0000000e04047291 */ /* 0x000fc8000f8e183f */
[----:B------:R-:W-:-:S05]  /*6ad0*/  IMAD.WIDE.U32 R16, R3, c[0x0][0x1c0], R16 ;  /* 0x0000700003107a25 */ /* 0x000fca00078e0010 */
[----:B------:R-:W-:Y:S01]  /*6ae0*/  IADD3 R3, R17, UR5, RZ ;  /* 0x0000000511037c10 */ /* 0x000fe2000fffe0ff */
[----:B------:R-:W2:Y:S01]  /*6af0*/  LDL.64 R24, [UR4+0x18] ;  /* 0x00001804ff187983 */ /* 0x000ea20008100a00 */
        /* <DEDUP_REMOVED lines=31> */
.L_x_8045:
        /* <DEDUP_REMOVED lines=34> */
.L_x_8055:
        /* <DEDUP_REMOVED lines=136> */
.L_x_8054:
        /* <DEDUP_REMOVED lines=20> */
[----:B------:R-:W-:-:S02]  /*78d0*/  IMAD.WIDE.U32 R18, R26, R24, R18 ;  /* 0x000000181a127225 */ /* 0x000fc400078e0012 */
[----:B------:R-:W2:Y:S01]  /*78e0*/  LDG.E.64 R24, [R28.64] ;  /* 0x000000061c187981 */ /* 0x000ea2000c1e1b00 */
[----:B------:R-:W-:Y:S01]  /*78f0*/  IADD3 R26, P0, R28, UR16, RZ ;  /* 0x000000101c1a7c10 */ /* 0x000fe2000ff1e0ff */
[----:B------:R-:W-:-:S03]  /*7900*/  IMAD.IADD R19, R19, 0x1, R27 ;  /* 0x0000000113137824 */ /* 0x000fc600078e021b */
[----:B------:R-:W-:-:S05]  /*7910*/  IADD3.X R27, R29, UR12, RZ, P0, !PT ;  /* 0x0000000c1d1b7c10 */ /* 0x000fca00087fe4ff */
[----:B------:R-:W3:Y:S01]  /*7920*/  LDG.E.64 R36, [R26.64] ;  /* 0x000000061a247981 */ /* 0x000ee2000c1e1b00 */
[----:B--2---:R-:W-:-:S04]  /*7930*/  IMAD R25, R25, R4, RZ ;  /* 0x0000000419197224 */ /* 0x004fc800078e02ff */
[C---:B------:R-:W-:Y:S02]  /*7940*/  IMAD R25, R24.reuse, R5, R25 ;  /* 0x0000000518197224 */ /* 0x040fe400078e0219 */
[----:B------:R-:W-:Y:S01]  /*7950*/  IMAD.WIDE.U32 R4, R24, R4, R18 ;  /* 0x0000000418047225 */ /* 0x000fe200078e0012 */
[----:B------:R-:W-:-:S03]  /*7960*/  IADD3 R18, P0, R26, UR16, RZ ;  /* 0x000000101a127c10 */ /* 0x000fc6000ff1e0ff */
[-C--:B---3--:R-:W-:Y:S01]  /*7970*/  IMAD R29, R37, R30.reuse, RZ ;  /* 0x0000001e251d7224 */ /* 0x088fe200078e02ff */
[----:B------:R-:W-:Y:S02]  /*7980*/  IADD3 R5, R5, R25, RZ ;  /* 0x0000001905057210 */ /* 0x000fe40007ffe0ff */
[----:B------:R-:W-:Y:S01]  /*7990*/  IADD3.X R19, R27, UR12, RZ, P0, !PT ;  /* 0x0000000c1b137c10 */ /* 0x000fe200087fe4ff */
[C---:B------:R-:W-:Y:S01]  /*79a0*/  IMAD R29, R36.reuse, R31, R29 ;  /* 0x0000001f241d7224 */ /* 0x040fe200078e021d */
[----:B------:R-:W2:Y:S01]  /*79b0*/  LDL.64 R24, [UR13+0x38] ;  /* 0x0000380dff187983 */ /* 0x000ea20008100a00 */
[----:B------:R-:W-:Y:S01]  /*79c0*/  IMAD.WIDE.U32 R4, R36, R30, R4 ;  /* 0x0000001e24047225 */ /* 0x000fe200078e0004 */
[----:B------:R-:W-:Y:S02]  /*79d0*/  IADD3 R28, P0, R18, UR16, RZ ;  /* 0x00000010121c7c10 */ /* 0x000fe4000ff1e0ff */
[----:B------:R0:W2:Y:S01]  /*79e0*/  LDG.E.64 R26, [R18.64] ;  /* 0x00000006121a7981 */ /* 0x0000a2000c1e1b00 */
[----:B------:R-:W-:Y:S01]  /*79f0*/  IMAD.IADD R5, R5, 0x1, R29 ;  /* 0x0000000105057824 */ /* 0x000fe200078e021d */
[----:B------:R-:W-:-:S02]  /*7a00*/  IADD3.X R29, R19, UR12, RZ, P0, !PT ;  /* 0x0000000c131d7c10 */ /* 0x000fc400087fe4ff */
        /* <DEDUP_REMOVED lines=28> */
[C---:B------:R-:W-:Y:S02]  /*7bd0*/  IMAD R27, R36.reuse, R27, R19 ;  /* 0x0000001b241b7224 */ /* 0x040fe400078e0213 */
[----:B------:R-:W-:Y:S01]  /*7be0*/  IMAD.WIDE.U32 R18, R36, R26, R24 ;  /* 0x0000001a24127225 */ /* 0x000fe200078e0018 */
[----:B------:R-:W-:-:S03]  /*7bf0*/  IADD3 R26, P2, R4, UR16, RZ ;  /* 0x00000010041a7c10 */ /* 0x000fc6000ff5e0ff */
[----:B------:R-:W-:Y:S01]  /*7c00*/  IMAD.IADD R19, R19, 0x1, R27 ;  /* 0x0000000113137824 */ /* 0x000fe200078e021b */
[----:B------:R-:W-:Y:S02]  /*7c10*/  IADD3.X R27, R5, UR12, RZ, P2, !PT ;  /* 0x0000000c051b7c10 */ /* 0x000fe400097fe4ff */
.L_x_8056:
[----:B------:R-:W-:-:S04]  /*7c20*/  ISETP.NE.U32.AND P2, PT, R3, RZ, PT ;  /* 0x000000ff0300720c */ /* 0x000fc80003f45070 */
[----:B------:R-:W-:-:S13]  /*7c30*/  ISETP.NE.OR.EX P0, PT, R33, RZ, P0, P2 ;  /* 0x000000ff2100720c */ /* 0x000fda0000705720 */
[----:B------:R-:W-:Y:S05]  /*7c40*/  @!P0 BRA `(.L_x_8052) ;  /* 0x0000028000008947 */ /* 0x000fea0003800000 */
.L_x_8053:
        /* <DEDUP_REMOVED lines=40> */
.L_x_8052:
        /* <DEDUP_REMOVED lines=47> */
.L_x_8051:
[----:B------:R-:W-:Y:S01]  /*81c0*/  HFMA2.MMA R4, -RZ, RZ, 0, 0 ;  /* 0x00000000ff047435 */ /* 0x000fe200000001ff */
[----:B------:R-:W-:Y:S01]  /*81d0*/  IMAD.MOV.U32 R3, RZ, RZ, RZ ;  /* 0x000000ffff037224 */ /* 0x000fe200078e00ff */
        /* <DEDUP_REMOVED lines=33> */
.L_x_8061:
        /* <DEDUP_REMOVED lines=138> */
.L_x_8060:
        /* <DEDUP_REMOVED lines=74> */
.L_x_8062:
[----:B------:R-:W-:-:S04]  /*9130*/  ISETP.NE.U32.AND P2, PT, R0, RZ, PT ;  /* 0x000000ff0000720c */ /* 0x000fc80003f45070 */
[----:B------:R-:W-:-:S13]  /*9140*/  ISETP.NE.OR.EX P0, PT, R29, RZ, P0, P2 ;  /* 0x000000ff1d00720c */ /* 0x000fda0000705720 */
[----:B------:R-:W-:Y:S05]  /*9150*/  @!P0 BRA `(.L_x_8058) ;  /* 0x0000029000008947 */ /* 0x000fea0003800000 */
.L_x_8059:
        /* <DEDUP_REMOVED lines=41> */
.L_x_8058:
        /* <DEDUP_REMOVED lines=9> */
[----:B------:R-:W-:Y:S01]  /*9480*/  UIMAD UR5, UR4, UR13, UR5 ;  /* 0x0000000d040572a4 */ /* 0x000fe2000f8e0205 */
[----:B------:R-:W-:Y:S02]  /*9490*/  IMAD.U32 R0, RZ, RZ, UR4 ;  /* 0x00000004ff007e24 */ /* 0x000fe4000f8e00ff */
[----:B------:R-:W-:-:S03]  /*94a0*/  IMAD.IADD R7, R7, 0x1, R5 ;  /* 0x0000000107077824 */ /* 0x000fc600078e0205 */
[----:B------:R-:W-:Y:S01]  /*94b0*/  LEA R0, R0, R1, 0x3 ;  /* 0x0000000100007211 */ /* 0x000fe200078e18ff */
[----:B------:R-:W-:-:S04]  /*94c0*/  IMAD.WIDE.U32 R20, R21, c[0x0][0x1c0], R6 ;  /* 0x0000700015147a25 */ /* 0x000fc800078e0006 */
[----:B------:R-:W2:Y:S01]  /*94d0*/  LDL.64 R24, [R0+0x18] ;  /* 0x0000180000187983 */ /* 0x000ea20000100a00 */
        /* <DEDUP_REMOVED lines=32> */
.L_x_8057:
[----:B------:R-:W-:Y:S01]  /*96e0*/  IMAD.MOV.U32 R20, RZ, RZ, R30 ;  /* 0x000000ffff147224 */ /* 0x000fe200078e001e */
[----:B------:R-:W-:Y:S01]  /*96f0*/  MOV R21, R31 ;  /* 0x0000001f00157202 */ /* 0x000fe20000000f00 */
[----:B------:R-:W-:Y:S05]  /*9700*/  @P1 BRA `(.L_x_8063) ;  /* 0x0000153000001947 */ /* 0x000fea0003800000 */
[C---:B------:R-:W-:Y:S01]  /*9710*/  IADD3 R0, P1, R32.reuse, -0x1, RZ ;  /* 0xffffffff20007810 */ /* 0x040fe20007f3e0ff */
[----:B------:R-:W-:Y:S01]  /*9720*/  ULDC.64 UR4, c[0x0][0x1c0] ;  /* 0x0000700000047ab9 */ /* 0x000fe20000000a00 */
        /* <DEDUP_REMOVED lines=10> */
[----:B------:R-:W-:Y:S01]  /*97d0*/  UIMAD.WIDE.U32 UR12, UR4, 0x8, URZ ;  /* 0x00000008040c78a5 */ /* 0x000fe2000f8e003f */
[----:B------:R-:W-:Y:S01]  /*97e0*/  IMAD.WIDE.U32 R6, R22, c[0x0][0x170], RZ ;  /* 0x00005c0016067a25 */ /* 0x000fe200078e00ff */
[----:B------:R-:W-:Y:S01]  /*97f0*/  IADD3.X R34, R34, -0x1, RZ, P0, !PT ;  /* 0xffffffff22227810 */ /* 0x000fe200007fe4ff */
[----:B------:R-:W-:Y:S01]  /*9800*/  USHF.L.U32 UR10, UR5, 0x3, URZ ;  /* 0x00000003050a7899 */ /* 0x000fe2000800063f */
[----:B------:R-:W-:Y:S01]  /*9810*/  ISETP.GT.U32.AND P0, PT, R33, RZ, PT ;  /* 0x000000ff2100720c */ /* 0x000fe20003f04070 */
[----:B------:R-:W-:Y:S01]  /*9820*/  IMAD R5, R22, c[0x0][0x174], R5 ;  /* 0x00005d0016057a24 */ /* 0x000fe200078e0205 */
[----:B------:R-:W-:Y:S01]  /*9830*/  LEA R26, P1, R6, c[0x0][0x168], 0x3 ;  /* 0x00005a00061a7a11 */ /* 0x000fe200078218ff */
[----:B------:R-:W-:Y:S01]  /*9840*/  UIADD3 UR10, UR13, UR10, URZ ;  /* 0x0000000a0d0a7290 */ /* 0x000fe2000fffe03f */
[----:B------:R-:W-:Y:S01]  /*9850*/  ISETP.GT.AND.EX P0, PT, R34, RZ, PT, P0 ;  /* 0x000000ff2200720c */ /* 0x000fe20003f04300 */
[----:B------:R-:W-:Y:S01]  /*9860*/  IMAD.IADD R27, R7, 0x1, R5 ;  /* 0x00000001071b7824 */ /* 0x000fe200078e0205 */
[----:B------:R-:W-:Y:S01]  /*9870*/  MOV R0, RZ ;  /* 0x000000ff00007202 */ /* 0x000fe20000000f00 */
        /* <DEDUP_REMOVED lines=8> */
.L_x_8067:
[----:B------:R-:W-:Y:S01]  /*9900*/  LEA R35, R0, R1, 0x3 ;  /* 0x0000000100237211 */ /* 0x000fe200078e18ff */
[----:B------:R0:W2:Y:S04]  /*9910*/  LDG.E.64 R24, [R26.64] ;  /* 0x000000061a187981 */ /* 0x0000a8000c1e1b00 */
[----:B------:R-:W2:Y:S04]  /*9920*/  LDL.64 R6, [R35+0x18] ;  /* 0x0000180023067983 */ /* 0x000ea80000100a00 */
[----:B------:R-:W3:Y:S01]  /*9930*/  LDL.64 R28, [R35+0x20] ;  /* 0x00002000231c7983 */ /* 0x000ee20000100a00 */
[----:B0-----:R-:W-:-:S04]  /*9940*/  IADD3 R26, P1, R26, UR12, RZ ;  /* 0x0000000c1a1a7c10 */ /* 0x001fc8000ff3e0ff */
[----:B------:R-:W-:-:S05]  /*9950*/  IADD3.X R27, R27, UR10, RZ, P1, !PT ;  /* 0x0000000a1b1b7c10 */ /* 0x000fca0008ffe4ff */
[----:B------:R0:W3:Y:S01]  /*9960*/  LDG.E.64 R30, [R26.64] ;  /* 0x000000061a1e7981 */ /* 0x0000e2000c1e1b00 */
[----:B------:R-:W-:Y:S01]  /*9970*/  MOV R37, R3 ;  /* 0x0000000300257202 */ /* 0x000fe20000000f00 */
[----:B------:R-:W-:Y:S02]  /*9980*/  IMAD.MOV.U32 R36, RZ, RZ, R4 ;  /* 0x000000ffff247224 */ /* 0x000fe400078e0004 */
[-C--:B--2---:R-:W-:Y:S02]  /*9990*/  IMAD R25, R25, R6.reuse, RZ ;  /* 0x0000000619197224 */ /* 0x084fe400078e02ff */
[----:B------:R-:W-:Y:S01]  /*99a0*/  IMAD.WIDE.U32 R36, R24, R6, R36 ;  /* 0x0000000618247225 */ /* 0x000fe200078e0024 */
[----:B------:R-:W-:-:S03]  /*99b0*/  IADD3 R6, P1, R26, UR12, RZ ;  /* 0x0000000c1a067c10 */ /* 0x000fc6000ff3e0ff */
[----:B------:R-:W-:Y:S01]  /*99c0*/  IMAD R25, R24, R7, R25 ;  /* 0x0000000718197224 */ /* 0x000fe200078e0219 */
[----:B------:R-:W-:-:S03]  /*99d0*/  IADD3.X R7, R27, UR10, RZ, P1, !PT ;  /* 0x0000000a1b077c10 */ /* 0x000fc60008ffe4ff */
[----:B------:R-:W-:Y:S02]  /*99e0*/  IMAD.IADD R37, R37, 0x1, R25 ;  /* 0x0000000125257824 */ /* 0x000fe400078e0219 */
[----:B0-----:R0:W2:Y:S01]  /*99f0*/  LDG.E.64 R26, [R6.64] ;  /* 0x00000006061a7981 */ /* 0x0010a2000c1e1b00 */
[----:B---3--:R-:W-:-:S03]  /*9a00*/  IMAD R3, R31, R28, RZ ;  /* 0x0000001c1f037224 */ /* 0x008fc600078e02ff */
[----:B------:R-:W2:Y:S01]  /*9a10*/  LDL.64 R24, [R35+0x28] ;  /* 0x0000280023187983 */ /* 0x000ea20000100a00 */
[C---:B------:R-:W-:Y:S02]  /*9a20*/  IMAD R3, R30.reuse, R29, R3 ;  /* 0x0000001d1e037224 */ /* 0x040fe400078e0203 */
[----:B------:R-:W-:Y:S01]  /*9a30*/  IMAD.WIDE.U32 R28, R30, R28, R36 ;  /* 0x0000001c1e1c7225 */ /* 0x000fe200078e0024 */
[----:B------:R-:W-:Y:S01]  /*9a40*/  IADD3 R30, P1, R6, UR12, RZ ;  /* 0x0000000c061e7c10 */ /* 0x000fe2000ff3e0ff */
[----:B------:R-:W3:Y:S03]  /*9a50*/  LDL.64 R36, [R35+0x30] ;  /* 0x0000300023247983 */ /* 0x000ee60000100a00 */
[----:B------:R-:W-:-:S05]  /*9a60*/  IADD3.X R31, R7, UR10, RZ, P1, !PT ;  /* 0x0000000a071f7c10 */ /* 0x000fca0008ffe4ff */
[----:B0-----:R-:W3:Y:S01]  /*9a70*/  LDG.E.64 R6, [R30.64] ;  /* 0x000000061e067981 */ /* 0x001ee2000c1e1b00 */
[----:B------:R-:W-:Y:S01]  /*9a80*/  IADD3 R29, R29, R3, RZ ;  /* 0x000000031d1d7210 */ /* 0x000fe20007ffe0ff */
[----:B--2---:R-:W-:-:S04]  /*9a90*/  IMAD R3, R27, R24, RZ ;  /* 0x000000181b037224 */ /* 0x004fc800078e02ff */
[C---:B------:R-:W-:Y:S02]  /*9aa0*/  IMAD R3, R26.reuse, R25, R3 ;  /* 0x000000191a037224 */ /* 0x040fe400078e0203 */
[----:B------:R-:W-:Y:S01]  /*9ab0*/  IMAD.WIDE.U32 R24, R26, R24, R28 ;  /* 0x000000181a187225 */ /* 0x000fe200078e001c */
[----:B------:R-:W-:-:S03]  /*9ac0*/  IADD3 R26, P1, R30, UR12, RZ ;  /* 0x0000000c1e1a7c10 */ /* 0x000fc6000ff3e0ff */
[----:B------:R-:W-:Y:S01]  /*9ad0*/  IMAD.IADD R25, R25, 0x1, R3 ;  /* 0x0000000119197824 */ /* 0x000fe200078e0203 */
[----:B------:R-:W-:Y:S01]  /*9ae0*/  IADD3.X R27, R31, UR10, RZ, P1, !PT ;  /* 0x0000000a1f1b7c10 */ /* 0x000fe20008ffe4ff */
[----:B---3--:R-:W-:-:S04]  /*9af0*/  IMAD R3, R7, R36, RZ ;  /* 0x0000002407037224 */ /* 0x008fc800078e02ff */
[----:B------:R0:W2:Y:S01]  /*9b00*/  LDG.E.64 R28, [R26.64] ;  /* 0x000000061a1c7981 */ /* 0x0000a2000c1e1b00 */
[----:B------:R-:W-:Y:S01]  /*9b10*/  IADD3 R30, P1, R26, UR12, RZ ;  /* 0x0000000c1a1e7c10 */ /* 0x000fe2000ff3e0ff */
[C---:B------:R-:W-:Y:S02]  /*9b20*/  IMAD R3, R6.reuse, R37, R3 ;  /* 0x0000002506037224 */ /* 0x040fe400078e0203 */
[----:B------:R-:W-:Y:S02]  /*9b30*/  IMAD.WIDE.U32 R6, R6, R36, R24 ;  /* 0x0000002406067225 */ /* 0x000fe400078e0018 */
[----:B------:R-:W2:Y:S01]  /*9b40*/  LDL.64 R24, [R35+0x38] ;  /* 0x0000380023187983 */ /* 0x000ea20000100a00 */
[----:B------:R-:W-:-:S03]  /*9b50*/  IADD3.X R31, R27, UR10, RZ, P1, !PT ;  /* 0x0000000a1b1f7c10 */ /* 0x000fc60008ffe4ff */
[----:B------:R-:W3:Y:S04]  /*9b60*/  LDL.64 R36, [R35+0x40] ;  /* 0x0000400023247983 */ /* 0x000ee80000100a00 */
[----:B0-----:R-:W3:Y:S01]  /*9b70*/  LDG.E.64 R26, [R30.64] ;  /* 0x000000061e1a7981 */ /* 0x001ee2000c1e1b00 */
[----:B------:R-:W-:Y:S01]  /*9b80*/  IADD3 R7, R7, R3, RZ ;  /* 0x0000000307077210 */ /* 0x000fe20007ffe0ff */
[----:B--2---:R-:W-:-:S04]  /*9b90*/  IMAD R3, R29, R24, RZ ;  /* 0x000000181d037224 */ /* 0x004fc800078e02ff */
[----:B------:R-:W-:Y:S01]  /*9ba0*/  IMAD.WIDE.U32 R6, R28, R24, R6 ;  /* 0x000000181c067225 */ /* 0x000fe200078e0006 */
[----:B------:R-:W-:-:S03]  /*9bb0*/  IADD3 R24, P1, R30, UR12, RZ ;  /* 0x0000000c1e187c10 */ /* 0x000fc6000ff3e0ff */
[----:B------:R-:W-:Y:S01]  /*9bc0*/  IMAD R3, R28, R25, R3 ;  /* 0x000000191c037224 */ /* 0x000fe200078e0203 */
[----:B------:R-:W-:-:S03]  /*9bd0*/  IADD3.X R25, R31, UR10, RZ, P1, !PT ;  /* 0x0000000a1f197c10 */ /* 0x000fc60008ffe4ff */
[----:B------:R-:W-:Y:S02]  /*9be0*/  IMAD.IADD R7, R7, 0x1, R3 ;  /* 0x0000000107077824 */ /* 0x000fe400078e0203 */
[-C--:B---3--:R-:W-:Y:S01]  /*9bf0*/  IMAD R3, R27, R36.reuse, RZ ;  /* 0x000000241b037224 */ /* 0x088fe200078e02ff */
[----:B------:R0:W2:Y:S01]  /*9c00*/  LDG.E.64 R28, [R24.64] ;  /* 0x00000006181c7981 */ /* 0x0000a2000c1e1b00 */
[----:B------:R-:W-:Y:S01]  /*9c10*/  IMAD.WIDE.U32 R6, R26, R36, R6 ;  /* 0x000000241a067225 */ /* 0x000fe200078e0006 */
[----:B------:R-:W-:-:S03]  /*9c20*/  IADD3 R30, P1, R24, UR12, RZ ;  /* 0x0000000c181e7c10 */ /* 0x000fc6000ff3e0ff */
[----:B------:R-:W-:Y:S02]  /*9c30*/  IMAD R3, R26, R37, R3 ;  /* 0x000000251a037224 */ /* 0x000fe400078e0203 */
        /* <DEDUP_REMOVED lines=57> */
[----:B------:R-:W-:Y:S01]  /*9fd0*/  IADD3.X R25, R31, UR10, RZ, P1, !PT ;  /* 0x0000000a1f197c10 */ /* 0x000fe20008ffe4ff */
[----:B------:R-:W2:Y:S02]  /*9fe0*/  LDL.64 R28, [R35+0x88] ;  /* 0x00008800231c7983 */ /* 0x000ea40000100a00 */
[----:B------:R-:W-:Y:S02]  /*9ff0*/  IMAD.IADD R7, R7, 0x1, R3 ;  /* 0x0000000107077824 */ /* 0x000fe400078e0203 */
[----:B---3--:R-:W-:Y:S01]  /*a000*/  IMAD R3, R27, R36, RZ ;  /* 0x000000241b037224 */ /* 0x008fe200078e02ff */
[----:B------:R0:W2:Y:S03]  /*a010*/  LDG.E.64 R30, [R24.64] ;  /* 0x00000006181e7981 */ /* 0x0000a6000c1e1b00 */
[----:B------:R-:W-:-:S02]  /*a020*/  IMAD R3, R26, R37, R3 ;  /* 0x000000251a037224 */ /* 0x000fc400078e0203 */
[----:B------:R-:W-:Y:S01]  /*a030*/  IMAD.WIDE.U32 R26, R26, R36, R6 ;  /* 0x000000241a1a7225 */ /* 0x000fe200078e0006 */
[----:B------:R-:W-:-:S04]  /*a040*/  IADD3 R6, P1, R24, UR12, RZ ;  /* 0x0000000c18067c10 */ /* 0x000fc8000ff3e0ff */
[----:B------:R-:W-:Y:S02]  /*a050*/  IADD3.X R7, R25, UR10, RZ, P1, !PT ;  /* 0x0000000a19077c10 */ /* 0x000fe40008ffe4ff */
[----:B0-----:R-:W3:Y:S04]  /*a060*/  LDL.64 R24, [R35+0x90] ;  /* 0x0000900023187983 */ /* 0x001ee80000100a00 */
[----:B------:R-:W3:Y:S01]  /*a070*/  LDG.E.64 R36, [R6.64] ;  /* 0x0000000606247981 */ /* 0x000ee2000c1e1b00 */
[----:B------:R-:W-:Y:S02]  /*a080*/  IADD3 R33, P1, R33, -0x10, RZ ;  /* 0xfffffff021217810 */ /* 0x000fe40007f3e0ff */
[----:B------:R-:W-:Y:S02]  /*a090*/  IADD3 R27, R27, R3, RZ ;  /* 0x000000031b1b7210 */ /* 0x000fe40007ffe0ff */
[----:B------:R-:W-:-:S02]  /*a0a0*/  IADD3.X R34, R34, -0x1, RZ, P1, !PT ;  /* 0xffffffff22227810 */ /* 0x000fc40000ffe4ff */
[----:B------:R-:W-:-:S04]  /*a0b0*/  ISETP.GT.U32.AND P1, PT, R33, 0xc, PT ;  /* 0x0000000c2100780c */ /* 0x000fc80003f24070 */
[----:B------:R-:W-:Y:S02]  /*a0c0*/  ISETP.GT.AND.EX P1, PT, R34, RZ, PT, P1 ;  /* 0x000000ff2200720c */ /* 0x000fe40003f24310 */
[----:B------:R-:W-:-:S04]  /*a0d0*/  IADD3 R0, P3, R0, 0x10, RZ ;  /* 0x0000001000007810 */ /* 0x000fc80007f7e0ff */
[----:B------:R-:W-:Y:S01]  /*a0e0*/  IADD3.X R5, RZ, R5, RZ, P3, !PT ;  /* 0x00000005ff057210 */ /* 0x000fe20001ffe4ff */
[-C--:B--2---:R-:W-:Y:S02]  /*a0f0*/  IMAD R3, R31, R28.reuse, RZ ;  /* 0x0000001c1f037224 */ /* 0x084fe400078e02ff */
[----:B------:R-:W-:-:S04]  /*a100*/  IMAD.WIDE.U32 R26, R30, R28, R26 ;  /* 0x0000001c1e1a7225 */ /* 0x000fc800078e001a */
[----:B------:R-:W-:-:S04]  /*a110*/  IMAD R3, R30, R29, R3 ;  /* 0x0000001d1e037224 */ /* 0x000fc800078e0203 */
[----:B------:R-:W-:Y:S02]  /*a120*/  IMAD.IADD R27, R27, 0x1, R3 ;  /* 0x000000011b1b7824 */ /* 0x000fe400078e0203 */
[----:B---3--:R-:W-:-:S04]  /*a130*/  IMAD R3, R37, R24, RZ ;  /* 0x0000001825037224 */ /* 0x008fc800078e02ff */
[C---:B------:R-:W-:Y:S02]  /*a140*/  IMAD R3, R36.reuse, R25, R3 ;  /* 0x0000001924037224 */ /* 0x040fe400078e0203 */
[----:B------:R-:W-:Y:S01]  /*a150*/  IMAD.WIDE.U32 R24, R36, R24, R26 ;  /* 0x0000001824187225 */ /* 0x000fe200078e001a */
[----:B------:R-:W-:-:S04]  /*a160*/  IADD3 R26, P2, R6, UR12, RZ ;  /* 0x0000000c061a7c10 */ /* 0x000fc8000ff5e0ff */
[----:B------:R-:W-:Y:S01]  /*a170*/  IADD3.X R27, R7, UR10, RZ, P2, !PT ;  /* 0x0000000a071b7c10 */ /* 0x000fe200097fe4ff */
[----:B------:R-:W-:Y:S01]  /*a180*/  IMAD.MOV.U32 R4, RZ, RZ, R24 ;  /* 0x000000ffff047224 */ /* 0x000fe200078e0018 */
[----:B------:R-:W-:Y:S01]  /*a190*/  IADD3 R3, R25, R3, RZ ;  /* 0x0000000319037210 */ /* 0x000fe20007ffe0ff */
[----:B------:R-:W-:Y:S05]  /*a1a0*/  @P1 BRA `(.L_x_8067) ;  /* 0xfffff75000001947 */ /* 0x000fea000383ffff */
.L_x_8066:
        /* <DEDUP_REMOVED lines=10> */
[----:B------:R-:W-:Y:S01]  /*a250*/  MOV R36, R4 ;  /* 0x0000000400247202 */ /* 0x000fe20000000f00 */
[----:B------:R-:W-:Y:S02]  /*a260*/  IMAD.MOV.U32 R37, RZ, RZ, R3 ;  /* 0x000000ffff257224 */ /* 0x000fe400078e0003 */
[-C--:B--2---:R-:W-:Y:S02]  /*a270*/  IMAD R29, R29, R6.reuse, RZ ;  /* 0x000000061d1d7224 */ /* 0x084fe400078e02ff */
[----:B------:R-:W-:Y:S01]  /*a280*/  IMAD.WIDE.U32 R36, R28, R6, R36 ;  /* 0x000000061c247225 */ /* 0x000fe200078e0024 */
[----:B------:R-:W-:-:S03]  /*a290*/  IADD3 R6, P0, R24, UR12, RZ ;  /* 0x0000000c18067c10 */ /* 0x000fc6000ff1e0ff */
[----:B------:R-:W-:Y:S01]  /*a2a0*/  IMAD R29, R28, R7, R29 ;  /* 0x000000071c1d7224 */ /* 0x000fe200078e021d */
[----:B------:R-:W-:Y:S02]  /*a2b0*/  IADD3.X R7, R25, UR10, RZ, P0, !PT ;  /* 0x0000000a19077c10 */ /* 0x000fe400087fe4ff */
[----:B-1----:R-:W2:Y:S01]  /*a2c0*/  LDL.64 R24, [R35+0x28] ;  /* 0x0000280023187983 */ /* 0x002ea20000100a00 */
[-C--:B---3--:R-:W-:Y:S01]  /*a2d0*/  IMAD R3, R31, R26.reuse, RZ ;  /* 0x0000001a1f037224 */ /* 0x088fe200078e02ff */
[----:B------:R-:W-:Y:S02]  /*a2e0*/  IADD3 R37, R37, R29, RZ ;  /* 0x0000001d25257210 */ /* 0x000fe40007ffe0ff */
[----:B------:R0:W2:Y:S01]  /*a2f0*/  LDG.E.64 R28, [R6.64] ;  /* 0x00000006061c7981 */ /* 0x0000a2000c1e1b00 */
[C---:B------:R-:W-:Y:S02]  /*a300*/  IMAD R3, R30.reuse, R27, R3 ;  /* 0x0000001b1e037224 */ /* 0x040fe400078e0203 */
[----:B------:R-:W-:Y:S01]  /*a310*/  IMAD.WIDE.U32 R26, R30, R26, R36 ;  /* 0x0000001a1e1a7225 */ /* 0x000fe200078e0024 */
[----:B------:R-:W-:Y:S01]  /*a320*/  IADD3 R30, P0, R6, UR12, RZ ;  /* 0x0000000c061e7c10 */ /* 0x000fe2000ff1e0ff */
[----:B------:R-:W3:Y:S03]  /*a330*/  LDL.64 R36, [R35+0x30] ;  /* 0x0000300023247983 */ /* 0x000ee60000100a00 */
[----:B------:R-:W-:-:S05]  /*a340*/  IADD3.X R31, R7, UR10, RZ, P0, !PT ;  /* 0x0000000a071f7c10 */ /* 0x000fca00087fe4ff */
[----:B0-----:R-:W3:Y:S01]  /*a350*/  LDG.E.64 R6, [R30.64] ;  /* 0x000000061e067981 */ /* 0x001ee2000c1e1b00 */
        /* <DEDUP_REMOVED lines=8> */
[C---:B------:R-:W-:Y:S02]  /*a3e0*/  IMAD R3, R6.reuse, R37, R3 ;  /* 0x0000002506037224 */ /* 0x040fe400078e0203 */
[----:B------:R-:W-:Y:S01]  /*a3f0*/  IMAD.WIDE.U32 R6, R6, R36, R24 ;  /* 0x0000002406067225 */ /* 0x000fe200078e0018 */
[----:B------:R0:W2:Y:S01]  /*a400*/  LDG.E.64 R28, [R26.64] ;  /* 0x000000061a1c7981 */ /* 0x0000a2000c1e1b00 */
[----:B------:R-:W-:-:S03]  /*a410*/  IADD3 R30, P0, R26, UR12, RZ ;  /* 0x0000000c1a1e7c10 */ /* 0x000fc6000ff1e0ff */
[----:B------:R-:W2:Y:S01]  /*a420*/  LDL.64 R24, [R35+0x38] ;  /* 0x0000380023187983 */ /* 0x000ea20000100a00 */
[----:B------:R-:W-:-:S03]  /*a430*/  IADD3.X R31, R27, UR10, RZ, P0, !PT ;  /* 0x0000000a1b1f7c10 */ /* 0x000fc600087fe4ff */
[----:B------:R-:W3:Y:S04]  /*a440*/  LDL.64 R36, [R35+0x40] ;  /* 0x0000400023247983 */ /* 0x000ee80000100a00 */
[----:B0-----:R-:W3:Y:S01]  /*a450*/  LDG.E.64 R26, [R30.64] ;  /* 0x000000061e1a7981 */ /* 0x001ee2000c1e1b00 */
[----:B------:R-:W-:Y:S02]  /*a460*/  IMAD.IADD R7, R7, 0x1, R3 ;  /* 0x0000000107077824 */ /* 0x000fe400078e0203 */
[-C--:B--2---:R-:W-:Y:S02]  /*a470*/  IMAD R3, R29, R24.reuse, RZ ;  /* 0x000000181d037224 */ /* 0x084fe400078e02ff */
[----:B------:R-:W-:Y:S01]  /*a480*/  IMAD.WIDE.U32 R6, R28, R24, R6 ;  /* 0x000000181c067225 */ /* 0x000fe200078e0006 */
[----:B------:R-:W-:-:S03]  /*a490*/  IADD3 R24, P0, R30, UR12, RZ ;  /* 0x0000000c1e187c10 */ /* 0x000fc6000ff1e0ff */
[----:B------:R-:W-:Y:S01]  /*a4a0*/  IMAD R3, R28, R25, R3 ;  /* 0x000000191c037224 */ /* 0x000fe200078e0203 */
[----:B------:R-:W-:Y:S01]  /*a4b0*/  IADD3.X R25, R31, UR10, RZ, P0, !PT ;  /* 0x0000000a1f197c10 */ /* 0x000fe200087fe4ff */
[----:B------:R-:W2:Y:S03]  /*a4c0*/  LDL.64 R28, [R35+0x48] ;  /* 0x00004800231c7983 */ /* 0x000ea60000100a00 */
[----:B------:R-:W-:Y:S01]  /*a4d0*/  IADD3 R7, R7, R3, RZ ;  /* 0x0000000307077210 */ /* 0x000fe20007ffe0ff */
        /* <DEDUP_REMOVED lines=20> */
[----:B------:R-:W-:Y:S01]  /*a620*/  IMAD.WIDE.U32 R24, R36, R24, R26 ;  /* 0x0000001824187225 */ /* 0x000fe200078e001a */
[----:B------:R-:W-:-:S03]  /*a630*/  IADD3 R26, P1, R6, UR12, RZ ;  /* 0x0000000c061a7c10 */ /* 0x000fc6000ff3e0ff */
[----:B------:R-:W-:Y:S01]  /*a640*/  IMAD.IADD R3, R25, 0x1, R3 ;  /* 0x0000000119037824 */ /* 0x000fe200078e0203 */
[----:B------:R-:W-:Y:S02]  /*a650*/  MOV R4, R24 ;  /* 0x0000001800047202 */ /* 0x000fe40000000f00 */
[----:B------:R-:W-:Y:S02]  /*a660*/  IADD3.X R27, R7, UR10, RZ, P1, !PT ;  /* 0x0000000a071b7c10 */ /* 0x000fe40008ffe4ff */
.L_x_8068:
[----:B------:R-:W-:-:S04]  /*a670*/  ISETP.NE.U32.AND P1, PT, R33, RZ, PT ;  /* 0x000000ff2100720c */ /* 0x000fc80003f25070 */
[----:B------:R-:W-:-:S13]  /*a680*/  ISETP.NE.OR.EX P0, PT, R34, RZ, P0, P1 ;  /* 0x000000ff2200720c */ /* 0x000fda0000705710 */
[----:B------:R-:W-:Y:S05]  /*a690*/  @!P0 BRA `(.L_x_8064) ;  /* 0x000002b000008947 */ /* 0x000fea0003800000 */
.L_x_8065:
        /* <DEDUP_REMOVED lines=10> */
[----:B------:R-:W-:-:S04]  /*a740*/  IMAD.WIDE.U32 R36, R6, R24, R36 ;  /* 0x0000001806247225 */ /* 0x000fc800078e0024 */
[----:B------:R-:W-:Y:S01]  /*a750*/  IMAD R7, R6, R25, R7 ;  /* 0x0000001906077224 */ /* 0x000fe200078e0207 */
[----:B------:R-:W-:-:S03]  /*a760*/  IADD3 R6, P0, R26, UR12, RZ ;  /* 0x0000000c1a067c10 */ /* 0x000fc6000ff1e0ff */
[----:B------:R-:W-:Y:S01]  /*a770*/  IMAD.IADD R37, R37, 0x1, R7 ;  /* 0x0000000125257824 */ /* 0x000fe200078e0207 */
[----:B------:R-:W-:Y:S02]  /*a780*/  IADD3.X R7, R27, UR10, RZ, P0, !PT ;  /* 0x0000000a1b077c10 */ /* 0x000fe400087fe4ff */
[----:B0-----:R-:W2:Y:S01]  /*a790*/  LDL.64 R26, [R35+0x28] ;  /* 0x00002800231a7983 */ /* 0x001ea20000100a00 */
[----:B---3--:R-:W-:Y:S01]  /*a7a0*/  IMAD R3, R29, R30, RZ ;  /* 0x0000001e1d037224 */ /* 0x008fe200078e02ff */
[----:B------:R-:W-:-:S03]  /*a7b0*/  IADD3 R24, P0, R6, UR12, RZ ;  /* 0x0000000c06187c10 */ /* 0x000fc6000ff1e0ff */
[C---:B------:R-:W-:Y:S02]  /*a7c0*/  IMAD R3, R28.reuse, R31, R3 ;  /* 0x0000001f1c037224 */ /* 0x040fe400078e0203 */
[----:B------:R-:W-:Y:S02]  /*a7d0*/  IMAD.WIDE.U32 R28, R28, R30, R36 ;  /* 0x0000001e1c1c7225 */ /* 0x000fe400078e0024 */
[----:B------:R0:W2:Y:S01]  /*a7e0*/  LDG.E.64 R30, [R6.64] ;  /* 0x00000006061e7981 */ /* 0x0000a2000c1e1b00 */
[----:B------:R-:W-:-:S05]  /*a7f0*/  IADD3.X R25, R7, UR10, RZ, P0, !PT ;  /* 0x0000000a07197c10 */ /* 0x000fca00087fe4ff */
[----:B------:R-:W3:Y:S04]  /*a800*/  LDG.E.64 R36, [R24.64] ;  /* 0x0000000618247981 */ /* 0x000ee8000c1e1b00 */
[----:B0-----:R-:W3:Y:S01]  /*a810*/  LDL.64 R6, [R35+0x30] ;  /* 0x0000300023067983 */ /* 0x001ee20000100a00 */
[----:B------:R-:W-:Y:S02]  /*a820*/  IADD3 R29, R29, R3, RZ ;  /* 0x000000031d1d7210 */ /* 0x000fe40007ffe0ff */
[----:B------:R-:W-:-:S04]  /*a830*/  IADD3 R33, P0, R33, -0x4, RZ ;  /* 0xfffffffc21217810 */ /* 0x000fc80007f1e0ff */
[----:B------:R-:W-:Y:S02]  /*a840*/  IADD3.X R34, R34, -0x1, RZ, P0, !PT ;  /* 0xffffffff22227810 */ /* 0x000fe400007fe4ff */
[----:B------:R-:W-:-:S04]  /*a850*/  ISETP.NE.U32.AND P0, PT, R33, RZ, PT ;  /* 0x000000ff2100720c */ /* 0x000fc80003f05070 */
[----:B------:R-:W-:Y:S02]  /*a860*/  ISETP.NE.AND.EX P0, PT, R34, RZ, PT, P0 ;  /* 0x000000ff2200720c */ /* 0x000fe40003f05300 */
[----:B------:R-:W-:-:S04]  /*a870*/  IADD3 R0, P1, R0, 0x4, RZ ;  /* 0x0000000400007810 */ /* 0x000fc80007f3e0ff */
[----:B------:R-:W-:Y:S01]  /*a880*/  IADD3.X R5, RZ, R5, RZ, P1, !PT ;  /* 0x00000005ff057210 */ /* 0x000fe20000ffe4ff */
[----:B--2---:R-:W-:-:S04]  /*a890*/  IMAD R3, R31, R26, RZ ;  /* 0x0000001a1f037224 */ /* 0x004fc800078e02ff */
[C---:B------:R-:W-:Y:S02]  /*a8a0*/  IMAD R3, R30.reuse, R27, R3 ;  /* 0x0000001b1e037224 */ /* 0x040fe400078e0203 */
[----:B------:R-:W-:-:S04]  /*a8b0*/  IMAD.WIDE.U32 R26, R30, R26, R28 ;  /* 0x0000001a1e1a7225 */ /* 0x000fc800078e001c */
        /* <DEDUP_REMOVED lines=9> */
.L_x_8064:
[----:B------:R-:W-:Y:S01]  /*a950*/  ISETP.NE.U32.AND P0, PT, R32, RZ, PT ;  /* 0x000000ff2000720c */ /* 0x000fe20003f05070 */
[----:B------:R-:W-:-:S03]  /*a960*/  IMAD R7, R23, c[0x0][0x170], RZ ;  /* 0x00005c0017077a24 */ /* 0x000fc600078e02ff */
        /* <DEDUP_REMOVED lines=14> */
[----:B------:R-:W-:-:S04]  /*aa50*/  ISETP.NE.U32.AND P0, PT, R32, 0x1, PT ;  /* 0x000000012000780c */ /* 0x000fc80003f05070 */
[----:B------:R-:W-:Y:S02]  /*aa60*/  ISETP.NE.AND.EX P0, PT, RZ, RZ, PT, P0 ;  /* 0x000000ffff00720c */ /* 0x000fe40003f05300 */
[----:B------:R-:W-:Y:S01]  /*aa70*/  MOV R5, R3 ;  /* 0x0000000300057202 */ /* 0x000fe20000000f00 */
[----:B--2---:R-:W-:-:S04]  /*aa80*/  IMAD R23, R23, R24, RZ ;  /* 0x0000001817177224 */ /* 0x004fc800078e02ff */
[----:B------:R-:W-:-:S04]  /*aa90*/  IMAD.WIDE.U32 R4, R22, R24, R4 ;  /* 0x0000001816047225 */ /* 0x000fc800078e0004 */
[----:B------:R-:W-:-:S04]  /*aaa0*/  IMAD R23, R22, R25, R23 ;  /* 0x0000001916177224 */ /* 0x000fc800078e0217 */
[----:B------:R-:W-:Y:S01]  /*aab0*/  IMAD.IADD R3, R5, 0x1, R23 ;  /* 0x0000000105037824 */ /* 0x000fe200078e0217 */
[----:B------:R-:W-:Y:S05]  /*aac0*/  @!P0 BRA `(.L_x_8063) ;  /* 0x0000017000008947 */ /* 0x000fea0003800000 */
[----:B------:R-:W-:Y:S01]  /*aad0*/  USHF.L.U32 UR10, UR4, 0x3, URZ ;  /* 0x00000003040a7899 */ /* 0x000fe2000800063f */
[----:B------:R-:W-:Y:S01]  /*aae0*/  ISETP.NE.U32.AND P0, PT, R32, 0x2, PT ;  /* 0x000000022000780c */ /* 0x000fe20003f05070 */
[----:B------:R-:W-:Y:S01]  /*aaf0*/  USHF.L.U64.HI UR4, UR4, 0x3, UR5 ;  /* 0x0000000304047899 */ /* 0x000fe20008010205 */
[----:B------:R-:W2:Y:S02]  /*ab00*/  LDL.64 R22, [R0+0x20] ;  /* 0x0000200000167983 */ /* 0x000ea40000100a00 */
[----:B------:R-:W-:Y:S02]  /*ab10*/  ISETP.NE.AND.EX P0, PT, RZ, RZ, PT, P0 ;  /* 0x000000ffff00720c */ /* 0x000fe40003f05300 */
[----:B------:R-:W-:-:S04]  /*ab20*/  IADD3 R28, P1, R6, UR10, RZ ;  /* 0x0000000a061c7c10 */ /* 0x000fc8000ff3e0ff */
[----:B------:R-:W-:-:S05]  /*ab30*/  IADD3.X R29, R7, UR4, RZ, P1, !PT ;  /* 0x00000004071d7c10 */ /* 0x000fca0008ffe4ff */
[----:B------:R-:W2:Y:S02]  /*ab40*/  LDG.E.64 R6, [R28.64] ;  /* 0x000000061c067981 */ /* 0x000ea4000c1e1b00 */
[----:B------:R-:W-:Y:S02]  /*ab50*/  @P0 IADD3 R26, P1, R28, UR10, RZ ;  /* 0x0000000a1c1a0c10 */ /* 0x000fe4000ff3e0ff */
[----:B------:R-:W3:Y:S02]  /*ab60*/  @P0 LDL.64 R24, [R0+0x28] ;  /* 0x0000280000180983 */ /* 0x000ee40000100a00 */
[----:B------:R-:W-:-:S06]  /*ab70*/  @P0 IADD3.X R27, R29, UR4, RZ, P1, !PT ;  /* 0x000000041d1b0c10 */ /* 0x000fcc0008ffe4ff */
[----:B------:R-:W3:Y:S01]  /*ab80*/  @P0 LDG.E.64 R26, [R26.64] ;  /* 0x000000061a1a0981 */ /* 0x000ee2000c1e1b00 */
[----:B------:R-:W-:Y:S01]  /*ab90*/  MOV R5, R3 ;  /* 0x0000000300057202 */ /* 0x000fe20000000f00 */
[----:B--2---:R-:W-:-:S04]  /*aba0*/  IMAD R7, R7, R22, RZ ;  /* 0x0000001607077224 */ /* 0x004fc800078e02ff */
[----:B------:R-:W-:-:S04]  /*abb0*/  IMAD.WIDE.U32 R4, R6, R22, R4 ;  /* 0x0000001606047225 */ /* 0x000fc800078e0004 */
[----:B------:R-:W-:-:S04]  /*abc0*/  IMAD R7, R6, R23, R7 ;  /* 0x0000001706077224 */ /* 0x000fc800078e0207 */
[----:B------:R-:W-:Y:S02]  /*abd0*/  IMAD.IADD R3, R5, 0x1, R7 ;  /* 0x0000000105037824 */ /* 0x000fe400078e0207 */
[----:B---3--:R-:W-:-:S03]  /*abe0*/  @P0 IMAD R23, R27, R24, RZ ;  /* 0x000000181b170224 */ /* 0x008fc600078e02ff */
[----:B------:R-:W-:Y:S01]  /*abf0*/  @P0 MOV R5, R3 ;  /* 0x0000000300050202 */ /* 0x000fe20000000f00 */
[----:B------:R-:W-:-:S04]  /*ac00*/  @P0 IMAD R23, R26, R25, R23 ;  /* 0x000000191a170224 */ /* 0x000fc800078e0217 */
[----:B------:R-:W-:-:S04]  /*ac10*/  @P0 IMAD.WIDE.U32 R24, R26, R24, R4 ;  /* 0x000000181a180225 */ /* 0x000fc800078e0004 */
[----:B------:R-:W-:Y:S01]  /*ac20*/  @P0 IMAD.IADD R3, R25, 0x1, R23 ;  /* 0x0000000119030824 */ /* 0x000fe200078e0217 */
[----:B------:R-:W-:-:S04]  /*ac30*/  @P0 MOV R4, R24 ;  /* 0x0000001800040202 */ /* 0x000fc80000000f00 */
.L_x_8063:
[----:B------:R-:W-:Y:S01]  /*ac40*/  ULDC.64 UR4, c[0x0][0x1d0] ;  /* 0x0000740000047ab9 */ /* 0x000fe20000000a00 */
[----:B------:R-:W-:Y:S01]  /*ac50*/  IMAD.MOV.U32 R22, RZ, RZ, R4 ;  /* 0x000000ffff167224 */ /* 0x000fe200078e0004 */
[----:B------:R-:W-:Y:S01]  /*ac60*/  UIMAD.WIDE.U32 UR4, UR8, UR9, UR4 ;  /* 0x00000009080472a5 */ /* 0x000fe2000f8e0004 */
[----:B------:R-:W-:-:S05]  /*ac70*/  MOV R23, R3 ;  /* 0x0000000300177202 */ /* 0x000fca0000000f00 */
[----:B------:R-:W-:Y:S01]  /*ac80*/  MOV R7, UR5 ;  /* 0x0000000500077c02 */ /* 0x000fe20008000f00 */
[----:B------:R-:W-:-:S04]  /*ac90*/  IMAD.U32 R6, RZ, RZ, UR4 ;  /* 0x00000004ff067e24 */ /* 0x000fc8000f8e00ff */
[----:B------:R-:W-:-:S05]  /*aca0*/  IMAD.WIDE R6, R2, 0x10, R6 ;  /* 0x0000001002067825 */ /* 0x000fca00078e0206 */
[----:B------:R-:W-:Y:S04]  /*acb0*/  STG.E.128 [R6.64], R8 ;  /* 0x0000000806007986 */ /* 0x000fe8000c101d06 */
[----:B------:R-:W-:Y:S04]  /*acc0*/  STG.E.128 [R6.64+0x800], R12 ;  /* 0x0008000c06007986 */ /* 0x000fe8000c101d06 */
[----:B------:R-:W-:Y:S04]  /*acd0*/  STG.E.128 [R6.64+0x1000], R16 ;  /* 0x0010001006007986 */ /* 0x000fe8000c101d06 */
[----:B------:R-:W-:Y:S01]  /*ace0*/  STG.E.128 [R6.64+0x1800], R20 ;  /* 0x0018001406007986 */ /* 0x000fe2000c101d06 */
[----:B------:R-:W-:Y:S05]  /*acf0*/  EXIT ;  /* 0x000000000000794d */ /* 0x000fea0003800000 */
.L_x_8020:
[----:B-123--:R-:W0:Y:S01]  /*ad00*/  S2R R34, SR_TID.X ;  /* 0x0000000000227919 */ /* 0x00ee220000002100 */
[----:B------:R-:W-:Y:S01]  /*ad10*/  CS2R R26, SRZ ;  /* 0x00000000001a7805 */ /* 0x000fe2000001ff00 */
[----:B------:R-:W-:Y:S01]  /*ad20*/  CS2R R24, SRZ ;  /* 0x0000000000187805 */ /* 0x000fe2000001ff00 */
[----:B------:R-:W-:Y:S01]  /*ad30*/  CS2R R30, SRZ ;  /* 0x00000000001e7805 */ /* 0x000fe2000001ff00 */
[----:B0-----:R-:W-:Y:S01]  /*ad40*/  ISETP.GE.AND P2, PT, R34, UR9, PT ;  /* 0x0000000922007c0c */ /* 0x001fe2000bf46270 */
[----:B------:R-:W-:-:S12]  /*ad50*/  IMAD.MOV.U32 R8, RZ, RZ, R34 ;  /* 0x000000ffff087224 */ /* 0x000fd800078e0022 */
[C---:B------:R-:W-:Y:S01]  /*ad60*/  @!P2 IADD3 R10, R8.reuse, UR8, RZ ;  /* 0x00000008080aac10 */ /* 0x040fe2000fffe0ff */
[----:B------:R-:W-:Y:S01]  /*ad70*/  @!P2 IMAD.MOV.U32 R11, RZ, RZ, 0x8 ;  /* 0x00000008ff0ba424 */ /* 0x000fe200078e00ff */
[----:B------:R-:W-:Y:S01]  /*ad80*/  @!P2 IADD3 R8, R8, 0x80, RZ ;  /* 0x000000800808a810 */ /* 0x000fe20007ffe0ff */
[----:B------:R-:W-:Y:S01]  /*ad90*/  CS2R R22, SRZ ;  /* 0x0000000000167805 */ /* 0x000fe2000001ff00 */
[----:B------:R-:W-:Y:S01]  /*ada0*/  CS2R R16, SRZ ;  /* 0x0000000000107805 */ /* 0x000fe2000001ff00 */
[----:B------:R-:W-:Y:S01]  /*adb0*/  @!P2 IMAD.WIDE.U32 R10, R10, R11, c[0x0][0x1d8] ;  /* 0x000076000a0aa625 */ /* 0x000fe200078e000b */
[C---:B------:R-:W-:Y:S01]  /*adc0*/  ISETP.GE.AND P6, PT, R8.reuse, UR9, PT ;  /* 0x0000000908007c0c */ /* 0x040fe2000bfc6270 */
[----:B------:R-:W-:Y:S01]  /*add0*/  CS2R R2, SRZ ;  /* 0x0000000000027805 */ /* 0x000fe2000001ff00 */
[----:B------:R-:W-:Y:S01]  /*ade0*/  CS2R R20, SRZ ;  /* 0x0000000000147805 */ /* 0x000fe2000001ff00 */
[----:B------:R-:W-:Y:S01]  /*adf0*/  CS2R R4, SRZ ;  /* 0x0000000000047805 */ /* 0x000fe2000001ff00 */
        /* <DEDUP_REMOVED lines=11> */
[----:B------:R-:W-:Y:S01]  /*aeb0*/  @!P5 IMAD.WIDE.U32 R18, R18, R19, c[0x0][0x1d8] ;  /* 0x000076001212d625 */ /* 0x000fe200078e0013 */
[----:B0-----:R-:W-:-:S04]  /*aec0*/  MOV R10, c[0x0][0x178] ;  /* 0x00005e00000a7a02 */ /* 0x001fc80000000f00 */
        /* <DEDUP_REMOVED lines=14> */
[----:B------:R-:W-:Y:S01]  /*afb0*/  @!P3 MOV R28, 0x8 ;  /* 0x00000008001cb802 */ /* 0x000fe20000000f00 */
[----:B------:R-:W-:Y:S01]  /*afc0*/  @!P1 IMAD.MOV.U32 R9, RZ, RZ, 0x8 ;  /* 0x00000008ff099424 */ /* 0x000fe200078e00ff */
[----:B------:R-:W-:Y:S01]  /*afd0*/  @!P0 MOV R29, 0x8 ;  /* 0x00000008001d8802 */ /* 0x000fe20000000f00 */
[----:B------:R-:W-:-:S04]  /*afe0*/  @!P4 IMAD.WIDE.U32 R12, R12, R13, c[0x0][0x1d8] ;  /* 0x000076000c0cc625 */ /* 0x000fc800078e000d */
[----:B-1----:R-:W-:Y:S01]  /*aff0*/  @!P3 IMAD.WIDE.U32 R14, R7, R28, c[0x0][0x1d8] ;  /* 0x00007600070eb625 */ /* 0x002fe200078e001c */
[----:B------:R1:W5:Y:S03]  /*b000*/  @!P4 LDG.E.64 R22, [R12.64] ;  /* 0x000000060c16c981 */ /* 0x000366000c1e1b00 */
[----:B------:R-:W-:Y:S01]  /*b010*/  @!P6 IADD3 R32, R8, UR8, RZ ;  /* 0x000000080820ec10 */ /* 0x000fe2000fffe0ff */
[----:B------:R-:W-:Y:S01]  /*b020*/  @!P6 IMAD.MOV.U32 R33, RZ, RZ, 0x8 ;  /* 0x00000008ff21e424 */ /* 0x000fe200078e00ff */
[----:B------:R2:W5:Y:S01]  /*b030*/  @!P3 LDG.E.64 R16, [R14.64] ;  /* 0x000000060e10b981 */ /* 0x000562000c1e1b00 */
[----:B0-----:R-:W-:Y:S01]  /*b040*/  @!P1 IMAD.WIDE.U32 R18, R0, R9, c[0x0][0x1d8] ;  /* 0x0000760000129625 */ /* 0x001fe200078e0009 */
[----:B------:R-:W-:-:S03]  /*b050*/  MOV R8, c[0x0][0x170] ;  /* 0x00005c0000087a02 */ /* 0x000fc60000000f00 */
[----:B------:R-:W-:Y:S01]  /*b060*/  @!P0 IMAD.WIDE.U32 R28, R6, R29, c[0x0][0x1d8] ;  /* 0x00007600061c8625 */ /* 0x000fe200078e001d */
[----:B-1----:R-:W-:Y:S01]  /*b070*/  MOV R12, c[0x0][0x180] ;  /* 0x00006000000c7a02 */ /* 0x002fe20000000f00 */
[----:B------:R0:W5:Y:S02]  /*b080*/  @!P1 LDG.E.64 R2, [R18.64] ;  /* 0x0000000612029981 */ /* 0x000164000c1e1b00 */
[----:B------:R-:W-:Y:S01]  /*b090*/  @!P6 IMAD.WIDE.U32 R32, R32, R33, c[0x0][0x1d8] ;  /* 0x000076002020e625 */ /* 0x000fe200078e0021 */
[----:B--2---:R-:W-:Y:S01]  /*b0a0*/  MOV R14, c[0x0][0x188] ;  /* 0x00006200000e7a02 */ /* 0x004fe20000000f00 */
[----:B------:R1:W5:Y:S02]  /*b0b0*/  @!P0 LDG.E.64 R20, [R28.64] ;  /* 0x000000061c148981 */ /* 0x000364000c1e1b00 */
[----:B------:R-:W-:Y:S02]  /*b0c0*/  IMAD.MOV.U32 R9, RZ, RZ, c[0x0][0x174] ;  /* 0x00005d00ff097624 */ /* 0x000fe400078e00ff */
[----:B------:R-:W-:Y:S01]  /*b0d0*/  IMAD.MOV.U32 R11, RZ, RZ, c[0x0][0x17c] ;  /* 0x00005f00ff0b7624 */ /* 0x000fe200078e00ff */
[----:B------:R2:W5:Y:S01]  /*b0e0*/  @!P6 LDG.E.64 R4, [R32.64] ;  /* 0x000000062004e981 */ /* 0x000562000c1e1b00 */
[----:B------:R-:W-:-:S02]  /*b0f0*/  IMAD.MOV.U32 R13, RZ, RZ, c[0x0][0x184] ;  /* 0x00006100ff0d7624 */ /* 0x000fc400078e00ff */
[----:B------:R-:W-:Y:S01]  /*b100*/  IMAD.MOV.U32 R15, RZ, RZ, c[0x0][0x18c] ;  /* 0x00006300ff0f7624 */ /* 0x000fe200078e00ff */
[----:B------:R3:W-:Y:S01]  /*b110*/  STL.64 [R1+0x8], R8 ;  /* 0x0000080801007387 */ /* 0x0007e20000100a00 */
[----:B0-----:R-:W-:Y:S01]  /*b120*/  MOV R18, c[0x0][0x190] ;  /* 0x0000640000127a02 */ /* 0x001fe20000000f00 */
[----:B------:R-:W-:Y:S01]  /*b130*/  IMAD.MOV.U32 R19, RZ, RZ, c[0x0][0x194] ;  /* 0x00006500ff137624 */ /* 0x000fe200078e00ff */
[----:B-1----:R-:W-:Y:S01]  /*b140*/  MOV R28, c[0x0][0x198] ;  /* 0x00006600001c7a02 */ /* 0x002fe20000000f00 */
[----:B------:R0:W-:Y:S01]  /*b150*/  STL.64 [R1+0x10], R10 ;  /* 0x0000100a01007387 */ /* 0x0001e20000100a00 */
[----:B------:R-:W-:Y:S01]  /*b160*/  IMAD.MOV.U32 R29, RZ, RZ, c[0x0][0x19c] ;  /* 0x00006700ff1d7624 */ /* 0x000fe200078e00ff */
[----:B--2---:R-:W-:Y:S01]  /*b170*/  MOV R32, c[0x0][0x1a0] ;  /* 0x0000680000207a02 */ /* 0x004fe20000000f00 */
[----:B------:R-:W-:Y:S01]  /*b180*/  IMAD.MOV.U32 R33, RZ, RZ, c[0x0][0x1a4] ;  /* 0x00006900ff217624 */ /* 0x000fe200078e00ff */
[----:B------:R1:W-:Y:S01]  /*b190*/  STL.64 [R1+0x18], R12 ;  /* 0x0000180c01007387 */ /* 0x0003e20000100a00 */
[----:B------:R-:W-:Y:S01]  /*b1a0*/  MOV R36, c[0x0][0x1b8] ;  /* 0x00006e0000247a02 */ /* 0x000fe20000000f00 */
[----:B------:R-:W-:-:S02]  /*b1b0*/  IMAD.MOV.U32 R37, RZ, RZ, c[0x0][0x1bc] ;  /* 0x00006f00ff257624 */ /* 0x000fc400078e00ff */
[----:B------:R2:W-:Y:S01]  /*b1c0*/  STL.64 [R1+0x20], R14 ;  /* 0x0000200e01007387 */ /* 0x0005e20000100a00 */
[----:B---3--:R-:W-:Y:S01]  /*b1d0*/  MOV R8, c[0x0][0x1a8] ;  /* 0x00006a0000087a02 */ /* 0x008fe20000000f00 */
[----:B------:R-:W-:Y:S01]  /*b1e0*/  IMAD.MOV.U32 R9, RZ, RZ, c[0x0][0x1ac] ;  /* 0x00006b00ff097624 */ /* 0x000fe200078e00ff */
[----:B0-----:R-:W-:Y:S01]  /*b1f0*/  MOV R10, c[0x0][0x1b0] ;  /* 0x00006c00000a7a02 */ /* 0x001fe20000000f00 */
[----:B------:R-:W-:Y:S01]  /*b200*/  IMAD.MOV.U32 R11, RZ, RZ, c[0x0][0x1b4] ;  /* 0x00006d00ff0b7624 */ /* 0x000fe200078e00ff */
[----:B------:R-:W-:Y:S02]  /*b210*/  ISETP.NE.U32.AND P1, PT, RZ, c[0x0][0x168], PT ;  /* 0x00005a00ff007a0c */ /* 0x000fe40003f25070 */
[----:B-1----:R-:W-:Y:S01]  /*b220*/  MOV R12, c[0x0][0x1c0] ;  /* 0x00007000000c7a02 */ /* 0x002fe20000000f00 */
[----:B------:R-:W-:Y:S01]  /*b230*/  IMAD.MOV.U32 R13, RZ, RZ, c[0x0][0x1c4] ;  /* 0x00007100ff0d7624 */ /* 0x000fe200078e00ff */
[----:B--2---:R-:W-:Y:S01]  /*b240*/  MOV R14, c[0x0][0x1c8] ;  /* 0x00007200000e7a02 */ /* 0x004fe20000000f00 */
[----:B------:R-:W-:Y:S01]  /*b250*/  IMAD.MOV.U32 R15, RZ, RZ, c[0x0][0x1cc] ;  /* 0x00007300ff0f7624 */ /* 0x000fe200078e00ff */
[----:B------:R-:W-:Y:S01]  /*b260*/  STL.64 [R1+0x28], R18 ;  /* 0x0000281201007387 */ /* 0x000fe20000100a00 */
[----:B------:R-:W-:-:S03]  /*b270*/  ISETP.NE.AND.EX P1, PT, RZ, c[0x0][0x16c], PT, P1 ;  /* 0x00005b00ff007a0c */ /* 0x000fc60003f25310 */
[----:B------:R-:W-:Y:S04]  /*b280*/  STL.64 [R1+0x30], R28 ;  /* 0x0000301c01007387 */ /* 0x000fe80000100a00 */
        /* <DEDUP_REMOVED lines=9> */
[----:B------:R-:W-:Y:S04]  /*b320*/  BSSY B0, `(.L_x_8069) ;  /* 0x0000162000007945 */ /* 0x000fe80003800000 */
[----:B------:R0:W-:Y:S02]  /*b330*/  STL.64 [R1], R6 ;  /* 0x0000000601007387 */ /* 0x0001e40000100a00 */
[----:B0-----:R-:W-:-:S04]  /*b340*/  CS2R R6, SRZ ;  /* 0x0000000000067805 */ /* 0x001fc8000001ff00 */
        /* <DEDUP_REMOVED lines=10> */
[----:B------:R-:W-:Y:S02]  /*b3f0*/  CS2R R6, SRZ ;  /* 0x0000000000067805 */ /* 0x000fe4000001ff00 */
[----:B------:R-:W-:Y:S02]  /*b400*/  UIADD3.X UR5, UR17, -0x1, URZ, UP0, !UPT ;  /* 0xffffffff11057890 */ /* 0x000fe400087fe43f */
[----:B------:R-:W-:Y:S01]  /*b410*/  UISETP.GE.U32.AND UP0, UPT, UR4, 0x3, UPT ;  /* 0x000000030400788c */ /* 0x000fe2000bf06070 */
[----:B------:R-:W-:Y:S02]  /*b420*/  IADD3 R9, R31, R9, RZ ;  /* 0x000000091f097210 */ /* 0x000fe40007ffe0ff */
[----:B------:R-:W-:Y:S02]  /*b430*/  UMOV UR4, URZ ;  /* 0x0000003f00047c82 */ /* 0x000fe40008000000 */
[----:B------:R-:W-:-:S03]  /*b440*/  UISETP.GE.U32.AND.EX UP0, UPT, UR5, URZ, UPT, UP0 ;  /* 0x0000003f0500728c */ /* 0x000fc6000bf06100 */
[----:B------:R-:W-:-:S03]  /*b450*/  UMOV UR5, URZ ;  /* 0x0000003f00057c82 */ /* 0x000fc60008000000 */
[----:B------:R-:W-:-:S13]  /*b460*/  PLOP3.LUT P0, PT, PT, PT, UP0, 0x80, 0x0 ;  /* 0x000000000000781c */ /* 0x000fda0003f0f008 */
[----:B------:R-:W-:Y:S05]  /*b470*/  @!P0 BRA `(.L_x_8071) ;  /* 0x0000119000008947 */ /* 0x000fea0003800000 */
[----:B------:R-:W-:Y:S02]  /*b480*/  ULOP3.LUT UR13, UR16, 0x3, URZ, 0xc0, !UPT ;  /* 0x00000003100d7892 */ /* 0x000fe4000f8ec03f */
[----:B------:R-:W-:Y:S02]  /*b490*/  ULDC UR4, c[0x0][0x178] ;  /* 0x00005e0000047ab9 */ /* 0x000fe40000000800 */
[----:B------:R-:W-:Y:S02]  /*b4a0*/  UIADD3 UR13, UP0, -UR13, UR4, URZ ;  /* 0x000000040d0d7290 */ /* 0x000fe4000ff1e13f */
[----:B------:R-:W-:Y:S02]  /*b4b0*/  ULDC.64 UR18, c[0x0][0x1c0] ;  /* 0x0000700000127ab9 */ /* 0x000fe40000000a00 */
[----:B------:R-:W-:Y:S02]  /*b4c0*/  UIADD3.X UR14, UR17, -0x1, URZ, UP0, !UPT ;  /* 0xffffffff110e7890 */ /* 0x000fe400087fe43f */
[----:B------:R-:W-:Y:S01]  /*b4d0*/  ISETP.LT.U32.AND P0, PT, RZ, UR13, PT ;  /* 0x0000000dff007c0c */ /* 0x000fe2000bf01070 */
[----:B------:R-:W-:-:S02]  /*b4e0*/  UMOV UR4, 0x8 ;  /* 0x0000000800047882 */ /* 0x000fc40000000000 */
[----:B------:R-:W-:Y:S01]  /*b4f0*/  UIMAD.WIDE.U32 UR10, UR4, UR18, URZ ;  /* 0x00000012040a72a5 */ /* 0x000fe2000f8e003f */
[----:B------:R-:W-:Y:S01]  /*b500*/  IMAD.U32 R0, RZ, RZ, UR14 ;  /* 0x0000000eff007e24 */ /* 0x000fe2000f8e00ff */
[----:B------:R-:W-:Y:S02]  /*b510*/  UIMAD UR4, UR4, UR19, URZ ;  /* 0x00000013040472a4 */ /* 0x000fe4000f8e023f */
[----:B------:R-:W-:Y:S02]  /*b520*/  UMOV UR5, URZ ;  /* 0x0000003f00057c82 */ /* 0x000fe40008000000 */
[----:B------:R-:W-:Y:S01]  /*b530*/  ISETP.GT.AND.EX P0, PT, R0, RZ, PT, P0 ;  /* 0x000000ff0000720c */ /* 0x000fe20003f04300 */
[----:B------:R-:W-:Y:S01]  /*b540*/  UIADD3 UR15, UR11, UR4, URZ ;  /* 0x000000040b0f7290 */ /* 0x000fe2000fffe03f */
[----:B------:R-:W-:Y:S02]  /*b550*/  LEA R0, P3, R30, c[0x0][0x168], 0x3 ;  /* 0x00005a001e007a11 */ /* 0x000fe400078618ff */
[----:B------:R-:W-:-:S02]  /*b560*/  UMOV UR4, URZ ;  /* 0x0000003f00047c82 */ /* 0x000fc40008000000 */
[----:B------:R-:W-:-:S07]  /*b570*/  LEA.HI.X R15, R30, c[0x0][0x16c], R9, 0x3, P3 ;  /* 0x00005b001e0f7a11 */ /* 0x000fce00018f1c09 */
[----:B------:R-:W-:Y:S05]  /*b580*/  @!P0 BRA `(.L_x_8072) ;  /* 0x00000df000008947 */ /* 0x000fea0003800000 */
[----:B------:R-:W-:Y:S01]  /*b590*/  UISETP.GT.U32.AND UP0, UPT, UR13, 0xc, UPT ;  /* 0x0000000c0d00788c */ /* 0x000fe2000bf04070 */
[----:B------:R-:W-:-:S03]  /*b5a0*/  PLOP3.LUT P0, PT, PT, PT, PT, 0x80, 0x0 ;  /* 0x000000000000781c */ /* 0x000fc60003f0f070 */
[----:B------:R-:W-:-:S06]  /*b5b0*/  UISETP.GT.AND.EX UP0, UPT, UR14, URZ, UPT, UP0 ;  /* 0x0000003f0e00728c */ /* 0x000fcc000bf04300 */
[----:B------:R-:W-:-:S13]  /*b5c0*/  PLOP3.LUT P3, PT, PT, PT, UP0, 0x80, 0x0 ;  /* 0x000000000000781c */ /* 0x000fda0003f6f008 */
[----:B------:R-:W-:Y:S05]  /*b5d0*/  @!P3 BRA `(.L_x_8073) ;  /* 0x000008b00000b947 */ /* 0x000fea0003800000 */
[----:B------:R-:W-:Y:S02]  /*b5e0*/  PLOP3.LUT P0, PT, PT, PT, PT, 0x8, 0x0 ;  /* 0x000000000000781c */ /* 0x000fe40003f0e170 */
.L_x_8074:
[----:B------:R-:W-:Y:S01]  /*b5f0*/  ULEA UR17, UR4, UR12, 0x3 ;  /* 0x0000000c04117291 */ /* 0x000fe2000f8e183f */
[----:B------:R-:W-:Y:S02]  /*b600*/  MOV R14, R0 ;  /* 0x00000000000e7202 */ /* 0x000fe40000000f00 */
[----:B------:R-:W-:-:S03]  /*b610*/  IADD3 R36, P3, R0, UR10, RZ ;  /* 0x0000000a00247c10 */ /* 0x000fc6000ff7e0ff */
[----:B------:R0:W2:Y:S01]  /*b620*/  LDG.E.64 R18, [R14.64] ;  /* 0x000000060e127981 */ /* 0x0000a2000c1e1b00 */
[----:B------:R-:W-:-:S03]  /*b630*/  IADD3.X R37, R15, UR15, RZ, P3, !PT ;  /* 0x0000000f0f257c10 */ /* 0x000fc60009ffe4ff */
[----:B------:R-:W2:Y:S04]  /*b640*/  LDL.64 R28, [UR17+0x18] ;  /* 0x00001811ff1c7983 */ /* 0x000ea80008100a00 */
[----:B------:R-:W3:Y:S04]  /*b650*/  LDG.E.64 R12, [R36.64] ;  /* 0x00000006240c7981 */ /* 0x000ee8000c1e1b00 */
[----:B0-----:R-:W3:Y:S01]  /*b660*/  LDL.64 R14, [UR17+0x20] ;  /* 0x00002011ff0e7983 */ /* 0x001ee20008100a00 */
[----:B------:R-:W-:-:S04]  /*b670*/  IADD3 R10, P3, R36, UR10, RZ ;  /* 0x0000000a240a7c10 */ /* 0x000fc8000ff7e0ff */
[----:B------:R-:W-:Y:S01]  /*b680*/  IADD3.X R11, R37, UR15, RZ, P3, !PT ;  /* 0x0000000f250b7c10 */ /* 0x000fe20009ffe4ff */
[-C--:B--2---:R-:W-:Y:S02]  /*b690*/  IMAD R19, R19, R28.reuse, RZ ;  /* 0x0000001c13137224 */ /* 0x084fe400078e02ff */
[----:B------:R-:W-:Y:S01]  /*b6a0*/  IMAD.WIDE.U32 R32, R18, R28, R6 ;  /* 0x0000001c12207225 */ /* 0x000fe200078e0006 */
[----:B------:R-:W-:Y:S01]  /*b6b0*/  IADD3 R28, P3, R10, UR10, RZ ;  /* 0x0000000a0a1c7c10 */ /* 0x000fe2000ff7e0ff */
[----:B------:R-:W2:Y:S02]  /*b6c0*/  LDL.64 R6, [UR17+0x28] ;  /* 0x00002811ff067983 */ /* 0x000ea40008100a00 */
[----:B------:R-:W-:Y:S02]  /*b6d0*/  IMAD R29, R18, R29, R19 ;  /* 0x0000001d121d7224 */ /* 0x000fe400078e0213 */
[----:B------:R-:W2:Y:S01]  /*b6e0*/  LDG.E.64 R18, [R10.64] ;  /* 0x000000060a127981 */ /* 0x000ea2000c1e1b00 */
[----:B---3--:R-:W-:-:S02]  /*b6f0*/  IMAD R13, R13, R14, RZ ;  /* 0x0000000e0d0d7224 */ /* 0x008fc400078e02ff */
[----:B------:R-:W-:Y:S01]  /*b700*/  IMAD.IADD R33, R33, 0x1, R29 ;  /* 0x0000000121217824 */ /* 0x000fe200078e021d */
[----:B------:R-:W-:Y:S01]  /*b710*/  IADD3.X R29, R11, UR15, RZ, P3, !PT ;  /* 0x0000000f0b1d7c10 */ /* 0x000fe20009ffe4ff */
[C---:B------:R-:W-:Y:S02]  /*b720*/  IMAD R0, R12.reuse, R15, R13 ;  /* 0x0000000f0c007224 */ /* 0x040fe400078e020d */
[----:B------:R-:W-:Y:S02]  /*b730*/  IMAD.WIDE.U32 R36, R12, R14, R32 ;  /* 0x0000000e0c247225 */ /* 0x000fe400078e0020 */
[----:B------:R-:W3:Y:S04]  /*b740*/  LDL.64 R12, [UR17+0x30] ;  /* 0x00003011ff0c7983 */ /* 0x000ee80008100a00 */
[----:B------:R-:W3:Y:S01]  /*b750*/  LDG.E.64 R14, [R28.64] ;  /* 0x000000061c0e7981 */ /* 0x000ee2000c1e1b00 */
[----:B------:R-:W-:-:S02]  /*b760*/  IADD3 R32, P3, R28, UR10, RZ ;  /* 0x0000000a1c207c10 */ /* 0x000fc4000ff7e0ff */
[----:B------:R-:W-:Y:S02]  /*b770*/  IADD3 R37, R37, R0, RZ ;  /* 0x0000000025257210 */ /* 0x000fe40007ffe0ff */
[----:B------:R-:W-:Y:S01]  /*b780*/  IADD3.X R33, R29, UR15, RZ, P3, !PT ;  /* 0x0000000f1d217c10 */ /* 0x000fe20009ffe4ff */
[-C--:B--2---:R-:W-:Y:S02]  /*b790*/  IMAD R11, R19, R6.reuse, RZ ;  /* 0x00000006130b7224 */ /* 0x084fe400078e02ff */
[----:B------:R-:W-:-:S04]  /*b7a0*/  IMAD.WIDE.U32 R36, R18, R6, R36 ;  /* 0x0000000612247225 */ /* 0x000fc800078e0024 */
[----:B------:R-:W-:Y:S01]  /*b7b0*/  IMAD R0, R18, R7, R11 ;  /* 0x0000000712007224 */ /* 0x000fe200078e020b */
[----:B------:R-:W-:Y:S01]  /*b7c0*/  IADD3 R18, P3, R32, UR10, RZ ;  /* 0x0000000a20127c10 */ /* 0x000fe2000ff7e0ff */
[----:B------:R-:W2:Y:S04]  /*b7d0*/  LDL.64 R6, [UR17+0x38] ;  /* 0x00003811ff067983 */ /* 0x000ea80008100a00 */
[----:B------:R-:W2:Y:S01]  /*b7e0*/  LDG.E.64 R10, [R32.64] ;  /* 0x00000006200a7981 */ /* 0x000ea2000c1e1b00 */
[----:B---3--:R-:W-:Y:S01]  /*b7f0*/  IMAD R15, R15, R12, RZ ;  /* 0x0000000c0f0f7224 */ /* 0x008fe200078e02ff */
[----:B------:R-:W-:Y:S01]  /*b800*/  IADD3.X R19, R33, UR15, RZ, P3, !PT ;  /* 0x0000000f21137c10 */ /* 0x000fe20009ffe4ff */
[----:B------:R-:W-:Y:S02]  /*b810*/  IMAD.IADD R37, R37, 0x1, R0 ;  /* 0x0000000125257824 */ /* 0x000fe400078e0200 */
[----:B------:R-:W-:-:S02]  /*b820*/  IMAD R0, R14, R13, R15 ;  /* 0x0000000d0e007224 */ /* 0x000fc400078e020f */
[----:B------:R-:W-:Y:S02]  /*b830*/  IMAD.WIDE.U32 R36, R14, R12, R36 ;  /* 0x0000000c0e247225 */ /* 0x000fe400078e0024 */
[----:B------:R-:W3:Y:S04]  /*b840*/  LDL.64 R12, [UR17+0x40] ;  /* 0x00004011ff0c7983 */ /* 0x000ee80008100a00 */
[----:B------:R0:W3:Y:S01]  /*b850*/  LDG.E.64 R14, [R18.64] ;  /* 0x00000006120e7981 */ /* 0x0000e2000c1e1b00 */
[----:B------:R-:W-:Y:S02]  /*b860*/  IADD3 R28, P3, R18, UR10, RZ ;  /* 0x0000000a121c7c10 */ /* 0x000fe4000ff7e0ff */
[----:B------:R-:W-:Y:S02]  /*b870*/  IADD3 R37, R37, R0, RZ ;  /* 0x0000000025257210 */ /* 0x000fe40007ffe0ff */
[----:B------:R-:W-:-:S02]  /*b880*/  IADD3.X R29, R19, UR15, RZ, P3, !PT ;  /* 0x0000000f131d7c10 */ /* 0x000fc40009ffe4ff */
[----:B0-----:R-:W-:-:S04]  /*b890*/  IADD3 R18, P3, R28, UR10, RZ ;  /* 0x0000000a1c127c10 */ /* 0x001fc8000ff7e0ff */
[----:B------:R-:W-:Y:S01]  /*b8a0*/  IADD3.X R19, R29, UR15, RZ, P3, !PT ;  /* 0x0000000f1d137c10 */ /* 0x000fe20009ffe4ff */
[-C--:B--2---:R-:W-:Y:S02]  /*b8b0*/  IMAD R11, R11, R6.reuse, RZ ;  /* 0x000000060b0b7224 */ /* 0x084fe400078e02ff */
[----:B------:R-:W-:-:S04]  /*b8c0*/  IMAD.WIDE.U32 R32, R10, R6, R36 ;  /* 0x000000060a207225 */ /* 0x000fc800078e0024 */
[----:B------:R-:W-:Y:S02]  /*b8d0*/  IMAD R0, R10, R7, R11 ;  /* 0x000000070a007224 */ /* 0x000fe400078e020b */
[----:B------:R-:W2:Y:S04]  /*b8e0*/  LDL.64 R6, [UR17+0x48] ;  /* 0x00004811ff067983 */ /* 0x000ea80008100a00 */
[----:B------:R0:W2:Y:S01]  /*b8f0*/  LDG.E.64 R10, [R28.64] ;  /* 0x000000061c0a7981 */ /* 0x0000a2000c1e1b00 */
[----:B---3--:R-:W-:Y:S02]  /*b900*/  IMAD R15, R15, R12, RZ ;  /* 0x0000000c0f0f7224 */ /* 0x008fe400078e02ff */
[----:B------:R-:W-:Y:S02]  /*b910*/  IMAD.IADD R33, R33, 0x1, R0 ;  /* 0x0000000121217824 */ /* 0x000fe400078e0200 */
[----:B------:R-:W-:-:S02]  /*b920*/  IMAD R0, R14, R13, R15 ;  /* 0x0000000d0e007224 */ /* 0x000fc400078e020f */
[----:B------:R-:W-:Y:S02]  /*b930*/  IMAD.WIDE.U32 R32, R14, R12, R32 ;  /* 0x0000000c0e207225 */ /* 0x000fe400078e0020 */
[----:B------:R-:W3:Y:S04]  /*b940*/  LDL.64 R12, [UR17+0x50] ;  /* 0x00005011ff0c7983 */ /* 0x000ee80008100a00 */
        /* <DEDUP_REMOVED lines=36> */
[----:B-1----:R-:W4:Y:S01]  /*bb90*/  LDL.64 R18, [UR17+0x88] ;  /* 0x00008811ff127983 */ /* 0x002f220008100a00 */
[-C--:B--2---:R-:W-:Y:S02]  /*bba0*/  IMAD R11, R11, R6.reuse, RZ ;  /* 0x000000060b0b7224 */ /* 0x084fe400078e02ff */
[----:B------:R-:W-:Y:S01]  /*bbb0*/  IMAD.WIDE.U32 R36, R10, R6, R32 ;  /* 0x000000060a247225 */ /* 0x000fe200078e0020 */
[----:B------:R-:W-:-:S03]  /*bbc0*/  IADD3 R32, P3, R28, UR10, RZ ;  /* 0x0000000a1c207c10 */ /* 0x000fc6000ff7e0ff */
[----:B------:R-:W-:Y:S02]  /*bbd0*/  IMAD R0, R10, R7, R11 ;  /* 0x000000070a007224 */ /* 0x000fe400078e020b */
[----:B------:R-:W2:Y:S01]  /*bbe0*/  LDL.64 R6, [UR17+0x78] ;  /* 0x00007811ff067983 */ /* 0x000ea20008100a00 */
[----:B------:R-:W-:-:S03]  /*bbf0*/  IADD3.X R33, R29, UR15, RZ, P3, !PT ;  /* 0x0000000f1d217c10 */ /* 0x000fc60009ffe4ff */
[----:B------:R0:W2:Y:S01]  /*bc00*/  LDG.E.64 R10, [R28.64] ;  /* 0x000000061c0a7981 */ /* 0x0000a2000c1e1b00 */
[-C--:B---3--:R-:W-:Y:S02]  /*bc10*/  IMAD R15, R15, R12.reuse, RZ ;  /* 0x0000000c0f0f7224 */ /* 0x088fe400078e02ff */
[----:B------:R-:W-:Y:S02]  /*bc20*/  IMAD.IADD R37, R37, 0x1, R0 ;  /* 0x0000000125257824 */ /* 0x000fe400078e0200 */
[C---:B------:R-:W-:Y:S02]  /*bc30*/  IMAD R0, R14.reuse, R13, R15 ;  /* 0x0000000d0e007224 */ /* 0x040fe400078e020f */
[----:B------:R-:W-:Y:S02]  /*bc40*/  IMAD.WIDE.U32 R36, R14, R12, R36 ;  /* 0x0000000c0e247225 */ /* 0x000fe400078e0024 */
[----:B------:R-:W3:Y:S04]  /*bc50*/  LDL.64 R12, [UR17+0x80] ;  /* 0x00008011ff0c7983 */ /* 0x000ee80008100a00 */
[----:B------:R-:W3:Y:S01]  /*bc60*/  LDG.E.64 R14, [R32.64] ;  /* 0x00000006200e7981 */ /* 0x000ee2000c1e1b00 */
[----:B0-----:R-:W-:-:S02]  /*bc70*/  IADD3 R28, P3, R32, UR10, RZ ;  /* 0x0000000a201c7c10 */ /* 0x001fc4000ff7e0ff */
[----:B------:R-:W-:Y:S02]  /*bc80*/  IADD3 R37, R37, R0, RZ ;  /* 0x0000000025257210 */ /* 0x000fe40007ffe0ff */
[----:B------:R-:W-:Y:S01]  /*bc90*/  IADD3.X R29, R33, UR15, RZ, P3, !PT ;  /* 0x0000000f211d7c10 */ /* 0x000fe20009ffe4ff */
[-C--:B--2---:R-:W-:Y:S02]  /*bca0*/  IMAD R11, R11, R6.reuse, RZ ;  /* 0x000000060b0b7224 */ /* 0x084fe400078e02ff */
[----:B------:R-:W-:-:S04]  /*bcb0*/  IMAD.WIDE.U32 R36, R10, R6, R36 ;  /* 0x000000060a247225 */ /* 0x000fc800078e0024 */
[----:B------:R-:W-:Y:S01]  /*bcc0*/  IMAD R11, R10, R7, R11 ;  /* 0x000000070a0b7224 */ /* 0x000fe200078e020b */
[----:B------:R-:W-:Y:S01]  /*bcd0*/  IADD3 R10, P3, R28, UR10, RZ ;  /* 0x0000000a1c0a7c10 */ /* 0x000fe2000ff7e0ff */
[----:B------:R-:W4:Y:S02]  /*bce0*/  LDG.E.64 R6, [R28.64] ;  /* 0x000000061c067981 */ /* 0x000f24000c1e1b00 */
[----:B------:R-:W-:Y:S01]  /*bcf0*/  IMAD.IADD R37, R37, 0x1, R11 ;  /* 0x0000000125257824 */ /* 0x000fe200078e020b */
[----:B------:R-:W-:Y:S01]  /*bd00*/  IADD3.X R11, R29, UR15, RZ, P3, !PT ;  /* 0x0000000f1d0b7c10 */ /* 0x000fe20009ffe4ff */
[-C--:B---3--:R-:W-:Y:S02]  /*bd10*/  IMAD R15, R15, R12.reuse, RZ ;  /* 0x0000000c0f0f7224 */ /* 0x088fe400078e02ff */
[----:B------:R-:W-:-:S04]  /*bd20*/  IMAD.WIDE.U32 R36, R14, R12, R36 ;  /* 0x0000000c0e247225 */ /* 0x000fc800078e0024 */
[----:B------:R-:W-:Y:S02]  /*bd30*/  IMAD R0, R14, R13, R15 ;  /* 0x0000000d0e007224 */ /* 0x000fe400078e020f */
[----:B------:R-:W2:Y:S04]  /*bd40*/  LDL.64 R14, [UR17+0x90] ;  /* 0x00009011ff0e7983 */ /* 0x000ea80008100a00 */
[----:B------:R-:W2:Y:S01]  /*bd50*/  LDG.E.64 R12, [R10.64] ;  /* 0x000000060a0c7981 */ /* 0x000ea2000c1e1b00 */
[----:B------:R-:W-:-:S04]  /*bd60*/  UIADD3 UR13, UP0, UR13, -0x10, URZ ;  /* 0xfffffff00d0d7890 */ /* 0x000fc8000ff1e03f */
[----:B------:R-:W-:Y:S02]  /*bd70*/  UIADD3.X UR14, UR14, -0x1, URZ, UP0, !UPT ;  /* 0xffffffff0e0e7890 */ /* 0x000fe400087fe43f */
[----:B------:R-:W-:Y:S01]  /*bd80*/  UISETP.GT.U32.AND UP0, UPT, UR13, 0xc, UPT ;  /* 0x0000000c0d00788c */ /* 0x000fe2000bf04070 */
[----:B------:R-:W-:-:S03]  /*bd90*/  IADD3 R37, R37, R0, RZ ;  /* 0x0000000025257210 */ /* 0x000fc60007ffe0ff */
        /* <DEDUP_REMOVED lines=11> */
[----:B------:R-:W-:Y:S01]  /*be50*/  IMAD R13, R12, R15, R13 ;  /* 0x0000000f0c0d7224 */ /* 0x000fe200078e020d */
[----:B------:R-:W-:-:S04]  /*be60*/  IADD3.X R15, R11, UR15, RZ, P3, !PT ;  /* 0x0000000f0b0f7c10 */ /* 0x000fc80009ffe4ff */
[----:B------:R-:W-:Y:S01]  /*be70*/  IADD3 R7, R7, R13, RZ ;  /* 0x0000000d07077210 */ /* 0x000fe20007ffe0ff */
[----:B------:R-:W-:Y:S05]  /*be80*/  @P4 BRA `(.L_x_8074) ;  /* 0xfffff76000004947 */ /* 0x000fea000383ffff */
.L_x_8073:
[----:B------:R-:W-:-:S04]  /*be90*/  UISETP.GT.U32.AND UP0, UPT, UR13, 0x4, UPT ;  /* 0x000000040d00788c */ /* 0x000fc8000bf04070 */
[----:B------:R-:W-:-:S06]  /*bea0*/  UISETP.GT.AND.EX UP0, UPT, UR14, URZ, UPT, UP0 ;  /* 0x0000003f0e00728c */ /* 0x000fcc000bf04300 */
[----:B------:R-:W-:-:S13]  /*beb0*/  PLOP3.LUT P3, PT, PT, PT, UP0, 0x80, 0x0 ;  /* 0x000000000000781c */ /* 0x000fda0003f6f008 */
[----:B------:R-:W-:Y:S05]  /*bec0*/  @!P3 BRA `(.L_x_8075) ;  /* 0x000004800000b947 */ /* 0x000fea0003800000 */
[----:B------:R-:W-:Y:S01]  /*bed0*/  ULEA UR17, UR4, UR12, 0x3 ;  /* 0x0000000c04117291 */ /* 0x000fe2000f8e183f */
[----:B------:R-:W-:Y:S01]  /*bee0*/  IMAD.MOV.U32 R10, RZ, RZ, R0 ;  /* 0x000000ffff0a7224 */ /* 0x000fe200078e0000 */
[----:B------:R-:W-:Y:S02]  /*bef0*/  MOV R11, R15 ;  /* 0x0000000f000b7202 */ /* 0x000fe40000000f00 */
[----:B------:R-:W-:-:S04]  /*bf00*/  IADD3 R36, P0, R0, UR10, RZ ;  /* 0x0000000a00247c10 */ /* 0x000fc8000ff1e0ff */
[----:B------:R-:W2:Y:S04]  /*bf10*/  LDG.E.64 R10, [R10.64] ;  /* 0x000000060a0a7981 */ /* 0x000ea8000c1e1b00 */
[----:B------:R-:W2:Y:S01]  /*bf20*/  LDL.64 R12, [UR17+0x18] ;  /* 0x00001811ff0c7983 */ /* 0x000ea20008100a00 */
[----:B------:R-:W-:-:S03]  /*bf30*/  IADD3.X R37, R15, UR15, RZ, P0, !PT ;  /* 0x0000000f0f257c10 */ /* 0x000fc600087fe4ff */
[----:B------:R-:W3:Y:S04]  /*bf40*/  LDL.64 R28, [UR17+0x20] ;  /* 0x00002011ff1c7983 */ /* 0x000ee80008100a00 */
[----:B------:R0:W3:Y:S01]  /*bf50*/  LDG.E.64 R18, [R36.64] ;  /* 0x0000000624127981 */ /* 0x0000e2000c1e1b00 */
[----:B------:R-:W-:-:S04]  /*bf60*/  IADD3 R14, P0, R36, UR10, RZ ;  /* 0x0000000a240e7c10 */ /* 0x000fc8000ff1e0ff */
[----:B------:R-:W-:Y:S02]  /*bf70*/  IADD3.X R15, R37, UR15, RZ, P0, !PT ;  /* 0x0000000f250f7c10 */ /* 0x000fe400087fe4ff */
[----:B0-----:R-:W-:-:S04]  /*bf80*/  IADD3 R36, P0, R14, UR10, RZ ;  /* 0x0000000a0e247c10 */ /* 0x001fc8000ff1e0ff */
[----:B------:R-:W-:Y:S01]  /*bf90*/  IADD3.X R37, R15, UR15, RZ, P0, !PT ;  /* 0x0000000f0f257c10 */ /* 0x000fe200087fe4ff */
[-C--:B--2---:R-:W-:Y:S02]  /*bfa0*/  IMAD R11, R11, R12.reuse, RZ ;  /* 0x0000000c0b0b7224 */ /* 0x084fe400078e02ff */
[C---:B------:R-:W-:Y:S02]  /*bfb0*/  IMAD.WIDE.U32 R32, R10.reuse, R12, R6 ;  /* 0x0000000c0a207225 */ /* 0x040fe400078e0006 */
[----:B------:R-:W2:Y:S02]  /*bfc0*/  LDL.64 R6, [UR17+0x28] ;  /* 0x00002811ff067983 */ /* 0x000ea40008100a00 */
[----:B------:R-:W-:Y:S02]  /*bfd0*/  IMAD R13, R10, R13, R11 ;  /* 0x0000000d0a0d7224 */ /* 0x000fe400078e020b */
[----:B------:R0:W2:Y:S02]  /*bfe0*/  LDG.E.64 R10, [R14.64] ;  /* 0x000000060e0a7981 */ /* 0x0000a4000c1e1b00 */
[----:B------:R-:W-:-:S02]  /*bff0*/  IMAD.IADD R33, R33, 0x1, R13 ;  /* 0x0000000121217824 */ /* 0x000fc400078e020d */
[----:B---3--:R-:W-:-:S04]  /*c000*/  IMAD R13, R19, R28, RZ ;  /* 0x0000001c130d7224 */ /* 0x008fc800078e02ff */
[C---:B------:R-:W-:Y:S02]  /*c010*/  IMAD R0, R18.reuse, R29, R13 ;  /* 0x0000001d12007224 */ /* 0x040fe400078e020d */
[----:B------:R-:W-:Y:S01]  /*c020*/  IMAD.WIDE.U32 R28, R18, R28, R32 ;  /* 0x0000001c121c7225 */ /* 0x000fe200078e0020 */
[----:B------:R-:W3:Y:S04]  /*c030*/  LDL.64 R12, [UR17+0x30] ;  /* 0x00003011ff0c7983 */ /* 0x000ee80008100a00 */
[----:B------:R-:W3:Y:S01]  /*c040*/  LDG.E.64 R18, [R36.64] ;  /* 0x0000000624127981 */ /* 0x000ee2000c1e1b00 */
[----:B------:R-:W-:Y:S02]  /*c050*/  IADD3 R32, P0, R36, UR10, RZ ;  /* 0x0000000a24207c10 */ /* 0x000fe4000ff1e0ff */
[----:B------:R-:W-:Y:S01]  /*c060*/  IADD3 R29, R29, R0, RZ ;  /* 0x000000001d1d7210 */ /* 0x000fe20007ffe0ff */
[----:B0-----:R-:W4:Y:S01]  /*c070*/  LDL.64 R14, [UR17+0x38] ;  /* 0x00003811ff0e7983 */ /* 0x001f220008100a00 */
[----:B------:R-:W-:Y:S01]  /*c080*/  IADD3.X R33, R37, UR15, RZ, P0, !PT ;  /* 0x0000000f25217c10 */ /* 0x000fe200087fe4ff */
[----:B--2---:R-:W-:-:S04]  /*c090*/  IMAD R11, R11, R6, RZ ;  /* 0x000000060b0b7224 */ /* 0x004fc800078e02ff */
[C---:B------:R-:W-:Y:S02]  /*c0a0*/  IMAD R0, R10.reuse, R7, R11 ;  /* 0x000000070a007224 */ /* 0x040fe400078e020b */
[----:B------:R-:W-:Y:S02]  /*c0b0*/  IMAD.WIDE.U32 R6, R10, R6, R28 ;  /* 0x000000060a067225 */ /* 0x000fe400078e001c */
[----:B------:R0:W4:Y:S02]  /*c0c0*/  LDG.E.64 R28, [R32.64] ;  /* 0x00000006201c7981 */ /* 0x000124000c1e1b00 */
[----:B------:R-:W-:Y:S02]  /*c0d0*/  IMAD.IADD R7, R7, 0x1, R0 ;  /* 0x0000000107077824 */ /* 0x000fe400078e0200 */
[----:B---3--:R-:W-:Y:S01]  /*c0e0*/  IMAD R11, R19, R12, RZ ;  /* 0x0000000c130b7224 */ /* 0x008fe200078e02ff */
[----:B0-----:R-:W-:-:S03]  /*c0f0*/  IADD3 R32, P0, R32, UR10, RZ ;  /* 0x0000000a20207c10 */ /* 0x001fc6000ff1e0ff */
[C---:B------:R-:W-:Y:S01]  /*c100*/  IMAD R0, R18.reuse, R13, R11 ;  /* 0x0000000d12007224 */ /* 0x040fe200078e020b */
[----:B------:R-:W-:Y:S01]  /*c110*/  IADD3.X R33, R33, UR15, RZ, P0, !PT ;  /* 0x0000000f21217c10 */ /* 0x000fe200087fe4ff */
[----:B------:R-:W-:Y:S02]  /*c120*/  IMAD.WIDE.U32 R12, R18, R12, R6 ;  /* 0x0000000c120c7225 */ /* 0x000fe400078e0006 */
[----:B------:R-:W2:Y:S04]  /*c130*/  LDL.64 R6, [UR17+0x40] ;  /* 0x00004011ff067983 */ /* 0x000ea80008100a00 */
[----:B------:R-:W2:Y:S01]  /*c140*/  LDG.E.64 R10, [R32.64] ;  /* 0x00000006200a7981 */ /* 0x000ea2000c1e1b00 */
[----:B------:R-:W-:Y:S02]  /*c150*/  IADD3 R13, R13, R0, RZ ;  /* 0x000000000d0d7210 */ /* 0x000fe40007ffe0ff */
[----:B------:R-:W-:-:S04]  /*c160*/  IADD3 R36, P0, R32, UR10, RZ ;  /* 0x0000000a20247c10 */ /* 0x000fc8000ff1e0ff */
[----:B------:R-:W-:Y:S01]  /*c170*/  IADD3.X R37, R33, UR15, RZ, P0, !PT ;  /* 0x0000000f21257c10 */ /* 0x000fe200087fe4ff */
[----:B----4-:R-:W-:-:S04]  /*c180*/  IMAD R19, R29, R14, RZ ;  /* 0x0000000e1d137224 */ /* 0x010fc800078e02ff */
[C---:B------:R-:W-:Y:S02]  /*c190*/  IMAD R19, R28.reuse, R15, R19 ;  /* 0x0000000f1c137224 */ /* 0x040fe400078e0213 */
[----:B------:R-:W-:Y:S01]  /*c1a0*/  IMAD.WIDE.U32 R28, R28, R14, R12 ;  /* 0x0000000e1c1c7225 */ /* 0x000fe200078e000c */
[----:B------:R-:W-:Y:S01]  /*c1b0*/  IADD3 R12, P0, R36, UR10, RZ ;  /* 0x0000000a240c7c10 */ /* 0x000fe2000ff1e0ff */
[----:B------:R-:W3:Y:S02]  /*c1c0*/  LDG.E.64 R14, [R36.64] ;  /* 0x00000006240e7981 */ /* 0x000ee4000c1e1b00 */
[----:B------:R-:W-:Y:S02]  /*c1d0*/  IMAD.IADD R29, R29, 0x1, R19 ;  /* 0x000000011d1d7824 */ /* 0x000fe400078e0213 */
[----:B------:R-:W3:Y:S01]  /*c1e0*/  LDL.64 R18, [UR17+0x48] ;  /* 0x00004811ff127983 */ /* 0x000ee20008100a00 */
[----:B------:R-:W-:Y:S01]  /*c1f0*/  IADD3.X R13, R37, UR15, RZ, P0, !PT ;  /* 0x0000000f250d7c10 */ /* 0x000fe200087fe4ff */
[----:B--2---:R-:W-:-:S02]  /*c200*/  IMAD R11, R11, R6, RZ ;  /* 0x000000060b0b7224 */ /* 0x004fc400078e02ff */
[----:B------:R-:W-:-:S04]  /*c210*/  IMAD.WIDE.U32 R28, R10, R6, R28 ;  /* 0x000000060a1c7225 */ /* 0x000fc800078e001c */
[----:B------:R-:W-:Y:S02]  /*c220*/  IMAD R0, R10, R7, R11 ;  /* 0x000000070a007224 */ /* 0x000fe400078e020b */
[----:B------:R-:W2:Y:S04]  /*c230*/  LDL.64 R10, [UR17+0x50] ;  /* 0x00005011ff0a7983 */ /* 0x000ea80008100a00 */
[----:B------:R-:W2:Y:S01]  /*c240*/  LDG.E.64 R6, [R12.64] ;  /* 0x000000060c067981 */ /* 0x000ea2000c1e1b00 */
[----:B------:R-:W-:Y:S02]  /*c250*/  IADD3 R29, R29, R0, RZ ;  /* 0x000000001d1d7210 */ /* 0x000fe40007ffe0ff */
[----:B------:R-:W-:Y:S01]  /*c260*/  IADD3 R0, P3, R12, UR10, RZ ;  /* 0x0000000a0c007c10 */ /* 0x000fe2000ff7e0ff */
[----:B------:R-:W-:Y:S01]  /*c270*/  UIADD3 UR13, UP1, UR13, -0x8, URZ ;  /* 0xfffffff80d0d7890 */ /* 0x000fe2000ff3e03f */
[----:B------:R-:W-:Y:S01]  /*c280*/  PLOP3.LUT P0, PT, PT, PT, PT, 0x8, 0x0 ;  /* 0x000000000000781c */ /* 0x000fe20003f0e170 */
[----:B------:R-:W-:-:S02]  /*c290*/  UIADD3 UR4, UP0, UR4, 0x8, URZ ;  /* 0x0000000804047890 */ /* 0x000fc4000ff1e03f */
[----:B------:R-:W-:Y:S02]  /*c2a0*/  UIADD3.X UR14, UR14, -0x1, URZ, UP1, !UPT ;  /* 0xffffffff0e0e7890 */ /* 0x000fe40008ffe43f */
[----:B------:R-:W-:Y:S01]  /*c2b0*/  UIADD3.X UR5, URZ, UR5, URZ, UP0, !UPT ;  /* 0x000000053f057290 */ /* 0x000fe200087fe43f */
[----:B---3--:R-:W-:-:S04]  /*c2c0*/  IMAD R15, R15, R18, RZ ;  /* 0x000000120f0f7224 */ /* 0x008fc800078e02ff */
[C---:B------:R-:W-:Y:S02]  /*c2d0*/  IMAD R19, R14.reuse, R19, R15 ;  /* 0x000000130e137224 */ /* 0x040fe400078e020f */
[----:B------:R-:W-:-:S04]  /*c2e0*/  IMAD.WIDE.U32 R14, R14, R18, R28 ;  /* 0x000000120e0e7225 */ /* 0x000fc800078e001c */
[----:B------:R-:W-:Y:S02]  /*c2f0*/  IMAD.IADD R15, R15, 0x1, R19 ;  /* 0x000000010f0f7824 */ /* 0x000fe400078e0213 */
[----:B--2---:R-:W-:-:S04]  /*c300*/  IMAD R7, R7, R10, RZ ;  /* 0x0000000a07077224 */ /* 0x004fc800078e02ff */
[C---:B------:R-:W-:Y:S02]  /*c310*/  IMAD R11, R6.reuse, R11, R7 ;  /* 0x0000000b060b7224 */ /* 0x040fe400078e0207 */
[----:B------:R-:W-:Y:S01]  /*c320*/  IMAD.WIDE.U32 R6, R6, R10, R14 ;  /* 0x0000000a06067225 */ /* 0x000fe200078e000e */
[----:B------:R-:W-:-:S04]  /*c330*/  IADD3.X R15, R13, UR15, RZ, P3, !PT ;  /* 0x0000000f0d0f7c10 */ /* 0x000fc80009ffe4ff */
[----:B------:R-:W-:Y:S02]  /*c340*/  IADD3 R7, R7, R11, RZ ;  /* 0x0000000b07077210 */ /* 0x000fe40007ffe0ff */
.L_x_8075:
[----:B------:R-:W-:-:S04]  /*c350*/  ISETP.NE.U32.AND P3, PT, RZ, UR13, PT ;  /* 0x0000000dff007c0c */ /* 0x000fc8000bf65070 */
[----:B------:R-:W-:-:S13]  /*c360*/  ISETP.NE.OR.EX P0, PT, RZ, UR14, P0, P3 ;  /* 0x0000000eff007c0c */ /* 0x000fda0008705730 */
[----:B------:R-:W-:Y:S05]  /*c370*/  @!P0 BRA `(.L_x_8071) ;  /* 0x0000029000008947 */ /* 0x000fea0003800000 */
.L_x_8072:
[----:B------:R-:W-:Y:S01]  /*c380*/  ULEA UR17, UR4, UR12, 0x3 ;  /* 0x0000000c04117291 */ /* 0x000fe2000f8e183f */
[----:B------:R-:W-:Y:S01]  /*c390*/  IMAD.MOV.U32 R14, RZ, RZ, R0 ;  /* 0x000000ffff0e7224 */ /* 0x000fe200078e0000 */
[----:B------:R-:W-:-:S04]  /*c3a0*/  IADD3 R36, P0, R0, UR10, RZ ;  /* 0x0000000a00247c10 */ /* 0x000fc8000ff1e0ff */
[----:B------:R0:W2:Y:S04]  /*c3b0*/  LDG.E.64 R12, [R14.64] ;  /* 0x000000060e0c7981 */ /* 0x0000a8000c1e1b00 */
[----:B------:R-:W2:Y:S01]  /*c3c0*/  LDL.64 R10, [UR17+0x18] ;  /* 0x00001811ff0a7983 */ /* 0x000ea20008100a00 */
[----:B------:R-:W-:-:S03]  /*c3d0*/  IADD3.X R37, R15, UR15, RZ, P0, !PT ;  /* 0x0000000f0f257c10 */ /* 0x000fc600087fe4ff */
[----:B------:R-:W3:Y:S04]  /*c3e0*/  LDL.64 R32, [UR17+0x28] ;  /* 0x00002811ff207983 */ /* 0x000ee80008100a00 */
[----:B0-----:R-:W4:Y:S04]  /*c3f0*/  LDL.64 R14, [UR17+0x20] ;  /* 0x00002011ff0e7983 */ /* 0x001f280008100a00 */
[----:B------:R-:W4:Y:S01]  /*c400*/  LDG.E.64 R18, [R36.64] ;  /* 0x0000000624127981 */ /* 0x000f22000c1e1b00 */
[----:B------:R-:W-:-:S04]  /*c410*/  IADD3 R28, P0, R36, UR10, RZ ;  /* 0x0000000a241c7c10 */ /* 0x000fc8000ff1e0ff */
[----:B------:R-:W-:Y:S01]  /*c420*/  IADD3.X R29, R37, UR15, RZ, P0, !PT ;  /* 0x0000000f251d7c10 */ /* 0x000fe200087fe4ff */
[-C--:B--2---:R-:W-:Y:S02]  /*c430*/  IMAD R13, R13, R10.reuse, RZ ;  /* 0x0000000a0d0d7224 */ /* 0x084fe400078e02ff */
[----:B------:R-:W-:Y:S01]  /*c440*/  IMAD.WIDE.U32 R6, R12, R10, R6 ;  /* 0x0000000a0c067225 */ /* 0x000fe200078e0006 */
[----:B------:R-:W-:-:S03]  /*c450*/  IADD3 R10, P0, R28, UR10, RZ ;  /* 0x0000000a1c0a7c10 */ /* 0x000fc6000ff1e0ff */
[----:B------:R-:W-:Y:S02]  /*c460*/  IMAD R11, R12, R11, R13 ;  /* 0x0000000b0c0b7224 */ /* 0x000fe400078e020d */
[----:B------:R-:W3:Y:S03]  /*c470*/  LDG.E.64 R12, [R28.64] ;  /* 0x000000061c0c7981 */ /* 0x000ee6000c1e1b00 */
[----:B------:R-:W-:Y:S01]  /*c480*/  IADD3 R7, R7, R11, RZ ;  /* 0x0000000b07077210 */ /* 0x000fe20007ffe0ff */
[----:B----4-:R-:W-:Y:S01]  /*c490*/  IMAD R19, R19, R14, RZ ;  /* 0x0000000e13137224 */ /* 0x010fe200078e02ff */
[----:B------:R-:W-:-:S03]  /*c4a0*/  IADD3.X R11, R29, UR15, RZ, P0, !PT ;  /* 0x0000000f1d0b7c10 */ /* 0x000fc600087fe4ff */
[C---:B------:R-:W-:Y:S02]  /*c4b0*/  IMAD R0, R18.reuse, R15, R19 ;  /* 0x0000000f12007224 */ /* 0x040fe400078e0213 */
[----:B------:R-:W-:Y:S02]  /*c4c0*/  IMAD.WIDE.U32 R18, R18, R14, R6 ;  /* 0x0000000e12127225 */ /* 0x000fe400078e0006 */
[----:B------:R-:W2:Y:S04]  /*c4d0*/  LDL.64 R14, [UR17+0x30] ;  /* 0x00003011ff0e7983 */ /* 0x000ea80008100a00 */
[----:B------:R-:W2:Y:S01]  /*c4e0*/  LDG.E.64 R6, [R10.64] ;  /* 0x000000060a067981 */ /* 0x000ea2000c1e1b00 */
        /* <DEDUP_REMOVED lines=8> */
[----:B---3--:R-:W-:-:S04]  /*c570*/  IMAD R13, R13, R32, RZ ;  /* 0x000000200d0d7224 */ /* 0x008fc800078e02ff */
[C---:B------:R-:W-:Y:S02]  /*c580*/  IMAD R29, R12.reuse, R33, R13 ;  /* 0x000000210c1d7224 */ /* 0x040fe400078e020d */
[----:B------:R-:W-:-:S05]  /*c590*/  IMAD.WIDE.U32 R12, R12, R32, R18 ;  /* 0x000000200c0c7225 */ /* 0x000fca00078e0012 */
[----:B------:R-:W-:Y:S01]  /*c5a0*/  IADD3 R13, R13, R29, RZ ;  /* 0x0000001d0d0d7210 */ /* 0x000fe20007ffe0ff */
[----:B--2---:R-:W-:-:S04]  /*c5b0*/  IMAD R7, R7, R14, RZ ;  /* 0x0000000e07077224 */ /* 0x004fc800078e02ff */
[C---:B------:R-:W-:Y:S02]  /*c5c0*/  IMAD R15, R6.reuse, R15, R7 ;  /* 0x0000000f060f7224 */ /* 0x040fe400078e0207 */
[----:B------:R-:W-:-:S04]  /*c5d0*/  IMAD.WIDE.U32 R6, R6, R14, R12 ;  /* 0x0000000e06067225 */ /* 0x000fc800078e000c */
[----:B------:R-:W-:Y:S01]  /*c5e0*/  IMAD.IADD R7, R7, 0x1, R15 ;  /* 0x0000000107077824 */ /* 0x000fe200078e020f */
[----:B------:R-:W-:Y:S01]  /*c5f0*/  IADD3.X R15, R11, UR15, RZ, P3, !PT ;  /* 0x0000000f0b0f7c10 */ /* 0x000fe20009ffe4ff */
[----:B------:R-:W-:Y:S05]  /*c600*/  @P0 BRA `(.L_x_8072) ;  /* 0xfffffd7000000947 */ /* 0x000fea000383ffff */
.L_x_8071:
[----:B------:R-:W-:-:S06]  /*c610*/  ULOP3.LUT UR16, UR16, 0x3, URZ, 0xc0, !UPT ;  /* 0x0000000310107892 */ /* 0x000fcc000f8ec03f */
[----:B------:R-:W-:-:S04]  /*c620*/  ISETP.NE.U32.AND P0, PT, RZ, UR16, PT ;  /* 0x00000010ff007c0c */ /* 0x000fc8000bf05070 */
[----:B------:R-:W-:-:S13]  /*c630*/  ISETP.NE.AND.EX P0, PT, RZ, RZ, PT, P0 ;  /* 0x000000ffff00720c */ /* 0x000fda0003f05300 */
[----:B------:R-:W-:Y:S05]  /*c640*/  @!P0 BRA `(.L_x_8070) ;  /* 0x000002f000008947 */ /* 0x000fea0003800000 */
[----:B------:R-:W-:Y:S01]  /*c650*/  ULDC.64 UR10, c[0x0][0x1c0] ;  /* 0x00007000000a7ab9 */ /* 0x000fe20000000a00 */
[----:B------:R-:W-:Y:S01]  /*c660*/  MOV R11, UR4 ;  /* 0x00000004000b7c02 */ /* 0x000fe20008000f00 */
[----:B------:R-:W-:Y:S01]  /*c670*/  UIMAD UR5, UR5, UR10, URZ ;  /* 0x0000000a050572a4 */ /* 0x000fe2000f8e023f */
[----:B------:R-:W-:Y:S01]  /*c680*/  IMAD.MOV.U32 R8, RZ, RZ, R30 ;  /* 0x000000ffff087224 */ /* 0x000fe200078e001e */
[----:B------:R-:W-:Y:S02]  /*c690*/  MOV R0, UR4 ;  /* 0x0000000400007c02 */ /* 0x000fe40008000f00 */
[----:B------:R-:W-:Y:S01]  /*c6a0*/  UIMAD UR5, UR4, UR11, UR5 ;  /* 0x0000000b040572a4 */ /* 0x000fe2000f8e0205 */
[----:B------:R-:W-:-:S04]  /*c6b0*/  IMAD.WIDE.U32 R10, R11, c[0x0][0x1c0], R8 ;  /* 0x000070000b0a7a25 */ /* 0x000fc800078e0008 */
[----:B------:R-:W-:Y:S01]  /*c6c0*/  IMAD.U32 R0, R0, 0x8, R1 ;  /* 0x0000000800007824 */ /* 0x000fe200078e0001 */
[----:B------:R-:W-:Y:S02]  /*c6d0*/  LEA R12, P0, R10, c[0x0][0x168], 0x3 ;  /* 0x00005a000a0c7a11 */ /* 0x000fe400078018ff */
[----:B------:R-:W-:-:S04]  /*c6e0*/  IADD3 R11, R11, UR5, RZ ;  /* 0x000000050b0b7c10 */ /* 0x000fc8000fffe0ff */
        /* <DEDUP_REMOVED lines=13> */
[----:B------:R-:W-:Y:S02]  /*c7c0*/  IMAD.MOV.U32 R13, RZ, RZ, c[0x0][0x1c0] ;  /* 0x00007000ff0d7624 */ /* 0x000fe400078e00ff */
[----:B------:R-:W-:Y:S01]  /*c7d0*/  UISETP.NE.AND.EX UP0, UPT, URZ, URZ, UPT, UP0 ;  /* 0x0000003f3f00728c */ /* 0x000fe2000bf05300 */
[----:B------:R-:W-:Y:S02]  /*c7e0*/  IMAD.MOV.U32 R12, RZ, RZ, c[0x0][0x1c4] ;  /* 0x00007100ff0c7624 */ /* 0x000fe400078e00ff */
[----:B------:R-:W-:-:S03]  /*c7f0*/  IMAD.WIDE.U32 R10, R13, R10, c[0x0][0x1c0] ;  /* 0x000070000d0a7625 */ /* 0x000fc600078e000a */
[----:B------:R-:W-:Y:S02]  /*c800*/  PLOP3.LUT P3, PT, PT, PT, UP0, 0x80, 0x0 ;  /* 0x000000000000781c */ /* 0x000fe40003f6f008 */
[----:B------:R-:W-:-:S04]  /*c810*/  IADD3 R30, P0, R30, R10, RZ ;  /* 0x0000000a1e1e7210 */ /* 0x000fc80007f1e0ff */
[----:B------:R-:W-:Y:S02]  /*c820*/  IADD3.X R9, R9, UR5, R11, P0, !PT ;  /* 0x0000000509097c10 */ /* 0x000fe400087fe40b */
[C---:B------:R-:W-:Y:S01]  /*c830*/  LEA R18, P0, R30.reuse, c[0x0][0x168], 0x3 ;  /* 0x00005a001e127a11 */ /* 0x040fe200078018ff */
[----:B------:R-:W2:Y:S03]  /*c840*/  LDL.64 R10, [R0+0x20] ;  /* 0x00002000000a7983 */ /* 0x000ea60000100a00 */
[----:B------:R-:W-:Y:S02]  /*c850*/  LEA.HI.X R19, R30, c[0x0][0x16c], R9, 0x3, P0 ;  /* 0x00005b001e137a11 */ /* 0x000fe400000f1c09 */
[----:B------:R-:W-:-:S03]  /*c860*/  @P3 LEA R14, P0, R13, R18, 0x3 ;  /* 0x000000120d0e3211 */ /* 0x000fc600078018ff */
[----:B------:R-:W2:Y:S01]  /*c870*/  LDG.E.64 R8, [R18.64] ;  /* 0x0000000612087981 */ /* 0x000ea2000c1e1b00 */
[----:B------:R-:W-:-:S03]  /*c880*/  @P3 LEA.HI.X R15, R13, R19, R12, 0x3, P0 ;  /* 0x000000130d0f3211 */ /* 0x000fc600000f1c0c */
[----:B------:R-:W3:Y:S04]  /*c890*/  @P3 LDL.64 R12, [R0+0x28] ;  /* 0x00002800000c3983 */ /* 0x000ee80000100a00 */
        /* <DEDUP_REMOVED lines=10> */
.L_x_8070:
[----:B------:R-:W-:Y:S05]  /*c940*/  BSYNC B0 ;  /* 0x0000000000007941 */ /* 0x000fea0003800000 */
.L_x_8069:
[----:B------:R-:W-:Y:S01]  /*c950*/  IADD3 R0, R34, 0x80, RZ ;  /* 0x0000008022007810 */ /* 0x000fe20007ffe0ff */
[----:B------:R-:W-:Y:S01]  /*c960*/  BSSY B0, `(.L_x_8076) ;  /* 0x0000163000007945 */ /* 0x000fe20003800000 */
[----:B------:R-:W-:Y:S02]  /*c970*/  CS2R R8, SRZ ;  /* 0x0000000000087805 */ /* 0x000fe4000001ff00 */
[----:B------:R-:W-:-:S13]  /*c980*/  ISETP.GE.OR P0, PT, R0, UR9, !P1 ;  /* 0x0000000900007c0c */ /* 0x000fda000cf06670 */
[----:B------:R-:W-:Y:S05]  /*c990*/  @P0 BRA `(.L_x_8077) ;  /* 0x000015f000000947 */ /* 0x000fea0003800000 */
[----:B------:R-:W-:Y:S01]  /*c9a0*/  ULDC.64 UR16, c[0x0][0x178] ;  /* 0x00005e0000107ab9 */ /* 0x000fe20000000a00 */
[----:B-----5:R-:W-:Y:S01]  /*c9b0*/  IMAD R11, R27, c[0x0][0x170], RZ ;  /* 0x00005c001b0b7a24 */ /* 0x020fe200078e02ff */
[----:B------:R-:W-:Y:S01]  /*c9c0*/  UISETP.GE.U32.AND UP0, UPT, UR16, 0x1, UPT ;  /* 0x000000011000788c */ /* 0x000fe2000bf06070 */
[----:B------:R-:W-:Y:S02]  /*c9d0*/  CS2R R8, SRZ ;  /* 0x0000000000087805 */ /* 0x000fe4000001ff00 */
        /* <DEDUP_REMOVED lines=8> */
[----:B------:R-:W-:Y:S01]  /*ca60*/  UIADD3.X UR5, UR17, -0x1, URZ, UP0, !UPT ;  /* 0xffffffff11057890 */ /* 0x000fe200087fe43f */
[----:B------:R-:W-:Y:S01]  /*ca70*/  IMAD.IADD R15, R27, 0x1, R11 ;  /* 0x000000011b0f7824 */ /* 0x000fe200078e020b */
[----:B------:R-:W-:Y:S02]  /*ca80*/  UISETP.GE.U32.AND UP0, UPT, UR4, 0x3, UPT ;  /* 0x000000030400788c */ /* 0x000fe4000bf06070 */
[----:B------:R-:W-:Y:S02]  /*ca90*/  ULDC.64 UR18, c[0x0][0x1c0] ;  /* 0x0000700000127ab9 */ /* 0x000fe40000000a00 */
[----:B------:R-:W-:-:S02]  /*caa0*/  UISETP.GE.U32.AND.EX UP0, UPT, UR5, URZ, UPT, UP0 ;  /* 0x0000003f0500728c */ /* 0x000fc4000bf06100 */
[----:B------:R-:W-:Y:S02]  /*cab0*/  UMOV UR4, URZ ;  /* 0x0000003f00047c82 */ /* 0x000fe40008000000 */
[----:B------:R-:W-:Y:S02]  /*cac0*/  UMOV UR5, URZ ;  /* 0x0000003f00057c82 */ /* 0x000fe40008000000 */
[----:B------:R-:W-:-:S13]  /*cad0*/  PLOP3.LUT P0, PT, PT, PT, UP0, 0x80, 0x0 ;  /* 0x000000000000781c */ /* 0x000fda0003f0f008 */
[----:B------:R-:W-:Y:S05]  /*cae0*/  @!P0 BRA `(.L_x_8078) ;  /* 0x0000117000008947 */ /* 0x000fea0003800000 */
[----:B------:R-:W-:Y:S02]  /*caf0*/  ULDC UR10, c[0x0][0x178] ;  /* 0x00005e00000a7ab9 */ /* 0x000fe40000000800 */
[----:B------:R-:W-:Y:S02]  /*cb00*/  UIADD3 UR10, UP0, -UR15, UR10, URZ ;  /* 0x0000000a0f0a7290 */ /* 0x000fe4000ff1e13f */
[----:B------:R-:W-:Y:S02]  /*cb10*/  USHF.L.U32 UR4, UR19, 0x3, URZ ;  /* 0x0000000313047899 */ /* 0x000fe4000800063f */
[----:B------:R-:W-:Y:S02]  /*cb20*/  UIADD3.X UR11, UR17, -0x1, URZ, UP0, !UPT ;  /* 0xffffffff110b7890 */ /* 0x000fe400087fe43f */
[----:B------:R-:W-:Y:S01]  /*cb30*/  ISETP.LT.U32.AND P0, PT, RZ, UR10, PT ;  /* 0x0000000aff007c0c */ /* 0x000fe2000bf01070 */
[----:B------:R-:W-:Y:S02]  /*cb40*/  UIMAD.WIDE.U32 UR20, UR18, 0x8, URZ ;  /* 0x00000008121478a5 */ /* 0x000fe4000f8e003f */
[----:B------:R-:W-:Y:S01]  /*cb50*/  UMOV UR5, URZ ;  /* 0x0000003f00057c82 */ /* 0x000fe20008000000 */
[----:B------:R-:W-:Y:S01]  /*cb60*/  MOV R10, UR11 ;  /* 0x0000000b000a7c02 */ /* 0x000fe20008000f00 */
[----:B------:R-:W-:-:S03]  /*cb70*/  UIADD3 UR13, UR21, UR4, URZ ;  /* 0x00000004150d7290 */ /* 0x000fc6000fffe03f */
[----:B------:R-:W-:Y:S01]  /*cb80*/  ISETP.GT.AND.EX P0, PT, R10, RZ, PT, P0 ;  /* 0x000000ff0a00720c */ /* 0x000fe20003f04300 */
[----:B------:R-:W-:Y:S01]  /*cb90*/  UMOV UR4, URZ ;  /* 0x0000003f00047c82 */ /* 0x000fe20008000000 */
[----:B------:R-:W-:-:S04]  /*cba0*/  LEA R10, P3, R26, c[0x0][0x168], 0x3 ;  /* 0x00005a001a0a7a11 */ /* 0x000fc800078618ff */
        /* <DEDUP_REMOVED lines=8> */
.L_x_8081:
[----:B------:R-:W-:Y:S01]  /*cc30*/  ULEA UR14, UR4, UR12, 0x3 ;  /* 0x0000000c040e7291 */ /* 0x000fe2000f8e183f */
        /* <DEDUP_REMOVED lines=12> */
[----:B------:R-:W2:Y:S04]  /*cd00*/  LDG.E.64 R28, [R12.64] ;  /* 0x000000060c1c7981 */ /* 0x000ea8000c1e1b00 */
[----:B------:R-:W2:Y:S01]  /*cd10*/  LDL.64 R30, [UR14+0x28] ;  /* 0x0000280eff1e7983 */ /* 0x000ea20008100a00 */
[----:B------:R-:W-:Y:S01]  /*cd20*/  IMAD.IADD R9, R9, 0x1, R33 ;  /* 0x0000000109097824 */ /* 0x000fe200078e0221 */
[----:B------:R-:W-:Y:S01]  /*cd30*/  IADD3.X R33, R13, UR13, RZ, P3, !PT ;  /* 0x0000000d0d217c10 */ /* 0x000fe20009ffe4ff */
[-C--:B---3--:R-:W-:Y:S02]  /*cd40*/  IMAD R19, R19, R10.reuse, RZ ;  /* 0x0000000a13137224 */ /* 0x088fe400078e02ff */
[----:B------:R-:W-:-:S02]  /*cd50*/  IMAD.WIDE.U32 R36, R18, R10, R8 ;  /* 0x0000000a12247225 */ /* 0x000fc400078e0008 */
[----:B------:R-:W3:Y:S02]  /*cd60*/  LDL.64 R8, [UR14+0x30] ;  /* 0x0000300eff087983 */ /* 0x000ee40008100a00 */
[----:B------:R-:W-:Y:S02]  /*cd70*/  IMAD R11, R18, R11, R19 ;  /* 0x0000000b120b7224 */ /* 0x000fe400078e0213 */
[----:B------:R-:W3:Y:S01]  /*cd80*/  LDG.E.64 R18, [R32.64] ;  /* 0x0000000620127981 */ /* 0x000ee2000c1e1b00 */
        /* <DEDUP_REMOVED lines=8> */
[----:B------:R-:W-:Y:S01]  /*ce10*/  IMAD.IADD R37, R37, 0x1, R12 ;  /* 0x0000000125257824 */ /* 0x000fe200078e020c */
[----:B------:R-:W-:Y:S01]  /*ce20*/  IADD3 R12, P3, R10, UR20, RZ ;  /* 0x000000140a0c7c10 */ /* 0x000fe2000ff7e0ff */
[----:B---3--:R-:W-:-:S03]  /*ce30*/  IMAD R19, R19, R8, RZ ;  /* 0x0000000813137224 */ /* 0x008fc600078e02ff */
[----:B------:R-:W-:Y:S01]  /*ce40*/  IADD3.X R13, R11, UR13, RZ, P3, !PT ;  /* 0x0000000d0b0d7c10 */ /* 0x000fe20009ffe4ff */
[C---:B------:R-:W-:Y:S02]  /*ce50*/  IMAD R9, R18.reuse, R9, R19 ;  /* 0x0000000912097224 */ /* 0x040fe400078e0213 */
[----:B------:R-:W-:Y:S02]  /*ce60*/  IMAD.WIDE.U32 R36, R18, R8, R36 ;  /* 0x0000000812247225 */ /* 0x000fe400078e0024 */
[----:B------:R-:W3:Y:S04]  /*ce70*/  LDG.E.64 R32, [R12.64] ;  /* 0x000000060c207981 */ /* 0x000ee8000c1e1b00 */
[----:B------:R-:W3:Y:S01]  /*ce80*/  LDL.64 R18, [UR14+0x40] ;  /* 0x0000400eff127983 */ /* 0x000ee20008100a00 */
[----:B------:R-:W-:-:S02]  /*ce90*/  IADD3 R8, P3, R12, UR20, RZ ;  /* 0x000000140c087c10 */ /* 0x000fc4000ff7e0ff */
[----:B------:R-:W-:Y:S02]  /*cea0*/  IADD3 R37, R37, R9, RZ ;  /* 0x0000000925257210 */ /* 0x000fe40007ffe0ff */
[----:B------:R-:W-:Y:S01]  /*ceb0*/  IADD3.X R9, R13, UR13, RZ, P3, !PT ;  /* 0x0000000d0d097c10 */ /* 0x000fe20009ffe4ff */
[-C--:B--2---:R-:W-:Y:S02]  /*cec0*/  IMAD R11, R29, R30.reuse, RZ ;  /* 0x0000001e1d0b7224 */ /* 0x084fe400078e02ff */
[----:B------:R-:W-:-:S04]  /*ced0*/  IMAD.WIDE.U32 R36, R28, R30, R36 ;  /* 0x0000001e1c247225 */ /* 0x000fc800078e0024 */
[----:B------:R-:W-:Y:S02]  /*cee0*/  IMAD R10, R28, R31, R11 ;  /* 0x0000001f1c0a7224 */ /* 0x000fe400078e020b */
[----:B------:R0:W2:Y:S04]  /*cef0*/  LDG.E.64 R28, [R8.64] ;  /* 0x00000006081c7981 */ /* 0x0000a8000c1e1b00 */
[----:B------:R-:W2:Y:S01]  /*cf00*/  LDL.64 R30, [UR14+0x48] ;  /* 0x0000480eff1e7983 */ /* 0x000ea20008100a00 */
[----:B------:R-:W-:Y:S01]  /*cf10*/  IMAD.IADD R37, R37, 0x1, R10 ;  /* 0x0000000125257824 */ /* 0x000fe200078e020a */
[----:B------:R-:W-:Y:S01]  /*cf20*/  IADD3 R10, P3, R8, UR20, RZ ;  /* 0x00000014080a7c10 */ /* 0x000fe2000ff7e0ff */
[----:B---3--:R-:W-:-:S03]  /*cf30*/  IMAD R13, R33, R18, RZ ;  /* 0x00000012210d7224 */ /* 0x008fc600078e02ff */
[----:B------:R-:W-:Y:S01]  /*cf40*/  IADD3.X R11, R9, UR13, RZ, P3, !PT ;  /* 0x0000000d090b7c10 */ /* 0x000fe20009ffe4ff */
[C---:B------:R-:W-:Y:S02]  /*cf50*/  IMAD R12, R32.reuse, R19, R13 ;  /* 0x00000013200c7224 */ /* 0x040fe400078e020d */
[----:B------:R-:W-:Y:S02]  /*cf60*/  IMAD.WIDE.U32 R36, R32, R18, R36 ;  /* 0x0000001220247225 */ /* 0x000fe400078e0024 */
[----:B------:R1:W3:Y:S04]  /*cf70*/  LDG.E.64 R32, [R10.64] ;  /* 0x000000060a207981 */ /* 0x0002e8000c1e1b00 */
[----:B------:R-:W3:Y:S01]  /*cf80*/  LDL.64 R18, [UR14+0x50] ;  /* 0x0000500eff127983 */ /* 0x000ee20008100a00 */
[----:B0-----:R-:W-:-:S02]  /*cf90*/  IADD3 R8, P3, R10, UR20, RZ ;  /* 0x000000140a087c10 */ /* 0x001fc4000ff7e0ff */
[----:B------:R-:W-:Y:S02]  /*cfa0*/  IADD3 R37, R37, R12, RZ ;  /* 0x0000000c25257210 */ /* 0x000fe40007ffe0ff */
[----:B------:R-:W-:Y:S02]  /*cfb0*/  IADD3.X R9, R11, UR13, RZ, P3, !PT ;  /* 0x0000000d0b097c10 */ /* 0x000fe40009ffe4ff */
[----:B-1----:R-:W-:-:S04]  /*cfc0*/  IADD3 R10, P3, R8, UR20, RZ ;  /* 0x00000014080a7c10 */ /* 0x002fc8000ff7e0ff */
[----:B------:R-:W-:Y:S01]  /*cfd0*/  IADD3.X R11, R9, UR13, RZ, P3, !PT ;  /* 0x0000000d090b7c10 */ /* 0x000fe20009ffe4ff */
[-C--:B--2---:R-:W-:Y:S02]  /*cfe0*/  IMAD R13, R29, R30.reuse, RZ ;  /* 0x0000001e1d0d7224 */ /* 0x084fe400078e02ff */
[----:B------:R-:W-:-:S04]  /*cff0*/  IMAD.WIDE.U32 R36, R28, R30, R36 ;  /* 0x0000001e1c247225 */ /* 0x000fc800078e0024 */
[----:B------:R-:W-:Y:S02]  /*d000*/  IMAD R12, R28, R31, R13 ;  /* 0x0000001f1c0c7224 */ /* 0x000fe400078e020d */
[----:B------:R0:W2:Y:S04]  /*d010*/  LDG.E.64 R28, [R8.64] ;  /* 0x00000006081c7981 */ /* 0x0000a8000c1e1b00 */
[----:B------:R-:W2:Y:S01]  /*d020*/  LDL.64 R30, [UR14+0x58] ;  /* 0x0000580eff1e7983 */ /* 0x000ea20008100a00 */
[----:B------:R-:W-:Y:S02]  /*d030*/  IMAD.IADD R37, R37, 0x1, R12 ;  /* 0x0000000125257824 */ /* 0x000fe400078e020c */
[-C--:B---3--:R-:W-:Y:S02]  /*d040*/  IMAD R13, R33, R18.reuse, RZ ;  /* 0x00000012210d7224 */ /* 0x088fe400078e02ff */
[----:B------:R-:W-:-:S04]  /*d050*/  IMAD.WIDE.U32 R36, R32, R18, R36 ;  /* 0x0000001220247225 */ /* 0x000fc800078e0024 */
[----:B------:R-:W-:Y:S02]  /*d060*/  IMAD R12, R32, R19, R13 ;  /* 0x00000013200c7224 */ /* 0x000fe400078e020d */
[----:B------:R1:W3:Y:S04]  /*d070*/  LDG.E.64 R32, [R10.64] ;  /* 0x000000060a207981 */ /* 0x0002e8000c1e1b00 */
[----:B------:R-:W3:Y:S01]  /*d080*/  LDL.64 R18, [UR14+0x60] ;  /* 0x0000600eff127983 */ /* 0x000ee20008100a00 */
        /* <DEDUP_REMOVED lines=27> */
[-C--:B---3--:R-:W-:Y:S01]  /*d240*/  IMAD R33, R33, R18.reuse, RZ ;  /* 0x0000001221217224 */ /* 0x088fe200078e02ff */
[----:B------:R1:W3:Y:S01]  /*d250*/  LDG.E.64 R12, [R10.64] ;  /* 0x000000060a0c7981 */ /* 0x0002e2000c1e1b00 */
[----:B------:R-:W-:-:S04]  /*d260*/  IMAD.WIDE.U32 R36, R32, R18, R36 ;  /* 0x0000001220247225 */ /* 0x000fc800078e0024 */
[----:B------:R-:W-:Y:S02]  /*d270*/  IMAD R33, R32, R19, R33 ;  /* 0x0000001320217224 */ /* 0x000fe400078e0221 */
[----:B------:R-:W3:Y:S01]  /*d280*/  LDL.64 R18, [UR14+0x80] ;  /* 0x0000800eff127983 */ /* 0x000ee20008100a00 */
[----:B------:R-:W-:Y:S02]  /*d290*/  IMAD.MOV.U32 R32, RZ, RZ, R36 ;  /* 0x000000ffff207224 */ /* 0x000fe400078e0024 */
[----:B------:R-:W-:Y:S02]  /*d2a0*/  IADD3 R33, R37, R33, RZ ;  /* 0x0000002125217210 */ /* 0x000fe40007ffe0ff */
[----:B0-----:R-:W-:-:S04]  /*d2b0*/  IADD3 R8, P3, R10, UR20, RZ ;  /* 0x000000140a087c10 */ /* 0x001fc8000ff7e0ff */
[----:B------:R-:W-:Y:S02]  /*d2c0*/  IADD3.X R9, R11, UR13, RZ, P3, !PT ;  /* 0x0000000d0b097c10 */ /* 0x000fe40009ffe4ff */
[----:B-1----:R-:W-:-:S04]  /*d2d0*/  IADD3 R10, P3, R8, UR20, RZ ;  /* 0x00000014080a7c10 */ /* 0x002fc8000ff7e0ff */
[----:B------:R-:W-:Y:S01]  /*d2e0*/  IADD3.X R11, R9, UR13, RZ, P3, !PT ;  /* 0x0000000d090b7c10 */ /* 0x000fe20009ffe4ff */
[-C--:B--2---:R-:W-:Y:S02]  /*d2f0*/  IMAD R29, R29, R30.reuse, RZ ;  /* 0x0000001e1d1d7224 */ /* 0x084fe400078e02ff */
[----:B------:R-:W-:-:S04]  /*d300*/  IMAD.WIDE.U32 R32, R28, R30, R32 ;  /* 0x0000001e1c207225 */ /* 0x000fc800078e0020 */
[----:B------:R-:W-:Y:S02]  /*d310*/  IMAD R29, R28, R31, R29 ;  /* 0x0000001f1c1d7224 */ /* 0x000fe400078e021d */
[----:B------:R0:W2:Y:S03]  /*d320*/  LDG.E.64 R30, [R8.64] ;  /* 0x00000006081e7981 */ /* 0x0000a6000c1e1b00 */
[----:B------:R-:W-:Y:S02]  /*d330*/  IADD3 R33, R33, R29, RZ ;  /* 0x0000001d21217210 */ /* 0x000fe40007ffe0ff */
[----:B------:R-:W2:Y:S01]  /*d340*/  LDL.64 R28, [UR14+0x88] ;  /* 0x0000880eff1c7983 */ /* 0x000ea20008100a00 */
[-C--:B---3--:R-:W-:Y:S02]  /*d350*/  IMAD R13, R13, R18.reuse, RZ ;  /* 0x000000120d0d7224 */ /* 0x088fe400078e02ff */
[----:B------:R-:W-:-:S02]  /*d360*/  IMAD.WIDE.U32 R36, R12, R18, R32 ;  /* 0x000000120c247225 */ /* 0x000fc400078e0020 */
[----:B------:R-:W3:Y:S02]  /*d370*/  LDL.64 R32, [UR14+0x90] ;  /* 0x0000900eff207983 */ /* 0x000ee40008100a00 */
[----:B------:R-:W-:Y:S02]  /*d380*/  IMAD R13, R12, R19, R13 ;  /* 0x000000130c0d7224 */ /* 0x000fe400078e020d */
[----:B------:R1:W3:Y:S01]  /*d390*/  LDG.E.64 R18, [R10.64] ;  /* 0x000000060a127981 */ /* 0x0002e2000c1e1b00 */
[----:B------:R-:W-:-:S04]  /*d3a0*/  UIADD3 UR10, UP0, UR10, -0x10, URZ ;  /* 0xfffffff00a0a7890 */ /* 0x000fc8000ff1e03f */
[----:B------:R-:W-:Y:S02]  /*d3b0*/  UIADD3.X UR11, UR11, -0x1, URZ, UP0, !UPT ;  /* 0xffffffff0b0b7890 */ /* 0x000fe400087fe43f */
[----:B------:R-:W-:Y:S01]  /*d3c0*/  UISETP.GT.U32.AND UP0, UPT, UR10, 0xc, UPT ;  /* 0x0000000c0a00788c */ /* 0x000fe2000bf04070 */
[----:B0-----:R-:W-:Y:S01]  /*d3d0*/  IMAD.IADD R9, R37, 0x1, R13 ;  /* 0x0000000125097824 */ /* 0x001fe200078e020d */
[----:B------:R-:W-:Y:S02]  /*d3e0*/  MOV R8, R36 ;  /* 0x0000002400087202 */ /* 0x000fe40000000f00 */
[----:B------:R-:W-:-:S06]  /*d3f0*/  UISETP.GT.AND.EX UP0, UPT, UR11, URZ, UPT, UP0 ;  /* 0x0000003f0b00728c */ /* 0x000fcc000bf04300 */
[----:B------:R-:W-:Y:S01]  /*d400*/  PLOP3.LUT P4, PT, PT, PT, UP0, 0x80, 0x0 ;  /* 0x000000000000781c */ /* 0x000fe20003f8f008 */
[----:B------:R-:W-:Y:S01]  /*d410*/  UIADD3 UR4, UP1, UR4, 0x10, URZ ;  /* 0x0000001004047890 */ /* 0x000fe2000ff3e03f */
[----:B-1----:R-:W-:-:S03]  /*d420*/  IADD3 R10, P3, R10, UR20, RZ ;  /* 0x000000140a0a7c10 */ /* 0x002fc6000ff7e0ff */
        /* <DEDUP_REMOVED lines=10> */
[----:B------:R-:W-:Y:S05]  /*d4d0*/  @P4 BRA `(.L_x_8081) ;  /* 0xfffff75000004947 */ /* 0x000fea000383ffff */
.L_x_8080:
[----:B------:R-:W-:-:S04]  /*d4e0*/  UISETP.GT.U32.AND UP0, UPT, UR10, 0x4, UPT ;  /* 0x000000040a00788c */ /* 0x000fc8000bf04070 */
[----:B------:R-:W-:-:S06]  /*d4f0*/  UISETP.GT.AND.EX UP0, UPT, UR11, URZ, UPT, UP0 ;  /* 0x0000003f0b00728c */ /* 0x000fcc000bf04300 */
[----:B------:R-:W-:-:S13]  /*d500*/  PLOP3.LUT P3, PT, PT, PT, UP0, 0x80, 0x0 ;  /* 0x000000000000781c */ /* 0x000fda0003f6f008 */
[----:B------:R-:W-:Y:S05]  /*d510*/  @!P3 BRA `(.L_x_8082) ;  /* 0x000004800000b947 */ /* 0x000fea0003800000 */
        /* <DEDUP_REMOVED lines=14> */
[----:B------:R-:W2:Y:S04]  /*d600*/  LDG.E.64 R28, [R12.64] ;  /* 0x000000060c1c7981 */ /* 0x000ea8000c1e1b00 */
[----:B------:R-:W2:Y:S01]  /*d610*/  LDL.64 R30, [UR14+0x28] ;  /* 0x0000280eff1e7983 */ /* 0x000ea20008100a00 */
[----:B------:R-:W-:Y:S02]  /*d620*/  IMAD.IADD R9, R9, 0x1, R35 ;  /* 0x0000000109097824 */ /* 0x000fe400078e0223 */
        /* <DEDUP_REMOVED lines=21> */
[----:B0-----:R-:W-:Y:S01]  /*d780*/  IADD3 R11, R33, R35, RZ ;  /* 0x00000023210b7210 */ /* 0x001fe20007ffe0ff */
[----:B------:R-:W-:Y:S01]  /*d790*/  IMAD.MOV.U32 R10, RZ, RZ, R32 ;  /* 0x000000ffff0a7224 */ /* 0x000fe200078e0020 */
[----:B------:R-:W-:-:S04]  /*d7a0*/  IADD3 R32, P0, R12, UR20, RZ ;  /* 0x000000140c207c10 */ /* 0x000fc8000ff1e0ff */
[----:B------:R-:W-:Y:S02]  /*d7b0*/  IADD3.X R33, R13, UR13, RZ, P0, !PT ;  /* 0x0000000d0d217c10 */ /* 0x000fe400087fe4ff */
[----:B-1----:R-:W4:Y:S01]  /*d7c0*/  LDL.64 R12, [UR14+0x48] ;  /* 0x0000480eff0c7983 */ /* 0x002f220008100a00 */
[----:B--2---:R-:W-:-:S04]  /*d7d0*/  IMAD R29, R29, R30, RZ ;  /* 0x0000001e1d1d7224 */ /* 0x004fc800078e02ff */
[C---:B------:R-:W-:Y:S02]  /*d7e0*/  IMAD R31, R28.reuse, R31, R29 ;  /* 0x0000001f1c1f7224 */ /* 0x040fe400078e021d */
[----:B------:R-:W-:Y:S01]  /*d7f0*/  IMAD.WIDE.U32 R28, R28, R30, R10 ;  /* 0x0000001e1c1c7225 */ /* 0x000fe200078e000a */
[----:B------:R-:W-:-:S04]  /*d800*/  IADD3 R10, P0, R32, UR20, RZ ;  /* 0x00000014200a7c10 */ /* 0x000fc8000ff1e0ff */
[----:B------:R-:W-:Y:S02]  /*d810*/  IADD3 R29, R29, R31, RZ ;  /* 0x0000001f1d1d7210 */ /* 0x000fe40007ffe0ff */
[----:B------:R-:W4:Y:S01]  /*d820*/  LDG.E.64 R30, [R32.64] ;  /* 0x00000006201e7981 */ /* 0x000f22000c1e1b00 */
[----:B------:R-:W-:Y:S01]  /*d830*/  IADD3.X R11, R33, UR13, RZ, P0, !PT ;  /* 0x0000000d210b7c10 */ /* 0x000fe200087fe4ff */
[-C--:B---3--:R-:W-:Y:S02]  /*d840*/  IMAD R19, R19, R8.reuse, RZ ;  /* 0x0000000813137224 */ /* 0x088fe400078e02ff */
[C---:B------:R-:W-:Y:S02]  /*d850*/  IMAD.WIDE.U32 R36, R18.reuse, R8, R28 ;  /* 0x0000000812247225 */ /* 0x040fe400078e001c */
[----:B------:R-:W2:Y:S02]  /*d860*/  LDL.64 R28, [UR14+0x50] ;  /* 0x0000500eff1c7983 */ /* 0x000ea40008100a00 */
[----:B------:R-:W-:-:S02]  /*d870*/  IMAD R9, R18, R9, R19 ;  /* 0x0000000912097224 */ /* 0x000fc400078e0213 */
[----:B------:R0:W2:Y:S01]  /*d880*/  LDG.E.64 R18, [R10.64] ;  /* 0x000000060a127981 */ /* 0x0000a2000c1e1b00 */
[----:B------:R-:W-:Y:S01]  /*d890*/  MOV R8, R36 ;  /* 0x0000002400087202 */ /* 0x000fe20000000f00 */
        /* <DEDUP_REMOVED lines=16> */
.L_x_8082:
[----:B------:R-:W-:-:S04]  /*d9a0*/  ISETP.NE.U32.AND P3, PT, RZ, UR10, PT ;  /* 0x0000000aff007c0c */ /* 0x000fc8000bf65070 */
[----:B------:R-:W-:-:S13]  /*d9b0*/  ISETP.NE.OR.EX P0, PT, RZ, UR11, P0, P3 ;  /* 0x0000000bff007c0c */ /* 0x000fda0008705730 */
[----:B------:R-:W-:Y:S05]  /*d9c0*/  @!P0 BRA `(.L_x_8078) ;  /* 0x0000029000008947 */ /* 0x000fea0003800000 */
.L_x_8079:
[----:B------:R-:W-:Y:S01]  /*d9d0*/  ULEA UR14, UR4, UR12, 0x3 ;  /* 0x0000000c040e7291 */ /* 0x000fe2000f8e183f */
[----:B------:R0:W2:Y:S08]  /*d9e0*/  LDG.E.64 R12, [R10.64] ;  /* 0x000000060a0c7981 */ /* 0x0000b0000c1e1b00 */
[----:B------:R-:W2:Y:S01]  /*d9f0*/  LDL.64 R18, [UR14+0x18] ;  /* 0x0000180eff127983 */ /* 0x000ea20008100a00 */
[----:B0-----:R-:W-:-:S03]  /*da00*/  IADD3 R10, P0, R10, UR20, RZ ;  /* 0x000000140a0a7c10 */ /* 0x001fc6000ff1e0ff */
[----:B------:R-:W3:Y:S01]  /*da10*/  LDL.64 R28, [UR14+0x20] ;  /* 0x0000200eff1c7983 */ /* 0x000ee20008100a00 */
[----:B------:R-:W-:-:S03]  /*da20*/  IADD3.X R11, R11, UR13, RZ, P0, !PT ;  /* 0x0000000d0b0b7c10 */ /* 0x000fc600087fe4ff */
[----:B------:R-:W4:Y:S04]  /*da30*/  LDL.64 R36, [UR14+0x28] ;  /* 0x0000280eff247983 */ /* 0x000f280008100a00 */
[----:B------:R-:W3:Y:S01]  /*da40*/  LDG.E.64 R30, [R10.64] ;  /* 0x000000060a1e7981 */ /* 0x000ee2000c1e1b00 */
[----:B------:R-:W-:-:S04]  /*da50*/  IADD3 R32, P0, R10, UR20, RZ ;  /* 0x000000140a207c10 */ /* 0x000fc8000ff1e0ff */
        /* <DEDUP_REMOVED lines=8> */
[----:B---3--:R-:W-:-:S04]  /*dae0*/  IMAD R11, R31, R28, RZ ;  /* 0x0000001c1f0b7224 */ /* 0x008fc800078e02ff */
[C---:B------:R-:W-:Y:S02]  /*daf0*/  IMAD R10, R30.reuse, R29, R11 ;  /* 0x0000001d1e0a7224 */ /* 0x040fe400078e020b */
[----:B------:R-:W-:Y:S02]  /*db00*/  IMAD.WIDE.U32 R30, R30, R28, R8 ;  /* 0x0000001c1e1e7225 */ /* 0x000fe400078e0008 */
[----:B------:R-:W2:Y:S04]  /*db10*/  LDG.E.64 R8, [R12.64] ;  /* 0x000000060c087981 */ /* 0x000ea8000c1e1b00 */
[----:B------:R-:W2:Y:S01]  /*db20*/  LDL.64 R28, [UR14+0x30] ;  /* 0x0000300eff1c7983 */ /* 0x000ea20008100a00 */
[----:B------:R-:W-:Y:S01]  /*db30*/  UIADD3 UR10, UP0, UR10, -0x4, URZ ;  /* 0xfffffffc0a0a7890 */ /* 0x000fe2000ff1e03f */
[----:B------:R-:W-:Y:S01]  /*db40*/  IADD3 R11, R31, R10, RZ ;  /* 0x0000000a1f0b7210 */ /* 0x000fe20007ffe0ff */
[----:B------:R-:W-:-:S02]  /*db50*/  IMAD.MOV.U32 R10, RZ, RZ, R30 ;  /* 0x000000ffff0a7224 */ /* 0x000fc400078e001e */
[----:B------:R-:W-:Y:S02]  /*db60*/  UIADD3.X UR11, UR11, -0x1, URZ, UP0, !UPT ;  /* 0xffffffff0b0b7890 */ /* 0x000fe400087fe43f */
[----:B------:R-:W-:-:S04]  /*db70*/  ISETP.NE.U32.AND P0, PT, RZ, UR10, PT ;  /* 0x0000000aff007c0c */ /* 0x000fc8000bf05070 */
[----:B------:R-:W-:Y:S01]  /*db80*/  ISETP.NE.AND.EX P0, PT, RZ, UR11, PT, P0 ;  /* 0x0000000bff007c0c */ /* 0x000fe2000bf05300 */
[----:B------:R-:W-:-:S04]  /*db90*/  UIADD3 UR4, UP0, UR4, 0x4, URZ ;  /* 0x0000000404047890 */ /* 0x000fc8000ff1e03f */
[----:B------:R-:W-:Y:S01]  /*dba0*/  UIADD3.X UR5, URZ, UR5, URZ, UP0, !UPT ;  /* 0x000000053f057290 */ /* 0x000fe200087fe43f */
[-C--:B----4-:R-:W-:Y:S02]  /*dbb0*/  IMAD R19, R19, R36.reuse, RZ ;  /* 0x0000002413137224 */ /* 0x090fe400078e02ff */
[----:B------:R-:W-:-:S04]  /*dbc0*/  IMAD.WIDE.U32 R10, R18, R36, R10 ;  /* 0x00000024120a7225 */ /* 0x000fc800078e000a */
[----:B------:R-:W-:-:S05]  /*dbd0*/  IMAD R19, R18, R37, R19 ;  /* 0x0000002512137224 */ /* 0x000fca00078e0213 */
[----:B------:R-:W-:Y:S01]  /*dbe0*/  IADD3 R11, R11, R19, RZ ;  /* 0x000000130b0b7210 */ /* 0x000fe20007ffe0ff */
[----:B--2---:R-:W-:-:S04]  /*dbf0*/  IMAD R9, R9, R28, RZ ;  /* 0x0000001c09097224 */ /* 0x004fc800078e02ff */
[C---:B------:R-:W-:Y:S02]  /*dc00*/  IMAD R19, R8.reuse, R29, R9 ;  /* 0x0000001d08137224 */ /* 0x040fe400078e0209 */
[----:B------:R-:W-:Y:S01]  /*dc10*/  IMAD.WIDE.U32 R8, R8, R28, R10 ;  /* 0x0000001c08087225 */ /* 0x000fe200078e000a */
[----:B------:R-:W-:-:S04]  /*dc20*/  IADD3 R10, P3, R12, UR20, RZ ;  /* 0x000000140c0a7c10 */ /* 0x000fc8000ff7e0ff */
[----:B------:R-:W-:Y:S01]  /*dc30*/  IADD3.X R11, R13, UR13, RZ, P3, !PT ;  /* 0x0000000d0d0b7c10 */ /* 0x000fe20009ffe4ff */
[----:B------:R-:W-:Y:S01]  /*dc40*/  IMAD.IADD R9, R9, 0x1, R19 ;  /* 0x0000000109097824 */ /* 0x000fe200078e0213 */
[----:B------:R-:W-:Y:S05]  /*dc50*/  @P0 BRA `(.L_x_8079) ;  /* 0xfffffd7000000947 */ /* 0x000fea000383ffff */
.L_x_8078:
[----:B------:R-:W-:-:S06]  /*dc60*/  ULOP3.LUT UP0, URZ, UR16, 0x3, URZ, 0xc0, !UPT ;  /* 0x00000003103f7892 */ /* 0x000fcc000f80c03f */
[----:B------:R-:W-:-:S13]  /*dc70*/  PLOP3.LUT P0, PT, PT, PT, UP0, 0x80, 0x0 ;  /* 0x000000000000781c */ /* 0x000fda0003f0f008 */
[----:B------:R-:W-:Y:S05]  /*dc80*/  @!P0 BRA `(.L_x_8077) ;  /* 0x0000030000008947 */ /* 0x000fea0003800000 */
[----:B------:R-:W-:Y:S01]  /*dc90*/  ULDC.64 UR10, c[0x0][0x1c0] ;  /* 0x00007000000a7ab9 */ /* 0x000fe20000000a00 */
[----:B------:R-:W-:Y:S01]  /*dca0*/  MOV R11, UR4 ;  /* 0x00000004000b7c02 */ /* 0x000fe20008000f00 */
[----:B------:R-:W-:Y:S01]  /*dcb0*/  UIMAD UR5, UR5, UR10, URZ ;  /* 0x0000000a050572a4 */ /* 0x000fe2000f8e023f */
[----:B------:R-:W-:Y:S01]  /*dcc0*/  IMAD.MOV.U32 R14, RZ, RZ, R26 ;  /* 0x000000ffff0e7224 */ /* 0x000fe200078e001a */
[----:B------:R-:W-:Y:S02]  /*dcd0*/  ULEA UR14, UR4, UR12, 0x3 ;  /* 0x0000000c040e7291 */ /* 0x000fe4000f8e183f */
        /* <DEDUP_REMOVED lines=19> */
[----:B------:R-:W-:Y:S02]  /*de10*/  UISETP.NE.AND.EX UP0, UPT, URZ, URZ, UPT, UP0 ;  /* 0x0000003f3f00728c */ /* 0x000fe4000bf05300 */
[----:B------:R-:W-:-:S04]  /*de20*/  UIMAD.WIDE.U32 UR4, UR4, UR18, UR10 ;  /* 0x00000012040472a5 */ /* 0x000fc8000f8e000a */
[----:B------:R-:W-:Y:S02]  /*de30*/  PLOP3.LUT P3, PT, PT, PT, UP0, 0x80, 0x0 ;  /* 0x000000000000781c */ /* 0x000fe40003f6f008 */
[----:B------:R-:W-:Y:S01]  /*de40*/  IMAD.U32 R14, RZ, RZ, UR5 ;  /* 0x00000005ff0e7e24 */ /* 0x000fe2000f8e00ff */
[----:B------:R-:W-:-:S04]  /*de50*/  IADD3 R27, P0, R26, UR4, RZ ;  /* 0x000000041a1b7c10 */ /* 0x000fc8000ff1e0ff */
        /* <DEDUP_REMOVED lines=19> */
.L_x_8077:
[----:B------:R-:W-:Y:S05]  /*df90*/  BSYNC B0 ;  /* 0x0000000000007941 */ /* 0x000fea0003800000 */
.L_x_8076:
[----:B------:R-:W-:Y:S01]  /*dfa0*/  IADD3 R10, R34, 0x100, RZ ;  /* 0x00000100220a7810 */ /* 0x000fe20007ffe0ff */
[----:B------:R-:W-:Y:S03]  /*dfb0*/  BSSY B0, `(.L_x_8083) ;  /* 0x0000163000007945 */ /* 0x000fe60003800000 */
        /* <DEDUP_REMOVED lines=30> */
[----:B------:R-:W-:Y:S01]  /*e1a0*/  IMAD.U32 R12, RZ, RZ, UR11 ;  /* 0x0000000bff0c7e24 */ /* 0x000fe2000f8e00ff */
[----:B------:R-:W-:-:S03]  /*e1b0*/  UIADD3 UR13, UR21, UR4, URZ ;  /* 0x00000004150d7290 */ /* 0x000fc6000fffe03f */
[----:B------:R-:W-:Y:S01]  /*e1c0*/  UMOV UR4, URZ ;  /* 0x0000003f00047c82 */ /* 0x000fe20008000000 */
[----:B------:R-:W-:Y:S02]  /*e1d0*/  ISETP.GT.AND.EX P0, PT, R12, RZ, PT, P0 ;  /* 0x000000ff0c00720c */ /* 0x000fe40003f04300 */
        /* <DEDUP_REMOVED lines=9> */
.L_x_8088:
        /* <DEDUP_REMOVED lines=15> */
[----:B------:R-:W-:Y:S01]  /*e360*/  IADD3 R11, R11, R33, RZ ;  /* 0x000000210b0b7210 */ /* 0x000fe20007ffe0ff */
[----:B---3--:R-:W-:Y:S01]  /*e370*/  IMAD R27, R27, R12, RZ ;  /* 0x0000000c1b1b7224 */ /* 0x008fe200078e02ff */
[----:B------:R-:W-:-:S03]  /*e380*/  IADD3.X R33, R15, UR13, RZ, P3, !PT ;  /* 0x0000000d0f217c10 */ /* 0x000fc60009ffe4ff */
[C---:B------:R-:W-:Y:S02]  /*e390*/  IMAD R13, R26.reuse, R13, R27 ;  /* 0x0000000d1a0d7224 */ /* 0x040fe400078e021b */
[----:B------:R-:W-:Y:S02]  /*e3a0*/  IMAD.WIDE.U32 R36, R26, R12, R10 ;  /* 0x0000000c1a247225 */ /* 0x000fe400078e000a */
[----:B------:R-:W3:Y:S04]  /*e3b0*/  LDG.E.64 R26, [R32.64] ;  /* 0x00000006201a7981 */ /* 0x000ee8000c1e1b00 */
[----:B------:R-:W3:Y:S01]  /*e3c0*/  LDL.64 R10, [UR14+0x30] ;  /* 0x0000300eff0a7983 */ /* 0x000ee20008100a00 */
        /* <DEDUP_REMOVED lines=8> */
[----:B------:R-:W-:Y:S01]  /*e450*/  IADD3 R37, R37, R14, RZ ;  /* 0x0000000e25257210 */ /* 0x000fe20007ffe0ff */
[----:B---3--:R-:W-:Y:S01]  /*e460*/  IMAD R27, R27, R10, RZ ;  /* 0x0000000a1b1b7224 */ /* 0x008fe200078e02ff */
[----:B------:R-:W-:-:S03]  /*e470*/  IADD3 R14, P3, R12, UR20, RZ ;  /* 0x000000140c0e7c10 */ /* 0x000fc6000ff7e0ff */
[C---:B------:R-:W-:Y:S01]  /*e480*/  IMAD R11, R26.reuse, R11, R27 ;  /* 0x0000000b1a0b7224 */ /* 0x040fe200078e021b */
[----:B------:R-:W-:Y:S01]  /*e490*/  IADD3.X R15, R13, UR13, RZ, P3, !PT ;  /* 0x0000000d0d0f7c10 */ /* 0x000fe20009ffe4ff */
[----:B------:R-:W-:Y:S02]  /*e4a0*/  IMAD.WIDE.U32 R36, R26, R10, R36 ;  /* 0x0000000a1a247225 */ /* 0x000fe400078e0024 */
[----:B------:R-:W3:Y:S04]  /*e4b0*/  LDL.64 R26, [UR14+0x40] ;  /* 0x0000400eff1a7983 */ /* 0x000ee80008100a00 */
[----:B------:R-:W3:Y:S01]  /*e4c0*/  LDG.E.64 R32, [R14.64] ;  /* 0x000000060e207981 */ /* 0x000ee2000c1e1b00 */
        /* <DEDUP_REMOVED lines=8> */
[----:B------:R-:W-:Y:S02]  /*e550*/  IADD3 R37, R37, R12, RZ ;  /* 0x0000000c25257210 */ /* 0x000fe40007ffe0ff */
[----:B------:R-:W-:Y:S01]  /*e560*/  IADD3 R12, P3, R10, UR20, RZ ;  /* 0x000000140a0c7c10 */ /* 0x000fe2000ff7e0ff */
[----:B---3--:R-:W-:-:S03]  /*e570*/  IMAD R15, R33, R26, RZ ;  /* 0x0000001a210f7224 */ /* 0x008fc600078e02ff */
[----:B------:R-:W-:Y:S01]  /*e580*/  IADD3.X R13, R11, UR13, RZ, P3, !PT ;  /* 0x0000000d0b0d7c10 */ /* 0x000fe20009ffe4ff */
[C---:B------:R-:W-:Y:S02]  /*e590*/  IMAD R14, R32.reuse, R27, R15 ;  /* 0x0000001b200e7224 */ /* 0x040fe400078e020f */
[----:B------:R-:W-:Y:S02]  /*e5a0*/  IMAD.WIDE.U32 R36, R32, R26, R36 ;  /* 0x0000001a20247225 */ /* 0x000fe400078e0024 */
[----:B------:R1:W3:Y:S04]  /*e5b0*/  LDG.E.64 R32, [R12.64] ;  /* 0x000000060c207981 */ /* 0x0002e8000c1e1b00 */
[----:B------:R-:W3:Y:S01]  /*e5c0*/  LDL.64 R26, [UR14+0x50] ;  /* 0x0000500eff1a7983 */ /* 0x000ee20008100a00 */
        /* <DEDUP_REMOVED lines=12> */
[----:B------:R-:W-:-:S04]  /*e690*/  IMAD.WIDE.U32 R36, R32, R26, R36 ;  /* 0x0000001a20247225 */ /* 0x000fc800078e0024 */
[----:B------:R-:W-:Y:S02]  /*e6a0*/  IMAD R14, R32, R27, R15 ;  /* 0x0000001b200e7224 */ /* 0x000fe400078e020f */
        /* <DEDUP_REMOVED lines=29> */
[-C--:B---3--:R-:W-:Y:S02]  /*e880*/  IMAD R33, R33, R26.reuse, RZ ;  /* 0x0000001a21217224 */ /* 0x088fe400078e02ff */
[----:B------:R1:W3:Y:S02]  /*e890*/  LDG.E.64 R14, [R12.64] ;  /* 0x000000060c0e7981 */ /* 0x0002e4000c1e1b00 */
[----:B------:R-:W-:-:S04]  /*e8a0*/  IMAD.WIDE.U32 R36, R32, R26, R36 ;  /* 0x0000001a20247225 */ /* 0x000fc800078e0024 */
[----:B------:R-:W-:Y:S02]  /*e8b0*/  IMAD R33, R32, R27, R33 ;  /* 0x0000001b20217224 */ /* 0x000fe400078e0221 */
[----:B------:R-:W3:Y:S01]  /*e8c0*/  LDL.64 R26, [UR14+0x80] ;  /* 0x0000800eff1a7983 */ /* 0x000ee20008100a00 */
[----:B------:R-:W-:Y:S01]  /*e8d0*/  MOV R32, R36 ;  /* 0x0000002400207202 */ /* 0x000fe20000000f00 */
[----:B------:R-:W-:Y:S01]  /*e8e0*/  IMAD.IADD R33, R37, 0x1, R33 ;  /* 0x0000000125217824 */ /* 0x000fe200078e0221 */
[----:B0-----:R-:W-:-:S04]  /*e8f0*/  IADD3 R10, P3, R12, UR20, RZ ;  /* 0x000000140c0a7c10 */ /* 0x001fc8000ff7e0ff */
[----:B------:R-:W-:Y:S02]  /*e900*/  IADD3.X R11, R13, UR13, RZ, P3, !PT ;  /* 0x0000000d0d0b7c10 */ /* 0x000fe40009ffe4ff */
[----:B-1----:R-:W-:-:S04]  /*e910*/  IADD3 R12, P3, R10, UR20, RZ ;  /* 0x000000140a0c7c10 */ /* 0x002fc8000ff7e0ff */
[----:B------:R-:W-:Y:S01]  /*e920*/  IADD3.X R13, R11, UR13, RZ, P3, !PT ;  /* 0x0000000d0b0d7c10 */ /* 0x000fe20009ffe4ff */
[-C--:B--2---:R-:W-:Y:S02]  /*e930*/  IMAD R29, R29, R30.reuse, RZ ;  /* 0x0000001e1d1d7224 */ /* 0x084fe400078e02ff */
[----:B------:R-:W-:-:S04]  /*e940*/  IMAD.WIDE.U32 R32, R28, R30, R32 ;  /* 0x0000001e1c207225 */ /* 0x000fc800078e0020 */
[----:B------:R-:W-:Y:S02]  /*e950*/  IMAD R29, R28, R31, R29 ;  /* 0x0000001f1c1d7224 */ /* 0x000fe400078e021d */
[----:B------:R0:W2:Y:S02]  /*e960*/  LDG.E.64 R30, [R10.64] ;  /* 0x000000060a1e7981 */ /* 0x0000a4000c1e1b00 */
[----:B------:R-:W-:Y:S02]  /*e970*/  IMAD.IADD R33, R33, 0x1, R29 ;  /* 0x0000000121217824 */ /* 0x000fe400078e021d */
[----:B------:R-:W2:Y:S01]  /*e980*/  LDL.64 R28, [UR14+0x88] ;  /* 0x0000880eff1c7983 */ /* 0x000ea20008100a00 */
[-C--:B---3--:R-:W-:Y:S02]  /*e990*/  IMAD R15, R15, R26.reuse, RZ ;  /* 0x0000001a0f0f7224 */ /* 0x088fe400078e02ff */
[C---:B------:R-:W-:Y:S02]  /*e9a0*/  IMAD.WIDE.U32 R36, R14.reuse, R26, R32 ;  /* 0x0000001a0e247225 */ /* 0x040fe400078e0020 */
[----:B------:R-:W3:Y:S02]  /*e9b0*/  LDL.64 R32, [UR14+0x90] ;  /* 0x0000900eff207983 */ /* 0x000ee40008100a00 */
[----:B------:R-:W-:-:S02]  /*e9c0*/  IMAD R15, R14, R27, R15 ;  /* 0x0000001b0e0f7224 */ /* 0x000fc400078e020f */
[----:B------:R1:W3:Y:S01]  /*e9d0*/  LDG.E.64 R26, [R12.64] ;  /* 0x000000060c1a7981 */ /* 0x0002e2000c1e1b00 */
[----:B------:R-:W-:-:S04]  /*e9e0*/  UIADD3 UR10, UP0, UR10, -0x10, URZ ;  /* 0xfffffff00a0a7890 */ /* 0x000fc8000ff1e03f */
[----:B------:R-:W-:Y:S02]  /*e9f0*/  UIADD3.X UR11, UR11, -0x1, URZ, UP0, !UPT ;  /* 0xffffffff0b0b7890 */ /* 0x000fe400087fe43f */
[----:B------:R-:W-:Y:S01]  /*ea00*/  UISETP.GT.U32.AND UP0, UPT, UR10, 0xc, UPT ;  /* 0x0000000c0a00788c */ /* 0x000fe2000bf04070 */
[----:B0-----:R-:W-:-:S03]  /*ea10*/  IADD3 R11, R37, R15, RZ ;  /* 0x0000000f250b7210 */ /* 0x001fc60007ffe0ff */
[----:B------:R-:W-:Y:S01]  /*ea20*/  UISETP.GT.AND.EX UP0, UPT, UR11, URZ, UPT, UP0 ;  /* 0x0000003f0b00728c */ /* 0x000fe2000bf04300 */
[----:B------:R-:W-:-:S05]  /*ea30*/  IMAD.MOV.U32 R10, RZ, RZ, R36 ;  /* 0x000000ffff0a7224 */ /* 0x000fca00078e0024 */
[----:B------:R-:W-:Y:S01]  /*ea40*/  PLOP3.LUT P4, PT, PT, PT, UP0, 0x80, 0x0 ;  /* 0x000000000000781c */ /* 0x000fe20003f8f008 */
[----:B------:R-:W-:Y:S01]  /*ea50*/  UIADD3 UR4, UP1, UR4, 0x10, URZ ;  /* 0x0000001004047890 */ /* 0x000fe2000ff3e03f */
[----:B-1----:R-:W-:-:S03]  /*ea60*/  IADD3 R12, P3, R12, UR20, RZ ;  /* 0x000000140c0c7c10 */ /* 0x002fc6000ff7e0ff */
[----:B------:R-:W-:Y:S01]  /*ea70*/  UIADD3.X UR5, URZ, UR5, URZ, UP1, !UPT ;  /* 0x000000053f057290 */ /* 0x000fe20008ffe43f */
        /* <DEDUP_REMOVED lines=8> */
[----:B------:R-:W-:Y:S01]  /*eb00*/  IMAD.IADD R11, R11, 0x1, R15 ;  /* 0x000000010b0b7824 */ /* 0x000fe200078e020f */
[----:B------:R-:W-:Y:S05]  /*eb10*/  @P4 BRA `(.L_x_8088) ;  /* 0xfffff75000004947 */ /* 0x000fea000383ffff */
.L_x_8087:
        /* <DEDUP_REMOVED lines=20> */
[----:B------:R-:W-:Y:S01]  /*ec60*/  IADD3 R11, R11, R35, RZ ;  /* 0x000000230b0b7210 */ /* 0x000fe20007ffe0ff */
[----:B---3--:R-:W-:-:S04]  /*ec70*/  IMAD R27, R27, R12, RZ ;  /* 0x0000000c1b1b7224 */ /* 0x008fc800078e02ff */
        /* <DEDUP_REMOVED lines=19> */
[----:B------:R1:W3:Y:S01]  /*edb0*/  LDG.E.64 R26, [R14.64] ;  /* 0x000000060e1a7981 */ /* 0x0002e2000c1e1b00 */
[----:B0-----:R-:W-:Y:S01]  /*edc0*/  MOV R12, R32 ;  /* 0x00000020000c7202 */ /* 0x001fe20000000f00 */
[----:B------:R-:W-:Y:S01]  /*edd0*/  IMAD.IADD R13, R33, 0x1, R35 ;  /* 0x00000001210d7824 */ /* 0x000fe200078e0223 */
[----:B------:R-:W-:-:S04]  /*ede0*/  IADD3 R32, P0, R14, UR20, RZ ;  /* 0x000000140e207c10 */ /* 0x000fc8000ff1e0ff */
[----:B------:R-:W-:Y:S02]  /*edf0*/  IADD3.X R33, R15, UR13, RZ, P0, !PT ;  /* 0x0000000d0f217c10 */ /* 0x000fe400087fe4ff */
[----:B-1----:R-:W4:Y:S01]  /*ee00*/  LDL.64 R14, [UR14+0x48] ;  /* 0x0000480eff0e7983 */ /* 0x002f220008100a00 */
[----:B--2---:R-:W-:-:S04]  /*ee10*/  IMAD R29, R29, R30, RZ ;  /* 0x0000001e1d1d7224 */ /* 0x004fc800078e02ff */
[C---:B------:R-:W-:Y:S02]  /*ee20*/  IMAD R31, R28.reuse, R31, R29 ;  /* 0x0000001f1c1f7224 */ /* 0x040fe400078e021d */
[----:B------:R-:W-:Y:S01]  /*ee30*/  IMAD.WIDE.U32 R28, R28, R30, R12 ;  /* 0x0000001e1c1c7225 */ /* 0x000fe200078e000c */
[----:B------:R-:W-:-:S03]  /*ee40*/  IADD3 R12, P0, R32, UR20, RZ ;  /* 0x00000014200c7c10 */ /* 0x000fc6000ff1e0ff */
[----:B------:R-:W-:Y:S02]  /*ee50*/  IMAD.IADD R29, R29, 0x1, R31 ;  /* 0x000000011d1d7824 */ /* 0x000fe400078e021f */
[----:B------:R-:W4:Y:S01]  /*ee60*/  LDG.E.64 R30, [R32.64] ;  /* 0x00000006201e7981 */ /* 0x000f22000c1e1b00 */
[----:B------:R-:W-:Y:S01]  /*ee70*/  IADD3.X R13, R33, UR13, RZ, P0, !PT ;  /* 0x0000000d210d7c10 */ /* 0x000fe200087fe4ff */
[-C--:B---3--:R-:W-:Y:S02]  /*ee80*/  IMAD R27, R27, R10.reuse, RZ ;  /* 0x0000000a1b1b7224 */ /* 0x088fe400078e02ff */
[C---:B------:R-:W-:Y:S02]  /*ee90*/  IMAD.WIDE.U32 R36, R26.reuse, R10, R28 ;  /* 0x0000000a1a247225 */ /* 0x040fe400078e001c */
[----:B------:R-:W2:Y:S02]  /*eea0*/  LDL.64 R28, [UR14+0x50] ;  /* 0x0000500eff1c7983 */ /* 0x000ea40008100a00 */
[----:B------:R-:W-:-:S02]  /*eeb0*/  IMAD R11, R26, R11, R27 ;  /* 0x0000000b1a0b7224 */ /* 0x000fc400078e021b */
[----:B------:R0:W2:Y:S01]  /*eec0*/  LDG.E.64 R26, [R12.64] ;  /* 0x000000060c1a7981 */ /* 0x0000a2000c1e1b00 */
[----:B------:R-:W-:Y:S02]  /*eed0*/  IMAD.MOV.U32 R10, RZ, RZ, R36 ;  /* 0x000000ffff0a7224 */ /* 0x000fe400078e0024 */
[----:B------:R-:W-:Y:S01]  /*eee0*/  IADD3 R11, R37, R11, RZ ;  /* 0x0000000b250b7210 */ /* 0x000fe20007ffe0ff */
        /* <DEDUP_REMOVED lines=10> */
[----:B--2---:R-:W-:-:S03]  /*ef90*/  IMAD R15, R27, R28, RZ ;  /* 0x0000001c1b0f7224 */ /* 0x004fc600078e02ff */
[----:B------:R-:W-:Y:S01]  /*efa0*/  IADD3 R11, R11, R31, RZ ;  /* 0x0000001f0b0b7210 */ /* 0x000fe20007ffe0ff */
[----:B------:R-:W-:-:S04]  /*efb0*/  IMAD R15, R26, R29, R15 ;  /* 0x0000001d1a0f7224 */ /* 0x000fc800078e020f */
[----:B------:R-:W-:-:S04]  /*efc0*/  IMAD.WIDE.U32 R10, R26, R28, R10 ;  /* 0x0000001c1a0a7225 */ /* 0x000fc800078e000a */
[----:B------:R-:W-:Y:S02]  /*efd0*/  IMAD.IADD R11, R11, 0x1, R15 ;  /* 0x000000010b0b7824 */ /* 0x000fe400078e020f */
.L_x_8089:
[----:B------:R-:W-:-:S04]  /*efe0*/  ISETP.NE.U32.AND P3, PT, RZ, UR10, PT ;  /* 0x0000000aff007c0c */ /* 0x000fc8000bf65070 */
[----:B------:R-:W-:-:S13]  /*eff0*/  ISETP.NE.OR.EX P0, PT, RZ, UR11, P0, P3 ;  /* 0x0000000bff007c0c */ /* 0x000fda0008705730 */
[----:B------:R-:W-:Y:S05]  /*f000*/  @!P0 BRA `(.L_x_8085) ;  /* 0x0000029000008947 */ /* 0x000fea0003800000 */
.L_x_8086:
        /* <DEDUP_REMOVED lines=14> */
[----:B------:R-:W4:Y:S03]  /*f0f0*/  LDG.E.64 R26, [R32.64] ;  /* 0x00000006201a7981 */ /* 0x000f26000c1e1b00 */
[----:B------:R-:W-:Y:S01]  /*f100*/  IADD3 R11, R11, R15, RZ ;  /* 0x0000000f0b0b7210 */ /* 0x000fe20007ffe0ff */
[----:B---3--:R-:W-:Y:S01]  /*f110*/  IMAD R13, R31, R28, RZ ;  /* 0x0000001c1f0d7224 */ /* 0x008fe200078e02ff */
[----:B------:R-:W-:-:S03]  /*f120*/  IADD3.X R15, R33, UR13, RZ, P0, !PT ;  /* 0x0000000d210f7c10 */ /* 0x000fc600087fe4ff */
[C---:B------:R-:W-:Y:S02]  /*f130*/  IMAD R12, R30.reuse, R29, R13 ;  /* 0x0000001d1e0c7224 */ /* 0x040fe400078e020d */
[----:B------:R-:W-:Y:S02]  /*f140*/  IMAD.WIDE.U32 R30, R30, R28, R10 ;  /* 0x0000001c1e1e7225 */ /* 0x000fe400078e000a */
[----:B------:R-:W2:Y:S04]  /*f150*/  LDG.E.64 R10, [R14.64] ;  /* 0x000000060e0a7981 */ /* 0x000ea8000c1e1b00 */
[----:B------:R-:W2:Y:S01]  /*f160*/  LDL.64 R28, [UR14+0x30] ;  /* 0x0000300eff1c7983 */ /* 0x000ea20008100a00 */
[----:B------:R-:W-:Y:S01]  /*f170*/  UIADD3 UR10, UP0, UR10, -0x4, URZ ;  /* 0xfffffffc0a0a7890 */ /* 0x000fe2000ff1e03f */
[----:B------:R-:W-:Y:S01]  /*f180*/  IMAD.IADD R13, R31, 0x1, R12 ;  /* 0x000000011f0d7824 */ /* 0x000fe200078e020c */
[----:B------:R-:W-:-:S02]  /*f190*/  MOV R12, R30 ;  /* 0x0000001e000c7202 */ /* 0x000fc40000000f00 */
[----:B------:R-:W-:Y:S02]  /*f1a0*/  UIADD3.X UR11, UR11, -0x1, URZ, UP0, !UPT ;  /* 0xffffffff0b0b7890 */ /* 0x000fe400087fe43f */
[----:B------:R-:W-:-:S04]  /*f1b0*/  ISETP.NE.U32.AND P0, PT, RZ, UR10, PT ;  /* 0x0000000aff007c0c */ /* 0x000fc8000bf05070 */
[----:B------:R-:W-:Y:S01]  /*f1c0*/  ISETP.NE.AND.EX P0, PT, RZ, UR11, PT, P0 ;  /* 0x0000000bff007c0c */ /* 0x000fe2000bf05300 */
[----:B------:R-:W-:-:S04]  /*f1d0*/  UIADD3 UR4, UP0, UR4, 0x4, URZ ;  /* 0x0000000404047890 */ /* 0x000fc8000ff1e03f */
[----:B------:R-:W-:Y:S01]  /*f1e0*/  UIADD3.X UR5, URZ, UR5, URZ, UP0, !UPT ;  /* 0x000000053f057290 */ /* 0x000fe200087fe43f */
[-C--:B----4-:R-:W-:Y:S02]  /*f1f0*/  IMAD R27, R27, R36.reuse, RZ ;  /* 0x000000241b1b7224 */ /* 0x090fe400078e02ff */
[----:B------:R-:W-:-:S04]  /*f200*/  IMAD.WIDE.U32 R12, R26, R36, R12 ;  /* 0x000000241a0c7225 */ /* 0x000fc800078e000c */
[----:B------:R-:W-:-:S04]  /*f210*/  IMAD R27, R26, R37, R27 ;  /* 0x000000251a1b7224 */ /* 0x000fc800078e021b */
[----:B------:R-:W-:Y:S02]  /*f220*/  IMAD.IADD R13, R13, 0x1, R27 ;  /* 0x000000010d0d7824 */ /* 0x000fe400078e021b */
[----:B--2---:R-:W-:-:S04]  /*f230*/  IMAD R11, R11, R28, RZ ;  /* 0x0000001c0b0b7224 */ /* 0x004fc800078e02ff */
[C---:B------:R-:W-:Y:S02]  /*f240*/  IMAD R27, R10.reuse, R29, R11 ;  /* 0x0000001d0a1b7224 */ /* 0x040fe400078e020b */
[----:B------:R-:W-:Y:S01]  /*f250*/  IMAD.WIDE.U32 R10, R10, R28, R12 ;  /* 0x0000001c0a0a7225 */ /* 0x000fe200078e000c */
[----:B------:R-:W-:-:S04]  /*f260*/  IADD3 R12, P3, R14, UR20, RZ ;  /* 0x000000140e0c7c10 */ /* 0x000fc8000ff7e0ff */
[----:B------:R-:W-:Y:S02]  /*f270*/  IADD3.X R13, R15, UR13, RZ, P3, !PT ;  /* 0x0000000d0f0d7c10 */ /* 0x000fe40009ffe4ff */
[----:B------:R-:W-:Y:S01]  /*f280*/  IADD3 R11, R11, R27, RZ ;  /* 0x0000001b0b0b7210 */ /* 0x000fe20007ffe0ff */
[----:B------:R-:W-:Y:S05]  /*f290*/  @P0 BRA `(.L_x_8086) ;  /* 0xfffffd7000000947 */ /* 0x000fea000383ffff */
.L_x_8085:
[----:B------:R-:W-:-:S06]  /*f2a0*/  ULOP3.LUT UP0, URZ, UR16, 0x3, URZ, 0xc0, !UPT ;  /* 0x00000003103f7892 */ /* 0x000fcc000f80c03f */
[----:B------:R-:W-:-:S13]  /*f2b0*/  PLOP3.LUT P0, PT, PT, PT, UP0, 0x80, 0x0 ;  /* 0x000000000000781c */ /* 0x000fda0003f0f008 */
[----:B------:R-:W-:Y:S05]  /*f2c0*/  @!P0 BRA `(.L_x_8084) ;  /* 0x0000031000008947 */ /* 0x000fea0003800000 */
[----:B------:R-:W-:Y:S01]  /*f2d0*/  ULDC.64 UR10, c[0x0][0x1c0] ;  /* 0x00007000000a7ab9 */ /* 0x000fe20000000a00 */
[----:B------:R-:W-:Y:S01]  /*f2e0*/  MOV R18, R24 ;  /* 0x0000001800127202 */ /* 0x000fe20000000f00 */
[----:B------:R-:W-:Y:S01]  /*f2f0*/  UIMAD UR5, UR5, UR10, URZ ;  /* 0x0000000a050572a4 */ /* 0x000fe2000f8e023f */
[----:B------:R-:W-:Y:S01]  /*f300*/  IMAD.U32 R13, RZ, RZ, UR4 ;  /* 0x00000004ff0d7e24 */ /* 0x000fe2000f8e00ff */
        /* <DEDUP_REMOVED lines=17> */
[----:B------:R-:W-:Y:S01]  /*f420*/  MOV R25, UR18 ;  /* 0x0000001200197c02 */ /* 0x000fe20008000f00 */
[----:B------:R-:W-:Y:S01]  /*f430*/  ULDC.64 UR10, c[0x0][0x1c0] ;  /* 0x00007000000a7ab9 */ /* 0x000fe20000000a00 */
[----:B------:R-:W-:Y:S01]  /*f440*/  MOV R18, UR19 ;  /* 0x0000001300127c02 */ /* 0x000fe20008000f00 */
[----:B------:R-:W-:Y:S01]  /*f450*/  UISETP.NE.AND.EX UP0, UPT, URZ, URZ, UPT, UP0 ;  /* 0x0000003f3f00728c */ /* 0x000fe2000bf05300 */
[----:B------:R-:W2:Y:S01]  /*f460*/  LDL.64 R14, [UR14+0x20] ;  /* 0x0000200eff0e7983 */ /* 0x000ea20008100a00 */
[----:B------:R-:W-:-:S04]  /*f470*/  UIMAD.WIDE.U32 UR4, UR4, UR18, UR10 ;  /* 0x00000012040472a5 */ /* 0x000fc8000f8e000a */
[----:B------:R-:W-:Y:S02]  /*f480*/  PLOP3.LUT P3, PT, PT, PT, UP0, 0x80, 0x0 ;  /* 0x000000000000781c */ /* 0x000fe40003f6f008 */
[----:B------:R-:W-:Y:S01]  /*f490*/  IMAD.U32 R13, RZ, RZ, UR5 ;  /* 0x00000005ff0d7e24 */ /* 0x000fe2000f8e00ff */
[----:B------:R-:W-:Y:S02]  /*f4a0*/  IADD3 R24, P0, R24, UR4, RZ ;  /* 0x0000000418187c10 */ /* 0x000fe4000ff1e0ff */
[----:B------:R-:W-:Y:S02]  /*f4b0*/  MOV R12, UR4 ;  /* 0x00000004000c7c02 */ /* 0x000fe40008000f00 */
[----:B------:R-:W-:Y:S01]  /*f4c0*/  IADD3.X R13, R19, UR13, R13, P0, !PT ;  /* 0x0000000d130d7c10 */ /* 0x000fe200087fe40d */
[----:B------:R-:W-:Y:S01]  /*f4d0*/  IMAD.U32 R19, RZ, RZ, UR18 ;  /* 0x00000012ff137e24 */ /* 0x000fe2000f8e00ff */
[----:B------:R-:W-:-:S04]  /*f4e0*/  LEA R26, P0, R24, c[0x0][0x168], 0x3 ;  /* 0x00005a00181a7a11 */ /* 0x000fc800078018ff */
[----:B------:R-:W-:Y:S02]  /*f4f0*/  LEA.HI.X R27, R24, c[0x0][0x16c], R13, 0x3, P0 ;  /* 0x00005b00181b7a11 */ /* 0x000fe400000f1c0d */
[----:B------:R-:W-:-:S03]  /*f500*/  @P3 LEA R24, P0, R25, R26, 0x3 ;  /* 0x0000001a19183211 */ /* 0x000fc600078018ff */
[----:B------:R-:W2:Y:S01]  /*f510*/  LDG.E.64 R12, [R26.64] ;  /* 0x000000061a0c7981 */ /* 0x000ea2000c1e1b00 */
[----:B------:R-:W-:-:S03]  /*f520*/  @P3 LEA.HI.X R25, R19, R27, R18, 0x3, P0 ;  /* 0x0000001b13193211 */ /* 0x000fc600000f1c12 */
[----:B------:R-:W3:Y:S04]  /*f530*/  @P3 LDL.64 R18, [UR14+0x28] ;  /* 0x0000280eff123983 */ /* 0x000ee80008100a00 */
        /* <DEDUP_REMOVED lines=10> */
.L_x_8084:
[----:B------:R-:W-:Y:S05]  /*f5e0*/  BSYNC B0 ;  /* 0x0000000000007941 */ /* 0x000fea0003800000 */
.L_x_8083:
[----:B------:R-:W-:Y:S01]  /*f5f0*/  IADD3 R12, R34, 0x180, RZ ;  /* 0x00000180220c7810 */ /* 0x000fe20007ffe0ff */
[----:B------:R-:W-:Y:S03]  /*f600*/  BSSY B0, `(.L_x_8090) ;  /* 0x0000164000007945 */ /* 0x000fe60003800000 */
[----:B------:R-:W-:Y:S02]  /*f610*/  ISETP.GE.OR P0, PT, R12, UR9, !P1 ;  /* 0x000000090c007c0c */ /* 0x000fe4000cf06670 */
[----:B------:R-:W-:-:S11]  /*f620*/  CS2R R12, SRZ ;  /* 0x00000000000c7805 */ /* 0x000fd6000001ff00 */
        /* <DEDUP_REMOVED lines=42> */
.L_x_8095:
        /* <DEDUP_REMOVED lines=139> */
.L_x_8094:
        /* <DEDUP_REMOVED lines=76> */
.L_x_8096:
[----:B------:R-:W-:-:S04]  /*10640*/  ISETP.NE.U32.AND P3, PT, RZ, UR10, PT ;  /* 0x0000000aff007c0c */ /* 0x000fc8000bf65070 */
[----:B------:R-:W-:-:S13]  /*10650*/  ISETP.NE.OR.EX P0, PT, RZ, UR11, P0, P3 ;  /* 0x0000000bff007c0c */ /* 0x000fda0008705730 */
[----:B------:R-:W-:Y:S05]  /*10660*/  @!P0 BRA `(.L_x_8092) ;  /* 0x0000029000008947 */ /* 0x000fea0003800000 */
.L_x_8093:
        /* <DEDUP_REMOVED lines=41> */
.L_x_8092:
[----:B------:R-:W-:-:S04]  /*10900*/  ISETP.NE.U32.AND P0, PT, RZ, UR14, PT ;  /* 0x0000000eff007c0c */ /* 0x000fc8000bf05070 */
[----:B------:R-:W-:-:S13]  /*10910*/  ISETP.NE.AND.EX P0, PT, RZ, RZ, PT, P0 ;  /* 0x000000ffff00720c */ /* 0x000fda0003f05300 */
        /* <DEDUP_REMOVED lines=22> */
[----:B------:R-:W-:Y:S01]  /*10a80*/  IMAD.U32 R23, RZ, RZ, UR16 ;  /* 0x00000010ff177e24 */ /* 0x000fe2000f8e00ff */
[----:B------:R-:W-:Y:S01]  /*10a90*/  ULDC.64 UR10, c[0x0][0x1c0] ;  /* 0x00007000000a7ab9 */ /* 0x000fe20000000a00 */
[----:B------:R-:W2:Y:S01]  /*10aa0*/  LDL.64 R18, [UR15+0x20] ;  /* 0x0000200fff127983 */ /* 0x000ea20008100a00 */
[----:B------:R-:W-:Y:S02]  /*10ab0*/  UISETP.NE.AND.EX UP0, UPT, URZ, URZ, UPT, UP0 ;  /* 0x0000003f3f00728c */ /* 0x000fe4000bf05300 */
[----:B------:R-:W-:-:S04]  /*10ac0*/  UIMAD.WIDE.U32 UR4, UR4, UR16, UR10 ;  /* 0x00000010040472a5 */ /* 0x000fc8000f8e000a */
[----:B------:R-:W-:Y:S02]  /*10ad0*/  PLOP3.LUT P3, PT, PT, PT, UP0, 0x80, 0x0 ;  /* 0x000000000000781c */ /* 0x000fe40003f6f008 */
[----:B------:R-:W-:Y:S01]  /*10ae0*/  IMAD.U32 R15, RZ, RZ, UR5 ;  /* 0x00000005ff0f7e24 */ /* 0x000fe2000f8e00ff */
[----:B------:R-:W-:Y:S02]  /*10af0*/  IADD3 R22, P0, R22, UR4, RZ ;  /* 0x0000000416167c10 */ /* 0x000fe4000ff1e0ff */
[----:B------:R-:W-:Y:S02]  /*10b00*/  MOV R14, UR4 ;  /* 0x00000004000e7c02 */ /* 0x000fe40008000f00 */
[----:B------:R-:W-:Y:S02]  /*10b10*/  IADD3.X R15, R25, UR13, R15, P0, !PT ;  /* 0x0000000d190f7c10 */ /* 0x000fe400087fe40f */
[----:B------:R-:W-:Y:S02]  /*10b20*/  LEA R26, P0, R22, c[0x0][0x168], 0x3 ;  /* 0x00005a00161a7a11 */ /* 0x000fe400078018ff */
[----:B------:R-:W-:-:S02]  /*10b30*/  MOV R25, UR16 ;  /* 0x0000001000197c02 */ /* 0x000fc40008000f00 */
        /* <DEDUP_REMOVED lines=16> */
.L_x_8091:
[----:B------:R-:W-:Y:S05]  /*10c40*/  BSYNC B0 ;  /* 0x0000000000007941 */ /* 0x000fea0003800000 */
.L_x_8090:
[----:B------:R-:W-:Y:S01]  /*10c50*/  IADD3 R14, R34, 0x200, RZ ;  /* 0x00000200220e7810 */ /* 0x000fe20007ffe0ff */
[----:B------:R-:W-:Y:S01]  /*10c60*/  BSSY B0, `(.L_x_8097) ;  /* 0x0000165000007945 */ /* 0x000fe20003800000 */
[----:B------:R-:W-:Y:S01]  /*10c70*/  CS2R R18, SRZ ;  /* 0x0000000000127805 */ /* 0x000fe2000001ff00 */
[----:B-----5:R-:W-:Y:S01]  /*10c80*/  CS2R R30, SRZ ;  /* 0x00000000001e7805 */ /* 0x020fe2000001ff00 */
        /* <DEDUP_REMOVED lines=42> */
.L_x_8102:
[----:B------:R-:W-:Y:S01]  /*10f30*/  ULEA UR15, UR4, UR12, 0x3 ;  /* 0x0000000c040f7291 */ /* 0x000fe2000f8e183f */
[----:B------:R-:W-:Y:S01]  /*10f40*/  MOV R36, R24 ;  /* 0x0000001800247202 */ /* 0x000fe20000000f00 */
[----:B------:R-:W-:Y:S01]  /*10f50*/  IMAD.MOV.U32 R37, RZ, RZ, R15 ;  /* 0x000000ffff257224 */ /* 0x000fe200078e000f */
[----:B------:R-:W-:-:S04]  /*10f60*/  IADD3 R14, P3, R24, UR18, RZ ;  /* 0x00000012180e7c10 */ /* 0x000fc8000ff7e0ff */
[----:B------:R0:W2:Y:S04]  /*10f70*/  LDG.E.64 R26, [R36.64] ;  /* 0x00000006241a7981 */ /* 0x0000a8000c1e1b00 */
[----:B------:R-:W2:Y:S01]  /*10f80*/  LDL.64 R24, [UR15+0x18] ;  /* 0x0000180fff187983 */ /* 0x000ea20008100a00 */
[----:B------:R-:W-:-:S03]  /*10f90*/  IADD3.X R15, R15, UR13, RZ, P3, !PT ;  /* 0x0000000d0f0f7c10 */ /* 0x000fc60009ffe4ff */
[----:B------:R-:W3:Y:S04]  /*10fa0*/  LDL.64 R28, [UR15+0x20] ;  /* 0x0000200fff1c7983 */ /* 0x000ee80008100a00 */
[----:B------:R-:W3:Y:S04]  /*10fb0*/  LDG.E.64 R32, [R14.64] ;  /* 0x000000060e207981 */ /* 0x000ee8000c1e1b00 */
[----:B0-----:R-:W4:Y:S01]  /*10fc0*/  LDL.64 R36, [UR15+0x30] ;  /* 0x0000300fff247983 */ /* 0x001f220008100a00 */
[-C--:B--2---:R-:W-:Y:S02]  /*10fd0*/  IMAD R27, R27, R24.reuse, RZ ;  /* 0x000000181b1b7224 */ /* 0x084fe400078e02ff */
[----:B------:R-:W-:Y:S01]  /*10fe0*/  IMAD.WIDE.U32 R30, R26, R24, R30 ;  /* 0x000000181a1e7225 */ /* 0x000fe200078e001e */
[----:B------:R-:W-:-:S03]  /*10ff0*/  IADD3 R24, P3, R14, UR18, RZ ;  /* 0x000000120e187c10 */ /* 0x000fc6000ff7e0ff */
[----:B------:R-:W-:Y:S01]  /*11000*/  IMAD R27, R26, R25, R27 ;  /* 0x000000191a1b7224 */ /* 0x000fe200078e021b */
[----:B------:R-:W-:Y:S01]  /*11010*/  IADD3.X R25, R15, UR13, RZ, P3, !PT ;  /* 0x0000000d0f197c10 */ /* 0x000fe20009ffe4ff */
[----:B---3--:R-:W-:Y:S01]  /*11020*/  IMAD R33, R33, R28, RZ ;  /* 0x0000001c21217224 */ /* 0x008fe200078e02ff */
[----:B------:R-:W2:Y:S02]  /*11030*/  LDL.64 R14, [UR15+0x28] ;  /* 0x0000280fff0e7983 */ /* 0x000ea40008100a00 */
[----:B------:R-:W-:Y:S01]  /*11040*/  IADD3 R31, R31, R27, RZ ;  /* 0x0000001b1f1f7210 */ /* 0x000fe20007ffe0ff */
[----:B------:R-:W-:Y:S01]  /*11050*/  IMAD R33, R32, R29, R33 ;  /* 0x0000001d20217224 */ /* 0x000fe200078e0221 */
[----:B------:R-:W-:-:S03]  /*11060*/  IADD3 R26, P3, R24, UR18, RZ ;  /* 0x00000012181a7c10 */ /* 0x000fc6000ff7e0ff */
[----:B------:R-:W-:Y:S02]  /*11070*/  IMAD.WIDE.U32 R28, R32, R28, R30 ;  /* 0x0000001c201c7225 */ /* 0x000fe400078e001e */
[----:B------:R0:W2:Y:S01]  /*11080*/  LDG.E.64 R30, [R24.64] ;  /* 0x00000006181e7981 */ /* 0x0000a2000c1e1b00 */
[----:B------:R-:W-:-:S05]  /*11090*/  IADD3.X R27, R25, UR13, RZ, P3, !PT ;  /* 0x0000000d191b7c10 */ /* 0x000fca0009ffe4ff */
[----:B0-----:R-:W4:Y:S01]  /*110a0*/  LDG.E.64 R24, [R26.64] ;  /* 0x000000061a187981 */ /* 0x001f22000c1e1b00 */
[----:B------:R-:W-:-:S03]  /*110b0*/  IMAD.IADD R29, R29, 0x1, R33 ;  /* 0x000000011d1d7824 */ /* 0x000fc600078e0221 */
[----:B------:R-:W3:Y:S01]  /*110c0*/  LDL.64 R32, [UR15+0x40] ;  /* 0x0000400fff207983 */ /* 0x000ee20008100a00 */
[-C--:B--2---:R-:W-:Y:S02]  /*110d0*/  IMAD R31, R31, R14.reuse, RZ ;  /* 0x0000000e1f1f7224 */ /* 0x084fe400078e02ff */
[----:B------:R-:W-:Y:S01]  /*110e0*/  IMAD.WIDE.U32 R28, R30, R14, R28 ;  /* 0x0000000e1e1c7225 */ /* 0x000fe200078e001c */
[----:B------:R-:W-:-:S03]  /*110f0*/  IADD3 R14, P3, R26, UR18, RZ ;  /* 0x000000121a0e7c10 */ /* 0x000fc6000ff7e0ff */
[----:B------:R-:W-:Y:S02]  /*11100*/  IMAD R15, R30, R15, R31 ;  /* 0x0000000f1e0f7224 */ /* 0x000fe400078e021f */
[----:B----4-:R-:W-:-:S03]  /*11110*/  IMAD R31, R25, R36, RZ ;  /* 0x00000024191f7224 */ /* 0x010fc600078e02ff */
[----:B------:R-:W-:Y:S02]  /*11120*/  IADD3 R29, R29, R15, RZ ;  /* 0x0000000f1d1d7210 */ /* 0x000fe40007ffe0ff */
[----:B------:R-:W-:Y:S01]  /*11130*/  IADD3.X R15, R27, UR13, RZ, P3, !PT ;  /* 0x0000000d1b0f7c10 */ /* 0x000fe20009ffe4ff */
[C---:B------:R-:W-:Y:S02]  /*11140*/  IMAD R25, R24.reuse, R37, R31 ;  /* 0x0000002518197224 */ /* 0x040fe400078e021f */
[----:B------:R-:W-:Y:S01]  /*11150*/  IMAD.WIDE.U32 R36, R24, R36, R28 ;  /* 0x0000002418247225 */ /* 0x000fe200078e001c */
[----:B------:R-:W-:Y:S01]  /*11160*/  IADD3 R26, P3, R14, UR18, RZ ;  /* 0x000000120e1a7c10 */ /* 0x000fe2000ff7e0ff */
[----:B------:R-:W2:Y:S04]  /*11170*/  LDL.64 R28, [UR15+0x38] ;  /* 0x0000380fff1c7983 */ /* 0x000ea80008100a00 */
[----:B------:R0:W2:Y:S01]  /*11180*/  LDG.E.64 R30, [R14.64] ;  /* 0x000000060e1e7981 */ /* 0x0000a2000c1e1b00 */
[----:B------:R-:W-:-:S05]  /*11190*/  IADD3.X R27, R15, UR13, RZ, P3, !PT ;  /* 0x0000000d0f1b7c10 */ /* 0x000fca0009ffe4ff */
[----:B0-----:R-:W3:Y:S01]  /*111a0*/  LDG.E.64 R14, [R26.64] ;  /* 0x000000061a0e7981 */ /* 0x001ee2000c1e1b00 */
[----:B------:R-:W-:Y:S02]  /*111b0*/  IMAD.IADD R37, R37, 0x1, R25 ;  /* 0x0000000125257824 */ /* 0x000fe400078e0219 */
[----:B--2---:R-:W-:-:S04]  /*111c0*/  IMAD R25, R31, R28, RZ ;  /* 0x0000001c1f197224 */ /* 0x004fc800078e02ff */
[C---:B------:R-:W-:Y:S02]  /*111d0*/  IMAD R24, R30.reuse, R29, R25 ;  /* 0x0000001d1e187224 */ /* 0x040fe400078e0219 */
[----:B------:R-:W-:Y:S01]  /*111e0*/  IMAD.WIDE.U32 R28, R30, R28, R36 ;  /* 0x0000001c1e1c7225 */ /* 0x000fe200078e0024 */
[----:B------:R-:W-:Y:S01]  /*111f0*/  IADD3 R30, P3, R26, UR18, RZ ;  /* 0x000000121a1e7c10 */ /* 0x000fe2000ff7e0ff */
[----:B------:R-:W2:Y:S02]  /*11200*/  LDL.64 R36, [UR15+0x50] ;  /* 0x0000500fff247983 */ /* 0x000ea40008100a00 */
[----:B---3--:R-:W-:Y:S01]  /*11210*/  IMAD R25, R15, R32, RZ ;  /* 0x000000200f197224 */ /* 0x008fe200078e02ff */
[----:B------:R-:W-:Y:S02]  /*11220*/  IADD3 R29, R29, R24, RZ ;  /* 0x000000181d1d7210 */ /* 0x000fe40007ffe0ff */
[----:B------:R-:W-:Y:S01]  /*11230*/  IADD3.X R31, R27, UR13, RZ, P3, !PT ;  /* 0x0000000d1b1f7c10 */ /* 0x000fe20009ffe4ff */
[C---:B------:R-:W-:Y:S01]  /*11240*/  IMAD R15, R14.reuse, R33, R25 ;  /* 0x000000210e0f7224 */ /* 0x040fe200078e0219 */
[----:B------:R-:W3:Y:S01]  /*11250*/  LDL.64 R26, [UR15+0x48] ;  /* 0x0000480fff1a7983 */ /* 0x000ee20008100a00 */
[----:B------:R-:W-:Y:S01]  /*11260*/  IMAD.WIDE.U32 R32, R14, R32, R28 ;  /* 0x000000200e207225 */ /* 0x000fe200078e001c */
[----:B------:R-:W-:-:S02]  /*11270*/  IADD3 R24, P3, R30, UR18, RZ ;  /* 0x000000121e187c10 */ /* 0x000fc4000ff7e0ff */
[----:B------:R0:W3:Y:S02]  /*11280*/  LDG.E.64 R28, [R30.64] ;  /* 0x000000061e1c7981 */ /* 0x0000e4000c1e1b00 */
[----:B------:R-:W-:-:S05]  /*11290*/  IADD3.X R25, R31, UR13, RZ, P3, !PT ;  /* 0x0000000d1f197c10 */ /* 0x000fca0009ffe4ff */
[----:B0-----:R-:W2:Y:S01]  /*112a0*/  LDG.E.64 R30, [R24.64] ;  /* 0x00000006181e7981 */ /* 0x001ea2000c1e1b00 */
[----:B------:R-:W-:Y:S02]  /*112b0*/  IMAD.IADD R33, R33, 0x1, R15 ;  /* 0x0000000121217824 */ /* 0x000fe400078e020f */
[----:B---3--:R-:W-:-:S04]  /*112c0*/  IMAD R15, R29, R26, RZ ;  /* 0x0000001a1d0f7224 */ /* 0x008fc800078e02ff */
[C---:B------:R-:W-:Y:S02]  /*112d0*/  IMAD R14, R28.reuse, R27, R15 ;  /* 0x0000001b1c0e7224 */ /* 0x040fe400078e020f */
[----:B------:R-:W-:Y:S01]  /*112e0*/  IMAD.WIDE.U32 R26, R28, R26, R32 ;  /* 0x0000001a1c1a7225 */ /* 0x000fe200078e0020 */
[----:B------:R-:W-:-:S03]  /*112f0*/  IADD3 R28, P3, R24, UR18, RZ ;  /* 0x00000012181c7c10 */ /* 0x000fc6000ff7e0ff */
[----:B--2---:R-:W-:Y:S01]  /*11300*/  IMAD R15, R31, R36, RZ ;  /* 0x000000241f0f7224 */ /* 0x004fe200078e02ff */
[----:B------:R-:W-:Y:S02]  /*11310*/  IADD3 R27, R27, R14, RZ ;  /* 0x0000000e1b1b7210 */ /* 0x000fe40007ffe0ff */
[----:B------:R-:W-:Y:S01]  /*11320*/  IADD3.X R29, R25, UR13, RZ, P3, !PT ;  /* 0x0000000d191d7c10 */ /* 0x000fe20009ffe4ff */
[C---:B------:R-:W-:Y:S02]  /*11330*/  IMAD R14, R30.reuse, R37, R15 ;  /* 0x000000251e0e7224 */ /* 0x040fe400078e020f */
[----:B------:R-:W-:Y:S01]  /*11340*/  IMAD.WIDE.U32 R30, R30, R36, R26 ;  /* 0x000000241e1e7225 */ /* 0x000fe200078e001a */
[----:B------:R-:W-:Y:S01]  /*11350*/  IADD3 R24, P3, R28, UR18, RZ ;  /* 0x000000121c187c10 */ /* 0x000fe2000ff7e0ff */
[----:B------:R-:W2:Y:S04]  /*11360*/  LDL.64 R26, [UR15+0x58] ;  /* 0x0000580fff1a7983 */ /* 0x000ea80008100a00 */
[----:B------:R0:W2:Y:S01]  /*11370*/  LDG.E.64 R32, [R28.64] ;  /* 0x000000061c207981 */ /* 0x0000a2000c1e1b00 */
[----:B------:R-:W-:-:S03]  /*11380*/  IADD3.X R25, R29, UR13, RZ, P3, !PT ;  /* 0x0000000d1d197c10 */ /* 0x000fc60009ffe4ff */
[----:B------:R-:W3:Y:S04]  /*11390*/  LDL.64 R36, [UR15+0x60] ;  /* 0x0000600fff247983 */ /* 0x000ee80008100a00 */
[----:B0-----:R-:W3:Y:S01]  /*113a0*/  LDG.E.64 R28, [R24.64] ;  /* 0x00000006181c7981 */ /* 0x001ee2000c1e1b00 */
[----:B------:R-:W-:Y:S02]  /*113b0*/  IMAD.IADD R31, R31, 0x1, R14 ;  /* 0x000000011f1f7824 */ /* 0x000fe400078e020e */
[----:B--2---:R-:W-:-:S04]  /*113c0*/  IMAD R15, R33, R26, RZ ;  /* 0x0000001a210f7224 */ /* 0x004fc800078e02ff */
[C---:B------:R-:W-:Y:S02]  /*113d0*/  IMAD R14, R32.reuse, R27, R15 ;  /* 0x0000001b200e7224 */ /* 0x040fe400078e020f */
[----:B------:R-:W-:Y:S01]  /*113e0*/  IMAD.WIDE.U32 R26, R32, R26, R30 ;  /* 0x0000001a201a7225 */ /* 0x000fe200078e001e */
[----:B------:R-:W-:-:S03]  /*113f0*/  IADD3 R30, P3, R24, UR18, RZ ;  /* 0x00000012181e7c10 */ /* 0x000fc6000ff7e0ff */
[----:B---3--:R-:W-:Y:S01]  /*11400*/  IMAD R15, R29, R36, RZ ;  /* 0x000000241d0f7224 */ /* 0x008fe200078e02ff */
        /* <DEDUP_REMOVED lines=35> */
[----:B------:R-:W-:Y:S02]  /*11640*/  IMAD.WIDE.U32 R28, R28, R36, R26 ;  /* 0x000000241c1c7225 */ /* 0x000fe400078e001a */
[----:B------:R-:W2:Y:S01]  /*11650*/  LDL.64 R26, [UR15+0x88] ;  /* 0x0000880fff1a7983 */ /* 0x000ea20008100a00 */
[----:B------:R-:W-:-:S03]  /*11660*/  IADD3 R24, P3, R30, UR18, RZ ;  /* 0x000000121e187c10 */ /* 0x000fc6000ff7e0ff */
[----:B------:R0:W2:Y:S01]  /*11670*/  LDG.E.64 R32, [R30.64] ;  /* 0x000000061e207981 */ /* 0x0000a2000c1e1b00 */
[----:B------:R-:W-:-:S03]  /*11680*/  IADD3.X R25, R31, UR13, RZ, P3, !PT ;  /* 0x0000000d1f197c10 */ /* 0x000fc60009ffe4ff */
[----:B------:R-:W3:Y:S04]  /*11690*/  LDL.64 R36, [UR15+0x90] ;  /* 0x0000900fff247983 */ /* 0x000ee80008100a00 */
[----:B0-----:R0:W3:Y:S01]  /*116a0*/  LDG.E.64 R30, [R24.64] ;  /* 0x00000006181e7981 */ /* 0x0010e2000c1e1b00 */
        /* <DEDUP_REMOVED lines=9> */
[----:B--2---:R-:W-:-:S04]  /*11740*/  IMAD R15, R33, R26, RZ ;  /* 0x0000001a210f7224 */ /* 0x004fc800078e02ff */
[C---:B------:R-:W-:Y:S02]  /*11750*/  IMAD R15, R32.reuse, R27, R15 ;  /* 0x0000001b200f7224 */ /* 0x040fe400078e020f */
[----:B------:R-:W-:-:S05]  /*11760*/  IMAD.WIDE.U32 R26, R32, R26, R28 ;  /* 0x0000001a201a7225 */ /* 0x000fca00078e001c */
[----:B------:R-:W-:Y:S01]  /*11770*/  IADD3 R27, R27, R15, RZ ;  /* 0x0000000f1b1b7210 */ /* 0x000fe20007ffe0ff */
[----:B---3--:R-:W-:-:S04]  /*11780*/  IMAD R15, R31, R36, RZ ;  /* 0x000000241f0f7224 */ /* 0x008fc800078e02ff */
[C---:B------:R-:W-:Y:S02]  /*11790*/  IMAD R15, R30.reuse, R37, R15 ;  /* 0x000000251e0f7224 */ /* 0x040fe400078e020f */
[----:B------:R-:W-:-:S04]  /*117a0*/  IMAD.WIDE.U32 R30, R30, R36, R26 ;  /* 0x000000241e1e7225 */ /* 0x000fc800078e001a */
[----:B------:R-:W-:Y:S01]  /*117b0*/  IMAD.IADD R31, R31, 0x1, R15 ;  /* 0x000000011f1f7824 */ /* 0x000fe200078e020f */
[----:B------:R-:W-:Y:S01]  /*117c0*/  IADD3.X R15, R25, UR13, RZ, P3, !PT ;  /* 0x0000000d190f7c10 */ /* 0x000fe20009ffe4ff */
[----:B------:R-:W-:Y:S05]  /*117d0*/  @P4 BRA `(.L_x_8102) ;  /* 0xfffff75000004947 */ /* 0x000fea000383ffff */
.L_x_8101:
[----:B------:R-:W-:-:S04]  /*117e0*/  UISETP.GT.U32.AND UP0, UPT, UR10, 0x4, UPT ;  /* 0x000000040a00788c */ /* 0x000fc8000bf04070 */
[----:B------:R-:W-:-:S06]  /*117f0*/  UISETP.GT.AND.EX UP0, UPT, UR11, URZ, UPT, UP0 ;  /* 0x0000003f0b00728c */ /* 0x000fcc000bf04300 */
[----:B------:R-:W-:-:S13]  /*11800*/  PLOP3.LUT P3, PT, PT, PT, UP0, 0x80, 0x0 ;  /* 0x000000000000781c */ /* 0x000fda0003f6f008 */
[----:B------:R-:W-:Y:S05]  /*11810*/  @!P3 BRA `(.L_x_8103) ;  /* 0x000004800000b947 */ /* 0x000fea0003800000 */
[----:B------:R-:W-:Y:S01]  /*11820*/  ULEA UR15, UR4, UR12, 0x3 ;  /* 0x0000000c040f7291 */ /* 0x000fe2000f8e183f */
[----:B------:R-:W-:Y:S02]  /*11830*/  MOV R25, R15 ;  /* 0x0000000f00197202 */ /* 0x000fe40000000f00 */
[----:B------:R-:W-:-:S03]  /*11840*/  IADD3 R14, P0, R24, UR18, RZ ;  /* 0x00000012180e7c10 */ /* 0x000fc6000ff1e0ff */
[----:B------:R0:W2:Y:S04]  /*11850*/  LDG.E.64 R32, [R24.64] ;  /* 0x0000000618207981 */ /* 0x0000a8000c1e1b00 */
[----:B------:R-:W2:Y:S01]  /*11860*/  LDL.64 R28, [UR15+0x18] ;  /* 0x0000180fff1c7983 */ /* 0x000ea20008100a00 */
[----:B------:R-:W-:-:S03]  /*11870*/  IADD3.X R15, R15, UR13, RZ, P0, !PT ;  /* 0x0000000d0f0f7c10 */ /* 0x000fc600087fe4ff */
[----:B------:R-:W3:Y:S04]  /*11880*/  LDL.64 R26, [UR15+0x20] ;  /* 0x0000200fff1a7983 */ /* 0x000ee80008100a00 */
[----:B0-----:R0:W3:Y:S04]  /*11890*/  LDG.E.64 R24, [R14.64] ;  /* 0x000000060e187981 */ /* 0x0010e8000c1e1b00 */
[----:B------:R-:W4:Y:S01]  /*118a0*/  LDL.64 R36, [UR15+0x30] ;  /* 0x0000300fff247983 */ /* 0x000f220008100a00 */
[-C--:B--2---:R-:W-:Y:S02]  /*118b0*/  IMAD R33, R33, R28.reuse, RZ ;  /* 0x0000001c21217224 */ /* 0x084fe400078e02ff */
[----:B------:R-:W-:Y:S01]  /*118c0*/  IMAD.WIDE.U32 R30, R32, R28, R30 ;  /* 0x0000001c201e7225 */ /* 0x000fe200078e001e */
[----:B------:R-:W-:-:S03]  /*118d0*/  IADD3 R28, P0, R14, UR18, RZ ;  /* 0x000000120e1c7c10 */ /* 0x000fc6000ff1e0ff */
[----:B------:R-:W-:Y:S01]  /*118e0*/  IMAD R33, R32, R29, R33 ;  /* 0x0000001d20217224 */ /* 0x000fe200078e0221 */
[----:B------:R-:W-:Y:S02]  /*118f0*/  IADD3.X R29, R15, UR13, RZ, P0, !PT ;  /* 0x0000000d0f1d7c10 */ /* 0x000fe400087fe4ff */
[----:B0-----:R-:W2:Y:S01]  /*11900*/  LDL.64 R14, [UR15+0x28] ;  /* 0x0000280fff0e7983 */ /* 0x001ea20008100a00 */
[----:B------:R-:W-:Y:S02]  /*11910*/  IMAD.IADD R31, R31, 0x1, R33 ;  /* 0x000000011f1f7824 */ /* 0x000fe400078e0221 */
[----:B---3--:R-:W-:-:S04]  /*11920*/  IMAD R33, R25, R26, RZ ;  /* 0x0000001a19217224 */ /* 0x008fc800078e02ff */
[C---:B------:R-:W-:Y:S02]  /*11930*/  IMAD R33, R24.reuse, R27, R33 ;  /* 0x0000001b18217224 */ /* 0x040fe400078e0221 */
[----:B------:R-:W-:Y:S01]  /*11940*/  IMAD.WIDE.U32 R24, R24, R26, R30 ;  /* 0x0000001a18187225 */ /* 0x000fe200078e001e */
[----:B------:R-:W-:Y:S01]  /*11950*/  IADD3 R26, P0, R28, UR18, RZ ;  /* 0x000000121c1a7c10 */ /* 0x000fe2000ff1e0ff */
[----:B------:R0:W2:Y:S03]  /*11960*/  LDG.E.64 R30, [R28.64] ;  /* 0x000000061c1e7981 */ /* 0x0000a6000c1e1b00 */
[----:B------:R-:W-:-:S05]  /*11970*/  IADD3.X R27, R29, UR13, RZ, P0, !PT ;  /* 0x0000000d1d1b7c10 */ /* 0x000fca00087fe4ff */
[----:B0-----:R-:W4:Y:S01]  /*11980*/  LDG.E.64 R28, [R26.64] ;  /* 0x000000061a1c7981 */ /* 0x001f22000c1e1b00 */
[----:B------:R-:W-:Y:S01]  /*11990*/  IADD3 R25, R25, R33, RZ ;  /* 0x0000002119197210 */ /* 0x000fe20007ffe0ff */
[----:B--2---:R-:W-:-:S04]  /*119a0*/  IMAD R31, R31, R14, RZ ;  /* 0x0000000e1f1f7224 */ /* 0x004fc800078e02ff */
[----:B------:R-:W-:Y:S01]  /*119b0*/  IMAD.WIDE.U32 R24, R30, R14, R24 ;  /* 0x0000000e1e187225 */ /* 0x000fe200078e0018 */
[----:B------:R-:W-:-:S03]  /*119c0*/  IADD3 R14, P0, R26, UR18, RZ ;  /* 0x000000121a0e7c10 */ /* 0x000fc6000ff1e0ff */
[----:B------:R-:W-:Y:S01]  /*119d0*/  IMAD R15, R30, R15, R31 ;  /* 0x0000000f1e0f7224 */ /* 0x000fe200078e021f */
[----:B------:R-:W-:Y:S01]  /*119e0*/  MOV R30, R24 ;  /* 0x00000018001e7202 */ /* 0x000fe20000000f00 */
[-C--:B----4-:R-:W-:Y:S02]  /*119f0*/  IMAD R33, R29, R36.reuse, RZ ;  /* 0x000000241d217224 */ /* 0x090fe400078e02ff */
[----:B------:R-:W-:Y:S01]  /*11a00*/  IMAD.IADD R31, R25, 0x1, R15 ;  /* 0x00000001191f7824 */ /* 0x000fe200078e020f */
        /* <DEDUP_REMOVED lines=24> */
[----:B0-----:R0:W2:Y:S01]  /*11b90*/  LDG.E.64 R30, [R24.64] ;  /* 0x00000006181e7981 */ /* 0x0010a2000c1e1b00 */
[----:B------:R-:W-:Y:S01]  /*11ba0*/  IMAD.IADD R33, R33, 0x1, R15 ;  /* 0x0000000121217824 */ /* 0x000fe200078e020f */
[----:B------:R-:W-:Y:S01]  /*11bb0*/  UIADD3 UR10, UP1, UR10, -0x8, URZ ;  /* 0xfffffff80a0a7890 */ /* 0x000fe2000ff3e03f */
[----:B------:R-:W-:Y:S01]  /*11bc0*/  PLOP3.LUT P0, PT, PT, PT, PT, 0x8, 0x0 ;  /* 0x000000000000781c */ /* 0x000fe20003f0e170 */
[----:B------:R-:W-:Y:S01]  /*11bd0*/  UIADD3 UR4, UP0, UR4, 0x8, URZ ;  /* 0x0000000804047890 */ /* 0x000fe2000ff1e03f */
[----:B0-----:R-:W-:Y:S01]  /*11be0*/  IADD3 R24, P3, R24, UR18, RZ ;  /* 0x0000001218187c10 */ /* 0x001fe2000ff7e0ff */
[----:B------:R-:W-:Y:S02]  /*11bf0*/  UIADD3.X UR11, UR11, -0x1, URZ, UP1, !UPT ;  /* 0xffffffff0b0b7890 */ /* 0x000fe40008ffe43f */
[----:B------:R-:W-:Y:S01]  /*11c00*/  UIADD3.X UR5, URZ, UR5, URZ, UP0, !UPT ;  /* 0x000000053f057290 */ /* 0x000fe200087fe43f */
[----:B---3--:R-:W-:-:S04]  /*11c10*/  IMAD R15, R29, R26, RZ ;  /* 0x0000001a1d0f7224 */ /* 0x008fc800078e02ff */
[C---:B------:R-:W-:Y:S02]  /*11c20*/  IMAD R15, R28.reuse, R27, R15 ;  /* 0x0000001b1c0f7224 */ /* 0x040fe400078e020f */
[----:B------:R-:W-:-:S04]  /*11c30*/  IMAD.WIDE.U32 R26, R28, R26, R32 ;  /* 0x0000001a1c1a7225 */ /* 0x000fc800078e0020 */
[----:B--2---:R-:W-:Y:S01]  /*11c40*/  IMAD R29, R31, R36, RZ ;  /* 0x000000241f1d7224 */ /* 0x004fe200078e02ff */
[----:B------:R-:W-:-:S03]  /*11c50*/  IADD3 R27, R27, R15, RZ ;  /* 0x0000000f1b1b7210 */ /* 0x000fc60007ffe0ff */
[C---:B------:R-:W-:Y:S02]  /*11c60*/  IMAD R29, R30.reuse, R37, R29 ;  /* 0x000000251e1d7224 */ /* 0x040fe400078e021d */
[----:B------:R-:W-:Y:S01]  /*11c70*/  IMAD.WIDE.U32 R30, R30, R36, R26 ;  /* 0x000000241e1e7225 */ /* 0x000fe200078e001a */
[----:B------:R-:W-:-:S03]  /*11c80*/  IADD3.X R15, R25, UR13, RZ, P3, !PT ;  /* 0x0000000d190f7c10 */ /* 0x000fc60009ffe4ff */
[----:B------:R-:W-:Y:S02]  /*11c90*/  IMAD.IADD R31, R31, 0x1, R29 ;  /* 0x000000011f1f7824 */ /* 0x000fe400078e021d */
.L_x_8103:
[----:B------:R-:W-:-:S04]  /*11ca0*/  ISETP.NE.U32.AND P3, PT, RZ, UR10, PT ;  /* 0x0000000aff007c0c */ /* 0x000fc8000bf65070 */
[----:B------:R-:W-:-:S13]  /*11cb0*/  ISETP.NE.OR.EX P0, PT, RZ, UR11, P0, P3 ;  /* 0x0000000bff007c0c */ /* 0x000fda0008705730 */
[----:B------:R-:W-:Y:S05]  /*11cc0*/  @!P0 BRA `(.L_x_8099) ;  /* 0x000002a000008947 */ /* 0x000fea0003800000 */
.L_x_8100:
        /* <DEDUP_REMOVED lines=14> */
[----:B------:R-:W-:-:S04]  /*11db0*/  IADD3.X R25, R15, UR13, RZ, P0, !PT ;  /* 0x0000000d0f197c10 */ /* 0x000fc800087fe4ff */
[----:B------:R-:W-:Y:S01]  /*11dc0*/  IADD3 R31, R31, R33, RZ ;  /* 0x000000211f1f7210 */ /* 0x000fe20007ffe0ff */
[----:B---3--:R-:W-:Y:S01]  /*11dd0*/  IMAD R33, R27, R28, RZ ;  /* 0x0000001c1b217224 */ /* 0x008fe200078e02ff */
[----:B------:R-:W-:-:S03]  /*11de0*/  IADD3 R14, P0, R24, UR18, RZ ;  /* 0x00000012180e7c10 */ /* 0x000fc6000ff1e0ff */
[C---:B------:R-:W-:Y:S02]  /*11df0*/  IMAD R33, R26.reuse, R29, R33 ;  /* 0x0000001d1a217224 */ /* 0x040fe400078e0221 */
[----:B------:R-:W-:Y:S02]  /*11e00*/  IMAD.WIDE.U32 R26, R26, R28, R30 ;  /* 0x0000001c1a1a7225 */ /* 0x000fe400078e001e */
[----:B------:R-:W2:Y:S04]  /*11e10*/  LDL.64 R28, [UR15+0x28] ;  /* 0x0000280fff1c7983 */ /* 0x000ea80008100a00 */
[----:B------:R0:W2:Y:S01]  /*11e20*/  LDG.E.64 R30, [R24.64] ;  /* 0x00000006181e7981 */ /* 0x0000a2000c1e1b00 */
[----:B------:R-:W-:-:S05]  /*11e30*/  IADD3.X R15, R25, UR13, RZ, P0, !PT ;  /* 0x0000000d190f7c10 */ /* 0x000fca00087fe4ff */
[----:B0-----:R-:W4:Y:S01]  /*11e40*/  LDG.E.64 R24, [R14.64] ;  /* 0x000000060e187981 */ /* 0x001f22000c1e1b00 */
[----:B------:R-:W-:Y:S01]  /*11e50*/  UIADD3 UR10, UP0, UR10, -0x4, URZ ;  /* 0xfffffffc0a0a7890 */ /* 0x000fe2000ff1e03f */
[----:B------:R-:W-:-:S03]  /*11e60*/  IMAD.IADD R27, R27, 0x1, R33 ;  /* 0x000000011b1b7824 */ /* 0x000fc600078e0221 */
        /* <DEDUP_REMOVED lines=8> */
[----:B----4-:R-:W-:-:S03]  /*11ef0*/  IMAD R25, R25, R36, RZ ;  /* 0x0000002419197224 */ /* 0x010fc600078e02ff */
[----:B------:R-:W-:Y:S01]  /*11f00*/  IADD3 R27, R27, R31, RZ ;  /* 0x0000001f1b1b7210 */ /* 0x000fe20007ffe0ff */
[----:B------:R-:W-:-:S04]  /*11f10*/  IMAD R25, R24, R37, R25 ;  /* 0x0000002518197224 */ /* 0x000fc800078e0219 */
[----:B------:R-:W-:Y:S01]  /*11f20*/  IMAD.WIDE.U32 R30, R24, R36, R26 ;  /* 0x00000024181e7225 */ /* 0x000fe200078e001a */
[----:B------:R-:W-:-:S04]  /*11f30*/  IADD3 R24, P3, R14, UR18, RZ ;  /* 0x000000120e187c10 */ /* 0x000fc8000ff7e0ff */
[----:B------:R-:W-:Y:S02]  /*11f40*/  IADD3.X R15, R15, UR13, RZ, P3, !PT ;  /* 0x0000000d0f0f7c10 */ /* 0x000fe40009ffe4ff */
[----:B------:R-:W-:Y:S01]  /*11f50*/  IADD3 R31, R31, R25, RZ ;  /* 0x000000191f1f7210 */ /* 0x000fe20007ffe0ff */
[----:B------:R-:W-:Y:S05]  /*11f60*/  @P0 BRA `(.L_x_8100) ;  /* 0xfffffd6000000947 */ /* 0x000fea000383ffff */
.L_x_8099:
        /* <DEDUP_REMOVED lines=26> */
[----:B------:R-:W-:Y:S01]  /*12110*/  MOV R22, UR17 ;  /* 0x0000001100167c02 */ /* 0x000fe20008000f00 */
        /* <DEDUP_REMOVED lines=25> */
.L_x_8098:
[----:B------:R-:W-:Y:S05]  /*122b0*/  BSYNC B0 ;  /* 0x0000000000007941 */ /* 0x000fea0003800000 */
.L_x_8097:
[----:B------:R-:W-:Y:S01]  /*122c0*/  IADD3 R14, R34, 0x280, RZ ;  /* 0x00000280220e7810 */ /* 0x000fe20007ffe0ff */
[----:B------:R-:W-:Y:S01]  /*122d0*/  BSSY B0, `(.L_x_8104) ;  /* 0x0000164000007945 */ /* 0x000fe20003800000 */
[----:B------:R-:W-:Y:S02]  /*122e0*/  IMAD.MOV.U32 R15, RZ, RZ, R31 ;  /* 0x000000ffff0f7224 */ /* 0x000fe400078e001f */
[----:B------:R-:W-:Y:S02]  /*122f0*/  ISETP.GE.OR P0, PT, R14, UR9, !P1 ;  /* 0x000000090e007c0c */ /* 0x000fe4000cf06670 */
[----:B------:R-:W-:-:S11]  /*12300*/  MOV R14, R30 ;  /* 0x0000001e000e7202 */ /* 0x000fd60000000f00 */
        /* <DEDUP_REMOVED lines=41> */
.L_x_8109:
        /* <DEDUP_REMOVED lines=28> */
[----:B------:R0:W2:Y:S03]  /*12760*/  LDG.E.64 R28, [R2.64] ;  /* 0x00000006021c7981 */ /* 0x0000a6000c1e1b00 */
[----:B------:R-:W-:Y:S01]  /*12770*/  IADD3 R37, R37, R16, RZ ;  /* 0x0000001025257210 */ /* 0x000fe20007ffe0ff */
[----:B------:R-:W2:Y:S01]  /*12780*/  LDL.64 R30, [UR15+0x38] ;  /* 0x0000380fff1e7983 */ /* 0x000ea20008100a00 */
        /* <DEDUP_REMOVED lines=21> */
[----:B------:R1:W3:Y:S04]  /*128e0*/  LDG.E.64 R32, [R16.64] ;  /* 0x0000000610207981 */ /* 0x0002e8000c1e1b00 */
[----:B------:R-:W3:Y:S01]  /*128f0*/  LDL.64 R26, [UR15+0x50] ;  /* 0x0000500fff1a7983 */ /* 0x000ee20008100a00 */
[----:B0-----:R-:W-:Y:S02]  /*12900*/  IADD3 R2, P3, R16, UR18, RZ ;  /* 0x0000001210027c10 */ /* 0x001fe4000ff7e0ff */
[----:B------:R-:W-:-:S02]  /*12910*/  IADD3 R37, R37, R18, RZ ;  /* 0x0000001225257210 */ /* 0x000fc40007ffe0ff */
        /* <DEDUP_REMOVED lines=46> */
[----:B------:R-:W-:Y:S01]  /*12c00*/  IADD3 R32, P3, R16, UR18, RZ ;  /* 0x0000001210207c10 */ /* 0x000fe2000ff7e0ff */
[----:B0-----:R-:W-:Y:S01]  /*12c10*/  IMAD.MOV.U32 R2, RZ, RZ, R36 ;  /* 0x000000ffff027224 */ /* 0x001fe200078e0024 */
[----:B------:R-:W-:Y:S02]  /*12c20*/  IADD3 R3, R37, R33, RZ ;  /* 0x0000002125037210 */ /* 0x000fe40007ffe0ff */
[----:B------:R-:W-:Y:S02]  /*12c30*/  IADD3.X R33, R17, UR13, RZ, P3, !PT ;  /* 0x0000000d11217c10 */ /* 0x000fe40009ffe4ff */
[----:B-1----:R-:W4:Y:S01]  /*12c40*/  LDL.64 R16, [UR15+0x88] ;  /* 0x0000880fff107983 */ /* 0x002f220008100a00 */
[----:B--2---:R-:W-:-:S04]  /*12c50*/  IMAD R29, R29, R30, RZ ;  /* 0x0000001e1d1d7224 */ /* 0x004fc800078e02ff */
[C---:B------:R-:W-:Y:S02]  /*12c60*/  IMAD R35, R28.reuse, R31, R29 ;  /* 0x0000001f1c237224 */ /* 0x040fe400078e021d */
[----:B------:R-:W-:Y:S01]  /*12c70*/  IMAD.WIDE.U32 R30, R28, R30, R2 ;  /* 0x0000001e1c1e7225 */ /* 0x000fe200078e0002 */
[----:B------:R-:W-:Y:S01]  /*12c80*/  IADD3 R2, P3, R32, UR18, RZ ;  /* 0x0000001220027c10 */ /* 0x000fe2000ff7e0ff */
[----:B------:R-:W4:Y:S03]  /*12c90*/  LDG.E.64 R28, [R32.64] ;  /* 0x00000006201c7981 */ /* 0x000f26000c1e1b00 */
[----:B------:R-:W-:Y:S01]  /*12ca0*/  IADD3 R31, R31, R35, RZ ;  /* 0x000000231f1f7210 */ /* 0x000fe20007ffe0ff */
[----:B---3--:R-:W-:Y:S01]  /*12cb0*/  IMAD R19, R19, R26, RZ ;  /* 0x0000001a13137224 */ /* 0x008fe200078e02ff */
[----:B------:R-:W-:-:S03]  /*12cc0*/  IADD3.X R3, R33, UR13, RZ, P3, !PT ;  /* 0x0000000d21037c10 */ /* 0x000fc60009ffe4ff */
[C---:B------:R-:W-:Y:S02]  /*12cd0*/  IMAD R19, R18.reuse, R27, R19 ;  /* 0x0000001b12137224 */ /* 0x040fe400078e0213 */
[----:B------:R-:W-:Y:S02]  /*12ce0*/  IMAD.WIDE.U32 R36, R18, R26, R30 ;  /* 0x0000001a12247225 */ /* 0x000fe400078e001e */
[----:B------:R0:W2:Y:S04]  /*12cf0*/  LDG.E.64 R26, [R2.64] ;  /* 0x00000006021a7981 */ /* 0x0000a8000c1e1b00 */
[----:B------:R-:W2:Y:S01]  /*12d00*/  LDL.64 R30, [UR15+0x90] ;  /* 0x0000900fff1e7983 */ /* 0x000ea20008100a00 */
[----:B------:R-:W-:-:S04]  /*12d10*/  UIADD3 UR10, UP0, UR10, -0x10, URZ ;  /* 0xfffffff00a0a7890 */ /* 0x000fc8000ff1e03f */
[----:B------:R-:W-:Y:S02]  /*12d20*/  UIADD3.X UR11, UR11, -0x1, URZ, UP0, !UPT ;  /* 0xffffffff0b0b7890 */ /* 0x000fe400087fe43f */
[----:B------:R-:W-:Y:S01]  /*12d30*/  UISETP.GT.U32.AND UP0, UPT, UR10, 0xc, UPT ;  /* 0x0000000c0a00788c */ /* 0x000fe2000bf04070 */
[----:B------:R-:W-:Y:S01]  /*12d40*/  IADD3 R19, R37, R19, RZ ;  /* 0x0000001325137210 */ /* 0x000fe20007ffe0ff */
[----:B------:R-:W-:Y:S02]  /*12d50*/  IMAD.MOV.U32 R18, RZ, RZ, R36 ;  /* 0x000000ffff127224 */ /* 0x000fe400078e0024 */
[----:B------:R-:W-:-:S06]  /*12d60*/  UISETP.GT.AND.EX UP0, UPT, UR11, URZ, UPT, UP0 ;  /* 0x0000003f0b00728c */ /* 0x000fcc000bf04300 */
[----:B------:R-:W-:Y:S01]  /*12d70*/  PLOP3.LUT P4, PT, PT, PT, UP0, 0x80, 0x0 ;  /* 0x000000000000781c */ /* 0x000fe20003f8f008 */
[----:B------:R-:W-:Y:S01]  /*12d80*/  UIADD3 UR4, UP1, UR4, 0x10, URZ ;  /* 0x0000001004047890 */ /* 0x000fe2000ff3e03f */
[----:B0-----:R-:W-:-:S03]  /*12d90*/  IADD3 R2, P3, R2, UR18, RZ ;  /* 0x0000001202027c10 */ /* 0x001fc6000ff7e0ff */
[----:B------:R-:W-:Y:S01]  /*12da0*/  UIADD3.X UR5, URZ, UR5, URZ, UP1, !UPT ;  /* 0x000000053f057290 */ /* 0x000fe20008ffe43f */
[----:B------:R-:W-:Y:S01]  /*12db0*/  IADD3.X R3, R3, UR13, RZ, P3, !PT ;  /* 0x0000000d03037c10 */ /* 0x000fe20009ffe4ff */
[----:B----4-:R-:W-:-:S04]  /*12dc0*/  IMAD R29, R29, R16, RZ ;  /* 0x000000101d1d7224 */ /* 0x010fc800078e02ff */
[C---:B------:R-:W-:Y:S02]  /*12dd0*/  IMAD R29, R28.reuse, R17, R29 ;  /* 0x000000111c1d7224 */ /* 0x040fe400078e021d */
[----:B------:R-:W-:-:S05]  /*12de0*/  IMAD.WIDE.U32 R16, R28, R16, R18 ;  /* 0x000000101c107225 */ /* 0x000fca00078e0012 */
[----:B------:R-:W-:Y:S01]  /*12df0*/  IADD3 R17, R17, R29, RZ ;  /* 0x0000001d11117210 */ /* 0x000fe20007ffe0ff */
[----:B--2---:R-:W-:-:S04]  /*12e00*/  IMAD R19, R27, R30, RZ ;  /* 0x0000001e1b137224 */ /* 0x004fc800078e02ff */
[C---:B------:R-:W-:Y:S02]  /*12e10*/  IMAD R27, R26.reuse, R31, R19 ;  /* 0x0000001f1a1b7224 */ /* 0x040fe400078e0213 */
[----:B------:R-:W-:-:S05]  /*12e20*/  IMAD.WIDE.U32 R18, R26, R30, R16 ;  /* 0x0000001e1a127225 */ /* 0x000fca00078e0010 */
[----:B------:R-:W-:Y:S01]  /*12e30*/  IADD3 R19, R19, R27, RZ ;  /* 0x0000001b13137210 */ /* 0x000fe20007ffe0ff */
[----:B------:R-:W-:Y:S05]  /*12e40*/  @P4 BRA `(.L_x_8109) ;  /* 0xfffff75000004947 */ /* 0x000fea000383ffff */
.L_x_8108:
        /* <DEDUP_REMOVED lines=68> */
[----:B----4-:R-:W-:-:S04]  /*13290*/  IMAD R31, R31, R16, RZ ;  /* 0x000000101f1f7224 */ /* 0x010fc800078e02ff */
[C---:B------:R-:W-:Y:S02]  /*132a0*/  IMAD R31, R30.reuse, R17, R31 ;  /* 0x000000111e1f7224 */ /* 0x040fe400078e021f */
[----:B------:R-:W-:-:S04]  /*132b0*/  IMAD.WIDE.U32 R16, R30, R16, R18 ;  /* 0x000000101e107225 */ /* 0x000fc800078e0012 */
[----:B--2---:R-:W-:Y:S01]  /*132c0*/  IMAD R19, R27, R28, RZ ;  /* 0x0000001c1b137224 */ /* 0x004fe200078e02ff */
[----:B------:R-:W-:-:S03]  /*132d0*/  IADD3 R17, R17, R31, RZ ;  /* 0x0000001f11117210 */ /* 0x000fc60007ffe0ff */
[C---:B------:R-:W-:Y:S02]  /*132e0*/  IMAD R27, R26.reuse, R29, R19 ;  /* 0x0000001d1a1b7224 */ /* 0x040fe400078e0213 */
[----:B------:R-:W-:-:S04]  /*132f0*/  IMAD.WIDE.U32 R18, R26, R28, R16 ;  /* 0x0000001c1a127225 */ /* 0x000fc800078e0010 */
[----:B------:R-:W-:Y:S02]  /*13300*/  IMAD.IADD R19, R19, 0x1, R27 ;  /* 0x0000000113137824 */ /* 0x000fe400078e021b */
.L_x_8110:
[----:B------:R-:W-:-:S04]  /*13310*/  ISETP.NE.U32.AND P3, PT, RZ, UR10, PT ;  /* 0x0000000aff007c0c */ /* 0x000fc8000bf65070 */
[----:B------:R-:W-:-:S13]  /*13320*/  ISETP.NE.OR.EX P0, PT, RZ, UR11, P0, P3 ;  /* 0x0000000bff007c0c */ /* 0x000fda0008705730 */
[----:B------:R-:W-:Y:S05]  /*13330*/  @!P0 BRA `(.L_x_8106) ;  /* 0x0000029000008947 */ /* 0x000fea0003800000 */
.L_x_8107:
        /* <DEDUP_REMOVED lines=38> */
[----:B------:R-:W-:Y:S02]  /*135a0*/  IADD3.X R3, R17, UR13, RZ, P3, !PT ;  /* 0x0000000d11037c10 */ /* 0x000fe40009ffe4ff */
[----:B------:R-:W-:Y:S01]  /*135b0*/  IADD3 R19, R19, R27, RZ ;  /* 0x0000001b13137210 */ /* 0x000fe20007ffe0ff */
[----:B------:R-:W-:Y:S05]  /*135c0*/  @P0 BRA `(.L_x_8107) ;  /* 0xfffffd7000000947 */ /* 0x000fea000383ffff */
.L_x_8106:
        /* <DEDUP_REMOVED lines=24> */
[----:B------:R-:W-:Y:S01]  /*13750*/  IMAD.U32 R23, RZ, RZ, UR16 ;  /* 0x00000010ff177e24 */ /* 0x000fe2000f8e00ff */
        /* <DEDUP_REMOVED lines=8> */
[----:B------:R-:W-:Y:S02]  /*137e0*/  IADD3.X R3, R25, UR13, R3, P0, !PT ;  /* 0x0000000d19037c10 */ /* 0x000fe400087fe403 */
[C---:B------:R-:W-:Y:S02]  /*137f0*/  LEA R26, P0, R22.reuse, c[0x0][0x168], 0x3 ;  /* 0x00005a00161a7a11 */ /* 0x040fe400078018ff */
[----:B------:R-:W-:Y:S02]  /*13800*/  MOV R25, UR16 ;  /* 0x0000001000197c02 */ /* 0x000fe40008000f00 */
[----:B------:R-:W-:Y:S02]  /*13810*/  LEA.HI.X R27, R22, c[0x0][0x16c], R3, 0x3, P0 ;  /* 0x00005b00161b7a11 */ /* 0x000fe400000f1c03 */
[----:B------:R-:W-:Y:S02]  /*13820*/  MOV R22, UR17 ;  /* 0x0000001100167c02 */ /* 0x000fe40008000f00 */
[----:B------:R-:W-:Y:S01]  /*13830*/  @P3 LEA R24, P0, R25, R26, 0x3 ;  /* 0x0000001a19183211 */ /* 0x000fe200078018ff */
[----:B------:R-:W2:Y:S03]  /*13840*/  LDG.E.64 R2, [R26.64] ;  /* 0x000000061a027981 */ /* 0x000ea6000c1e1b00 */
[----:B------:R-:W-:-:S02]  /*13850*/  @P3 LEA.HI.X R25, R23, R27, R22, 0x3, P0 ;  /* 0x0000001b17193211 */ /* 0x000fc400000f1c16 */
        /* <DEDUP_REMOVED lines=11> */
.L_x_8105:
[----:B------:R-:W-:Y:S05]  /*13910*/  BSYNC B0 ;  /* 0x0000000000007941 */ /* 0x000fea0003800000 */
.L_x_8104:
[----:B------:R-:W-:Y:S01]  /*13920*/  IADD3 R2, R34, 0x300, RZ ;  /* 0x0000030022027810 */ /* 0x000fe20007ffe0ff */
[----:B------:R-:W-:Y:S01]  /*13930*/  BSSY B0, `(.L_x_8111) ;  /* 0x0000167000007945 */ /* 0x000fe20003800000 */
[----:B------:R-:W-:Y:S02]  /*13940*/  CS2R R32, SRZ ;  /* 0x0000000000207805 */ /* 0x000fe4000001ff00 */
[----:B------:R-:W-:Y:S02]  /*13950*/  ISETP.GE.OR P0, PT, R2, UR9, !P1 ;  /* 0x0000000902007c0c */ /* 0x000fe4000cf06670 */
[----:B------:R-:W-:-:S11]  /*13960*/  CS2R R2, SRZ ;  /* 0x0000000000027805 */ /* 0x000fd6000001ff00 */
        /* <DEDUP_REMOVED lines=41> */
.L_x_8116:
[----:B------:R-:W-:Y:S01]  /*13c00*/  ULEA UR15, UR4, UR12, 0x3 ;  /* 0x0000000c040f7291 */ /* 0x000fe2000f8e183f */
[----:B------:R-:W-:Y:S02]  /*13c10*/  MOV R36, R24 ;  /* 0x0000001800247202 */ /* 0x000fe40000000f00 */
[----:B------:R-:W-:Y:S02]  /*13c20*/  MOV R37, R17 ;  /* 0x0000001100257202 */ /* 0x000fe40000000f00 */
[----:B------:R-:W-:-:S03]  /*13c30*/  IADD3 R16, P3, R24, UR18, RZ ;  /* 0x0000001218107c10 */ /* 0x000fc6000ff7e0ff */
        /* <DEDUP_REMOVED lines=10> */
[----:B------:R-:W-:-:S03]  /*13ce0*/  MOV R26, R32 ;  /* 0x00000020001a7202 */ /* 0x000fc60000000f00 */
[----:B------:R-:W-:Y:S02]  /*13cf0*/  IMAD.IADD R27, R33, 0x1, R27 ;  /* 0x00000001211b7824 */ /* 0x000fe400078e021b */
[-C--:B---3--:R-:W-:Y:S01]  /*13d00*/  IMAD R33, R31, R28.reuse, RZ ;  /* 0x0000001c1f217224 */ /* 0x088fe200078e02ff */
[----:B------:R-:W-:Y:S02]  /*13d10*/  IADD3.X R25, R17, UR13, RZ, P3, !PT ;  /* 0x0000000d11197c10 */ /* 0x000fe40009ffe4ff */
[----:B------:R-:W2:Y:S01]  /*13d20*/  LDL.64 R16, [UR15+0x28] ;  /* 0x0000280fff107983 */ /* 0x000ea20008100a00 */
[C---:B------:R-:W-:Y:S02]  /*13d30*/  IMAD R33, R30.reuse, R29, R33 ;  /* 0x0000001d1e217224 */ /* 0x040fe400078e0221 */
[----:B------:R-:W-:Y:S01]  /*13d40*/  IMAD.WIDE.U32 R28, R30, R28, R26 ;  /* 0x0000001c1e1c7225 */ /* 0x000fe200078e001a */
[----:B------:R-:W-:Y:S01]  /*13d50*/  IADD3 R26, P3, R24, UR18, RZ ;  /* 0x00000012181a7c10 */ /* 0x000fe2000ff7e0ff */
[----:B------:R0:W2:Y:S03]  /*13d60*/  LDG.E.64 R30, [R24.64] ;  /* 0x00000006181e7981 */ /* 0x0000a6000c1e1b00 */
[----:B------:R-:W-:-:S05]  /*13d70*/  IADD3.X R27, R25, UR13, RZ, P3, !PT ;  /* 0x0000000d191b7c10 */ /* 0x000fca0009ffe4ff */
[----:B0-----:R-:W4:Y:S01]  /*13d80*/  LDG.E.64 R24, [R26.64] ;  /* 0x000000061a187981 */ /* 0x001f22000c1e1b00 */
[----:B------:R-:W-:-:S03]  /*13d90*/  IADD3 R29, R29, R33, RZ ;  /* 0x000000211d1d7210 */ /* 0x000fc60007ffe0ff */
[----:B------:R-:W3:Y:S01]  /*13da0*/  LDL.64 R32, [UR15+0x40] ;  /* 0x0000400fff207983 */ /* 0x000ee20008100a00 */
[-C--:B--2---:R-:W-:Y:S02]  /*13db0*/  IMAD R31, R31, R16.reuse, RZ ;  /* 0x000000101f1f7224 */ /* 0x084fe400078e02ff */
[----:B------:R-:W-:Y:S01]  /*13dc0*/  IMAD.WIDE.U32 R28, R30, R16, R28 ;  /* 0x000000101e1c7225 */ /* 0x000fe200078e001c */
[----:B------:R-:W-:-:S03]  /*13dd0*/  IADD3 R16, P3, R26, UR18, RZ ;  /* 0x000000121a107c10 */ /* 0x000fc6000ff7e0ff */
[----:B------:R-:W-:Y:S02]  /*13de0*/  IMAD R17, R30, R17, R31 ;  /* 0x000000111e117224 */ /* 0x000fe400078e021f */
        /* <DEDUP_REMOVED lines=10> */
[----:B------:R-:W-:Y:S01]  /*13e90*/  IADD3 R37, R37, R25, RZ ;  /* 0x0000001925257210 */ /* 0x000fe20007ffe0ff */
        /* <DEDUP_REMOVED lines=23> */
[----:B------:R-:W-:Y:S01]  /*14010*/  IMAD R16, R30, R37, R17 ;  /* 0x000000251e107224 */ /* 0x000fe200078e0211 */
[----:B------:R-:W-:Y:S01]  /*14020*/  IADD3 R24, P3, R28, UR18, RZ ;  /* 0x000000121c187c10 */ /* 0x000fe2000ff7e0ff */
[----:B------:R-:W-:Y:S02]  /*14030*/  IMAD.WIDE.U32 R30, R30, R36, R26 ;  /* 0x000000241e1e7225 */ /* 0x000fe400078e001a */
[----:B------:R-:W2:Y:S04]  /*14040*/  LDL.64 R26, [UR15+0x58] ;  /* 0x0000580fff1a7983 */ /* 0x000ea80008100a00 */
[----:B------:R0:W2:Y:S01]  /*14050*/  LDG.E.64 R32, [R28.64] ;  /* 0x000000061c207981 */ /* 0x0000a2000c1e1b00 */
[----:B------:R-:W-:-:S03]  /*14060*/  IADD3.X R25, R29, UR13, RZ, P3, !PT ;  /* 0x0000000d1d197c10 */ /* 0x000fc60009ffe4ff */
[----:B------:R-:W3:Y:S04]  /*14070*/  LDL.64 R36, [UR15+0x60] ;  /* 0x0000600fff247983 */ /* 0x000ee80008100a00 */
[----:B0-----:R-:W3:Y:S01]  /*14080*/  LDG.E.64 R28, [R24.64] ;  /* 0x00000006181c7981 */ /* 0x001ee2000c1e1b00 */
        /* <DEDUP_REMOVED lines=8> */
[C---:B------:R-:W-:Y:S02]  /*14110*/  IMAD R16, R28.reuse, R37, R17 ;  /* 0x000000251c107224 */ /* 0x040fe400078e0211 */
[----:B------:R-:W-:Y:S01]  /*14120*/  IMAD.WIDE.U32 R28, R28, R36, R26 ;  /* 0x000000241c1c7225 */ /* 0x000fe200078e001a */
[----:B------:R0:W2:Y:S01]  /*14130*/  LDG.E.64 R32, [R30.64] ;  /* 0x000000061e207981 */ /* 0x0000a2000c1e1b00 */
[----:B------:R-:W-:-:S03]  /*14140*/  IADD3 R24, P3, R30, UR18, RZ ;  /* 0x000000121e187c10 */ /* 0x000fc6000ff7e0ff */
[----:B------:R-:W2:Y:S01]  /*14150*/  LDL.64 R26, [UR15+0x68] ;  /* 0x0000680fff1a7983 */ /* 0x000ea20008100a00 */
        /* <DEDUP_REMOVED lines=34> */
[----:B0-----:R0:W3:Y:S01]  /*14380*/  LDG.E.64 R30, [R24.64] ;  /* 0x00000006181e7981 */ /* 0x0010e2000c1e1b00 */
[----:B------:R-:W-:Y:S01]  /*14390*/  UIADD3 UR10, UP0, UR10, -0x10, URZ ;  /* 0xfffffff00a0a7890 */ /* 0x000fe2000ff1e03f */
[----:B------:R-:W-:-:S03]  /*143a0*/  IADD3 R29, R29, R16, RZ ;  /* 0x000000101d1d7210 */ /* 0x000fc60007ffe0ff */
        /* <DEDUP_REMOVED lines=14> */
[----:B------:R-:W-:Y:S02]  /*14490*/  IADD3 R33, R33, R17, RZ ;  /* 0x0000001121217210 */ /* 0x000fe40007ffe0ff */
[----:B------:R-:W-:Y:S01]  /*144a0*/  IADD3.X R17, R25, UR13, RZ, P3, !PT ;  /* 0x0000000d19117c10 */ /* 0x000fe20009ffe4ff */
[----:B------:R-:W-:Y:S05]  /*144b0*/  @P4 BRA `(.L_x_8116) ;  /* 0xfffff74000004947 */ /* 0x000fea000383ffff */
.L_x_8115:
        /* <DEDUP_REMOVED lines=11> */
[----:B0-----:R-:W3:Y:S04]  /*14570*/  LDG.E.64 R24, [R16.64] ;  /* 0x0000000610187981 */ /* 0x001ee8000c1e1b00 */
[----:B------:R-:W4:Y:S01]  /*14580*/  LDL.64 R36, [UR15+0x30] ;  /* 0x0000300fff247983 */ /* 0x000f220008100a00 */
        /* <DEDUP_REMOVED lines=24> */
[----:B------:R-:W-:Y:S01]  /*14710*/  IMAD R25, R28, R37, R33 ;  /* 0x000000251c197224 */ /* 0x000fe200078e0221 */
[----:B------:R-:W-:Y:S01]  /*14720*/  IADD3 R26, P0, R16, UR18, RZ ;  /* 0x00000012101a7c10 */ /* 0x000fe2000ff1e0ff */
[----:B------:R-:W-:Y:S01]  /*14730*/  IMAD.WIDE.U32 R36, R28, R36, R30 ;  /* 0x000000241c247225 */ /* 0x000fe200078e001e */
[----:B------:R-:W2:Y:S04]  /*14740*/  LDL.64 R32, [UR15+0x40] ;  /* 0x0000400fff207983 */ /* 0x000ea80008100a00 */
[----:B------:R-:W3:Y:S04]  /*14750*/  LDL.64 R28, [UR15+0x38] ;  /* 0x0000380fff1c7983 */ /* 0x000ee80008100a00 */
[----:B------:R0:W3:Y:S01]  /*14760*/  LDG.E.64 R30, [R16.64] ;  /* 0x00000006101e7981 */ /* 0x0000e2000c1e1b00 */
[----:B------:R-:W-:-:S05]  /*14770*/  IADD3.X R27, R17, UR13, RZ, P0, !PT ;  /* 0x0000000d111b7c10 */ /* 0x000fca00087fe4ff */
[----:B0-----:R-:W2:Y:S01]  /*14780*/  LDG.E.64 R16, [R26.64] ;  /* 0x000000061a107981 */ /* 0x001ea2000c1e1b00 */
[----:B------:R-:W-:Y:S01]  /*14790*/  IADD3 R37, R37, R25, RZ ;  /* 0x0000001925257210 */ /* 0x000fe20007ffe0ff */
[----:B---3--:R-:W-:-:S04]  /*147a0*/  IMAD R25, R31, R28, RZ ;  /* 0x0000001c1f197224 */ /* 0x008fc800078e02ff */
[C---:B------:R-:W-:Y:S02]  /*147b0*/  IMAD R24, R30.reuse, R29, R25 ;  /* 0x0000001d1e187224 */ /* 0x040fe400078e0219 */
[----:B------:R-:W-:Y:S01]  /*147c0*/  IMAD.WIDE.U32 R28, R30, R28, R36 ;  /* 0x0000001c1e1c7225 */ /* 0x000fe200078e0024 */
[----:B------:R-:W-:Y:S01]  /*147d0*/  IADD3 R30, P0, R26, UR18, RZ ;  /* 0x000000121a1e7c10 */ /* 0x000fe2000ff1e0ff */
[----:B------:R-:W3:Y:S02]  /*147e0*/  LDL.64 R36, [UR15+0x50] ;  /* 0x0000500fff247983 */ /* 0x000ee40008100a00 */
[----:B--2---:R-:W-:Y:S01]  /*147f0*/  IMAD R25, R17, R32, RZ ;  /* 0x0000002011197224 */ /* 0x004fe200078e02ff */
[----:B------:R-:W-:Y:S01]  /*14800*/  IADD3.X R31, R27, UR13, RZ, P0, !PT ;  /* 0x0000000d1b1f7c10 */ /* 0x000fe200087fe4ff */
[----:B------:R-:W-:Y:S01]  /*14810*/  IMAD.IADD R29, R29, 0x1, R24 ;  /* 0x000000011d1d7824 */ /* 0x000fe200078e0218 */
[----:B------:R-:W2:Y:S01]  /*14820*/  LDL.64 R26, [UR15+0x48] ;  /* 0x0000480fff1a7983 */ /* 0x000ea20008100a00 */
[----:B------:R-:W-:-:S02]  /*14830*/  IMAD R17, R16, R33, R25 ;  /* 0x0000002110117224 */ /* 0x000fc400078e0219 */
[----:B------:R-:W-:Y:S02]  /*14840*/  IMAD.WIDE.U32 R32, R16, R32, R28 ;  /* 0x0000002010207225 */ /* 0x000fe400078e001c */
[----:B------:R0:W2:Y:S01]  /*14850*/  LDG.E.64 R28, [R30.64] ;  /* 0x000000061e1c7981 */ /* 0x0000a2000c1e1b00 */
[----:B------:R-:W-:-:S04]  /*14860*/  IADD3 R24, P0, R30, UR18, RZ ;  /* 0x000000121e187c10 */ /* 0x000fc8000ff1e0ff */
[----:B------:R-:W-:-:S05]  /*14870*/  IADD3.X R25, R31, UR13, RZ, P0, !PT ;  /* 0x0000000d1f197c10 */ /* 0x000fca00087fe4ff */
[----:B0-----:R0:W3:Y:S01]  /*14880*/  LDG.E.64 R30, [R24.64] ;  /* 0x00000006181e7981 */ /* 0x0010e2000c1e1b00 */
[----:B------:R-:W-:Y:S01]  /*14890*/  IADD3 R33, R33, R17, RZ ;  /* 0x0000001121217210 */ /* 0x000fe20007ffe0ff */
[----:B------:R-:W-:Y:S01]  /*148a0*/  UIADD3 UR10, UP1, UR10, -0x8, URZ ;  /* 0xfffffff80a0a7890 */ /* 0x000fe2000ff3e03f */
[----:B------:R-:W-:Y:S01]  /*148b0*/  PLOP3.LUT P0, PT, PT, PT, PT, 0x8, 0x0 ;  /* 0x000000000000781c */ /* 0x000fe20003f0e170 */
[----:B------:R-:W-:Y:S01]  /*148c0*/  UIADD3 UR4, UP0, UR4, 0x8, URZ ;  /* 0x0000000804047890 */ /* 0x000fe2000ff1e03f */
[----:B0-----:R-:W-:Y:S01]  /*148d0*/  IADD3 R24, P3, R24, UR18, RZ ;  /* 0x0000001218187c10 */ /* 0x001fe2000ff7e0ff */
[----:B------:R-:W-:Y:S02]  /*148e0*/  UIADD3.X UR11, UR11, -0x1, URZ, UP1, !UPT ;  /* 0xffffffff0b0b7890 */ /* 0x000fe40008ffe43f */
        /* <DEDUP_REMOVED lines=8> */
[----:B------:R-:W-:-:S03]  /*14970*/  IADD3.X R17, R25, UR13, RZ, P3, !PT ;  /* 0x0000000d19117c10 */ /* 0x000fc60009ffe4ff */
[----:B------:R-:W-:Y:S02]  /*14980*/  IMAD.IADD R33, R33, 0x1, R29 ;  /* 0x0000000121217824 */ /* 0x000fe400078e021d */
.L_x_8117:
[----:B------:R-:W-:-:S04]  /*14990*/  ISETP.NE.U32.AND P3, PT, RZ, UR10, PT ;  /* 0x0000000aff007c0c */ /* 0x000fc8000bf65070 */
[----:B------:R-:W-:-:S13]  /*149a0*/  ISETP.NE.OR.EX P0, PT, RZ, UR11, P0, P3 ;  /* 0x0000000bff007c0c */ /* 0x000fda0008705730 */
[----:B------:R-:W-:Y:S05]  /*149b0*/  @!P0 BRA `(.L_x_8113) ;  /* 0x000002a000008947 */ /* 0x000fea0003800000 */
.L_x_8114:
        /* <DEDUP_REMOVED lines=10> */
[----:B------:R-:W-:-:S04]  /*14a60*/  IMAD.WIDE.U32 R32, R28, R30, R32 ;  /* 0x0000001e1c207225 */ /* 0x000fc800078e0020 */
[----:B------:R-:W-:Y:S01]  /*14a70*/  IMAD R29, R28, R31, R29 ;  /* 0x0000001f1c1d7224 */ /* 0x000fe200078e021d */
[----:B------:R-:W-:Y:S01]  /*14a80*/  IADD3 R28, P0, R16, UR18, RZ ;  /* 0x00000012101c7c10 */ /* 0x000fe2000ff1e0ff */
[----:B------:R-:W-:-:S03]  /*14a90*/  IMAD.MOV.U32 R30, RZ, RZ, R32 ;  /* 0x000000ffff1e7224 */ /* 0x000fc600078e0020 */
[----:B------:R-:W-:Y:S01]  /*14aa0*/  IADD3 R31, R33, R29, RZ ;  /* 0x0000001d211f7210 */ /* 0x000fe20007ffe0ff */
[----:B---3--:R-:W-:Y:S01]  /*14ab0*/  IMAD R33, R25, R26, RZ ;  /* 0x0000001a19217224 */ /* 0x008fe200078e02ff */
[----:B------:R-:W-:-:S03]  /*14ac0*/  IADD3.X R29, R17, UR13, RZ, P0, !PT ;  /* 0x0000000d111d7c10 */ /* 0x000fc600087fe4ff */
[C---:B------:R-:W-:Y:S02]  /*14ad0*/  IMAD R33, R24.reuse, R27, R33 ;  /* 0x0000001b18217224 */ /* 0x040fe400078e0221 */
[----:B------:R-:W-:Y:S02]  /*14ae0*/  IMAD.WIDE.U32 R24, R24, R26, R30 ;  /* 0x0000001a18187225 */ /* 0x000fe400078e001e */
[----:B------:R-:W2:Y:S04]  /*14af0*/  LDL.64 R26, [UR15+0x28] ;  /* 0x0000280fff1a7983 */ /* 0x000ea80008100a00 */
[----:B------:R0:W2:Y:S01]  /*14b00*/  LDG.E.64 R30, [R28.64] ;  /* 0x000000061c1e7981 */ /* 0x0000a2000c1e1b00 */
[----:B------:R-:W-:-:S04]  /*14b10*/  IADD3 R16, P0, R28, UR18, RZ ;  /* 0x000000121c107c10 */ /* 0x000fc8000ff1e0ff */
[----:B------:R-:W-:-:S05]  /*14b20*/  IADD3.X R17, R29, UR13, RZ, P0, !PT ;  /* 0x0000000d1d117c10 */ /* 0x000fca00087fe4ff */
[----:B0-----:R-:W4:Y:S01]  /*14b30*/  LDG.E.64 R28, [R16.64] ;  /* 0x00000006101c7981 */ /* 0x001f22000c1e1b00 */
[----:B------:R-:W-:Y:S01]  /*14b40*/  UIADD3 UR10, UP0, UR10, -0x4, URZ ;  /* 0xfffffffc0a0a7890 */ /* 0x000fe2000ff1e03f */
[----:B------:R-:W-:-:S03]  /*14b50*/  IADD3 R25, R25, R33, RZ ;  /* 0x0000002119197210 */ /* 0x000fc60007ffe0ff */
[----:B------:R-:W-:Y:S02]  /*14b60*/  UIADD3.X UR11, UR11, -0x1, URZ, UP0, !UPT ;  /* 0xffffffff0b0b7890 */ /* 0x000fe400087fe43f */
[----:B------:R-:W-:-:S04]  /*14b70*/  ISETP.NE.U32.AND P0, PT, RZ, UR10, PT ;  /* 0x0000000aff007c0c */ /* 0x000fc8000bf05070 */
[----:B------:R-:W-:Y:S01]  /*14b80*/  ISETP.NE.AND.EX P0, PT, RZ, UR11, PT, P0 ;  /* 0x0000000bff007c0c */ /* 0x000fe2000bf05300 */
[----:B------:R-:W-:-:S04]  /*14b90*/  UIADD3 UR4, UP0, UR4, 0x4, URZ ;  /* 0x0000000404047890 */ /* 0x000fc8000ff1e03f */
[----:B------:R-:W-:Y:S01]  /*14ba0*/  UIADD3.X UR5, URZ, UR5, URZ, UP0, !UPT ;  /* 0x000000053f057290 */ /* 0x000fe200087fe43f */
[-C--:B--2---:R-:W-:Y:S02]  /*14bb0*/  IMAD R31, R31, R26.reuse, RZ ;  /* 0x0000001a1f1f7224 */ /* 0x084fe400078e02ff */
        /* <DEDUP_REMOVED lines=10> */
.L_x_8113:
[----:B------:R-:W-:-:S04]  /*14c60*/  ISETP.NE.U32.AND P0, PT, RZ, UR14, PT ;  /* 0x0000000eff007c0c */ /* 0x000fc8000bf05070 */
[----:B------:R-:W-:-:S13]  /*14c70*/  ISETP.NE.AND.EX P0, PT, RZ, RZ, PT, P0 ;  /* 0x000000ffff00720c */ /* 0x000fda0003f05300 */
[----:B------:R-:W-:Y:S05]  /*14c80*/  @!P0 BRA `(.L_x_8112) ;  /* 0x0000031000008947 */ /* 0x000fea0003800000 */
[----:B------:R-:W-:Y:S01]  /*14c90*/  ULDC.64 UR10, c[0x0][0x1c0] ;  /* 0x00007000000a7ab9 */ /* 0x000fe20000000a00 */
[----:B------:R-:W-:Y:S01]  /*14ca0*/  MOV R17, UR4 ;  /* 0x0000000400117c02 */ /* 0x000fe20008000f00 */
[----:B------:R-:W-:Y:S01]  /*14cb0*/  UIMAD UR5, UR5, UR10, URZ ;  /* 0x0000000a050572a4 */ /* 0x000fe2000f8e023f */
[----:B------:R-:W-:Y:S01]  /*14cc0*/  MOV R22, R20 ;  /* 0x0000001400167202 */ /* 0x000fe20000000f00 */
[----:B------:R-:W-:Y:S02]  /*14cd0*/  ULEA UR15, UR4, UR12, 0x3 ;  /* 0x0000000c040f7291 */ /* 0x000fe4000f8e183f */
[----:B------:R-:W-:Y:S02]  /*14ce0*/  UIMAD UR13, UR4, UR11, UR5 ;  /* 0x0000000b040d72a4 */ /* 0x000fe4000f8e0205 */
        /* <DEDUP_REMOVED lines=17> */
[----:B------:R-:W-:Y:S01]  /*14e00*/  MOV R22, UR17 ;  /* 0x0000001100167c02 */ /* 0x000fe20008000f00 */
[----:B------:R-:W-:Y:S02]  /*14e10*/  UISETP.NE.AND.EX UP0, UPT, URZ, URZ, UPT, UP0 ;  /* 0x0000003f3f00728c */ /* 0x000fe4000bf05300 */
[----:B------:R-:W-:-:S04]  /*14e20*/  UIMAD.WIDE.U32 UR4, UR4, UR16, UR10 ;  /* 0x00000010040472a5 */ /* 0x000fc8000f8e000a */
[----:B------:R-:W-:Y:S02]  /*14e30*/  PLOP3.LUT P3, PT, PT, PT, UP0, 0x80, 0x0 ;  /* 0x000000000000781c */ /* 0x000fe40003f6f008 */
[----:B------:R-:W-:Y:S02]  /*14e40*/  IADD3 R20, P0, R20, UR4, RZ ;  /* 0x0000000414147c10 */ /* 0x000fe4000ff1e0ff */
[----:B------:R-:W-:Y:S02]  /*14e50*/  MOV R17, UR5 ;  /* 0x0000000500117c02 */ /* 0x000fe40008000f00 */
[----:B------:R-:W-:Y:S02]  /*14e60*/  MOV R16, UR4 ;  /* 0x0000000400107c02 */ /* 0x000fe40008000f00 */
[----:B------:R-:W-:Y:S02]  /*14e70*/  IADD3.X R17, R23, UR13, R17, P0, !PT ;  /* 0x0000000d17117c10 */ /* 0x000fe400087fe411 */
[----:B------:R-:W-:-:S02]  /*14e80*/  LEA R26, P0, R20, c[0x0][0x168], 0x3 ;  /* 0x00005a00141a7a11 */ /* 0x000fc400078018ff */
[----:B------:R-:W-:Y:S02]  /*14e90*/  MOV R23, UR16 ;  /* 0x0000001000177c02 */ /* 0x000fe40008000f00 */
        /* <DEDUP_REMOVED lines=13> */
[----:B------:R-:W-:-:S05]  /*14f70*/  @P3 IMAD.WIDE.U32 R22, R24, R22, R32 ;  /* 0x0000001618163225 */ /* 0x000fca00078e0020 */
[----:B------:R-:W-:Y:S02]  /*14f80*/  @P3 IADD3 R33, R23, R21, RZ ;  /* 0x0000001517213210 */ /* 0x000fe40007ffe0ff */
[----:B------:R-:W-:Y:S02]  /*14f90*/  @P3 MOV R32, R22 ;  /* 0x0000001600203202 */ /* 0x000fe40000000f00 */
.L_x_8112:
[----:B------:R-:W-:Y:S05]  /*14fa0*/  BSYNC B0 ;  /* 0x0000000000007941 */ /* 0x000fea0003800000 */
.L_x_8111:
[----:B------:R-:W-:Y:S01]  /*14fb0*/  IADD3 R16, R34, 0x380, RZ ;  /* 0x0000038022107810 */ /* 0x000fe20007ffe0ff */
        /* <DEDUP_REMOVED lines=43> */
.L_x_8123:
        /* <DEDUP_REMOVED lines=38> */
[----:B------:R-:W-:Y:S02]  /*154d0*/  IADD3 R2, P1, R22, UR18, RZ ;  /* 0x0000001216027c10 */ /* 0x000fe4000ff3e0ff */
[----:B------:R-:W-:-:S02]  /*154e0*/  IADD3 R37, R37, R3, RZ ;  /* 0x0000000325257210 */ /* 0x000fc40007ffe0ff */
        /* <DEDUP_REMOVED lines=62> */
[----:B------:R-:W-:Y:S02]  /*158d0*/  MOV R30, R36 ;  /* 0x00000024001e7202 */ /* 0x000fe40000000f00 */
        /* <DEDUP_REMOVED lines=21> */
[----:B------:R-:W-:-:S05]  /*15a30*/  MOV R2, R36 ;  /* 0x0000002400027202 */ /* 0x000fca0000000f00 */
        /* <DEDUP_REMOVED lines=14> */
.L_x_8122:
        /* <DEDUP_REMOVED lines=53> */
[-C--:B---3--:R-:W-:Y:S01]  /*15e70*/  IMAD R25, R25, R2.reuse, RZ ;  /* 0x0000000219197224 */ /* 0x088fe200078e02ff */
[----:B------:R-:W-:Y:S01]  /*15e80*/  IADD3.X R5, R31, UR13, RZ, P0, !PT ;  /* 0x0000000d1f057c10 */ /* 0x000fe200087fe4ff */
[C---:B------:R-:W-:Y:S02]  /*15e90*/  IMAD.WIDE.U32 R36, R24.reuse, R2, R26 ;  /* 0x0000000218247225 */ /* 0x040fe400078e001a */
[----:B------:R-:W2:Y:S02]  /*15ea0*/  LDL.64 R26, [UR15+0x50] ;  /* 0x0000500fff1a7983 */ /* 0x000ea40008100a00 */
[----:B------:R-:W-:Y:S02]  /*15eb0*/  IMAD R3, R24, R3, R25 ;  /* 0x0000000318037224 */ /* 0x000fe400078e0219 */
[----:B------:R0:W2:Y:S01]  /*15ec0*/  LDG.E.64 R24, [R4.64] ;  /* 0x0000000604187981 */ /* 0x0000a2000c1e1b00 */
[----:B------:R-:W-:-:S02]  /*15ed0*/  IMAD.MOV.U32 R2, RZ, RZ, R36 ;  /* 0x000000ffff027224 */ /* 0x000fc400078e0024 */
        /* <DEDUP_REMOVED lines=14> */
[----:B------:R-:W-:-:S05]  /*15fc0*/  IMAD.WIDE.U32 R2, R24, R26, R2 ;  /* 0x0000001a18027225 */ /* 0x000fca00078e0002 */
[----:B------:R-:W-:Y:S02]  /*15fd0*/  IADD3 R3, R3, R23, RZ ;  /* 0x0000001703037210 */ /* 0x000fe40007ffe0ff */
.L_x_8124:
[----:B------:R-:W-:-:S04]  /*15fe0*/  ISETP.NE.U32.AND P1, PT, RZ, UR10, PT ;  /* 0x0000000aff007c0c */ /* 0x000fc8000bf25070 */
[----:B------:R-:W-:-:S13]  /*15ff0*/  ISETP.NE.OR.EX P0, PT, RZ, UR11, P0, P1 ;  /* 0x0000000bff007c0c */ /* 0x000fda0008705710 */
[----:B------:R-:W-:Y:S05]  /*16000*/  @!P0 BRA `(.L_x_8120) ;  /* 0x0000029000008947 */ /* 0x000fea0003800000 */
.L_x_8121:
        /* <DEDUP_REMOVED lines=23> */
[----:B------:R-:W-:-:S02]  /*16180*/  IADD3 R5, R29, R4, RZ ;  /* 0x000000041d057210 */ /* 0x000fc40007ffe0ff */
[----:B------:R-:W-:Y:S01]  /*16190*/  MOV R4, R28 ;  /* 0x0000001c00047202 */ /* 0x000fe20000000f00 */
        /* <DEDUP_REMOVED lines=16> */
.L_x_8120:
        /* <DEDUP_REMOVED lines=9> */
[----:B------:R-:W-:Y:S01]  /*16330*/  IMAD.WIDE.U32 R22, R23, c[0x0][0x1c0], R20 ;  /* 0x0000700017167a25 */ /* 0x000fe200078e0014 */
[----:B------:R-:W-:-:S04]  /*16340*/  LEA R4, R4, R1, 0x3 ;  /* 0x0000000104047211 */ /* 0x000fc800078e18ff */
        /* <DEDUP_REMOVED lines=24> */
[C---:B------:R-:W-:Y:S01]  /*164d0*/  LEA R26, P0, R5.reuse, c[0x0][0x168], 0x3 ;  /* 0x00005a00051a7a11 */ /* 0x040fe200078018ff */
[----:B------:R-:W2:Y:S03]  /*164e0*/  LDL.64 R20, [R4+0x20] ;  /* 0x0000200004147983 */ /* 0x000ea60000100a00 */
[----:B------:R-:W-:-:S02]  /*164f0*/  LEA.HI.X R27, R5, c[0x0][0x16c], R16, 0x3, P0 ;  /* 0x00005b00051b7a11 */ /* 0x000fc400000f1c10 */
[----:B------:R-:W-:Y:S02]  /*16500*/  MOV R5, UR16 ;  /* 0x0000001000057c02 */ /* 0x000fe40008000f00 */
[----:B------:R-:W-:Y:S01]  /*16510*/  @P1 LEA R24, P0, R25, R26, 0x3 ;  /* 0x0000001a19181211 */ /* 0x000fe200078018ff */
[----:B------:R-:W2:Y:S03]  /*16520*/  LDG.E.64 R16, [R26.64] ;  /* 0x000000061a107981 */ /* 0x000ea6000c1e1b00 */
[----:B------:R-:W-:Y:S02]  /*16530*/  @P1 LEA.HI.X R25, R5, R27, R22, 0x3, P0 ;  /* 0x0000001b05191211 */ /* 0x000fe400000f1c16 */
[----:B------:R-:W3:Y:S04]  /*16540*/  @P1 LDL.64 R22, [R4+0x28] ;  /* 0x0000280004161983 */ /* 0x000ee80000100a00 */
        /* <DEDUP_REMOVED lines=10> */
.L_x_8119:
[----:B------:R-:W-:Y:S05]  /*165f0*/  BSYNC B0 ;  /* 0x0000000000007941 */ /* 0x000fea0003800000 */
.L_x_8118:
[----:B------:R-:W-:Y:S01]  /*16600*/  @!P2 IADD3 R4, R34, UR8, RZ ;  /* 0x000000082204ac10 */ /* 0x000fe2000fffe0ff */
[----:B------:R-:W-:Y:S01]  /*16610*/  @!P2 IMAD.MOV.U32 R5, RZ, RZ, 0x8 ;  /* 0x00000008ff05a424 */ /* 0x000fe200078e00ff */
[----:B------:R-:W-:Y:S01]  /*16620*/  @!P2 MOV R34, R0 ;  /* 0x000000000022a202 */ /* 0x000fe20000000f00 */
[----:B------:R-:W-:Y:S01]  /*16630*/  BSSY B0, `(.L_x_8125) ;  /* 0x000002f000007945 */ /* 0x000fe20003800000 */
[----:B------:R-:W-:Y:S01]  /*16640*/  BSSY B1, `(.L_x_8126) ;  /* 0x0000027000017945 */ /* 0x000fe20003800000 */
[----:B------:R-:W-:Y:S01]  /*16650*/  @!P2 IMAD.WIDE.U32 R4, R4, R5, c[0x0][0x1d0] ;  /* 0x000074000404a625 */ /* 0x000fe200078e0005 */
[----:B------:R-:W-:-:S04]  /*16660*/  ISETP.GE.AND P0, PT, R34, UR9, PT ;  /* 0x0000000922007c0c */ /* 0x000fc8000bf06270 */
[----:B------:R0:W-:Y:S09]  /*16670*/  @!P2 STG.E.64 [R4.64], R6 ;  /* 0x000000060400a986 */ /* 0x0001f2000c101b06 */
[----:B------:R-:W-:Y:S05]  /*16680*/  @P0 BRA `(.L_x_8127) ;  /* 0x000000c000000947 */ /* 0x000fea0003800000 */
[----:B0-----:R-:W-:Y:S01]  /*16690*/  HFMA2.MMA R5, -RZ, RZ, 0, 4.76837158203125e-07 ;  /* 0x00000008ff057435 */ /* 0x001fe200000001ff */
[----:B------:R-:W-:-:S02]  /*166a0*/  IADD3 R4, R34, UR8, RZ ;  /* 0x0000000822047c10 */ /* 0x000fc4000fffe0ff */
        /* <DEDUP_REMOVED lines=10> */
.L_x_8127:
[----:B------:R-:W-:-:S13]  /*16750*/  ISETP.GE.AND P0, PT, R34, UR9, PT ;  /* 0x0000000922007c0c */ /* 0x000fda000bf06270 */
[----:B------:R-:W-:Y:S05]  /*16760*/  @P0 BRA `(.L_x_8129) ;  /* 0x000000c000000947 */ /* 0x000fea0003800000 */
[C---:B0-----:R-:W-:Y:S02]  /*16770*/  IADD3 R4, R34.reuse, UR8, RZ ;  /* 0x0000000822047c10 */ /* 0x041fe4000fffe0ff */
[----:B------:R-:W-:Y:S02]  /*16780*/  MOV R5, 0x8 ;  /* 0x0000000800057802 */ /* 0x000fe40000000f00 */
[----:B------:R-:W-:-:S03]  /*16790*/  IADD3 R34, R34, 0x80, RZ ;  /* 0x0000008022227810 */ /* 0x000fc60007ffe0ff */
[----:B------:R-:W-:-:S05]  /*167a0*/  IMAD.WIDE.U32 R4, R4, R5, c[0x0][0x1d0] ;  /* 0x0000740004047625 */ /* 0x000fca00078e0005 */
[----:B------:R0:W-:Y:S02]  /*167b0*/  STG.E.64 [R4.64], R12 ;  /* 0x0000000c04007986 */ /* 0x0001e4000c101b06 */
.L_x_8128:
[----:B------:R-:W-:-:S13]  /*167c0*/  ISETP.GE.AND P0, PT, R34, UR9, PT ;  /* 0x0000000922007c0c */ /* 0x000fda000bf06270 */
[----:B------:R-:W-:Y:S05]  /*167d0*/  @P0 BRA `(.L_x_8130) ;  /* 0x000000d000000947 */ /* 0x000fea0003800000 */
[----:B0-----:R-:W-:Y:S01]  /*167e0*/  HFMA2.MMA R5, -RZ, RZ, 0, 4.76837158203125e-07 ;  /* 0x00000008ff057435 */ /* 0x001fe200000001ff */
[C---:B------:R-:W-:Y:S02]  /*167f0*/  IADD3 R4, R34.reuse, UR8, RZ ;  /* 0x0000000822047c10 */ /* 0x040fe4000fffe0ff */
[----:B------:R-:W-:-:S07]  /*16800*/  IADD3 R34, R34, 0x80, RZ ;  /* 0x0000008022227810 */ /* 0x000fce0007ffe0ff */
[----:B------:R-:W-:-:S05]  /*16810*/  IMAD.WIDE.U32 R4, R4, R5, c[0x0][0x1d0] ;  /* 0x0000740004047625 */ /* 0x000fca00078e0005 */
[----:B------:R0:W-:Y:S02]  /*16820*/  STG.E.64 [R4.64], R14 ;  /* 0x0000000e04007986 */ /* 0x0001e4000c101b06 */
.L_x_8129:
[----:B------:R-:W-:-:S13]  /*16830*/  ISETP.GE.AND P0, PT, R34, UR9, PT ;  /* 0x0000000922007c0c */ /* 0x000fda000bf06270 */
[----:B------:R-:W-:Y:S01]  /*16840*/  @P0 BREAK B1 ;  /* 0x0000000000010942 */ /* 0x000fe20003800000 */
[----:B------:R-:W-:Y:S05]  /*16850*/  @P0 BRA `(.L_x_8131) ;  /* 0x000000c000000947 */ /* 0x000fea0003800000 */
[C---:B0-----:R-:W-:Y:S01]  /*16860*/  IADD3 R4, R34.reuse, UR8, RZ ;  /* 0x0000000822047c10 */ /* 0x041fe2000fffe0ff */
[----:B------:R-:W-:Y:S01]  /*16870*/  IMAD.MOV.U32 R5, RZ, RZ, 0x8 ;  /* 0x00000008ff057424 */ /* 0x000fe200078e00ff */
[----:B------:R-:W-:-:S03]  /*16880*/  IADD3 R34, R34, 0x80, RZ ;  /* 0x0000008022227810 */ /* 0x000fc60007ffe0ff */
[----:B------:R-:W-:-:S05]  /*16890*/  IMAD.WIDE.U32 R4, R4, R5, c[0x0][0x1d0] ;  /* 0x0000740004047625 */ /* 0x000fca00078e0005 */
[----:B------:R0:W-:Y:S02]  /*168a0*/  STG.E.64 [R4.64], R18 ;  /* 0x0000001204007986 */ /* 0x0001e4000c101b06 */
.L_x_8130:
[----:B------:R-:W-:Y:S05]  /*168b0*/  BSYNC B1 ;  /* 0x0000000000017941 */ /* 0x000fea0003800000 */
.L_x_8126:
[----:B------:R-:W-:-:S13]  /*168c0*/  ISETP.GE.AND P0, PT, R34, UR9, PT ;  /* 0x0000000922007c0c */ /* 0x000fda000bf06270 */
[C---:B0-----:R-:W-:Y:S02]  /*168d0*/  @!P0 IADD3 R4, R34.reuse, UR8, RZ ;  /* 0x0000000822048c10 */ /* 0x041fe4000fffe0ff */
[----:B------:R-:W-:Y:S02]  /*168e0*/  @!P0 MOV R5, 0x8 ;  /* 0x0000000800058802 */ /* 0x000fe40000000f00 */
[----:B------:R-:W-:-:S03]  /*168f0*/  @!P0 IADD3 R34, R34, 0x80, RZ ;  /* 0x0000008022228810 */ /* 0x000fc60007ffe0ff */
[----:B------:R-:W-:-:S05]  /*16900*/  @!P0 IMAD.WIDE.U32 R4, R4, R5, c[0x0][0x1d0] ;  /* 0x0000740004048625 */ /* 0x000fca00078e0005 */
[----:B------:R0:W-:Y:S02]  /*16910*/  @!P0 STG.E.64 [R4.64], R32 ;  /* 0x0000002004008986 */ /* 0x0001e4000c101b06 */
.L_x_8131:
[----:B------:R-:W-:Y:S05]  /*16920*/  BSYNC B0 ;  /* 0x0000000000007941 */ /* 0x000fea0003800000 */
.L_x_8125:
[----:B------:R-:W-:Y:S01]  /*16930*/  WARPSYNC 0xffffffff ;  /* 0xffffffff00007948 */ /* 0x000fe20003800000 */
[----:B------:R-:W-:-:S13]  /*16940*/  ISETP.GE.AND P0, PT, R34, UR9, PT ;  /* 0x0000000922007c0c */ /* 0x000fda000bf06270 */
[----:B------:R-:W-:Y:S05]  /*16950*/  @P0 EXIT ;  /* 0x000000000000094d */ /* 0x000fea0003800000 */
[----:B0-----:R-:W-:Y:S01]  /*16960*/  HFMA2.MMA R5, -RZ, RZ, 0, 4.76837158203125e-07 ;  /* 0x00000008ff057435 */ /* 0x001fe200000001ff */
[----:B------:R-:W-:-:S09]  /*16970*/  IADD3 R4, R34, UR8, RZ ;  /* 0x0000000822047c10 */ /* 0x000fd2000fffe0ff */
[----:B------:R-:W-:-:S05]  /*16980*/  IMAD.WIDE.U32 R4, R4, R5, c[0x0][0x1d0] ;  /* 0x0000740004047625 */ /* 0x000fca00078e0005 */
[----:B------:R-:W-:Y:S01]  /*16990*/  STG.E.64 [R4.64], R2 ;  /* 0x0000000204007986 */ /* 0x000fe2000c101b06 */
[----:B------:R-:W-:Y:S05]  /*169a0*/  EXIT ;  /* 0x000000000000794d */ /* 0x000fea0003800000 */
.L_x_8132:
        /* <DEDUP_REMOVED lines=13> */
.L_x_16295:


//--------------------- .text._ZN2at6native29vectorized_elementwise_kernelILi4EZZNS0_73_GLOBAL__N__c8866d80_35_SparseBinaryOpIntersectionKernel_cu_1520ed90_315342_sparse_binary_op_intersection_kernel_implINS2_18CUDAKernelLauncherENS2_36CUDAValueSelectionIntersectionKernelINS2_9LhsProjOpEEElLl8EEEvRNS_6TensorERKS8_SB_RKSt6vectorIlSaIlEERKSt8optionalIS8_ESK_bbENKUlvE1_clEvEUllE_St5arrayIPcLm2EEEEviT0_T1_ --------------------------
	.section	.text._ZN2at6native29vectorized_elementwise_kernelILi4EZZNS0_73_GLOBAL__N__c8866d80_35_SparseBinaryOpIntersectionKernel_cu_1520ed90_315342_sparse_binary_op_intersection_kernel_implINS2_18CUDAKernelLauncherENS2_36CUDAValueSelectionIntersectionKernelINS2_9LhsProjOpEEElLl8EEEvRNS_6TensorERKS8_SB_RKSt6vectorIlSaIlEERKSt8optionalIS8_ESK_bbENKUlvE1_clEvEUllE_St5arrayIPcLm2EEEEviT0_T1_,"ax",@progbits
	.sectioninfo	@"SHI_REGISTERS=40"
	.align	128
        .global         _ZN2at6native29vectorized_elementwise_kernelILi4EZZNS0_73_GLOBAL__N__c8866d80_35_SparseBinaryOpIntersectionKernel_cu_1520ed90_315342_sparse_binary_op_intersection_kernel_implINS2_18CUDAKernelLauncherENS2_36CUDAValueSelectionIntersectionKernelINS2_9LhsProjOpEEElLl8EEEvRNS_6TensorERKS8_SB_RKSt6vectorIlSaIlEERKSt8optionalIS8_ESK_bbENKUlvE1_clEvEUllE_St5arrayIPcLm2EEEEviT0_T1_
        .type           _ZN2at6native29vectorized_elementwise_kernelILi4EZZNS0_73_GLOBAL__N__c8866d80_35_SparseBinaryOpIntersectionKernel_cu_1520ed90_315342_sparse_binary_op_intersection_kernel_implINS2_18CUDAKernelLauncherENS2_36CUDAValueSelectionIntersectionKernelINS2_9LhsProjOpEEElLl8EEEvRNS_6TensorERKS8_SB_RKSt6vectorIlSaIlEERKSt8optionalIS8_ESK_bbENKUlvE1_clEvEUllE_St5arrayIPcLm2EEEEviT0_T1_,@function
        .size           _ZN2at6native29vectorized_elementwise_kernelILi4EZZNS0_73_GLOBAL__N__c8866d80_35_SparseBinaryOpIntersectionKernel_cu_1520ed90_315342_sparse_binary_op_intersection_kernel_implINS2_18CUDAKernelLauncherENS2_36CUDAValueSelectionIntersectionKernelINS2_9LhsProjOpEEElLl8EEEvRNS_6TensorERKS8_SB_RKSt6vectorIlSaIlEERKSt8optionalIS8_ESK_bbENKUlvE1_clEvEUllE_St5arrayIPcLm2EEEEviT0_T1_,(.L_x_16296 - _ZN2at6native29vectorized_elementwise_kernelILi4EZZNS0_73_GLOBAL__N__c8866d80_35_SparseBinaryOpIntersectionKernel_cu_1520ed90_315342_sparse_binary_op_intersection_kernel_implINS2_18CUDAKernelLauncherENS2_36CUDAValueSelectionIntersectionKernelINS2_9LhsProjOpEEElLl8EEEvRNS_6TensorERKS8_SB_RKSt6vectorIlSaIlEERKSt8optionalIS8_ESK_bbENKUlvE1_clEvEUllE_St5arrayIPcLm2EEEEviT0_T1_)
        .other          _ZN2at6native29vectorized_elementwise_kernelILi4EZZNS0_73_GLOBAL__N__c8866d80_35_SparseBinaryOpIntersectionKernel_cu_1520ed90_315342_sparse_binary_op_intersection_kernel_implINS2_18CUDAKernelLauncherENS2_36CUDAValueSelectionIntersectionKernelINS2_9LhsProjOpEEElLl8EEEvRNS_6TensorERKS8_SB_RKSt6vectorIlSaIlEERKSt8optionalIS8_ESK_bbENKUlvE1_clEvEUllE_St5arrayIPcLm2EEEEviT0_T1_,@"STO_CUDA_ENTRY STV_DEFAULT"
_ZN2at6native29vectorized_elementwise_kernelILi4EZZNS0_73_GLOBAL__N__c8866d80_35_SparseBinaryOpIntersectionKernel_cu_1520ed90_315342_sparse_binary_op_intersection_kernel_implINS2_18CUDAKernelLauncherENS2_36CUDAValueSelectionIntersectionKernelINS2_9LhsProjOpEEElLl8EEEvRNS_6TensorERKS8_SB_RKSt6vectorIlSaIlEERKSt8optionalIS8_ESK_bbENKUlvE1_clEvEUllE_St5arrayIPcLm2EEEEviT0_T1_:
.text._ZN2at6native29vectorized_elementwise_kernelILi4EZZNS0_73_GLOBAL__N__c8866d80_35_SparseBinaryOpIntersectionKernel_cu_1520ed90_315342_sparse_binary_op_intersection_kernel_implINS2_18CUDAKernelLauncherENS2_36CUDAValueSelectionIntersectionKernelINS2_9LhsProjOpEEElLl8EEEvRNS_6TensorERKS8_SB_RKSt6vectorIlSaIlEERKSt8optionalIS8_ESK_bbENKUlvE1_clEvEUllE_St5arrayIPcLm2EEEEviT0_T1_:
        /* <DEDUP_REMOVED lines=102> */
.L_x_8138:
        /* <DEDUP_REMOVED lines=136> */
.L_x_8137:
        /* <DEDUP_REMOVED lines=73> */
.L_x_8139:
[----:B------:R-:W-:-:S04]  /*1370*/  ISETP.NE.U32.AND P4, PT, R3, RZ, PT ;  /* 0x000000ff0300720c */ /* 0x000fc80003f85070 */
[----:B------:R-:W-:-:S13]  /*1380*/  ISETP.NE.OR.EX P0, PT, R33, RZ, P0, P4 ;  /* 0x000000ff2100720c */ /* 0x000fda0000705740 */
[----:B------:R-:W-:Y:S05]  /*1390*/  @!P0 BRA `(.L_x_8135) ;  /* 0x0000028000008947 */ /* 0x000fea0003800000 */
.L_x_8136:
        /* <DEDUP_REMOVED lines=40> */
.L_x_8135:
        /* <DEDUP_REMOVED lines=48> */
.L_x_8134:
        /* <DEDUP_REMOVED lines=37> */
.L_x_8144:
        /* <DEDUP_REMOVED lines=136> */
.L_x_8143:
        /* <DEDUP_REMOVED lines=73> */
.L_x_8145:
[----:B------:R-:W-:-:S04]  /*2880*/  ISETP.NE.U32.AND P2, PT, R3, RZ, PT ;  /* 0x000000ff0300720c */ /* 0x000fc80003f45070 */
[----:B------:R-:W-:-:S13]  /*2890*/  ISETP.NE.OR.EX P0, PT, R33, RZ, P0, P2 ;  /* 0x000000ff2100720c */ /* 0x000fda0000705720 */
[----:B------:R-:W-:Y:S05]  /*28a0*/  @!P0 BRA `(.L_x_8141) ;  /* 0x0000028000008947 */ /* 0x000fea0003800000 */
.L_x_8142:
        /* <DEDUP_REMOVED lines=40> */
.L_x_8141:
        /* <DEDUP_REMOVED lines=47> */
.L_x_8140:
        /* <DEDUP_REMOVED lines=34> */
.L_x_8150:
        /* <DEDUP_REMOVED lines=138> */
.L_x_8149:
        /* <DEDUP_REMOVED lines=74> */
.L_x_8151:
[----:B------:R-:W-:-:S04]  /*3d80*/  ISETP.NE.U32.AND P2, PT, R0, RZ, PT ;  /* 0x000000ff0000720c */ /* 0x000fc80003f45070 */
[----:B------:R-:W-:-:S13]  /*3d90*/  ISETP.NE.OR.EX P0, PT, R29, RZ, P0, P2 ;  /* 0x000000ff1d00720c */ /* 0x000fda0000705720 */
[----:B------:R-:W-:Y:S05]  /*3da0*/  @!P0 BRA `(.L_x_8147) ;  /* 0x0000029000008947 */ /* 0x000fea0003800000 */
.L_x_8148:
        /* <DEDUP_REMOVED lines=41> */
.L_x_8147:
        /* <DEDUP_REMOVED lines=46> */
.L_x_8146:
        /* <DEDUP_REMOVED lines=34> */
.L_x_8156:
        /* <DEDUP_REMOVED lines=136> */
.L_x_8155:
        /* <DEDUP_REMOVED lines=73> */
.L_x_8157:
[----:B------:R-:W-:-:S04]  /*5250*/  ISETP.NE.U32.AND P2, PT, R3, RZ, PT ;  /* 0x000000ff0300720c */ /* 0x000fc80003f45070 */
[----:B------:R-:W-:-:S13]  /*5260*/  ISETP.NE.OR.EX P0, PT, R33, RZ, P0, P2 ;  /* 0x000000ff2100720c */ /* 0x000fda0000705720 */
[----:B------:R-:W-:Y:S05]  /*5270*/  @!P0 BRA `(.L_x_8153) ;  /* 0x0000028000008947 */ /* 0x000fea0003800000 */
.L_x_8154:
        /* <DEDUP_REMOVED lines=40> */
.L_x_8153:
        /* <DEDUP_REMOVED lines=47> */
.L_x_8152:
        /* <DEDUP_REMOVED lines=34> */
.L_x_8162:
        /* <DEDUP_REMOVED lines=138> */
.L_x_8161:
        /* <DEDUP_REMOVED lines=74> */
.L_x_8163:
[----:B------:R-:W-:-:S04]  /*6750*/  ISETP.NE.U32.AND P2, PT, R0, RZ, PT ;  /* 0x000000ff0000720c */ /* 0x000fc80003f45070 */
[----:B------:R-:W-:-:S13]  /*6760*/  ISETP.NE.OR.EX P0, PT, R29, RZ, P0, P2 ;  /* 0x000000ff1d00720c */ /* 0x000fda0000705720 */
[----:B------:R-:W-:Y:S05]  /*6770*/  @!P0 BRA `(.L_x_8159) ;  /* 0x0000029000008947 */ /* 0x000fea0003800000 */
.L_x_8160:
        /* <DEDUP_REMOVED lines=41> */
.L_x_8159:
        /* <DEDUP_REMOVED lines=46> */
.L_x_8158:
        /* <DEDUP_REMOVED lines=34> */
.L_x_8168:
        /* <DEDUP_REMOVED lines=136> */
.L_x_8167:
        /* <DEDUP_REMOVED lines=73> */
.L_x_8169:
[----:B------:R-:W-:-:S04]  /*7c20*/  ISETP.NE.U32.AND P2, PT, R3, RZ, PT ;  /* 0x000000ff0300720c */ /* 0x000fc80003f45070 */
[----:B------:R-:W-:-:S13]  /*7c30*/  ISETP.NE.OR.EX P0, PT, R33, RZ, P0, P2 ;  /* 0x000000ff2100720c */ /* 0x000fda0000705720 */
[----:B------:R-:W-:Y:S05]  /*7c40*/  @!P0 BRA `(.L_x_8165) ;  /* 0x0000028000008947 */ /* 0x000fea0003800000 */
.L_x_8166:
        /* <DEDUP_REMOVED lines=40> */
.L_x_8165:
        /* <DEDUP_REMOVED lines=47> */
.L_x_8164:
        /* <DEDUP_REMOVED lines=35> */
.L_x_8174:
        /* <DEDUP_REMOVED lines=138> */
.L_x_8173:
        /* <DEDUP_REMOVED lines=74> */
.L_x_8175:
[----:B------:R-:W-:-:S04]  /*9130*/  ISETP.NE.U32.AND P2, PT, R0, RZ, PT ;  /* 0x000000ff0000720c */ /* 0x000fc80003f45070 */
[----:B------:R-:W-:-:S13]  /*9140*/  ISETP.NE.OR.EX P0, PT, R29, RZ, P0, P2 ;  /* 0x000000ff1d00720c */ /* 0x000fda0000705720 */
[----:B------:R-:W-:Y:S05]  /*9150*/  @!P0 BRA `(.L_x_8171) ;  /* 0x0000029000008947 */ /* 0x000fea0003800000 */
.L_x_8172:
        /* <DEDUP_REMOVED lines=41> */
.L_x_8171:
        /* <DEDUP_REMOVED lines=47> */
.L_x_8170:
        /* <DEDUP_REMOVED lines=34> */
.L_x_8180:
        /* <DEDUP_REMOVED lines=139> */
.L_x_8179:
        /* <DEDUP_REMOVED lines=76> */
.L_x_8181:
[----:B------:R-:W-:-:S04]  /*a670*/  ISETP.NE.U32.AND P1, PT, R33, RZ, PT ;  /* 0x000000ff2100720c */ /* 0x000fc80003f25070 */
[----:B------:R-:W-:-:S13]  /*a680*/  ISETP.NE.OR.EX P0, PT, R34, RZ, P0, P1 ;  /* 0x000000ff2200720c */ /* 0x000fda0000705710 */
[----:B------:R-:W-:Y:S05]  /*a690*/  @!P0 BRA `(.L_x_8177) ;  /* 0x000002b000008947 */ /* 0x000fea0003800000 */
.L_x_8178:
        /* <DEDUP_REMOVED lines=43> */
.L_x_8177:
        /* <DEDUP_REMOVED lines=47> */
.L_x_8176:
        /* <DEDUP_REMOVED lines=12> */
.L_x_8133:
        /* <DEDUP_REMOVED lines=143> */
.L_x_8187:
        /* <DEDUP_REMOVED lines=138> */
.L_x_8186:
        /* <DEDUP_REMOVED lines=76> */
.L_x_8188:
[----:B------:R-:W-:-:S04]  /*c350*/  ISETP.NE.U32.AND P3, PT, RZ, UR13, PT ;  /* 0x0000000dff007c0c */ /* 0x000fc8000bf65070 */
[----:B------:R-:W-:-:S13]  /*c360*/  ISETP.NE.OR.EX P0, PT, RZ, UR14, P0, P3 ;  /* 0x0000000eff007c0c */ /* 0x000fda0008705730 */
[----:B------:R-:W-:Y:S05]  /*c370*/  @!P0 BRA `(.L_x_8184) ;  /* 0x0000029000008947 */ /* 0x000fea0003800000 */
.L_x_8185:
        /* <DEDUP_REMOVED lines=41> */
.L_x_8184:
        /* <DEDUP_REMOVED lines=51> */
.L_x_8183:
[----:B------:R-:W-:Y:S05]  /*c940*/  BSYNC B0 ;  /* 0x0000000000007941 */ /* 0x000fea0003800000 */
.L_x_8182:
        /* <DEDUP_REMOVED lines=46> */
.L_x_8194:
        /* <DEDUP_REMOVED lines=139> */
.L_x_8193:
        /* <DEDUP_REMOVED lines=76> */
.L_x_8195:
[----:B------:R-:W-:-:S04]  /*d9a0*/  ISETP.NE.U32.AND P3, PT, RZ, UR10, PT ;  /* 0x0000000aff007c0c */ /* 0x000fc8000bf65070 */
[----:B------:R-:W-:-:S13]  /*d9b0*/  ISETP.NE.OR.EX P0, PT, RZ, UR11, P0, P3 ;  /* 0x0000000bff007c0c */ /* 0x000fda0008705730 */
[----:B------:R-:W-:Y:S05]  /*d9c0*/  @!P0 BRA `(.L_x_8191) ;  /* 0x0000029000008947 */ /* 0x000fea0003800000 */
.L_x_8192:
        /* <DEDUP_REMOVED lines=41> */
.L_x_8191:
        /* <DEDUP_REMOVED lines=51> */
.L_x_8190:
[----:B------:R-:W-:Y:S05]  /*df90*/  BSYNC B0 ;  /* 0x0000000000007941 */ /* 0x000fea0003800000 */
.L_x_8189:
        /* <DEDUP_REMOVED lines=45> */
.L_x_8201:
        /* <DEDUP_REMOVED lines=139> */
.L_x_8200:
        /* <DEDUP_REMOVED lines=76> */
.L_x_8202:
[----:B------:R-:W-:-:S04]  /*efe0*/  ISETP.NE.U32.AND P3, PT, RZ, UR10, PT ;  /* 0x0000000aff007c0c */ /* 0x000fc8000bf65070 */
[----:B------:R-:W-:-:S13]  /*eff0*/  ISETP.NE.OR.EX P0, PT, RZ, UR11, P0, P3 ;  /* 0x0000000bff007c0c */ /* 0x000fda0008705730 */
[----:B------:R-:W-:Y:S05]  /*f000*/  @!P0 BRA `(.L_x_8198) ;  /* 0x0000029000008947 */ /* 0x000fea0003800000 */
.L_x_8199:
        /* <DEDUP_REMOVED lines=41> */
.L_x_8198:
        /* <DEDUP_REMOVED lines=52> */
.L_x_8197:
[----:B------:R-:W-:Y:S05]  /*f5e0*/  BSYNC B0 ;  /* 0x0000000000007941 */ /* 0x000fea0003800000 */
.L_x_8196:
        /* <DEDUP_REMOVED lines=46> */
.L_x_8208:
        /* <DEDUP_REMOVED lines=139> */
.L_x_8207:
        /* <DEDUP_REMOVED lines=76> */
.L_x_8209:
[----:B------:R-:W-:-:S04]  /*10640*/  ISETP.NE.U32.AND P3, PT, RZ, UR10, PT ;  /* 0x0000000aff007c0c */ /* 0x000fc8000bf65070 */
[----:B------:R-:W-:-:S13]  /*10650*/  ISETP.NE.OR.EX P0, PT, RZ, UR11, P0, P3 ;  /* 0x0000000bff007c0c */ /* 0x000fda0008705730 */
[----:B------:R-:W-:Y:S05]  /*10660*/  @!P0 BRA `(.L_x_8205) ;  /* 0x0000029000008947 */ /* 0x000fea0003800000 */
.L_x_8206:
        /* <DEDUP_REMOVED lines=41> */
.L_x_8205:
        /* <DEDUP_REMOVED lines=52> */
.L_x_8204:
[----:B------:R-:W-:Y:S05]  /*10c40*/  BSYNC B0 ;  /* 0x0000000000007941 */ /* 0x000fea0003800000 */
.L_x_8203:
        /* <DEDUP_REMOVED lines=46> */
.L_x_8215:
        /* <DEDUP_REMOVED lines=139> */
.L_x_8214:
        /* <DEDUP_REMOVED lines=76> */
.L_x_8216:
[----:B------:R-:W-:-:S04]  /*11ca0*/  ISETP.NE.U32.AND P3, PT, RZ, UR10, PT ;  /* 0x0000000aff007c0c */ /* 0x000fc8000bf65070 */
[----:B------:R-:W-:-:S13]  /*11cb0*/  ISETP.NE.OR.EX P0, PT, RZ, UR11, P0, P3 ;  /* 0x0000000bff007c0c */ /* 0x000fda0008705730 */
[----:B------:R-:W-:Y:S05]  /*11cc0*/  @!P0 BRA `(.L_x_8212) ;  /* 0x000002a000008947 */ /* 0x000fea0003800000 */
.L_x_8213:
        /* <DEDUP_REMOVED lines=42> */
.L_x_8212:
        /* <DEDUP_REMOVED lines=52> */
.L_x_8211:
[----:B------:R-:W-:Y:S05]  /*122b0*/  BSYNC B0 ;  /* 0x0000000000007941 */ /* 0x000fea0003800000 */
.L_x_8210:
        /* <DEDUP_REMOVED lines=46> */
.L_x_8222:
        /* <DEDUP_REMOVED lines=139> */
.L_x_8221:
        /* <DEDUP_REMOVED lines=76> */
.L_x_8223:
[----:B------:R-:W-:-:S04]  /*13310*/  ISETP.NE.U32.AND P3, PT, RZ, UR10, PT ;  /* 0x0000000aff007c0c */ /* 0x000fc8000bf65070 */
[----:B------:R-:W-:-:S13]  /*13320*/  ISETP.NE.OR.EX P0, PT, RZ, UR11, P0, P3 ;  /* 0x0000000bff007c0c */ /* 0x000fda0008705730 */
[----:B------:R-:W-:Y:S05]  /*13330*/  @!P0 BRA `(.L_x_8219) ;  /* 0x0000029000008947 */ /* 0x000fea0003800000 */
.L_x_8220:
        /* <DEDUP_REMOVED lines=41> */
.L_x_8219:
        /* <DEDUP_REMOVED lines=52> */
.L_x_8218:
[----:B------:R-:W-:Y:S05]  /*13910*/  BSYNC B0 ;  /* 0x0000000000007941 */ /* 0x000fea0003800000 */
.L_x_8217:
        /* <DEDUP_REMOVED lines=46> */
.L_x_8229:
        /* <DEDUP_REMOVED lines=140> */
.L_x_8228:
        /* <DEDUP_REMOVED lines=77> */
.L_x_8230:
[----:B------:R-:W-:-:S04]  /*14990*/  ISETP.NE.U32.AND P3, PT, RZ, UR10, PT ;  /* 0x0000000aff007c0c */ /* 0x000fc8000bf65070 */
[----:B------:R-:W-:-:S13]  /*149a0*/  ISETP.NE.OR.EX P0, PT, RZ, UR11, P0, P3 ;  /* 0x0000000bff007c0c */ /* 0x000fda0008705730 */
[----:B------:R-:W-:Y:S05]  /*149b0*/  @!P0 BRA `(.L_x_8226) ;  /* 0x000002a000008947 */ /* 0x000fea0003800000 */
.L_x_8227:
        /* <DEDUP_REMOVED lines=42> */
.L_x_8226:
        /* <DEDUP_REMOVED lines=52> */
.L_x_8225:
[----:B------:R-:W-:Y:S05]  /*14fa0*/  BSYNC B0 ;  /* 0x0000000000007941 */ /* 0x000fea0003800000 */
.L_x_8224:
        /* <DEDUP_REMOVED lines=44> */
.L_x_8236:
        /* <DEDUP_REMOVED lines=139> */
.L_x_8235:
        /* <DEDUP_REMOVED lines=76> */
.L_x_8237:
[----:B------:R-:W-:-:S04]  /*15fe0*/  ISETP.NE.U32.AND P1, PT, RZ, UR10, PT ;  /* 0x0000000aff007c0c */ /* 0x000fc8000bf25070 */
[----:B------:R-:W-:-:S13]  /*15ff0*/  ISETP.NE.OR.EX P0, PT, RZ, UR11, P0, P1 ;  /* 0x0000000bff007c0c */ /* 0x000fda0008705710 */
[----:B------:R-:W-:Y:S05]  /*16000*/  @!P0 BRA `(.L_x_8233) ;  /* 0x0000029000008947 */ /* 0x000fea0003800000 */
.L_x_8234:
        /* <DEDUP_REMOVED lines=41> */
.L_x_8233:
        /* <DEDUP_REMOVED lines=53> */
.L_x_8232:
[----:B------:R-:W-:Y:S05]  /*165f0*/  BSYNC B0 ;  /* 0x0000000000007941 */ /* 0x000fea0003800000 */
.L_x_8231:
        /* <DEDUP_REMOVED lines=21> */
.L_x_8240:
[----:B------:R-:W-:-:S13]  /*16750*/  ISETP.GE.AND P0, PT, R34, UR9, PT ;  /* 0x0000000922007c0c */ /* 0x000fda000bf06270 */
[----:B------:R-:W-:Y:S05]  /*16760*/  @P0 BRA `(.L_x_8242) ;  /* 0x000000c000000947 */ /* 0x000fea0003800000 */
[C---:B0-----:R-:W-:Y:S02]  /*16770*/  IADD3 R4, R34.reuse, UR8, RZ ;  /* 0x0000000822047c10 */ /* 0x041fe4000fffe0ff */
[----:B------:R-:W-:Y:S02]  /*16780*/  MOV R5, 0x8 ;  /* 0x0000000800057802 */ /* 0x000fe40000000f00 */
[----:B------:R-:W-:-:S03]  /*16790*/  IADD3 R34, R34, 0x80, RZ ;  /* 0x0000008022227810 */ /* 0x000fc60007ffe0ff */
[----:B------:R-:W-:-:S05]  /*167a0*/  IMAD.WIDE.U32 R4, R4, R5, c[0x0][0x1d0] ;  /* 0x0000740004047625 */ /* 0x000fca00078e0005 */
[----:B------:R0:W-:Y:S02]  /*167b0*/  STG.E.64 [R4.64], R12 ;  /* 0x0000000c04007986 */ /* 0x0001e4000c101b06 */
.L_x_8241:
[----:B------:R-:W-:-:S13]  /*167c0*/  ISETP.GE.AND P0, PT, R34, UR9, PT ;  /* 0x0000000922007c0c */ /* 0x000fda000bf06270 */
[----:B------:R-:W-:Y:S05]  /*167d0*/  @P0 BRA `(.L_x_8243) ;  /* 0x000000d000000947 */ /* 0x000fea0003800000 */
[----:B0-----:R-:W-:Y:S01]  /*167e0*/  HFMA2.MMA R5, -RZ, RZ, 0, 4.76837158203125e-07 ;  /* 0x00000008ff057435 */ /* 0x001fe200000001ff */
[C---:B------:R-:W-:Y:S02]  /*167f0*/  IADD3 R4, R34.reuse, UR8, RZ ;  /* 0x0000000822047c10 */ /* 0x040fe4000fffe0ff */
[----:B------:R-:W-:-:S07]  /*16800*/  IADD3 R34, R34, 0x80, RZ ;  /* 0x0000008022227810 */ /* 0x000fce0007ffe0ff */
[----:B------:R-:W-:-:S05]  /*16810*/  IMAD.WIDE.U32 R4, R4, R5, c[0x0][0x1d0] ;  /* 0x0000740004047625 */ /* 0x000fca00078e0005 */
[----:B------:R0:W-:Y:S02]  /*16820*/  STG.E.64 [R4.64], R14 ;  /* 0x0000000e04007986 */ /* 0x0001e4000c101b06 */
.L_x_8242:
        /* <DEDUP_REMOVED lines=8> */
.L_x_8243:
[----:B------:R-:W-:Y:S05]  /*168b0*/  BSYNC B1 ;  /* 0x0000000000017941 */ /* 0x000fea0003800000 */
.L_x_8239:
[----:B------:R-:W-:-:S13]  /*168c0*/  ISETP.GE.AND P0, PT, R34, UR9, PT ;  /* 0x0000000922007c0c */ /* 0x000fda000bf06270 */
[C---:B0-----:R-:W-:Y:S02]  /*168d0*/  @!P0 IADD3 R4, R34.reuse, UR8, RZ ;  /* 0x0000000822048c10 */ /* 0x041fe4000fffe0ff */
[----:B------:R-:W-:Y:S02]  /*168e0*/  @!P0 MOV R5, 0x8 ;  /* 0x0000000800058802 */ /* 0x000fe40000000f00 */
[----:B------:R-:W-:-:S03]  /*168f0*/  @!P0 IADD3 R34, R34, 0x80, RZ ;  /* 0x0000008022228810 */ /* 0x000fc60007ffe0ff */
[----:B------:R-:W-:-:S05]  /*16900*/  @!P0 IMAD.WIDE.U32 R4, R4, R5, c[0x0][0x1d0] ;  /* 0x0000740004048625 */ /* 0x000fca00078e0005 */
[----:B------:R0:W-:Y:S02]  /*16910*/  @!P0 STG.E.64 [R4.64], R32 ;  /* 0x0000002004008986 */ /* 0x0001e4000c101b06 */
.L_x_8244:
[----:B------:R-:W-:Y:S05]  /*16920*/  BSYNC B0 ;  /* 0x0000000000007941 */ /* 0x000fea0003800000 */
.L_x_8238:
        /* <DEDUP_REMOVED lines=8> */
.L_x_8245:
        /* <DEDUP_REMOVED lines=13> */
.L_x_16296:


//--------------------- .text._ZN2at6native29vectorized_elementwise_kernelILi8EZZNS0_73_GLOBAL__N__c8866d80_35_SparseBinaryOpIntersectionKernel_cu_1520ed90_315342_sparse_binary_op_intersection_kernel_implINS2_18CUDAKernelLauncherENS2_36CUDAValueSelectionIntersectionKernelINS2_9LhsProjOpEEElLl8EEEvRNS_6TensorERKS8_SB_RKSt6vectorIlSaIlEERKSt8optionalIS8_ESK_bbENKUlvE1_clEvEUllE_St5arrayIPcLm2EEEEviT0_T1_ --------------------------
	.section	.text._ZN2at6native29vectorized_elementwise_kernelILi8EZZNS0_73_GLOBAL__N__c8866d80_35_SparseBinaryOpIntersectionKernel_cu_1520ed90_315342_sparse_binary_op_intersection_kernel_implINS2_18CUDAKernelLauncherENS2_36CUDAValueSelectionIntersectionKernelINS2_9LhsProjOpEEElLl8EEEvRNS_6TensorERKS8_SB_RKSt6vectorIlSaIlEERKSt8optionalIS8_ESK_bbENKUlvE1_clEvEUllE_St5arrayIPcLm2EEEEviT0_T1_,"ax",@progbits
	.sectioninfo	@"SHI_REGISTERS=4"
	.align	128
        .global         _ZN2at6native29vectorized_elementwise_kernelILi8EZZNS0_73_GLOBAL__N__c8866d80_35_SparseBinaryOpIntersectionKernel_cu_1520ed90_315342_sparse_binary_op_intersection_kernel_implINS2_18CUDAKernelLauncherENS2_36CUDAValueSelectionIntersectionKernelINS2_9LhsProjOpEEElLl8EEEvRNS_6TensorERKS8_SB_RKSt6vectorIlSaIlEERKSt8optionalIS8_ESK_bbENKUlvE1_clEvEUllE_St5arrayIPcLm2EEEEviT0_T1_
        .type           _ZN2at6native29vectorized_elementwise_kernelILi8EZZNS0_73_GLOBAL__N__c8866d80_35_SparseBinaryOpIntersectionKernel_cu_1520ed90_315342_sparse_binary_op_intersection_kernel_implINS2_18CUDAKernelLauncherENS2_36CUDAValueSelectionIntersectionKernelINS2_9LhsProjOpEEElLl8EEEvRNS_6TensorERKS8_SB_RKSt6vectorIlSaIlEERKSt8optionalIS8_ESK_bbENKUlvE1_clEvEUllE_St5arrayIPcLm2EEEEviT0_T1_,@function
        .size           _ZN2at6native29vectorized_elementwise_kernelILi8EZZNS0_73_GLOBAL__N__c8866d80_35_SparseBinaryOpIntersectionKernel_cu_1520ed90_315342_sparse_binary_op_intersection_kernel_implINS2_18CUDAKernelLauncherENS2_36CUDAValueSelectionIntersectionKernelINS2_9LhsProjOpEEElLl8EEEvRNS_6TensorERKS8_SB_RKSt6vectorIlSaIlEERKSt8optionalIS8_ESK_bbENKUlvE1_clEvEUllE_St5arrayIPcLm2EEEEviT0_T1_,(.L_x_16297 - _ZN2at6native29vectorized_elementwise_kernelILi8EZZNS0_73_GLOBAL__N__c8866d80_35_SparseBinaryOpIntersectionKernel_cu_1520ed90_315342_sparse_binary_op_intersection_kernel_implINS2_18CUDAKernelLauncherENS2_36CUDAValueSelectionIntersectionKernelINS2_9LhsProjOpEEElLl8EEEvRNS_6TensorERKS8_SB_RKSt6vectorIlSaIlEERKSt8optionalIS8_ESK_bbENKUlvE1_clEvEUllE_St5arrayIPcLm2EEEEviT0_T1_)
        .other          _ZN2at6native29vectorized_elementwise_kernelILi8EZZNS0_73_GLOBAL__N__c8866d80_35_SparseBinaryOpIntersectionKernel_cu_1520ed90_315342_sparse_binary_op_intersection_kernel_implINS2_18CUDAKernelLauncherENS2_36CUDAValueSelectionIntersectionKernelINS2_9LhsProjOpEEElLl8EEEvRNS_6TensorERKS8_SB_RKSt6vectorIlSaIlEERKSt8optionalIS8_ESK_bbENKUlvE1_clEvEUllE_St5arrayIPcLm2EEEEviT0_T1_,@"STO_CUDA_ENTRY STV_DEFAULT"
_ZN2at6native29vectorized_elementwise_kernelILi8EZZNS0_73_GLOBAL__N__c8866d80_35_SparseBinaryOpIntersectionKernel_cu_1520ed90_315342_sparse_binary_op_intersection_kernel_implINS2_18CUDAKernelLauncherENS2_36CUDAValueSelectionIntersectionKernelINS2_9LhsProjOpEEElLl8EEEvRNS_6TensorERKS8_SB_RKSt6vectorIlSaIlEERKSt8optionalIS8_ESK_bbENKUlvE1_clEvEUllE_St5arrayIPcLm2EEEEviT0_T1_:
.text._ZN2at6native29vectorized_elementwise_kernelILi8EZZNS0_73_GLOBAL__N__c8866d80_35_SparseBinaryOpIntersectionKernel_cu_1520ed90_315342_sparse_binary_op_intersection_kernel_implINS2_18CUDAKernelLauncherENS2_36CUDAValueSelectionIntersectionKernelINS2_9LhsProjOpEEElLl8EEEvRNS_6TensorERKS8_SB_RKSt6vectorIlSaIlEERKSt8optionalIS8_ESK_bbENKUlvE1_clEvEUllE_St5arrayIPcLm2EEEEviT0_T1_:
[----:B------:R-:W-:Y:S02]  /*0000*/  MOV R1, c[0x0][0x28] ;  /* 0x00000a0000017a02 */ /* 0x000fe40000000f00 */
[----:B------:R-:W-:Y:S05]  /*0010*/  EXIT ;  /* 0x000000000000794d */ /* 0x000fea0003800000 */
.L_x_8246:
        /* <DEDUP_REMOVED lines=14> */
.L_x_16297:


//--------------------- .text._ZN2at6native18elementwise_kernelILi128ELi4EZNS0_15gpu_kernel_implIZZNS0_73_GLOBAL__N__c8866d80_35_SparseBinaryOpIntersectionKernel_cu_1520ed90_315342_sparse_binary_op_intersection_kernel_implINS3_18CUDAKernelLauncherENS3_36CUDAValueSelectionIntersectionKernelINS3_9RhsProjOpEEElLl0EEEvRNS_6TensorERKS9_SC_RKSt6vectorIlSaIlEERKSt8optionalIS9_ESL_bbENKUlvE3_clEvEUllE_EEvRNS_18TensorIteratorBaseERKT_EUliE_EEviT1_ --------------------------
	.section	.text._ZN2at6native18elementwise_kernelILi128ELi4EZNS0_15gpu_kernel_implIZZNS0_73_GLOBAL__N__c8866d80_35_SparseBinaryOpIntersectionKernel_cu_1520ed90_315342_sparse_binary_op_intersection_kernel_implINS3_18CUDAKernelLauncherENS3_36CUDAValueSelectionIntersectionKernelINS3_9RhsProjOpEEElLl0EEEvRNS_6TensorERKS9_SC_RKSt6vectorIlSaIlEERKSt8optionalIS9_ESL_bbENKUlvE3_clEvEUllE_EEvRNS_18TensorIteratorBaseERKT_EUliE_EEviT1_,"ax",@progbits
	.sectioninfo	@"SHI_REGISTERS=92"
	.align	128
        .global         _ZN2at6native18elementwise_kernelILi128ELi4EZNS0_15gpu_kernel_implIZZNS0_73_GLOBAL__N__c8866d80_35_SparseBinaryOpIntersectionKernel_cu_1520ed90_315342_sparse_binary_op_intersection_kernel_implINS3_18CUDAKernelLauncherENS3_36CUDAValueSelectionIntersectionKernelINS3_9RhsProjOpEEElLl0EEEvRNS_6TensorERKS9_SC_RKSt6vectorIlSaIlEERKSt8optionalIS9_ESL_bbENKUlvE3_clEvEUllE_EEvRNS_18TensorIteratorBaseERKT_EUliE_EEviT1_
        .type           _ZN2at6native18elementwise_kernelILi128ELi4EZNS0_15gpu_kernel_implIZZNS0_73_GLOBAL__N__c8866d80_35_SparseBinaryOpIntersectionKernel_cu_1520ed90_315342_sparse_binary_op_intersection_kernel_implINS3_18CUDAKernelLauncherENS3_36CUDAValueSelectionIntersectionKernelINS3_9RhsProjOpEEElLl0EEEvRNS_6TensorERKS9_SC_RKSt6vectorIlSaIlEERKSt8optionalIS9_ESL_bbENKUlvE3_clEvEUllE_EEvRNS_18TensorIteratorBaseERKT_EUliE_EEviT1_,@function
        .size           _ZN2at6native18elementwise_kernelILi128ELi4EZNS0_15gpu_kernel_implIZZNS0_73_GLOBAL__N__c8866d80_35_SparseBinaryOpIntersectionKernel_cu_1520ed90_315342_sparse_binary_op_intersection_kernel_implINS3_18CUDAKernelLauncherENS3_36CUDAValueSelectionIntersectionKernelINS3_9RhsProjOpEEElLl0EEEvRNS_6TensorERKS9_SC_RKSt6vectorIlSaIlEERKSt8optionalIS9_ESL_bbENKUlvE3_clEvEUllE_EEvRNS_18TensorIteratorBaseERKT_EUliE_EEviT1_,(.L_x_16298 - _ZN2at6native18elementwise_kernelILi128ELi4EZNS0_15gpu_kernel_implIZZNS0_73_GLOBAL__N__c8866d80_35_SparseBinaryOpIntersectionKernel_cu_1520ed90_315342_sparse_binary_op_intersection_kernel_implINS3_18CUDAKernelLauncherENS3_36CUDAValueSelectionIntersectionKernelINS3_9RhsProjOpEEElLl0EEEvRNS_6TensorERKS9_SC_RKSt6vectorIlSaIlEERKSt8optionalIS9_ESL_bbENKUlvE3_clEvEUllE_EEvRNS_18TensorIteratorBaseERKT_EUliE_EEviT1_)
        .other          _ZN2at6native18elementwise_kernelILi128ELi4EZNS0_15gpu_kernel_implIZZNS0_73_GLOBAL__N__c8866d80_35_SparseBinaryOpIntersectionKernel_cu_1520ed90_315342_sparse_binary_op_intersection_kernel_implINS3_18CUDAKernelLauncherENS3_36CUDAValueSelectionIntersectionKernelINS3_9RhsProjOpEEElLl0EEEvRNS_6TensorERKS9_SC_RKSt6vectorIlSaIlEERKSt8optionalIS9_ESL_bbENKUlvE3_clEvEUllE_EEvRNS_18TensorIteratorBaseERKT_EUliE_EEviT1_,@"STO_CUDA_ENTRY STV_DEFAULT"
_ZN2at6native18elementwise_kernelILi128ELi4EZNS0_15gpu_kernel_implIZZNS0_73_GLOBAL__N__c8866d80_35_SparseBinaryOpIntersectionKernel_cu_1520ed90_315342_sparse_binary_op_intersection_kernel_implINS3_18CUDAKernelLauncherENS3_36CUDAValueSelectionIntersectionKernelINS3_9RhsProjOpEEElLl0EEEvRNS_6TensorERKS9_SC_RKSt6vectorIlSaIlEERKSt8optionalIS9_ESL_bbENKUlvE3_clEvEUllE_EEvRNS_18TensorIteratorBaseERKT_EUliE_EEviT1_:
.text._ZN2at6native18elementwise_kernelILi128ELi4EZNS0_15gpu_kernel_implIZZNS0_73_GLOBAL__N__c8866d80_35_SparseBinaryOpIntersectionKernel_cu_1520ed90_315342_sparse_binary_op_intersection_kernel_implINS3_18CUDAKernelLauncherENS3_36CUDAValueSelectionIntersectionKernelINS3_9RhsProjOpEEElLl0EEEvRNS_6TensorERKS9_SC_RKSt6vectorIlSaIlEERKSt8optionalIS9_ESL_bbENKUlvE3_clEvEUllE_EEvRNS_18TensorIteratorBaseERKT_EUliE_EEviT1_:
        /* <DEDUP_REMOVED lines=235> */
.L_x_8249:
        /* <DEDUP_REMOVED lines=19> */
.L_x_8253:
[----:B------:R0:W5:Y:S01]  /*0fe0*/  LDG.E.U8 R2, [R4.64] ;  /* 0x0000002404027981 */ /* 0x000162000c1e1100 */
[----:B------:R-:W-:Y:S01]  /*0ff0*/  IMAD.MOV.U32 R3, RZ, RZ, RZ ;  /* 0x000000ffff037224 */ /* 0x000fe200078e00ff */
[----:B------:R-:W-:Y:S05]  /*1000*/  BRA `(.L_x_8255) ;  /* 0x00000d5000007947 */ /* 0x000fea0003800000 */
.L_x_8252:
        /* <DEDUP_REMOVED lines=8> */
.L_x_8257:
[----:B------:R-:W2:Y:S02]  /*1090*/  LDG.E R2, [R4.64] ;  /* 0x0000002404027981 */ /* 0x000ea4000c1e1900 */
[----:B--2---:R-:W-:Y:S01]  /*10a0*/  SHF.R.S32.HI R3, RZ, 0x1f, R2 ;  /* 0x0000001fff037819 */ /* 0x004fe20000011402 */
[----:B------:R-:W-:Y:S05]  /*10b0*/  BRA `(.L_x_8255) ;  /* 0x00000ca000007947 */ /* 0x000fea0003800000 */
.L_x_8256:
[----:B------:R-:W2:Y:S02]  /*10c0*/  LDG.E.S16 R2, [R4.64] ;  /* 0x0000002404027981 */ /* 0x000ea4000c1e1700 */
[----:B--2---:R-:W-:Y:S01]  /*10d0*/  SHF.R.S32.HI R3, RZ, 0x1f, R2 ;  /* 0x0000001fff037819 */ /* 0x004fe20000011402 */
[----:B------:R-:W-:Y:S05]  /*10e0*/  BRA `(.L_x_8255) ;  /* 0x00000c7000007947 */ /* 0x000fea0003800000 */
.L_x_8251:
        /* <DEDUP_REMOVED lines=9> */
.L_x_8259:
[----:B------:R-:W2:Y:S02]  /*1180*/  LDG.E.U16 R4, [R4.64] ;  /* 0x0000002404047981 */ /* 0x000ea4000c1e1500 */
[----:B--2---:R-:W-:-:S06]  /*1190*/  HADD2.F32 R2, -RZ, R4.H0_H0 ;  /* 0x20000004ff027230 */ /* 0x004fcc0000004100 */
[----:B------:R-:W0:Y:S01]  /*11a0*/  F2I.S64.TRUNC R2, R2 ;  /* 0x0000000200027311 */ /* 0x000e22000020d900 */
[----:B------:R-:W-:Y:S05]  /*11b0*/  BRA `(.L_x_8255) ;  /* 0x00000ba000007947 */ /* 0x000fea0003800000 */
.L_x_8258:
        /* <DEDUP_REMOVED lines=9> */
.L_x_8261:
[----:B------:R-:W2:Y:S02]  /*1250*/  LDG.E.U16 R4, [R4.64] ;  /* 0x0000002404047981 */ /* 0x000ea4000c1e1500 */
[----:B--2---:R-:W-:-:S06]  /*1260*/  HADD2.F32 R2, -RZ, R4.H0_H0 ;  /* 0x20000004ff027230 */ /* 0x004fcc0000004100 */
[----:B------:R-:W0:Y:S01]  /*1270*/  F2I.S64.TRUNC R2, R2 ;  /* 0x0000000200027311 */ /* 0x000e22000020d900 */
[----:B------:R-:W-:Y:S05]  /*1280*/  BRA `(.L_x_8255) ;  /* 0x00000ad000007947 */ /* 0x000fea0003800000 */
.L_x_8260:
[----:B------:R-:W2:Y:S02]  /*1290*/  LDG.E.64 R2, [R4.64] ;  /* 0x0000002404027981 */ /* 0x000ea4000c1e1b00 */
[----:B--2---:R-:W0:Y:S01]  /*12a0*/  F2I.S64.F64.TRUNC R2, R2 ;  /* 0x0000000200027311 */ /* 0x004e22000030d900 */
[----:B------:R-:W-:Y:S05]  /*12b0*/  BRA `(.L_x_8255) ;  /* 0x00000aa000007947 */ /* 0x000fea0003800000 */
.L_x_8250:
        /* <DEDUP_REMOVED lines=13> */
.L_x_8264:
[----:B------:R-:W2:Y:S02]  /*1390*/  LDG.E.64 R2, [R4.64] ;  /* 0x0000002404027981 */ /* 0x000ea4000c1e1b00 */
[----:B--2---:R-:W0:Y:S01]  /*13a0*/  F2I.S64.F64.TRUNC R2, R2 ;  /* 0x0000000200027311 */ /* 0x004e22000030d900 */
[----:B------:R-:W-:Y:S05]  /*13b0*/  BRA `(.L_x_8255) ;  /* 0x000009a000007947 */ /* 0x000fea0003800000 */
.L_x_8263:
        /* <DEDUP_REMOVED lines=27> */
.L_x_8266:
        /* <DEDUP_REMOVED lines=14> */
.L_x_8265:
[----:B------:R-:W2:Y:S02]  /*1650*/  LDG.E.U16 R2, [R4.64] ;  /* 0x0000002404027981 */ /* 0x000ea4000c1e1500 */
[----:B--2---:R-:W-:-:S06]  /*1660*/  PRMT R2, RZ, 0x5410, R2 ;  /* 0x00005410ff027816 */ /* 0x004fcc0000000002 */
[----:B------:R-:W0:Y:S01]  /*1670*/  F2I.S64.TRUNC R2, R2 ;  /* 0x0000000200027311 */ /* 0x000e22000020d900 */
[----:B------:R-:W-:Y:S05]  /*1680*/  BRA `(.L_x_8255) ;  /* 0x000006d000007947 */ /* 0x000fea0003800000 */
.L_x_8262:
        /* <DEDUP_REMOVED lines=11> */
.L_x_8269:
        /* <DEDUP_REMOVED lines=21> */
.L_x_8273:
[----:B------:R-:W-:Y:S05]  /*1890*/  BSYNC B1 ;  /* 0x0000000000017941 */ /* 0x000fea0003800000 */
.L_x_8272:
[----:B------:R-:W-:Y:S02]  /*18a0*/  LEA R3, R0, 0x3b800000, 0x17 ;  /* 0x3b80000000037811 */ /* 0x000fe400078eb8ff */
[----:B------:R-:W-:-:S04]  /*18b0*/  SHF.L.U32 R2, R2, 0x14, RZ ;  /* 0x0000001402027819 */ /* 0x000fc800000006ff */
[----:B------:R-:W-:Y:S02]  /*18c0*/  LOP3.LUT R2, R3, R2, R4, 0xfe, !PT ;  /* 0x0000000203027212 */ /* 0x000fe400078efe04 */
.L_x_8271:
[----:B------:R-:W-:Y:S05]  /*18d0*/  BSYNC B0 ;  /* 0x0000000000007941 */ /* 0x000fea0003800000 */
.L_x_8270:
[----:B------:R-:W0:Y:S01]  /*18e0*/  F2I.S64.TRUNC R2, R2 ;  /* 0x0000000200027311 */ /* 0x000e22000020d900 */
[----:B------:R-:W-:Y:S05]  /*18f0*/  BRA `(.L_x_8255) ;  /* 0x0000046000007947 */ /* 0x000fea0003800000 */
.L_x_8268:
        /* <DEDUP_REMOVED lines=21> */
.L_x_8277:
[----:B------:R-:W-:Y:S05]  /*1a50*/  BSYNC B1 ;  /* 0x0000000000017941 */ /* 0x000fea0003800000 */
.L_x_8276:
[----:B------:R-:W-:Y:S01]  /*1a60*/  IMAD.SHL.U32 R2, R2, 0x200000, RZ ;  /* 0x0020000002027824 */ /* 0x000fe200078e00ff */
[----:B------:R-:W-:-:S04]  /*1a70*/  LEA R3, R0, 0x37800000, 0x17 ;  /* 0x3780000000037811 */ /* 0x000fc800078eb8ff */
[----:B------:R-:W-:Y:S02]  /*1a80*/  LOP3.LUT R2, R3, R2, R4, 0xfe, !PT ;  /* 0x0000000203027212 */ /* 0x000fe400078efe04 */
.L_x_8275:
[----:B------:R-:W-:Y:S05]  /*1a90*/  BSYNC B0 ;  /* 0x0000000000007941 */ /* 0x000fea0003800000 */
.L_x_8274:
[----:B------:R-:W0:Y:S01]  /*1aa0*/  F2I.S64.TRUNC R2, R2 ;  /* 0x0000000200027311 */ /* 0x000e22000020d900 */
[----:B------:R-:W-:Y:S05]  /*1ab0*/  BRA `(.L_x_8255) ;  /* 0x000002a000007947 */ /* 0x000fea0003800000 */
.L_x_8267:
        /* <DEDUP_REMOVED lines=14> */
.L_x_8281:
[----:B------:R-:W-:Y:S05]  /*1ba0*/  BSYNC B0 ;  /* 0x0000000000007941 */ /* 0x000fea0003800000 */
.L_x_8280:
[----:B------:R-:W0:Y:S01]  /*1bb0*/  F2I.S64.TRUNC R2, R2 ;  /* 0x0000000200027311 */ /* 0x000e22000020d900 */
[----:B------:R-:W-:Y:S05]  /*1bc0*/  BRA `(.L_x_8255) ;  /* 0x0000019000007947 */ /* 0x000fea0003800000 */
.L_x_8254:
        /* <DEDUP_REMOVED lines=21> */
.L_x_8279:
[----:B------:R0:W5:Y:S01]  /*1d20*/  LDG.E.64 R2, [R4.64] ;  /* 0x0000002404027981 */ /* 0x000162000c1e1b00 */
[----:B------:R-:W-:Y:S05]  /*1d30*/  BRA `(.L_x_8255) ;  /* 0x0000002000007947 */ /* 0x000fea0003800000 */
.L_x_8278:
[----:B------:R0:W5:Y:S01]  /*1d40*/  LDG.E R2, [R4.64] ;  /* 0x0000002404027981 */ /* 0x000162000c1e1900 */
[----:B------:R-:W-:-:S03]  /*1d50*/  IMAD.MOV.U32 R3, RZ, RZ, RZ ;  /* 0x000000ffff037224 */ /* 0x000fc600078e00ff */
.L_x_8255:
        /* <DEDUP_REMOVED lines=50> */
.L_x_8287:
        /* <DEDUP_REMOVED lines=139> */
.L_x_8286:
        /* <DEDUP_REMOVED lines=76> */
.L_x_8289:
[----:B------:R-:W-:Y:S05]  /*2df0*/  BSYNC B1 ;  /* 0x0000000000017941 */ /* 0x000fea0003800000 */
.L_x_8288:
[----:B------:R-:W-:-:S04]  /*2e00*/  ISETP.NE.U32.AND P1, PT, R12, RZ, PT ;  /* 0x000000ff0c00720c */ /* 0x000fc80003f25070 */
[----:B------:R-:W-:-:S13]  /*2e10*/  ISETP.NE.OR.EX P0, PT, R0, RZ, P0, P1 ;  /* 0x000000ff0000720c */ /* 0x000fda0000705710 */
[----:B------:R-:W-:Y:S05]  /*2e20*/  @!P0 BRA `(.L_x_8290) ;  /* 0x000002a000008947 */ /* 0x000fea0003800000 */
.L_x_8285:
        /* <DEDUP_REMOVED lines=42> */
.L_x_8290:
[----:B------:R-:W-:Y:S05]  /*30d0*/  BSYNC B0 ;  /* 0x0000000000007941 */ /* 0x000fea0003800000 */
.L_x_8284:
        /* <DEDUP_REMOVED lines=49> */
.L_x_8282:
[----:B0----5:R-:W-:-:S04]  /*33f0*/  LEA R6, P0, R2, c[0x0][0x370], 0x3 ;  /* 0x0000dc0002067a11 */ /* 0x021fc800078018ff */
[----:B------:R-:W-:-:S06]  /*3400*/  LEA.HI.X R7, R2, c[0x0][0x374], R3, 0x3, P0 ;  /* 0x0000dd0002077a11 */ /* 0x000fcc00000f1c03 */
[----:B------:R-:W5:Y:S03]  /*3410*/  LDG.E.64 R6, [R6.64] ;  /* 0x0000002406067981 */ /* 0x000f66000c1e1b00 */
.L_x_8283:
        /* <DEDUP_REMOVED lines=21> */
.L_x_8292:
        /* <DEDUP_REMOVED lines=23> */
.L_x_8291:
        /* <DEDUP_REMOVED lines=11> */
.L_x_8294:
        /* <DEDUP_REMOVED lines=23> */
.L_x_8293:
        /* <DEDUP_REMOVED lines=28> */
.L_x_8298:
[----:B------:R0:W-:Y:S01]  /*3ac0*/  STG.E.U8 [R16.64], RZ ;  /* 0x000000ff10007986 */ /* 0x0001e2000c101124 */
[----:B------:R-:W-:Y:S05]  /*3ad0*/  BRA `(.L_x_8300) ;  /* 0x0000066000007947 */ /* 0x000fea0003800000 */
.L_x_8297:
        /* <DEDUP_REMOVED lines=8> */
.L_x_8302:
[----:B------:R0:W-:Y:S01]  /*3b60*/  STG.E [R16.64], RZ ;  /* 0x000000ff10007986 */ /* 0x0001e2000c101924 */
[----:B------:R-:W-:Y:S05]  /*3b70*/  BRA `(.L_x_8300) ;  /* 0x000005c000007947 */ /* 0x000fea0003800000 */
.L_x_8301:
[----:B------:R0:W-:Y:S01]  /*3b80*/  STG.E.U16 [R16.64], RZ ;  /* 0x000000ff10007986 */ /* 0x0001e2000c101524 */
[----:B------:R-:W-:Y:S05]  /*3b90*/  BRA `(.L_x_8300) ;  /* 0x000005a000007947 */ /* 0x000fea0003800000 */
.L_x_8296:
        /* <DEDUP_REMOVED lines=8> */
.L_x_8304:
[----:B------:R0:W-:Y:S01]  /*3c20*/  STG.E.U16 [R16.64], RZ ;  /* 0x000000ff10007986 */ /* 0x0001e2000c101524 */
[----:B------:R-:W-:Y:S05]  /*3c30*/  BRA `(.L_x_8300) ;  /* 0x0000050000007947 */ /* 0x000fea0003800000 */
.L_x_8303:
        /* <DEDUP_REMOVED lines=8> */
.L_x_8306:
[----:B------:R0:W-:Y:S01]  /*3cc0*/  STG.E [R16.64], RZ ;  /* 0x000000ff10007986 */ /* 0x0001e2000c101924 */
[----:B------:R-:W-:Y:S05]  /*3cd0*/  BRA `(.L_x_8300) ;  /* 0x0000046000007947 */ /* 0x000fea0003800000 */
.L_x_8305:
[----:B------:R0:W-:Y:S01]  /*3ce0*/  STG.E.64 [R16.64], RZ ;  /* 0x000000ff10007986 */ /* 0x0001e2000c101b24 */
[----:B------:R-:W-:Y:S05]  /*3cf0*/  BRA `(.L_x_8300) ;  /* 0x0000044000007947 */ /* 0x000fea0003800000 */
.L_x_8295:
        /* <DEDUP_REMOVED lines=10> */
.L_x_8309:
[----:B------:R0:W-:Y:S01]  /*3da0*/  STG.E.128 [R16.64], RZ ;  /* 0x000000ff10007986 */ /* 0x0001e2000c101d24 */
[----:B------:R-:W-:Y:S05]  /*3db0*/  BRA `(.L_x_8300) ;  /* 0x0000038000007947 */ /* 0x000fea0003800000 */
.L_x_8308:
        /* <DEDUP_REMOVED lines=8> */
.L_x_8311:
[----:B------:R0:W-:Y:S01]  /*3e40*/  STG.E.U8 [R16.64], RZ ;  /* 0x000000ff10007986 */ /* 0x0001e2000c101124 */
[----:B------:R-:W-:Y:S05]  /*3e50*/  BRA `(.L_x_8300) ;  /* 0x000002e000007947 */ /* 0x000fea0003800000 */
.L_x_8310:
[----:B------:R0:W-:Y:S01]  /*3e60*/  STG.E.U16 [R16.64], RZ ;  /* 0x000000ff10007986 */ /* 0x0001e2000c101524 */
[----:B------:R-:W-:Y:S05]  /*3e70*/  BRA `(.L_x_8300) ;  /* 0x000002c000007947 */ /* 0x000fea0003800000 */
.L_x_8307:
        /* <DEDUP_REMOVED lines=10> */
.L_x_8314:
[----:B------:R0:W-:Y:S01]  /*3f20*/  STG.E.U8 [R16.64], RZ ;  /* 0x000000ff10007986 */ /* 0x0001e2000c101124 */
[----:B------:R-:W-:Y:S05]  /*3f30*/  BRA `(.L_x_8300) ;  /* 0x0000020000007947 */ /* 0x000fea0003800000 */
.L_x_8313:
[----:B------:R0:W-:Y:S01]  /*3f40*/  STG.E.U8 [R16.64], RZ ;  /* 0x000000ff10007986 */ /* 0x0001e2000c101124 */
[----:B------:R-:W-:Y:S05]  /*3f50*/  BRA `(.L_x_8300) ;  /* 0x000001e000007947 */ /* 0x000fea0003800000 */
.L_x_8312:
[----:B------:R-:W-:-:S13]  /*3f60*/  ISETP.NE.AND P0, PT, R0, 0x1c, PT ;  /* 0x0000001c0000780c */ /* 0x000fda0003f05270 */
[----:B------:R-:W-:Y:S05]  /*3f70*/  @!P0 BRA `(.L_x_8315) ;  /* 0x000001b000008947 */ /* 0x000fea0003800000 */
[----:B------:R-:W-:-:S13]  /*3f80*/  ISETP.NE.AND P0, PT, R0, 0x1d, PT ;  /* 0x0000001d0000780c */ /* 0x000fda0003f05270 */
[----:B------:R-:W-:Y:S05]  /*3f90*/  @!P0 BRA `(.L_x_8316) ;  /* 0x0000017000008947 */ /* 0x000fea0003800000 */
[----:B------:R-:W-:-:S13]  /*3fa0*/  ISETP.NE.AND P0, PT, R0, 0x2c, PT ;  /* 0x0000002c0000780c */ /* 0x000fda0003f05270 */
[----:B------:R0:W-:Y:S01]  /*3fb0*/  @!P0 STG.E.U8 [R16.64], RZ ;  /* 0x000000ff10008986 */ /* 0x0001e2000c101124 */
[----:B------:R-:W-:Y:S05]  /*3fc0*/  @!P0 BRA `(.L_x_8300) ;  /* 0x0000017000008947 */ /* 0x000fea0003800000 */
.L_x_8299:
        /* <DEDUP_REMOVED lines=20> */
.L_x_8316:
[----:B------:R0:W-:Y:S01]  /*4110*/  STG.E.64 [R16.64], RZ ;  /* 0x000000ff10007986 */ /* 0x0001e2000c101b24 */
[----:B------:R-:W-:Y:S05]  /*4120*/  BRA `(.L_x_8300) ;  /* 0x0000001000007947 */ /* 0x000fea0003800000 */
.L_x_8315:
[----:B------:R0:W-:Y:S02]  /*4130*/  STG.E [R16.64], RZ ;  /* 0x000000ff10007986 */ /* 0x0001e4000c101924 */
.L_x_8300:
[----:B------:R-:W1:Y:S04]  /*4140*/  S2R R0, SR_TID.X ;  /* 0x0000000000007919 */ /* 0x000e680000002100 */
[----:B------:R-:W1:Y:S02]  /*4150*/  S2R R3, SR_CTAID.X ;  /* 0x0000000000037919 */ /* 0x000e640000002500 */
[----:B-1----:R-:W-:-:S05]  /*4160*/  IMAD R0, R3, 0x200, R0 ;  /* 0x0000020003007824 */ /* 0x002fca00078e0200 */
[----:B0-----:R-:W-:Y:S02]  /*4170*/  IADD3 R17, R0, 0x80, RZ ;  /* 0x0000008000117810 */ /* 0x001fe40007ffe0ff */
.L_x_8248:
[----:B------:R-:W-:Y:S05]  /*4180*/  BSYNC B6 ;  /* 0x0000000000067941 */ /* 0x000fea0003800000 */
.L_x_8247:
        /* <DEDUP_REMOVED lines=231> */
.L_x_8319:
        /* <DEDUP_REMOVED lines=19> */
.L_x_8323:
[----:B------:R0:W5:Y:S01]  /*5130*/  LDG.E.U8 R2, [R4.64] ;  /* 0x0000002404027981 */ /* 0x000162000c1e1100 */
[----:B------:R-:W-:Y:S01]  /*5140*/  HFMA2.MMA R3, -RZ, RZ, 0, 0 ;  /* 0x00000000ff037435 */ /* 0x000fe200000001ff */
[----:B------:R-:W-:Y:S05]  /*5150*/  BRA `(.L_x_8325) ;  /* 0x00000d5000007947 */ /* 0x000fea0003800000 */
.L_x_8322:
        /* <DEDUP_REMOVED lines=8> */
.L_x_8327:
[----:B------:R-:W2:Y:S02]  /*51e0*/  LDG.E R2, [R4.64] ;  /* 0x0000002404027981 */ /* 0x000ea4000c1e1900 */
[----:B--2---:R-:W-:Y:S01]  /*51f0*/  SHF.R.S32.HI R3, RZ, 0x1f, R2 ;  /* 0x0000001fff037819 */ /* 0x004fe20000011402 */
[----:B------:R-:W-:Y:S05]  /*5200*/  BRA `(.L_x_8325) ;  /* 0x00000ca000007947 */ /* 0x000fea0003800000 */
.L_x_8326:
[----:B------:R-:W2:Y:S02]  /*5210*/  LDG.E.S16 R2, [R4.64] ;  /* 0x0000002404027981 */ /* 0x000ea4000c1e1700 */
[----:B--2---:R-:W-:Y:S01]  /*5220*/  SHF.R.S32.HI R3, RZ, 0x1f, R2 ;  /* 0x0000001fff037819 */ /* 0x004fe20000011402 */
[----:B------:R-:W-:Y:S05]  /*5230*/  BRA `(.L_x_8325) ;  /* 0x00000c7000007947 */ /* 0x000fea0003800000 */
.L_x_8321:
        /* <DEDUP_REMOVED lines=9> */
.L_x_8329:
[----:B------:R-:W2:Y:S02]  /*52d0*/  LDG.E.U16 R4, [R4.64] ;  /* 0x0000002404047981 */ /* 0x000ea4000c1e1500 */
[----:B--2---:R-:W-:-:S06]  /*52e0*/  HADD2.F32 R2, -RZ, R4.H0_H0 ;  /* 0x20000004ff027230 */ /* 0x004fcc0000004100 */
[----:B------:R-:W0:Y:S01]  /*52f0*/  F2I.S64.TRUNC R2, R2 ;  /* 0x0000000200027311 */ /* 0x000e22000020d900 */
[----:B------:R-:W-:Y:S05]  /*5300*/  BRA `(.L_x_8325) ;  /* 0x00000ba000007947 */ /* 0x000fea0003800000 */
.L_x_8328:
        /* <DEDUP_REMOVED lines=9> */
.L_x_8331:
[----:B------:R-:W2:Y:S02]  /*53a0*/  LDG.E.U16 R4, [R4.64] ;  /* 0x0000002404047981 */ /* 0x000ea4000c1e1500 */
[----:B--2---:R-:W-:-:S06]  /*53b0*/  HADD2.F32 R2, -RZ, R4.H0_H0 ;  /* 0x20000004ff027230 */ /* 0x004fcc0000004100 */
[----:B------:R-:W0:Y:S01]  /*53c0*/  F2I.S64.TRUNC R2, R2 ;  /* 0x0000000200027311 */ /* 0x000e22000020d900 */
[----:B------:R-:W-:Y:S05]  /*53d0*/  BRA `(.L_x_8325) ;  /* 0x00000ad000007947 */ /* 0x000fea0003800000 */
.L_x_8330:
[----:B------:R-:W2:Y:S02]  /*53e0*/  LDG.E.64 R2, [R4.64] ;  /* 0x0000002404027981 */ /* 0x000ea4000c1e1b00 */
[----:B--2---:R-:W0:Y:S01]  /*53f0*/  F2I.S64.F64.TRUNC R2, R2 ;  /* 0x0000000200027311 */ /* 0x004e22000030d900 */
[----:B------:R-:W-:Y:S05]  /*5400*/  BRA `(.L_x_8325) ;  /* 0x00000aa000007947 */ /* 0x000fea0003800000 */
.L_x_8320:
        /* <DEDUP_REMOVED lines=13> */
.L_x_8334:
[----:B------:R-:W2:Y:S02]  /*54e0*/  LDG.E.64 R2, [R4.64] ;  /* 0x0000002404027981 */ /* 0x000ea4000c1e1b00 */
[----:B--2---:R-:W0:Y:S01]  /*54f0*/  F2I.S64.F64.TRUNC R2, R2 ;  /* 0x0000000200027311 */ /* 0x004e22000030d900 */
[----:B------:R-:W-:Y:S05]  /*5500*/  BRA `(.L_x_8325) ;  /* 0x000009a000007947 */ /* 0x000fea0003800000 */
.L_x_8333:
        /* <DEDUP_REMOVED lines=27> */
.L_x_8336:
        /* <DEDUP_REMOVED lines=14> */
.L_x_8335:
[----:B------:R-:W2:Y:S02]  /*57a0*/  LDG.E.U16 R2, [R4.64] ;  /* 0x0000002404027981 */ /* 0x000ea4000c1e1500 */
[----:B--2---:R-:W-:-:S06]  /*57b0*/  PRMT R2, RZ, 0x5410, R2 ;  /* 0x00005410ff027816 */ /* 0x004fcc0000000002 */
[----:B------:R-:W0:Y:S01]  /*57c0*/  F2I.S64.TRUNC R2, R2 ;  /* 0x0000000200027311 */ /* 0x000e22000020d900 */
[----:B------:R-:W-:Y:S05]  /*57d0*/  BRA `(.L_x_8325) ;  /* 0x000006d000007947 */ /* 0x000fea0003800000 */
.L_x_8332:
        /* <DEDUP_REMOVED lines=11> */
.L_x_8339:
        /* <DEDUP_REMOVED lines=21> */
.L_x_8343:
[----:B------:R-:W-:Y:S05]  /*59e0*/  BSYNC B1 ;  /* 0x0000000000017941 */ /* 0x000fea0003800000 */
.L_x_8342:
[----:B------:R-:W-:Y:S01]  /*59f0*/  IMAD.SHL.U32 R2, R2, 0x100000, RZ ;  /* 0x0010000002027824 */ /* 0x000fe200078e00ff */
[----:B------:R-:W-:-:S04]  /*5a00*/  LEA R3, R0, 0x3b800000, 0x17 ;  /* 0x3b80000000037811 */ /* 0x000fc800078eb8ff */
[----:B------:R-:W-:Y:S02]  /*5a10*/  LOP3.LUT R2, R3, R2, R4, 0xfe, !PT ;  /* 0x0000000203027212 */ /* 0x000fe400078efe04 */
.L_x_8341:
[----:B------:R-:W-:Y:S05]  /*5a20*/  BSYNC B0 ;  /* 0x0000000000007941 */ /* 0x000fea0003800000 */
.L_x_8340:
[----:B------:R-:W0:Y:S01]  /*5a30*/  F2I.S64.TRUNC R2, R2 ;  /* 0x0000000200027311 */ /* 0x000e22000020d900 */
[----:B------:R-:W-:Y:S05]  /*5a40*/  BRA `(.L_x_8325) ;  /* 0x0000046000007947 */ /* 0x000fea0003800000 */
.L_x_8338:
        /* <DEDUP_REMOVED lines=21> */
.L_x_8347:
[----:B------:R-:W-:Y:S05]  /*5ba0*/  BSYNC B1 ;  /* 0x0000000000017941 */ /* 0x000fea0003800000 */
.L_x_8346:
[----:B------:R-:W-:Y:S01]  /*5bb0*/  IMAD.SHL.U32 R2, R2, 0x200000, RZ ;  /* 0x0020000002027824 */ /* 0x000fe200078e00ff */
[----:B------:R-:W-:-:S04]  /*5bc0*/  LEA R3, R0, 0x37800000, 0x17 ;  /* 0x3780000000037811 */ /* 0x000fc800078eb8ff */
[----:B------:R-:W-:Y:S02]  /*5bd0*/  LOP3.LUT R2, R3, R2, R4, 0xfe, !PT ;  /* 0x0000000203027212 */ /* 0x000fe400078efe04 */
.L_x_8345:
[----:B------:R-:W-:Y:S05]  /*5be0*/  BSYNC B0 ;  /* 0x0000000000007941 */ /* 0x000fea0003800000 */
.L_x_8344:
[----:B------:R-:W0:Y:S01]  /*5bf0*/  F2I.S64.TRUNC R2, R2 ;  /* 0x0000000200027311 */ /* 0x000e22000020d900 */
[----:B------:R-:W-:Y:S05]  /*5c00*/  BRA `(.L_x_8325) ;  /* 0x000002a000007947 */ /* 0x000fea0003800000 */
.L_x_8337:
        /* <DEDUP_REMOVED lines=14> */
.L_x_8351:
[----:B------:R-:W-:Y:S05]  /*5cf0*/  BSYNC B0 ;  /* 0x0000000000007941 */ /* 0x000fea0003800000 */
.L_x_8350:
[----:B------:R-:W0:Y:S01]  /*5d00*/  F2I.S64.TRUNC R2, R2 ;  /* 0x0000000200027311 */ /* 0x000e22000020d900 */
[----:B------:R-:W-:Y:S05]  /*5d10*/  BRA `(.L_x_8325) ;  /* 0x0000019000007947 */ /* 0x000fea0003800000 */
.L_x_8324:
        /* <DEDUP_REMOVED lines=21> */
.L_x_8349:
[----:B------:R0:W5:Y:S01]  /*5e70*/  LDG.E.64 R2, [R4.64] ;  /* 0x0000002404027981 */ /* 0x000162000c1e1b00 */
[----:B------:R-:W-:Y:S05]  /*5e80*/  BRA `(.L_x_8325) ;  /* 0x0000002000007947 */ /* 0x000fea0003800000 */
.L_x_8348:
[----:B------:R0:W5:Y:S01]  /*5e90*/  LDG.E R2, [R4.64] ;  /* 0x0000002404027981 */ /* 0x000162000c1e1900 */
[----:B------:R-:W-:-:S03]  /*5ea0*/  IMAD.MOV.U32 R3, RZ, RZ, RZ ;  /* 0x000000ffff037224 */ /* 0x000fc600078e00ff */
.L_x_8325:
        /* <DEDUP_REMOVED lines=50> */
.L_x_8357:
        /* <DEDUP_REMOVED lines=139> */
.L_x_8356:
        /* <DEDUP_REMOVED lines=76> */
.L_x_8359:
[----:B------:R-:W-:Y:S05]  /*6f40*/  BSYNC B1 ;  /* 0x0000000000017941 */ /* 0x000fea0003800000 */
.L_x_8358:
[----:B------:R-:W-:-:S04]  /*6f50*/  ISETP.NE.U32.AND P1, PT, R12, RZ, PT ;  /* 0x000000ff0c00720c */ /* 0x000fc80003f25070 */
[----:B------:R-:W-:-:S13]  /*6f60*/  ISETP.NE.OR.EX P0, PT, R0, RZ, P0, P1 ;  /* 0x000000ff0000720c */ /* 0x000fda0000705710 */
[----:B------:R-:W-:Y:S05]  /*6f70*/  @!P0 BRA `(.L_x_8360) ;  /* 0x000002a000008947 */ /* 0x000fea0003800000 */
.L_x_8355:
        /* <DEDUP_REMOVED lines=42> */
.L_x_8360:
[----:B------:R-:W-:Y:S05]  /*7220*/  BSYNC B0 ;  /* 0x0000000000007941 */ /* 0x000fea0003800000 */
.L_x_8354:
        /* <DEDUP_REMOVED lines=48> */
.L_x_8352:
[----:B0----5:R-:W-:-:S04]  /*7530*/  LEA R6, P0, R2, c[0x0][0x370], 0x3 ;  /* 0x0000dc0002067a11 */ /* 0x021fc800078018ff */
[----:B------:R-:W-:-:S06]  /*7540*/  LEA.HI.X R7, R2, c[0x0][0x374], R3, 0x3, P0 ;  /* 0x0000dd0002077a11 */ /* 0x000fcc00000f1c03 */
[----:B------:R-:W5:Y:S03]  /*7550*/  LDG.E.64 R6, [R6.64] ;  /* 0x0000002406067981 */ /* 0x000f66000c1e1b00 */
.L_x_8353:
        /* <DEDUP_REMOVED lines=24> */
.L_x_8362:
        /* <DEDUP_REMOVED lines=23> */
.L_x_8361:
[----:B0-----:R-:W-:Y:S05]  /*7850*/  @!P0 BRA `(.L_x_8363) ;  /* 0x0000018000008947 */ /* 0x001fea0003800000 */
[----:B------:R-:W-:Y:S02]  /*7860*/  BSSY B0, `(.L_x_8363) ;  /* 0x0000017000007945 */ /* 0x000fe40003800000 */
.L_x_8364:
        /* <DEDUP_REMOVED lines=23> */
.L_x_8363:
        /* <DEDUP_REMOVED lines=28> */
.L_x_8368:
[----:B------:R0:W-:Y:S01]  /*7ba0*/  STG.E.U8 [R18.64], RZ ;  /* 0x000000ff12007986 */ /* 0x0001e2000c101124 */
[----:B------:R-:W-:Y:S05]  /*7bb0*/  BRA `(.L_x_8370) ;  /* 0x0000066000007947 */ /* 0x000fea0003800000 */
.L_x_8367:
        /* <DEDUP_REMOVED lines=8> */
.L_x_8372:
[----:B------:R0:W-:Y:S01]  /*7c40*/  STG.E [R18.64], RZ ;  /* 0x000000ff12007986 */ /* 0x0001e2000c101924 */
[----:B------:R-:W-:Y:S05]  /*7c50*/  BRA `(.L_x_8370) ;  /* 0x000005c000007947 */ /* 0x000fea0003800000 */
.L_x_8371:
[----:B------:R0:W-:Y:S01]  /*7c60*/  STG.E.U16 [R18.64], RZ ;  /* 0x000000ff12007986 */ /* 0x0001e2000c101524 */
[----:B------:R-:W-:Y:S05]  /*7c70*/  BRA `(.L_x_8370) ;  /* 0x000005a000007947 */ /* 0x000fea0003800000 */
.L_x_8366:
        /* <DEDUP_REMOVED lines=8> */
.L_x_8374:
[----:B------:R0:W-:Y:S01]  /*7d00*/  STG.E.U16 [R18.64], RZ ;  /* 0x000000ff12007986 */ /* 0x0001e2000c101524 */
[----:B------:R-:W-:Y:S05]  /*7d10*/  BRA `(.L_x_8370) ;  /* 0x0000050000007947 */ /* 0x000fea0003800000 */
.L_x_8373:
        /* <DEDUP_REMOVED lines=8> */
.L_x_8376:
[----:B------:R0:W-:Y:S01]  /*7da0*/  STG.E [R18.64], RZ ;  /* 0x000000ff12007986 */ /* 0x0001e2000c101924 */
[----:B------:R-:W-:Y:S05]  /*7db0*/  BRA `(.L_x_8370) ;  /* 0x0000046000007947 */ /* 0x000fea0003800000 */
.L_x_8375:
[----:B------:R0:W-:Y:S01]  /*7dc0*/  STG.E.64 [R18.64], RZ ;  /* 0x000000ff12007986 */ /* 0x0001e2000c101b24 */
[----:B------:R-:W-:Y:S05]  /*7dd0*/  BRA `(.L_x_8370) ;  /* 0x0000044000007947 */ /* 0x000fea0003800000 */
.L_x_8365:
        /* <DEDUP_REMOVED lines=10> */
.L_x_8379:
[----:B------:R0:W-:Y:S01]  /*7e80*/  STG.E.128 [R18.64], RZ ;  /* 0x000000ff12007986 */ /* 0x0001e2000c101d24 */
[----:B------:R-:W-:Y:S05]  /*7e90*/  BRA `(.L_x_8370) ;  /* 0x0000038000007947 */ /* 0x000fea0003800000 */
.L_x_8378:
        /* <DEDUP_REMOVED lines=8> */
.L_x_8381:
[----:B------:R0:W-:Y:S01]  /*7f20*/  STG.E.U8 [R18.64], RZ ;  /* 0x000000ff12007986 */ /* 0x0001e2000c101124 */
[----:B------:R-:W-:Y:S05]  /*7f30*/  BRA `(.L_x_8370) ;  /* 0x000002e000007947 */ /* 0x000fea0003800000 */
.L_x_8380:
[----:B------:R0:W-:Y:S01]  /*7f40*/  STG.E.U16 [R18.64], RZ ;  /* 0x000000ff12007986 */ /* 0x0001e2000c101524 */
[----:B------:R-:W-:Y:S05]  /*7f50*/  BRA `(.L_x_8370) ;  /* 0x000002c000007947 */ /* 0x000fea0003800000 */
.L_x_8377:
        /* <DEDUP_REMOVED lines=10> */
.L_x_8384:
[----:B------:R0:W-:Y:S01]  /*8000*/  STG.E.U8 [R18.64], RZ ;  /* 0x000000ff12007986 */ /* 0x0001e2000c101124 */
[----:B------:R-:W-:Y:S05]  /*8010*/  BRA `(.L_x_8370) ;  /* 0x0000020000007947 */ /* 0x000fea0003800000 */
.L_x_8383:
[----:B------:R0:W-:Y:S01]  /*8020*/  STG.E.U8 [R18.64], RZ ;  /* 0x000000ff12007986 */ /* 0x0001e2000c101124 */
[----:B------:R-:W-:Y:S05]  /*8030*/  BRA `(.L_x_8370) ;  /* 0x000001e000007947 */ /* 0x000fea0003800000 */
.L_x_8382:
[----:B------:R-:W-:-:S13]  /*8040*/  ISETP.NE.AND P0, PT, R0, 0x1c, PT ;  /* 0x0000001c0000780c */ /* 0x000fda0003f05270 */
[----:B------:R-:W-:Y:S05]  /*8050*/  @!P0 BRA `(.L_x_8385) ;  /* 0x000001b000008947 */ /* 0x000fea0003800000 */
[----:B------:R-:W-:-:S13]  /*8060*/  ISETP.NE.AND P0, PT, R0, 0x1d, PT ;  /* 0x0000001d0000780c */ /* 0x000fda0003f05270 */
[----:B------:R-:W-:Y:S05]  /*8070*/  @!P0 BRA `(.L_x_8386) ;  /* 0x0000017000008947 */ /* 0x000fea0003800000 */
[----:B------:R-:W-:-:S13]  /*8080*/  ISETP.NE.AND P0, PT, R0, 0x2c, PT ;  /* 0x0000002c0000780c */ /* 0x000fda0003f05270 */
[----:B------:R0:W-:Y:S01]  /*8090*/  @!P0 STG.E.U8 [R18.64], RZ ;  /* 0x000000ff12008986 */ /* 0x0001e2000c101124 */
[----:B------:R-:W-:Y:S05]  /*80a0*/  @!P0 BRA `(.L_x_8370) ;  /* 0x0000017000008947 */ /* 0x000fea0003800000 */
.L_x_8369:
        /* <DEDUP_REMOVED lines=20> */
.L_x_8386:
[----:B------:R0:W-:Y:S01]  /*81f0*/  STG.E.64 [R18.64], RZ ;  /* 0x000000ff12007986 */ /* 0x0001e2000c101b24 */
[----:B------:R-:W-:Y:S05]  /*8200*/  BRA `(.L_x_8370) ;  /* 0x0000001000007947 */ /* 0x000fea0003800000 */
.L_x_8385:
[----:B------:R0:W-:Y:S02]  /*8210*/  STG.E [R18.64], RZ ;  /* 0x000000ff12007986 */ /* 0x0001e4000c101924 */
.L_x_8370:
        /* <DEDUP_REMOVED lines=231> */
.L_x_8387:
        /* <DEDUP_REMOVED lines=19> */
.L_x_8391:
[----:B------:R0:W5:Y:S01]  /*91c0*/  LDG.E.U8 R2, [R4.64] ;  /* 0x0000002404027981 */ /* 0x000162000c1e1100 */
[----:B------:R-:W-:Y:S01]  /*91d0*/  IMAD.MOV.U32 R3, RZ, RZ, RZ ;  /* 0x000000ffff037224 */ /* 0x000fe200078e00ff */
[----:B------:R-:W-:Y:S05]  /*91e0*/  BRA `(.L_x_8393) ;  /* 0x00000d5000007947 */ /* 0x000fea0003800000 */
.L_x_8390:
        /* <DEDUP_REMOVED lines=8> */
.L_x_8395:
[----:B------:R-:W2:Y:S02]  /*9270*/  LDG.E R2, [R4.64] ;  /* 0x0000002404027981 */ /* 0x000ea4000c1e1900 */
[----:B--2---:R-:W-:Y:S01]  /*9280*/  SHF.R.S32.HI R3, RZ, 0x1f, R2 ;  /* 0x0000001fff037819 */ /* 0x004fe20000011402 */
[----:B------:R-:W-:Y:S05]  /*9290*/  BRA `(.L_x_8393) ;  /* 0x00000ca000007947 */ /* 0x000fea0003800000 */
.L_x_8394:
[----:B------:R-:W2:Y:S02]  /*92a0*/  LDG.E.S16 R2, [R4.64] ;  /* 0x0000002404027981 */ /* 0x000ea4000c1e1700 */
[----:B--2---:R-:W-:Y:S01]  /*92b0*/  SHF.R.S32.HI R3, RZ, 0x1f, R2 ;  /* 0x0000001fff037819 */ /* 0x004fe20000011402 */
[----:B------:R-:W-:Y:S05]  /*92c0*/  BRA `(.L_x_8393) ;  /* 0x00000c7000007947 */ /* 0x000fea0003800000 */
.L_x_8389:
        /* <DEDUP_REMOVED lines=9> */
.L_x_8397:
[----:B------:R-:W2:Y:S02]  /*9360*/  LDG.E.U16 R4, [R4.64] ;  /* 0x0000002404047981 */ /* 0x000ea4000c1e1500 */
[----:B--2---:R-:W-:-:S06]  /*9370*/  HADD2.F32 R2, -RZ, R4.H0_H0 ;  /* 0x20000004ff027230 */ /* 0x004fcc0000004100 */
[----:B------:R-:W0:Y:S01]  /*9380*/  F2I.S64.TRUNC R2, R2 ;  /* 0x0000000200027311 */ /* 0x000e22000020d900 */
[----:B------:R-:W-:Y:S05]  /*9390*/  BRA `(.L_x_8393) ;  /* 0x00000ba000007947 */ /* 0x000fea0003800000 */
.L_x_8396:
        /* <DEDUP_REMOVED lines=9> */
.L_x_8399:
[----:B------:R-:W2:Y:S02]  /*9430*/  LDG.E.U16 R4, [R4.64] ;  /* 0x0000002404047981 */ /* 0x000ea4000c1e1500 */
[----:B--2---:R-:W-:-:S06]  /*9440*/  HADD2.F32 R2, -RZ, R4.H0_H0 ;  /* 0x20000004ff027230 */ /* 0x004fcc0000004100 */
[----:B------:R-:W0:Y:S01]  /*9450*/  F2I.S64.TRUNC R2, R2 ;  /* 0x0000000200027311 */ /* 0x000e22000020d900 */
[----:B------:R-:W-:Y:S05]  /*9460*/  BRA `(.L_x_8393) ;  /* 0x00000ad000007947 */ /* 0x000fea0003800000 */
.L_x_8398:
[----:B------:R-:W2:Y:S02]  /*9470*/  LDG.E.64 R2, [R4.64] ;  /* 0x0000002404027981 */ /* 0x000ea4000c1e1b00 */
[----:B--2---:R-:W0:Y:S01]  /*9480*/  F2I.S64.F64.TRUNC R2, R2 ;  /* 0x0000000200027311 */ /* 0x004e22000030d900 */
[----:B------:R-:W-:Y:S05]  /*9490*/  BRA `(.L_x_8393) ;  /* 0x00000aa000007947 */ /* 0x000fea0003800000 */
.L_x_8388:
        /* <DEDUP_REMOVED lines=13> */
.L_x_8402:
[----:B------:R-:W2:Y:S02]  /*9570*/  LDG.E.64 R2, [R4.64] ;  /* 0x0000002404027981 */ /* 0x000ea4000c1e1b00 */
[----:B--2---:R-:W0:Y:S01]  /*9580*/  F2I.S64.F64.TRUNC R2, R2 ;  /* 0x0000000200027311 */ /* 0x004e22000030d900 */
[----:B------:R-:W-:Y:S05]  /*9590*/  BRA `(.L_x_8393) ;  /* 0x000009a000007947 */ /* 0x000fea0003800000 */
.L_x_8401:
        /* <DEDUP_REMOVED lines=27> */
.L_x_8404:
        /* <DEDUP_REMOVED lines=14> */
.L_x_8403:
[----:B------:R-:W2:Y:S02]  /*9830*/  LDG.E.U16 R2, [R4.64] ;  /* 0x0000002404027981 */ /* 0x000ea4000c1e1500 */
[----:B--2---:R-:W-:-:S06]  /*9840*/  PRMT R2, RZ, 0x5410, R2 ;  /* 0x00005410ff027816 */ /* 0x004fcc0000000002 */
[----:B------:R-:W0:Y:S01]  /*9850*/  F2I.S64.TRUNC R2, R2 ;  /* 0x0000000200027311 */ /* 0x000e22000020d900 */
[----:B------:R-:W-:Y:S05]  /*9860*/  BRA `(.L_x_8393) ;  /* 0x000006d000007947 */ /* 0x000fea0003800000 */
.L_x_8400:
        /* <DEDUP_REMOVED lines=11> */
.L_x_8407:
        /* <DEDUP_REMOVED lines=21> */
.L_x_8411:
[----:B------:R-:W-:Y:S05]  /*9a70*/  BSYNC B1 ;  /* 0x0000000000017941 */ /* 0x000fea0003800000 */
.L_x_8410:
[----:B------:R-:W-:Y:S01]  /*9a80*/  IMAD.SHL.U32 R2, R2, 0x100000, RZ ;  /* 0x0010000002027824 */ /* 0x000fe200078e00ff */
[----:B------:R-:W-:-:S04]  /*9a90*/  LEA R3, R0, 0x3b800000, 0x17 ;  /* 0x3b80000000037811 */ /* 0x000fc800078eb8ff */
[----:B------:R-:W-:Y:S02]  /*9aa0*/  LOP3.LUT R2, R3, R2, R4, 0xfe, !PT ;  /* 0x0000000203027212 */ /* 0x000fe400078efe04 */
.L_x_8409:
[----:B------:R-:W-:Y:S05]  /*9ab0*/  BSYNC B0 ;  /* 0x0000000000007941 */ /* 0x000fea0003800000 */
.L_x_8408:
[----:B------:R-:W0:Y:S01]  /*9ac0*/  F2I.S64.TRUNC R2, R2 ;  /* 0x0000000200027311 */ /* 0x000e22000020d900 */
[----:B------:R-:W-:Y:S05]  /*9ad0*/  BRA `(.L_x_8393) ;  /* 0x0000046000007947 */ /* 0x000fea0003800000 */
.L_x_8406:
        /* <DEDUP_REMOVED lines=21> */
.L_x_8415:
[----:B------:R-:W-:Y:S05]  /*9c30*/  BSYNC B1 ;  /* 0x0000000000017941 */ /* 0x000fea0003800000 */
.L_x_8414:
[----:B------:R-:W-:Y:S01]  /*9c40*/  IMAD.SHL.U32 R2, R2, 0x200000, RZ ;  /* 0x0020000002027824 */ /* 0x000fe200078e00ff */
[----:B------:R-:W-:-:S04]  /*9c50*/  LEA R3, R0, 0x37800000, 0x17 ;  /* 0x3780000000037811 */ /* 0x000fc800078eb8ff */
[----:B------:R-:W-:Y:S02]  /*9c60*/  LOP3.LUT R2, R3, R2, R4, 0xfe, !PT ;  /* 0x0000000203027212 */ /* 0x000fe400078efe04 */
.L_x_8413:
[----:B------:R-:W-:Y:S05]  /*9c70*/  BSYNC B0 ;  /* 0x0000000000007941 */ /* 0x000fea0003800000 */
.L_x_8412:
[----:B------:R-:W0:Y:S01]  /*9c80*/  F2I.S64.TRUNC R2, R2 ;  /* 0x0000000200027311 */ /* 0x000e22000020d900 */
[----:B------:R-:W-:Y:S05]  /*9c90*/  BRA `(.L_x_8393) ;  /* 0x000002a000007947 */ /* 0x000fea0003800000 */
.L_x_8405:
        /* <DEDUP_REMOVED lines=14> */
.L_x_8419:
[----:B------:R-:W-:Y:S05]  /*9d80*/  BSYNC B0 ;  /* 0x0000000000007941 */ /* 0x000fea0003800000 */
.L_x_8418:
[----:B------:R-:W0:Y:S01]  /*9d90*/  F2I.S64.TRUNC R2, R2 ;  /* 0x0000000200027311 */ /* 0x000e22000020d900 */
[----:B------:R-:W-:Y:S05]  /*9da0*/  BRA `(.L_x_8393) ;  /* 0x0000019000007947 */ /* 0x000fea0003800000 */
.L_x_8392:
        /* <DEDUP_REMOVED lines=21> */
.L_x_8417:
[----:B------:R0:W5:Y:S01]  /*9f00*/  LDG.E.64 R2, [R4.64] ;  /* 0x0000002404027981 */ /* 0x000162000c1e1b00 */
[----:B------:R-:W-:Y:S05]  /*9f10*/  BRA `(.L_x_8393) ;  /* 0x0000002000007947 */ /* 0x000fea0003800000 */
.L_x_8416:
[----:B------:R0:W5:Y:S01]  /*9f20*/  LDG.E R2, [R4.64] ;  /* 0x0000002404027981 */ /* 0x000162000c1e1900 */
[----:B------:R-:W-:-:S03]  /*9f30*/  HFMA2.MMA R3, -RZ, RZ, 0, 0 ;  /* 0x00000000ff037435 */ /* 0x000fc600000001ff */
.L_x_8393:
        /* <DEDUP_REMOVED lines=50> */
.L_x_8425:
        /* <DEDUP_REMOVED lines=139> */
.L_x_8424:
        /* <DEDUP_REMOVED lines=76> */
.L_x_8427:
[----:B------:R-:W-:Y:S05]  /*afd0*/  BSYNC B1 ;  /* 0x0000000000017941 */ /* 0x000fea0003800000 */
.L_x_8426:
[----:B------:R-:W-:-:S04]  /*afe0*/  ISETP.NE.U32.AND P1, PT, R12, RZ, PT ;  /* 0x000000ff0c00720c */ /* 0x000fc80003f25070 */
[----:B------:R-:W-:-:S13]  /*aff0*/  ISETP.NE.OR.EX P0, PT, R0, RZ, P0, P1 ;  /* 0x000000ff0000720c */ /* 0x000fda0000705710 */
[----:B------:R-:W-:Y:S05]  /*b000*/  @!P0 BRA `(.L_x_8428) ;  /* 0x000002a000008947 */ /* 0x000fea0003800000 */
.L_x_8423:
        /* <DEDUP_REMOVED lines=42> */
.L_x_8428:
[----:B------:R-:W-:Y:S05]  /*b2b0*/  BSYNC B0 ;  /* 0x0000000000007941 */ /* 0x000fea0003800000 */
.L_x_8422:
        /* <DEDUP_REMOVED lines=48> */
.L_x_8420:
[----:B0----5:R-:W-:-:S04]  /*b5c0*/  LEA R6, P0, R2, c[0x0][0x370], 0x3 ;  /* 0x0000dc0002067a11 */ /* 0x021fc800078018ff */
[----:B------:R-:W-:-:S06]  /*b5d0*/  LEA.HI.X R7, R2, c[0x0][0x374], R3, 0x3, P0 ;  /* 0x0000dd0002077a11 */ /* 0x000fcc00000f1c03 */
[----:B------:R-:W5:Y:S03]  /*b5e0*/  LDG.E.64 R6, [R6.64] ;  /* 0x0000002406067981 */ /* 0x000f66000c1e1b00 */
.L_x_8421:
        /* <DEDUP_REMOVED lines=24> */
.L_x_8430:
        /* <DEDUP_REMOVED lines=23> */
.L_x_8429:
[----:B0-----:R-:W-:Y:S05]  /*b8e0*/  @!P0 BRA `(.L_x_8431) ;  /* 0x0000018000008947 */ /* 0x001fea0003800000 */
[----:B------:R-:W-:Y:S02]  /*b8f0*/  BSSY B0, `(.L_x_8431) ;  /* 0x0000017000007945 */ /* 0x000fe40003800000 */
.L_x_8432:
        /* <DEDUP_REMOVED lines=23> */
.L_x_8431:
        /* <DEDUP_REMOVED lines=28> */
.L_x_8436:
[----:B------:R0:W-:Y:S01]  /*bc30*/  STG.E.U8 [R18.64], RZ ;  /* 0x000000ff12007986 */ /* 0x0001e2000c101124 */
[----:B------:R-:W-:Y:S05]  /*bc40*/  BRA `(.L_x_8438) ;  /* 0x0000066000007947 */ /* 0x000fea0003800000 */
.L_x_8435:
        /* <DEDUP_REMOVED lines=8> */
.L_x_8440:
[----:B------:R0:W-:Y:S01]  /*bcd0*/  STG.E [R18.64], RZ ;  /* 0x000000ff12007986 */ /* 0x0001e2000c101924 */
[----:B------:R-:W-:Y:S05]  /*bce0*/  BRA `(.L_x_8438) ;  /* 0x000005c000007947 */ /* 0x000fea0003800000 */
.L_x_8439:
[----:B------:R0:W-:Y:S01]  /*bcf0*/  STG.E.U16 [R18.64], RZ ;  /* 0x000000ff12007986 */ /* 0x0001e2000c101524 */
[----:B------:R-:W-:Y:S05]  /*bd00*/  BRA `(.L_x_8438) ;  /* 0x000005a000007947 */ /* 0x000fea0003800000 */
.L_x_8434:
        /* <DEDUP_REMOVED lines=8> */
.L_x_8442:
[----:B------:R0:W-:Y:S01]  /*bd90*/  STG.E.U16 [R18.64], RZ ;  /* 0x000000ff12007986 */ /* 0x0001e2000c101524 */
[----:B------:R-:W-:Y:S05]  /*bda0*/  BRA `(.L_x_8438) ;  /* 0x0000050000007947 */ /* 0x000fea0003800000 */
.L_x_8441:
        /* <DEDUP_REMOVED lines=8> */
.L_x_8444:
[----:B------:R0:W-:Y:S01]  /*be30*/  STG.E [R18.64], RZ ;  /* 0x000000ff12007986 */ /* 0x0001e2000c101924 */
[----:B------:R-:W-:Y:S05]  /*be40*/  BRA `(.L_x_8438) ;  /* 0x0000046000007947 */ /* 0x000fea0003800000 */
.L_x_8443:
[----:B------:R0:W-:Y:S01]  /*be50*/  STG.E.64 [R18.64], RZ ;  /* 0x000000ff12007986 */ /* 0x0001e2000c101b24 */
[----:B------:R-:W-:Y:S05]  /*be60*/  BRA `(.L_x_8438) ;  /* 0x0000044000007947 */ /* 0x000fea0003800000 */
.L_x_8433:
        /* <DEDUP_REMOVED lines=10> */
.L_x_8447:
[----:B------:R0:W-:Y:S01]  /*bf10*/  STG.E.128 [R18.64], RZ ;  /* 0x000000ff12007986 */ /* 0x0001e2000c101d24 */
[----:B------:R-:W-:Y:S05]  /*bf20*/  BRA `(.L_x_8438) ;  /* 0x0000038000007947 */ /* 0x000fea0003800000 */
.L_x_8446:
        /* <DEDUP_REMOVED lines=8> */
.L_x_8449:
[----:B------:R0:W-:Y:S01]  /*bfb0*/  STG.E.U8 [R18.64], RZ ;  /* 0x000000ff12007986 */ /* 0x0001e2000c101124 */
[----:B------:R-:W-:Y:S05]  /*bfc0*/  BRA `(.L_x_8438) ;  /* 0x000002e000007947 */ /* 0x000fea0003800000 */
.L_x_8448:
[----:B------:R0:W-:Y:S01]  /*bfd0*/  STG.E.U16 [R18.64], RZ ;  /* 0x000000ff12007986 */ /* 0x0001e2000c101524 */
[----:B------:R-:W-:Y:S05]  /*bfe0*/  BRA `(.L_x_8438) ;  /* 0x000002c000007947 */ /* 0x000fea0003800000 */
.L_x_8445:
        /* <DEDUP_REMOVED lines=10> */
.L_x_8452:
[----:B------:R0:W-:Y:S01]  /*c090*/  STG.E.U8 [R18.64], RZ ;  /* 0x000000ff12007986 */ /* 0x0001e2000c101124 */
[----:B------:R-:W-:Y:S05]  /*c0a0*/  BRA `(.L_x_8438) ;  /* 0x0000020000007947 */ /* 0x000fea0003800000 */
.L_x_8451:
[----:B------:R0:W-:Y:S01]  /*c0b0*/  STG.E.U8 [R18.64], RZ ;  /* 0x000000ff12007986 */ /* 0x0001e2000c101124 */
[----:B------:R-:W-:Y:S05]  /*c0c0*/  BRA `(.L_x_8438) ;  /* 0x000001e000007947 */ /* 0x000fea0003800000 */
.L_x_8450:
[----:B------:R-:W-:-:S13]  /*c0d0*/  ISETP.NE.AND P0, PT, R0, 0x1c, PT ;  /* 0x0000001c0000780c */ /* 0x000fda0003f05270 */
[----:B------:R-:W-:Y:S05]  /*c0e0*/  @!P0 BRA `(.L_x_8453) ;  /* 0x000001b000008947 */ /* 0x000fea0003800000 */
[----:B------:R-:W-:-:S13]  /*c0f0*/  ISETP.NE.AND P0, PT, R0, 0x1d, PT ;  /* 0x0000001d0000780c */ /* 0x000fda0003f05270 */
[----:B------:R-:W-:Y:S05]  /*c100*/  @!P0 BRA `(.L_x_8454) ;  /* 0x0000017000008947 */ /* 0x000fea0003800000 */
[----:B------:R-:W-:-:S13]  /*c110*/  ISETP.NE.AND P0, PT, R0, 0x2c, PT ;  /* 0x0000002c0000780c */ /* 0x000fda0003f05270 */
[----:B------:R0:W-:Y:S01]  /*c120*/  @!P0 STG.E.U8 [R18.64], RZ ;  /* 0x000000ff12008986 */ /* 0x0001e2000c101124 */
[----:B------:R-:W-:Y:S05]  /*c130*/  @!P0 BRA `(.L_x_8438) ;  /* 0x0000017000008947 */ /* 0x000fea0003800000 */
.L_x_8437:
        /* <DEDUP_REMOVED lines=20> */
.L_x_8454:
[----:B------:R0:W-:Y:S01]  /*c280*/  STG.E.64 [R18.64], RZ ;  /* 0x000000ff12007986 */ /* 0x0001e2000c101b24 */
[----:B------:R-:W-:Y:S05]  /*c290*/  BRA `(.L_x_8438) ;  /* 0x0000001000007947 */ /* 0x000fea0003800000 */
.L_x_8453:
[----:B------:R0:W-:Y:S02]  /*c2a0*/  STG.E [R18.64], RZ ;  /* 0x000000ff12007986 */ /* 0x0001e4000c101924 */
.L_x_8438:
[----:B------:R-:W-:Y:S02]  /*c2b0*/  IADD3 R17, R17, 0x80, RZ ;  /* 0x0000008011117810 */ /* 0x000fe40007ffe0ff */
.L_x_8318:
[----:B------:R-:W-:Y:S05]  /*c2c0*/  BSYNC B6 ;  /* 0x0000000000067941 */ /* 0x000fea0003800000 */
.L_x_8317:
        /* <DEDUP_REMOVED lines=230> */
.L_x_8455:
        /* <DEDUP_REMOVED lines=19> */
.L_x_8459:
[----:B------:R1:W5:Y:S01]  /*d260*/  LDG.E.U8 R2, [R4.64] ;  /* 0x0000002404027981 */ /* 0x000362000c1e1100 */
[----:B------:R-:W-:Y:S01]  /*d270*/  IMAD.MOV.U32 R3, RZ, RZ, RZ ;  /* 0x000000ffff037224 */ /* 0x000fe200078e00ff */
[----:B------:R-:W-:Y:S05]  /*d280*/  BRA `(.L_x_8461) ;  /* 0x00000d5000007947 */ /* 0x000fea0003800000 */
.L_x_8458:
        /* <DEDUP_REMOVED lines=8> */
.L_x_8463:
[----:B------:R-:W2:Y:S02]  /*d310*/  LDG.E R2, [R4.64] ;  /* 0x0000002404027981 */ /* 0x000ea4000c1e1900 */
[----:B--2---:R-:W-:Y:S01]  /*d320*/  SHF.R.S32.HI R3, RZ, 0x1f, R2 ;  /* 0x0000001fff037819 */ /* 0x004fe20000011402 */
[----:B------:R-:W-:Y:S05]  /*d330*/  BRA `(.L_x_8461) ;  /* 0x00000ca000007947 */ /* 0x000fea0003800000 */
.L_x_8462:
[----:B------:R-:W2:Y:S02]  /*d340*/  LDG.E.S16 R2, [R4.64] ;  /* 0x0000002404027981 */ /* 0x000ea4000c1e1700 */
[----:B--2---:R-:W-:Y:S01]  /*d350*/  SHF.R.S32.HI R3, RZ, 0x1f, R2 ;  /* 0x0000001fff037819 */ /* 0x004fe20000011402 */
[----:B------:R-:W-:Y:S05]  /*d360*/  BRA `(.L_x_8461) ;  /* 0x00000c7000007947 */ /* 0x000fea0003800000 */
.L_x_8457:
        /* <DEDUP_REMOVED lines=9> */
.L_x_8465:
[----:B------:R-:W2:Y:S02]  /*d400*/  LDG.E.U16 R4, [R4.64] ;  /* 0x0000002404047981 */ /* 0x000ea4000c1e1500 */
[----:B--2---:R-:W-:-:S06]  /*d410*/  HADD2.F32 R2, -RZ, R4.H0_H0 ;  /* 0x20000004ff027230 */ /* 0x004fcc0000004100 */
[----:B------:R-:W1:Y:S01]  /*d420*/  F2I.S64.TRUNC R2, R2 ;  /* 0x0000000200027311 */ /* 0x000e62000020d900 */
[----:B------:R-:W-:Y:S05]  /*d430*/  BRA `(.L_x_8461) ;  /* 0x00000ba000007947 */ /* 0x000fea0003800000 */
.L_x_8464:
        /* <DEDUP_REMOVED lines=9> */
.L_x_8467:
[----:B------:R-:W2:Y:S02]  /*d4d0*/  LDG.E.U16 R4, [R4.64] ;  /* 0x0000002404047981 */ /* 0x000ea4000c1e1500 */
[----:B--2---:R-:W-:-:S06]  /*d4e0*/  HADD2.F32 R2, -RZ, R4.H0_H0 ;  /* 0x20000004ff027230 */ /* 0x004fcc0000004100 */
[----:B------:R-:W1:Y:S01]  /*d4f0*/  F2I.S64.TRUNC R2, R2 ;  /* 0x0000000200027311 */ /* 0x000e62000020d900 */
[----:B------:R-:W-:Y:S05]  /*d500*/  BRA `(.L_x_8461) ;  /* 0x00000ad000007947 */ /* 0x000fea0003800000 */
.L_x_8466:
[----:B------:R-:W2:Y:S02]  /*d510*/  LDG.E.64 R2, [R4.64] ;  /* 0x0000002404027981 */ /* 0x000ea4000c1e1b00 */
[----:B--2---:R-:W1:Y:S01]  /*d520*/  F2I.S64.F64.TRUNC R2, R2 ;  /* 0x0000000200027311 */ /* 0x004e62000030d900 */
[----:B------:R-:W-:Y:S05]  /*d530*/  BRA `(.L_x_8461) ;  /* 0x00000aa000007947 */ /* 0x000fea0003800000 */
.L_x_8456:
        /* <DEDUP_REMOVED lines=13> */
.L_x_8470:
[----:B------:R-:W2:Y:S02]  /*d610*/  LDG.E.64 R2, [R4.64] ;  /* 0x0000002404027981 */ /* 0x000ea4000c1e1b00 */
[----:B--2---:R-:W1:Y:S01]  /*d620*/  F2I.S64.F64.TRUNC R2, R2 ;  /* 0x0000000200027311 */ /* 0x004e62000030d900 */
[----:B------:R-:W-:Y:S05]  /*d630*/  BRA `(.L_x_8461) ;  /* 0x000009a000007947 */ /* 0x000fea0003800000 */
.L_x_8469:
        /* <DEDUP_REMOVED lines=27> */
.L_x_8472:
        /* <DEDUP_REMOVED lines=14> */
.L_x_8471:
[----:B------:R-:W2:Y:S02]  /*d8d0*/  LDG.E.U16 R2, [R4.64] ;  /* 0x0000002404027981 */ /* 0x000ea4000c1e1500 */
[----:B--2---:R-:W-:-:S06]  /*d8e0*/  PRMT R2, RZ, 0x5410, R2 ;  /* 0x00005410ff027816 */ /* 0x004fcc0000000002 */
[----:B------:R-:W1:Y:S01]  /*d8f0*/  F2I.S64.TRUNC R2, R2 ;  /* 0x0000000200027311 */ /* 0x000e62000020d900 */
[----:B------:R-:W-:Y:S05]  /*d900*/  BRA `(.L_x_8461) ;  /* 0x000006d000007947 */ /* 0x000fea0003800000 */
.L_x_8468:
        /* <DEDUP_REMOVED lines=11> */
.L_x_8475:
        /* <DEDUP_REMOVED lines=21> */
.L_x_8479:
[----:B------:R-:W-:Y:S05]  /*db10*/  BSYNC B1 ;  /* 0x0000000000017941 */ /* 0x000fea0003800000 */
.L_x_8478:
[----:B------:R-:W-:Y:S01]  /*db20*/  IMAD.SHL.U32 R2, R2, 0x100000, RZ ;  /* 0x0010000002027824 */ /* 0x000fe200078e00ff */
[----:B------:R-:W-:-:S04]  /*db30*/  LEA R3, R0, 0x3b800000, 0x17 ;  /* 0x3b80000000037811 */ /* 0x000fc800078eb8ff */
[----:B------:R-:W-:Y:S02]  /*db40*/  LOP3.LUT R2, R3, R2, R4, 0xfe, !PT ;  /* 0x0000000203027212 */ /* 0x000fe400078efe04 */
.L_x_8477:
[----:B------:R-:W-:Y:S05]  /*db50*/  BSYNC B0 ;  /* 0x0000000000007941 */ /* 0x000fea0003800000 */
.L_x_8476:
[----:B------:R-:W1:Y:S01]  /*db60*/  F2I.S64.TRUNC R2, R2 ;  /* 0x0000000200027311 */ /* 0x000e62000020d900 */
[----:B------:R-:W-:Y:S05]  /*db70*/  BRA `(.L_x_8461) ;  /* 0x0000046000007947 */ /* 0x000fea0003800000 */
.L_x_8474:
        /* <DEDUP_REMOVED lines=21> */
.L_x_8483:
[----:B------:R-:W-:Y:S05]  /*dcd0*/  BSYNC B1 ;  /* 0x0000000000017941 */ /* 0x000fea0003800000 */
.L_x_8482:
[----:B------:R-:W-:Y:S01]  /*dce0*/  IMAD.SHL.U32 R2, R2, 0x200000, RZ ;  /* 0x0020000002027824 */ /* 0x000fe200078e00ff */
[----:B------:R-:W-:-:S04]  /*dcf0*/  LEA R3, R0, 0x37800000, 0x17 ;  /* 0x3780000000037811 */ /* 0x000fc800078eb8ff */
[----:B------:R-:W-:Y:S02]  /*dd00*/  LOP3.LUT R2, R3, R2, R4, 0xfe, !PT ;  /* 0x0000000203027212 */ /* 0x000fe400078efe04 */
.L_x_8481:
[----:B------:R-:W-:Y:S05]  /*dd10*/  BSYNC B0 ;  /* 0x0000000000007941 */ /* 0x000fea0003800000 */
.L_x_8480:
[----:B------:R-:W1:Y:S01]  /*dd20*/  F2I.S64.TRUNC R2, R2 ;  /* 0x0000000200027311 */ /* 0x000e62000020d900 */
[----:B------:R-:W-:Y:S05]  /*dd30*/  BRA `(.L_x_8461) ;  /* 0x000002a000007947 */ /* 0x000fea0003800000 */
.L_x_8473:
        /* <DEDUP_REMOVED lines=14> */
.L_x_8487:
[----:B------:R-:W-:Y:S05]  /*de20*/  BSYNC B0 ;  /* 0x0000000000007941 */ /* 0x000fea0003800000 */
.L_x_8486:
[----:B------:R-:W1:Y:S01]  /*de30*/  F2I.S64.TRUNC R2, R2 ;  /* 0x0000000200027311 */ /* 0x000e62000020d900 */
[----:B------:R-:W-:Y:S05]  /*de40*/  BRA `(.L_x_8461) ;  /* 0x0000019000007947 */ /* 0x000fea0003800000 */
.L_x_8460:
        /* <DEDUP_REMOVED lines=21> */
.L_x_8485:
[----:B------:R1:W5:Y:S01]  /*dfa0*/  LDG.E.64 R2, [R4.64] ;  /* 0x0000002404027981 */ /* 0x000362000c1e1b00 */
[----:B------:R-:W-:Y:S05]  /*dfb0*/  BRA `(.L_x_8461) ;  /* 0x0000002000007947 */ /* 0x000fea0003800000 */
.L_x_8484:
[----:B------:R1:W5:Y:S01]  /*dfc0*/  LDG.E R2, [R4.64] ;  /* 0x0000002404027981 */ /* 0x000362000c1e1900 */
[----:B------:R-:W-:-:S03]  /*dfd0*/  HFMA2.MMA R3, -RZ, RZ, 0, 0 ;  /* 0x00000000ff037435 */ /* 0x000fc600000001ff */
.L_x_8461:
        /* <DEDUP_REMOVED lines=50> */
.L_x_8493:
        /* <DEDUP_REMOVED lines=139> */
.L_x_8492:
        /* <DEDUP_REMOVED lines=76> */
.L_x_8495:
[----:B------:R-:W-:Y:S05]  /*f070*/  BSYNC B1 ;  /* 0x0000000000017941 */ /* 0x000fea0003800000 */
.L_x_8494:
[----:B------:R-:W-:-:S04]  /*f080*/  ISETP.NE.U32.AND P1, PT, R12, RZ, PT ;  /* 0x000000ff0c00720c */ /* 0x000fc80003f25070 */
[----:B------:R-:W-:-:S13]  /*f090*/  ISETP.NE.OR.EX P0, PT, R0, RZ, P0, P1 ;  /* 0x000000ff0000720c */ /* 0x000fda0000705710 */
[----:B------:R-:W-:Y:S05]  /*f0a0*/  @!P0 BRA `(.L_x_8496) ;  /* 0x000002a000008947 */ /* 0x000fea0003800000 */
.L_x_8491:
        /* <DEDUP_REMOVED lines=42> */
.L_x_8496:
[----:B------:R-:W-:Y:S05]  /*f350*/  BSYNC B0 ;  /* 0x0000000000007941 */ /* 0x000fea0003800000 */
.L_x_8490:
        /* <DEDUP_REMOVED lines=48> */
.L_x_8488:
[----:B-1---5:R-:W-:-:S04]  /*f660*/  LEA R6, P0, R2, c[0x0][0x370], 0x3 ;  /* 0x0000dc0002067a11 */ /* 0x022fc800078018ff */
[----:B------:R-:W-:-:S06]  /*f670*/  LEA.HI.X R7, R2, c[0x0][0x374], R3, 0x3, P0 ;  /* 0x0000dd0002077a11 */ /* 0x000fcc00000f1c03 */
[----:B------:R-:W5:Y:S03]  /*f680*/  LDG.E.64 R6, [R6.64] ;  /* 0x0000002406067981 */ /* 0x000f66000c1e1b00 */
.L_x_8489:
        /* <DEDUP_REMOVED lines=24> */
.L_x_8498:
        /* <DEDUP_REMOVED lines=23> */
.L_x_8497:
[----:B-1----:R-:W-:Y:S05]  /*f980*/  @!P0 BRA `(.L_x_8499) ;  /* 0x0000018000008947 */ /* 0x002fea0003800000 */
[----:B------:R-:W-:Y:S02]  /*f990*/  BSSY B0, `(.L_x_8499) ;  /* 0x0000017000007945 */ /* 0x000fe40003800000 */
.L_x_8500:
        /* <DEDUP_REMOVED lines=23> */
.L_x_8499:
        /* <DEDUP_REMOVED lines=28> */
.L_x_8504:
[----:B------:R-:W-:Y:S01]  /*fcd0*/  STG.E.U8 [R16.64], RZ ;  /* 0x000000ff10007986 */ /* 0x000fe2000c101124 */
[----:B------:R-:W-:Y:S05]  /*fce0*/  EXIT ;  /* 0x000000000000794d */ /* 0x000fea0003800000 */
.L_x_8503:
        /* <DEDUP_REMOVED lines=8> */
.L_x_8507:
[----:B------:R-:W-:Y:S01]  /*fd70*/  STG.E [R16.64], RZ ;  /* 0x000000ff10007986 */ /* 0x000fe2000c101924 */
[----:B------:R-:W-:Y:S05]  /*fd80*/  EXIT ;  /* 0x000000000000794d */ /* 0x000fea0003800000 */
.L_x_8506:
[----:B------:R-:W-:Y:S01]  /*fd90*/  STG.E.U16 [R16.64], RZ ;  /* 0x000000ff10007986 */ /* 0x000fe2000c101524 */
[----:B------:R-:W-:Y:S05]  /*fda0*/  EXIT ;  /* 0x000000000000794d */ /* 0x000fea0003800000 */
.L_x_8502:
        /* <DEDUP_REMOVED lines=8> */
.L_x_8509:
[----:B------:R-:W-:Y:S01]  /*fe30*/  STG.E.U16 [R16.64], RZ ;  /* 0x000000ff10007986 */ /* 0x000fe2000c101524 */
[----:B------:R-:W-:Y:S05]  /*fe40*/  EXIT ;  /* 0x000000000000794d */ /* 0x000fea0003800000 */
.L_x_8508:
        /* <DEDUP_REMOVED lines=8> */
.L_x_8511:
[----:B------:R-:W-:Y:S01]  /*fed0*/  STG.E [R16.64], RZ ;  /* 0x000000ff10007986 */ /* 0x000fe2000c101924 */
[----:B------:R-:W-:Y:S05]  /*fee0*/  EXIT ;  /* 0x000000000000794d */ /* 0x000fea0003800000 */
.L_x_8510:
[----:B------:R-:W-:Y:S01]  /*fef0*/  STG.E.64 [R16.64], RZ ;  /* 0x000000ff10007986 */ /* 0x000fe2000c101b24 */
[----:B------:R-:W-:Y:S05]  /*ff00*/  EXIT ;  /* 0x000000000000794d */ /* 0x000fea0003800000 */
.L_x_8501:
        /* <DEDUP_REMOVED lines=10> */
.L_x_8514:
[----:B------:R-:W-:Y:S01]  /*ffb0*/  STG.E.128 [R16.64], RZ ;  /* 0x000000ff10007986 */ /* 0x000fe2000c101d24 */
[----:B------:R-:W-:Y:S05]  /*ffc0*/  EXIT ;  /* 0x000000000000794d */ /* 0x000fea0003800000 */
.L_x_8513:
        /* <DEDUP_REMOVED lines=8> */
.L_x_8516:
[----:B------:R-:W-:Y:S01]  /*10050*/  STG.E.U8 [R16.64], RZ ;  /* 0x000000ff10007986 */ /* 0x000fe2000c101124 */
[----:B------:R-:W-:Y:S05]  /*10060*/  EXIT ;  /* 0x000000000000794d */ /* 0x000fea0003800000 */
.L_x_8515:
[----:B------:R-:W-:Y:S01]  /*10070*/  STG.E.U16 [R16.64], RZ ;  /* 0x000000ff10007986 */ /* 0x000fe2000c101524 */
[----:B------:R-:W-:Y:S05]  /*10080*/  EXIT ;  /* 0x000000000000794d */ /* 0x000fea0003800000 */
.L_x_8512:
        /* <DEDUP_REMOVED lines=10> */
.L_x_8519:
[----:B------:R-:W-:Y:S01]  /*10130*/  STG.E.U8 [R16.64], RZ ;  /* 0x000000ff10007986 */ /* 0x000fe2000c101124 */
[----:B------:R-:W-:Y:S05]  /*10140*/  EXIT ;  /* 0x000000000000794d */ /* 0x000fea0003800000 */
.L_x_8518:
[----:B------:R-:W-:Y:S01]  /*10150*/  STG.E.U8 [R16.64], RZ ;  /* 0x000000ff10007986 */ /* 0x000fe2000c101124 */
[----:B------:R-:W-:Y:S05]  /*10160*/  EXIT ;  /* 0x000000000000794d */ /* 0x000fea0003800000 */
.L_x_8517:
[----:B------:R-:W-:-:S13]  /*10170*/  ISETP.NE.AND P0, PT, R0, 0x1c, PT ;  /* 0x0000001c0000780c */ /* 0x000fda0003f05270 */
[----:B------:R-:W-:Y:S05]  /*10180*/  @!P0 BRA `(.L_x_8520) ;  /* 0x000001b000008947 */ /* 0x000fea0003800000 */
[----:B------:R-:W-:-:S13]  /*10190*/  ISETP.NE.AND P0, PT, R0, 0x1d, PT ;  /* 0x0000001d0000780c */ /* 0x000fda0003f05270 */
[----:B------:R-:W-:Y:S05]  /*101a0*/  @!P0 BRA `(.L_x_8521) ;  /* 0x0000017000008947 */ /* 0x000fea0003800000 */
[----:B------:R-:W-:-:S13]  /*101b0*/  ISETP.NE.AND P0, PT, R0, 0x2c, PT ;  /* 0x0000002c0000780c */ /* 0x000fda0003f05270 */
[----:B------:R0:W-:Y:S01]  /*101c0*/  @!P0 STG.E.U8 [R16.64], RZ ;  /* 0x000000ff10008986 */ /* 0x0001e2000c101124 */
[----:B------:R-:W-:Y:S05]  /*101d0*/  @!P0 EXIT ;  /* 0x000000000000894d */ /* 0x000fea0003800000 */
.L_x_8505:
        /* <DEDUP_REMOVED lines=20> */
.L_x_8521:
[----:B------:R-:W-:Y:S01]  /*10320*/  STG.E.64 [R16.64], RZ ;  /* 0x000000ff10007986 */ /* 0x000fe2000c101b24 */
[----:B------:R-:W-:Y:S05]  /*10330*/  EXIT ;  /* 0x000000000000794d */ /* 0x000fea0003800000 */
.L_x_8520:
[----:B------:R-:W-:Y:S01]  /*10340*/  STG.E [R16.64], RZ ;  /* 0x000000ff10007986 */ /* 0x000fe2000c101924 */
[----:B------:R-:W-:Y:S05]  /*10350*/  EXIT ;  /* 0x000000000000794d */ /* 0x000fea0003800000 */
.L_x_8522:
        /* <DEDUP_REMOVED lines=10> */
.L_x_16298:


//--------------------- .text._ZN2at6native27unrolled_elementwise_kernelIZZNS0_73_GLOBAL__N__c8866d80_35_SparseBinaryOpIntersectionKernel_cu_1520ed90_315342_sparse_binary_op_intersection_kernel_implINS2_18CUDAKernelLauncherENS2_36CUDAValueSelectionIntersectionKernelINS2_9RhsProjOpEEElLl0EEEvRNS_6TensorERKS8_SB_RKSt6vectorIlSaIlEERKSt8optionalIS8_ESK_bbENKUlvE3_clEvEUllE_St5arrayIPcLm2EELi4E23TrivialOffsetCalculatorILi1EjESR_NS0_6memory12LoadWithCastILi1EEENSS_13StoreWithCastILi1EEEEEviT_T0_T2_T3_T4_T5_ --------------------------
	.section	.text._ZN2at6native27unrolled_elementwise_kernelIZZNS0_73_GLOBAL__N__c8866d80_35_SparseBinaryOpIntersectionKernel_cu_1520ed90_315342_sparse_binary_op_intersection_kernel_implINS2_18CUDAKernelLauncherENS2_36CUDAValueSelectionIntersectionKernelINS2_9RhsProjOpEEElLl0EEEvRNS_6TensorERKS8_SB_RKSt6vectorIlSaIlEERKSt8optionalIS8_ESK_bbENKUlvE3_clEvEUllE_St5arrayIPcLm2EELi4E23TrivialOffsetCalculatorILi1EjESR_NS0_6memory12LoadWithCastILi1EEENSS_13StoreWithCastILi1EEEEEviT_T0_T2_T3_T4_T5_,"ax",@progbits
	.sectioninfo	@"SHI_REGISTERS=40"
	.align	128
        .global         _ZN2at6native27unrolled_elementwise_kernelIZZNS0_73_GLOBAL__N__c8866d80_35_SparseBinaryOpIntersectionKernel_cu_1520ed90_315342_sparse_binary_op_intersection_kernel_implINS2_18CUDAKernelLauncherENS2_36CUDAValueSelectionIntersectionKernelINS2_9RhsProjOpEEElLl0EEEvRNS_6TensorERKS8_SB_RKSt6vectorIlSaIlEERKSt8optionalIS8_ESK_bbENKUlvE3_clEvEUllE_St5arrayIPcLm2EELi4E23TrivialOffsetCalculatorILi1EjESR_NS0_6memory12LoadWithCastILi1EEENSS_13StoreWithCastILi1EEEEEviT_T0_T2_T3_T4_T5_
        .type           _ZN2at6native27unrolled_elementwise_kernelIZZNS0_73_GLOBAL__N__c8866d80_35_SparseBinaryOpIntersectionKernel_cu_1520ed90_315342_sparse_binary_op_intersection_kernel_implINS2_18CUDAKernelLauncherENS2_36CUDAValueSelectionIntersectionKernelINS2_9RhsProjOpEEElLl0EEEvRNS_6TensorERKS8_SB_RKSt6vectorIlSaIlEERKSt8optionalIS8_ESK_bbENKUlvE3_clEvEUllE_St5arrayIPcLm2EELi4E23TrivialOffsetCalculatorILi1EjESR_NS0_6memory12LoadWithCastILi1EEENSS_13StoreWithCastILi1EEEEEviT_T0_T2_T3_T4_T5_,@function
        .size           _ZN2at6native27unrolled_elementwise_kernelIZZNS0_73_GLOBAL__N__c8866d80_35_SparseBinaryOpIntersectionKernel_cu_1520ed90_315342_sparse_binary_op_intersection_kernel_implINS2_18CUDAKernelLauncherENS2_36CUDAValueSelectionIntersectionKernelINS2_9RhsProjOpEEElLl0EEEvRNS_6TensorERKS8_SB_RKSt6vectorIlSaIlEERKSt8optionalIS8_ESK_bbENKUlvE3_clEvEUllE_St5arrayIPcLm2EELi4E23TrivialOffsetCalculatorILi1EjESR_NS0_6memory12LoadWithCastILi1EEENSS_13StoreWithCastILi1EEEEEviT_T0_T2_T3_T4_T5_,(.L_x_16299 - _ZN2at6native27unrolled_elementwise_kernelIZZNS0_73_GLOBAL__N__c8866d80_35_SparseBinaryOpIntersectionKernel_cu_1520ed90_315342_sparse_binary_op_intersection_kernel_implINS2_18CUDAKernelLauncherENS2_36CUDAValueSelectionIntersectionKernelINS2_9RhsProjOpEEElLl0EEEvRNS_6TensorERKS8_SB_RKSt6vectorIlSaIlEERKSt8optionalIS8_ESK_bbENKUlvE3_clEvEUllE_St5arrayIPcLm2EELi4E23TrivialOffsetCalculatorILi1EjESR_NS0_6memory12LoadWithCastILi1EEENSS_13StoreWithCastILi1EEEEEviT_T0_T2_T3_T4_T5_)
        .other          _ZN2at6native27unrolled_elementwise_kernelIZZNS0_73_GLOBAL__N__c8866d80_35_SparseBinaryOpIntersectionKernel_cu_1520ed90_315342_sparse_binary_op_intersection_kernel_implINS2_18CUDAKernelLauncherENS2_36CUDAValueSelectionIntersectionKernelINS2_9RhsProjOpEEElLl0EEEvRNS_6TensorERKS8_SB_RKSt6vectorIlSaIlEERKSt8optionalIS8_ESK_bbENKUlvE3_clEvEUllE_St5arrayIPcLm2EELi4E23TrivialOffsetCalculatorILi1EjESR_NS0_6memory12LoadWithCastILi1EEENSS_13StoreWithCastILi1EEEEEviT_T0_T2_T3_T4_T5_,@"STO_CUDA_ENTRY STV_DEFAULT"
_ZN2at6native27unrolled_elementwise_kernelIZZNS0_73_GLOBAL__N__c8866d80_35_SparseBinaryOpIntersectionKernel_cu_1520ed90_315342_sparse_binary_op_intersection_kernel_implINS2_18CUDAKernelLauncherENS2_36CUDAValueSelectionIntersectionKernelINS2_9RhsProjOpEEElLl0EEEvRNS_6TensorERKS8_SB_RKSt6vectorIlSaIlEERKSt8optionalIS8_ESK_bbENKUlvE3_clEvEUllE_St5arrayIPcLm2EELi4E23TrivialOffsetCalculatorILi1EjESR_NS0_6memory12LoadWithCastILi1EEENSS_13StoreWithCastILi1EEEEEviT_T0_T2_T3_T4_T5_:
.text._ZN2at6native27unrolled_elementwise_kernelIZZNS0_73_GLOBAL__N__c8866d80_35_SparseBinaryOpIntersectionKernel_cu_1520ed90_315342_sparse_binary_op_intersection_kernel_implINS2_18CUDAKernelLauncherENS2_36CUDAValueSelectionIntersectionKernelINS2_9RhsProjOpEEElLl0EEEvRNS_6TensorERKS8_SB_RKSt6vectorIlSaIlEERKSt8optionalIS8_ESK_bbENKUlvE3_clEvEUllE_St5arrayIPcLm2EELi4E23TrivialOffsetCalculatorILi1EjESR_NS0_6memory12LoadWithCastILi1EEENSS_13StoreWithCastILi1EEEEEviT_T0_T2_T3_T4_T5_:
        /* <DEDUP_REMOVED lines=32> */
.L_x_8528:
[----:B------:R0:W5:Y:S01]  /*0200*/  LDG.E.U8 R22, [R2.64] ;  /* 0x0000002402167981 */ /* 0x000162000c1e1100 */
[----:B------:R-:W-:Y:S01]  /*0210*/  IMAD.MOV.U32 R23, RZ, RZ, RZ ;  /* 0x000000ffff177224 */ /* 0x000fe200078e00ff */
[----:B------:R-:W-:Y:S05]  /*0220*/  BRA `(.L_x_8530) ;  /* 0x00000d6000007947 */ /* 0x000fea0003800000 */
.L_x_8527:
        /* <DEDUP_REMOVED lines=8> */
.L_x_8532:
[----:B------:R-:W2:Y:S02]  /*02b0*/  LDG.E R22, [R2.64] ;  /* 0x0000002402167981 */ /* 0x000ea4000c1e1900 */
[----:B--2---:R-:W-:Y:S01]  /*02c0*/  SHF.R.S32.HI R23, RZ, 0x1f, R22 ;  /* 0x0000001fff177819 */ /* 0x004fe20000011416 */
[----:B------:R-:W-:Y:S05]  /*02d0*/  BRA `(.L_x_8530) ;  /* 0x00000cb000007947 */ /* 0x000fea0003800000 */
.L_x_8531:
[----:B------:R-:W2:Y:S02]  /*02e0*/  LDG.E.S16 R22, [R2.64] ;  /* 0x0000002402167981 */ /* 0x000ea4000c1e1700 */
[----:B--2---:R-:W-:Y:S01]  /*02f0*/  SHF.R.S32.HI R23, RZ, 0x1f, R22 ;  /* 0x0000001fff177819 */ /* 0x004fe20000011416 */
[----:B------:R-:W-:Y:S05]  /*0300*/  BRA `(.L_x_8530) ;  /* 0x00000c8000007947 */ /* 0x000fea0003800000 */
.L_x_8526:
        /* <DEDUP_REMOVED lines=9> */
.L_x_8534:
[----:B------:R-:W2:Y:S02]  /*03a0*/  LDG.E.U16 R2, [R2.64] ;  /* 0x0000002402027981 */ /* 0x000ea4000c1e1500 */
[----:B--2---:R-:W-:-:S06]  /*03b0*/  HADD2.F32 R22, -RZ, R2.H0_H0 ;  /* 0x20000002ff167230 */ /* 0x004fcc0000004100 */
[----:B------:R-:W0:Y:S01]  /*03c0*/  F2I.S64.TRUNC R22, R22 ;  /* 0x0000001600167311 */ /* 0x000e22000020d900 */
[----:B------:R-:W-:Y:S05]  /*03d0*/  BRA `(.L_x_8530) ;  /* 0x00000bb000007947 */ /* 0x000fea0003800000 */
.L_x_8533:
        /* <DEDUP_REMOVED lines=9> */
.L_x_8536:
[----:B------:R-:W2:Y:S02]  /*0470*/  LDG.E.U16 R2, [R2.64] ;  /* 0x0000002402027981 */ /* 0x000ea4000c1e1500 */
[----:B--2---:R-:W-:-:S06]  /*0480*/  HADD2.F32 R22, -RZ, R2.H0_H0 ;  /* 0x20000002ff167230 */ /* 0x004fcc0000004100 */
[----:B------:R-:W0:Y:S01]  /*0490*/  F2I.S64.TRUNC R22, R22 ;  /* 0x0000001600167311 */ /* 0x000e22000020d900 */
[----:B------:R-:W-:Y:S05]  /*04a0*/  BRA `(.L_x_8530) ;  /* 0x00000ae000007947 */ /* 0x000fea0003800000 */
.L_x_8535:
[----:B------:R-:W2:Y:S02]  /*04b0*/  LDG.E.64 R2, [R2.64] ;  /* 0x0000002402027981 */ /* 0x000ea4000c1e1b00 */
[----:B--2---:R0:W1:Y:S01]  /*04c0*/  F2I.S64.F64.TRUNC R22, R2 ;  /* 0x0000000200167311 */ /* 0x004062000030d900 */
[----:B------:R-:W-:Y:S05]  /*04d0*/  BRA `(.L_x_8530) ;  /* 0x00000ab000007947 */ /* 0x000fea0003800000 */
.L_x_8525:
        /* <DEDUP_REMOVED lines=13> */
.L_x_8539:
[----:B------:R-:W2:Y:S02]  /*05b0*/  LDG.E.64 R2, [R2.64] ;  /* 0x0000002402027981 */ /* 0x000ea4000c1e1b00 */
[----:B--2---:R0:W1:Y:S01]  /*05c0*/  F2I.S64.F64.TRUNC R22, R2 ;  /* 0x0000000200167311 */ /* 0x004062000030d900 */
[----:B------:R-:W-:Y:S05]  /*05d0*/  BRA `(.L_x_8530) ;  /* 0x000009b000007947 */ /* 0x000fea0003800000 */
.L_x_8538:
        /* <DEDUP_REMOVED lines=27> */
.L_x_8541:
        /* <DEDUP_REMOVED lines=15> */
.L_x_8540:
[----:B------:R-:W2:Y:S02]  /*0880*/  LDG.E.U16 R22, [R2.64] ;  /* 0x0000002402167981 */ /* 0x000ea4000c1e1500 */
[----:B--2---:R-:W-:-:S06]  /*0890*/  PRMT R22, RZ, 0x5410, R22 ;  /* 0x00005410ff167816 */ /* 0x004fcc0000000016 */
[----:B------:R-:W0:Y:S01]  /*08a0*/  F2I.S64.TRUNC R22, R22 ;  /* 0x0000001600167311 */ /* 0x000e22000020d900 */
[----:B------:R-:W-:Y:S05]  /*08b0*/  BRA `(.L_x_8530) ;  /* 0x000006d000007947 */ /* 0x000fea0003800000 */
.L_x_8537:
        /* <DEDUP_REMOVED lines=11> */
.L_x_8544:
        /* <DEDUP_REMOVED lines=21> */
.L_x_8548:
[----:B------:R-:W-:Y:S05]  /*0ac0*/  BSYNC B1 ;  /* 0x0000000000017941 */ /* 0x000fea0003800000 */
.L_x_8547:
[----:B------:R-:W-:Y:S01]  /*0ad0*/  IMAD.SHL.U32 R2, R2, 0x100000, RZ ;  /* 0x0010000002027824 */ /* 0x000fe200078e00ff */
[----:B------:R-:W-:-:S04]  /*0ae0*/  LEA R3, R0, 0x3b800000, 0x17 ;  /* 0x3b80000000037811 */ /* 0x000fc800078eb8ff */
[----:B------:R-:W-:Y:S02]  /*0af0*/  LOP3.LUT R22, R3, R2, R22, 0xfe, !PT ;  /* 0x0000000203167212 */ /* 0x000fe400078efe16 */
.L_x_8546:
[----:B------:R-:W-:Y:S05]  /*0b00*/  BSYNC B0 ;  /* 0x0000000000007941 */ /* 0x000fea0003800000 */
.L_x_8545:
[----:B------:R-:W0:Y:S01]  /*0b10*/  F2I.S64.TRUNC R22, R22 ;  /* 0x0000001600167311 */ /* 0x000e22000020d900 */
[----:B------:R-:W-:Y:S05]  /*0b20*/  BRA `(.L_x_8530) ;  /* 0x0000046000007947 */ /* 0x000fea0003800000 */
.L_x_8543:
        /* <DEDUP_REMOVED lines=21> */
.L_x_8552:
[----:B------:R-:W-:Y:S05]  /*0c80*/  BSYNC B1 ;  /* 0x0000000000017941 */ /* 0x000fea0003800000 */
.L_x_8551:
[----:B------:R-:W-:Y:S01]  /*0c90*/  IMAD.SHL.U32 R2, R2, 0x200000, RZ ;  /* 0x0020000002027824 */ /* 0x000fe200078e00ff */
[----:B------:R-:W-:-:S04]  /*0ca0*/  LEA R3, R0, 0x37800000, 0x17 ;  /* 0x3780000000037811 */ /* 0x000fc800078eb8ff */
[----:B------:R-:W-:Y:S02]  /*0cb0*/  LOP3.LUT R22, R3, R2, R22, 0xfe, !PT ;  /* 0x0000000203167212 */ /* 0x000fe400078efe16 */
.L_x_8550:
[----:B------:R-:W-:Y:S05]  /*0cc0*/  BSYNC B0 ;  /* 0x0000000000007941 */ /* 0x000fea0003800000 */
.L_x_8549:
[----:B------:R-:W0:Y:S01]  /*0cd0*/  F2I.S64.TRUNC R22, R22 ;  /* 0x0000001600167311 */ /* 0x000e22000020d900 */
[----:B------:R-:W-:Y:S05]  /*0ce0*/  BRA `(.L_x_8530) ;  /* 0x000002a000007947 */ /* 0x000fea0003800000 */
.L_x_8542:
        /* <DEDUP_REMOVED lines=14> */
.L_x_8556:
[----:B------:R-:W-:Y:S05]  /*0dd0*/  BSYNC B0 ;  /* 0x0000000000007941 */ /* 0x000fea0003800000 */
.L_x_8555:
[----:B------:R-:W0:Y:S01]  /*0de0*/  F2I.S64.TRUNC R22, R22 ;  /* 0x0000001600167311 */ /* 0x000e22000020d900 */
[----:B------:R-:W-:Y:S05]  /*0df0*/  BRA `(.L_x_8530) ;  /* 0x0000019000007947 */ /* 0x000fea0003800000 */
.L_x_8529:
        /* <DEDUP_REMOVED lines=21> */
.L_x_8554:
[----:B------:R0:W5:Y:S01]  /*0f50*/  LDG.E.64 R22, [R2.64] ;  /* 0x0000002402167981 */ /* 0x000162000c1e1b00 */
[----:B------:R-:W-:Y:S05]  /*0f60*/  BRA `(.L_x_8530) ;  /* 0x0000002000007947 */ /* 0x000fea0003800000 */
.L_x_8553:
[----:B------:R0:W5:Y:S01]  /*0f70*/  LDG.E R22, [R2.64] ;  /* 0x0000002402167981 */ /* 0x000162000c1e1900 */
[----:B------:R-:W-:-:S03]  /*0f80*/  IMAD.MOV.U32 R23, RZ, RZ, RZ ;  /* 0x000000ffff177224 */ /* 0x000fc600078e00ff */
.L_x_8530:
[----:B------:R-:W2:Y:S02]  /*0f90*/  S2R R27, SR_TID.X ;  /* 0x00000000001b7919 */ /* 0x000ea40000002100 */
[----:B--2---:R-:W-:Y:S02]  /*0fa0*/  IADD3 R27, R27, 0x80, RZ ;  /* 0x000000801b1b7810 */ /* 0x004fe40007ffe0ff */
.L_x_8524:
[----:B--2---:R-:W-:Y:S05]  /*0fb0*/  BSYNC B6 ;  /* 0x0000000000067941 */ /* 0x004fea0003800000 */
.L_x_8523:
        /* <DEDUP_REMOVED lines=23> */
.L_x_8562:
[----:B------:R0:W5:Y:S01]  /*1130*/  LDG.E.U8 R24, [R2.64] ;  /* 0x0000002402187981 */ /* 0x000162000c1e1100 */
[----:B------:R-:W-:Y:S01]  /*1140*/  IMAD.MOV.U32 R25, RZ, RZ, RZ ;  /* 0x000000ffff197224 */ /* 0x000fe200078e00ff */
[----:B------:R-:W-:Y:S05]  /*1150*/  BRA `(.L_x_8564) ;  /* 0x00000d5000007947 */ /* 0x000fea0003800000 */
.L_x_8561:
        /* <DEDUP_REMOVED lines=8> */
.L_x_8566:
[----:B------:R-:W2:Y:S02]  /*11e0*/  LDG.E R24, [R2.64] ;  /* 0x0000002402187981 */ /* 0x000ea4000c1e1900 */
[----:B--2---:R-:W-:Y:S01]  /*11f0*/  SHF.R.S32.HI R25, RZ, 0x1f, R24 ;  /* 0x0000001fff197819 */ /* 0x004fe20000011418 */
[----:B------:R-:W-:Y:S05]  /*1200*/  BRA `(.L_x_8564) ;  /* 0x00000ca000007947 */ /* 0x000fea0003800000 */
.L_x_8565:
[----:B------:R-:W2:Y:S02]  /*1210*/  LDG.E.S16 R24, [R2.64] ;  /* 0x0000002402187981 */ /* 0x000ea4000c1e1700 */
[----:B--2---:R-:W-:Y:S01]  /*1220*/  SHF.R.S32.HI R25, RZ, 0x1f, R24 ;  /* 0x0000001fff197819 */ /* 0x004fe20000011418 */
[----:B------:R-:W-:Y:S05]  /*1230*/  BRA `(.L_x_8564) ;  /* 0x00000c7000007947 */ /* 0x000fea0003800000 */
.L_x_8560:
        /* <DEDUP_REMOVED lines=9> */
.L_x_8568:
[----:B------:R-:W2:Y:S02]  /*12d0*/  LDG.E.U16 R2, [R2.64] ;  /* 0x0000002402027981 */ /* 0x000ea4000c1e1500 */
[----:B--2---:R-:W-:-:S06]  /*12e0*/  HADD2.F32 R24, -RZ, R2.H0_H0 ;  /* 0x20000002ff187230 */ /* 0x004fcc0000004100 */
[----:B------:R-:W0:Y:S01]  /*12f0*/  F2I.S64.TRUNC R24, R24 ;  /* 0x0000001800187311 */ /* 0x000e22000020d900 */
[----:B------:R-:W-:Y:S05]  /*1300*/  BRA `(.L_x_8564) ;  /* 0x00000ba000007947 */ /* 0x000fea0003800000 */
.L_x_8567:
        /* <DEDUP_REMOVED lines=9> */
.L_x_8570:
[----:B------:R-:W2:Y:S02]  /*13a0*/  LDG.E.U16 R2, [R2.64] ;  /* 0x0000002402027981 */ /* 0x000ea4000c1e1500 */
[----:B--2---:R-:W-:-:S06]  /*13b0*/  HADD2.F32 R24, -RZ, R2.H0_H0 ;  /* 0x20000002ff187230 */ /* 0x004fcc0000004100 */
[----:B------:R-:W0:Y:S01]  /*13c0*/  F2I.S64.TRUNC R24, R24 ;  /* 0x0000001800187311 */ /* 0x000e22000020d900 */
[----:B------:R-:W-:Y:S05]  /*13d0*/  BRA `(.L_x_8564) ;  /* 0x00000ad000007947 */ /* 0x000fea0003800000 */
.L_x_8569:
[----:B------:R-:W2:Y:S02]  /*13e0*/  LDG.E.64 R2, [R2.64] ;  /* 0x0000002402027981 */ /* 0x000ea4000c1e1b00 */
[----:B--2---:R0:W2:Y:S01]  /*13f0*/  F2I.S64.F64.TRUNC R24, R2 ;  /* 0x0000000200187311 */ /* 0x0040a2000030d900 */
[----:B------:R-:W-:Y:S05]  /*1400*/  BRA `(.L_x_8564) ;  /* 0x00000aa000007947 */ /* 0x000fea0003800000 */
.L_x_8559:
        /* <DEDUP_REMOVED lines=13> */
.L_x_8573:
[----:B------:R-:W2:Y:S02]  /*14e0*/  LDG.E.64 R2, [R2.64] ;  /* 0x0000002402027981 */ /* 0x000ea4000c1e1b00 */
[----:B--2---:R0:W2:Y:S01]  /*14f0*/  F2I.S64.F64.TRUNC R24, R2 ;  /* 0x0000000200187311 */ /* 0x0040a2000030d900 */
[----:B------:R-:W-:Y:S05]  /*1500*/  BRA `(.L_x_8564) ;  /* 0x000009a000007947 */ /* 0x000fea0003800000 */
.L_x_8572:
        /* <DEDUP_REMOVED lines=27> */
.L_x_8575:
        /* <DEDUP_REMOVED lines=14> */
.L_x_8574:
[----:B------:R-:W2:Y:S02]  /*17a0*/  LDG.E.U16 R24, [R2.64] ;  /* 0x0000002402187981 */ /* 0x000ea4000c1e1500 */
[----:B--2---:R-:W-:-:S06]  /*17b0*/  PRMT R24, RZ, 0x5410, R24 ;  /* 0x00005410ff187816 */ /* 0x004fcc0000000018 */
[----:B------:R-:W0:Y:S01]  /*17c0*/  F2I.S64.TRUNC R24, R24 ;  /* 0x0000001800187311 */ /* 0x000e22000020d900 */
[----:B------:R-:W-:Y:S05]  /*17d0*/  BRA `(.L_x_8564) ;  /* 0x000006d000007947 */ /* 0x000fea0003800000 */
.L_x_8571:
        /* <DEDUP_REMOVED lines=11> */
.L_x_8578:
        /* <DEDUP_REMOVED lines=21> */
.L_x_8582:
[----:B------:R-:W-:Y:S05]  /*19e0*/  BSYNC B1 ;  /* 0x0000000000017941 */ /* 0x000fea0003800000 */
.L_x_8581:
[----:B------:R-:W-:Y:S01]  /*19f0*/  IMAD.SHL.U32 R2, R2, 0x100000, RZ ;  /* 0x0010000002027824 */ /* 0x000fe200078e00ff */
[----:B------:R-:W-:-:S04]  /*1a00*/  LEA R3, R0, 0x3b800000, 0x17 ;  /* 0x3b80000000037811 */ /* 0x000fc800078eb8ff */
[----:B------:R-:W-:Y:S02]  /*1a10*/  LOP3.LUT R24, R3, R2, R24, 0xfe, !PT ;  /* 0x0000000203187212 */ /* 0x000fe400078efe18 */
.L_x_8580:
[----:B------:R-:W-:Y:S05]  /*1a20*/  BSYNC B0 ;  /* 0x0000000000007941 */ /* 0x000fea0003800000 */
.L_x_8579:
[----:B------:R-:W0:Y:S01]  /*1a30*/  F2I.S64.TRUNC R24, R24 ;  /* 0x0000001800187311 */ /* 0x000e22000020d900 */
[----:B------:R-:W-:Y:S05]  /*1a40*/  BRA `(.L_x_8564) ;  /* 0x0000046000007947 */ /* 0x000fea0003800000 */
.L_x_8577:
        /* <DEDUP_REMOVED lines=21> */
.L_x_8586:
[----:B------:R-:W-:Y:S05]  /*1ba0*/  BSYNC B1 ;  /* 0x0000000000017941 */ /* 0x000fea0003800000 */
.L_x_8585:
[----:B------:R-:W-:Y:S01]  /*1bb0*/  IMAD.SHL.U32 R2, R2, 0x200000, RZ ;  /* 0x0020000002027824 */ /* 0x000fe200078e00ff */
[----:B------:R-:W-:-:S04]  /*1bc0*/  LEA R3, R0, 0x37800000, 0x17 ;  /* 0x3780000000037811 */ /* 0x000fc800078eb8ff */
[----:B------:R-:W-:Y:S02]  /*1bd0*/  LOP3.LUT R24, R3, R2, R24, 0xfe, !PT ;  /* 0x0000000203187212 */ /* 0x000fe400078efe18 */
.L_x_8584:
[----:B------:R-:W-:Y:S05]  /*1be0*/  BSYNC B0 ;  /* 0x0000000000007941 */ /* 0x000fea0003800000 */
.L_x_8583:
[----:B------:R-:W0:Y:S01]  /*1bf0*/  F2I.S64.TRUNC R24, R24 ;  /* 0x0000001800187311 */ /* 0x000e22000020d900 */
[----:B------:R-:W-:Y:S05]  /*1c00*/  BRA `(.L_x_8564) ;  /* 0x000002a000007947 */ /* 0x000fea0003800000 */
.L_x_8576:
        /* <DEDUP_REMOVED lines=14> */
.L_x_8590:
[----:B------:R-:W-:Y:S05]  /*1cf0*/  BSYNC B0 ;  /* 0x0000000000007941 */ /* 0x000fea0003800000 */
.L_x_8589:
[----:B------:R-:W0:Y:S01]  /*1d00*/  F2I.S64.TRUNC R24, R24 ;  /* 0x0000001800187311 */ /* 0x000e22000020d900 */
[----:B------:R-:W-:Y:S05]  /*1d10*/  BRA `(.L_x_8564) ;  /* 0x0000019000007947 */ /* 0x000fea0003800000 */
.L_x_8563:
        /* <DEDUP_REMOVED lines=21> */
.L_x_8588:
[----:B------:R0:W5:Y:S01]  /*1e70*/  LDG.E.64 R24, [R2.64] ;  /* 0x0000002402187981 */ /* 0x000162000c1e1b00 */
[----:B------:R-:W-:Y:S05]  /*1e80*/  BRA `(.L_x_8564) ;  /* 0x0000002000007947 */ /* 0x000fea0003800000 */
.L_x_8587:
[----:B------:R0:W5:Y:S01]  /*1e90*/  LDG.E R24, [R2.64] ;  /* 0x0000002402187981 */ /* 0x000162000c1e1900 */
[----:B------:R-:W-:-:S03]  /*1ea0*/  IMAD.MOV.U32 R25, RZ, RZ, RZ ;  /* 0x000000ffff197224 */ /* 0x000fc600078e00ff */
.L_x_8564:
[----:B------:R-:W-:-:S04]  /*1eb0*/  IADD3 R27, R27, 0x80, RZ ;  /* 0x000000801b1b7810 */ /* 0x000fc80007ffe0ff */
.L_x_8558:
[----:B------:R-:W-:Y:S05]  /*1ec0*/  BSYNC B6 ;  /* 0x0000000000067941 */ /* 0x000fea0003800000 */
.L_x_8557:
        /* <DEDUP_REMOVED lines=25> */
.L_x_8596:
[----:B------:R0:W5:Y:S01]  /*2060*/  LDG.E.U8 R18, [R2.64] ;  /* 0x0000002402127981 */ /* 0x000162000c1e1100 */
[----:B------:R-:W-:Y:S01]  /*2070*/  IMAD.MOV.U32 R19, RZ, RZ, RZ ;  /* 0x000000ffff137224 */ /* 0x000fe200078e00ff */
[----:B------:R-:W-:Y:S05]  /*2080*/  BRA `(.L_x_8598) ;  /* 0x00000d5000007947 */ /* 0x000fea0003800000 */
.L_x_8595:
        /* <DEDUP_REMOVED lines=8> */
.L_x_8600:
[----:B------:R-:W3:Y:S02]  /*2110*/  LDG.E R18, [R2.64] ;  /* 0x0000002402127981 */ /* 0x000ee4000c1e1900 */
[----:B---3--:R-:W-:Y:S01]  /*2120*/  SHF.R.S32.HI R19, RZ, 0x1f, R18 ;  /* 0x0000001fff137819 */ /* 0x008fe20000011412 */
[----:B------:R-:W-:Y:S05]  /*2130*/  BRA `(.L_x_8598) ;  /* 0x00000ca000007947 */ /* 0x000fea0003800000 */
.L_x_8599:
[----:B------:R-:W3:Y:S02]  /*2140*/  LDG.E.S16 R18, [R2.64] ;  /* 0x0000002402127981 */ /* 0x000ee4000c1e1700 */
[----:B---3--:R-:W-:Y:S01]  /*2150*/  SHF.R.S32.HI R19, RZ, 0x1f, R18 ;  /* 0x0000001fff137819 */ /* 0x008fe20000011412 */
[----:B------:R-:W-:Y:S05]  /*2160*/  BRA `(.L_x_8598) ;  /* 0x00000c7000007947 */ /* 0x000fea0003800000 */
.L_x_8594:
        /* <DEDUP_REMOVED lines=9> */
.L_x_8602:
[----:B------:R-:W3:Y:S02]  /*2200*/  LDG.E.U16 R2, [R2.64] ;  /* 0x0000002402027981 */ /* 0x000ee4000c1e1500 */
[----:B---3--:R-:W-:-:S06]  /*2210*/  HADD2.F32 R18, -RZ, R2.H0_H0 ;  /* 0x20000002ff127230 */ /* 0x008fcc0000004100 */
[----:B------:R-:W0:Y:S01]  /*2220*/  F2I.S64.TRUNC R18, R18 ;  /* 0x0000001200127311 */ /* 0x000e22000020d900 */
[----:B------:R-:W-:Y:S05]  /*2230*/  BRA `(.L_x_8598) ;  /* 0x00000ba000007947 */ /* 0x000fea0003800000 */
.L_x_8601:
        /* <DEDUP_REMOVED lines=9> */
.L_x_8604:
[----:B------:R-:W3:Y:S02]  /*22d0*/  LDG.E.U16 R2, [R2.64] ;  /* 0x0000002402027981 */ /* 0x000ee4000c1e1500 */
[----:B---3--:R-:W-:-:S06]  /*22e0*/  HADD2.F32 R18, -RZ, R2.H0_H0 ;  /* 0x20000002ff127230 */ /* 0x008fcc0000004100 */
[----:B------:R-:W0:Y:S01]  /*22f0*/  F2I.S64.TRUNC R18, R18 ;  /* 0x0000001200127311 */ /* 0x000e22000020d900 */
[----:B------:R-:W-:Y:S05]  /*2300*/  BRA `(.L_x_8598) ;  /* 0x00000ad000007947 */ /* 0x000fea0003800000 */
.L_x_8603:
[----:B------:R-:W3:Y:S02]  /*2310*/  LDG.E.64 R2, [R2.64] ;  /* 0x0000002402027981 */ /* 0x000ee4000c1e1b00 */
[----:B---3--:R0:W3:Y:S01]  /*2320*/  F2I.S64.F64.TRUNC R18, R2 ;  /* 0x0000000200127311 */ /* 0x0080e2000030d900 */
[----:B------:R-:W-:Y:S05]  /*2330*/  BRA `(.L_x_8598) ;  /* 0x00000aa000007947 */ /* 0x000fea0003800000 */
.L_x_8593:
        /* <DEDUP_REMOVED lines=13> */
.L_x_8607:
[----:B------:R-:W3:Y:S02]  /*2410*/  LDG.E.64 R2, [R2.64] ;  /* 0x0000002402027981 */ /* 0x000ee4000c1e1b00 */
[----:B---3--:R0:W3:Y:S01]  /*2420*/  F2I.S64.F64.TRUNC R18, R2 ;  /* 0x0000000200127311 */ /* 0x0080e2000030d900 */
[----:B------:R-:W-:Y:S05]  /*2430*/  BRA `(.L_x_8598) ;  /* 0x000009a000007947 */ /* 0x000fea0003800000 */
.L_x_8606:
        /* <DEDUP_REMOVED lines=27> */
.L_x_8609:
        /* <DEDUP_REMOVED lines=14> */
.L_x_8608:
[----:B------:R-:W3:Y:S02]  /*26d0*/  LDG.E.U16 R18, [R2.64] ;  /* 0x0000002402127981 */ /* 0x000ee4000c1e1500 */
[----:B---3--:R-:W-:-:S06]  /*26e0*/  PRMT R18, RZ, 0x5410, R18 ;  /* 0x00005410ff127816 */ /* 0x008fcc0000000012 */
[----:B------:R-:W0:Y:S01]  /*26f0*/  F2I.S64.TRUNC R18, R18 ;  /* 0x0000001200127311 */ /* 0x000e22000020d900 */
[----:B------:R-:W-:Y:S05]  /*2700*/  BRA `(.L_x_8598) ;  /* 0x000006d000007947 */ /* 0x000fea0003800000 */
.L_x_8605:
        /* <DEDUP_REMOVED lines=11> */
.L_x_8612:
        /* <DEDUP_REMOVED lines=21> */
.L_x_8616:
[----:B------:R-:W-:Y:S05]  /*2910*/  BSYNC B1 ;  /* 0x0000000000017941 */ /* 0x000fea0003800000 */
.L_x_8615:
[----:B------:R-:W-:Y:S01]  /*2920*/  IMAD.SHL.U32 R2, R2, 0x100000, RZ ;  /* 0x0010000002027824 */ /* 0x000fe200078e00ff */
[----:B------:R-:W-:-:S04]  /*2930*/  LEA R3, R0, 0x3b800000, 0x17 ;  /* 0x3b80000000037811 */ /* 0x000fc800078eb8ff */
[----:B------:R-:W-:Y:S02]  /*2940*/  LOP3.LUT R18, R3, R2, R18, 0xfe, !PT ;  /* 0x0000000203127212 */ /* 0x000fe400078efe12 */
.L_x_8614:
[----:B------:R-:W-:Y:S05]  /*2950*/  BSYNC B0 ;  /* 0x0000000000007941 */ /* 0x000fea0003800000 */
.L_x_8613:
[----:B------:R-:W0:Y:S01]  /*2960*/  F2I.S64.TRUNC R18, R18 ;  /* 0x0000001200127311 */ /* 0x000e22000020d900 */
[----:B------:R-:W-:Y:S05]  /*2970*/  BRA `(.L_x_8598) ;  /* 0x0000046000007947 */ /* 0x000fea0003800000 */
.L_x_8611:
        /* <DEDUP_REMOVED lines=21> */
.L_x_8620:
[----:B------:R-:W-:Y:S05]  /*2ad0*/  BSYNC B1 ;  /* 0x0000000000017941 */ /* 0x000fea0003800000 */
.L_x_8619:
[----:B------:R-:W-:Y:S01]  /*2ae0*/  IMAD.SHL.U32 R2, R2, 0x200000, RZ ;  /* 0x0020000002027824 */ /* 0x000fe200078e00ff */
[----:B------:R-:W-:-:S04]  /*2af0*/  LEA R3, R0, 0x37800000, 0x17 ;  /* 0x3780000000037811 */ /* 0x000fc800078eb8ff */
[----:B------:R-:W-:Y:S02]  /*2b00*/  LOP3.LUT R18, R3, R2, R18, 0xfe, !PT ;  /* 0x0000000203127212 */ /* 0x000fe400078efe12 */
.L_x_8618:
[----:B------:R-:W-:Y:S05]  /*2b10*/  BSYNC B0 ;  /* 0x0000000000007941 */ /* 0x000fea0003800000 */
.L_x_8617:
[----:B------:R-:W0:Y:S01]  /*2b20*/  F2I.S64.TRUNC R18, R18 ;  /* 0x0000001200127311 */ /* 0x000e22000020d900 */
[----:B------:R-:W-:Y:S05]  /*2b30*/  BRA `(.L_x_8598) ;  /* 0x000002a000007947 */ /* 0x000fea0003800000 */
.L_x_8610:
        /* <DEDUP_REMOVED lines=14> */
.L_x_8624:
[----:B------:R-:W-:Y:S05]  /*2c20*/  BSYNC B0 ;  /* 0x0000000000007941 */ /* 0x000fea0003800000 */
.L_x_8623:
[----:B------:R-:W0:Y:S01]  /*2c30*/  F2I.S64.TRUNC R18, R18 ;  /* 0x0000001200127311 */ /* 0x000e22000020d900 */
[----:B------:R-:W-:Y:S05]  /*2c40*/  BRA `(.L_x_8598) ;  /* 0x0000019000007947 */ /* 0x000fea0003800000 */
.L_x_8597:
        /* <DEDUP_REMOVED lines=21> */
.L_x_8622:
[----:B------:R0:W5:Y:S01]  /*2da0*/  LDG.E.64 R18, [R2.64] ;  /* 0x0000002402127981 */ /* 0x000162000c1e1b00 */
[----:B------:R-:W-:Y:S05]  /*2db0*/  BRA `(.L_x_8598) ;  /* 0x0000002000007947 */ /* 0x000fea0003800000 */
.L_x_8621:
[----:B------:R0:W5:Y:S01]  /*2dc0*/  LDG.E R18, [R2.64] ;  /* 0x0000002402127981 */ /* 0x000162000c1e1900 */
[----:B------:R-:W-:-:S03]  /*2dd0*/  IMAD.MOV.U32 R19, RZ, RZ, RZ ;  /* 0x000000ffff137224 */ /* 0x000fc600078e00ff */
.L_x_8598:
[----:B------:R-:W-:-:S04]  /*2de0*/  IADD3 R27, R27, 0x80, RZ ;  /* 0x000000801b1b7810 */ /* 0x000fc80007ffe0ff */
.L_x_8592:
[----:B------:R-:W-:Y:S05]  /*2df0*/  BSYNC B6 ;  /* 0x0000000000067941 */ /* 0x000fea0003800000 */
.L_x_8591:
        /* <DEDUP_REMOVED lines=22> */
.L_x_8630:
[----:B------:R0:W5:Y:S01]  /*2f60*/  LDG.E.U8 R16, [R2.64] ;  /* 0x0000002402107981 */ /* 0x000162000c1e1100 */
[----:B------:R-:W-:Y:S01]  /*2f70*/  IMAD.MOV.U32 R17, RZ, RZ, RZ ;  /* 0x000000ffff117224 */ /* 0x000fe200078e00ff */
[----:B------:R-:W-:Y:S05]  /*2f80*/  BRA `(.L_x_8626) ;  /* 0x00000d4000007947 */ /* 0x000fea0003800000 */
.L_x_8629:
        /* <DEDUP_REMOVED lines=8> */
.L_x_8633:
[----:B------:R-:W4:Y:S02]  /*3010*/  LDG.E R16, [R2.64] ;  /* 0x0000002402107981 */ /* 0x000f24000c1e1900 */
[----:B----4-:R-:W-:Y:S01]  /*3020*/  SHF.R.S32.HI R17, RZ, 0x1f, R16 ;  /* 0x0000001fff117819 */ /* 0x010fe20000011410 */
[----:B------:R-:W-:Y:S05]  /*3030*/  BRA `(.L_x_8626) ;  /* 0x00000c9000007947 */ /* 0x000fea0003800000 */
.L_x_8632:
[----:B------:R-:W4:Y:S02]  /*3040*/  LDG.E.S16 R16, [R2.64] ;  /* 0x0000002402107981 */ /* 0x000f24000c1e1700 */
[----:B----4-:R-:W-:Y:S01]  /*3050*/  SHF.R.S32.HI R17, RZ, 0x1f, R16 ;  /* 0x0000001fff117819 */ /* 0x010fe20000011410 */
[----:B------:R-:W-:Y:S05]  /*3060*/  BRA `(.L_x_8626) ;  /* 0x00000c6000007947 */ /* 0x000fea0003800000 */
.L_x_8628:
        /* <DEDUP_REMOVED lines=9> */
.L_x_8635:
[----:B------:R-:W4:Y:S02]  /*3100*/  LDG.E.U16 R2, [R2.64] ;  /* 0x0000002402027981 */ /* 0x000f24000c1e1500 */
[----:B----4-:R-:W-:-:S06]  /*3110*/  HADD2.F32 R16, -RZ, R2.H0_H0 ;  /* 0x20000002ff107230 */ /* 0x010fcc0000004100 */
[----:B------:R-:W0:Y:S01]  /*3120*/  F2I.S64.TRUNC R16, R16 ;  /* 0x0000001000107311 */ /* 0x000e22000020d900 */
[----:B------:R-:W-:Y:S05]  /*3130*/  BRA `(.L_x_8626) ;  /* 0x00000b9000007947 */ /* 0x000fea0003800000 */
.L_x_8634:
        /* <DEDUP_REMOVED lines=9> */
.L_x_8637:
[----:B------:R-:W4:Y:S02]  /*31d0*/  LDG.E.U16 R2, [R2.64] ;  /* 0x0000002402027981 */ /* 0x000f24000c1e1500 */
[----:B----4-:R-:W-:-:S06]  /*31e0*/  HADD2.F32 R16, -RZ, R2.H0_H0 ;  /* 0x20000002ff107230 */ /* 0x010fcc0000004100 */
[----:B------:R-:W0:Y:S01]  /*31f0*/  F2I.S64.TRUNC R16, R16 ;  /* 0x0000001000107311 */ /* 0x000e22000020d900 */
[----:B------:R-:W-:Y:S05]  /*3200*/  BRA `(.L_x_8626) ;  /* 0x00000ac000007947 */ /* 0x000fea0003800000 */
.L_x_8636:
[----:B------:R-:W4:Y:S02]  /*3210*/  LDG.E.64 R2, [R2.64] ;  /* 0x0000002402027981 */ /* 0x000f24000c1e1b00 */
[----:B----4-:R0:W4:Y:S01]  /*3220*/  F2I.S64.F64.TRUNC R16, R2 ;  /* 0x0000000200107311 */ /* 0x010122000030d900 */
[----:B------:R-:W-:Y:S05]  /*3230*/  BRA `(.L_x_8626) ;  /* 0x00000a9000007947 */ /* 0x000fea0003800000 */
.L_x_8627:
        /* <DEDUP_REMOVED lines=13> */
.L_x_8640:
[----:B------:R-:W4:Y:S02]  /*3310*/  LDG.E.64 R2, [R2.64] ;  /* 0x0000002402027981 */ /* 0x000f24000c1e1b00 */
[----:B----4-:R0:W4:Y:S01]  /*3320*/  F2I.S64.F64.TRUNC R16, R2 ;  /* 0x0000000200107311 */ /* 0x010122000030d900 */
[----:B------:R-:W-:Y:S05]  /*3330*/  BRA `(.L_x_8626) ;  /* 0x0000099000007947 */ /* 0x000fea0003800000 */
.L_x_8639:
        /* <DEDUP_REMOVED lines=27> */
.L_x_8642:
        /* <DEDUP_REMOVED lines=14> */
.L_x_8641:
[----:B------:R-:W4:Y:S02]  /*35d0*/  LDG.E.U16 R16, [R2.64] ;  /* 0x0000002402107981 */ /* 0x000f24000c1e1500 */
[----:B----4-:R-:W-:-:S06]  /*35e0*/  PRMT R16, RZ, 0x5410, R16 ;  /* 0x00005410ff107816 */ /* 0x010fcc0000000010 */
[----:B------:R-:W0:Y:S01]  /*35f0*/  F2I.S64.TRUNC R16, R16 ;  /* 0x0000001000107311 */ /* 0x000e22000020d900 */
[----:B------:R-:W-:Y:S05]  /*3600*/  BRA `(.L_x_8626) ;  /* 0x000006c000007947 */ /* 0x000fea0003800000 */
.L_x_8638:
        /* <DEDUP_REMOVED lines=11> */
.L_x_8645:
        /* <DEDUP_REMOVED lines=21> */
.L_x_8649:
[----:B------:R-:W-:Y:S05]  /*3810*/  BSYNC B1 ;  /* 0x0000000000017941 */ /* 0x000fea0003800000 */
.L_x_8648:
[----:B------:R-:W-:Y:S01]  /*3820*/  IMAD.SHL.U32 R2, R2, 0x100000, RZ ;  /* 0x0010000002027824 */ /* 0x000fe200078e00ff */
[----:B------:R-:W-:-:S04]  /*3830*/  LEA R3, R0, 0x3b800000, 0x17 ;  /* 0x3b80000000037811 */ /* 0x000fc800078eb8ff */
[----:B------:R-:W-:Y:S02]  /*3840*/  LOP3.LUT R16, R3, R2, R16, 0xfe, !PT ;  /* 0x0000000203107212 */ /* 0x000fe400078efe10 */
.L_x_8647:
[----:B------:R-:W-:Y:S05]  /*3850*/  BSYNC B0 ;  /* 0x0000000000007941 */ /* 0x000fea0003800000 */
.L_x_8646:
[----:B------:R-:W0:Y:S01]  /*3860*/  F2I.S64.TRUNC R16, R16 ;  /* 0x0000001000107311 */ /* 0x000e22000020d900 */
[----:B------:R-:W-:Y:S05]  /*3870*/  BRA `(.L_x_8626) ;  /* 0x0000045000007947 */ /* 0x000fea0003800000 */
.L_x_8644:
        /* <DEDUP_REMOVED lines=21> */
.L_x_8653:
[----:B------:R-:W-:Y:S05]  /*39d0*/  BSYNC B1 ;  /* 0x0000000000017941 */ /* 0x000fea0003800000 */
.L_x_8652:
[----:B------:R-:W-:Y:S01]  /*39e0*/  IMAD.SHL.U32 R2, R2, 0x200000, RZ ;  /* 0x0020000002027824 */ /* 0x000fe200078e00ff */
[----:B------:R-:W-:-:S04]  /*39f0*/  LEA R3, R0, 0x37800000, 0x17 ;  /* 0x3780000000037811 */ /* 0x000fc800078eb8ff */
[----:B------:R-:W-:Y:S02]  /*3a00*/  LOP3.LUT R16, R3, R2, R16, 0xfe, !PT ;  /* 0x0000000203107212 */ /* 0x000fe400078efe10 */
.L_x_8651:
[----:B------:R-:W-:Y:S05]  /*3a10*/  BSYNC B0 ;  /* 0x0000000000007941 */ /* 0x000fea0003800000 */
.L_x_8650:
[----:B------:R-:W0:Y:S01]  /*3a20*/  F2I.S64.TRUNC R16, R16 ;  /* 0x0000001000107311 */ /* 0x000e22000020d900 */
[----:B------:R-:W-:Y:S05]  /*3a30*/  BRA `(.L_x_8626) ;  /* 0x0000029000007947 */ /* 0x000fea0003800000 */
.L_x_8643:
        /* <DEDUP_REMOVED lines=14> */
.L_x_8657:
[----:B------:R-:W-:Y:S05]  /*3b20*/  BSYNC B0 ;  /* 0x0000000000007941 */ /* 0x000fea0003800000 */
.L_x_8656:
[----:B------:R-:W0:Y:S01]  /*3b30*/  F2I.S64.TRUNC R16, R16 ;  /* 0x0000001000107311 */ /* 0x000e22000020d900 */
[----:B------:R-:W-:Y:S05]  /*3b40*/  BRA `(.L_x_8626) ;  /* 0x0000018000007947 */ /* 0x000fea0003800000 */
.L_x_8631:
        /* <DEDUP_REMOVED lines=20> */
.L_x_8655:
[----:B------:R0:W5:Y:S01]  /*3c90*/  LDG.E.64 R16, [R2.64] ;  /* 0x0000002402107981 */ /* 0x000162000c1e1b00 */
[----:B------:R-:W-:Y:S05]  /*3ca0*/  BRA `(.L_x_8626) ;  /* 0x0000002000007947 */ /* 0x000fea0003800000 */
.L_x_8654:
[----:B------:R0:W5:Y:S01]  /*3cb0*/  LDG.E R16, [R2.64] ;  /* 0x0000002402107981 */ /* 0x000162000c1e1900 */
[----:B------:R-:W-:-:S03]  /*3cc0*/  IMAD.MOV.U32 R17, RZ, RZ, RZ ;  /* 0x000000ffff117224 */ /* 0x000fc600078e00ff */
.L_x_8626:
[----:B------:R-:W-:Y:S05]  /*3cd0*/  BSYNC B6 ;  /* 0x0000000000067941 */ /* 0x000fea0003800000 */
.L_x_8625:
        /* <DEDUP_REMOVED lines=33> */
.L_x_8662:
[----:B------:R-:W-:Y:S05]  /*3ef0*/  BSYNC B1 ;  /* 0x0000000000017941 */ /* 0x000fea0003800000 */
.L_x_8661:
        /* <DEDUP_REMOVED lines=10> */
.L_x_8664:
[----:B------:R-:W-:Y:S05]  /*3fa0*/  BSYNC B1 ;  /* 0x0000000000017941 */ /* 0x000fea0003800000 */
.L_x_8663:
        /* <DEDUP_REMOVED lines=10> */
.L_x_8666:
[----:B------:R-:W-:Y:S05]  /*4050*/  BSYNC B1 ;  /* 0x0000000000017941 */ /* 0x000fea0003800000 */
.L_x_8665:
        /* <DEDUP_REMOVED lines=10> */
.L_x_8660:
        /* <DEDUP_REMOVED lines=16> */
.L_x_8671:
        /* <DEDUP_REMOVED lines=27> */
.L_x_8670:
[----:B------:R-:W-:Y:S01]  /*43b0*/  BSSY B2, `(.L_x_8672) ;  /* 0x0000021000027945 */ /* 0x000fe20003800000 */
[----:B------:R-:W-:Y:S02]  /*43c0*/  IMAD.MOV.U32 R26, RZ, RZ, R3 ;  /* 0x000000ffff1a7224 */ /* 0x000fe400078e0003 */
[----:B------:R-:W-:Y:S02]  /*43d0*/  IMAD.MOV.U32 R27, RZ, RZ, R0 ;  /* 0x000000ffff1b7224 */ /* 0x000fe400078e0000 */
[----:B------:R-:W-:Y:S02]  /*43e0*/  IMAD.MOV.U32 R23, RZ, RZ, c[0x0][0x198] ;  /* 0x00006600ff177624 */ /* 0x000fe400078e00ff */
[----:B------:R-:W-:Y:S02]  /*43f0*/  IMAD.MOV.U32 R21, RZ, RZ, c[0x0][0x19c] ;  /* 0x00006700ff157624 */ /* 0x000fe400078e00ff */
[----:B------:R-:W-:Y:S02]  /*4400*/  IMAD.MOV.U32 R20, RZ, RZ, c[0x0][0x198] ;  /* 0x00006600ff147624 */ /* 0x000fe400078e00ff */
[----:B------:R-:W-:-:S02]  /*4410*/  IMAD.MOV.U32 R14, RZ, RZ, c[0x0][0x19c] ;  /* 0x00006700ff0e7624 */ /* 0x000fc400078e00ff */
.L_x_8673:
        /* <DEDUP_REMOVED lines=27> */
.L_x_8672:
        /* <DEDUP_REMOVED lines=14> */
.L_x_8669:
[----:B------:R-:W-:Y:S05]  /*46b0*/  BSYNC B1 ;  /* 0x0000000000017941 */ /* 0x000fea0003800000 */
.L_x_8668:
        /* <DEDUP_REMOVED lines=16> */
.L_x_8677:
        /* <DEDUP_REMOVED lines=27> */
.L_x_8676:
[----:B------:R-:W-:Y:S01]  /*4970*/  BSSY B2, `(.L_x_8678) ;  /* 0x0000021000027945 */ /* 0x000fe20003800000 */
[----:B------:R-:W-:Y:S02]  /*4980*/  IMAD.MOV.U32 R31, RZ, RZ, R3 ;  /* 0x000000ffff1f7224 */ /* 0x000fe400078e0003 */
[----:B------:R-:W-:Y:S02]  /*4990*/  IMAD.MOV.U32 R30, RZ, RZ, R0 ;  /* 0x000000ffff1e7224 */ /* 0x000fe400078e0000 */
[----:B------:R-:W-:Y:S02]  /*49a0*/  IMAD.MOV.U32 R29, RZ, RZ, c[0x0][0x198] ;  /* 0x00006600ff1d7624 */ /* 0x000fe400078e00ff */
[----:B------:R-:W-:Y:S02]  /*49b0*/  IMAD.MOV.U32 R28, RZ, RZ, c[0x0][0x19c] ;  /* 0x00006700ff1c7624 */ /* 0x000fe400078e00ff */
[----:B------:R-:W-:Y:S02]  /*49c0*/  IMAD.MOV.U32 R27, RZ, RZ, c[0x0][0x198] ;  /* 0x00006600ff1b7624 */ /* 0x000fe400078e00ff */
[----:B------:R-:W-:-:S02]  /*49d0*/  IMAD.MOV.U32 R14, RZ, RZ, c[0x0][0x19c] ;  /* 0x00006700ff0e7624 */ /* 0x000fc400078e00ff */
.L_x_8679:
        /* <DEDUP_REMOVED lines=27> */
.L_x_8678:
        /* <DEDUP_REMOVED lines=14> */
.L_x_8675:
[----:B------:R-:W-:Y:S05]  /*4c70*/  BSYNC B1 ;  /* 0x0000000000017941 */ /* 0x000fea0003800000 */
.L_x_8674:
        /* <DEDUP_REMOVED lines=16> */
.L_x_8683:
        /* <DEDUP_REMOVED lines=27> */
.L_x_8682:
[----:B------:R-:W-:Y:S01]  /*4f30*/  BSSY B2, `(.L_x_8684) ;  /* 0x0000021000027945 */ /* 0x000fe20003800000 */
[----:B------:R-:W-:Y:S02]  /*4f40*/  IMAD.MOV.U32 R30, RZ, RZ, R3 ;  /* 0x000000ffff1e7224 */ /* 0x000fe400078e0003 */
[----:B------:R-:W-:Y:S02]  /*4f50*/  IMAD.MOV.U32 R27, RZ, RZ, R0 ;  /* 0x000000ffff1b7224 */ /* 0x000fe400078e0000 */
[----:B------:R-:W-:Y:S02]  /*4f60*/  IMAD.MOV.U32 R26, RZ, RZ, c[0x0][0x198] ;  /* 0x00006600ff1a7624 */ /* 0x000fe400078e00ff */
[----:B------:R-:W-:Y:S02]  /*4f70*/  IMAD.MOV.U32 R28, RZ, RZ, c[0x0][0x19c] ;  /* 0x00006700ff1c7624 */ /* 0x000fe400078e00ff */
[----:B------:R-:W-:Y:S02]  /*4f80*/  IMAD.MOV.U32 R24, RZ, RZ, c[0x0][0x198] ;  /* 0x00006600ff187624 */ /* 0x000fe400078e00ff */
[----:B------:R-:W-:-:S02]  /*4f90*/  IMAD.MOV.U32 R14, RZ, RZ, c[0x0][0x19c] ;  /* 0x00006700ff0e7624 */ /* 0x000fc400078e00ff */
.L_x_8685:
        /* <DEDUP_REMOVED lines=27> */
.L_x_8684:
        /* <DEDUP_REMOVED lines=14> */
.L_x_8681:
[----:B------:R-:W-:Y:S05]  /*5230*/  BSYNC B1 ;  /* 0x0000000000017941 */ /* 0x000fea0003800000 */
.L_x_8680:
        /* <DEDUP_REMOVED lines=15> */
.L_x_8687:
        /* <DEDUP_REMOVED lines=27> */
.L_x_8686:
[----:B------:R-:W-:Y:S01]  /*54e0*/  BSSY B1, `(.L_x_8688) ;  /* 0x000001d000017945 */ /* 0x000fe20003800000 */
[----:B------:R-:W-:Y:S02]  /*54f0*/  IMAD.MOV.U32 R21, RZ, RZ, c[0x0][0x198] ;  /* 0x00006600ff157624 */ /* 0x000fe400078e00ff */
[----:B------:R-:W-:Y:S02]  /*5500*/  IMAD.MOV.U32 R24, RZ, RZ, c[0x0][0x19c] ;  /* 0x00006700ff187624 */ /* 0x000fe400078e00ff */
.L_x_8689:
        /* <DEDUP_REMOVED lines=27> */
.L_x_8688:
        /* <DEDUP_REMOVED lines=15> */
.L_x_8659:
        /* <DEDUP_REMOVED lines=48> */
.L_x_8696:
        /* <DEDUP_REMOVED lines=141> */
.L_x_8695:
        /* <DEDUP_REMOVED lines=78> */
.L_x_8698:
[----:B------:R-:W-:Y:S05]  /*6860*/  BSYNC B3 ;  /* 0x0000000000037941 */ /* 0x000fea0003800000 */
.L_x_8697:
[----:B------:R-:W-:-:S04]  /*6870*/  ISETP.NE.U32.AND P2, PT, R8, RZ, PT ;  /* 0x000000ff0800720c */ /* 0x000fc80003f45070 */
[----:B------:R-:W-:-:S13]  /*6880*/  ISETP.NE.OR.EX P0, PT, R7, RZ, P0, P2 ;  /* 0x000000ff0700720c */ /* 0x000fda0000705720 */
[----:B------:R-:W-:Y:S05]  /*6890*/  @!P0 BRA `(.L_x_8699) ;  /* 0x000002e000008947 */ /* 0x000fea0003800000 */
.L_x_8694:
        /* <DEDUP_REMOVED lines=46> */
.L_x_8699:
[----:B------:R-:W-:Y:S05]  /*6b80*/  BSYNC B1 ;  /* 0x0000000000017941 */ /* 0x000fea0003800000 */
.L_x_8693:
        /* <DEDUP_REMOVED lines=53> */
.L_x_8692:
        /* <DEDUP_REMOVED lines=16> */
.L_x_8701:
        /* <DEDUP_REMOVED lines=27> */
.L_x_8700:
        /* <DEDUP_REMOVED lines=8> */
.L_x_8703:
        /* <DEDUP_REMOVED lines=27> */
.L_x_8702:
        /* <DEDUP_REMOVED lines=14> */
.L_x_8691:
[----:B------:R-:W-:Y:S05]  /*74a0*/  BSYNC B2 ;  /* 0x0000000000027941 */ /* 0x000fea0003800000 */
.L_x_8690:
        /* <DEDUP_REMOVED lines=45> */
.L_x_8710:
        /* <DEDUP_REMOVED lines=139> */
.L_x_8709:
        /* <DEDUP_REMOVED lines=76> */
.L_x_8712:
[----:B------:R-:W-:Y:S05]  /*84f0*/  BSYNC B3 ;  /* 0x0000000000037941 */ /* 0x000fea0003800000 */
.L_x_8711:
[----:B------:R-:W-:-:S04]  /*8500*/  ISETP.NE.U32.AND P2, PT, R8, RZ, PT ;  /* 0x000000ff0800720c */ /* 0x000fc80003f45070 */
[----:B------:R-:W-:-:S13]  /*8510*/  ISETP.NE.OR.EX P0, PT, R7, RZ, P0, P2 ;  /* 0x000000ff0700720c */ /* 0x000fda0000705720 */
[----:B------:R-:W-:Y:S05]  /*8520*/  @!P0 BRA `(.L_x_8713) ;  /* 0x000002a000008947 */ /* 0x000fea0003800000 */
.L_x_8708:
        /* <DEDUP_REMOVED lines=42> */
.L_x_8713:
[----:B------:R-:W-:Y:S05]  /*87d0*/  BSYNC B1 ;  /* 0x0000000000017941 */ /* 0x000fea0003800000 */
.L_x_8707:
        /* <DEDUP_REMOVED lines=45> */
.L_x_8706:
        /* <DEDUP_REMOVED lines=16> */
.L_x_8715:
        /* <DEDUP_REMOVED lines=27> */
.L_x_8714:
        /* <DEDUP_REMOVED lines=8> */
.L_x_8717:
        /* <DEDUP_REMOVED lines=27> */
.L_x_8716:
        /* <DEDUP_REMOVED lines=14> */
.L_x_8705:
[----:B------:R-:W-:Y:S05]  /*9070*/  BSYNC B2 ;  /* 0x0000000000027941 */ /* 0x000fea0003800000 */
.L_x_8704:
        /* <DEDUP_REMOVED lines=47> */
.L_x_8724:
        /* <DEDUP_REMOVED lines=138> */
.L_x_8723:
        /* <DEDUP_REMOVED lines=75> */
.L_x_8726:
[----:B------:R-:W-:Y:S05]  /*a0c0*/  BSYNC B3 ;  /* 0x0000000000037941 */ /* 0x000fea0003800000 */
.L_x_8725:
[----:B------:R-:W-:-:S04]  /*a0d0*/  ISETP.NE.U32.AND P2, PT, R34, RZ, PT ;  /* 0x000000ff2200720c */ /* 0x000fc80003f45070 */
[----:B------:R-:W-:-:S13]  /*a0e0*/  ISETP.NE.OR.EX P0, PT, R36, RZ, P0, P2 ;  /* 0x000000ff2400720c */ /* 0x000fda0000705720 */
[----:B------:R-:W-:Y:S05]  /*a0f0*/  @!P0 BRA `(.L_x_8727) ;  /* 0x0000029000008947 */ /* 0x000fea0003800000 */
.L_x_8722:
        /* <DEDUP_REMOVED lines=41> */
.L_x_8727:
[----:B------:R-:W-:Y:S05]  /*a390*/  BSYNC B1 ;  /* 0x0000000000017941 */ /* 0x000fea0003800000 */
.L_x_8721:
        /* <DEDUP_REMOVED lines=45> */
.L_x_8720:
        /* <DEDUP_REMOVED lines=16> */
.L_x_8729:
        /* <DEDUP_REMOVED lines=27> */
.L_x_8728:
        /* <DEDUP_REMOVED lines=8> */
.L_x_8731:
        /* <DEDUP_REMOVED lines=27> */
.L_x_8730:
        /* <DEDUP_REMOVED lines=14> */
.L_x_8719:
[----:B------:R-:W-:Y:S05]  /*ac30*/  BSYNC B2 ;  /* 0x0000000000027941 */ /* 0x000fea0003800000 */
.L_x_8718:
        /* <DEDUP_REMOVED lines=46> */
.L_x_8736:
        /* <DEDUP_REMOVED lines=140> */
.L_x_8735:
        /* <DEDUP_REMOVED lines=77> */
.L_x_8738:
[----:B------:R-:W-:Y:S05]  /*bcb0*/  BSYNC B2 ;  /* 0x0000000000027941 */ /* 0x000fea0003800000 */
.L_x_8737:
[----:B------:R-:W-:-:S04]  /*bcc0*/  ISETP.NE.U32.AND P2, PT, R34, RZ, PT ;  /* 0x000000ff2200720c */ /* 0x000fc80003f45070 */
[----:B------:R-:W-:-:S13]  /*bcd0*/  ISETP.NE.OR.EX P0, PT, R7, RZ, P0, P2 ;  /* 0x000000ff0700720c */ /* 0x000fda0000705720 */
[----:B------:R-:W-:Y:S05]  /*bce0*/  @!P0 BRA `(.L_x_8739) ;  /* 0x0000029000008947 */ /* 0x000fea0003800000 */
.L_x_8734:
        /* <DEDUP_REMOVED lines=41> */
.L_x_8739:
[----:B------:R-:W-:Y:S05]  /*bf80*/  BSYNC B1 ;  /* 0x0000000000017941 */ /* 0x000fea0003800000 */
.L_x_8733:
        /* <DEDUP_REMOVED lines=46> */
.L_x_8732:
        /* <DEDUP_REMOVED lines=16> */
.L_x_8741:
        /* <DEDUP_REMOVED lines=27> */
.L_x_8740:
[----:B------:R-:W-:Y:S05]  /*c520*/  @!P0 BRA `(.L_x_8742) ;  /* 0x0000020000008947 */ /* 0x000fea0003800000 */
[----:B------:R-:W-:Y:S01]  /*c530*/  BSSY B1, `(.L_x_8742) ;  /* 0x000001f000017945 */ /* 0x000fe20003800000 */
[----:B------:R-:W-:Y:S02]  /*c540*/  IMAD.MOV.U32 R14, RZ, RZ, c[0x0][0x198] ;  /* 0x00006600ff0e7624 */ /* 0x000fe400078e00ff */
[----:B---3--:R-:W-:Y:S02]  /*c550*/  IMAD.MOV.U32 R18, RZ, RZ, c[0x0][0x19c] ;  /* 0x00006700ff127624 */ /* 0x008fe400078e00ff */
[----:B------:R-:W-:Y:S02]  /*c560*/  IMAD.MOV.U32 R9, RZ, RZ, c[0x0][0x198] ;  /* 0x00006600ff097624 */ /* 0x000fe400078e00ff */
[----:B------:R-:W-:Y:S02]  /*c570*/  IMAD.MOV.U32 R5, RZ, RZ, c[0x0][0x19c] ;  /* 0x00006700ff057624 */ /* 0x000fe400078e00ff */
.L_x_8743:
        /* <DEDUP_REMOVED lines=27> */
.L_x_8742:
        /* <DEDUP_REMOVED lines=14> */
.L_x_8667:
[----:B------:R-:W-:Y:S05]  /*c810*/  BSYNC B0 ;  /* 0x0000000000007941 */ /* 0x000fea0003800000 */
.L_x_8658:
        /* <DEDUP_REMOVED lines=23> */
.L_x_8749:
[----:B------:R0:W-:Y:S01]  /*c990*/  STG.E.U8 [R4.64], RZ ;  /* 0x000000ff04007986 */ /* 0x0001e2000c101124 */
[----:B------:R-:W-:Y:S05]  /*c9a0*/  BRA `(.L_x_8751) ;  /* 0x0000066000007947 */ /* 0x000fea0003800000 */
.L_x_8748:
        /* <DEDUP_REMOVED lines=8> */
.L_x_8753:
[----:B------:R0:W-:Y:S01]  /*ca30*/  STG.E [R4.64], RZ ;  /* 0x000000ff04007986 */ /* 0x0001e2000c101924 */
[----:B------:R-:W-:Y:S05]  /*ca40*/  BRA `(.L_x_8751) ;  /* 0x000005c000007947 */ /* 0x000fea0003800000 */
.L_x_8752:
[----:B------:R0:W-:Y:S01]  /*ca50*/  STG.E.U16 [R4.64], RZ ;  /* 0x000000ff04007986 */ /* 0x0001e2000c101524 */
[----:B------:R-:W-:Y:S05]  /*ca60*/  BRA `(.L_x_8751) ;  /* 0x000005a000007947 */ /* 0x000fea0003800000 */
.L_x_8747:
        /* <DEDUP_REMOVED lines=8> */
.L_x_8755:
[----:B------:R0:W-:Y:S01]  /*caf0*/  STG.E.U16 [R4.64], RZ ;  /* 0x000000ff04007986 */ /* 0x0001e2000c101524 */
[----:B------:R-:W-:Y:S05]  /*cb00*/  BRA `(.L_x_8751) ;  /* 0x0000050000007947 */ /* 0x000fea0003800000 */
.L_x_8754:
        /* <DEDUP_REMOVED lines=8> */
.L_x_8757:
[----:B------:R0:W-:Y:S01]  /*cb90*/  STG.E [R4.64], RZ ;  /* 0x000000ff04007986 */ /* 0x0001e2000c101924 */
[----:B------:R-:W-:Y:S05]  /*cba0*/  BRA `(.L_x_8751) ;  /* 0x0000046000007947 */ /* 0x000fea0003800000 */
.L_x_8756:
[----:B------:R0:W-:Y:S01]  /*cbb0*/  STG.E.64 [R4.64], RZ ;  /* 0x000000ff04007986 */ /* 0x0001e2000c101b24 */
[----:B------:R-:W-:Y:S05]  /*cbc0*/  BRA `(.L_x_8751) ;  /* 0x0000044000007947 */ /* 0x000fea0003800000 */
.L_x_8746:
        /* <DEDUP_REMOVED lines=10> */
.L_x_8760:
[----:B------:R0:W-:Y:S01]  /*cc70*/  STG.E.128 [R4.64], RZ ;  /* 0x000000ff04007986 */ /* 0x0001e2000c101d24 */
[----:B------:R-:W-:Y:S05]  /*cc80*/  BRA `(.L_x_8751) ;  /* 0x0000038000007947 */ /* 0x000fea0003800000 */
.L_x_8759:
        /* <DEDUP_REMOVED lines=8> */
.L_x_8762:
[----:B------:R0:W-:Y:S01]  /*cd10*/  STG.E.U8 [R4.64], RZ ;  /* 0x000000ff04007986 */ /* 0x0001e2000c101124 */
[----:B------:R-:W-:Y:S05]  /*cd20*/  BRA `(.L_x_8751) ;  /* 0x000002e000007947 */ /* 0x000fea0003800000 */
.L_x_8761:
[----:B------:R0:W-:Y:S01]  /*cd30*/  STG.E.U16 [R4.64], RZ ;  /* 0x000000ff04007986 */ /* 0x0001e2000c101524 */
[----:B------:R-:W-:Y:S05]  /*cd40*/  BRA `(.L_x_8751) ;  /* 0x000002c000007947 */ /* 0x000fea0003800000 */
.L_x_8758:
        /* <DEDUP_REMOVED lines=10> */
.L_x_8765:
[----:B------:R0:W-:Y:S01]  /*cdf0*/  STG.E.U8 [R4.64], RZ ;  /* 0x000000ff04007986 */ /* 0x0001e2000c101124 */
[----:B------:R-:W-:Y:S05]  /*ce00*/  BRA `(.L_x_8751) ;  /* 0x0000020000007947 */ /* 0x000fea0003800000 */
.L_x_8764:
[----:B------:R0:W-:Y:S01]  /*ce10*/  STG.E.U8 [R4.64], RZ ;  /* 0x000000ff04007986 */ /* 0x0001e2000c101124 */
[----:B------:R-:W-:Y:S05]  /*ce20*/  BRA `(.L_x_8751) ;  /* 0x000001e000007947 */ /* 0x000fea0003800000 */
.L_x_8763:
[----:B------:R-:W-:-:S13]  /*ce30*/  ISETP.NE.AND P0, PT, R0, 0x1c, PT ;  /* 0x0000001c0000780c */ /* 0x000fda0003f05270 */
[----:B------:R-:W-:Y:S05]  /*ce40*/  @!P0 BRA `(.L_x_8766) ;  /* 0x000001b000008947 */ /* 0x000fea0003800000 */
[----:B------:R-:W-:-:S13]  /*ce50*/  ISETP.NE.AND P0, PT, R0, 0x1d, PT ;  /* 0x0000001d0000780c */ /* 0x000fda0003f05270 */
[----:B------:R-:W-:Y:S05]  /*ce60*/  @!P0 BRA `(.L_x_8767) ;  /* 0x0000017000008947 */ /* 0x000fea0003800000 */
[----:B------:R-:W-:-:S13]  /*ce70*/  ISETP.NE.AND P0, PT, R0, 0x2c, PT ;  /* 0x0000002c0000780c */ /* 0x000fda0003f05270 */
[----:B------:R0:W-:Y:S01]  /*ce80*/  @!P0 STG.E.U8 [R4.64], RZ ;  /* 0x000000ff04008986 */ /* 0x0001e2000c101124 */
[----:B------:R-:W-:Y:S05]  /*ce90*/  @!P0 BRA `(.L_x_8751) ;  /* 0x0000017000008947 */ /* 0x000fea0003800000 */
.L_x_8750:
        /* <DEDUP_REMOVED lines=20> */
.L_x_8767:
[----:B------:R0:W-:Y:S01]  /*cfe0*/  STG.E.64 [R4.64], RZ ;  /* 0x000000ff04007986 */ /* 0x0001e2000c101b24 */
[----:B------:R-:W-:Y:S05]  /*cff0*/  BRA `(.L_x_8751) ;  /* 0x0000001000007947 */ /* 0x000fea0003800000 */
.L_x_8766:
[----:B------:R0:W-:Y:S02]  /*d000*/  STG.E [R4.64], RZ ;  /* 0x000000ff04007986 */ /* 0x0001e4000c101924 */
.L_x_8751:
[----:B------:R-:W-:Y:S02]  /*d010*/  IADD3 R16, R2, 0x80, RZ ;  /* 0x0000008002107810 */ /* 0x000fe40007ffe0ff */
.L_x_8745:
[----:B------:R-:W-:Y:S05]  /*d020*/  BSYNC B6 ;  /* 0x0000000000067941 */ /* 0x000fea0003800000 */
.L_x_8744:
        /* <DEDUP_REMOVED lines=22> */
.L_x_8773:
[----:B------:R0:W-:Y:S01]  /*d190*/  STG.E.U8 [R2.64], RZ ;  /* 0x000000ff02007986 */ /* 0x0001e2000c101124 */
[----:B------:R-:W-:Y:S05]  /*d1a0*/  BRA `(.L_x_8775) ;  /* 0x0000066000007947 */ /* 0x000fea0003800000 */
.L_x_8772:
        /* <DEDUP_REMOVED lines=8> */
.L_x_8777:
[----:B------:R0:W-:Y:S01]  /*d230*/  STG.E [R2.64], RZ ;  /* 0x000000ff02007986 */ /* 0x0001e2000c101924 */
[----:B------:R-:W-:Y:S05]  /*d240*/  BRA `(.L_x_8775) ;  /* 0x000005c000007947 */ /* 0x000fea0003800000 */
.L_x_8776:
[----:B------:R0:W-:Y:S01]  /*d250*/  STG.E.U16 [R2.64], RZ ;  /* 0x000000ff02007986 */ /* 0x0001e2000c101524 */
[----:B------:R-:W-:Y:S05]  /*d260*/  BRA `(.L_x_8775) ;  /* 0x000005a000007947 */ /* 0x000fea0003800000 */
.L_x_8771:
        /* <DEDUP_REMOVED lines=8> */
.L_x_8779:
[----:B------:R0:W-:Y:S01]  /*d2f0*/  STG.E.U16 [R2.64], RZ ;  /* 0x000000ff02007986 */ /* 0x0001e2000c101524 */
[----:B------:R-:W-:Y:S05]  /*d300*/  BRA `(.L_x_8775) ;  /* 0x0000050000007947 */ /* 0x000fea0003800000 */
.L_x_8778:
        /* <DEDUP_REMOVED lines=8> */
.L_x_8781:
[----:B------:R0:W-:Y:S01]  /*d390*/  STG.E [R2.64], RZ ;  /* 0x000000ff02007986 */ /* 0x0001e2000c101924 */
[----:B------:R-:W-:Y:S05]  /*d3a0*/  BRA `(.L_x_8775) ;  /* 0x0000046000007947 */ /* 0x000fea0003800000 */
.L_x_8780:
[----:B------:R0:W-:Y:S01]  /*d3b0*/  STG.E.64 [R2.64], RZ ;  /* 0x000000ff02007986 */ /* 0x0001e2000c101b24 */
[----:B------:R-:W-:Y:S05]  /*d3c0*/  BRA `(.L_x_8775) ;  /* 0x0000044000007947 */ /* 0x000fea0003800000 */
.L_x_8770:
        /* <DEDUP_REMOVED lines=10> */
.L_x_8784:
[----:B------:R0:W-:Y:S01]  /*d470*/  STG.E.128 [R2.64], RZ ;  /* 0x000000ff02007986 */ /* 0x0001e2000c101d24 */
[----:B------:R-:W-:Y:S05]  /*d480*/  BRA `(.L_x_8775) ;  /* 0x0000038000007947 */ /* 0x000fea0003800000 */
.L_x_8783:
        /* <DEDUP_REMOVED lines=8> */
.L_x_8786:
[----:B------:R0:W-:Y:S01]  /*d510*/  STG.E.U8 [R2.64], RZ ;  /* 0x000000ff02007986 */ /* 0x0001e2000c101124 */
[----:B------:R-:W-:Y:S05]  /*d520*/  BRA `(.L_x_8775) ;  /* 0x000002e000007947 */ /* 0x000fea0003800000 */
.L_x_8785:
[----:B------:R0:W-:Y:S01]  /*d530*/  STG.E.U16 [R2.64], RZ ;  /* 0x000000ff02007986 */ /* 0x0001e2000c101524 */
[----:B------:R-:W-:Y:S05]  /*d540*/  BRA `(.L_x_8775) ;  /* 0x000002c000007947 */ /* 0x000fea0003800000 */
.L_x_8782:
        /* <DEDUP_REMOVED lines=10> */
.L_x_8789:
[----:B------:R0:W-:Y:S01]  /*d5f0*/  STG.E.U8 [R2.64], RZ ;  /* 0x000000ff02007986 */ /* 0x0001e2000c101124 */
[----:B------:R-:W-:Y:S05]  /*d600*/  BRA `(.L_x_8775) ;  /* 0x0000020000007947 */ /* 0x000fea0003800000 */
.L_x_8788:
[----:B------:R0:W-:Y:S01]  /*d610*/  STG.E.U8 [R2.64], RZ ;  /* 0x000000ff02007986 */ /* 0x0001e2000c101124 */
[----:B------:R-:W-:Y:S05]  /*d620*/  BRA `(.L_x_8775) ;  /* 0x000001e000007947 */ /* 0x000fea0003800000 */
.L_x_8787:
[----:B------:R-:W-:-:S13]  /*d630*/  ISETP.NE.AND P0, PT, R0, 0x1c, PT ;  /* 0x0000001c0000780c */ /* 0x000fda0003f05270 */
[----:B------:R-:W-:Y:S05]  /*d640*/  @!P0 BRA `(.L_x_8790) ;  /* 0x000001b000008947 */ /* 0x000fea0003800000 */
[----:B------:R-:W-:-:S13]  /*d650*/  ISETP.NE.AND P0, PT, R0, 0x1d, PT ;  /* 0x0000001d0000780c */ /* 0x000fda0003f05270 */
[----:B------:R-:W-:Y:S05]  /*d660*/  @!P0 BRA `(.L_x_8791) ;  /* 0x0000017000008947 */ /* 0x000fea0003800000 */
[----:B------:R-:W-:-:S13]  /*d670*/  ISETP.NE.AND P0, PT, R0, 0x2c, PT ;  /* 0x0000002c0000780c */ /* 0x000fda0003f05270 */
[----:B------:R0:W-:Y:S01]  /*d680*/  @!P0 STG.E.U8 [R2.64], RZ ;  /* 0x000000ff02008986 */ /* 0x0001e2000c101124 */
[----:B------:R-:W-:Y:S05]  /*d690*/  @!P0 BRA `(.L_x_8775) ;  /* 0x0000017000008947 */ /* 0x000fea0003800000 */
.L_x_8774:
        /* <DEDUP_REMOVED lines=20> */
.L_x_8791:
[----:B------:R0:W-:Y:S01]  /*d7e0*/  STG.E.64 [R2.64], RZ ;  /* 0x000000ff02007986 */ /* 0x0001e2000c101b24 */
[----:B------:R-:W-:Y:S05]  /*d7f0*/  BRA `(.L_x_8775) ;  /* 0x0000001000007947 */ /* 0x000fea0003800000 */
.L_x_8790:
[----:B------:R0:W-:Y:S02]  /*d800*/  STG.E [R2.64], RZ ;  /* 0x000000ff02007986 */ /* 0x0001e4000c101924 */
.L_x_8775:
        /* <DEDUP_REMOVED lines=22> */
.L_x_8795:
[----:B------:R0:W-:Y:S01]  /*d970*/  STG.E.U8 [R2.64], RZ ;  /* 0x000000ff02007986 */ /* 0x0001e2000c101124 */
[----:B------:R-:W-:Y:S05]  /*d980*/  BRA `(.L_x_8797) ;  /* 0x0000066000007947 */ /* 0x000fea0003800000 */
.L_x_8794:
        /* <DEDUP_REMOVED lines=8> */
.L_x_8799:
[----:B------:R0:W-:Y:S01]  /*da10*/  STG.E [R2.64], RZ ;  /* 0x000000ff02007986 */ /* 0x0001e2000c101924 */
[----:B------:R-:W-:Y:S05]  /*da20*/  BRA `(.L_x_8797) ;  /* 0x000005c000007947 */ /* 0x000fea0003800000 */
.L_x_8798:
[----:B------:R0:W-:Y:S01]  /*da30*/  STG.E.U16 [R2.64], RZ ;  /* 0x000000ff02007986 */ /* 0x0001e2000c101524 */
[----:B------:R-:W-:Y:S05]  /*da40*/  BRA `(.L_x_8797) ;  /* 0x000005a000007947 */ /* 0x000fea0003800000 */
.L_x_8793:
        /* <DEDUP_REMOVED lines=8> */
.L_x_8801:
[----:B------:R0:W-:Y:S01]  /*dad0*/  STG.E.U16 [R2.64], RZ ;  /* 0x000000ff02007986 */ /* 0x0001e2000c101524 */
[----:B------:R-:W-:Y:S05]  /*dae0*/  BRA `(.L_x_8797) ;  /* 0x0000050000007947 */ /* 0x000fea0003800000 */
.L_x_8800:
        /* <DEDUP_REMOVED lines=8> */
.L_x_8803:
[----:B------:R0:W-:Y:S01]  /*db70*/  STG.E [R2.64], RZ ;  /* 0x000000ff02007986 */ /* 0x0001e2000c101924 */
[----:B------:R-:W-:Y:S05]  /*db80*/  BRA `(.L_x_8797) ;  /* 0x0000046000007947 */ /* 0x000fea0003800000 */
.L_x_8802:
[----:B------:R0:W-:Y:S01]  /*db90*/  STG.E.64 [R2.64], RZ ;  /* 0x000000ff02007986 */ /* 0x0001e2000c101b24 */
[----:B------:R-:W-:Y:S05]  /*dba0*/  BRA `(.L_x_8797) ;  /* 0x0000044000007947 */ /* 0x000fea0003800000 */
.L_x_8792:
        /* <DEDUP_REMOVED lines=10> */
.L_x_8806:
[----:B------:R0:W-:Y:S01]  /*dc50*/  STG.E.128 [R2.64], RZ ;  /* 0x000000ff02007986 */ /* 0x0001e2000c101d24 */
[----:B------:R-:W-:Y:S05]  /*dc60*/  BRA `(.L_x_8797) ;  /* 0x0000038000007947 */ /* 0x000fea0003800000 */
.L_x_8805:
        /* <DEDUP_REMOVED lines=8> */
.L_x_8808:
[----:B------:R0:W-:Y:S01]  /*dcf0*/  STG.E.U8 [R2.64], RZ ;  /* 0x000000ff02007986 */ /* 0x0001e2000c101124 */
[----:B------:R-:W-:Y:S05]  /*dd00*/  BRA `(.L_x_8797) ;  /* 0x000002e000007947 */ /* 0x000fea0003800000 */
.L_x_8807:
[----:B------:R0:W-:Y:S01]  /*dd10*/  STG.E.U16 [R2.64], RZ ;  /* 0x000000ff02007986 */ /* 0x0001e2000c101524 */
[----:B------:R-:W-:Y:S05]  /*dd20*/  BRA `(.L_x_8797) ;  /* 0x000002c000007947 */ /* 0x000fea0003800000 */
.L_x_8804:
        /* <DEDUP_REMOVED lines=10> */
.L_x_8811:
[----:B------:R0:W-:Y:S01]  /*ddd0*/  STG.E.U8 [R2.64], RZ ;  /* 0x000000ff02007986 */ /* 0x0001e2000c101124 */
[----:B------:R-:W-:Y:S05]  /*dde0*/  BRA `(.L_x_8797) ;  /* 0x0000020000007947 */ /* 0x000fea0003800000 */
.L_x_8810:
[----:B------:R0:W-:Y:S01]  /*ddf0*/  STG.E.U8 [R2.64], RZ ;  /* 0x000000ff02007986 */ /* 0x0001e2000c101124 */
[----:B------:R-:W-:Y:S05]  /*de00*/  BRA `(.L_x_8797) ;  /* 0x000001e000007947 */ /* 0x000fea0003800000 */
.L_x_8809:
[----:B------:R-:W-:-:S13]  /*de10*/  ISETP.NE.AND P0, PT, R0, 0x1c, PT ;  /* 0x0000001c0000780c */ /* 0x000fda0003f05270 */
[----:B------:R-:W-:Y:S05]  /*de20*/  @!P0 BRA `(.L_x_8812) ;  /* 0x000001b000008947 */ /* 0x000fea0003800000 */
[----:B------:R-:W-:-:S13]  /*de30*/  ISETP.NE.AND P0, PT, R0, 0x1d, PT ;  /* 0x0000001d0000780c */ /* 0x000fda0003f05270 */
[----:B------:R-:W-:Y:S05]  /*de40*/  @!P0 BRA `(.L_x_8813) ;  /* 0x0000017000008947 */ /* 0x000fea0003800000 */
[----:B------:R-:W-:-:S13]  /*de50*/  ISETP.NE.AND P0, PT, R0, 0x2c, PT ;  /* 0x0000002c0000780c */ /* 0x000fda0003f05270 */
[----:B------:R0:W-:Y:S01]  /*de60*/  @!P0 STG.E.U8 [R2.64], RZ ;  /* 0x000000ff02008986 */ /* 0x0001e2000c101124 */
[----:B------:R-:W-:Y:S05]  /*de70*/  @!P0 BRA `(.L_x_8797) ;  /* 0x0000017000008947 */ /* 0x000fea0003800000 */
.L_x_8796:
        /* <DEDUP_REMOVED lines=20> */
.L_x_8813:
[----:B------:R0:W-:Y:S01]  /*dfc0*/  STG.E.64 [R2.64], RZ ;  /* 0x000000ff02007986 */ /* 0x0001e2000c101b24 */
[----:B------:R-:W-:Y:S05]  /*dfd0*/  BRA `(.L_x_8797) ;  /* 0x0000001000007947 */ /* 0x000fea0003800000 */
.L_x_8812:
[----:B------:R0:W-:Y:S02]  /*dfe0*/  STG.E [R2.64], RZ ;  /* 0x000000ff02007986 */ /* 0x0001e4000c101924 */
.L_x_8797:
[----:B------:R-:W-:Y:S02]  /*dff0*/  IADD3 R16, R16, 0x80, RZ ;  /* 0x0000008010107810 */ /* 0x000fe40007ffe0ff */
.L_x_8769:
[----:B------:R-:W-:Y:S05]  /*e000*/  BSYNC B6 ;  /* 0x0000000000067941 */ /* 0x000fea0003800000 */
.L_x_8768:
        /* <DEDUP_REMOVED lines=20> */
.L_x_8817:
[----:B------:R-:W-:Y:S01]  /*e150*/  STG.E.U8 [R2.64], RZ ;  /* 0x000000ff02007986 */ /* 0x000fe2000c101124 */
[----:B------:R-:W-:Y:S05]  /*e160*/  EXIT ;  /* 0x000000000000794d */ /* 0x000fea0003800000 */
.L_x_8816:
        /* <DEDUP_REMOVED lines=8> */
.L_x_8820:
[----:B------:R-:W-:Y:S01]  /*e1f0*/  STG.E [R2.64], RZ ;  /* 0x000000ff02007986 */ /* 0x000fe2000c101924 */
[----:B------:R-:W-:Y:S05]  /*e200*/  EXIT ;  /* 0x000000000000794d */ /* 0x000fea0003800000 */
.L_x_8819:
[----:B------:R-:W-:Y:S01]  /*e210*/  STG.E.U16 [R2.64], RZ ;  /* 0x000000ff02007986 */ /* 0x000fe2000c101524 */
[----:B------:R-:W-:Y:S05]  /*e220*/  EXIT ;  /* 0x000000000000794d */ /* 0x000fea0003800000 */
.L_x_8815:
        /* <DEDUP_REMOVED lines=8> */
.L_x_8822:
[----:B------:R-:W-:Y:S01]  /*e2b0*/  STG.E.U16 [R2.64], RZ ;  /* 0x000000ff02007986 */ /* 0x000fe2000c101524 */
[----:B------:R-:W-:Y:S05]  /*e2c0*/  EXIT ;  /* 0x000000000000794d */ /* 0x000fea0003800000 */
.L_x_8821:
        /* <DEDUP_REMOVED lines=8> */
.L_x_8824:
[----:B------:R-:W-:Y:S01]  /*e350*/  STG.E [R2.64], RZ ;  /* 0x000000ff02007986 */ /* 0x000fe2000c101924 */
[----:B------:R-:W-:Y:S05]  /*e360*/  EXIT ;  /* 0x000000000000794d */ /* 0x000fea0003800000 */
.L_x_8823:
[----:B------:R-:W-:Y:S01]  /*e370*/  STG.E.64 [R2.64], RZ ;  /* 0x000000ff02007986 */ /* 0x000fe2000c101b24 */
[----:B------:R-:W-:Y:S05]  /*e380*/  EXIT ;  /* 0x000000000000794d */ /* 0x000fea0003800000 */
.L_x_8814:
        /* <DEDUP_REMOVED lines=10> */
.L_x_8827:
[----:B------:R-:W-:Y:S01]  /*e430*/  STG.E.128 [R2.64], RZ ;  /* 0x000000ff02007986 */ /* 0x000fe2000c101d24 */
[----:B------:R-:W-:Y:S05]  /*e440*/  EXIT ;  /* 0x000000000000794d */ /* 0x000fea0003800000 */
.L_x_8826:
        /* <DEDUP_REMOVED lines=8> */
.L_x_8829:
[----:B------:R-:W-:Y:S01]  /*e4d0*/  STG.E.U8 [R2.64], RZ ;  /* 0x000000ff02007986 */ /* 0x000fe2000c101124 */
[----:B------:R-:W-:Y:S05]  /*e4e0*/  EXIT ;  /* 0x000000000000794d */ /* 0x000fea0003800000 */
.L_x_8828:
[----:B------:R-:W-:Y:S01]  /*e4f0*/  STG.E.U16 [R2.64], RZ ;  /* 0x000000ff02007986 */ /* 0x000fe2000c101524 */
[----:B------:R-:W-:Y:S05]  /*e500*/  EXIT ;  /* 0x000000000000794d */ /* 0x000fea0003800000 */
.L_x_8825:
        /* <DEDUP_REMOVED lines=10> */
.L_x_8832:
[----:B------:R-:W-:Y:S01]  /*e5b0*/  STG.E.U8 [R2.64], RZ ;  /* 0x000000ff02007986 */ /* 0x000fe2000c101124 */
[----:B------:R-:W-:Y:S05]  /*e5c0*/  EXIT ;  /* 0x000000000000794d */ /* 0x000fea0003800000 */
.L_x_8831:
[----:B------:R-:W-:Y:S01]  /*e5d0*/  STG.E.U8 [R2.64], RZ ;  /* 0x000000ff02007986 */ /* 0x000fe2000c101124 */
[----:B------:R-:W-:Y:S05]  /*e5e0*/  EXIT ;  /* 0x000000000000794d */ /* 0x000fea0003800000 */
.L_x_8830:
[----:B------:R-:W-:-:S13]  /*e5f0*/  ISETP.NE.AND P0, PT, R0, 0x1c, PT ;  /* 0x0000001c0000780c */ /* 0x000fda0003f05270 */
[----:B------:R-:W-:Y:S05]  /*e600*/  @!P0 BRA `(.L_x_8833) ;  /* 0x000001b000008947 */ /* 0x000fea0003800000 */
[----:B------:R-:W-:-:S13]  /*e610*/  ISETP.NE.AND P0, PT, R0, 0x1d, PT ;  /* 0x0000001d0000780c */ /* 0x000fda0003f05270 */
[----:B------:R-:W-:Y:S05]  /*e620*/  @!P0 BRA `(.L_x_8834) ;  /* 0x0000017000008947 */ /* 0x000fea0003800000 */
[----:B------:R-:W-:-:S13]  /*e630*/  ISETP.NE.AND P0, PT, R0, 0x2c, PT ;  /* 0x0000002c0000780c */ /* 0x000fda0003f05270 */
[----:B------:R0:W-:Y:S01]  /*e640*/  @!P0 STG.E.U8 [R2.64], RZ ;  /* 0x000000ff02008986 */ /* 0x0001e2000c101124 */
[----:B------:R-:W-:Y:S05]  /*e650*/  @!P0 EXIT ;  /* 0x000000000000894d */ /* 0x000fea0003800000 */
.L_x_8818:
        /* <DEDUP_REMOVED lines=20> */
.L_x_8834:
[----:B------:R-:W-:Y:S01]  /*e7a0*/  STG.E.64 [R2.64], RZ ;  /* 0x000000ff02007986 */ /* 0x000fe2000c101b24 */
[----:B------:R-:W-:Y:S05]  /*e7b0*/  EXIT ;  /* 0x000000000000794d */ /* 0x000fea0003800000 */
.L_x_8833:
[----:B------:R-:W-:Y:S01]  /*e7c0*/  STG.E [R2.64], RZ ;  /* 0x000000ff02007986 */ /* 0x000fe2000c101924 */
[----:B------:R-:W-:Y:S05]  /*e7d0*/  EXIT ;  /* 0x000000000000794d */ /* 0x000fea0003800000 */
.L_x_8835:
        /* <DEDUP_REMOVED lines=10> */
.L_x_16299:


//--------------------- .text._ZN2at6native18elementwise_kernelILi128ELi2EZNS0_22gpu_kernel_impl_nocastIZZNS0_73_GLOBAL__N__c8866d80_35_SparseBinaryOpIntersectionKernel_cu_1520ed90_315342_sparse_binary_op_intersection_kernel_implINS3_18CUDAKernelLauncherENS3_36CUDAValueSelectionIntersectionKernelINS3_9RhsProjOpEEElLl0EEEvRNS_6TensorERKS9_SC_RKSt6vectorIlSaIlEERKSt8optionalIS9_ESL_bbENKUlvE3_clEvEUllE_EEvRNS_18TensorIteratorBaseERKT_EUliE_EEviT1_ --------------------------
	.section	.text._ZN2at6native18elementwise_kernelILi128ELi2EZNS0_22gpu_kernel_impl_nocastIZZNS0_73_GLOBAL__N__c8866d80_35_SparseBinaryOpIntersectionKernel_cu_1520ed90_315342_sparse_binary_op_intersection_kernel_implINS3_18CUDAKernelLauncherENS3_36CUDAValueSelectionIntersectionKernelINS3_9RhsProjOpEEElLl0EEEvRNS_6TensorERKS9_SC_RKSt6vectorIlSaIlEERKSt8optionalIS9_ESL_bbENKUlvE3_clEvEUllE_EEvRNS_18TensorIteratorBaseERKT_EUliE_EEviT1_,"ax",@progbits
	.sectioninfo	@"SHI_REGISTERS=80"
	.align	128
        .global         _ZN2at6native18elementwise_kernelILi128ELi2EZNS0_22gpu_kernel_impl_nocastIZZNS0_73_GLOBAL__N__c8866d80_35_SparseBinaryOpIntersectionKernel_cu_1520ed90_315342_sparse_binary_op_intersection_kernel_implINS3_18CUDAKernelLauncherENS3_36CUDAValueSelectionIntersectionKernelINS3_9RhsProjOpEEElLl0EEEvRNS_6TensorERKS9_SC_RKSt6vectorIlSaIlEERKSt8optionalIS9_ESL_bbENKUlvE3_clEvEUllE_EEvRNS_18TensorIteratorBaseERKT_EUliE_EEviT1_
        .type           _ZN2at6native18elementwise_kernelILi128ELi2EZNS0_22gpu_kernel_impl_nocastIZZNS0_73_GLOBAL__N__c8866d80_35_SparseBinaryOpIntersectionKernel_cu_1520ed90_315342_sparse_binary_op_intersection_kernel_implINS3_18CUDAKernelLauncherENS3_36CUDAValueSelectionIntersectionKernelINS3_9RhsProjOpEEElLl0EEEvRNS_6TensorERKS9_SC_RKSt6vectorIlSaIlEERKSt8optionalIS9_ESL_bbENKUlvE3_clEvEUllE_EEvRNS_18TensorIteratorBaseERKT_EUliE_EEviT1_,@function
        .size           _ZN2at6native18elementwise_kernelILi128ELi2EZNS0_22gpu_kernel_impl_nocastIZZNS0_73_GLOBAL__N__c8866d80_35_SparseBinaryOpIntersectionKernel_cu_1520ed90_315342_sparse_binary_op_intersection_kernel_implINS3_18CUDAKernelLauncherENS3_36CUDAValueSelectionIntersectionKernelINS3_9RhsProjOpEEElLl0EEEvRNS_6TensorERKS9_SC_RKSt6vectorIlSaIlEERKSt8optionalIS9_ESL_bbENKUlvE3_clEvEUllE_EEvRNS_18TensorIteratorBaseERKT_EUliE_EEviT1_,(.L_x_16300 - _ZN2at6native18elementwise_kernelILi128ELi2EZNS0_22gpu_kernel_impl_nocastIZZNS0_73_GLOBAL__N__c8866d80_35_SparseBinaryOpIntersectionKernel_cu_1520ed90_315342_sparse_binary_op_intersection_kernel_implINS3_18CUDAKernelLauncherENS3_36CUDAValueSelectionIntersectionKernelINS3_9RhsProjOpEEElLl0EEEvRNS_6TensorERKS9_SC_RKSt6vectorIlSaIlEERKSt8optionalIS9_ESL_bbENKUlvE3_clEvEUllE_EEvRNS_18TensorIteratorBaseERKT_EUliE_EEviT1_)
        .other          _ZN2at6native18elementwise_kernelILi128ELi2EZNS0_22gpu_kernel_impl_nocastIZZNS0_73_GLOBAL__N__c8866d80_35_SparseBinaryOpIntersectionKernel_cu_1520ed90_315342_sparse_binary_op_intersection_kernel_implINS3_18CUDAKernelLauncherENS3_36CUDAValueSelectionIntersectionKernelINS3_9RhsProjOpEEElLl0EEEvRNS_6TensorERKS9_SC_RKSt6vectorIlSaIlEERKSt8optionalIS9_ESL_bbENKUlvE3_clEvEUllE_EEvRNS_18TensorIteratorBaseERKT_EUliE_EEviT1_,@"STO_CUDA_ENTRY STV_DEFAULT"
_ZN2at6native18elementwise_kernelILi128ELi2EZNS0_22gpu_kernel_impl_nocastIZZNS0_73_GLOBAL__N__c8866d80_35_SparseBinaryOpIntersectionKernel_cu_1520ed90_315342_sparse_binary_op_intersection_kernel_implINS3_18CUDAKernelLauncherENS3_36CUDAValueSelectionIntersectionKernelINS3_9RhsProjOpEEElLl0EEEvRNS_6TensorERKS9_SC_RKSt6vectorIlSaIlEERKSt8optionalIS9_ESL_bbENKUlvE3_clEvEUllE_EEvRNS_18TensorIteratorBaseERKT_EUliE_EEviT1_:
.text._ZN2at6native18elementwise_kernelILi128ELi2EZNS0_22gpu_kernel_impl_nocastIZZNS0_73_GLOBAL__N__c8866d80_35_SparseBinaryOpIntersectionKernel_cu_1520ed90_315342_sparse_binary_op_intersection_kernel_implINS3_18CUDAKernelLauncherENS3_36CUDAValueSelectionIntersectionKernelINS3_9RhsProjOpEEElLl0EEEvRNS_6TensorERKS9_SC_RKSt6vectorIlSaIlEERKSt8optionalIS9_ESL_bbENKUlvE3_clEvEUllE_EEvRNS_18TensorIteratorBaseERKT_EUliE_EEviT1_:
        /* <DEDUP_REMOVED lines=236> */
.L_x_8838:
        /* <DEDUP_REMOVED lines=50> */
.L_x_8844:
        /* <DEDUP_REMOVED lines=138> */
.L_x_8843:
        /* <DEDUP_REMOVED lines=75> */
.L_x_8845:
[----:B------:R-:W-:-:S04]  /*1f30*/  ISETP.NE.U32.AND P1, PT, R74, RZ, PT ;  /* 0x000000ff4a00720c */ /* 0x000fc80003f25070 */
[----:B------:R-:W-:-:S13]  /*1f40*/  ISETP.NE.OR.EX P0, PT, R5, RZ, P0, P1 ;  /* 0x000000ff0500720c */ /* 0x000fda0000705710 */
[----:B------:R-:W-:Y:S05]  /*1f50*/  @!P0 BRA `(.L_x_8841) ;  /* 0x000002a000008947 */ /* 0x000fea0003800000 */
.L_x_8842:
        /* <DEDUP_REMOVED lines=42> */
.L_x_8841:
        /* <DEDUP_REMOVED lines=47> */
.L_x_8839:
[----:B-----5:R-:W-:-:S04]  /*24f0*/  LEA R6, P0, R8, c[0x0][0x370], 0x3 ;  /* 0x0000dc0008067a11 */ /* 0x020fc800078018ff */
[----:B------:R-:W-:-:S06]  /*2500*/  LEA.HI.X R7, R8, c[0x0][0x374], R9, 0x3, P0 ;  /* 0x0000dd0008077a11 */ /* 0x000fcc00000f1c09 */
[----:B------:R-:W5:Y:S03]  /*2510*/  LDG.E.64 R6, [R6.64] ;  /* 0x0000000a06067981 */ /* 0x000f66000c1e1b00 */
.L_x_8840:
        /* <DEDUP_REMOVED lines=22> */
.L_x_8847:
        /* <DEDUP_REMOVED lines=23> */
.L_x_8846:
        /* <DEDUP_REMOVED lines=10> */
.L_x_8849:
        /* <DEDUP_REMOVED lines=23> */
.L_x_8848:
        /* <DEDUP_REMOVED lines=21> */
.L_x_8837:
[----:B------:R-:W-:Y:S05]  /*2b50*/  BSYNC B0 ;  /* 0x0000000000007941 */ /* 0x000fea0003800000 */
.L_x_8836:
        /* <DEDUP_REMOVED lines=230> */
.L_x_8850:
        /* <DEDUP_REMOVED lines=54> */
.L_x_8856:
        /* <DEDUP_REMOVED lines=137> */
.L_x_8855:
        /* <DEDUP_REMOVED lines=76> */
.L_x_8857:
[----:B------:R-:W-:-:S04]  /*4a70*/  ISETP.NE.U32.AND P1, PT, R75, RZ, PT ;  /* 0x000000ff4b00720c */ /* 0x000fc80003f25070 */
[----:B------:R-:W-:-:S13]  /*4a80*/  ISETP.NE.OR.EX P0, PT, R2, RZ, P0, P1 ;  /* 0x000000ff0200720c */ /* 0x000fda0000705710 */
[----:B------:R-:W-:Y:S05]  /*4a90*/  @!P0 BRA `(.L_x_8853) ;  /* 0x000002b000008947 */ /* 0x000fea0003800000 */
.L_x_8854:
        /* <DEDUP_REMOVED lines=43> */
.L_x_8853:
        /* <DEDUP_REMOVED lines=48> */
.L_x_8851:
[----:B-----5:R-:W-:-:S04]  /*5050*/  LEA R4, P0, R8, c[0x0][0x370], 0x3 ;  /* 0x0000dc0008047a11 */ /* 0x020fc800078018ff */
[----:B------:R-:W-:-:S06]  /*5060*/  LEA.HI.X R5, R8, c[0x0][0x374], R9, 0x3, P0 ;  /* 0x0000dd0008057a11 */ /* 0x000fcc00000f1c09 */
[----:B------:R-:W5:Y:S03]  /*5070*/  LDG.E.64 R4, [R4.64] ;  /* 0x0000000a04047981 */ /* 0x000f66000c1e1b00 */
.L_x_8852:
        /* <DEDUP_REMOVED lines=23> */
.L_x_8859:
        /* <DEDUP_REMOVED lines=23> */
.L_x_8858:
[----:B------:R-:W-:Y:S05]  /*5360*/  @!P0 BRA `(.L_x_8860) ;  /* 0x0000018000008947 */ /* 0x000fea0003800000 */
[----:B------:R-:W-:Y:S02]  /*5370*/  BSSY B0, `(.L_x_8860) ;  /* 0x0000017000007945 */ /* 0x000fe40003800000 */
.L_x_8861:
        /* <DEDUP_REMOVED lines=23> */
.L_x_8860:
        /* <DEDUP_REMOVED lines=17> */
.L_x_8862:
        /* <DEDUP_REMOVED lines=16> */
.L_x_16300:


//--------------------- .text._ZN2at6native27unrolled_elementwise_kernelIZZNS0_73_GLOBAL__N__c8866d80_35_SparseBinaryOpIntersectionKernel_cu_1520ed90_315342_sparse_binary_op_intersection_kernel_implINS2_18CUDAKernelLauncherENS2_36CUDAValueSelectionIntersectionKernelINS2_9RhsProjOpEEElLl0EEEvRNS_6TensorERKS8_SB_RKSt6vectorIlSaIlEERKSt8optionalIS8_ESK_bbENKUlvE3_clEvEUllE_St5arrayIPcLm2EELi4E23TrivialOffsetCalculatorILi1EjESR_NS0_6memory15LoadWithoutCastENSS_16StoreWithoutCastEEEviT_T0_T2_T3_T4_T5_ --------------------------
	.section	.text._ZN2at6native27unrolled_elementwise_kernelIZZNS0_73_GLOBAL__N__c8866d80_35_SparseBinaryOpIntersectionKernel_cu_1520ed90_315342_sparse_binary_op_intersection_kernel_implINS2_18CUDAKernelLauncherENS2_36CUDAValueSelectionIntersectionKernelINS2_9RhsProjOpEEElLl0EEEvRNS_6TensorERKS8_SB_RKSt6vectorIlSaIlEERKSt8optionalIS8_ESK_bbENKUlvE3_clEvEUllE_St5arrayIPcLm2EELi4E23TrivialOffsetCalculatorILi1EjESR_NS0_6memory15LoadWithoutCastENSS_16StoreWithoutCastEEEviT_T0_T2_T3_T4_T5_,"ax",@progbits
	.sectioninfo	@"SHI_REGISTERS=40"
	.align	128
        .global         _ZN2at6native27unrolled_elementwise_kernelIZZNS0_73_GLOBAL__N__c8866d80_35_SparseBinaryOpIntersectionKernel_cu_1520ed90_315342_sparse_binary_op_intersection_kernel_implINS2_18CUDAKernelLauncherENS2_36CUDAValueSelectionIntersectionKernelINS2_9RhsProjOpEEElLl0EEEvRNS_6TensorERKS8_SB_RKSt6vectorIlSaIlEERKSt8optionalIS8_ESK_bbENKUlvE3_clEvEUllE_St5arrayIPcLm2EELi4E23TrivialOffsetCalculatorILi1EjESR_NS0_6memory15LoadWithoutCastENSS_16StoreWithoutCastEEEviT_T0_T2_T3_T4_T5_
        .type           _ZN2at6native27unrolled_elementwise_kernelIZZNS0_73_GLOBAL__N__c8866d80_35_SparseBinaryOpIntersectionKernel_cu_1520ed90_315342_sparse_binary_op_intersection_kernel_implINS2_18CUDAKernelLauncherENS2_36CUDAValueSelectionIntersectionKernelINS2_9RhsProjOpEEElLl0EEEvRNS_6TensorERKS8_SB_RKSt6vectorIlSaIlEERKSt8optionalIS8_ESK_bbENKUlvE3_clEvEUllE_St5arrayIPcLm2EELi4E23TrivialOffsetCalculatorILi1EjESR_NS0_6memory15LoadWithoutCastENSS_16StoreWithoutCastEEEviT_T0_T2_T3_T4_T5_,@function
        .size           _ZN2at6native27unrolled_elementwise_kernelIZZNS0_73_GLOBAL__N__c8866d80_35_SparseBinaryOpIntersectionKernel_cu_1520ed90_315342_sparse_binary_op_intersection_kernel_implINS2_18CUDAKernelLauncherENS2_36CUDAValueSelectionIntersectionKernelINS2_9RhsProjOpEEElLl0EEEvRNS_6TensorERKS8_SB_RKSt6vectorIlSaIlEERKSt8optionalIS8_ESK_bbENKUlvE3_clEvEUllE_St5arrayIPcLm2EELi4E23TrivialOffsetCalculatorILi1EjESR_NS0_6memory15LoadWithoutCastENSS_16StoreWithoutCastEEEviT_T0_T2_T3_T4_T5_,(.L_x_16301 - _ZN2at6native27unrolled_elementwise_kernelIZZNS0_73_GLOBAL__N__c8866d80_35_SparseBinaryOpIntersectionKernel_cu_1520ed90_315342_sparse_binary_op_intersection_kernel_implINS2_18CUDAKernelLauncherENS2_36CUDAValueSelectionIntersectionKernelINS2_9RhsProjOpEEElLl0EEEvRNS_6TensorERKS8_SB_RKSt6vectorIlSaIlEERKSt8optionalIS8_ESK_bbENKUlvE3_clEvEUllE_St5arrayIPcLm2EELi4E23TrivialOffsetCalculatorILi1EjESR_NS0_6memory15LoadWithoutCastENSS_16StoreWithoutCastEEEviT_T0_T2_T3_T4_T5_)
        .other          _ZN2at6native27unrolled_elementwise_kernelIZZNS0_73_GLOBAL__N__c8866d80_35_SparseBinaryOpIntersectionKernel_cu_1520ed90_315342_sparse_binary_op_intersection_kernel_implINS2_18CUDAKernelLauncherENS2_36CUDAValueSelectionIntersectionKernelINS2_9RhsProjOpEEElLl0EEEvRNS_6TensorERKS8_SB_RKSt6vectorIlSaIlEERKSt8optionalIS8_ESK_bbENKUlvE3_clEvEUllE_St5arrayIPcLm2EELi4E23TrivialOffsetCalculatorILi1EjESR_NS0_6memory15LoadWithoutCastENSS_16StoreWithoutCastEEEviT_T0_T2_T3_T4_T5_,@"STO_CUDA_ENTRY STV_DEFAULT"
_ZN2at6native27unrolled_elementwise_kernelIZZNS0_73_GLOBAL__N__c8866d80_35_SparseBinaryOpIntersectionKernel_cu_1520ed90_315342_sparse_binary_op_intersection_kernel_implINS2_18CUDAKernelLauncherENS2_36CUDAValueSelectionIntersectionKernelINS2_9RhsProjOpEEElLl0EEEvRNS_6TensorERKS8_SB_RKSt6vectorIlSaIlEERKSt8optionalIS8_ESK_bbENKUlvE3_clEvEUllE_St5arrayIPcLm2EELi4E23TrivialOffsetCalculatorILi1EjESR_NS0_6memory15LoadWithoutCastENSS_16StoreWithoutCastEEEviT_T0_T2_T3_T4_T5_:
.text._ZN2at6native27unrolled_elementwise_kernelIZZNS0_73_GLOBAL__N__c8866d80_35_SparseBinaryOpIntersectionKernel_cu_1520ed90_315342_sparse_binary_op_intersection_kernel_implINS2_18CUDAKernelLauncherENS2_36CUDAValueSelectionIntersectionKernelINS2_9RhsProjOpEEElLl0EEEvRNS_6TensorERKS8_SB_RKSt6vectorIlSaIlEERKSt8optionalIS8_ESK_bbENKUlvE3_clEvEUllE_St5arrayIPcLm2EELi4E23TrivialOffsetCalculatorILi1EjESR_NS0_6memory15LoadWithoutCastENSS_16StoreWithoutCastEEEviT_T0_T2_T3_T4_T5_:
        /* <DEDUP_REMOVED lines=71> */
.L_x_8867:
[----:B------:R-:W-:Y:S05]  /*0470*/  BSYNC B1 ;  /* 0x0000000000017941 */ /* 0x000fea0003800000 */
.L_x_8866:
        /* <DEDUP_REMOVED lines=10> */
.L_x_8869:
[----:B------:R-:W-:Y:S05]  /*0520*/  BSYNC B1 ;  /* 0x0000000000017941 */ /* 0x000fea0003800000 */
.L_x_8868:
        /* <DEDUP_REMOVED lines=10> */
.L_x_8871:
[----:B------:R-:W-:Y:S05]  /*05d0*/  BSYNC B1 ;  /* 0x0000000000017941 */ /* 0x000fea0003800000 */
.L_x_8870:
        /* <DEDUP_REMOVED lines=10> */
.L_x_8865:
        /* <DEDUP_REMOVED lines=14> */
.L_x_8876:
        /* <DEDUP_REMOVED lines=27> */
.L_x_8875:
[----:B------:R-:W-:Y:S01]  /*0910*/  BSSY B2, `(.L_x_8877) ;  /* 0x0000021000027945 */ /* 0x000fe20003800000 */
[----:B------:R-:W-:Y:S02]  /*0920*/  IMAD.MOV.U32 R23, RZ, RZ, R3 ;  /* 0x000000ffff177224 */ /* 0x000fe400078e0003 */
[----:B------:R-:W-:Y:S02]  /*0930*/  IMAD.MOV.U32 R24, RZ, RZ, R2 ;  /* 0x000000ffff187224 */ /* 0x000fe400078e0002 */
[----:B------:R-:W-:Y:S02]  /*0940*/  IMAD.MOV.U32 R22, RZ, RZ, c[0x0][0x198] ;  /* 0x00006600ff167624 */ /* 0x000fe400078e00ff */
[----:B------:R-:W-:Y:S02]  /*0950*/  IMAD.MOV.U32 R21, RZ, RZ, c[0x0][0x19c] ;  /* 0x00006700ff157624 */ /* 0x000fe400078e00ff */
[----:B------:R-:W-:Y:S02]  /*0960*/  IMAD.MOV.U32 R20, RZ, RZ, c[0x0][0x198] ;  /* 0x00006600ff147624 */ /* 0x000fe400078e00ff */
[----:B------:R-:W-:-:S02]  /*0970*/  IMAD.MOV.U32 R18, RZ, RZ, c[0x0][0x19c] ;  /* 0x00006700ff127624 */ /* 0x000fc400078e00ff */
.L_x_8878:
        /* <DEDUP_REMOVED lines=27> */
.L_x_8877:
        /* <DEDUP_REMOVED lines=14> */
.L_x_8874:
[----:B------:R-:W-:Y:S05]  /*0c10*/  BSYNC B1 ;  /* 0x0000000000017941 */ /* 0x000fea0003800000 */
.L_x_8873:
        /* <DEDUP_REMOVED lines=16> */
.L_x_8882:
        /* <DEDUP_REMOVED lines=27> */
.L_x_8881:
[----:B------:R-:W-:Y:S01]  /*0ed0*/  BSSY B2, `(.L_x_8883) ;  /* 0x0000021000027945 */ /* 0x000fe20003800000 */
[----:B------:R-:W-:Y:S02]  /*0ee0*/  IMAD.MOV.U32 R28, RZ, RZ, R3 ;  /* 0x000000ffff1c7224 */ /* 0x000fe400078e0003 */
[----:B------:R-:W-:Y:S02]  /*0ef0*/  IMAD.MOV.U32 R29, RZ, RZ, R2 ;  /* 0x000000ffff1d7224 */ /* 0x000fe400078e0002 */
[----:B------:R-:W-:Y:S02]  /*0f00*/  IMAD.MOV.U32 R20, RZ, RZ, c[0x0][0x198] ;  /* 0x00006600ff147624 */ /* 0x000fe400078e00ff */
[----:B------:R-:W-:Y:S02]  /*0f10*/  IMAD.MOV.U32 R21, RZ, RZ, c[0x0][0x19c] ;  /* 0x00006700ff157624 */ /* 0x000fe400078e00ff */
[----:B------:R-:W-:Y:S02]  /*0f20*/  IMAD.MOV.U32 R22, RZ, RZ, c[0x0][0x198] ;  /* 0x00006600ff167624 */ /* 0x000fe400078e00ff */
[----:B------:R-:W-:-:S02]  /*0f30*/  IMAD.MOV.U32 R18, RZ, RZ, c[0x0][0x19c] ;  /* 0x00006700ff127624 */ /* 0x000fc400078e00ff */
.L_x_8884:
        /* <DEDUP_REMOVED lines=27> */
.L_x_8883:
        /* <DEDUP_REMOVED lines=14> */
.L_x_8880:
[----:B------:R-:W-:Y:S05]  /*11d0*/  BSYNC B1 ;  /* 0x0000000000017941 */ /* 0x000fea0003800000 */
.L_x_8879:
        /* <DEDUP_REMOVED lines=16> */
.L_x_8888:
        /* <DEDUP_REMOVED lines=27> */
.L_x_8887:
[----:B------:R-:W-:Y:S01]  /*1490*/  BSSY B2, `(.L_x_8889) ;  /* 0x0000021000027945 */ /* 0x000fe20003800000 */
[----:B------:R-:W-:Y:S02]  /*14a0*/  IMAD.MOV.U32 R28, RZ, RZ, R3 ;  /* 0x000000ffff1c7224 */ /* 0x000fe400078e0003 */
[----:B------:R-:W-:Y:S02]  /*14b0*/  IMAD.MOV.U32 R29, RZ, RZ, R2 ;  /* 0x000000ffff1d7224 */ /* 0x000fe400078e0002 */
[----:B------:R-:W-:Y:S02]  /*14c0*/  IMAD.MOV.U32 R26, RZ, RZ, c[0x0][0x198] ;  /* 0x00006600ff1a7624 */ /* 0x000fe400078e00ff */
[----:B------:R-:W-:Y:S02]  /*14d0*/  IMAD.MOV.U32 R27, RZ, RZ, c[0x0][0x19c] ;  /* 0x00006700ff1b7624 */ /* 0x000fe400078e00ff */
[----:B------:R-:W-:Y:S02]  /*14e0*/  IMAD.MOV.U32 R25, RZ, RZ, c[0x0][0x198] ;  /* 0x00006600ff197624 */ /* 0x000fe400078e00ff */
[----:B------:R-:W-:-:S02]  /*14f0*/  IMAD.MOV.U32 R15, RZ, RZ, c[0x0][0x19c] ;  /* 0x00006700ff0f7624 */ /* 0x000fc400078e00ff */
.L_x_8890:
        /* <DEDUP_REMOVED lines=27> */
.L_x_8889:
        /* <DEDUP_REMOVED lines=14> */
.L_x_8886:
[----:B------:R-:W-:Y:S05]  /*1790*/  BSYNC B1 ;  /* 0x0000000000017941 */ /* 0x000fea0003800000 */
.L_x_8885:
        /* <DEDUP_REMOVED lines=15> */
.L_x_8892:
        /* <DEDUP_REMOVED lines=27> */
.L_x_8891:
[----:B------:R-:W-:Y:S01]  /*1a40*/  BSSY B1, `(.L_x_8893) ;  /* 0x000001d000017945 */ /* 0x000fe20003800000 */
[----:B------:R-:W-:Y:S02]  /*1a50*/  IMAD.MOV.U32 R22, RZ, RZ, c[0x0][0x198] ;  /* 0x00006600ff167624 */ /* 0x000fe400078e00ff */
[----:B------:R-:W-:Y:S02]  /*1a60*/  IMAD.MOV.U32 R23, RZ, RZ, c[0x0][0x19c] ;  /* 0x00006700ff177624 */ /* 0x000fe400078e00ff */
.L_x_8894:
        /* <DEDUP_REMOVED lines=27> */
.L_x_8893:
        /* <DEDUP_REMOVED lines=15> */
.L_x_8864:
        /* <DEDUP_REMOVED lines=47> */
.L_x_8901:
        /* <DEDUP_REMOVED lines=141> */
.L_x_8900:
        /* <DEDUP_REMOVED lines=78> */
.L_x_8902:
[----:B------:R-:W-:-:S04]  /*2db0*/  ISETP.NE.U32.AND P2, PT, RZ, UR9, PT ;  /* 0x00000009ff007c0c */ /* 0x000fc8000bf45070 */
[----:B------:R-:W-:-:S13]  /*2dc0*/  ISETP.NE.OR.EX P0, PT, RZ, UR12, P0, P2 ;  /* 0x0000000cff007c0c */ /* 0x000fda0008705720 */
[----:B------:R-:W-:Y:S05]  /*2dd0*/  @!P0 BRA `(.L_x_8898) ;  /* 0x000002c000008947 */ /* 0x000fea0003800000 */
.L_x_8899:
        /* <DEDUP_REMOVED lines=44> */
.L_x_8898:
        /* <DEDUP_REMOVED lines=65> */
.L_x_8897:
        /* <DEDUP_REMOVED lines=18> */
.L_x_8904:
        /* <DEDUP_REMOVED lines=27> */
.L_x_8903:
        /* <DEDUP_REMOVED lines=8> */
.L_x_8906:
        /* <DEDUP_REMOVED lines=27> */
.L_x_8905:
        /* <DEDUP_REMOVED lines=14> */
.L_x_8896:
[----:B------:R-:W-:Y:S05]  /*3a90*/  BSYNC B1 ;  /* 0x0000000000017941 */ /* 0x000fea0003800000 */
.L_x_8895:
        /* <DEDUP_REMOVED lines=50> */
.L_x_8913:
        /* <DEDUP_REMOVED lines=141> */
.L_x_8912:
        /* <DEDUP_REMOVED lines=78> */
.L_x_8914:
[----:B------:R-:W-:-:S04]  /*4b70*/  ISETP.NE.U32.AND P2, PT, RZ, UR9, PT ;  /* 0x00000009ff007c0c */ /* 0x000fc8000bf45070 */
[----:B------:R-:W-:-:S13]  /*4b80*/  ISETP.NE.OR.EX P0, PT, RZ, UR12, P0, P2 ;  /* 0x0000000cff007c0c */ /* 0x000fda0008705720 */
[----:B------:R-:W-:Y:S05]  /*4b90*/  @!P0 BRA `(.L_x_8910) ;  /* 0x000002c000008947 */ /* 0x000fea0003800000 */
.L_x_8911:
        /* <DEDUP_REMOVED lines=44> */
.L_x_8910:
        /* <DEDUP_REMOVED lines=60> */
.L_x_8909:
        /* <DEDUP_REMOVED lines=18> */
.L_x_8916:
        /* <DEDUP_REMOVED lines=27> */
.L_x_8915:
        /* <DEDUP_REMOVED lines=8> */
.L_x_8918:
        /* <DEDUP_REMOVED lines=27> */
.L_x_8917:
        /* <DEDUP_REMOVED lines=14> */
.L_x_8908:
[----:B------:R-:W-:Y:S05]  /*5800*/  BSYNC B1 ;  /* 0x0000000000017941 */ /* 0x000fea0003800000 */
.L_x_8907:
        /* <DEDUP_REMOVED lines=50> */
.L_x_8925:
        /* <DEDUP_REMOVED lines=146> */
.L_x_8924:
        /* <DEDUP_REMOVED lines=78> */
.L_x_8926:
[----:B------:R-:W-:-:S04]  /*6930*/  ISETP.NE.U32.AND P2, PT, RZ, UR9, PT ;  /* 0x00000009ff007c0c */ /* 0x000fc8000bf45070 */
[----:B------:R-:W-:-:S13]  /*6940*/  ISETP.NE.OR.EX P0, PT, RZ, UR12, P0, P2 ;  /* 0x0000000cff007c0c */ /* 0x000fda0008705720 */
[----:B------:R-:W-:Y:S05]  /*6950*/  @!P0 BRA `(.L_x_8922) ;  /* 0x000002c000008947 */ /* 0x000fea0003800000 */
.L_x_8923:
        /* <DEDUP_REMOVED lines=44> */
.L_x_8922:
        /* <DEDUP_REMOVED lines=61> */
.L_x_8921:
        /* <DEDUP_REMOVED lines=18> */
.L_x_8928:
        /* <DEDUP_REMOVED lines=27> */
.L_x_8927:
        /* <DEDUP_REMOVED lines=8> */
.L_x_8930:
        /* <DEDUP_REMOVED lines=27> */
.L_x_8929:
        /* <DEDUP_REMOVED lines=14> */
.L_x_8920:
[----:B------:R-:W-:Y:S05]  /*75d0*/  BSYNC B1 ;  /* 0x0000000000017941 */ /* 0x000fea0003800000 */
.L_x_8919:
        /* <DEDUP_REMOVED lines=49> */
.L_x_8935:
        /* <DEDUP_REMOVED lines=142> */
.L_x_8934:
        /* <DEDUP_REMOVED lines=78> */
.L_x_8936:
[----:B------:R-:W-:-:S04]  /*86b0*/  ISETP.NE.U32.AND P2, PT, RZ, UR9, PT ;  /* 0x00000009ff007c0c */ /* 0x000fc8000bf45070 */
[----:B------:R-:W-:-:S13]  /*86c0*/  ISETP.NE.OR.EX P0, PT, RZ, UR12, P0, P2 ;  /* 0x0000000cff007c0c */ /* 0x000fda0008705720 */
[----:B------:R-:W-:Y:S05]  /*86d0*/  @!P0 BRA `(.L_x_8932) ;  /* 0x000002c000008947 */ /* 0x000fea0003800000 */
.L_x_8933:
        /* <DEDUP_REMOVED lines=44> */
.L_x_8932:
        /* <DEDUP_REMOVED lines=60> */
.L_x_8931:
        /* <DEDUP_REMOVED lines=18> */
.L_x_8938:
        /* <DEDUP_REMOVED lines=27> */
.L_x_8937:
[----:B------:R-:W-:Y:S05]  /*9030*/  @!P0 BRA `(.L_x_8939) ;  /* 0x0000020000008947 */ /* 0x000fea0003800000 */
[----:B------:R-:W-:Y:S01]  /*9040*/  BSSY B1, `(.L_x_8939) ;  /* 0x000001f000017945 */ /* 0x000fe20003800000 */
[----:B------:R-:W-:Y:S02]  /*9050*/  IMAD.MOV.U32 R15, RZ, RZ, c[0x0][0x198] ;  /* 0x00006600ff0f7624 */ /* 0x000fe400078e00ff */
[----:B------:R-:W-:Y:S02]  /*9060*/  IMAD.MOV.U32 R16, RZ, RZ, c[0x0][0x19c] ;  /* 0x00006700ff107624 */ /* 0x000fe400078e00ff */
[----:B------:R-:W-:Y:S02]  /*9070*/  IMAD.MOV.U32 R14, RZ, RZ, c[0x0][0x198] ;  /* 0x00006600ff0e7624 */ /* 0x000fe400078e00ff */
[----:B------:R-:W-:Y:S02]  /*9080*/  IMAD.MOV.U32 R7, RZ, RZ, c[0x0][0x19c] ;  /* 0x00006700ff077624 */ /* 0x000fe400078e00ff */
.L_x_8940:
        /* <DEDUP_REMOVED lines=27> */
.L_x_8939:
        /* <DEDUP_REMOVED lines=14> */
.L_x_8872:
[----:B------:R-:W-:Y:S05]  /*9320*/  BSYNC B0 ;  /* 0x0000000000007941 */ /* 0x000fea0003800000 */
.L_x_8863:
        /* <DEDUP_REMOVED lines=21> */
.L_x_8942:
[----:B0-----:R-:W-:Y:S05]  /*9480*/  BSYNC B0 ;  /* 0x0000000000007941 */ /* 0x001fea0003800000 */
.L_x_8941:
        /* <DEDUP_REMOVED lines=8> */
.L_x_8943:
        /* <DEDUP_REMOVED lines=15> */
.L_x_16301:


//--------------------- .text._ZN2at6native29vectorized_elementwise_kernelILi2EZZNS0_73_GLOBAL__N__c8866d80_35_SparseBinaryOpIntersectionKernel_cu_1520ed90_315342_sparse_binary_op_intersection_kernel_implINS2_18CUDAKernelLauncherENS2_36CUDAValueSelectionIntersectionKernelINS2_9RhsProjOpEEElLl0EEEvRNS_6TensorERKS8_SB_RKSt6vectorIlSaIlEERKSt8optionalIS8_ESK_bbENKUlvE3_clEvEUllE_St5arrayIPcLm2EEEEviT0_T1_ --------------------------
	.section	.text._ZN2at6native29vectorized_elementwise_kernelILi2EZZNS0_73_GLOBAL__N__c8866d80_35_SparseBinaryOpIntersectionKernel_cu_1520ed90_315342_sparse_binary_op_intersection_kernel_implINS2_18CUDAKernelLauncherENS2_36CUDAValueSelectionIntersectionKernelINS2_9RhsProjOpEEElLl0EEEvRNS_6TensorERKS8_SB_RKSt6vectorIlSaIlEERKSt8optionalIS8_ESK_bbENKUlvE3_clEvEUllE_St5arrayIPcLm2EEEEviT0_T1_,"ax",@progbits
	.sectioninfo	@"SHI_REGISTERS=48"
	.align	128
        .global         _ZN2at6native29vectorized_elementwise_kernelILi2EZZNS0_73_GLOBAL__N__c8866d80_35_SparseBinaryOpIntersectionKernel_cu_1520ed90_315342_sparse_binary_op_intersection_kernel_implINS2_18CUDAKernelLauncherENS2_36CUDAValueSelectionIntersectionKernelINS2_9RhsProjOpEEElLl0EEEvRNS_6TensorERKS8_SB_RKSt6vectorIlSaIlEERKSt8optionalIS8_ESK_bbENKUlvE3_clEvEUllE_St5arrayIPcLm2EEEEviT0_T1_
        .type           _ZN2at6native29vectorized_elementwise_kernelILi2EZZNS0_73_GLOBAL__N__c8866d80_35_SparseBinaryOpIntersectionKernel_cu_1520ed90_315342_sparse_binary_op_intersection_kernel_implINS2_18CUDAKernelLauncherENS2_36CUDAValueSelectionIntersectionKernelINS2_9RhsProjOpEEElLl0EEEvRNS_6TensorERKS8_SB_RKSt6vectorIlSaIlEERKSt8optionalIS8_ESK_bbENKUlvE3_clEvEUllE_St5arrayIPcLm2EEEEviT0_T1_,@function
        .size           _ZN2at6native29vectorized_elementwise_kernelILi2EZZNS0_73_GLOBAL__N__c8866d80_35_SparseBinaryOpIntersectionKernel_cu_1520ed90_315342_sparse_binary_op_intersection_kernel_implINS2_18CUDAKernelLauncherENS2_36CUDAValueSelectionIntersectionKernelINS2_9RhsProjOpEEElLl0EEEvRNS_6TensorERKS8_SB_RKSt6vectorIlSaIlEERKSt8optionalIS8_ESK_bbENKUlvE3_clEvEUllE_St5arrayIPcLm2EEEEviT0_T1_,(.L_x_16302 - _ZN2at6native29vectorized_elementwise_kernelILi2EZZNS0_73_GLOBAL__N__c8866d80_35_SparseBinaryOpIntersectionKernel_cu_1520ed90_315342_sparse_binary_op_intersection_kernel_implINS2_18CUDAKernelLauncherENS2_36CUDAValueSelectionIntersectionKernelINS2_9RhsProjOpEEElLl0EEEvRNS_6TensorERKS8_SB_RKSt6vectorIlSaIlEERKSt8optionalIS8_ESK_bbENKUlvE3_clEvEUllE_St5arrayIPcLm2EEEEviT0_T1_)
        .other          _ZN2at6native29vectorized_elementwise_kernelILi2EZZNS0_73_GLOBAL__N__c8866d80_35_SparseBinaryOpIntersectionKernel_cu_1520ed90_315342_sparse_binary_op_intersection_kernel_implINS2_18CUDAKernelLauncherENS2_36CUDAValueSelectionIntersectionKernelINS2_9RhsProjOpEEElLl0EEEvRNS_6TensorERKS8_SB_RKSt6vectorIlSaIlEERKSt8optionalIS8_ESK_bbENKUlvE3_clEvEUllE_St5arrayIPcLm2EEEEviT0_T1_,@"STO_CUDA_ENTRY STV_DEFAULT"
_ZN2at6native29vectorized_elementwise_kernelILi2EZZNS0_73_GLOBAL__N__c8866d80_35_SparseBinaryOpIntersectionKernel_cu_1520ed90_315342_sparse_binary_op_intersection_kernel_implINS2_18CUDAKernelLauncherENS2_36CUDAValueSelectionIntersectionKernelINS2_9RhsProjOpEEElLl0EEEvRNS_6TensorERKS8_SB_RKSt6vectorIlSaIlEERKSt8optionalIS8_ESK_bbENKUlvE3_clEvEUllE_St5arrayIPcLm2EEEEviT0_T1_:
.text._ZN2at6native29vectorized_elementwise_kernelILi2EZZNS0_73_GLOBAL__N__c8866d80_35_SparseBinaryOpIntersectionKernel_cu_1520ed90_315342_sparse_binary_op_intersection_kernel_implINS2_18CUDAKernelLauncherENS2_36CUDAValueSelectionIntersectionKernelINS2_9RhsProjOpEEElLl0EEEvRNS_6TensorERKS8_SB_RKSt6vectorIlSaIlEERKSt8optionalIS8_ESK_bbENKUlvE3_clEvEUllE_St5arrayIPcLm2EEEEviT0_T1_:
        /* <DEDUP_REMOVED lines=105> */
.L_x_8946:
[----:B------:R-:W-:Y:S01]  /*0690*/  BSSY B0, `(.L_x_8948) ;  /* 0x0000021000007945 */ /* 0x000fe20003800000 */
[----:B------:R-:W-:-:S02]  /*06a0*/  IMAD.MOV.U32 R31, RZ, RZ, R32 ;  /* 0x000000ffff1f7224 */ /* 0x000fc400078e0020 */
[----:B------:R-:W-:Y:S02]  /*06b0*/  IMAD.MOV.U32 R30, RZ, RZ, R33 ;  /* 0x000000ffff1e7224 */ /* 0x000fe400078e0021 */
[----:B------:R-:W-:Y:S02]  /*06c0*/  IMAD.MOV.U32 R37, RZ, RZ, c[0x0][0x198] ;  /* 0x00006600ff257624 */ /* 0x000fe400078e00ff */
[----:B------:R-:W-:Y:S02]  /*06d0*/  IMAD.MOV.U32 R36, RZ, RZ, c[0x0][0x19c] ;  /* 0x00006700ff247624 */ /* 0x000fe400078e00ff */
[----:B------:R-:W-:Y:S02]  /*06e0*/  IMAD.MOV.U32 R35, RZ, RZ, c[0x0][0x198] ;  /* 0x00006600ff237624 */ /* 0x000fe400078e00ff */
[----:B------:R-:W-:Y:S02]  /*06f0*/  IMAD.MOV.U32 R34, RZ, RZ, c[0x0][0x19c] ;  /* 0x00006700ff227624 */ /* 0x000fe400078e00ff */
.L_x_8949:
        /* <DEDUP_REMOVED lines=27> */
.L_x_8948:
[----:B------:R-:W-:Y:S01]  /*08b0*/  BSSY B0, `(.L_x_8950) ;  /* 0x0000021000007945 */ /* 0x000fe20003800000 */
[----:B------:R-:W-:Y:S01]  /*08c0*/  IMAD.MOV.U32 R45, RZ, RZ, R32 ;  /* 0x000000ffff2d7224 */ /* 0x000fe200078e0020 */
[----:B------:R-:W-:Y:S01]  /*08d0*/  MOV R42, R33 ;  /* 0x00000021002a7202 */ /* 0x000fe20000000f00 */
[----:B------:R-:W-:Y:S02]  /*08e0*/  IMAD.MOV.U32 R36, RZ, RZ, c[0x0][0x198] ;  /* 0x00006600ff247624 */ /* 0x000fe400078e00ff */
[----:B------:R-:W-:Y:S02]  /*08f0*/  IMAD.MOV.U32 R37, RZ, RZ, c[0x0][0x19c] ;  /* 0x00006700ff257624 */ /* 0x000fe400078e00ff */
[----:B------:R-:W-:Y:S02]  /*0900*/  IMAD.MOV.U32 R38, RZ, RZ, c[0x0][0x198] ;  /* 0x00006600ff267624 */ /* 0x000fe400078e00ff */
[----:B------:R-:W-:Y:S02]  /*0910*/  IMAD.MOV.U32 R39, RZ, RZ, c[0x0][0x19c] ;  /* 0x00006700ff277624 */ /* 0x000fe400078e00ff */
.L_x_8951:
        /* <DEDUP_REMOVED lines=27> */
.L_x_8950:
        /* <DEDUP_REMOVED lines=22> */
.L_x_8953:
        /* <DEDUP_REMOVED lines=27> */
.L_x_8952:
[----:B------:R-:W-:Y:S01]  /*0de0*/  BSSY B0, `(.L_x_8954) ;  /* 0x0000021000007945 */ /* 0x000fe20003800000 */
[----:B------:R-:W-:Y:S02]  /*0df0*/  IMAD.MOV.U32 R34, RZ, RZ, R32 ;  /* 0x000000ffff227224 */ /* 0x000fe400078e0020 */
[----:B------:R-:W-:Y:S02]  /*0e00*/  IMAD.MOV.U32 R35, RZ, RZ, R33 ;  /* 0x000000ffff237224 */ /* 0x000fe400078e0021 */
[----:B------:R-:W-:Y:S02]  /*0e10*/  IMAD.MOV.U32 R31, RZ, RZ, c[0x0][0x198] ;  /* 0x00006600ff1f7624 */ /* 0x000fe400078e00ff */
[----:B------:R-:W-:Y:S02]  /*0e20*/  IMAD.MOV.U32 R30, RZ, RZ, c[0x0][0x19c] ;  /* 0x00006700ff1e7624 */ /* 0x000fe400078e00ff */
[----:B------:R-:W-:Y:S02]  /*0e30*/  IMAD.MOV.U32 R28, RZ, RZ, c[0x0][0x198] ;  /* 0x00006600ff1c7624 */ /* 0x000fe400078e00ff */
[----:B------:R-:W-:-:S02]  /*0e40*/  IMAD.MOV.U32 R29, RZ, RZ, c[0x0][0x19c] ;  /* 0x00006700ff1d7624 */ /* 0x000fc400078e00ff */
.L_x_8955:
        /* <DEDUP_REMOVED lines=27> */
.L_x_8954:
        /* <DEDUP_REMOVED lines=22> */
.L_x_8957:
        /* <DEDUP_REMOVED lines=27> */
.L_x_8956:
[----:B------:R-:W-:Y:S01]  /*1310*/  BSSY B0, `(.L_x_8958) ;  /* 0x0000021000007945 */ /* 0x000fe20003800000 */
[----:B------:R-:W-:Y:S01]  /*1320*/  MOV R38, R32 ;  /* 0x0000002000267202 */ /* 0x000fe20000000f00 */
[----:B------:R-:W-:Y:S02]  /*1330*/  IMAD.MOV.U32 R35, RZ, RZ, R33 ;  /* 0x000000ffff237224 */ /* 0x000fe400078e0021 */
[----:B------:R-:W-:Y:S02]  /*1340*/  IMAD.MOV.U32 R34, RZ, RZ, c[0x0][0x198] ;  /* 0x00006600ff227624 */ /* 0x000fe400078e00ff */
[----:B------:R-:W-:Y:S02]  /*1350*/  IMAD.MOV.U32 R36, RZ, RZ, c[0x0][0x19c] ;  /* 0x00006700ff247624 */ /* 0x000fe400078e00ff */
[----:B------:R-:W-:Y:S02]  /*1360*/  IMAD.MOV.U32 R30, RZ, RZ, c[0x0][0x198] ;  /* 0x00006600ff1e7624 */ /* 0x000fe400078e00ff */
[----:B------:R-:W-:-:S02]  /*1370*/  IMAD.MOV.U32 R24, RZ, RZ, c[0x0][0x19c] ;  /* 0x00006700ff187624 */ /* 0x000fc400078e00ff */
.L_x_8959:
        /* <DEDUP_REMOVED lines=27> */
.L_x_8958:
        /* <DEDUP_REMOVED lines=26> */
.L_x_8961:
        /* <DEDUP_REMOVED lines=27> */
.L_x_8960:
[----:B------:R-:W-:Y:S01]  /*1880*/  BSSY B0, `(.L_x_8962) ;  /* 0x0000021000007945 */ /* 0x000fe20003800000 */
[----:B------:R-:W-:Y:S02]  /*1890*/  IMAD.MOV.U32 R35, RZ, RZ, R32 ;  /* 0x000000ffff237224 */ /* 0x000fe400078e0020 */
[----:B------:R-:W-:Y:S02]  /*18a0*/  IMAD.MOV.U32 R34, RZ, RZ, R33 ;  /* 0x000000ffff227224 */ /* 0x000fe400078e0021 */
[----:B------:R-:W-:Y:S02]  /*18b0*/  IMAD.MOV.U32 R30, RZ, RZ, c[0x0][0x198] ;  /* 0x00006600ff1e7624 */ /* 0x000fe400078e00ff */
[----:B------:R-:W-:Y:S02]  /*18c0*/  IMAD.MOV.U32 R31, RZ, RZ, c[0x0][0x19c] ;  /* 0x00006700ff1f7624 */ /* 0x000fe400078e00ff */
[----:B------:R-:W-:Y:S02]  /*18d0*/  IMAD.MOV.U32 R29, RZ, RZ, c[0x0][0x198] ;  /* 0x00006600ff1d7624 */ /* 0x000fe400078e00ff */
[----:B------:R-:W-:-:S02]  /*18e0*/  IMAD.MOV.U32 R17, RZ, RZ, c[0x0][0x19c] ;  /* 0x00006700ff117624 */ /* 0x000fc400078e00ff */
.L_x_8963:
        /* <DEDUP_REMOVED lines=27> */
.L_x_8962:
        /* <DEDUP_REMOVED lines=26> */
.L_x_8965:
        /* <DEDUP_REMOVED lines=27> */
.L_x_8964:
[----:B------:R-:W-:Y:S01]  /*1df0*/  BSSY B0, `(.L_x_8966) ;  /* 0x0000021000007945 */ /* 0x000fe20003800000 */
[----:B------:R-:W-:Y:S02]  /*1e00*/  IMAD.MOV.U32 R31, RZ, RZ, R32 ;  /* 0x000000ffff1f7224 */ /* 0x000fe400078e0020 */
[----:B------:R-:W-:-:S02]  /*1e10*/  IMAD.MOV.U32 R30, RZ, RZ, R33 ;  /* 0x000000ffff1e7224 */ /* 0x000fc400078e0021 */
[----:B------:R-:W-:Y:S02]  /*1e20*/  IMAD.MOV.U32 R29, RZ, RZ, c[0x0][0x198] ;  /* 0x00006600ff1d7624 */ /* 0x000fe400078e00ff */
[----:B------:R-:W-:Y:S02]  /*1e30*/  IMAD.MOV.U32 R28, RZ, RZ, c[0x0][0x19c] ;  /* 0x00006700ff1c7624 */ /* 0x000fe400078e00ff */
[----:B------:R-:W-:Y:S02]  /*1e40*/  IMAD.MOV.U32 R27, RZ, RZ, c[0x0][0x198] ;  /* 0x00006600ff1b7624 */ /* 0x000fe400078e00ff */
[----:B------:R-:W-:Y:S02]  /*1e50*/  IMAD.MOV.U32 R18, RZ, RZ, c[0x0][0x19c] ;  /* 0x00006700ff127624 */ /* 0x000fe400078e00ff */
.L_x_8967:
        /* <DEDUP_REMOVED lines=27> */
.L_x_8966:
        /* <DEDUP_REMOVED lines=26> */
.L_x_8969:
        /* <DEDUP_REMOVED lines=27> */
.L_x_8968:
[----:B------:R-:W-:Y:S01]  /*2360*/  BSSY B0, `(.L_x_8970) ;  /* 0x0000021000007945 */ /* 0x000fe20003800000 */
[----:B------:R-:W-:Y:S01]  /*2370*/  IMAD.MOV.U32 R29, RZ, RZ, R32 ;  /* 0x000000ffff1d7224 */ /* 0x000fe200078e0020 */
[----:B------:R-:W-:Y:S01]  /*2380*/  MOV R26, c[0x0][0x19c] ;  /* 0x00006700001a7a02 */ /* 0x000fe20000000f00 */
[----:B------:R-:W-:Y:S02]  /*2390*/  IMAD.MOV.U32 R28, RZ, RZ, R33 ;  /* 0x000000ffff1c7224 */ /* 0x000fe400078e0021 */
[----:B------:R-:W-:Y:S02]  /*23a0*/  IMAD.MOV.U32 R24, RZ, RZ, c[0x0][0x198] ;  /* 0x00006600ff187624 */ /* 0x000fe400078e00ff */
[----:B------:R-:W-:Y:S02]  /*23b0*/  IMAD.MOV.U32 R25, RZ, RZ, c[0x0][0x198] ;  /* 0x00006600ff197624 */ /* 0x000fe400078e00ff */
[----:B------:R-:W-:Y:S02]  /*23c0*/  IMAD.MOV.U32 R27, RZ, RZ, c[0x0][0x19c] ;  /* 0x00006700ff1b7624 */ /* 0x000fe400078e00ff */
.L_x_8971:
        /* <DEDUP_REMOVED lines=27> */
.L_x_8970:
        /* <DEDUP_REMOVED lines=26> */
.L_x_8973:
        /* <DEDUP_REMOVED lines=27> */
.L_x_8972:
[----:B------:R-:W-:Y:S01]  /*28d0*/  BSSY B0, `(.L_x_8974) ;  /* 0x0000021000007945 */ /* 0x000fe20003800000 */
[----:B------:R-:W-:Y:S02]  /*28e0*/  IMAD.MOV.U32 R26, RZ, RZ, R32 ;  /* 0x000000ffff1a7224 */ /* 0x000fe400078e0020 */
[----:B------:R-:W-:Y:S02]  /*28f0*/  IMAD.MOV.U32 R27, RZ, RZ, R33 ;  /* 0x000000ffff1b7224 */ /* 0x000fe400078e0021 */
[----:B------:R-:W-:Y:S02]  /*2900*/  IMAD.MOV.U32 R24, RZ, RZ, c[0x0][0x198] ;  /* 0x00006600ff187624 */ /* 0x000fe400078e00ff */
[----:B------:R-:W-:Y:S02]  /*2910*/  IMAD.MOV.U32 R25, RZ, RZ, c[0x0][0x19c] ;  /* 0x00006700ff197624 */ /* 0x000fe400078e00ff */
[----:B------:R-:W-:Y:S02]  /*2920*/  IMAD.MOV.U32 R21, RZ, RZ, c[0x0][0x198] ;  /* 0x00006600ff157624 */ /* 0x000fe400078e00ff */
[----:B------:R-:W-:-:S02]  /*2930*/  IMAD.MOV.U32 R23, RZ, RZ, c[0x0][0x19c] ;  /* 0x00006700ff177624 */ /* 0x000fc400078e00ff */
.L_x_8975:
        /* <DEDUP_REMOVED lines=27> */
.L_x_8974:
        /* <DEDUP_REMOVED lines=26> */
.L_x_8977:
        /* <DEDUP_REMOVED lines=27> */
.L_x_8976:
[----:B------:R-:W-:Y:S01]  /*2e40*/  BSSY B0, `(.L_x_8978) ;  /* 0x000001d000007945 */ /* 0x000fe20003800000 */
[----:B------:R-:W-:Y:S02]  /*2e50*/  IMAD.MOV.U32 R20, RZ, RZ, c[0x0][0x198] ;  /* 0x00006600ff147624 */ /* 0x000fe400078e00ff */
[----:B------:R-:W-:Y:S02]  /*2e60*/  IMAD.MOV.U32 R19, RZ, RZ, c[0x0][0x19c] ;  /* 0x00006700ff137624 */ /* 0x000fe400078e00ff */
.L_x_8979:
        /* <DEDUP_REMOVED lines=27> */
.L_x_8978:
        /* <DEDUP_REMOVED lines=15> */
.L_x_8945:
        /* <DEDUP_REMOVED lines=41> */
.L_x_8984:
        /* <DEDUP_REMOVED lines=137> */
.L_x_8983:
        /* <DEDUP_REMOVED lines=74> */
.L_x_8985:
[----:B------:R-:W-:-:S04]  /*40d0*/  ISETP.NE.U32.AND P2, PT, R42, RZ, PT ;  /* 0x000000ff2a00720c */ /* 0x000fc80003f45070 */
[----:B------:R-:W-:-:S13]  /*40e0*/  ISETP.NE.OR.EX P0, PT, R41, RZ, P0, P2 ;  /* 0x000000ff2900720c */ /* 0x000fda0000705720 */
[----:B------:R-:W-:Y:S05]  /*40f0*/  @!P0 BRA `(.L_x_8981) ;  /* 0x0000029000008947 */ /* 0x000fea0003800000 */
.L_x_8982:
        /* <DEDUP_REMOVED lines=41> */
.L_x_8981:
        /* <DEDUP_REMOVED lines=46> */
.L_x_8980:
        /* <DEDUP_REMOVED lines=18> */
.L_x_8987:
        /* <DEDUP_REMOVED lines=27> */
.L_x_8986:
        /* <DEDUP_REMOVED lines=10> */
.L_x_8989:
        /* <DEDUP_REMOVED lines=27> */
.L_x_8988:
        /* <DEDUP_REMOVED lines=47> */
.L_x_8994:
        /* <DEDUP_REMOVED lines=138> */
.L_x_8993:
        /* <DEDUP_REMOVED lines=75> */
.L_x_8995:
[----:B------:R-:W-:-:S04]  /*5bd0*/  ISETP.NE.U32.AND P3, PT, R40, RZ, PT ;  /* 0x000000ff2800720c */ /* 0x000fc80003f65070 */
[----:B------:R-:W-:-:S13]  /*5be0*/  ISETP.NE.OR.EX P0, PT, R21, RZ, P0, P3 ;  /* 0x000000ff1500720c */ /* 0x000fda0000705730 */
[----:B------:R-:W-:Y:S05]  /*5bf0*/  @!P0 BRA `(.L_x_8991) ;  /* 0x0000029000008947 */ /* 0x000fea0003800000 */
.L_x_8992:
        /* <DEDUP_REMOVED lines=41> */
.L_x_8991:
        /* <DEDUP_REMOVED lines=45> */
.L_x_8990:
        /* <DEDUP_REMOVED lines=14> */
.L_x_8997:
        /* <DEDUP_REMOVED lines=27> */
.L_x_8996:
        /* <DEDUP_REMOVED lines=8> */
.L_x_8999:
        /* <DEDUP_REMOVED lines=27> */
.L_x_8998:
        /* <DEDUP_REMOVED lines=49> */
.L_x_9004:
        /* <DEDUP_REMOVED lines=141> */
.L_x_9003:
        /* <DEDUP_REMOVED lines=78> */
.L_x_9005:
[----:B------:R-:W-:-:S04]  /*76e0*/  ISETP.NE.U32.AND P3, PT, R42, RZ, PT ;  /* 0x000000ff2a00720c */ /* 0x000fc80003f65070 */
[----:B------:R-:W-:-:S13]  /*76f0*/  ISETP.NE.OR.EX P0, PT, R21, RZ, P0, P3 ;  /* 0x000000ff1500720c */ /* 0x000fda0000705730 */
[----:B------:R-:W-:Y:S05]  /*7700*/  @!P0 BRA `(.L_x_9001) ;  /* 0x000002c000008947 */ /* 0x000fea0003800000 */
.L_x_9002:
        /* <DEDUP_REMOVED lines=44> */
.L_x_9001:
        /* <DEDUP_REMOVED lines=49> */
.L_x_9000:
        /* <DEDUP_REMOVED lines=14> */
.L_x_9007:
        /* <DEDUP_REMOVED lines=27> */
.L_x_9006:
        /* <DEDUP_REMOVED lines=8> */
.L_x_9009:
        /* <DEDUP_REMOVED lines=27> */
.L_x_9008:
        /* <DEDUP_REMOVED lines=47> */
.L_x_9014:
        /* <DEDUP_REMOVED lines=138> */
.L_x_9013:
        /* <DEDUP_REMOVED lines=74> */
.L_x_9015:
[----:B------:R-:W-:-:S04]  /*91d0*/  ISETP.NE.U32.AND P3, PT, R41, RZ, PT ;  /* 0x000000ff2900720c */ /* 0x000fc80003f65070 */
[----:B------:R-:W-:-:S13]  /*91e0*/  ISETP.NE.OR.EX P0, PT, R40, RZ, P0, P3 ;  /* 0x000000ff2800720c */ /* 0x000fda0000705730 */
[----:B------:R-:W-:Y:S05]  /*91f0*/  @!P0 BRA `(.L_x_9011) ;  /* 0x0000029000008947 */ /* 0x000fea0003800000 */
.L_x_9012:
        /* <DEDUP_REMOVED lines=41> */
.L_x_9011:
        /* <DEDUP_REMOVED lines=46> */
.L_x_9010:
        /* <DEDUP_REMOVED lines=14> */
.L_x_9017:
        /* <DEDUP_REMOVED lines=27> */
.L_x_9016:
        /* <DEDUP_REMOVED lines=8> */
.L_x_9019:
        /* <DEDUP_REMOVED lines=27> */
.L_x_9018:
        /* <DEDUP_REMOVED lines=47> */
.L_x_9024:
        /* <DEDUP_REMOVED lines=145> */
.L_x_9023:
        /* <DEDUP_REMOVED lines=77> */
.L_x_9025:
[----:B------:R-:W-:-:S04]  /*ad00*/  ISETP.NE.U32.AND P3, PT, R40, RZ, PT ;  /* 0x000000ff2800720c */ /* 0x000fc80003f65070 */
[----:B------:R-:W-:-:S13]  /*ad10*/  ISETP.NE.OR.EX P0, PT, R41, RZ, P0, P3 ;  /* 0x000000ff2900720c */ /* 0x000fda0000705730 */
[----:B------:R-:W-:Y:S05]  /*ad20*/  @!P0 BRA `(.L_x_9021) ;  /* 0x000002c000008947 */ /* 0x000fea0003800000 */
.L_x_9022:
        /* <DEDUP_REMOVED lines=44> */
.L_x_9021:
        /* <DEDUP_REMOVED lines=51> */
.L_x_9020:
        /* <DEDUP_REMOVED lines=14> */
.L_x_9027:
        /* <DEDUP_REMOVED lines=27> */
.L_x_9026:
        /* <DEDUP_REMOVED lines=8> */
.L_x_9029:
        /* <DEDUP_REMOVED lines=27> */
.L_x_9028:
        /* <DEDUP_REMOVED lines=47> */
.L_x_9034:
        /* <DEDUP_REMOVED lines=143> */
.L_x_9033:
        /* <DEDUP_REMOVED lines=77> */
.L_x_9035:
[----:B------:R-:W-:-:S04]  /*c890*/  ISETP.NE.U32.AND P3, PT, R42, RZ, PT ;  /* 0x000000ff2a00720c */ /* 0x000fc80003f65070 */
[----:B------:R-:W-:-:S13]  /*c8a0*/  ISETP.NE.OR.EX P0, PT, R21, RZ, P0, P3 ;  /* 0x000000ff1500720c */ /* 0x000fda0000705730 */
[----:B------:R-:W-:Y:S05]  /*c8b0*/  @!P0 BRA `(.L_x_9031) ;  /* 0x000002c000008947 */ /* 0x000fea0003800000 */
.L_x_9032:
        /* <DEDUP_REMOVED lines=44> */
.L_x_9031:
        /* <DEDUP_REMOVED lines=51> */
.L_x_9030:
        /* <DEDUP_REMOVED lines=14> */
.L_x_9037:
        /* <DEDUP_REMOVED lines=27> */
.L_x_9036:
        /* <DEDUP_REMOVED lines=8> */
.L_x_9039:
        /* <DEDUP_REMOVED lines=27> */
.L_x_9038:
        /* <DEDUP_REMOVED lines=47> */
.L_x_9044:
        /* <DEDUP_REMOVED lines=141> */
.L_x_9043:
        /* <DEDUP_REMOVED lines=77> */
.L_x_9045:
[----:B------:R-:W-:-:S04]  /*e400*/  ISETP.NE.U32.AND P3, PT, R43, RZ, PT ;  /* 0x000000ff2b00720c */ /* 0x000fc80003f65070 */
[----:B------:R-:W-:-:S13]  /*e410*/  ISETP.NE.OR.EX P0, PT, R21, RZ, P0, P3 ;  /* 0x000000ff1500720c */ /* 0x000fda0000705730 */
[----:B------:R-:W-:Y:S05]  /*e420*/  @!P0 BRA `(.L_x_9041) ;  /* 0x000002c000008947 */ /* 0x000fea0003800000 */
.L_x_9042:
        /* <DEDUP_REMOVED lines=44> */
.L_x_9041:
        /* <DEDUP_REMOVED lines=51> */
.L_x_9040:
        /* <DEDUP_REMOVED lines=14> */
.L_x_9047:
        /* <DEDUP_REMOVED lines=27> */
.L_x_9046:
        /* <DEDUP_REMOVED lines=8> */
.L_x_9049:
        /* <DEDUP_REMOVED lines=27> */
.L_x_9048:
        /* <DEDUP_REMOVED lines=47> */
.L_x_9054:
        /* <DEDUP_REMOVED lines=138> */
.L_x_9053:
        /* <DEDUP_REMOVED lines=75> */
.L_x_9055:
[----:B------:R-:W-:-:S04]  /*ff20*/  ISETP.NE.U32.AND P1, PT, R42, RZ, PT ;  /* 0x000000ff2a00720c */ /* 0x000fc80003f25070 */
[----:B------:R-:W-:-:S13]  /*ff30*/  ISETP.NE.OR.EX P0, PT, R5, RZ, P0, P1 ;  /* 0x000000ff0500720c */ /* 0x000fda0000705710 */
[----:B------:R-:W-:Y:S05]  /*ff40*/  @!P0 BRA `(.L_x_9051) ;  /* 0x000002a000008947 */ /* 0x000fea0003800000 */
.L_x_9052:
        /* <DEDUP_REMOVED lines=42> */
.L_x_9051:
        /* <DEDUP_REMOVED lines=46> */
.L_x_9050:
        /* <DEDUP_REMOVED lines=14> */
.L_x_9057:
        /* <DEDUP_REMOVED lines=27> */
.L_x_9056:
[----:B------:R-:W-:Y:S05]  /*10760*/  @!P2 BRA `(.L_x_9058) ;  /* 0x000001e00000a947 */ /* 0x000fea0003800000 */
[----:B------:R-:W-:Y:S01]  /*10770*/  BSSY B0, `(.L_x_9058) ;  /* 0x000001d000007945 */ /* 0x000fe20003800000 */
[----:B------:R-:W-:Y:S02]  /*10780*/  IMAD.MOV.U32 R11, RZ, RZ, c[0x0][0x198] ;  /* 0x00006600ff0b7624 */ /* 0x000fe400078e00ff */
[----:B------:R-:W-:Y:S02]  /*10790*/  IMAD.MOV.U32 R9, RZ, RZ, c[0x0][0x19c] ;  /* 0x00006700ff097624 */ /* 0x000fe400078e00ff */
.L_x_9059:
        /* <DEDUP_REMOVED lines=27> */
.L_x_9058:
        /* <DEDUP_REMOVED lines=14> */
.L_x_8947:
        /* <DEDUP_REMOVED lines=10> */
.L_x_8944:
        /* <DEDUP_REMOVED lines=80> */
.L_x_9065:
        /* <DEDUP_REMOVED lines=27> */
.L_x_9064:
        /* <DEDUP_REMOVED lines=8> */
.L_x_9067:
        /* <DEDUP_REMOVED lines=27> */
.L_x_9066:
        /* <DEDUP_REMOVED lines=14> */
.L_x_9063:
[----:B------:R-:W-:Y:S05]  /*11490*/  BSYNC B1 ;  /* 0x0000000000017941 */ /* 0x000fea0003800000 */
.L_x_9062:
        /* <DEDUP_REMOVED lines=23> */
.L_x_9071:
        /* <DEDUP_REMOVED lines=27> */
.L_x_9070:
        /* <DEDUP_REMOVED lines=8> */
.L_x_9073:
        /* <DEDUP_REMOVED lines=27> */
.L_x_9072:
        /* <DEDUP_REMOVED lines=14> */
.L_x_9069:
[----:B------:R-:W-:Y:S05]  /*11ad0*/  BSYNC B1 ;  /* 0x0000000000017941 */ /* 0x000fea0003800000 */
.L_x_9068:
        /* <DEDUP_REMOVED lines=25> */
.L_x_9077:
        /* <DEDUP_REMOVED lines=27> */
.L_x_9076:
[----:B------:R-:W-:Y:S05]  /*11e20*/  @!P0 BRA `(.L_x_9078) ;  /* 0x0000020000008947 */ /* 0x000fea0003800000 */
[----:B------:R-:W-:Y:S01]  /*11e30*/  BSSY B2, `(.L_x_9078) ;  /* 0x000001f000027945 */ /* 0x000fe20003800000 */
[----:B------:R-:W-:Y:S02]  /*11e40*/  IMAD.MOV.U32 R34, RZ, RZ, c[0x0][0x198] ;  /* 0x00006600ff227624 */ /* 0x000fe400078e00ff */
[----:B------:R-:W-:Y:S02]  /*11e50*/  IMAD.MOV.U32 R33, RZ, RZ, c[0x0][0x19c] ;  /* 0x00006700ff217624 */ /* 0x000fe400078e00ff */
[----:B------:R-:W-:Y:S02]  /*11e60*/  IMAD.MOV.U32 R30, RZ, RZ, c[0x0][0x198] ;  /* 0x00006600ff1e7624 */ /* 0x000fe400078e00ff */
[----:B------:R-:W-:Y:S02]  /*11e70*/  IMAD.MOV.U32 R27, RZ, RZ, c[0x0][0x19c] ;  /* 0x00006700ff1b7624 */ /* 0x000fe400078e00ff */
.L_x_9079:
        /* <DEDUP_REMOVED lines=27> */
.L_x_9078:
        /* <DEDUP_REMOVED lines=14> */
.L_x_9075:
[----:B------:R-:W-:Y:S05]  /*12110*/  BSYNC B1 ;  /* 0x0000000000017941 */ /* 0x000fea0003800000 */
.L_x_9074:
        /* <DEDUP_REMOVED lines=25> */
.L_x_9083:
        /* <DEDUP_REMOVED lines=27> */
.L_x_9082:
[----:B------:R-:W-:Y:S05]  /*12460*/  @!P0 BRA `(.L_x_9084) ;  /* 0x0000020000008947 */ /* 0x000fea0003800000 */
[----:B------:R-:W-:Y:S01]  /*12470*/  BSSY B2, `(.L_x_9084) ;  /* 0x000001f000027945 */ /* 0x000fe20003800000 */
[----:B------:R-:W-:Y:S02]  /*12480*/  IMAD.MOV.U32 R37, RZ, RZ, c[0x0][0x198] ;  /* 0x00006600ff257624 */ /* 0x000fe400078e00ff */
[----:B------:R-:W-:Y:S02]  /*12490*/  IMAD.MOV.U32 R38, RZ, RZ, c[0x0][0x19c] ;  /* 0x00006700ff267624 */ /* 0x000fe400078e00ff */
[----:B------:R-:W-:Y:S02]  /*124a0*/  IMAD.MOV.U32 R29, RZ, RZ, c[0x0][0x198] ;  /* 0x00006600ff1d7624 */ /* 0x000fe400078e00ff */
[----:B------:R-:W-:Y:S02]  /*124b0*/  IMAD.MOV.U32 R27, RZ, RZ, c[0x0][0x19c] ;  /* 0x00006700ff1b7624 */ /* 0x000fe400078e00ff */
.L_x_9085:
        /* <DEDUP_REMOVED lines=27> */
.L_x_9084:
        /* <DEDUP_REMOVED lines=14> */
.L_x_9081:
[----:B------:R-:W-:Y:S05]  /*12750*/  BSYNC B1 ;  /* 0x0000000000017941 */ /* 0x000fea0003800000 */
.L_x_9080:
        /* <DEDUP_REMOVED lines=25> */
.L_x_9089:
        /* <DEDUP_REMOVED lines=27> */
.L_x_9088:
[----:B------:R-:W-:Y:S05]  /*12aa0*/  @!P0 BRA `(.L_x_9090) ;  /* 0x0000020000008947 */ /* 0x000fea0003800000 */
[----:B------:R-:W-:Y:S01]  /*12ab0*/  BSSY B2, `(.L_x_9090) ;  /* 0x000001f000027945 */ /* 0x000fe20003800000 */
[----:B------:R-:W-:Y:S02]  /*12ac0*/  IMAD.MOV.U32 R34, RZ, RZ, c[0x0][0x198] ;  /* 0x00006600ff227624 */ /* 0x000fe400078e00ff */
[----:B------:R-:W-:Y:S02]  /*12ad0*/  IMAD.MOV.U32 R35, RZ, RZ, c[0x0][0x19c] ;  /* 0x00006700ff237624 */ /* 0x000fe400078e00ff */
[----:B------:R-:W-:Y:S02]  /*12ae0*/  IMAD.MOV.U32 R27, RZ, RZ, c[0x0][0x198] ;  /* 0x00006600ff1b7624 */ /* 0x000fe400078e00ff */
[----:B------:R-:W-:Y:S02]  /*12af0*/  IMAD.MOV.U32 R21, RZ, RZ, c[0x0][0x19c] ;  /* 0x00006700ff157624 */ /* 0x000fe400078e00ff */
.L_x_9091:
        /* <DEDUP_REMOVED lines=27> */
.L_x_9090:
        /* <DEDUP_REMOVED lines=14> */
.L_x_9087:
[----:B------:R-:W-:Y:S05]  /*12d90*/  BSYNC B1 ;  /* 0x0000000000017941 */ /* 0x000fea0003800000 */
.L_x_9086:
        /* <DEDUP_REMOVED lines=25> */
.L_x_9095:
        /* <DEDUP_REMOVED lines=27> */
.L_x_9094:
[----:B------:R-:W-:Y:S05]  /*130e0*/  @!P0 BRA `(.L_x_9096) ;  /* 0x0000020000008947 */ /* 0x000fea0003800000 */
[----:B------:R-:W-:Y:S01]  /*130f0*/  BSSY B2, `(.L_x_9096) ;  /* 0x000001f000027945 */ /* 0x000fe20003800000 */
[----:B------:R-:W-:Y:S02]  /*13100*/  IMAD.MOV.U32 R32, RZ, RZ, c[0x0][0x198] ;  /* 0x00006600ff207624 */ /* 0x000fe400078e00ff */
[----:B------:R-:W-:Y:S02]  /*13110*/  IMAD.MOV.U32 R33, RZ, RZ, c[0x0][0x19c] ;  /* 0x00006700ff217624 */ /* 0x000fe400078e00ff */
[----:B------:R-:W-:Y:S02]  /*13120*/  IMAD.MOV.U32 R21, RZ, RZ, c[0x0][0x198] ;  /* 0x00006600ff157624 */ /* 0x000fe400078e00ff */
[----:B------:R-:W-:Y:S02]  /*13130*/  IMAD.MOV.U32 R19, RZ, RZ, c[0x0][0x19c] ;  /* 0x00006700ff137624 */ /* 0x000fe400078e00ff */
.L_x_9097:
        /* <DEDUP_REMOVED lines=27> */
.L_x_9096:
        /* <DEDUP_REMOVED lines=14> */
.L_x_9093:
[----:B------:R-:W-:Y:S05]  /*133d0*/  BSYNC B1 ;  /* 0x0000000000017941 */ /* 0x000fea0003800000 */
.L_x_9092:
        /* <DEDUP_REMOVED lines=25> */
.L_x_9101:
        /* <DEDUP_REMOVED lines=27> */
.L_x_9100:
[----:B------:R-:W-:Y:S05]  /*13720*/  @!P0 BRA `(.L_x_9102) ;  /* 0x0000020000008947 */ /* 0x000fea0003800000 */
[----:B------:R-:W-:Y:S01]  /*13730*/  BSSY B2, `(.L_x_9102) ;  /* 0x000001f000027945 */ /* 0x000fe20003800000 */
[----:B------:R-:W-:-:S02]  /*13740*/  IMAD.MOV.U32 R30, RZ, RZ, c[0x0][0x198] ;  /* 0x00006600ff1e7624 */ /* 0x000fc400078e00ff */
[----:B------:R-:W-:Y:S02]  /*13750*/  IMAD.MOV.U32 R32, RZ, RZ, c[0x0][0x19c] ;  /* 0x00006700ff207624 */ /* 0x000fe400078e00ff */
[----:B------:R-:W-:Y:S02]  /*13760*/  IMAD.MOV.U32 R20, RZ, RZ, c[0x0][0x198] ;  /* 0x00006600ff147624 */ /* 0x000fe400078e00ff */
[----:B------:R-:W-:Y:S02]  /*13770*/  IMAD.MOV.U32 R18, RZ, RZ, c[0x0][0x19c] ;  /* 0x00006700ff127624 */ /* 0x000fe400078e00ff */
.L_x_9103:
        /* <DEDUP_REMOVED lines=27> */
.L_x_9102:
        /* <DEDUP_REMOVED lines=14> */
.L_x_9099:
[----:B------:R-:W-:Y:S05]  /*13a10*/  BSYNC B1 ;  /* 0x0000000000017941 */ /* 0x000fea0003800000 */
.L_x_9098:
        /* <DEDUP_REMOVED lines=24> */
.L_x_9106:
        /* <DEDUP_REMOVED lines=27> */
.L_x_9105:
[----:B------:R-:W-:Y:S05]  /*13d50*/  @!P0 BRA `(.L_x_9107) ;  /* 0x000001e000008947 */ /* 0x000fea0003800000 */
[----:B------:R-:W-:Y:S01]  /*13d60*/  BSSY B1, `(.L_x_9107) ;  /* 0x000001d000017945 */ /* 0x000fe20003800000 */
[----:B------:R-:W-:Y:S01]  /*13d70*/  IMAD.MOV.U32 R18, RZ, RZ, c[0x0][0x198] ;  /* 0x00006600ff127624 */ /* 0x000fe200078e00ff */
[----:B------:R-:W-:Y:S02]  /*13d80*/  MOV R14, c[0x0][0x19c] ;  /* 0x00006700000e7a02 */ /* 0x000fe40000000f00 */
.L_x_9108:
        /* <DEDUP_REMOVED lines=27> */
.L_x_9107:
        /* <DEDUP_REMOVED lines=15> */
.L_x_9061:
        /* <DEDUP_REMOVED lines=50> */
.L_x_9115:
        /* <DEDUP_REMOVED lines=145> */
.L_x_9114:
        /* <DEDUP_REMOVED lines=79> */
.L_x_9116:
[----:B------:R-:W-:-:S04]  /*15150*/  ISETP.NE.U32.AND P2, PT, RZ, UR4, PT ;  /* 0x00000004ff007c0c */ /* 0x000fc8000bf45070 */
[----:B------:R-:W-:-:S13]  /*15160*/  ISETP.NE.OR.EX P0, PT, RZ, UR5, P0, P2 ;  /* 0x00000005ff007c0c */ /* 0x000fda0008705720 */
[----:B------:R-:W-:Y:S05]  /*15170*/  @!P0 BRA `(.L_x_9112) ;  /* 0x000002d000008947 */ /* 0x000fea0003800000 */
.L_x_9113:
        /* <DEDUP_REMOVED lines=45> */
.L_x_9112:
        /* <DEDUP_REMOVED lines=56> */
.L_x_9111:
        /* <DEDUP_REMOVED lines=23> */
.L_x_9118:
        /* <DEDUP_REMOVED lines=27> */
.L_x_9117:
        /* <DEDUP_REMOVED lines=8> */
.L_x_9120:
        /* <DEDUP_REMOVED lines=27> */
.L_x_9119:
        /* <DEDUP_REMOVED lines=14> */
.L_x_9110:
[----:B------:R-:W-:Y:S05]  /*15e00*/  BSYNC B1 ;  /* 0x0000000000017941 */ /* 0x000fea0003800000 */
.L_x_9109:
        /* <DEDUP_REMOVED lines=49> */
.L_x_9127:
        /* <DEDUP_REMOVED lines=143> */
.L_x_9126:
        /* <DEDUP_REMOVED lines=81> */
.L_x_9128:
[----:B------:R-:W-:-:S04]  /*16f20*/  ISETP.NE.U32.AND P2, PT, RZ, UR10, PT ;  /* 0x0000000aff007c0c */ /* 0x000fc8000bf45070 */
[----:B------:R-:W-:-:S13]  /*16f30*/  ISETP.NE.OR.EX P0, PT, RZ, UR11, P0, P2 ;  /* 0x0000000bff007c0c */ /* 0x000fda0008705720 */
[----:B------:R-:W-:Y:S05]  /*16f40*/  @!P0 BRA `(.L_x_9124) ;  /* 0x000002e000008947 */ /* 0x000fea0003800000 */
.L_x_9125:
        /* <DEDUP_REMOVED lines=46> */
.L_x_9124:
        /* <DEDUP_REMOVED lines=64> */
.L_x_9123:
        /* <DEDUP_REMOVED lines=23> */
.L_x_9130:
        /* <DEDUP_REMOVED lines=27> */
.L_x_9129:
        /* <DEDUP_REMOVED lines=8> */
.L_x_9132:
        /* <DEDUP_REMOVED lines=27> */
.L_x_9131:
        /* <DEDUP_REMOVED lines=14> */
.L_x_9122:
[----:B------:R-:W-:Y:S05]  /*17c60*/  BSYNC B1 ;  /* 0x0000000000017941 */ /* 0x000fea0003800000 */
.L_x_9121:
        /* <DEDUP_REMOVED lines=48> */
.L_x_9139:
        /* <DEDUP_REMOVED lines=141> */
.L_x_9138:
        /* <DEDUP_REMOVED lines=78> */
.L_x_9140:
[----:B------:R-:W-:-:S04]  /*18d20*/  ISETP.NE.U32.AND P2, PT, RZ, UR10, PT ;  /* 0x0000000aff007c0c */ /* 0x000fc8000bf45070 */
[----:B------:R-:W-:-:S13]  /*18d30*/  ISETP.NE.OR.EX P0, PT, RZ, UR11, P0, P2 ;  /* 0x0000000bff007c0c */ /* 0x000fda0008705720 */
[----:B------:R-:W-:Y:S05]  /*18d40*/  @!P0 BRA `(.L_x_9136) ;  /* 0x000002c000008947 */ /* 0x000fea0003800000 */
.L_x_9137:
        /* <DEDUP_REMOVED lines=44> */
.L_x_9136:
        /* <DEDUP_REMOVED lines=56> */
.L_x_9135:
        /* <DEDUP_REMOVED lines=23> */
.L_x_9142:
        /* <DEDUP_REMOVED lines=27> */
.L_x_9141:
        /* <DEDUP_REMOVED lines=8> */
.L_x_9144:
        /* <DEDUP_REMOVED lines=27> */
.L_x_9143:
        /* <DEDUP_REMOVED lines=14> */
.L_x_9134:
[----:B------:R-:W-:Y:S05]  /*199c0*/  BSYNC B1 ;  /* 0x0000000000017941 */ /* 0x000fea0003800000 */
.L_x_9133:
        /* <DEDUP_REMOVED lines=48> */
.L_x_9151:
        /* <DEDUP_REMOVED lines=148> */
.L_x_9150:
        /* <DEDUP_REMOVED lines=80> */
.L_x_9152:
[----:B------:R-:W-:-:S04]  /*1ab10*/  ISETP.NE.U32.AND P2, PT, RZ, UR10, PT ;  /* 0x0000000aff007c0c */ /* 0x000fc8000bf45070 */
[----:B------:R-:W-:-:S13]  /*1ab20*/  ISETP.NE.OR.EX P0, PT, RZ, UR11, P0, P2 ;  /* 0x0000000bff007c0c */ /* 0x000fda0008705720 */
[----:B------:R-:W-:Y:S05]  /*1ab30*/  @!P0 BRA `(.L_x_9148) ;  /* 0x000002e000008947 */ /* 0x000fea0003800000 */
.L_x_9149:
        /* <DEDUP_REMOVED lines=46> */
.L_x_9148:
        /* <DEDUP_REMOVED lines=56> */
.L_x_9147:
        /* <DEDUP_REMOVED lines=22> */
.L_x_9154:
        /* <DEDUP_REMOVED lines=27> */
.L_x_9153:
[----:B------:R-:W-:Y:S05]  /*1b4b0*/  @!P0 BRA `(.L_x_9155) ;  /* 0x0000020000008947 */ /* 0x000fea0003800000 */
[----:B------:R-:W-:Y:S01]  /*1b4c0*/  BSSY B2, `(.L_x_9155) ;  /* 0x000001f000027945 */ /* 0x000fe20003800000 */
[----:B------:R-:W-:Y:S02]  /*1b4d0*/  IMAD.MOV.U32 R30, RZ, RZ, c[0x0][0x198] ;  /* 0x00006600ff1e7624 */ /* 0x000fe400078e00ff */
[----:B------:R-:W-:Y:S02]  /*1b4e0*/  IMAD.MOV.U32 R31, RZ, RZ, c[0x0][0x19c] ;  /* 0x00006700ff1f7624 */ /* 0x000fe400078e00ff */
[----:B------:R-:W-:Y:S02]  /*1b4f0*/  IMAD.MOV.U32 R20, RZ, RZ, c[0x0][0x198] ;  /* 0x00006600ff147624 */ /* 0x000fe400078e00ff */
[----:B------:R-:W-:Y:S02]  /*1b500*/  IMAD.MOV.U32 R17, RZ, RZ, c[0x0][0x19c] ;  /* 0x00006700ff117624 */ /* 0x000fe400078e00ff */
.L_x_9156:
        /* <DEDUP_REMOVED lines=27> */
.L_x_9155:
        /* <DEDUP_REMOVED lines=14> */
.L_x_9146:
[----:B------:R-:W-:Y:S05]  /*1b7a0*/  BSYNC B1 ;  /* 0x0000000000017941 */ /* 0x000fea0003800000 */
.L_x_9145:
        /* <DEDUP_REMOVED lines=46> */
.L_x_9163:
        /* <DEDUP_REMOVED lines=145> */
.L_x_9162:
        /* <DEDUP_REMOVED lines=77> */
.L_x_9164:
[----:B------:R-:W-:-:S04]  /*1c870*/  ISETP.NE.U32.AND P2, PT, RZ, UR4, PT ;  /* 0x00000004ff007c0c */ /* 0x000fc8000bf45070 */
[----:B------:R-:W-:-:S13]  /*1c880*/  ISETP.NE.OR.EX P0, PT, RZ, UR5, P0, P2 ;  /* 0x00000005ff007c0c */ /* 0x000fda0008705720 */
[----:B------:R-:W-:Y:S05]  /*1c890*/  @!P0 BRA `(.L_x_9160) ;  /* 0x000002b000008947 */ /* 0x000fea0003800000 */
.L_x_9161:
        /* <DEDUP_REMOVED lines=43> */
.L_x_9160:
        /* <DEDUP_REMOVED lines=47> */
.L_x_9159:
        /* <DEDUP_REMOVED lines=22> */
.L_x_9166:
        /* <DEDUP_REMOVED lines=27> */
.L_x_9165:
[----:B------:R-:W-:Y:S05]  /*1d150*/  @!P0 BRA `(.L_x_9167) ;  /* 0x0000020000008947 */ /* 0x000fea0003800000 */
[----:B------:R-:W-:Y:S01]  /*1d160*/  BSSY B2, `(.L_x_9167) ;  /* 0x000001f000027945 */ /* 0x000fe20003800000 */
[----:B------:R-:W-:Y:S02]  /*1d170*/  IMAD.MOV.U32 R28, RZ, RZ, c[0x0][0x198] ;  /* 0x00006600ff1c7624 */ /* 0x000fe400078e00ff */
[----:B------:R-:W-:Y:S02]  /*1d180*/  IMAD.MOV.U32 R29, RZ, RZ, c[0x0][0x19c] ;  /* 0x00006700ff1d7624 */ /* 0x000fe400078e00ff */
[----:B------:R-:W-:Y:S02]  /*1d190*/  IMAD.MOV.U32 R18, RZ, RZ, c[0x0][0x198] ;  /* 0x00006600ff127624 */ /* 0x000fe400078e00ff */
[----:B------:R-:W-:Y:S02]  /*1d1a0*/  IMAD.MOV.U32 R15, RZ, RZ, c[0x0][0x19c] ;  /* 0x00006700ff0f7624 */ /* 0x000fe400078e00ff */
.L_x_9168:
        /* <DEDUP_REMOVED lines=27> */
.L_x_9167:
        /* <DEDUP_REMOVED lines=14> */
.L_x_9158:
[----:B------:R-:W-:Y:S05]  /*1d440*/  BSYNC B1 ;  /* 0x0000000000017941 */ /* 0x000fea0003800000 */
.L_x_9157:
        /* <DEDUP_REMOVED lines=46> */
.L_x_9175:
        /* <DEDUP_REMOVED lines=140> */
.L_x_9174:
        /* <DEDUP_REMOVED lines=77> */
.L_x_9176:
[----:B------:R-:W-:-:S04]  /*1e4c0*/  ISETP.NE.U32.AND P2, PT, RZ, UR4, PT ;  /* 0x00000004ff007c0c */ /* 0x000fc8000bf45070 */
[----:B------:R-:W-:-:S13]  /*1e4d0*/  ISETP.NE.OR.EX P0, PT, RZ, UR5, P0, P2 ;  /* 0x00000005ff007c0c */ /* 0x000fda0008705720 */
[----:B------:R-:W-:Y:S05]  /*1e4e0*/  @!P0 BRA `(.L_x_9172) ;  /* 0x000002b000008947 */ /* 0x000fea0003800000 */
.L_x_9173:
        /* <DEDUP_REMOVED lines=43> */
.L_x_9172:
        /* <DEDUP_REMOVED lines=47> */
.L_x_9171:
        /* <DEDUP_REMOVED lines=22> */
.L_x_9178:
        /* <DEDUP_REMOVED lines=27> */
.L_x_9177:
[----:B------:R-:W-:Y:S05]  /*1eda0*/  @!P0 BRA `(.L_x_9179) ;  /* 0x0000020000008947 */ /* 0x000fea0003800000 */
[----:B------:R-:W-:Y:S01]  /*1edb0*/  BSSY B2, `(.L_x_9179) ;  /* 0x000001f000027945 */ /* 0x000fe20003800000 */
[----:B------:R-:W-:Y:S02]  /*1edc0*/  IMAD.MOV.U32 R28, RZ, RZ, c[0x0][0x198] ;  /* 0x00006600ff1c7624 */ /* 0x000fe400078e00ff */
[----:B------:R-:W-:Y:S02]  /*1edd0*/  IMAD.MOV.U32 R29, RZ, RZ, c[0x0][0x19c] ;  /* 0x00006700ff1d7624 */ /* 0x000fe400078e00ff */
[----:B------:R-:W-:Y:S02]  /*1ede0*/  IMAD.MOV.U32 R16, RZ, RZ, c[0x0][0x198] ;  /* 0x00006600ff107624 */ /* 0x000fe400078e00ff */
[----:B------:R-:W-:Y:S02]  /*1edf0*/  IMAD.MOV.U32 R13, RZ, RZ, c[0x0][0x19c] ;  /* 0x00006700ff0d7624 */ /* 0x000fe400078e00ff */
.L_x_9180:
        /* <DEDUP_REMOVED lines=27> */
.L_x_9179:
        /* <DEDUP_REMOVED lines=14> */
.L_x_9170:
[----:B------:R-:W-:Y:S05]  /*1f090*/  BSYNC B1 ;  /* 0x0000000000017941 */ /* 0x000fea0003800000 */
.L_x_9169:
        /* <DEDUP_REMOVED lines=44> */
.L_x_9187:
        /* <DEDUP_REMOVED lines=142> */
.L_x_9186:
        /* <DEDUP_REMOVED lines=76> */
.L_x_9188:
[----:B------:R-:W-:-:S04]  /*20100*/  ISETP.NE.U32.AND P2, PT, R7, RZ, PT ;  /* 0x000000ff0700720c */ /* 0x000fc80003f45070 */
[----:B------:R-:W-:-:S13]  /*20110*/  ISETP.NE.OR.EX P0, PT, R40, RZ, P0, P2 ;  /* 0x000000ff2800720c */ /* 0x000fda0000705720 */
[----:B------:R-:W-:Y:S05]  /*20120*/  @!P0 BRA `(.L_x_9184) ;  /* 0x000002b000008947 */ /* 0x000fea0003800000 */
.L_x_9185:
        /* <DEDUP_REMOVED lines=43> */
.L_x_9184:
        /* <DEDUP_REMOVED lines=45> */
.L_x_9183:
        /* <DEDUP_REMOVED lines=22> */
.L_x_9190:
        /* <DEDUP_REMOVED lines=27> */
.L_x_9189:
[----:B------:R-:W-:Y:S05]  /*209c0*/  @!P0 BRA `(.L_x_9191) ;  /* 0x0000020000008947 */ /* 0x000fea0003800000 */
[----:B------:R-:W-:Y:S01]  /*209d0*/  BSSY B2, `(.L_x_9191) ;  /* 0x000001f000027945 */ /* 0x000fe20003800000 */
[----:B------:R-:W-:Y:S02]  /*209e0*/  IMAD.MOV.U32 R24, RZ, RZ, c[0x0][0x198] ;  /* 0x00006600ff187624 */ /* 0x000fe400078e00ff */
[----:B------:R-:W-:Y:S02]  /*209f0*/  IMAD.MOV.U32 R25, RZ, RZ, c[0x0][0x19c] ;  /* 0x00006700ff197624 */ /* 0x000fe400078e00ff */
[----:B------:R-:W-:Y:S02]  /*20a00*/  IMAD.MOV.U32 R14, RZ, RZ, c[0x0][0x198] ;  /* 0x00006600ff0e7624 */ /* 0x000fe400078e00ff */
[----:B------:R-:W-:Y:S02]  /*20a10*/  IMAD.MOV.U32 R9, RZ, RZ, c[0x0][0x19c] ;  /* 0x00006700ff097624 */ /* 0x000fe400078e00ff */
.L_x_9192:
        /* <DEDUP_REMOVED lines=27> */
.L_x_9191:
        /* <DEDUP_REMOVED lines=14> */
.L_x_9182:
[----:B------:R-:W-:Y:S05]  /*20cb0*/  BSYNC B1 ;  /* 0x0000000000017941 */ /* 0x000fea0003800000 */
.L_x_9181:
        /* <DEDUP_REMOVED lines=43> */
.L_x_9197:
        /* <DEDUP_REMOVED lines=137> */
.L_x_9196:
        /* <DEDUP_REMOVED lines=74> */
.L_x_9198:
[----:B------:R-:W-:-:S04]  /*21ca0*/  ISETP.NE.U32.AND P2, PT, R43, RZ, PT ;  /* 0x000000ff2b00720c */ /* 0x000fc80003f45070 */
[----:B------:R-:W-:-:S13]  /*21cb0*/  ISETP.NE.OR.EX P0, PT, R4, RZ, P0, P2 ;  /* 0x000000ff0400720c */ /* 0x000fda0000705720 */
[----:B------:R-:W-:Y:S05]  /*21cc0*/  @!P0 BRA `(.L_x_9194) ;  /* 0x0000029000008947 */ /* 0x000fea0003800000 */
.L_x_9195:
        /* <DEDUP_REMOVED lines=41> */
.L_x_9194:
        /* <DEDUP_REMOVED lines=45> */
.L_x_9193:
        /* <DEDUP_REMOVED lines=22> */
.L_x_9200:
        /* <DEDUP_REMOVED lines=27> */
.L_x_9199:
[----:B------:R-:W-:Y:S05]  /*22540*/  @!P0 BRA `(.L_x_9201) ;  /* 0x0000020000008947 */ /* 0x000fea0003800000 */
[----:B------:R-:W-:Y:S01]  /*22550*/  BSSY B1, `(.L_x_9201) ;  /* 0x000001f000017945 */ /* 0x000fe20003800000 */
[----:B------:R-:W-:Y:S02]  /*22560*/  IMAD.MOV.U32 R21, RZ, RZ, c[0x0][0x198] ;  /* 0x00006600ff157624 */ /* 0x000fe400078e00ff */
[----:B------:R-:W-:Y:S02]  /*22570*/  IMAD.MOV.U32 R22, RZ, RZ, c[0x0][0x19c] ;  /* 0x00006700ff167624 */ /* 0x000fe400078e00ff */
[----:B------:R-:W-:Y:S02]  /*22580*/  IMAD.MOV.U32 R12, RZ, RZ, c[0x0][0x198] ;  /* 0x00006600ff0c7624 */ /* 0x000fe400078e00ff */
[----:B------:R-:W-:Y:S02]  /*22590*/  IMAD.MOV.U32 R9, RZ, RZ, c[0x0][0x19c] ;  /* 0x00006700ff097624 */ /* 0x000fe400078e00ff */
.L_x_9202:
        /* <DEDUP_REMOVED lines=27> */
.L_x_9201:
        /* <DEDUP_REMOVED lines=14> */
.L_x_9104:
[----:B------:R-:W-:Y:S05]  /*22830*/  BSYNC B0 ;  /* 0x0000000000007941 */ /* 0x000fea0003800000 */
.L_x_9060:
        /* <DEDUP_REMOVED lines=18> */
.L_x_9205:
[----:B------:R-:W-:-:S13]  /*22960*/  ISETP.GE.AND P0, PT, R3, UR7, PT ;  /* 0x0000000703007c0c */ /* 0x000fda000bf06270 */
[----:B------:R-:W-:Y:S05]  /*22970*/  @P0 BRA `(.L_x_9207) ;  /* 0x000000a000000947 */ /* 0x000fea0003800000 */
[C---:B0-----:R-:W-:Y:S02]  /*22980*/  IADD3 R5, R3.reuse, UR6, RZ ;  /* 0x0000000603057c10 */ /* 0x041fe4000fffe0ff */
[----:B------:R-:W-:-:S03]  /*22990*/  IADD3 R3, R3, 0x80, RZ ;  /* 0x0000008003037810 */ /* 0x000fc60007ffe0ff */
[----:B------:R-:W-:-:S05]  /*229a0*/  IMAD.WIDE.U32 R4, R5, R2, c[0x0][0x1c0] ;  /* 0x0000700005047625 */ /* 0x000fca00078e0002 */
[----:B------:R0:W-:Y:S02]  /*229b0*/  STG.E.64 [R4.64], RZ ;  /* 0x000000ff04007986 */ /* 0x0001e4000c101b0c */
.L_x_9206:
[----:B------:R-:W-:-:S13]  /*229c0*/  ISETP.GE.AND P0, PT, R3, UR7, PT ;  /* 0x0000000703007c0c */ /* 0x000fda000bf06270 */
[----:B------:R-:W-:Y:S05]  /*229d0*/  @P0 BRA `(.L_x_9208) ;  /* 0x000000b000000947 */ /* 0x000fea0003800000 */
[C---:B0-----:R-:W-:Y:S02]  /*229e0*/  IADD3 R5, R3.reuse, UR6, RZ ;  /* 0x0000000603057c10 */ /* 0x041fe4000fffe0ff */
[----:B------:R-:W-:-:S03]  /*229f0*/  IADD3 R3, R3, 0x80, RZ ;  /* 0x0000008003037810 */ /* 0x000fc60007ffe0ff */
[----:B------:R-:W-:-:S05]  /*22a00*/  IMAD.WIDE.U32 R4, R5, R2, c[0x0][0x1c0] ;  /* 0x0000700005047625 */ /* 0x000fca00078e0002 */
[----:B------:R0:W-:Y:S02]  /*22a10*/  STG.E.64 [R4.64], RZ ;  /* 0x000000ff04007986 */ /* 0x0001e4000c101b0c */
.L_x_9207:
[----:B------:R-:W-:-:S13]  /*22a20*/  ISETP.GE.AND P0, PT, R3, UR7, PT ;  /* 0x0000000703007c0c */ /* 0x000fda000bf06270 */
[----:B------:R-:W-:Y:S01]  /*22a30*/  @P0 BREAK B1 ;  /* 0x0000000000010942 */ /* 0x000fe20003800000 */
[----:B------:R-:W-:Y:S05]  /*22a40*/  @P0 BRA `(.L_x_9209) ;  /* 0x000000a000000947 */ /* 0x000fea0003800000 */
[C---:B0-----:R-:W-:Y:S02]  /*22a50*/  IADD3 R5, R3.reuse, UR6, RZ ;  /* 0x0000000603057c10 */ /* 0x041fe4000fffe0ff */
[----:B------:R-:W-:-:S03]  /*22a60*/  IADD3 R3, R3, 0x80, RZ ;  /* 0x0000008003037810 */ /* 0x000fc60007ffe0ff */
[----:B------:R-:W-:-:S05]  /*22a70*/  IMAD.WIDE.U32 R4, R5, R2, c[0x0][0x1c0] ;  /* 0x0000700005047625 */ /* 0x000fca00078e0002 */
[----:B------:R0:W-:Y:S02]  /*22a80*/  STG.E.64 [R4.64], RZ ;  /* 0x000000ff04007986 */ /* 0x0001e4000c101b0c */
.L_x_9208:
[----:B------:R-:W-:Y:S05]  /*22a90*/  BSYNC B1 ;  /* 0x0000000000017941 */ /* 0x000fea0003800000 */
.L_x_9204:
[----:B------:R-:W-:-:S13]  /*22aa0*/  ISETP.GE.AND P0, PT, R3, UR7, PT ;  /* 0x0000000703007c0c */ /* 0x000fda000bf06270 */
[C---:B0-----:R-:W-:Y:S02]  /*22ab0*/  @!P0 IADD3 R5, R3.reuse, UR6, RZ ;  /* 0x0000000603058c10 */ /* 0x041fe4000fffe0ff */
[----:B------:R-:W-:-:S03]  /*22ac0*/  @!P0 IADD3 R3, R3, 0x80, RZ ;  /* 0x0000008003038810 */ /* 0x000fc60007ffe0ff */
[----:B------:R-:W-:-:S05]  /*22ad0*/  @!P0 IMAD.WIDE.U32 R4, R5, R2, c[0x0][0x1c0] ;  /* 0x0000700005048625 */ /* 0x000fca00078e0002 */
[----:B------:R0:W-:Y:S02]  /*22ae0*/  @!P0 STG.E.64 [R4.64], RZ ;  /* 0x000000ff04008986 */ /* 0x0001e4000c101b0c */
.L_x_9209:
[----:B------:R-:W-:Y:S05]  /*22af0*/  BSYNC B0 ;  /* 0x0000000000007941 */ /* 0x000fea0003800000 */
.L_x_9203:
[----:B------:R-:W-:Y:S01]  /*22b00*/  WARPSYNC 0xffffffff ;  /* 0xffffffff00007948 */ /* 0x000fe20003800000 */
[----:B------:R-:W-:-:S13]  /*22b10*/  ISETP.GE.AND P0, PT, R3, UR7, PT ;  /* 0x0000000703007c0c */ /* 0x000fda000bf06270 */
[----:B------:R-:W-:Y:S05]  /*22b20*/  @P0 EXIT ;  /* 0x000000000000094d */ /* 0x000fea0003800000 */
[----:B------:R-:W-:-:S05]  /*22b30*/  IADD3 R3, R3, UR6, RZ ;  /* 0x0000000603037c10 */ /* 0x000fca000fffe0ff */
[----:B------:R-:W-:-:S05]  /*22b40*/  IMAD.WIDE.U32 R2, R3, R2, c[0x0][0x1c0] ;  /* 0x0000700003027625 */ /* 0x000fca00078e0002 */
[----:B------:R-:W-:Y:S01]  /*22b50*/  STG.E.64 [R2.64], RZ ;  /* 0x000000ff02007986 */ /* 0x000fe2000c101b0c */
[----:B------:R-:W-:Y:S05]  /*22b60*/  EXIT ;  /* 0x000000000000794d */ /* 0x000fea0003800000 */
.L_x_9210:
        /* <DEDUP_REMOVED lines=9> */
.L_x_16302:


//--------------------- .text._ZN2at6native29vectorized_elementwise_kernelILi4EZZNS0_73_GLOBAL__N__c8866d80_35_SparseBinaryOpIntersectionKernel_cu_1520ed90_315342_sparse_binary_op_intersection_kernel_implINS2_18CUDAKernelLauncherENS2_36CUDAValueSelectionIntersectionKernelINS2_9RhsProjOpEEElLl0EEEvRNS_6TensorERKS8_SB_RKSt6vectorIlSaIlEERKSt8optionalIS8_ESK_bbENKUlvE3_clEvEUllE_St5arrayIPcLm2EEEEviT0_T1_ --------------------------
	.section	.text._ZN2at6native29vectorized_elementwise_kernelILi4EZZNS0_73_GLOBAL__N__c8866d80_35_SparseBinaryOpIntersectionKernel_cu_1520ed90_315342_sparse_binary_op_intersection_kernel_implINS2_18CUDAKernelLauncherENS2_36CUDAValueSelectionIntersectionKernelINS2_9RhsProjOpEEElLl0EEEvRNS_6TensorERKS8_SB_RKSt6vectorIlSaIlEERKSt8optionalIS8_ESK_bbENKUlvE3_clEvEUllE_St5arrayIPcLm2EEEEviT0_T1_,"ax",@progbits
	.sectioninfo	@"SHI_REGISTERS=48"
	.align	128
        .global         _ZN2at6native29vectorized_elementwise_kernelILi4EZZNS0_73_GLOBAL__N__c8866d80_35_SparseBinaryOpIntersectionKernel_cu_1520ed90_315342_sparse_binary_op_intersection_kernel_implINS2_18CUDAKernelLauncherENS2_36CUDAValueSelectionIntersectionKernelINS2_9RhsProjOpEEElLl0EEEvRNS_6TensorERKS8_SB_RKSt6vectorIlSaIlEERKSt8optionalIS8_ESK_bbENKUlvE3_clEvEUllE_St5arrayIPcLm2EEEEviT0_T1_
        .type           _ZN2at6native29vectorized_elementwise_kernelILi4EZZNS0_73_GLOBAL__N__c8866d80_35_SparseBinaryOpIntersectionKernel_cu_1520ed90_315342_sparse_binary_op_intersection_kernel_implINS2_18CUDAKernelLauncherENS2_36CUDAValueSelectionIntersectionKernelINS2_9RhsProjOpEEElLl0EEEvRNS_6TensorERKS8_SB_RKSt6vectorIlSaIlEERKSt8optionalIS8_ESK_bbENKUlvE3_clEvEUllE_St5arrayIPcLm2EEEEviT0_T1_,@function
        .size           _ZN2at6native29vectorized_elementwise_kernelILi4EZZNS0_73_GLOBAL__N__c8866d80_35_SparseBinaryOpIntersectionKernel_cu_1520ed90_315342_sparse_binary_op_intersection_kernel_implINS2_18CUDAKernelLauncherENS2_36CUDAValueSelectionIntersectionKernelINS2_9RhsProjOpEEElLl0EEEvRNS_6TensorERKS8_SB_RKSt6vectorIlSaIlEERKSt8optionalIS8_ESK_bbENKUlvE3_clEvEUllE_St5arrayIPcLm2EEEEviT0_T1_,(.L_x_16303 - _ZN2at6native29vectorized_elementwise_kernelILi4EZZNS0_73_GLOBAL__N__c8866d80_35_SparseBinaryOpIntersectionKernel_cu_1520ed90_315342_sparse_binary_op_intersection_kernel_implINS2_18CUDAKernelLauncherENS2_36CUDAValueSelectionIntersectionKernelINS2_9RhsProjOpEEElLl0EEEvRNS_6TensorERKS8_SB_RKSt6vectorIlSaIlEERKSt8optionalIS8_ESK_bbENKUlvE3_clEvEUllE_St5arrayIPcLm2EEEEviT0_T1_)
        .other          _ZN2at6native29vectorized_elementwise_kernelILi4EZZNS0_73_GLOBAL__N__c8866d80_35_SparseBinaryOpIntersectionKernel_cu_1520ed90_315342_sparse_binary_op_intersection_kernel_implINS2_18CUDAKernelLauncherENS2_36CUDAValueSelectionIntersectionKernelINS2_9RhsProjOpEEElLl0EEEvRNS_6TensorERKS8_SB_RKSt6vectorIlSaIlEERKSt8optionalIS8_ESK_bbENKUlvE3_clEvEUllE_St5arrayIPcLm2EEEEviT0_T1_,@"STO_CUDA_ENTRY STV_DEFAULT"
_ZN2at6native29vectorized_elementwise_kernelILi4EZZNS0_73_GLOBAL__N__c8866d80_35_SparseBinaryOpIntersectionKernel_cu_1520ed90_315342_sparse_binary_op_intersection_kernel_implINS2_18CUDAKernelLauncherENS2_36CUDAValueSelectionIntersectionKernelINS2_9RhsProjOpEEElLl0EEEvRNS_6TensorERKS8_SB_RKSt6vectorIlSaIlEERKSt8optionalIS8_ESK_bbENKUlvE3_clEvEUllE_St5arrayIPcLm2EEEEviT0_T1_:
.text._ZN2at6native29vectorized_elementwise_kernelILi4EZZNS0_73_GLOBAL__N__c8866d80_35_SparseBinaryOpIntersectionKernel_cu_1520ed90_315342_sparse_binary_op_intersection_kernel_implINS2_18CUDAKernelLauncherENS2_36CUDAValueSelectionIntersectionKernelINS2_9RhsProjOpEEElLl0EEEvRNS_6TensorERKS8_SB_RKSt6vectorIlSaIlEERKSt8optionalIS8_ESK_bbENKUlvE3_clEvEUllE_St5arrayIPcLm2EEEEviT0_T1_:
        /* <DEDUP_REMOVED lines=105> */
.L_x_9213:
[----:B------:R-:W-:Y:S01]  /*0690*/  BSSY B0, `(.L_x_9215) ;  /* 0x0000021000007945 */ /* 0x000fe20003800000 */
[----:B------:R-:W-:-:S02]  /*06a0*/  IMAD.MOV.U32 R31, RZ, RZ, R32 ;  /* 0x000000ffff1f7224 */ /* 0x000fc400078e0020 */
[----:B------:R-:W-:Y:S02]  /*06b0*/  IMAD.MOV.U32 R30, RZ, RZ, R33 ;  /* 0x000000ffff1e7224 */ /* 0x000fe400078e0021 */
[----:B------:R-:W-:Y:S02]  /*06c0*/  IMAD.MOV.U32 R37, RZ, RZ, c[0x0][0x198] ;  /* 0x00006600ff257624 */ /* 0x000fe400078e00ff */
[----:B------:R-:W-:Y:S02]  /*06d0*/  IMAD.MOV.U32 R36, RZ, RZ, c[0x0][0x19c] ;  /* 0x00006700ff247624 */ /* 0x000fe400078e00ff */
[----:B------:R-:W-:Y:S02]  /*06e0*/  IMAD.MOV.U32 R35, RZ, RZ, c[0x0][0x198] ;  /* 0x00006600ff237624 */ /* 0x000fe400078e00ff */
[----:B------:R-:W-:Y:S02]  /*06f0*/  IMAD.MOV.U32 R34, RZ, RZ, c[0x0][0x19c] ;  /* 0x00006700ff227624 */ /* 0x000fe400078e00ff */
.L_x_9216:
        /* <DEDUP_REMOVED lines=27> */
.L_x_9215:
[----:B------:R-:W-:Y:S01]  /*08b0*/  BSSY B0, `(.L_x_9217) ;  /* 0x0000021000007945 */ /* 0x000fe20003800000 */
[----:B------:R-:W-:Y:S01]  /*08c0*/  IMAD.MOV.U32 R45, RZ, RZ, R32 ;  /* 0x000000ffff2d7224 */ /* 0x000fe200078e0020 */
[----:B------:R-:W-:Y:S01]  /*08d0*/  MOV R42, R33 ;  /* 0x00000021002a7202 */ /* 0x000fe20000000f00 */
[----:B------:R-:W-:Y:S02]  /*08e0*/  IMAD.MOV.U32 R36, RZ, RZ, c[0x0][0x198] ;  /* 0x00006600ff247624 */ /* 0x000fe400078e00ff */
[----:B------:R-:W-:Y:S02]  /*08f0*/  IMAD.MOV.U32 R37, RZ, RZ, c[0x0][0x19c] ;  /* 0x00006700ff257624 */ /* 0x000fe400078e00ff */
[----:B------:R-:W-:Y:S02]  /*0900*/  IMAD.MOV.U32 R38, RZ, RZ, c[0x0][0x198] ;  /* 0x00006600ff267624 */ /* 0x000fe400078e00ff */
[----:B------:R-:W-:Y:S02]  /*0910*/  IMAD.MOV.U32 R39, RZ, RZ, c[0x0][0x19c] ;  /* 0x00006700ff277624 */ /* 0x000fe400078e00ff */
.L_x_9218:
        /* <DEDUP_REMOVED lines=27> */
.L_x_9217:
        /* <DEDUP_REMOVED lines=22> */
.L_x_9220:
        /* <DEDUP_REMOVED lines=27> */
.L_x_9219:
[----:B------:R-:W-:Y:S01]  /*0de0*/  BSSY B0, `(.L_x_9221) ;  /* 0x0000021000007945 */ /* 0x000fe20003800000 */
[----:B------:R-:W-:Y:S02]  /*0df0*/  IMAD.MOV.U32 R34, RZ, RZ, R32 ;  /* 0x000000ffff227224 */ /* 0x000fe400078e0020 */
[----:B------:R-:W-:Y:S02]  /*0e00*/  IMAD.MOV.U32 R35, RZ, RZ, R33 ;  /* 0x000000ffff237224 */ /* 0x000fe400078e0021 */
[----:B------:R-:W-:Y:S02]  /*0e10*/  IMAD.MOV.U32 R31, RZ, RZ, c[0x0][0x198] ;  /* 0x00006600ff1f7624 */ /* 0x000fe400078e00ff */
[----:B------:R-:W-:Y:S02]  /*0e20*/  IMAD.MOV.U32 R30, RZ, RZ, c[0x0][0x19c] ;  /* 0x00006700ff1e7624 */ /* 0x000fe400078e00ff */
[----:B------:R-:W-:Y:S02]  /*0e30*/  IMAD.MOV.U32 R28, RZ, RZ, c[0x0][0x198] ;  /* 0x00006600ff1c7624 */ /* 0x000fe400078e00ff */
[----:B------:R-:W-:-:S02]  /*0e40*/  IMAD.MOV.U32 R29, RZ, RZ, c[0x0][0x19c] ;  /* 0x00006700ff1d7624 */ /* 0x000fc400078e00ff */
.L_x_9222:
        /* <DEDUP_REMOVED lines=27> */
.L_x_9221:
        /* <DEDUP_REMOVED lines=22> */
.L_x_9224:
        /* <DEDUP_REMOVED lines=27> */
.L_x_9223:
[----:B------:R-:W-:Y:S01]  /*1310*/  BSSY B0, `(.L_x_9225) ;  /* 0x0000021000007945 */ /* 0x000fe20003800000 */
[----:B------:R-:W-:Y:S01]  /*1320*/  MOV R38, R32 ;  /* 0x0000002000267202 */ /* 0x000fe20000000f00 */
[----:B------:R-:W-:Y:S02]  /*1330*/  IMAD.MOV.U32 R35, RZ, RZ, R33 ;  /* 0x000000ffff237224 */ /* 0x000fe400078e0021 */
[----:B------:R-:W-:Y:S02]  /*1340*/  IMAD.MOV.U32 R34, RZ, RZ, c[0x0][0x198] ;  /* 0x00006600ff227624 */ /* 0x000fe400078e00ff */
[----:B------:R-:W-:Y:S02]  /*1350*/  IMAD.MOV.U32 R36, RZ, RZ, c[0x0][0x19c] ;  /* 0x00006700ff247624 */ /* 0x000fe400078e00ff */
[----:B------:R-:W-:Y:S02]  /*1360*/  IMAD.MOV.U32 R30, RZ, RZ, c[0x0][0x198] ;  /* 0x00006600ff1e7624 */ /* 0x000fe400078e00ff */
[----:B------:R-:W-:-:S02]  /*1370*/  IMAD.MOV.U32 R24, RZ, RZ, c[0x0][0x19c] ;  /* 0x00006700ff187624 */ /* 0x000fc400078e00ff */
.L_x_9226:
        /* <DEDUP_REMOVED lines=27> */
.L_x_9225:
        /* <DEDUP_REMOVED lines=26> */
.L_x_9228:
        /* <DEDUP_REMOVED lines=27> */
.L_x_9227:
[----:B------:R-:W-:Y:S01]  /*1880*/  BSSY B0, `(.L_x_9229) ;  /* 0x0000021000007945 */ /* 0x000fe20003800000 */
[----:B------:R-:W-:Y:S02]  /*1890*/  IMAD.MOV.U32 R35, RZ, RZ, R32 ;  /* 0x000000ffff237224 */ /* 0x000fe400078e0020 */
[----:B------:R-:W-:Y:S02]  /*18a0*/  IMAD.MOV.U32 R34, RZ, RZ, R33 ;  /* 0x000000ffff227224 */ /* 0x000fe400078e0021 */
[----:B------:R-:W-:Y:S02]  /*18b0*/  IMAD.MOV.U32 R30, RZ, RZ, c[0x0][0x198] ;  /* 0x00006600ff1e7624 */ /* 0x000fe400078e00ff */
[----:B------:R-:W-:Y:S02]  /*18c0*/  IMAD.MOV.U32 R31, RZ, RZ, c[0x0][0x19c] ;  /* 0x00006700ff1f7624 */ /* 0x000fe400078e00ff */
[----:B------:R-:W-:Y:S02]  /*18d0*/  IMAD.MOV.U32 R29, RZ, RZ, c[0x0][0x198] ;  /* 0x00006600ff1d7624 */ /* 0x000fe400078e00ff */
[----:B------:R-:W-:-:S02]  /*18e0*/  IMAD.MOV.U32 R17, RZ, RZ, c[0x0][0x19c] ;  /* 0x00006700ff117624 */ /* 0x000fc400078e00ff */
.L_x_9230:
        /* <DEDUP_REMOVED lines=27> */
.L_x_9229:
        /* <DEDUP_REMOVED lines=26> */
.L_x_9232:
        /* <DEDUP_REMOVED lines=27> */
.L_x_9231:
[----:B------:R-:W-:Y:S01]  /*1df0*/  BSSY B0, `(.L_x_9233) ;  /* 0x0000021000007945 */ /* 0x000fe20003800000 */
[----:B------:R-:W-:Y:S02]  /*1e00*/  IMAD.MOV.U32 R31, RZ, RZ, R32 ;  /* 0x000000ffff1f7224 */ /* 0x000fe400078e0020 */
[----:B------:R-:W-:-:S02]  /*1e10*/  IMAD.MOV.U32 R30, RZ, RZ, R33 ;  /* 0x000000ffff1e7224 */ /* 0x000fc400078e0021 */
[----:B------:R-:W-:Y:S02]  /*1e20*/  IMAD.MOV.U32 R29, RZ, RZ, c[0x0][0x198] ;  /* 0x00006600ff1d7624 */ /* 0x000fe400078e00ff */
[----:B------:R-:W-:Y:S02]  /*1e30*/  IMAD.MOV.U32 R28, RZ, RZ, c[0x0][0x19c] ;  /* 0x00006700ff1c7624 */ /* 0x000fe400078e00ff */
[----:B------:R-:W-:Y:S02]  /*1e40*/  IMAD.MOV.U32 R27, RZ, RZ, c[0x0][0x198] ;  /* 0x00006600ff1b7624 */ /* 0x000fe400078e00ff */
[----:B------:R-:W-:Y:S02]  /*1e50*/  IMAD.MOV.U32 R18, RZ, RZ, c[0x0][0x19c] ;  /* 0x00006700ff127624 */ /* 0x000fe400078e00ff */
.L_x_9234:
        /* <DEDUP_REMOVED lines=27> */
.L_x_9233:
        /* <DEDUP_REMOVED lines=26> */
.L_x_9236:
        /* <DEDUP_REMOVED lines=27> */
.L_x_9235:
[----:B------:R-:W-:Y:S01]  /*2360*/  BSSY B0, `(.L_x_9237) ;  /* 0x0000021000007945 */ /* 0x000fe20003800000 */
[----:B------:R-:W-:Y:S01]  /*2370*/  IMAD.MOV.U32 R29, RZ, RZ, R32 ;  /* 0x000000ffff1d7224 */ /* 0x000fe200078e0020 */
[----:B------:R-:W-:Y:S01]  /*2380*/  MOV R26, c[0x0][0x19c] ;  /* 0x00006700001a7a02 */ /* 0x000fe20000000f00 */
[----:B------:R-:W-:Y:S02]  /*2390*/  IMAD.MOV.U32 R28, RZ, RZ, R33 ;  /* 0x000000ffff1c7224 */ /* 0x000fe400078e0021 */
[----:B------:R-:W-:Y:S02]  /*23a0*/  IMAD.MOV.U32 R24, RZ, RZ, c[0x0][0x198] ;  /* 0x00006600ff187624 */ /* 0x000fe400078e00ff */
[----:B------:R-:W-:Y:S02]  /*23b0*/  IMAD.MOV.U32 R25, RZ, RZ, c[0x0][0x198] ;  /* 0x00006600ff197624 */ /* 0x000fe400078e00ff */
[----:B------:R-:W-:Y:S02]  /*23c0*/  IMAD.MOV.U32 R27, RZ, RZ, c[0x0][0x19c] ;  /* 0x00006700ff1b7624 */ /* 0x000fe400078e00ff */
.L_x_9238:
        /* <DEDUP_REMOVED lines=27> */
.L_x_9237:
        /* <DEDUP_REMOVED lines=26> */
.L_x_9240:
        /* <DEDUP_REMOVED lines=27> */
.L_x_9239:
[----:B------:R-:W-:Y:S01]  /*28d0*/  BSSY B0, `(.L_x_9241) ;  /* 0x0000021000007945 */ /* 0x000fe20003800000 */
[----:B------:R-:W-:Y:S02]  /*28e0*/  IMAD.MOV.U32 R26, RZ, RZ, R32 ;  /* 0x000000ffff1a7224 */ /* 0x000fe400078e0020 */
[----:B------:R-:W-:Y:S02]  /*28f0*/  IMAD.MOV.U32 R27, RZ, RZ, R33 ;  /* 0x000000ffff1b7224 */ /* 0x000fe400078e0021 */
[----:B------:R-:W-:Y:S02]  /*2900*/  IMAD.MOV.U32 R24, RZ, RZ, c[0x0][0x198] ;  /* 0x00006600ff187624 */ /* 0x000fe400078e00ff */
[----:B------:R-:W-:Y:S02]  /*2910*/  IMAD.MOV.U32 R25, RZ, RZ, c[0x0][0x19c] ;  /* 0x00006700ff197624 */ /* 0x000fe400078e00ff */
[----:B------:R-:W-:Y:S02]  /*2920*/  IMAD.MOV.U32 R21, RZ, RZ, c[0x0][0x198] ;  /* 0x00006600ff157624 */ /* 0x000fe400078e00ff */
[----:B------:R-:W-:-:S02]  /*2930*/  IMAD.MOV.U32 R23, RZ, RZ, c[0x0][0x19c] ;  /* 0x00006700ff177624 */ /* 0x000fc400078e00ff */
.L_x_9242:
        /* <DEDUP_REMOVED lines=27> */
.L_x_9241:
        /* <DEDUP_REMOVED lines=26> */
.L_x_9244:
        /* <DEDUP_REMOVED lines=27> */
.L_x_9243:
[----:B------:R-:W-:Y:S01]  /*2e40*/  BSSY B0, `(.L_x_9245) ;  /* 0x000001d000007945 */ /* 0x000fe20003800000 */
[----:B------:R-:W-:Y:S02]  /*2e50*/  IMAD.MOV.U32 R20, RZ, RZ, c[0x0][0x198] ;  /* 0x00006600ff147624 */ /* 0x000fe400078e00ff */
[----:B------:R-:W-:Y:S02]  /*2e60*/  IMAD.MOV.U32 R19, RZ, RZ, c[0x0][0x19c] ;  /* 0x00006700ff137624 */ /* 0x000fe400078e00ff */
.L_x_9246:
        /* <DEDUP_REMOVED lines=27> */
.L_x_9245:
        /* <DEDUP_REMOVED lines=15> */
.L_x_9212:
        /* <DEDUP_REMOVED lines=41> */
.L_x_9251:
        /* <DEDUP_REMOVED lines=137> */
.L_x_9250:
        /* <DEDUP_REMOVED lines=74> */
.L_x_9252:
[----:B------:R-:W-:-:S04]  /*40d0*/  ISETP.NE.U32.AND P2, PT, R42, RZ, PT ;  /* 0x000000ff2a00720c */ /* 0x000fc80003f45070 */
[----:B------:R-:W-:-:S13]  /*40e0*/  ISETP.NE.OR.EX P0, PT, R41, RZ, P0, P2 ;  /* 0x000000ff2900720c */ /* 0x000fda0000705720 */
[----:B------:R-:W-:Y:S05]  /*40f0*/  @!P0 BRA `(.L_x_9248) ;  /* 0x0000029000008947 */ /* 0x000fea0003800000 */
.L_x_9249:
        /* <DEDUP_REMOVED lines=41> */
.L_x_9248:
        /* <DEDUP_REMOVED lines=46> */
.L_x_9247:
        /* <DEDUP_REMOVED lines=18> */
.L_x_9254:
        /* <DEDUP_REMOVED lines=27> */
.L_x_9253:
        /* <DEDUP_REMOVED lines=10> */
.L_x_9256:
        /* <DEDUP_REMOVED lines=27> */
.L_x_9255:
        /* <DEDUP_REMOVED lines=47> */
.L_x_9261:
        /* <DEDUP_REMOVED lines=138> */
.L_x_9260:
        /* <DEDUP_REMOVED lines=75> */
.L_x_9262:
[----:B------:R-:W-:-:S04]  /*5bd0*/  ISETP.NE.U32.AND P3, PT, R40, RZ, PT ;  /* 0x000000ff2800720c */ /* 0x000fc80003f65070 */
[----:B------:R-:W-:-:S13]  /*5be0*/  ISETP.NE.OR.EX P0, PT, R21, RZ, P0, P3 ;  /* 0x000000ff1500720c */ /* 0x000fda0000705730 */
[----:B------:R-:W-:Y:S05]  /*5bf0*/  @!P0 BRA `(.L_x_9258) ;  /* 0x0000029000008947 */ /* 0x000fea0003800000 */
.L_x_9259:
        /* <DEDUP_REMOVED lines=41> */
.L_x_9258:
        /* <DEDUP_REMOVED lines=45> */
.L_x_9257:
        /* <DEDUP_REMOVED lines=14> */
.L_x_9264:
        /* <DEDUP_REMOVED lines=27> */
.L_x_9263:
        /* <DEDUP_REMOVED lines=8> */
.L_x_9266:
        /* <DEDUP_REMOVED lines=27> */
.L_x_9265:
        /* <DEDUP_REMOVED lines=49> */
.L_x_9271:
        /* <DEDUP_REMOVED lines=141> */
.L_x_9270:
        /* <DEDUP_REMOVED lines=78> */
.L_x_9272:
[----:B------:R-:W-:-:S04]  /*76e0*/  ISETP.NE.U32.AND P3, PT, R42, RZ, PT ;  /* 0x000000ff2a00720c */ /* 0x000fc80003f65070 */
[----:B------:R-:W-:-:S13]  /*76f0*/  ISETP.NE.OR.EX P0, PT, R21, RZ, P0, P3 ;  /* 0x000000ff1500720c */ /* 0x000fda0000705730 */
[----:B------:R-:W-:Y:S05]  /*7700*/  @!P0 BRA `(.L_x_9268) ;  /* 0x000002c000008947 */ /* 0x000fea0003800000 */
.L_x_9269:
        /* <DEDUP_REMOVED lines=44> */
.L_x_9268:
        /* <DEDUP_REMOVED lines=49> */
.L_x_9267:
        /* <DEDUP_REMOVED lines=14> */
.L_x_9274:
        /* <DEDUP_REMOVED lines=27> */
.L_x_9273:
        /* <DEDUP_REMOVED lines=8> */
.L_x_9276:
        /* <DEDUP_REMOVED lines=27> */
.L_x_9275:
        /* <DEDUP_REMOVED lines=47> */
.L_x_9281:
        /* <DEDUP_REMOVED lines=138> */
.L_x_9280:
        /* <DEDUP_REMOVED lines=74> */
.L_x_9282:
[----:B------:R-:W-:-:S04]  /*91d0*/  ISETP.NE.U32.AND P3, PT, R41, RZ, PT ;  /* 0x000000ff2900720c */ /* 0x000fc80003f65070 */
[----:B------:R-:W-:-:S13]  /*91e0*/  ISETP.NE.OR.EX P0, PT, R40, RZ, P0, P3 ;  /* 0x000000ff2800720c */ /* 0x000fda0000705730 */
[----:B------:R-:W-:Y:S05]  /*91f0*/  @!P0 BRA `(.L_x_9278) ;  /* 0x0000029000008947 */ /* 0x000fea0003800000 */
.L_x_9279:
        /* <DEDUP_REMOVED lines=41> */
.L_x_9278:
        /* <DEDUP_REMOVED lines=46> */
.L_x_9277:
        /* <DEDUP_REMOVED lines=14> */
.L_x_9284:
        /* <DEDUP_REMOVED lines=27> */
.L_x_9283:
        /* <DEDUP_REMOVED lines=8> */
.L_x_9286:
        /* <DEDUP_REMOVED lines=27> */
.L_x_9285:
        /* <DEDUP_REMOVED lines=47> */
.L_x_9291:
        /* <DEDUP_REMOVED lines=145> */
.L_x_9290:
        /* <DEDUP_REMOVED lines=77> */
.L_x_9292:
[----:B------:R-:W-:-:S04]  /*ad00*/  ISETP.NE.U32.AND P3, PT, R40, RZ, PT ;  /* 0x000000ff2800720c */ /* 0x000fc80003f65070 */
[----:B------:R-:W-:-:S13]  /*ad10*/  ISETP.NE.OR.EX P0, PT, R41, RZ, P0, P3 ;  /* 0x000000ff2900720c */ /* 0x000fda0000705730 */
[----:B------:R-:W-:Y:S05]  /*ad20*/  @!P0 BRA `(.L_x_9288) ;  /* 0x000002c000008947 */ /* 0x000fea0003800000 */
.L_x_9289:
        /* <DEDUP_REMOVED lines=44> */
.L_x_9288:
        /* <DEDUP_REMOVED lines=51> */
.L_x_9287:
        /* <DEDUP_REMOVED lines=14> */
.L_x_9294:
        /* <DEDUP_REMOVED lines=27> */
.L_x_9293:
        /* <DEDUP_REMOVED lines=8> */
.L_x_9296:
        /* <DEDUP_REMOVED lines=27> */
.L_x_9295:
        /* <DEDUP_REMOVED lines=47> */
.L_x_9301:
        /* <DEDUP_REMOVED lines=143> */
.L_x_9300:
        /* <DEDUP_REMOVED lines=77> */
.L_x_9302:
[----:B------:R-:W-:-:S04]  /*c890*/  ISETP.NE.U32.AND P3, PT, R42, RZ, PT ;  /* 0x000000ff2a00720c */ /* 0x000fc80003f65070 */
[----:B------:R-:W-:-:S13]  /*c8a0*/  ISETP.NE.OR.EX P0, PT, R21, RZ, P0, P3 ;  /* 0x000000ff1500720c */ /* 0x000fda0000705730 */
[----:B------:R-:W-:Y:S05]  /*c8b0*/  @!P0 BRA `(.L_x_9298) ;  /* 0x000002c000008947 */ /* 0x000fea0003800000 */
.L_x_9299:
        /* <DEDUP_REMOVED lines=44> */
.L_x_9298:
        /* <DEDUP_REMOVED lines=51> */
.L_x_9297:
        /* <DEDUP_REMOVED lines=14> */
.L_x_9304:
        /* <DEDUP_REMOVED lines=27> */
.L_x_9303:
        /* <DEDUP_REMOVED lines=8> */
.L_x_9306:
        /* <DEDUP_REMOVED lines=27> */
.L_x_9305:
        /* <DEDUP_REMOVED lines=47> */
.L_x_9311:
        /* <DEDUP_REMOVED lines=141> */
.L_x_9310:
        /* <DEDUP_REMOVED lines=77> */
.L_x_9312:
[----:B------:R-:W-:-:S04]  /*e400*/  ISETP.NE.U32.AND P3, PT, R43, RZ, PT ;  /* 0x000000ff2b00720c */ /* 0x000fc80003f65070 */
[----:B------:R-:W-:-:S13]  /*e410*/  ISETP.NE.OR.EX P0, PT, R21, RZ, P0, P3 ;  /* 0x000000ff1500720c */ /* 0x000fda0000705730 */
[----:B------:R-:W-:Y:S05]  /*e420*/  @!P0 BRA `(.L_x_9308) ;  /* 0x000002c000008947 */ /* 0x000fea0003800000 */
.L_x_9309:
        /* <DEDUP_REMOVED lines=44> */
.L_x_9308:
        /* <DEDUP_REMOVED lines=51> */
.L_x_9307:
        /* <DEDUP_REMOVED lines=14> */
.L_x_9314:
        /* <DEDUP_REMOVED lines=27> */
.L_x_9313:
        /* <DEDUP_REMOVED lines=8> */
.L_x_9316:
        /* <DEDUP_REMOVED lines=27> */
.L_x_9315:
        /* <DEDUP_REMOVED lines=47> */
.L_x_9321:
        /* <DEDUP_REMOVED lines=138> */
.L_x_9320:
        /* <DEDUP_REMOVED lines=75> */
.L_x_9322:
[----:B------:R-:W-:-:S04]  /*ff20*/  ISETP.NE.U32.AND P1, PT, R42, RZ, PT ;  /* 0x000000ff2a00720c */ /* 0x000fc80003f25070 */
[----:B------:R-:W-:-:S13]  /*ff30*/  ISETP.NE.OR.EX P0, PT, R5, RZ, P0, P1 ;  /* 0x000000ff0500720c */ /* 0x000fda0000705710 */
[----:B------:R-:W-:Y:S05]  /*ff40*/  @!P0 BRA `(.L_x_9318) ;  /* 0x000002a000008947 */ /* 0x000fea0003800000 */
.L_x_9319:
        /* <DEDUP_REMOVED lines=42> */
.L_x_9318:
        /* <DEDUP_REMOVED lines=46> */
.L_x_9317:
        /* <DEDUP_REMOVED lines=14> */
.L_x_9324:
        /* <DEDUP_REMOVED lines=27> */
.L_x_9323:
[----:B------:R-:W-:Y:S05]  /*10760*/  @!P2 BRA `(.L_x_9325) ;  /* 0x000001e00000a947 */ /* 0x000fea0003800000 */
[----:B------:R-:W-:Y:S01]  /*10770*/  BSSY B0, `(.L_x_9325) ;  /* 0x000001d000007945 */ /* 0x000fe20003800000 */
[----:B------:R-:W-:Y:S02]  /*10780*/  IMAD.MOV.U32 R11, RZ, RZ, c[0x0][0x198] ;  /* 0x00006600ff0b7624 */ /* 0x000fe400078e00ff */
[----:B------:R-:W-:Y:S02]  /*10790*/  IMAD.MOV.U32 R9, RZ, RZ, c[0x0][0x19c] ;  /* 0x00006700ff097624 */ /* 0x000fe400078e00ff */
.L_x_9326:
        /* <DEDUP_REMOVED lines=27> */
.L_x_9325:
        /* <DEDUP_REMOVED lines=14> */
.L_x_9214:
        /* <DEDUP_REMOVED lines=10> */
.L_x_9211:
        /* <DEDUP_REMOVED lines=80> */
.L_x_9332:
        /* <DEDUP_REMOVED lines=27> */
.L_x_9331:
        /* <DEDUP_REMOVED lines=8> */
.L_x_9334:
        /* <DEDUP_REMOVED lines=27> */
.L_x_9333:
        /* <DEDUP_REMOVED lines=14> */
.L_x_9330:
[----:B------:R-:W-:Y:S05]  /*11490*/  BSYNC B1 ;  /* 0x0000000000017941 */ /* 0x000fea0003800000 */
.L_x_9329:
        /* <DEDUP_REMOVED lines=23> */
.L_x_9338:
        /* <DEDUP_REMOVED lines=27> */
.L_x_9337:
        /* <DEDUP_REMOVED lines=8> */
.L_x_9340:
        /* <DEDUP_REMOVED lines=27> */
.L_x_9339:
        /* <DEDUP_REMOVED lines=14> */
.L_x_9336:
[----:B------:R-:W-:Y:S05]  /*11ad0*/  BSYNC B1 ;  /* 0x0000000000017941 */ /* 0x000fea0003800000 */
.L_x_9335:
        /* <DEDUP_REMOVED lines=25> */
.L_x_9344:
        /* <DEDUP_REMOVED lines=27> */
.L_x_9343:
[----:B------:R-:W-:Y:S05]  /*11e20*/  @!P0 BRA `(.L_x_9345) ;  /* 0x0000020000008947 */ /* 0x000fea0003800000 */
[----:B------:R-:W-:Y:S01]  /*11e30*/  BSSY B2, `(.L_x_9345) ;  /* 0x000001f000027945 */ /* 0x000fe20003800000 */
[----:B------:R-:W-:Y:S02]  /*11e40*/  IMAD.MOV.U32 R34, RZ, RZ, c[0x0][0x198] ;  /* 0x00006600ff227624 */ /* 0x000fe400078e00ff */
[----:B------:R-:W-:Y:S02]  /*11e50*/  IMAD.MOV.U32 R33, RZ, RZ, c[0x0][0x19c] ;  /* 0x00006700ff217624 */ /* 0x000fe400078e00ff */
[----:B------:R-:W-:Y:S02]  /*11e60*/  IMAD.MOV.U32 R30, RZ, RZ, c[0x0][0x198] ;  /* 0x00006600ff1e7624 */ /* 0x000fe400078e00ff */
[----:B------:R-:W-:Y:S02]  /*11e70*/  IMAD.MOV.U32 R27, RZ, RZ, c[0x0][0x19c] ;  /* 0x00006700ff1b7624 */ /* 0x000fe400078e00ff */
.L_x_9346:
        /* <DEDUP_REMOVED lines=27> */
.L_x_9345:
        /* <DEDUP_REMOVED lines=14> */
.L_x_9342:
[----:B------:R-:W-:Y:S05]  /*12110*/  BSYNC B1 ;  /* 0x0000000000017941 */ /* 0x000fea0003800000 */
.L_x_9341:
        /* <DEDUP_REMOVED lines=25> */
.L_x_9350:
        /* <DEDUP_REMOVED lines=27> */
.L_x_9349:
[----:B------:R-:W-:Y:S05]  /*12460*/  @!P0 BRA `(.L_x_9351) ;  /* 0x0000020000008947 */ /* 0x000fea0003800000 */
[----:B------:R-:W-:Y:S01]  /*12470*/  BSSY B2, `(.L_x_9351) ;  /* 0x000001f000027945 */ /* 0x000fe20003800000 */
[----:B------:R-:W-:Y:S02]  /*12480*/  IMAD.MOV.U32 R37, RZ, RZ, c[0x0][0x198] ;  /* 0x00006600ff257624 */ /* 0x000fe400078e00ff */
[----:B------:R-:W-:Y:S02]  /*12490*/  IMAD.MOV.U32 R38, RZ, RZ, c[0x0][0x19c] ;  /* 0x00006700ff267624 */ /* 0x000fe400078e00ff */
[----:B------:R-:W-:Y:S02]  /*124a0*/  IMAD.MOV.U32 R29, RZ, RZ, c[0x0][0x198] ;  /* 0x00006600ff1d7624 */ /* 0x000fe400078e00ff */
[----:B------:R-:W-:Y:S02]  /*124b0*/  IMAD.MOV.U32 R27, RZ, RZ, c[0x0][0x19c] ;  /* 0x00006700ff1b7624 */ /* 0x000fe400078e00ff */
.L_x_9352:
        /* <DEDUP_REMOVED lines=27> */
.L_x_9351:
        /* <DEDUP_REMOVED lines=14> */
.L_x_9348:
[----:B------:R-:W-:Y:S05]  /*12750*/  BSYNC B1 ;  /* 0x0000000000017941 */ /* 0x000fea0003800000 */
.L_x_9347:
        /* <DEDUP_REMOVED lines=25> */
.L_x_9356:
        /* <DEDUP_REMOVED lines=27> */
.L_x_9355:
[----:B------:R-:W-:Y:S05]  /*12aa0*/  @!P0 BRA `(.L_x_9357) ;  /* 0x0000020000008947 */ /* 0x000fea0003800000 */
[----:B------:R-:W-:Y:S01]  /*12ab0*/  BSSY B2, `(.L_x_9357) ;  /* 0x000001f000027945 */ /* 0x000fe20003800000 */
[----:B------:R-:W-:Y:S02]  /*12ac0*/  IMAD.MOV.U32 R34, RZ, RZ, c[0x0][0x198] ;  /* 0x00006600ff227624 */ /* 0x000fe400078e00ff */
[----:B------:R-:W-:Y:S02]  /*12ad0*/  IMAD.MOV.U32 R35, RZ, RZ, c[0x0][0x19c] ;  /* 0x00006700ff237624 */ /* 0x000fe400078e00ff */
[----:B------:R-:W-:Y:S02]  /*12ae0*/  IMAD.MOV.U32 R27, RZ, RZ, c[0x0][0x198] ;  /* 0x00006600ff1b7624 */ /* 0x000fe400078e00ff */
[----:B------:R-:W-:Y:S02]  /*12af0*/  IMAD.MOV.U32 R21, RZ, RZ, c[0x0][0x19c] ;  /* 0x00006700ff157624 */ /* 0x000fe400078e00ff */
.L_x_9358:
        /* <DEDUP_REMOVED lines=27> */
.L_x_9357:
        /* <DEDUP_REMOVED lines=14> */
.L_x_9354:
[----:B------:R-:W-:Y:S05]  /*12d90*/  BSYNC B1 ;  /* 0x0000000000017941 */ /* 0x000fea0003800000 */
.L_x_9353:
        /* <DEDUP_REMOVED lines=25> */
.L_x_9362:
        /* <DEDUP_REMOVED lines=27> */
.L_x_9361:
[----:B------:R-:W-:Y:S05]  /*130e0*/  @!P0 BRA `(.L_x_9363) ;  /* 0x0000020000008947 */ /* 0x000fea0003800000 */
[----:B------:R-:W-:Y:S01]  /*130f0*/  BSSY B2, `(.L_x_9363) ;  /* 0x000001f000027945 */ /* 0x000fe20003800000 */
[----:B------:R-:W-:Y:S02]  /*13100*/  IMAD.MOV.U32 R32, RZ, RZ, c[0x0][0x198] ;  /* 0x00006600ff207624 */ /* 0x000fe400078e00ff */
[----:B------:R-:W-:Y:S02]  /*13110*/  IMAD.MOV.U32 R33, RZ, RZ, c[0x0][0x19c] ;  /* 0x00006700ff217624 */ /* 0x000fe400078e00ff */
[----:B------:R-:W-:Y:S02]  /*13120*/  IMAD.MOV.U32 R21, RZ, RZ, c[0x0][0x198] ;  /* 0x00006600ff157624 */ /* 0x000fe400078e00ff */
[----:B------:R-:W-:Y:S02]  /*13130*/  IMAD.MOV.U32 R19, RZ, RZ, c[0x0][0x19c] ;  /* 0x00006700ff137624 */ /* 0x000fe400078e00ff */
.L_x_9364:
        /* <DEDUP_REMOVED lines=27> */
.L_x_9363:
        /* <DEDUP_REMOVED lines=14> */
.L_x_9360:
[----:B------:R-:W-:Y:S05]  /*133d0*/  BSYNC B1 ;  /* 0x0000000000017941 */ /* 0x000fea0003800000 */
.L_x_9359:
        /* <DEDUP_REMOVED lines=25> */
.L_x_9368:
        /* <DEDUP_REMOVED lines=27> */
.L_x_9367:
[----:B------:R-:W-:Y:S05]  /*13720*/  @!P0 BRA `(.L_x_9369) ;  /* 0x0000020000008947 */ /* 0x000fea0003800000 */
[----:B------:R-:W-:Y:S01]  /*13730*/  BSSY B2, `(.L_x_9369) ;  /* 0x000001f000027945 */ /* 0x000fe20003800000 */
[----:B------:R-:W-:-:S02]  /*13740*/  IMAD.MOV.U32 R30, RZ, RZ, c[0x0][0x198] ;  /* 0x00006600ff1e7624 */ /* 0x000fc400078e00ff */
[----:B------:R-:W-:Y:S02]  /*13750*/  IMAD.MOV.U32 R32, RZ, RZ, c[0x0][0x19c] ;  /* 0x00006700ff207624 */ /* 0x000fe400078e00ff */
[----:B------:R-:W-:Y:S02]  /*13760*/  IMAD.MOV.U32 R20, RZ, RZ, c[0x0][0x198] ;  /* 0x00006600ff147624 */ /* 0x000fe400078e00ff */
[----:B------:R-:W-:Y:S02]  /*13770*/  IMAD.MOV.U32 R18, RZ, RZ, c[0x0][0x19c] ;  /* 0x00006700ff127624 */ /* 0x000fe400078e00ff */
.L_x_9370:
        /* <DEDUP_REMOVED lines=27> */
.L_x_9369:
        /* <DEDUP_REMOVED lines=14> */
.L_x_9366:
[----:B------:R-:W-:Y:S05]  /*13a10*/  BSYNC B1 ;  /* 0x0000000000017941 */ /* 0x000fea0003800000 */
.L_x_9365:
        /* <DEDUP_REMOVED lines=24> */
.L_x_9373:
        /* <DEDUP_REMOVED lines=27> */
.L_x_9372:
[----:B------:R-:W-:Y:S05]  /*13d50*/  @!P0 BRA `(.L_x_9374) ;  /* 0x000001e000008947 */ /* 0x000fea0003800000 */
[----:B------:R-:W-:Y:S01]  /*13d60*/  BSSY B1, `(.L_x_9374) ;  /* 0x000001d000017945 */ /* 0x000fe20003800000 */
[----:B------:R-:W-:Y:S01]  /*13d70*/  IMAD.MOV.U32 R18, RZ, RZ, c[0x0][0x198] ;  /* 0x00006600ff127624 */ /* 0x000fe200078e00ff */
[----:B------:R-:W-:Y:S02]  /*13d80*/  MOV R14, c[0x0][0x19c] ;  /* 0x00006700000e7a02 */ /* 0x000fe40000000f00 */
.L_x_9375:
        /* <DEDUP_REMOVED lines=27> */
.L_x_9374:
        /* <DEDUP_REMOVED lines=15> */
.L_x_9328:
        /* <DEDUP_REMOVED lines=50> */
.L_x_9382:
        /* <DEDUP_REMOVED lines=145> */
.L_x_9381:
        /* <DEDUP_REMOVED lines=79> */
.L_x_9383:
[----:B------:R-:W-:-:S04]  /*15150*/  ISETP.NE.U32.AND P2, PT, RZ, UR4, PT ;  /* 0x00000004ff007c0c */ /* 0x000fc8000bf45070 */
[----:B------:R-:W-:-:S13]  /*15160*/  ISETP.NE.OR.EX P0, PT, RZ, UR5, P0, P2 ;  /* 0x00000005ff007c0c */ /* 0x000fda0008705720 */
[----:B------:R-:W-:Y:S05]  /*15170*/  @!P0 BRA `(.L_x_9379) ;  /* 0x000002d000008947 */ /* 0x000fea0003800000 */
.L_x_9380:
        /* <DEDUP_REMOVED lines=45> */
.L_x_9379:
        /* <DEDUP_REMOVED lines=56> */
.L_x_9378:
        /* <DEDUP_REMOVED lines=23> */
.L_x_9385:
        /* <DEDUP_REMOVED lines=27> */
.L_x_9384:
        /* <DEDUP_REMOVED lines=8> */
.L_x_9387:
        /* <DEDUP_REMOVED lines=27> */
.L_x_9386:
        /* <DEDUP_REMOVED lines=14> */
.L_x_9377:
[----:B------:R-:W-:Y:S05]  /*15e00*/  BSYNC B1 ;  /* 0x0000000000017941 */ /* 0x000fea0003800000 */
.L_x_9376:
        /* <DEDUP_REMOVED lines=49> */
.L_x_9394:
        /* <DEDUP_REMOVED lines=143> */
.L_x_9393:
        /* <DEDUP_REMOVED lines=81> */
.L_x_9395:
[----:B------:R-:W-:-:S04]  /*16f20*/  ISETP.NE.U32.AND P2, PT, RZ, UR10, PT ;  /* 0x0000000aff007c0c */ /* 0x000fc8000bf45070 */
[----:B------:R-:W-:-:S13]  /*16f30*/  ISETP.NE.OR.EX P0, PT, RZ, UR11, P0, P2 ;  /* 0x0000000bff007c0c */ /* 0x000fda0008705720 */
[----:B------:R-:W-:Y:S05]  /*16f40*/  @!P0 BRA `(.L_x_9391) ;  /* 0x000002e000008947 */ /* 0x000fea0003800000 */
.L_x_9392:
        /* <DEDUP_REMOVED lines=46> */
.L_x_9391:
        /* <DEDUP_REMOVED lines=64> */
.L_x_9390:
        /* <DEDUP_REMOVED lines=23> */
.L_x_9397:
        /* <DEDUP_REMOVED lines=27> */
.L_x_9396:
        /* <DEDUP_REMOVED lines=8> */
.L_x_9399:
        /* <DEDUP_REMOVED lines=27> */
.L_x_9398:
        /* <DEDUP_REMOVED lines=14> */
.L_x_9389:
[----:B------:R-:W-:Y:S05]  /*17c60*/  BSYNC B1 ;  /* 0x0000000000017941 */ /* 0x000fea0003800000 */
.L_x_9388:
        /* <DEDUP_REMOVED lines=48> */
.L_x_9406:
        /* <DEDUP_REMOVED lines=141> */
.L_x_9405:
        /* <DEDUP_REMOVED lines=78> */
.L_x_9407:
[----:B------:R-:W-:-:S04]  /*18d20*/  ISETP.NE.U32.AND P2, PT, RZ, UR10, PT ;  /* 0x0000000aff007c0c */ /* 0x000fc8000bf45070 */
[----:B------:R-:W-:-:S13]  /*18d30*/  ISETP.NE.OR.EX P0, PT, RZ, UR11, P0, P2 ;  /* 0x0000000bff007c0c */ /* 0x000fda0008705720 */
[----:B------:R-:W-:Y:S05]  /*18d40*/  @!P0 BRA `(.L_x_9403) ;  /* 0x000002c000008947 */ /* 0x000fea0003800000 */
.L_x_9404:
        /* <DEDUP_REMOVED lines=44> */
.L_x_9403:
        /* <DEDUP_REMOVED lines=56> */
.L_x_9402:
        /* <DEDUP_REMOVED lines=23> */
.L_x_9409:
        /* <DEDUP_REMOVED lines=27> */
.L_x_9408:
        /* <DEDUP_REMOVED lines=8> */
.L_x_9411:
        /* <DEDUP_REMOVED lines=27> */
.L_x_9410:
        /* <DEDUP_REMOVED lines=14> */
.L_x_9401:
[----:B------:R-:W-:Y:S05]  /*199c0*/  BSYNC B1 ;  /* 0x0000000000017941 */ /* 0x000fea0003800000 */
.L_x_9400:
        /* <DEDUP_REMOVED lines=48> */
.L_x_9418:
        /* <DEDUP_REMOVED lines=148> */
.L_x_9417:
        /* <DEDUP_REMOVED lines=80> */
.L_x_9419:
[----:B------:R-:W-:-:S04]  /*1ab10*/  ISETP.NE.U32.AND P2, PT, RZ, UR10, PT ;  /* 0x0000000aff007c0c */ /* 0x000fc8000bf45070 */
[----:B------:R-:W-:-:S13]  /*1ab20*/  ISETP.NE.OR.EX P0, PT, RZ, UR11, P0, P2 ;  /* 0x0000000bff007c0c */ /* 0x000fda0008705720 */
[----:B------:R-:W-:Y:S05]  /*1ab30*/  @!P0 BRA `(.L_x_9415) ;  /* 0x000002e000008947 */ /* 0x000fea0003800000 */
.L_x_9416:
        /* <DEDUP_REMOVED lines=46> */
.L_x_9415:
        /* <DEDUP_REMOVED lines=56> */
.L_x_9414:
        /* <DEDUP_REMOVED lines=22> */
.L_x_9421:
        /* <DEDUP_REMOVED lines=27> */
.L_x_9420:
[----:B------:R-:W-:Y:S05]  /*1b4b0*/  @!P0 BRA `(.L_x_9422) ;  /* 0x0000020000008947 */ /* 0x000fea0003800000 */
[----:B------:R-:W-:Y:S01]  /*1b4c0*/  BSSY B2, `(.L_x_9422) ;  /* 0x000001f000027945 */ /* 0x000fe20003800000 */
[----:B------:R-:W-:Y:S02]  /*1b4d0*/  IMAD.MOV.U32 R30, RZ, RZ, c[0x0][0x198] ;  /* 0x00006600ff1e7624 */ /* 0x000fe400078e00ff */
[----:B------:R-:W-:Y:S02]  /*1b4e0*/  IMAD.MOV.U32 R31, RZ, RZ, c[0x0][0x19c] ;  /* 0x00006700ff1f7624 */ /* 0x000fe400078e00ff */
[----:B------:R-:W-:Y:S02]  /*1b4f0*/  IMAD.MOV.U32 R20, RZ, RZ, c[0x0][0x198] ;  /* 0x00006600ff147624 */ /* 0x000fe400078e00ff */
[----:B------:R-:W-:Y:S02]  /*1b500*/  IMAD.MOV.U32 R17, RZ, RZ, c[0x0][0x19c] ;  /* 0x00006700ff117624 */ /* 0x000fe400078e00ff */
.L_x_9423:
        /* <DEDUP_REMOVED lines=27> */
.L_x_9422:
        /* <DEDUP_REMOVED lines=14> */
.L_x_9413:
[----:B------:R-:W-:Y:S05]  /*1b7a0*/  BSYNC B1 ;  /* 0x0000000000017941 */ /* 0x000fea0003800000 */
.L_x_9412:
        /* <DEDUP_REMOVED lines=46> */
.L_x_9430:
        /* <DEDUP_REMOVED lines=145> */
.L_x_9429:
        /* <DEDUP_REMOVED lines=77> */
.L_x_9431:
[----:B------:R-:W-:-:S04]  /*1c870*/  ISETP.NE.U32.AND P2, PT, RZ, UR4, PT ;  /* 0x00000004ff007c0c */ /* 0x000fc8000bf45070 */
[----:B------:R-:W-:-:S13]  /*1c880*/  ISETP.NE.OR.EX P0, PT, RZ, UR5, P0, P2 ;  /* 0x00000005ff007c0c */ /* 0x000fda0008705720 */
[----:B------:R-:W-:Y:S05]  /*1c890*/  @!P0 BRA `(.L_x_9427) ;  /* 0x000002b000008947 */ /* 0x000fea0003800000 */
.L_x_9428:
        /* <DEDUP_REMOVED lines=43> */
.L_x_9427:
        /* <DEDUP_REMOVED lines=47> */
.L_x_9426:
        /* <DEDUP_REMOVED lines=22> */
.L_x_9433:
        /* <DEDUP_REMOVED lines=27> */
.L_x_9432:
[----:B------:R-:W-:Y:S05]  /*1d150*/  @!P0 BRA `(.L_x_9434) ;  /* 0x0000020000008947 */ /* 0x000fea0003800000 */
[----:B------:R-:W-:Y:S01]  /*1d160*/  BSSY B2, `(.L_x_9434) ;  /* 0x000001f000027945 */ /* 0x000fe20003800000 */
[----:B------:R-:W-:Y:S02]  /*1d170*/  IMAD.MOV.U32 R28, RZ, RZ, c[0x0][0x198] ;  /* 0x00006600ff1c7624 */ /* 0x000fe400078e00ff */
[----:B------:R-:W-:Y:S02]  /*1d180*/  IMAD.MOV.U32 R29, RZ, RZ, c[0x0][0x19c] ;  /* 0x00006700ff1d7624 */ /* 0x000fe400078e00ff */
[----:B------:R-:W-:Y:S02]  /*1d190*/  IMAD.MOV.U32 R18, RZ, RZ, c[0x0][0x198] ;  /* 0x00006600ff127624 */ /* 0x000fe400078e00ff */
[----:B------:R-:W-:Y:S02]  /*1d1a0*/  IMAD.MOV.U32 R15, RZ, RZ, c[0x0][0x19c] ;  /* 0x00006700ff0f7624 */ /* 0x000fe400078e00ff */
.L_x_9435:
        /* <DEDUP_REMOVED lines=27> */
.L_x_9434:
        /* <DEDUP_REMOVED lines=14> */
.L_x_9425:
[----:B------:R-:W-:Y:S05]  /*1d440*/  BSYNC B1 ;  /* 0x0000000000017941 */ /* 0x000fea0003800000 */
.L_x_9424:
        /* <DEDUP_REMOVED lines=46> */
.L_x_9442:
        /* <DEDUP_REMOVED lines=140> */
.L_x_9441:
        /* <DEDUP_REMOVED lines=77> */
.L_x_9443:
[----:B------:R-:W-:-:S04]  /*1e4c0*/  ISETP.NE.U32.AND P2, PT, RZ, UR4, PT ;  /* 0x00000004ff007c0c */ /* 0x000fc8000bf45070 */
[----:B------:R-:W-:-:S13]  /*1e4d0*/  ISETP.NE.OR.EX P0, PT, RZ, UR5, P0, P2 ;  /* 0x00000005ff007c0c */ /* 0x000fda0008705720 */
[----:B------:R-:W-:Y:S05]  /*1e4e0*/  @!P0 BRA `(.L_x_9439) ;  /* 0x000002b000008947 */ /* 0x000fea0003800000 */
.L_x_9440:
        /* <DEDUP_REMOVED lines=43> */
.L_x_9439:
        /* <DEDUP_REMOVED lines=47> */
.L_x_9438:
        /* <DEDUP_REMOVED lines=22> */
.L_x_9445:
        /* <DEDUP_REMOVED lines=27> */
.L_x_9444:
[----:B------:R-:W-:Y:S05]  /*1eda0*/  @!P0 BRA `(.L_x_9446) ;  /* 0x0000020000008947 */ /* 0x000fea0003800000 */
[----:B------:R-:W-:Y:S01]  /*1edb0*/  BSSY B2, `(.L_x_9446) ;  /* 0x000001f000027945 */ /* 0x000fe20003800000 */
[----:B------:R-:W-:Y:S02]  /*1edc0*/  IMAD.MOV.U32 R28, RZ, RZ, c[0x0][0x198] ;  /* 0x00006600ff1c7624 */ /* 0x000fe400078e00ff */
[----:B------:R-:W-:Y:S02]  /*1edd0*/  IMAD.MOV.U32 R29, RZ, RZ, c[0x0][0x19c] ;  /* 0x00006700ff1d7624 */ /* 0x000fe400078e00ff */
[----:B------:R-:W-:Y:S02]  /*1ede0*/  IMAD.MOV.U32 R16, RZ, RZ, c[0x0][0x198] ;  /* 0x00006600ff107624 */ /* 0x000fe400078e00ff */
[----:B------:R-:W-:Y:S02]  /*1edf0*/  IMAD.MOV.U32 R13, RZ, RZ, c[0x0][0x19c] ;  /* 0x00006700ff0d7624 */ /* 0x000fe400078e00ff */
.L_x_9447:
        /* <DEDUP_REMOVED lines=27> */
.L_x_9446:
        /* <DEDUP_REMOVED lines=14> */
.L_x_9437:
[----:B------:R-:W-:Y:S05]  /*1f090*/  BSYNC B1 ;  /* 0x0000000000017941 */ /* 0x000fea0003800000 */
.L_x_9436:
        /* <DEDUP_REMOVED lines=44> */
.L_x_9454:
        /* <DEDUP_REMOVED lines=142> */
.L_x_9453:
        /* <DEDUP_REMOVED lines=76> */
.L_x_9455:
[----:B------:R-:W-:-:S04]  /*20100*/  ISETP.NE.U32.AND P2, PT, R7, RZ, PT ;  /* 0x000000ff0700720c */ /* 0x000fc80003f45070 */
[----:B------:R-:W-:-:S13]  /*20110*/  ISETP.NE.OR.EX P0, PT, R40, RZ, P0, P2 ;  /* 0x000000ff2800720c */ /* 0x000fda0000705720 */
[----:B------:R-:W-:Y:S05]  /*20120*/  @!P0 BRA `(.L_x_9451) ;  /* 0x000002b000008947 */ /* 0x000fea0003800000 */
.L_x_9452:
        /* <DEDUP_REMOVED lines=43> */
.L_x_9451:
        /* <DEDUP_REMOVED lines=45> */
.L_x_9450:
        /* <DEDUP_REMOVED lines=22> */
.L_x_9457:
        /* <DEDUP_REMOVED lines=27> */
.L_x_9456:
[----:B------:R-:W-:Y:S05]  /*209c0*/  @!P0 BRA `(.L_x_9458) ;  /* 0x0000020000008947 */ /* 0x000fea0003800000 */
[----:B------:R-:W-:Y:S01]  /*209d0*/  BSSY B2, `(.L_x_9458) ;  /* 0x000001f000027945 */ /* 0x000fe20003800000 */
[----:B------:R-:W-:Y:S02]  /*209e0*/  IMAD.MOV.U32 R24, RZ, RZ, c[0x0][0x198] ;  /* 0x00006600ff187624 */ /* 0x000fe400078e00ff */
[----:B------:R-:W-:Y:S02]  /*209f0*/  IMAD.MOV.U32 R25, RZ, RZ, c[0x0][0x19c] ;  /* 0x00006700ff197624 */ /* 0x000fe400078e00ff */
[----:B------:R-:W-:Y:S02]  /*20a00*/  IMAD.MOV.U32 R14, RZ, RZ, c[0x0][0x198] ;  /* 0x00006600ff0e7624 */ /* 0x000fe400078e00ff */
[----:B------:R-:W-:Y:S02]  /*20a10*/  IMAD.MOV.U32 R9, RZ, RZ, c[0x0][0x19c] ;  /* 0x00006700ff097624 */ /* 0x000fe400078e00ff */
.L_x_9459:
        /* <DEDUP_REMOVED lines=27> */
.L_x_9458:
        /* <DEDUP_REMOVED lines=14> */
.L_x_9449:
[----:B------:R-:W-:Y:S05]  /*20cb0*/  BSYNC B1 ;  /* 0x0000000000017941 */ /* 0x000fea0003800000 */
.L_x_9448:
        /* <DEDUP_REMOVED lines=43> */
.L_x_9464:
        /* <DEDUP_REMOVED lines=137> */
.L_x_9463:
        /* <DEDUP_REMOVED lines=74> */
.L_x_9465:
[----:B------:R-:W-:-:S04]  /*21ca0*/  ISETP.NE.U32.AND P2, PT, R43, RZ, PT ;  /* 0x000000ff2b00720c */ /* 0x000fc80003f45070 */
[----:B------:R-:W-:-:S13]  /*21cb0*/  ISETP.NE.OR.EX P0, PT, R4, RZ, P0, P2 ;  /* 0x000000ff0400720c */ /* 0x000fda0000705720 */
[----:B------:R-:W-:Y:S05]  /*21cc0*/  @!P0 BRA `(.L_x_9461) ;  /* 0x0000029000008947 */ /* 0x000fea0003800000 */
.L_x_9462:
        /* <DEDUP_REMOVED lines=41> */
.L_x_9461:
        /* <DEDUP_REMOVED lines=45> */
.L_x_9460:
        /* <DEDUP_REMOVED lines=22> */
.L_x_9467:
        /* <DEDUP_REMOVED lines=27> */
.L_x_9466:
[----:B------:R-:W-:Y:S05]  /*22540*/  @!P0 BRA `(.L_x_9468) ;  /* 0x0000020000008947 */ /* 0x000fea0003800000 */
[----:B------:R-:W-:Y:S01]  /*22550*/  BSSY B1, `(.L_x_9468) ;  /* 0x000001f000017945 */ /* 0x000fe20003800000 */
[----:B------:R-:W-:Y:S02]  /*22560*/  IMAD.MOV.U32 R21, RZ, RZ, c[0x0][0x198] ;  /* 0x00006600ff157624 */ /* 0x000fe400078e00ff */
[----:B------:R-:W-:Y:S02]  /*22570*/  IMAD.MOV.U32 R22, RZ, RZ, c[0x0][0x19c] ;  /* 0x00006700ff167624 */ /* 0x000fe400078e00ff */
[----:B------:R-:W-:Y:S02]  /*22580*/  IMAD.MOV.U32 R12, RZ, RZ, c[0x0][0x198] ;  /* 0x00006600ff0c7624 */ /* 0x000fe400078e00ff */
[----:B------:R-:W-:Y:S02]  /*22590*/  IMAD.MOV.U32 R9, RZ, RZ, c[0x0][0x19c] ;  /* 0x00006700ff097624 */ /* 0x000fe400078e00ff */
.L_x_9469:
        /* <DEDUP_REMOVED lines=27> */
.L_x_9468:
        /* <DEDUP_REMOVED lines=14> */
.L_x_9371:
[----:B------:R-:W-:Y:S05]  /*22830*/  BSYNC B0 ;  /* 0x0000000000007941 */ /* 0x000fea0003800000 */
.L_x_9327:
        /* <DEDUP_REMOVED lines=18> */
.L_x_9472:
[----:B------:R-:W-:-:S13]  /*22960*/  ISETP.GE.AND P0, PT, R3, UR7, PT ;  /* 0x0000000703007c0c */ /* 0x000fda000bf06270 */
[----:B------:R-:W-:Y:S05]  /*22970*/  @P0 BRA `(.L_x_9474) ;  /* 0x000000a000000947 */ /* 0x000fea0003800000 */
[C---:B0-----:R-:W-:Y:S02]  /*22980*/  IADD3 R5, R3.reuse, UR6, RZ ;  /* 0x0000000603057c10 */ /* 0x041fe4000fffe0ff */
[----:B------:R-:W-:-:S03]  /*22990*/  IADD3 R3, R3, 0x80, RZ ;  /* 0x0000008003037810 */ /* 0x000fc60007ffe0ff */
[----:B------:R-:W-:-:S05]  /*229a0*/  IMAD.WIDE.U32 R4, R5, R2, c[0x0][0x1c0] ;  /* 0x0000700005047625 */ /* 0x000fca00078e0002 */
[----:B------:R0:W-:Y:S02]  /*229b0*/  STG.E.64 [R4.64], RZ ;  /* 0x000000ff04007986 */ /* 0x0001e4000c101b0c */
.L_x_9473:
[----:B------:R-:W-:-:S13]  /*229c0*/  ISETP.GE.AND P0, PT, R3, UR7, PT ;  /* 0x0000000703007c0c */ /* 0x000fda000bf06270 */
[----:B------:R-:W-:Y:S05]  /*229d0*/  @P0 BRA `(.L_x_9475) ;  /* 0x000000b000000947 */ /* 0x000fea0003800000 */
[C---:B0-----:R-:W-:Y:S02]  /*229e0*/  IADD3 R5, R3.reuse, UR6, RZ ;  /* 0x0000000603057c10 */ /* 0x041fe4000fffe0ff */
[----:B------:R-:W-:-:S03]  /*229f0*/  IADD3 R3, R3, 0x80, RZ ;  /* 0x0000008003037810 */ /* 0x000fc60007ffe0ff */
[----:B------:R-:W-:-:S05]  /*22a00*/  IMAD.WIDE.U32 R4, R5, R2, c[0x0][0x1c0] ;  /* 0x0000700005047625 */ /* 0x000fca00078e0002 */
[----:B------:R0:W-:Y:S02]  /*22a10*/  STG.E.64 [R4.64], RZ ;  /* 0x000000ff04007986 */ /* 0x0001e4000c101b0c */
.L_x_9474:
[----:B------:R-:W-:-:S13]  /*22a20*/  ISETP.GE.AND P0, PT, R3, UR7, PT ;  /* 0x0000000703007c0c */ /* 0x000fda000bf06270 */
[----:B------:R-:W-:Y:S01]  /*22a30*/  @P0 BREAK B1 ;  /* 0x0000000000010942 */ /* 0x000fe20003800000 */
[----:B------:R-:W-:Y:S05]  /*22a40*/  @P0 BRA `(.L_x_9476) ;  /* 0x000000a000000947 */ /* 0x000fea0003800000 */
[C---:B0-----:R-:W-:Y:S02]  /*22a50*/  IADD3 R5, R3.reuse, UR6, RZ ;  /* 0x0000000603057c10 */ /* 0x041fe4000fffe0ff */
[----:B------:R-:W-:-:S03]  /*22a60*/  IADD3 R3, R3, 0x80, RZ ;  /* 0x0000008003037810 */ /* 0x000fc60007ffe0ff */
[----:B------:R-:W-:-:S05]  /*22a70*/  IMAD.WIDE.U32 R4, R5, R2, c[0x0][0x1c0] ;  /* 0x0000700005047625 */ /* 0x000fca00078e0002 */
[----:B------:R0:W-:Y:S02]  /*22a80*/  STG.E.64 [R4.64], RZ ;  /* 0x000000ff04007986 */ /* 0x0001e4000c101b0c */
.L_x_9475:
[----:B------:R-:W-:Y:S05]  /*22a90*/  BSYNC B1 ;  /* 0x0000000000017941 */ /* 0x000fea0003800000 */
.L_x_9471:
[----:B------:R-:W-:-:S13]  /*22aa0*/  ISETP.GE.AND P0, PT, R3, UR7, PT ;  /* 0x0000000703007c0c */ /* 0x000fda000bf06270 */
[C---:B0-----:R-:W-:Y:S02]  /*22ab0*/  @!P0 IADD3 R5, R3.reuse, UR6, RZ ;  /* 0x0000000603058c10 */ /* 0x041fe4000fffe0ff */
[----:B------:R-:W-:-:S03]  /*22ac0*/  @!P0 IADD3 R3, R3, 0x80, RZ ;  /* 0x0000008003038810 */ /* 0x000fc60007ffe0ff */
[----:B------:R-:W-:-:S05]  /*22ad0*/  @!P0 IMAD.WIDE.U32 R4, R5, R2, c[0x0][0x1c0] ;  /* 0x0000700005048625 */ /* 0x000fca00078e0002 */
[----:B------:R0:W-:Y:S02]  /*22ae0*/  @!P0 STG.E.64 [R4.64], RZ ;  /* 0x000000ff04008986 */ /* 0x0001e4000c101b0c */
.L_x_9476:
[----:B------:R-:W-:Y:S05]  /*22af0*/  BSYNC B0 ;  /* 0x0000000000007941 */ /* 0x000fea0003800000 */
.L_x_9470:
[----:B------:R-:W-:Y:S01]  /*22b00*/  WARPSYNC 0xffffffff ;  /* 0xffffffff00007948 */ /* 0x000fe20003800000 */
[----:B------:R-:W-:-:S13]  /*22b10*/  ISETP.GE.AND P0, PT, R3, UR7, PT ;  /* 0x0000000703007c0c */ /* 0x000fda000bf06270 */
[----:B------:R-:W-:Y:S05]  /*22b20*/  @P0 EXIT ;  /* 0x000000000000094d */ /* 0x000fea0003800000 */
[----:B------:R-:W-:-:S05]  /*22b30*/  IADD3 R3, R3, UR6, RZ ;  /* 0x0000000603037c10 */ /* 0x000fca000fffe0ff */
[----:B------:R-:W-:-:S05]  /*22b40*/  IMAD.WIDE.U32 R2, R3, R2, c[0x0][0x1c0] ;  /* 0x0000700003027625 */ /* 0x000fca00078e0002 */
[----:B------:R-:W-:Y:S01]  /*22b50*/  STG.E.64 [R2.64], RZ ;  /* 0x000000ff02007986 */ /* 0x000fe2000c101b0c */
[----:B------:R-:W-:Y:S05]  /*22b60*/  EXIT ;  /* 0x000000000000794d */ /* 0x000fea0003800000 */
.L_x_9477:
        /* <DEDUP_REMOVED lines=9> */
.L_x_16303:


//--------------------- .text._ZN2at6native29vectorized_elementwise_kernelILi8EZZNS0_73_GLOBAL__N__c8866d80_35_SparseBinaryOpIntersectionKernel_cu_1520ed90_315342_sparse_binary_op_intersection_kernel_implINS2_18CUDAKernelLauncherENS2_36CUDAValueSelectionIntersectionKernelINS2_9RhsProjOpEEElLl0EEEvRNS_6TensorERKS8_SB_RKSt6vectorIlSaIlEERKSt8optionalIS8_ESK_bbENKUlvE3_clEvEUllE_St5arrayIPcLm2EEEEviT0_T1_ --------------------------
	.section	.text._ZN2at6native29vectorized_elementwise_kernelILi8EZZNS0_73_GLOBAL__N__c8866d80_35_SparseBinaryOpIntersectionKernel_cu_1520ed90_315342_sparse_binary_op_intersection_kernel_implINS2_18CUDAKernelLauncherENS2_36CUDAValueSelectionIntersectionKernelINS2_9RhsProjOpEEElLl0EEEvRNS_6TensorERKS8_SB_RKSt6vectorIlSaIlEERKSt8optionalIS8_ESK_bbENKUlvE3_clEvEUllE_St5arrayIPcLm2EEEEviT0_T1_,"ax",@progbits
	.sectioninfo	@"SHI_REGISTERS=4"
	.align	128
        .global         _ZN2at6native29vectorized_elementwise_kernelILi8EZZNS0_73_GLOBAL__N__c8866d80_35_SparseBinaryOpIntersectionKernel_cu_1520ed90_315342_sparse_binary_op_intersection_kernel_implINS2_18CUDAKernelLauncherENS2_36CUDAValueSelectionIntersectionKernelINS2_9RhsProjOpEEElLl0EEEvRNS_6TensorERKS8_SB_RKSt6vectorIlSaIlEERKSt8optionalIS8_ESK_bbENKUlvE3_clEvEUllE_St5arrayIPcLm2EEEEviT0_T1_
        .type           _ZN2at6native29vectorized_elementwise_kernelILi8EZZNS0_73_GLOBAL__N__c8866d80_35_SparseBinaryOpIntersectionKernel_cu_1520ed90_315342_sparse_binary_op_intersection_kernel_implINS2_18CUDAKernelLauncherENS2_36CUDAValueSelectionIntersectionKernelINS2_9RhsProjOpEEElLl0EEEvRNS_6TensorERKS8_SB_RKSt6vectorIlSaIlEERKSt8optionalIS8_ESK_bbENKUlvE3_clEvEUllE_St5arrayIPcLm2EEEEviT0_T1_,@function
        .size           _ZN2at6native29vectorized_elementwise_kernelILi8EZZNS0_73_GLOBAL__N__c8866d80_35_SparseBinaryOpIntersectionKernel_cu_1520ed90_315342_sparse_binary_op_intersection_kernel_implINS2_18CUDAKernelLauncherENS2_36CUDAValueSelectionIntersectionKernelINS2_9RhsProjOpEEElLl0EEEvRNS_6TensorERKS8_SB_RKSt6vectorIlSaIlEERKSt8optionalIS8_ESK_bbENKUlvE3_clEvEUllE_St5arrayIPcLm2EEEEviT0_T1_,(.L_x_16304 - _ZN2at6native29vectorized_elementwise_kernelILi8EZZNS0_73_GLOBAL__N__c8866d80_35_SparseBinaryOpIntersectionKernel_cu_1520ed90_315342_sparse_binary_op_intersection_kernel_implINS2_18CUDAKernelLauncherENS2_36CUDAValueSelectionIntersectionKernelINS2_9RhsProjOpEEElLl0EEEvRNS_6TensorERKS8_SB_RKSt6vectorIlSaIlEERKSt8optionalIS8_ESK_bbENKUlvE3_clEvEUllE_St5arrayIPcLm2EEEEviT0_T1_)
        .other          _ZN2at6native29vectorized_elementwise_kernelILi8EZZNS0_73_GLOBAL__N__c8866d80_35_SparseBinaryOpIntersectionKernel_cu_1520ed90_315342_sparse_binary_op_intersection_kernel_implINS2_18CUDAKernelLauncherENS2_36CUDAValueSelectionIntersectionKernelINS2_9RhsProjOpEEElLl0EEEvRNS_6TensorERKS8_SB_RKSt6vectorIlSaIlEERKSt8optionalIS8_ESK_bbENKUlvE3_clEvEUllE_St5arrayIPcLm2EEEEviT0_T1_,@"STO_CUDA_ENTRY STV_DEFAULT"
_ZN2at6native29vectorized_elementwise_kernelILi8EZZNS0_73_GLOBAL__N__c8866d80_35_SparseBinaryOpIntersectionKernel_cu_1520ed90_315342_sparse_binary_op_intersection_kernel_implINS2_18CUDAKernelLauncherENS2_36CUDAValueSelectionIntersectionKernelINS2_9RhsProjOpEEElLl0EEEvRNS_6TensorERKS8_SB_RKSt6vectorIlSaIlEERKSt8optionalIS8_ESK_bbENKUlvE3_clEvEUllE_St5arrayIPcLm2EEEEviT0_T1_:
.text._ZN2at6native29vectorized_elementwise_kernelILi8EZZNS0_73_GLOBAL__N__c8866d80_35_SparseBinaryOpIntersectionKernel_cu_1520ed90_315342_sparse_binary_op_intersection_kernel_implINS2_18CUDAKernelLauncherENS2_36CUDAValueSelectionIntersectionKernelINS2_9RhsProjOpEEElLl0EEEvRNS_6TensorERKS8_SB_RKSt6vectorIlSaIlEERKSt8optionalIS8_ESK_bbENKUlvE3_clEvEUllE_St5arrayIPcLm2EEEEviT0_T1_:
[----:B------:R-:W-:Y:S02]  /*0000*/  MOV R1, c[0x0][0x28] ;  /* 0x00000a0000017a02 */ /* 0x000fe40000000f00 */
[----:B------:R-:W-:Y:S05]  /*0010*/  EXIT ;  /* 0x000000000000794d */ /* 0x000fea0003800000 */
.L_x_9478:
        /* <DEDUP_REMOVED lines=14> */
.L_x_16304:


//--------------------- .text._ZN2at6native18elementwise_kernelILi128ELi4EZNS0_15gpu_kernel_implIZZNS0_73_GLOBAL__N__c8866d80_35_SparseBinaryOpIntersectionKernel_cu_1520ed90_315342_sparse_binary_op_intersection_kernel_implINS3_18CUDAKernelLauncherENS3_36CUDAValueSelectionIntersectionKernelINS3_9RhsProjOpEEElLl0EEEvRNS_6TensorERKS9_SC_RKSt6vectorIlSaIlEERKSt8optionalIS9_ESL_bbENKUlvE1_clEvEUllE_EEvRNS_18TensorIteratorBaseERKT_EUliE_EEviT1_ --------------------------
	.section	.text._ZN2at6native18elementwise_kernelILi128ELi4EZNS0_15gpu_kernel_implIZZNS0_73_GLOBAL__N__c8866d80_35_SparseBinaryOpIntersectionKernel_cu_1520ed90_315342_sparse_binary_op_intersection_kernel_implINS3_18CUDAKernelLauncherENS3_36CUDAValueSelectionIntersectionKernelINS3_9RhsProjOpEEElLl0EEEvRNS_6TensorERKS9_SC_RKSt6vectorIlSaIlEERKSt8optionalIS9_ESL_bbENKUlvE1_clEvEUllE_EEvRNS_18TensorIteratorBaseERKT_EUliE_EEviT1_,"ax",@progbits
	.sectioninfo	@"SHI_REGISTERS=44"
	.align	128
        .global         _ZN2at6native18elementwise_kernelILi128ELi4EZNS0_15gpu_kernel_implIZZNS0_73_GLOBAL__N__c8866d80_35_SparseBinaryOpIntersectionKernel_cu_1520ed90_315342_sparse_binary_op_intersection_kernel_implINS3_18CUDAKernelLauncherENS3_36CUDAValueSelectionIntersectionKernelINS3_9RhsProjOpEEElLl0EEEvRNS_6TensorERKS9_SC_RKSt6vectorIlSaIlEERKSt8optionalIS9_ESL_bbENKUlvE1_clEvEUllE_EEvRNS_18TensorIteratorBaseERKT_EUliE_EEviT1_
        .type           _ZN2at6native18elementwise_kernelILi128ELi4EZNS0_15gpu_kernel_implIZZNS0_73_GLOBAL__N__c8866d80_35_SparseBinaryOpIntersectionKernel_cu_1520ed90_315342_sparse_binary_op_intersection_kernel_implINS3_18CUDAKernelLauncherENS3_36CUDAValueSelectionIntersectionKernelINS3_9RhsProjOpEEElLl0EEEvRNS_6TensorERKS9_SC_RKSt6vectorIlSaIlEERKSt8optionalIS9_ESL_bbENKUlvE1_clEvEUllE_EEvRNS_18TensorIteratorBaseERKT_EUliE_EEviT1_,@function
        .size           _ZN2at6native18elementwise_kernelILi128ELi4EZNS0_15gpu_kernel_implIZZNS0_73_GLOBAL__N__c8866d80_35_SparseBinaryOpIntersectionKernel_cu_1520ed90_315342_sparse_binary_op_intersection_kernel_implINS3_18CUDAKernelLauncherENS3_36CUDAValueSelectionIntersectionKernelINS3_9RhsProjOpEEElLl0EEEvRNS_6TensorERKS9_SC_RKSt6vectorIlSaIlEERKSt8optionalIS9_ESL_bbENKUlvE1_clEvEUllE_EEvRNS_18TensorIteratorBaseERKT_EUliE_EEviT1_,(.L_x_16305 - _ZN2at6native18elementwise_kernelILi128ELi4EZNS0_15gpu_kernel_implIZZNS0_73_GLOBAL__N__c8866d80_35_SparseBinaryOpIntersectionKernel_cu_1520ed90_315342_sparse_binary_op_intersection_kernel_implINS3_18CUDAKernelLauncherENS3_36CUDAValueSelectionIntersectionKernelINS3_9RhsProjOpEEElLl0EEEvRNS_6TensorERKS9_SC_RKSt6vectorIlSaIlEERKSt8optionalIS9_ESL_bbENKUlvE1_clEvEUllE_EEvRNS_18TensorIteratorBaseERKT_EUliE_EEviT1_)
        .other          _ZN2at6native18elementwise_kernelILi128ELi4EZNS0_15gpu_kernel_implIZZNS0_73_GLOBAL__N__c8866d80_35_SparseBinaryOpIntersectionKernel_cu_1520ed90_315342_sparse_binary_op_intersection_kernel_implINS3_18CUDAKernelLauncherENS3_36CUDAValueSelectionIntersectionKernelINS3_9RhsProjOpEEElLl0EEEvRNS_6TensorERKS9_SC_RKSt6vectorIlSaIlEERKSt8optionalIS9_ESL_bbENKUlvE1_clEvEUllE_EEvRNS_18TensorIteratorBaseERKT_EUliE_EEviT1_,@"STO_CUDA_ENTRY STV_DEFAULT"
_ZN2at6native18elementwise_kernelILi128ELi4EZNS0_15gpu_kernel_implIZZNS0_73_GLOBAL__N__c8866d80_35_SparseBinaryOpIntersectionKernel_cu_1520ed90_315342_sparse_binary_op_intersection_kernel_implINS3_18CUDAKernelLauncherENS3_36CUDAValueSelectionIntersectionKernelINS3_9RhsProjOpEEElLl0EEEvRNS_6TensorERKS9_SC_RKSt6vectorIlSaIlEERKSt8optionalIS9_ESL_bbENKUlvE1_clEvEUllE_EEvRNS_18TensorIteratorBaseERKT_EUliE_EEviT1_:
.text._ZN2at6native18elementwise_kernelILi128ELi4EZNS0_15gpu_kernel_implIZZNS0_73_GLOBAL__N__c8866d80_35_SparseBinaryOpIntersectionKernel_cu_1520ed90_315342_sparse_binary_op_intersection_kernel_implINS3_18CUDAKernelLauncherENS3_36CUDAValueSelectionIntersectionKernelINS3_9RhsProjOpEEElLl0EEEvRNS_6TensorERKS9_SC_RKSt6vectorIlSaIlEERKSt8optionalIS9_ESL_bbENKUlvE1_clEvEUllE_EEvRNS_18TensorIteratorBaseERKT_EUliE_EEviT1_:
        /* <DEDUP_REMOVED lines=236> */
.L_x_9481:
        /* <DEDUP_REMOVED lines=19> */
.L_x_9485:
[----:B------:R0:W5:Y:S01]  /*0ff0*/  LDG.E.U8 R10, [R4.64] ;  /* 0x00000024040a7981 */ /* 0x000162000c1e1100 */
[----:B------:R-:W-:Y:S01]  /*1000*/  IMAD.MOV.U32 R11, RZ, RZ, RZ ;  /* 0x000000ffff0b7224 */ /* 0x000fe200078e00ff */
[----:B------:R-:W-:Y:S05]  /*1010*/  BRA `(.L_x_9487) ;  /* 0x00000d5000007947 */ /* 0x000fea0003800000 */
.L_x_9484:
        /* <DEDUP_REMOVED lines=8> */
.L_x_9489:
[----:B------:R-:W2:Y:S02]  /*10a0*/  LDG.E R10, [R4.64] ;  /* 0x00000024040a7981 */ /* 0x000ea4000c1e1900 */
[----:B--2---:R-:W-:Y:S01]  /*10b0*/  SHF.R.S32.HI R11, RZ, 0x1f, R10 ;  /* 0x0000001fff0b7819 */ /* 0x004fe2000001140a */
[----:B------:R-:W-:Y:S05]  /*10c0*/  BRA `(.L_x_9487) ;  /* 0x00000ca000007947 */ /* 0x000fea0003800000 */
.L_x_9488:
[----:B------:R-:W2:Y:S02]  /*10d0*/  LDG.E.S16 R10, [R4.64] ;  /* 0x00000024040a7981 */ /* 0x000ea4000c1e1700 */
[----:B--2---:R-:W-:Y:S01]  /*10e0*/  SHF.R.S32.HI R11, RZ, 0x1f, R10 ;  /* 0x0000001fff0b7819 */ /* 0x004fe2000001140a */
[----:B------:R-:W-:Y:S05]  /*10f0*/  BRA `(.L_x_9487) ;  /* 0x00000c7000007947 */ /* 0x000fea0003800000 */
.L_x_9483:
        /* <DEDUP_REMOVED lines=9> */
.L_x_9491:
[----:B------:R-:W2:Y:S02]  /*1190*/  LDG.E.U16 R4, [R4.64] ;  /* 0x0000002404047981 */ /* 0x000ea4000c1e1500 */
[----:B--2---:R-:W-:-:S06]  /*11a0*/  HADD2.F32 R10, -RZ, R4.H0_H0 ;  /* 0x20000004ff0a7230 */ /* 0x004fcc0000004100 */
[----:B------:R-:W0:Y:S01]  /*11b0*/  F2I.S64.TRUNC R10, R10 ;  /* 0x0000000a000a7311 */ /* 0x000e22000020d900 */
[----:B------:R-:W-:Y:S05]  /*11c0*/  BRA `(.L_x_9487) ;  /* 0x00000ba000007947 */ /* 0x000fea0003800000 */
.L_x_9490:
        /* <DEDUP_REMOVED lines=9> */
.L_x_9493:
[----:B------:R-:W2:Y:S02]  /*1260*/  LDG.E.U16 R4, [R4.64] ;  /* 0x0000002404047981 */ /* 0x000ea4000c1e1500 */
[----:B--2---:R-:W-:-:S06]  /*1270*/  HADD2.F32 R10, -RZ, R4.H0_H0 ;  /* 0x20000004ff0a7230 */ /* 0x004fcc0000004100 */
[----:B------:R-:W0:Y:S01]  /*1280*/  F2I.S64.TRUNC R10, R10 ;  /* 0x0000000a000a7311 */ /* 0x000e22000020d900 */
[----:B------:R-:W-:Y:S05]  /*1290*/  BRA `(.L_x_9487) ;  /* 0x00000ad000007947 */ /* 0x000fea0003800000 */
.L_x_9492:
[----:B------:R-:W2:Y:S02]  /*12a0*/  LDG.E.64 R4, [R4.64] ;  /* 0x0000002404047981 */ /* 0x000ea4000c1e1b00 */
[----:B--2---:R0:W1:Y:S01]  /*12b0*/  F2I.S64.F64.TRUNC R10, R4 ;  /* 0x00000004000a7311 */ /* 0x004062000030d900 */
[----:B------:R-:W-:Y:S05]  /*12c0*/  BRA `(.L_x_9487) ;  /* 0x00000aa000007947 */ /* 0x000fea0003800000 */
.L_x_9482:
        /* <DEDUP_REMOVED lines=13> */
.L_x_9496:
[----:B------:R-:W2:Y:S02]  /*13a0*/  LDG.E.64 R4, [R4.64] ;  /* 0x0000002404047981 */ /* 0x000ea4000c1e1b00 */
[----:B--2---:R0:W1:Y:S01]  /*13b0*/  F2I.S64.F64.TRUNC R10, R4 ;  /* 0x00000004000a7311 */ /* 0x004062000030d900 */
[----:B------:R-:W-:Y:S05]  /*13c0*/  BRA `(.L_x_9487) ;  /* 0x000009a000007947 */ /* 0x000fea0003800000 */
.L_x_9495:
        /* <DEDUP_REMOVED lines=27> */
.L_x_9498:
        /* <DEDUP_REMOVED lines=14> */
.L_x_9497:
[----:B------:R-:W2:Y:S02]  /*1660*/  LDG.E.U16 R10, [R4.64] ;  /* 0x00000024040a7981 */ /* 0x000ea4000c1e1500 */
[----:B--2---:R-:W-:-:S06]  /*1670*/  PRMT R10, RZ, 0x5410, R10 ;  /* 0x00005410ff0a7816 */ /* 0x004fcc000000000a */
[----:B------:R-:W0:Y:S01]  /*1680*/  F2I.S64.TRUNC R10, R10 ;  /* 0x0000000a000a7311 */ /* 0x000e22000020d900 */
[----:B------:R-:W-:Y:S05]  /*1690*/  BRA `(.L_x_9487) ;  /* 0x000006d000007947 */ /* 0x000fea0003800000 */
.L_x_9494:
        /* <DEDUP_REMOVED lines=11> */
.L_x_9501:
        /* <DEDUP_REMOVED lines=21> */
.L_x_9505:
[----:B------:R-:W-:Y:S05]  /*18a0*/  BSYNC B1 ;  /* 0x0000000000017941 */ /* 0x000fea0003800000 */
.L_x_9504:
[----:B------:R-:W-:Y:S01]  /*18b0*/  IMAD.SHL.U32 R3, R3, 0x100000, RZ ;  /* 0x0010000003037824 */ /* 0x000fe200078e00ff */
[----:B------:R-:W-:-:S04]  /*18c0*/  LEA R5, R0, 0x3b800000, 0x17 ;  /* 0x3b80000000057811 */ /* 0x000fc800078eb8ff */
[----:B------:R-:W-:Y:S02]  /*18d0*/  LOP3.LUT R10, R5, R3, R10, 0xfe, !PT ;  /* 0x00000003050a7212 */ /* 0x000fe400078efe0a */
.L_x_9503:
[----:B------:R-:W-:Y:S05]  /*18e0*/  BSYNC B0 ;  /* 0x0000000000007941 */ /* 0x000fea0003800000 */
.L_x_9502:
[----:B------:R-:W0:Y:S01]  /*18f0*/  F2I.S64.TRUNC R10, R10 ;  /* 0x0000000a000a7311 */ /* 0x000e22000020d900 */
[----:B------:R-:W-:Y:S05]  /*1900*/  BRA `(.L_x_9487) ;  /* 0x0000046000007947 */ /* 0x000fea0003800000 */
.L_x_9500:
        /* <DEDUP_REMOVED lines=21> */
.L_x_9509:
[----:B------:R-:W-:Y:S05]  /*1a60*/  BSYNC B1 ;  /* 0x0000000000017941 */ /* 0x000fea0003800000 */
.L_x_9508:
[----:B------:R-:W-:Y:S01]  /*1a70*/  IMAD.SHL.U32 R3, R3, 0x200000, RZ ;  /* 0x0020000003037824 */ /* 0x000fe200078e00ff */
[----:B------:R-:W-:-:S04]  /*1a80*/  LEA R5, R0, 0x37800000, 0x17 ;  /* 0x3780000000057811 */ /* 0x000fc800078eb8ff */
[----:B------:R-:W-:Y:S02]  /*1a90*/  LOP3.LUT R10, R5, R3, R10, 0xfe, !PT ;  /* 0x00000003050a7212 */ /* 0x000fe400078efe0a */
.L_x_9507:
[----:B------:R-:W-:Y:S05]  /*1aa0*/  BSYNC B0 ;  /* 0x0000000000007941 */ /* 0x000fea0003800000 */
.L_x_9506:
[----:B------:R-:W0:Y:S01]  /*1ab0*/  F2I.S64.TRUNC R10, R10 ;  /* 0x0000000a000a7311 */ /* 0x000e22000020d900 */
[----:B------:R-:W-:Y:S05]  /*1ac0*/  BRA `(.L_x_9487) ;  /* 0x000002a000007947 */ /* 0x000fea0003800000 */
.L_x_9499:
        /* <DEDUP_REMOVED lines=14> */
.L_x_9513:
[----:B------:R-:W-:Y:S05]  /*1bb0*/  BSYNC B0 ;  /* 0x0000000000007941 */ /* 0x000fea0003800000 */
.L_x_9512:
[----:B------:R-:W0:Y:S01]  /*1bc0*/  F2I.S64.TRUNC R10, R10 ;  /* 0x0000000a000a7311 */ /* 0x000e22000020d900 */
[----:B------:R-:W-:Y:S05]  /*1bd0*/  BRA `(.L_x_9487) ;  /* 0x0000019000007947 */ /* 0x000fea0003800000 */
.L_x_9486:
        /* <DEDUP_REMOVED lines=21> */
.L_x_9511:
[----:B------:R0:W5:Y:S01]  /*1d30*/  LDG.E.64 R10, [R4.64] ;  /* 0x00000024040a7981 */ /* 0x000162000c1e1b00 */
[----:B------:R-:W-:Y:S05]  /*1d40*/  BRA `(.L_x_9487) ;  /* 0x0000002000007947 */ /* 0x000fea0003800000 */
.L_x_9510:
[----:B------:R0:W5:Y:S01]  /*1d50*/  LDG.E R10, [R4.64] ;  /* 0x00000024040a7981 */ /* 0x000162000c1e1900 */
[----:B------:R-:W-:-:S03]  /*1d60*/  IMAD.MOV.U32 R11, RZ, RZ, RZ ;  /* 0x000000ffff0b7224 */ /* 0x000fc600078e00ff */
.L_x_9487:
        /* <DEDUP_REMOVED lines=42> */
.L_x_9516:
        /* <DEDUP_REMOVED lines=45> */
.L_x_9515:
        /* <DEDUP_REMOVED lines=45> */
.L_x_9514:
        /* <DEDUP_REMOVED lines=15> */
.L_x_9520:
[----:B------:R0:W-:Y:S01]  /*26a0*/  STG.E.U8 [R16.64], R34 ;  /* 0x0000002210007986 */ /* 0x0001e2000c101124 */
[----:B------:R-:W-:Y:S05]  /*26b0*/  BRA `(.L_x_9522) ;  /* 0x00000d6000007947 */ /* 0x000fea0003800000 */
.L_x_9519:
        /* <DEDUP_REMOVED lines=8> */
.L_x_9524:
[----:B------:R0:W-:Y:S01]  /*2740*/  STG.E [R16.64], R34 ;  /* 0x0000002210007986 */ /* 0x0001e2000c101924 */
[----:B------:R-:W-:Y:S05]  /*2750*/  BRA `(.L_x_9522) ;  /* 0x00000cc000007947 */ /* 0x000fea0003800000 */
.L_x_9523:
[----:B------:R0:W-:Y:S01]  /*2760*/  STG.E.U16 [R16.64], R34 ;  /* 0x0000002210007986 */ /* 0x0001e2000c101524 */
[----:B------:R-:W-:Y:S05]  /*2770*/  BRA `(.L_x_9522) ;  /* 0x00000ca000007947 */ /* 0x000fea0003800000 */
.L_x_9518:
        /* <DEDUP_REMOVED lines=9> */
.L_x_9526:
[----:B------:R-:W0:Y:S02]  /*2810*/  I2F.S64 R0, R34 ;  /* 0x0000002200007312 */ /* 0x000e240000301400 */
[----:B0-----:R-:W-:-:S05]  /*2820*/  F2FP.PACK_AB R0, RZ, R0 ;  /* 0x00000000ff00723e */ /* 0x001fca00000000ff */
[----:B------:R0:W-:Y:S01]  /*2830*/  STG.E.U16 [R16.64], R0 ;  /* 0x0000000010007986 */ /* 0x0001e2000c101524 */
[----:B------:R-:W-:Y:S05]  /*2840*/  BRA `(.L_x_9522) ;  /* 0x00000bd000007947 */ /* 0x000fea0003800000 */
.L_x_9525:
        /* <DEDUP_REMOVED lines=10> */
.L_x_9528:
[----:B------:R-:W0:Y:S02]  /*28f0*/  I2F.S64 R34, R34 ;  /* 0x0000002200227312 */ /* 0x000e240000301400 */
[----:B0-----:R-:W-:-:S04]  /*2900*/  F2FP.PACK_AB R3, RZ, R34 ;  /* 0x00000022ff03723e */ /* 0x001fc800000000ff */
[----:B------:R-:W-:-:S05]  /*2910*/  PRMT R3, R3, 0x5410, RZ ;  /* 0x0000541003037816 */ /* 0x000fca00000000ff */
[----:B------:R0:W-:Y:S01]  /*2920*/  STG.E [R16.64], R3 ;  /* 0x0000000310007986 */ /* 0x0001e2000c101924 */
[----:B------:R-:W-:Y:S05]  /*2930*/  BRA `(.L_x_9522) ;  /* 0x00000ae000007947 */ /* 0x000fea0003800000 */
.L_x_9527:
[----:B------:R-:W0:Y:S02]  /*2940*/  I2F.F64.S64 R4, R34 ;  /* 0x0000002200047312 */ /* 0x000e240000301c00 */
[----:B0-----:R0:W-:Y:S01]  /*2950*/  STG.E.64 [R16.64], R4 ;  /* 0x0000000410007986 */ /* 0x0011e2000c101b24 */
[----:B------:R-:W-:Y:S05]  /*2960*/  BRA `(.L_x_9522) ;  /* 0x00000ab000007947 */ /* 0x000fea0003800000 */
.L_x_9517:
        /* <DEDUP_REMOVED lines=13> */
.L_x_9531:
[----:B------:R-:W0:Y:S01]  /*2a40*/  I2F.F64.S64 R4, R34 ;  /* 0x0000002200047312 */ /* 0x000e220000301c00 */
[----:B------:R-:W-:-:S05]  /*2a50*/  CS2R R6, SRZ ;  /* 0x0000000000067805 */ /* 0x000fca000001ff00 */
[----:B0-----:R0:W-:Y:S01]  /*2a60*/  STG.E.128 [R16.64], R4 ;  /* 0x0000000410007986 */ /* 0x0011e2000c101d24 */
[----:B------:R-:W-:Y:S05]  /*2a70*/  BRA `(.L_x_9522) ;  /* 0x000009a000007947 */ /* 0x000fea0003800000 */
.L_x_9530:
        /* <DEDUP_REMOVED lines=21> */
.L_x_9535:
[----:B------:R-:W-:Y:S05]  /*2bd0*/  BSYNC B0 ;  /* 0x0000000000007941 */ /* 0x000fea0003800000 */
.L_x_9534:
[----:B------:R-:W-:-:S05]  /*2be0*/  LOP3.LUT R5, R0, R5, RZ, 0xfc, !PT ;  /* 0x0000000500057212 */ /* 0x000fca00078efcff */
[----:B------:R0:W-:Y:S01]  /*2bf0*/  STG.E.U8 [R16.64], R5 ;  /* 0x0000000510007986 */ /* 0x0001e2000c101124 */
[----:B------:R-:W-:Y:S05]  /*2c00*/  BRA `(.L_x_9522) ;  /* 0x0000081000007947 */ /* 0x000fea0003800000 */
.L_x_9533:
        /* <DEDUP_REMOVED lines=13> */
.L_x_9537:
[----:B------:R-:W-:Y:S01]  /*2ce0*/  IMAD.MOV.U32 R0, RZ, RZ, 0x7f ;  /* 0x0000007fff007424 */ /* 0x000fe200078e00ff */
[----:B------:R-:W-:-:S04]  /*2cf0*/  ISETP.GT.U32.AND P0, PT, R3, 0x7f800000, PT ;  /* 0x7f8000000300780c */ /* 0x000fc80003f04070 */
[----:B------:R-:W-:-:S04]  /*2d00*/  SEL R0, R0, 0x7c, P0 ;  /* 0x0000007c00007807 */ /* 0x000fc80000000000 */
.L_x_9538:
[----:B------:R-:W-:Y:S05]  /*2d10*/  BSYNC B0 ;  /* 0x0000000000007941 */ /* 0x000fea0003800000 */
.L_x_9536:
[----:B------:R-:W-:-:S04]  /*2d20*/  LOP3.LUT R3, R35, 0x80000000, RZ, 0xc0, !PT ;  /* 0x8000000023037812 */ /* 0x000fc800078ec0ff */
[----:B------:R-:W-:-:S04]  /*2d30*/  SHF.R.U32.HI R3, RZ, 0x18, R3 ;  /* 0x00000018ff037819 */ /* 0x000fc80000011603 */
[----:B------:R-:W-:-:S05]  /*2d40*/  LOP3.LUT R3, R0, R3, RZ, 0xfc, !PT ;  /* 0x0000000300037212 */ /* 0x000fca00078efcff */
[----:B------:R0:W-:Y:S01]  /*2d50*/  STG.E.U8 [R16.64], R3 ;  /* 0x0000000310007986 */ /* 0x0001e2000c101124 */
[----:B------:R-:W-:Y:S05]  /*2d60*/  BRA `(.L_x_9522) ;  /* 0x000006b000007947 */ /* 0x000fea0003800000 */
.L_x_9532:
[----:B------:R-:W0:Y:S02]  /*2d70*/  I2F.S64 R0, R34 ;  /* 0x0000002200007312 */ /* 0x000e240000301400 */
[----:B0-----:R-:W-:-:S05]  /*2d80*/  F2FP.BF16.PACK_AB R0, RZ, R0 ;  /* 0x00000000ff00723e */ /* 0x001fca00000010ff */
[----:B------:R0:W-:Y:S01]  /*2d90*/  STG.E.U16 [R16.64], R0 ;  /* 0x0000000010007986 */ /* 0x0001e2000c101524 */
[----:B------:R-:W-:Y:S05]  /*2da0*/  BRA `(.L_x_9522) ;  /* 0x0000067000007947 */ /* 0x000fea0003800000 */
.L_x_9529:
        /* <DEDUP_REMOVED lines=10> */
.L_x_9541:
        /* <DEDUP_REMOVED lines=17> */
.L_x_9544:
[----:B------:R-:W-:-:S04]  /*2f60*/  LOP3.LUT R3, R35, 0x80000000, RZ, 0xc0, !PT ;  /* 0x8000000023037812 */ /* 0x000fc800078ec0ff */
[----:B------:R-:W-:-:S04]  /*2f70*/  SHF.R.U32.HI R3, RZ, 0x18, R3 ;  /* 0x00000018ff037819 */ /* 0x000fc80000011603 */
[----:B------:R-:W-:-:S04]  /*2f80*/  LOP3.LUT R0, R0, R3, RZ, 0xfc, !PT ;  /* 0x0000000300007212 */ /* 0x000fc800078efcff */
[----:B------:R-:W-:Y:S02]  /*2f90*/  PRMT R8, R0, 0x7610, R8 ;  /* 0x0000761000087816 */ /* 0x000fe40000000008 */
.L_x_9543:
[----:B------:R-:W-:Y:S05]  /*2fa0*/  BSYNC B0 ;  /* 0x0000000000007941 */ /* 0x000fea0003800000 */
.L_x_9542:
[----:B------:R0:W-:Y:S01]  /*2fb0*/  STG.E.U8 [R16.64], R8 ;  /* 0x0000000810007986 */ /* 0x0001e2000c101124 */
[----:B------:R-:W-:Y:S05]  /*2fc0*/  BRA `(.L_x_9522) ;  /* 0x0000045000007947 */ /* 0x000fea0003800000 */
.L_x_9540:
        /* <DEDUP_REMOVED lines=17> */
.L_x_9547:
[----:B------:R-:W-:-:S04]  /*30e0*/  LOP3.LUT R3, R35, 0x80000000, RZ, 0xc0, !PT ;  /* 0x8000000023037812 */ /* 0x000fc800078ec0ff */
[----:B------:R-:W-:-:S04]  /*30f0*/  SHF.R.U32.HI R3, RZ, 0x18, R3 ;  /* 0x00000018ff037819 */ /* 0x000fc80000011603 */
[----:B------:R-:W-:-:S04]  /*3100*/  LOP3.LUT R0, R0, R3, RZ, 0xfc, !PT ;  /* 0x0000000300007212 */ /* 0x000fc800078efcff */
[----:B------:R-:W-:Y:S02]  /*3110*/  PRMT R8, R0, 0x7610, R8 ;  /* 0x0000761000087816 */ /* 0x000fe40000000008 */
.L_x_9546:
[----:B------:R-:W-:Y:S05]  /*3120*/  BSYNC B0 ;  /* 0x0000000000007941 */ /* 0x000fea0003800000 */
.L_x_9545:
[----:B------:R0:W-:Y:S01]  /*3130*/  STG.E.U8 [R16.64], R8 ;  /* 0x0000000810007986 */ /* 0x0001e2000c101124 */
[----:B------:R-:W-:Y:S05]  /*3140*/  BRA `(.L_x_9522) ;  /* 0x000002d000007947 */ /* 0x000fea0003800000 */
.L_x_9539:
        /* <DEDUP_REMOVED lines=22> */
.L_x_9521:
        /* <DEDUP_REMOVED lines=20> */
.L_x_9549:
[----:B------:R0:W-:Y:S01]  /*33f0*/  STG.E.64 [R16.64], R34 ;  /* 0x0000002210007986 */ /* 0x0001e2000c101b24 */
[----:B------:R-:W-:Y:S05]  /*3400*/  BRA `(.L_x_9522) ;  /* 0x0000001000007947 */ /* 0x000fea0003800000 */
.L_x_9548:
[----:B------:R0:W-:Y:S02]  /*3410*/  STG.E [R16.64], R34 ;  /* 0x0000002210007986 */ /* 0x0001e4000c101924 */
.L_x_9522:
[----:B------:R-:W-:Y:S02]  /*3420*/  IADD3 R2, R2, 0x80, RZ ;  /* 0x0000008002027810 */ /* 0x000fe40007ffe0ff */
.L_x_9480:
[----:B------:R-:W-:Y:S05]  /*3430*/  BSYNC B6 ;  /* 0x0000000000067941 */ /* 0x000fea0003800000 */
.L_x_9479:
        /* <DEDUP_REMOVED lines=232> */
.L_x_9552:
        /* <DEDUP_REMOVED lines=19> */
.L_x_9556:
[----:B-1---5:R0:W5:Y:S01]  /*43f0*/  LDG.E.U8 R10, [R4.64] ;  /* 0x00000024040a7981 */ /* 0x022162000c1e1100 */
[----:B------:R-:W-:Y:S01]  /*4400*/  IMAD.MOV.U32 R11, RZ, RZ, RZ ;  /* 0x000000ffff0b7224 */ /* 0x000fe200078e00ff */
[----:B------:R-:W-:Y:S05]  /*4410*/  BRA `(.L_x_9558) ;  /* 0x00000d5000007947 */ /* 0x000fea0003800000 */
.L_x_9555:
        /* <DEDUP_REMOVED lines=8> */
.L_x_9560:
[----:B-1---5:R-:W2:Y:S02]  /*44a0*/  LDG.E R10, [R4.64] ;  /* 0x00000024040a7981 */ /* 0x022ea4000c1e1900 */
[----:B--2---:R-:W-:Y:S01]  /*44b0*/  SHF.R.S32.HI R11, RZ, 0x1f, R10 ;  /* 0x0000001fff0b7819 */ /* 0x004fe2000001140a */
[----:B------:R-:W-:Y:S05]  /*44c0*/  BRA `(.L_x_9558) ;  /* 0x00000ca000007947 */ /* 0x000fea0003800000 */
.L_x_9559:
[----:B-1---5:R-:W2:Y:S02]  /*44d0*/  LDG.E.S16 R10, [R4.64] ;  /* 0x00000024040a7981 */ /* 0x022ea4000c1e1700 */
[----:B--2---:R-:W-:Y:S01]  /*44e0*/  SHF.R.S32.HI R11, RZ, 0x1f, R10 ;  /* 0x0000001fff0b7819 */ /* 0x004fe2000001140a */
[----:B------:R-:W-:Y:S05]  /*44f0*/  BRA `(.L_x_9558) ;  /* 0x00000c7000007947 */ /* 0x000fea0003800000 */
.L_x_9554:
        /* <DEDUP_REMOVED lines=9> */
.L_x_9562:
[----:B------:R-:W2:Y:S02]  /*4590*/  LDG.E.U16 R4, [R4.64] ;  /* 0x0000002404047981 */ /* 0x000ea4000c1e1500 */
[----:B-12--5:R-:W-:-:S06]  /*45a0*/  HADD2.F32 R10, -RZ, R4.H0_H0 ;  /* 0x20000004ff0a7230 */ /* 0x026fcc0000004100 */
[----:B------:R-:W0:Y:S01]  /*45b0*/  F2I.S64.TRUNC R10, R10 ;  /* 0x0000000a000a7311 */ /* 0x000e22000020d900 */
[----:B------:R-:W-:Y:S05]  /*45c0*/  BRA `(.L_x_9558) ;  /* 0x00000ba000007947 */ /* 0x000fea0003800000 */
.L_x_9561:
        /* <DEDUP_REMOVED lines=9> */
.L_x_9564:
[----:B------:R-:W2:Y:S02]  /*4660*/  LDG.E.U16 R4, [R4.64] ;  /* 0x0000002404047981 */ /* 0x000ea4000c1e1500 */
[----:B-12--5:R-:W-:-:S06]  /*4670*/  HADD2.F32 R10, -RZ, R4.H0_H0 ;  /* 0x20000004ff0a7230 */ /* 0x026fcc0000004100 */
[----:B------:R-:W0:Y:S01]  /*4680*/  F2I.S64.TRUNC R10, R10 ;  /* 0x0000000a000a7311 */ /* 0x000e22000020d900 */
[----:B------:R-:W-:Y:S05]  /*4690*/  BRA `(.L_x_9558) ;  /* 0x00000ad000007947 */ /* 0x000fea0003800000 */
.L_x_9563:
[----:B------:R-:W2:Y:S02]  /*46a0*/  LDG.E.64 R4, [R4.64] ;  /* 0x0000002404047981 */ /* 0x000ea4000c1e1b00 */
[----:B-12--5:R0:W1:Y:S01]  /*46b0*/  F2I.S64.F64.TRUNC R10, R4 ;  /* 0x00000004000a7311 */ /* 0x026062000030d900 */
[----:B------:R-:W-:Y:S05]  /*46c0*/  BRA `(.L_x_9558) ;  /* 0x00000aa000007947 */ /* 0x000fea0003800000 */
.L_x_9553:
        /* <DEDUP_REMOVED lines=13> */
.L_x_9567:
[----:B------:R-:W2:Y:S02]  /*47a0*/  LDG.E.64 R4, [R4.64] ;  /* 0x0000002404047981 */ /* 0x000ea4000c1e1b00 */
[----:B-12--5:R0:W1:Y:S01]  /*47b0*/  F2I.S64.F64.TRUNC R10, R4 ;  /* 0x00000004000a7311 */ /* 0x026062000030d900 */
[----:B------:R-:W-:Y:S05]  /*47c0*/  BRA `(.L_x_9558) ;  /* 0x000009a000007947 */ /* 0x000fea0003800000 */
.L_x_9566:
        /* <DEDUP_REMOVED lines=27> */
.L_x_9569:
        /* <DEDUP_REMOVED lines=14> */
.L_x_9568:
[----:B-1---5:R-:W2:Y:S02]  /*4a60*/  LDG.E.U16 R10, [R4.64] ;  /* 0x00000024040a7981 */ /* 0x022ea4000c1e1500 */
[----:B--2---:R-:W-:-:S06]  /*4a70*/  PRMT R10, RZ, 0x5410, R10 ;  /* 0x00005410ff0a7816 */ /* 0x004fcc000000000a */
[----:B------:R-:W0:Y:S01]  /*4a80*/  F2I.S64.TRUNC R10, R10 ;  /* 0x0000000a000a7311 */ /* 0x000e22000020d900 */
[----:B------:R-:W-:Y:S05]  /*4a90*/  BRA `(.L_x_9558) ;  /* 0x000006d000007947 */ /* 0x000fea0003800000 */
.L_x_9565:
        /* <DEDUP_REMOVED lines=11> */
.L_x_9572:
        /* <DEDUP_REMOVED lines=21> */
.L_x_9576:
[----:B------:R-:W-:Y:S05]  /*4ca0*/  BSYNC B1 ;  /* 0x0000000000017941 */ /* 0x000fea0003800000 */
.L_x_9575:
[----:B------:R-:W-:Y:S01]  /*4cb0*/  IMAD.SHL.U32 R3, R3, 0x100000, RZ ;  /* 0x0010000003037824 */ /* 0x000fe200078e00ff */
[----:B------:R-:W-:-:S04]  /*4cc0*/  LEA R5, R0, 0x3b800000, 0x17 ;  /* 0x3b80000000057811 */ /* 0x000fc800078eb8ff */
[----:B------:R-:W-:Y:S02]  /*4cd0*/  LOP3.LUT R10, R5, R3, R10, 0xfe, !PT ;  /* 0x00000003050a7212 */ /* 0x000fe400078efe0a */
.L_x_9574:
[----:B------:R-:W-:Y:S05]  /*4ce0*/  BSYNC B0 ;  /* 0x0000000000007941 */ /* 0x000fea0003800000 */
.L_x_9573:
[----:B------:R-:W0:Y:S01]  /*4cf0*/  F2I.S64.TRUNC R10, R10 ;  /* 0x0000000a000a7311 */ /* 0x000e22000020d900 */
[----:B------:R-:W-:Y:S05]  /*4d00*/  BRA `(.L_x_9558) ;  /* 0x0000046000007947 */ /* 0x000fea0003800000 */
.L_x_9571:
        /* <DEDUP_REMOVED lines=21> */
.L_x_9580:
[----:B------:R-:W-:Y:S05]  /*4e60*/  BSYNC B1 ;  /* 0x0000000000017941 */ /* 0x000fea0003800000 */
.L_x_9579:
[----:B------:R-:W-:Y:S01]  /*4e70*/  IMAD.SHL.U32 R3, R3, 0x200000, RZ ;  /* 0x0020000003037824 */ /* 0x000fe200078e00ff */
[----:B------:R-:W-:-:S04]  /*4e80*/  LEA R5, R0, 0x37800000, 0x17 ;  /* 0x3780000000057811 */ /* 0x000fc800078eb8ff */
[----:B------:R-:W-:Y:S02]  /*4e90*/  LOP3.LUT R10, R5, R3, R10, 0xfe, !PT ;  /* 0x00000003050a7212 */ /* 0x000fe400078efe0a */
.L_x_9578:
[----:B------:R-:W-:Y:S05]  /*4ea0*/  BSYNC B0 ;  /* 0x0000000000007941 */ /* 0x000fea0003800000 */
.L_x_9577:
[----:B------:R-:W0:Y:S01]  /*4eb0*/  F2I.S64.TRUNC R10, R10 ;  /* 0x0000000a000a7311 */ /* 0x000e22000020d900 */
[----:B------:R-:W-:Y:S05]  /*4ec0*/  BRA `(.L_x_9558) ;  /* 0x000002a000007947 */ /* 0x000fea0003800000 */
.L_x_9570:
        /* <DEDUP_REMOVED lines=14> */
.L_x_9584:
[----:B------:R-:W-:Y:S05]  /*4fb0*/  BSYNC B0 ;  /* 0x0000000000007941 */ /* 0x000fea0003800000 */
.L_x_9583:
[----:B------:R-:W0:Y:S01]  /*4fc0*/  F2I.S64.TRUNC R10, R10 ;  /* 0x0000000a000a7311 */ /* 0x000e22000020d900 */
[----:B------:R-:W-:Y:S05]  /*4fd0*/  BRA `(.L_x_9558) ;  /* 0x0000019000007947 */ /* 0x000fea0003800000 */
.L_x_9557:
        /* <DEDUP_REMOVED lines=21> */
.L_x_9582:
[----:B-1---5:R0:W5:Y:S01]  /*5130*/  LDG.E.64 R10, [R4.64] ;  /* 0x00000024040a7981 */ /* 0x022162000c1e1b00 */
[----:B------:R-:W-:Y:S05]  /*5140*/  BRA `(.L_x_9558) ;  /* 0x0000002000007947 */ /* 0x000fea0003800000 */
.L_x_9581:
[----:B-1---5:R0:W5:Y:S01]  /*5150*/  LDG.E R10, [R4.64] ;  /* 0x00000024040a7981 */ /* 0x022162000c1e1900 */
[----:B------:R-:W-:-:S03]  /*5160*/  IMAD.MOV.U32 R11, RZ, RZ, RZ ;  /* 0x000000ffff0b7224 */ /* 0x000fc600078e00ff */
.L_x_9558:
        /* <DEDUP_REMOVED lines=42> */
.L_x_9587:
        /* <DEDUP_REMOVED lines=45> */
.L_x_9586:
        /* <DEDUP_REMOVED lines=45> */
.L_x_9585:
        /* <DEDUP_REMOVED lines=15> */
.L_x_9591:
[----:B------:R0:W-:Y:S01]  /*5aa0*/  STG.E.U8 [R16.64], R34 ;  /* 0x0000002210007986 */ /* 0x0001e2000c101124 */
[----:B------:R-:W-:Y:S05]  /*5ab0*/  BRA `(.L_x_9593) ;  /* 0x00000d6000007947 */ /* 0x000fea0003800000 */
.L_x_9590:
        /* <DEDUP_REMOVED lines=8> */
.L_x_9595:
[----:B------:R0:W-:Y:S01]  /*5b40*/  STG.E [R16.64], R34 ;  /* 0x0000002210007986 */ /* 0x0001e2000c101924 */
[----:B------:R-:W-:Y:S05]  /*5b50*/  BRA `(.L_x_9593) ;  /* 0x00000cc000007947 */ /* 0x000fea0003800000 */
.L_x_9594:
[----:B------:R0:W-:Y:S01]  /*5b60*/  STG.E.U16 [R16.64], R34 ;  /* 0x0000002210007986 */ /* 0x0001e2000c101524 */
[----:B------:R-:W-:Y:S05]  /*5b70*/  BRA `(.L_x_9593) ;  /* 0x00000ca000007947 */ /* 0x000fea0003800000 */
.L_x_9589:
        /* <DEDUP_REMOVED lines=9> */
.L_x_9597:
[----:B------:R-:W0:Y:S02]  /*5c10*/  I2F.S64 R0, R34 ;  /* 0x0000002200007312 */ /* 0x000e240000301400 */
[----:B0-----:R-:W-:-:S05]  /*5c20*/  F2FP.PACK_AB R0, RZ, R0 ;  /* 0x00000000ff00723e */ /* 0x001fca00000000ff */
[----:B------:R0:W-:Y:S01]  /*5c30*/  STG.E.U16 [R16.64], R0 ;  /* 0x0000000010007986 */ /* 0x0001e2000c101524 */
[----:B------:R-:W-:Y:S05]  /*5c40*/  BRA `(.L_x_9593) ;  /* 0x00000bd000007947 */ /* 0x000fea0003800000 */
.L_x_9596:
        /* <DEDUP_REMOVED lines=10> */
.L_x_9599:
[----:B------:R-:W0:Y:S02]  /*5cf0*/  I2F.S64 R34, R34 ;  /* 0x0000002200227312 */ /* 0x000e240000301400 */
[----:B0-----:R-:W-:-:S04]  /*5d00*/  F2FP.PACK_AB R3, RZ, R34 ;  /* 0x00000022ff03723e */ /* 0x001fc800000000ff */
[----:B------:R-:W-:-:S05]  /*5d10*/  PRMT R3, R3, 0x5410, RZ ;  /* 0x0000541003037816 */ /* 0x000fca00000000ff */
[----:B------:R0:W-:Y:S01]  /*5d20*/  STG.E [R16.64], R3 ;  /* 0x0000000310007986 */ /* 0x0001e2000c101924 */
[----:B------:R-:W-:Y:S05]  /*5d30*/  BRA `(.L_x_9593) ;  /* 0x00000ae000007947 */ /* 0x000fea0003800000 */
.L_x_9598:
[----:B------:R-:W0:Y:S02]  /*5d40*/  I2F.F64.S64 R4, R34 ;  /* 0x0000002200047312 */ /* 0x000e240000301c00 */
[----:B0-----:R0:W-:Y:S01]  /*5d50*/  STG.E.64 [R16.64], R4 ;  /* 0x0000000410007986 */ /* 0x0011e2000c101b24 */
[----:B------:R-:W-:Y:S05]  /*5d60*/  BRA `(.L_x_9593) ;  /* 0x00000ab000007947 */ /* 0x000fea0003800000 */
.L_x_9588:
        /* <DEDUP_REMOVED lines=13> */
.L_x_9602:
[----:B------:R-:W0:Y:S01]  /*5e40*/  I2F.F64.S64 R4, R34 ;  /* 0x0000002200047312 */ /* 0x000e220000301c00 */
[----:B------:R-:W-:-:S05]  /*5e50*/  CS2R R6, SRZ ;  /* 0x0000000000067805 */ /* 0x000fca000001ff00 */
[----:B0-----:R0:W-:Y:S01]  /*5e60*/  STG.E.128 [R16.64], R4 ;  /* 0x0000000410007986 */ /* 0x0011e2000c101d24 */
[----:B------:R-:W-:Y:S05]  /*5e70*/  BRA `(.L_x_9593) ;  /* 0x000009a000007947 */ /* 0x000fea0003800000 */
.L_x_9601:
        /* <DEDUP_REMOVED lines=21> */
.L_x_9606:
[----:B------:R-:W-:Y:S05]  /*5fd0*/  BSYNC B0 ;  /* 0x0000000000007941 */ /* 0x000fea0003800000 */
.L_x_9605:
[----:B------:R-:W-:-:S05]  /*5fe0*/  LOP3.LUT R5, R0, R5, RZ, 0xfc, !PT ;  /* 0x0000000500057212 */ /* 0x000fca00078efcff */
[----:B------:R0:W-:Y:S01]  /*5ff0*/  STG.E.U8 [R16.64], R5 ;  /* 0x0000000510007986 */ /* 0x0001e2000c101124 */
[----:B------:R-:W-:Y:S05]  /*6000*/  BRA `(.L_x_9593) ;  /* 0x0000081000007947 */ /* 0x000fea0003800000 */
.L_x_9604:
        /* <DEDUP_REMOVED lines=13> */
.L_x_9608:
[----:B------:R-:W-:Y:S01]  /*60e0*/  IMAD.MOV.U32 R0, RZ, RZ, 0x7f ;  /* 0x0000007fff007424 */ /* 0x000fe200078e00ff */
[----:B------:R-:W-:-:S04]  /*60f0*/  ISETP.GT.U32.AND P0, PT, R3, 0x7f800000, PT ;  /* 0x7f8000000300780c */ /* 0x000fc80003f04070 */
[----:B------:R-:W-:-:S04]  /*6100*/  SEL R0, R0, 0x7c, P0 ;  /* 0x0000007c00007807 */ /* 0x000fc80000000000 */
.L_x_9609:
[----:B------:R-:W-:Y:S05]  /*6110*/  BSYNC B0 ;  /* 0x0000000000007941 */ /* 0x000fea0003800000 */
.L_x_9607:
[----:B------:R-:W-:-:S04]  /*6120*/  LOP3.LUT R3, R35, 0x80000000, RZ, 0xc0, !PT ;  /* 0x8000000023037812 */ /* 0x000fc800078ec0ff */
[----:B------:R-:W-:-:S04]  /*6130*/  SHF.R.U32.HI R3, RZ, 0x18, R3 ;  /* 0x00000018ff037819 */ /* 0x000fc80000011603 */
[----:B------:R-:W-:-:S05]  /*6140*/  LOP3.LUT R3, R0, R3, RZ, 0xfc, !PT ;  /* 0x0000000300037212 */ /* 0x000fca00078efcff */
[----:B------:R0:W-:Y:S01]  /*6150*/  STG.E.U8 [R16.64], R3 ;  /* 0x0000000310007986 */ /* 0x0001e2000c101124 */
[----:B------:R-:W-:Y:S05]  /*6160*/  BRA `(.L_x_9593) ;  /* 0x000006b000007947 */ /* 0x000fea0003800000 */
.L_x_9603:
[----:B------:R-:W0:Y:S02]  /*6170*/  I2F.S64 R0, R34 ;  /* 0x0000002200007312 */ /* 0x000e240000301400 */
[----:B0-----:R-:W-:-:S05]  /*6180*/  F2FP.BF16.PACK_AB R0, RZ, R0 ;  /* 0x00000000ff00723e */ /* 0x001fca00000010ff */
[----:B------:R0:W-:Y:S01]  /*6190*/  STG.E.U16 [R16.64], R0 ;  /* 0x0000000010007986 */ /* 0x0001e2000c101524 */
[----:B------:R-:W-:Y:S05]  /*61a0*/  BRA `(.L_x_9593) ;  /* 0x0000067000007947 */ /* 0x000fea0003800000 */
.L_x_9600:
        /* <DEDUP_REMOVED lines=10> */
.L_x_9612:
        /* <DEDUP_REMOVED lines=17> */
.L_x_9615:
[----:B------:R-:W-:-:S04]  /*6360*/  LOP3.LUT R3, R35, 0x80000000, RZ, 0xc0, !PT ;  /* 0x8000000023037812 */ /* 0x000fc800078ec0ff */
[----:B------:R-:W-:-:S04]  /*6370*/  SHF.R.U32.HI R3, RZ, 0x18, R3 ;  /* 0x00000018ff037819 */ /* 0x000fc80000011603 */
[----:B------:R-:W-:-:S04]  /*6380*/  LOP3.LUT R0, R0, R3, RZ, 0xfc, !PT ;  /* 0x0000000300007212 */ /* 0x000fc800078efcff */
[----:B------:R-:W-:Y:S02]  /*6390*/  PRMT R8, R0, 0x7610, R8 ;  /* 0x0000761000087816 */ /* 0x000fe40000000008 */
.L_x_9614:
[----:B------:R-:W-:Y:S05]  /*63a0*/  BSYNC B0 ;  /* 0x0000000000007941 */ /* 0x000fea0003800000 */
.L_x_9613:
[----:B------:R0:W-:Y:S01]  /*63b0*/  STG.E.U8 [R16.64], R8 ;  /* 0x0000000810007986 */ /* 0x0001e2000c101124 */
[----:B------:R-:W-:Y:S05]  /*63c0*/  BRA `(.L_x_9593) ;  /* 0x0000045000007947 */ /* 0x000fea0003800000 */
.L_x_9611:
        /* <DEDUP_REMOVED lines=17> */
.L_x_9618:
[----:B------:R-:W-:-:S04]  /*64e0*/  LOP3.LUT R3, R35, 0x80000000, RZ, 0xc0, !PT ;  /* 0x8000000023037812 */ /* 0x000fc800078ec0ff */
[----:B------:R-:W-:-:S04]  /*64f0*/  SHF.R.U32.HI R3, RZ, 0x18, R3 ;  /* 0x00000018ff037819 */ /* 0x000fc80000011603 */
[----:B------:R-:W-:-:S04]  /*6500*/  LOP3.LUT R0, R0, R3, RZ, 0xfc, !PT ;  /* 0x0000000300007212 */ /* 0x000fc800078efcff */
[----:B------:R-:W-:Y:S02]  /*6510*/  PRMT R8, R0, 0x7610, R8 ;  /* 0x0000761000087816 */ /* 0x000fe40000000008 */
.L_x_9617:
[----:B------:R-:W-:Y:S05]  /*6520*/  BSYNC B0 ;  /* 0x0000000000007941 */ /* 0x000fea0003800000 */
.L_x_9616:
[----:B------:R0:W-:Y:S01]  /*6530*/  STG.E.U8 [R16.64], R8 ;  /* 0x0000000810007986 */ /* 0x0001e2000c101124 */
[----:B------:R-:W-:Y:S05]  /*6540*/  BRA `(.L_x_9593) ;  /* 0x000002d000007947 */ /* 0x000fea0003800000 */
.L_x_9610:
        /* <DEDUP_REMOVED lines=22> */
.L_x_9592:
        /* <DEDUP_REMOVED lines=20> */
.L_x_9620:
[----:B------:R0:W-:Y:S01]  /*67f0*/  STG.E.64 [R16.64], R34 ;  /* 0x0000002210007986 */ /* 0x0001e2000c101b24 */
[----:B------:R-:W-:Y:S05]  /*6800*/  BRA `(.L_x_9593) ;  /* 0x0000001000007947 */ /* 0x000fea0003800000 */
.L_x_9619:
[----:B------:R0:W-:Y:S02]  /*6810*/  STG.E [R16.64], R34 ;  /* 0x0000002210007986 */ /* 0x0001e4000c101924 */
.L_x_9593:
        /* <DEDUP_REMOVED lines=232> */
.L_x_9621:
        /* <DEDUP_REMOVED lines=19> */
.L_x_9625:
[----:B-1---5:R0:W5:Y:S01]  /*77d0*/  LDG.E.U8 R10, [R4.64] ;  /* 0x00000024040a7981 */ /* 0x022162000c1e1100 */
[----:B------:R-:W-:Y:S01]  /*77e0*/  IMAD.MOV.U32 R11, RZ, RZ, RZ ;  /* 0x000000ffff0b7224 */ /* 0x000fe200078e00ff */
[----:B------:R-:W-:Y:S05]  /*77f0*/  BRA `(.L_x_9627) ;  /* 0x00000d5000007947 */ /* 0x000fea0003800000 */
.L_x_9624:
        /* <DEDUP_REMOVED lines=8> */
.L_x_9629:
[----:B-1---5:R-:W2:Y:S02]  /*7880*/  LDG.E R10, [R4.64] ;  /* 0x00000024040a7981 */ /* 0x022ea4000c1e1900 */
[----:B--2---:R-:W-:Y:S01]  /*7890*/  SHF.R.S32.HI R11, RZ, 0x1f, R10 ;  /* 0x0000001fff0b7819 */ /* 0x004fe2000001140a */
[----:B------:R-:W-:Y:S05]  /*78a0*/  BRA `(.L_x_9627) ;  /* 0x00000ca000007947 */ /* 0x000fea0003800000 */
.L_x_9628:
[----:B-1---5:R-:W2:Y:S02]  /*78b0*/  LDG.E.S16 R10, [R4.64] ;  /* 0x00000024040a7981 */ /* 0x022ea4000c1e1700 */
[----:B--2---:R-:W-:Y:S01]  /*78c0*/  SHF.R.S32.HI R11, RZ, 0x1f, R10 ;  /* 0x0000001fff0b7819 */ /* 0x004fe2000001140a */
[----:B------:R-:W-:Y:S05]  /*78d0*/  BRA `(.L_x_9627) ;  /* 0x00000c7000007947 */ /* 0x000fea0003800000 */
.L_x_9623:
        /* <DEDUP_REMOVED lines=9> */
.L_x_9631:
[----:B------:R-:W2:Y:S02]  /*7970*/  LDG.E.U16 R4, [R4.64] ;  /* 0x0000002404047981 */ /* 0x000ea4000c1e1500 */
[----:B-12--5:R-:W-:-:S06]  /*7980*/  HADD2.F32 R10, -RZ, R4.H0_H0 ;  /* 0x20000004ff0a7230 */ /* 0x026fcc0000004100 */
[----:B------:R-:W0:Y:S01]  /*7990*/  F2I.S64.TRUNC R10, R10 ;  /* 0x0000000a000a7311 */ /* 0x000e22000020d900 */
[----:B------:R-:W-:Y:S05]  /*79a0*/  BRA `(.L_x_9627) ;  /* 0x00000ba000007947 */ /* 0x000fea0003800000 */
.L_x_9630:
        /* <DEDUP_REMOVED lines=9> */
.L_x_9633:
[----:B------:R-:W2:Y:S02]  /*7a40*/  LDG.E.U16 R4, [R4.64] ;  /* 0x0000002404047981 */ /* 0x000ea4000c1e1500 */
[----:B-12--5:R-:W-:-:S06]  /*7a50*/  HADD2.F32 R10, -RZ, R4.H0_H0 ;  /* 0x20000004ff0a7230 */ /* 0x026fcc0000004100 */
[----:B------:R-:W0:Y:S01]  /*7a60*/  F2I.S64.TRUNC R10, R10 ;  /* 0x0000000a000a7311 */ /* 0x000e22000020d900 */
[----:B------:R-:W-:Y:S05]  /*7a70*/  BRA `(.L_x_9627) ;  /* 0x00000ad000007947 */ /* 0x000fea0003800000 */
.L_x_9632:
[----:B------:R-:W2:Y:S02]  /*7a80*/  LDG.E.64 R4, [R4.64] ;  /* 0x0000002404047981 */ /* 0x000ea4000c1e1b00 */
[----:B-12--5:R0:W1:Y:S01]  /*7a90*/  F2I.S64.F64.TRUNC R10, R4 ;  /* 0x00000004000a7311 */ /* 0x026062000030d900 */
[----:B------:R-:W-:Y:S05]  /*7aa0*/  BRA `(.L_x_9627) ;  /* 0x00000aa000007947 */ /* 0x000fea0003800000 */
.L_x_9622:
        /* <DEDUP_REMOVED lines=13> */
.L_x_9636:
[----:B------:R-:W2:Y:S02]  /*7b80*/  LDG.E.64 R4, [R4.64] ;  /* 0x0000002404047981 */ /* 0x000ea4000c1e1b00 */
[----:B-12--5:R0:W1:Y:S01]  /*7b90*/  F2I.S64.F64.TRUNC R10, R4 ;  /* 0x00000004000a7311 */ /* 0x026062000030d900 */
[----:B------:R-:W-:Y:S05]  /*7ba0*/  BRA `(.L_x_9627) ;  /* 0x000009a000007947 */ /* 0x000fea0003800000 */
.L_x_9635:
        /* <DEDUP_REMOVED lines=27> */
.L_x_9638:
        /* <DEDUP_REMOVED lines=14> */
.L_x_9637:
[----:B-1---5:R-:W2:Y:S02]  /*7e40*/  LDG.E.U16 R10, [R4.64] ;  /* 0x00000024040a7981 */ /* 0x022ea4000c1e1500 */
[----:B--2---:R-:W-:-:S06]  /*7e50*/  PRMT R10, RZ, 0x5410, R10 ;  /* 0x00005410ff0a7816 */ /* 0x004fcc000000000a */
[----:B------:R-:W0:Y:S01]  /*7e60*/  F2I.S64.TRUNC R10, R10 ;  /* 0x0000000a000a7311 */ /* 0x000e22000020d900 */
[----:B------:R-:W-:Y:S05]  /*7e70*/  BRA `(.L_x_9627) ;  /* 0x000006d000007947 */ /* 0x000fea0003800000 */
.L_x_9634:
        /* <DEDUP_REMOVED lines=11> */
.L_x_9641:
        /* <DEDUP_REMOVED lines=21> */
.L_x_9645:
[----:B------:R-:W-:Y:S05]  /*8080*/  BSYNC B1 ;  /* 0x0000000000017941 */ /* 0x000fea0003800000 */
.L_x_9644:
[----:B------:R-:W-:Y:S01]  /*8090*/  IMAD.SHL.U32 R3, R3, 0x100000, RZ ;  /* 0x0010000003037824 */ /* 0x000fe200078e00ff */
[----:B------:R-:W-:-:S04]  /*80a0*/  LEA R5, R0, 0x3b800000, 0x17 ;  /* 0x3b80000000057811 */ /* 0x000fc800078eb8ff */
[----:B------:R-:W-:Y:S02]  /*80b0*/  LOP3.LUT R10, R5, R3, R10, 0xfe, !PT ;  /* 0x00000003050a7212 */ /* 0x000fe400078efe0a */
.L_x_9643:
[----:B------:R-:W-:Y:S05]  /*80c0*/  BSYNC B0 ;  /* 0x0000000000007941 */ /* 0x000fea0003800000 */
.L_x_9642:
[----:B------:R-:W0:Y:S01]  /*80d0*/  F2I.S64.TRUNC R10, R10 ;  /* 0x0000000a000a7311 */ /* 0x000e22000020d900 */
[----:B------:R-:W-:Y:S05]  /*80e0*/  BRA `(.L_x_9627) ;  /* 0x0000046000007947 */ /* 0x000fea0003800000 */
.L_x_9640:
        /* <DEDUP_REMOVED lines=21> */
.L_x_9649:
[----:B------:R-:W-:Y:S05]  /*8240*/  BSYNC B1 ;  /* 0x0000000000017941 */ /* 0x000fea0003800000 */
.L_x_9648:
[----:B------:R-:W-:Y:S01]  /*8250*/  IMAD.SHL.U32 R3, R3, 0x200000, RZ ;  /* 0x0020000003037824 */ /* 0x000fe200078e00ff */
[----:B------:R-:W-:-:S04]  /*8260*/  LEA R5, R0, 0x37800000, 0x17 ;  /* 0x3780000000057811 */ /* 0x000fc800078eb8ff */
[----:B------:R-:W-:Y:S02]  /*8270*/  LOP3.LUT R10, R5, R3, R10, 0xfe, !PT ;  /* 0x00000003050a7212 */ /* 0x000fe400078efe0a */
.L_x_9647:
[----:B------:R-:W-:Y:S05]  /*8280*/  BSYNC B0 ;  /* 0x0000000000007941 */ /* 0x000fea0003800000 */
.L_x_9646:
[----:B------:R-:W0:Y:S01]  /*8290*/  F2I.S64.TRUNC R10, R10 ;  /* 0x0000000a000a7311 */ /* 0x000e22000020d900 */
[----:B------:R-:W-:Y:S05]  /*82a0*/  BRA `(.L_x_9627) ;  /* 0x000002a000007947 */ /* 0x000fea0003800000 */
.L_x_9639:
        /* <DEDUP_REMOVED lines=14> */
.L_x_9653:
[----:B------:R-:W-:Y:S05]  /*8390*/  BSYNC B0 ;  /* 0x0000000000007941 */ /* 0x000fea0003800000 */
.L_x_9652:
[----:B------:R-:W0:Y:S01]  /*83a0*/  F2I.S64.TRUNC R10, R10 ;  /* 0x0000000a000a7311 */ /* 0x000e22000020d900 */
[----:B------:R-:W-:Y:S05]  /*83b0*/  BRA `(.L_x_9627) ;  /* 0x0000019000007947 */ /* 0x000fea0003800000 */
.L_x_9626:
        /* <DEDUP_REMOVED lines=21> */
.L_x_9651:
[----:B-1---5:R0:W5:Y:S01]  /*8510*/  LDG.E.64 R10, [R4.64] ;  /* 0x00000024040a7981 */ /* 0x022162000c1e1b00 */
[----:B------:R-:W-:Y:S05]  /*8520*/  BRA `(.L_x_9627) ;  /* 0x0000002000007947 */ /* 0x000fea0003800000 */
.L_x_9650:
[----:B-1---5:R0:W5:Y:S01]  /*8530*/  LDG.E R10, [R4.64] ;  /* 0x00000024040a7981 */ /* 0x022162000c1e1900 */
[----:B------:R-:W-:-:S03]  /*8540*/  IMAD.MOV.U32 R11, RZ, RZ, RZ ;  /* 0x000000ffff0b7224 */ /* 0x000fc600078e00ff */
.L_x_9627:
        /* <DEDUP_REMOVED lines=42> */
.L_x_9656:
        /* <DEDUP_REMOVED lines=45> */
.L_x_9655:
        /* <DEDUP_REMOVED lines=45> */
.L_x_9654:
        /* <DEDUP_REMOVED lines=15> */
.L_x_9660:
[----:B------:R0:W-:Y:S01]  /*8e80*/  STG.E.U8 [R16.64], R34 ;  /* 0x0000002210007986 */ /* 0x0001e2000c101124 */
[----:B------:R-:W-:Y:S05]  /*8e90*/  BRA `(.L_x_9662) ;  /* 0x00000d6000007947 */ /* 0x000fea0003800000 */
.L_x_9659:
        /* <DEDUP_REMOVED lines=8> */
.L_x_9664:
[----:B------:R0:W-:Y:S01]  /*8f20*/  STG.E [R16.64], R34 ;  /* 0x0000002210007986 */ /* 0x0001e2000c101924 */
[----:B------:R-:W-:Y:S05]  /*8f30*/  BRA `(.L_x_9662) ;  /* 0x00000cc000007947 */ /* 0x000fea0003800000 */
.L_x_9663:
[----:B------:R0:W-:Y:S01]  /*8f40*/  STG.E.U16 [R16.64], R34 ;  /* 0x0000002210007986 */ /* 0x0001e2000c101524 */
[----:B------:R-:W-:Y:S05]  /*8f50*/  BRA `(.L_x_9662) ;  /* 0x00000ca000007947 */ /* 0x000fea0003800000 */
.L_x_9658:
        /* <DEDUP_REMOVED lines=9> */
.L_x_9666:
[----:B------:R-:W0:Y:S02]  /*8ff0*/  I2F.S64 R0, R34 ;  /* 0x0000002200007312 */ /* 0x000e240000301400 */
[----:B0-----:R-:W-:-:S05]  /*9000*/  F2FP.PACK_AB R0, RZ, R0 ;  /* 0x00000000ff00723e */ /* 0x001fca00000000ff */
[----:B------:R0:W-:Y:S01]  /*9010*/  STG.E.U16 [R16.64], R0 ;  /* 0x0000000010007986 */ /* 0x0001e2000c101524 */
[----:B------:R-:W-:Y:S05]  /*9020*/  BRA `(.L_x_9662) ;  /* 0x00000bd000007947 */ /* 0x000fea0003800000 */
.L_x_9665:
        /* <DEDUP_REMOVED lines=10> */
.L_x_9668:
[----:B------:R-:W0:Y:S02]  /*90d0*/  I2F.S64 R34, R34 ;  /* 0x0000002200227312 */ /* 0x000e240000301400 */
[----:B0-----:R-:W-:-:S04]  /*90e0*/  F2FP.PACK_AB R3, RZ, R34 ;  /* 0x00000022ff03723e */ /* 0x001fc800000000ff */
[----:B------:R-:W-:-:S05]  /*90f0*/  PRMT R3, R3, 0x5410, RZ ;  /* 0x0000541003037816 */ /* 0x000fca00000000ff */
[----:B------:R0:W-:Y:S01]  /*9100*/  STG.E [R16.64], R3 ;  /* 0x0000000310007986 */ /* 0x0001e2000c101924 */
[----:B------:R-:W-:Y:S05]  /*9110*/  BRA `(.L_x_9662) ;  /* 0x00000ae000007947 */ /* 0x000fea0003800000 */
.L_x_9667:
[----:B------:R-:W0:Y:S02]  /*9120*/  I2F.F64.S64 R4, R34 ;  /* 0x0000002200047312 */ /* 0x000e240000301c00 */
[----:B0-----:R0:W-:Y:S01]  /*9130*/  STG.E.64 [R16.64], R4 ;  /* 0x0000000410007986 */ /* 0x0011e2000c101b24 */
[----:B------:R-:W-:Y:S05]  /*9140*/  BRA `(.L_x_9662) ;  /* 0x00000ab000007947 */ /* 0x000fea0003800000 */
.L_x_9657:
        /* <DEDUP_REMOVED lines=13> */
.L_x_9671:
[----:B------:R-:W0:Y:S01]  /*9220*/  I2F.F64.S64 R4, R34 ;  /* 0x0000002200047312 */ /* 0x000e220000301c00 */
[----:B------:R-:W-:-:S05]  /*9230*/  CS2R R6, SRZ ;  /* 0x0000000000067805 */ /* 0x000fca000001ff00 */
[----:B0-----:R0:W-:Y:S01]  /*9240*/  STG.E.128 [R16.64], R4 ;  /* 0x0000000410007986 */ /* 0x0011e2000c101d24 */
[----:B------:R-:W-:Y:S05]  /*9250*/  BRA `(.L_x_9662) ;  /* 0x000009a000007947 */ /* 0x000fea0003800000 */
.L_x_9670:
        /* <DEDUP_REMOVED lines=21> */
.L_x_9675:
[----:B------:R-:W-:Y:S05]  /*93b0*/  BSYNC B0 ;  /* 0x0000000000007941 */ /* 0x000fea0003800000 */
.L_x_9674:
[----:B------:R-:W-:-:S05]  /*93c0*/  LOP3.LUT R5, R0, R5, RZ, 0xfc, !PT ;  /* 0x0000000500057212 */ /* 0x000fca00078efcff */
[----:B------:R0:W-:Y:S01]  /*93d0*/  STG.E.U8 [R16.64], R5 ;  /* 0x0000000510007986 */ /* 0x0001e2000c101124 */
[----:B------:R-:W-:Y:S05]  /*93e0*/  BRA `(.L_x_9662) ;  /* 0x0000081000007947 */ /* 0x000fea0003800000 */
.L_x_9673:
        /* <DEDUP_REMOVED lines=13> */
.L_x_9677:
[----:B------:R-:W-:Y:S01]  /*94c0*/  IMAD.MOV.U32 R0, RZ, RZ, 0x7f ;  /* 0x0000007fff007424 */ /* 0x000fe200078e00ff */
[----:B------:R-:W-:-:S04]  /*94d0*/  ISETP.GT.U32.AND P0, PT, R3, 0x7f800000, PT ;  /* 0x7f8000000300780c */ /* 0x000fc80003f04070 */
[----:B------:R-:W-:-:S04]  /*94e0*/  SEL R0, R0, 0x7c, P0 ;  /* 0x0000007c00007807 */ /* 0x000fc80000000000 */
.L_x_9678:
[----:B------:R-:W-:Y:S05]  /*94f0*/  BSYNC B0 ;  /* 0x0000000000007941 */ /* 0x000fea0003800000 */
.L_x_9676:
[----:B------:R-:W-:-:S04]  /*9500*/  LOP3.LUT R3, R35, 0x80000000, RZ, 0xc0, !PT ;  /* 0x8000000023037812 */ /* 0x000fc800078ec0ff */
[----:B------:R-:W-:-:S04]  /*9510*/  SHF.R.U32.HI R3, RZ, 0x18, R3 ;  /* 0x00000018ff037819 */ /* 0x000fc80000011603 */
[----:B------:R-:W-:-:S05]  /*9520*/  LOP3.LUT R3, R0, R3, RZ, 0xfc, !PT ;  /* 0x0000000300037212 */ /* 0x000fca00078efcff */
[----:B------:R0:W-:Y:S01]  /*9530*/  STG.E.U8 [R16.64], R3 ;  /* 0x0000000310007986 */ /* 0x0001e2000c101124 */
[----:B------:R-:W-:Y:S05]  /*9540*/  BRA `(.L_x_9662) ;  /* 0x000006b000007947 */ /* 0x000fea0003800000 */
.L_x_9672:
[----:B------:R-:W0:Y:S02]  /*9550*/  I2F.S64 R0, R34 ;  /* 0x0000002200007312 */ /* 0x000e240000301400 */
[----:B0-----:R-:W-:-:S05]  /*9560*/  F2FP.BF16.PACK_AB R0, RZ, R0 ;  /* 0x00000000ff00723e */ /* 0x001fca00000010ff */
[----:B------:R0:W-:Y:S01]  /*9570*/  STG.E.U16 [R16.64], R0 ;  /* 0x0000000010007986 */ /* 0x0001e2000c101524 */
[----:B------:R-:W-:Y:S05]  /*9580*/  BRA `(.L_x_9662) ;  /* 0x0000067000007947 */ /* 0x000fea0003800000 */
.L_x_9669:
        /* <DEDUP_REMOVED lines=10> */
.L_x_9681:
        /* <DEDUP_REMOVED lines=17> */
.L_x_9684:
[----:B------:R-:W-:-:S04]  /*9740*/  LOP3.LUT R3, R35, 0x80000000, RZ, 0xc0, !PT ;  /* 0x8000000023037812 */ /* 0x000fc800078ec0ff */
[----:B------:R-:W-:-:S04]  /*9750*/  SHF.R.U32.HI R3, RZ, 0x18, R3 ;  /* 0x00000018ff037819 */ /* 0x000fc80000011603 */
[----:B------:R-:W-:-:S04]  /*9760*/  LOP3.LUT R0, R0, R3, RZ, 0xfc, !PT ;  /* 0x0000000300007212 */ /* 0x000fc800078efcff */
[----:B------:R-:W-:Y:S02]  /*9770*/  PRMT R8, R0, 0x7610, R8 ;  /* 0x0000761000087816 */ /* 0x000fe40000000008 */
.L_x_9683:
[----:B------:R-:W-:Y:S05]  /*9780*/  BSYNC B0 ;  /* 0x0000000000007941 */ /* 0x000fea0003800000 */
.L_x_9682:
[----:B------:R0:W-:Y:S01]  /*9790*/  STG.E.U8 [R16.64], R8 ;  /* 0x0000000810007986 */ /* 0x0001e2000c101124 */
[----:B------:R-:W-:Y:S05]  /*97a0*/  BRA `(.L_x_9662) ;  /* 0x0000045000007947 */ /* 0x000fea0003800000 */
.L_x_9680:
        /* <DEDUP_REMOVED lines=17> */
.L_x_9687:
[----:B------:R-:W-:-:S04]  /*98c0*/  LOP3.LUT R3, R35, 0x80000000, RZ, 0xc0, !PT ;  /* 0x8000000023037812 */ /* 0x000fc800078ec0ff */
[----:B------:R-:W-:-:S04]  /*98d0*/  SHF.R.U32.HI R3, RZ, 0x18, R3 ;  /* 0x00000018ff037819 */ /* 0x000fc80000011603 */
[----:B------:R-:W-:-:S04]  /*98e0*/  LOP3.LUT R0, R0, R3, RZ, 0xfc, !PT ;  /* 0x0000000300007212 */ /* 0x000fc800078efcff */
[----:B------:R-:W-:Y:S02]  /*98f0*/  PRMT R8, R0, 0x7610, R8 ;  /* 0x0000761000087816 */ /* 0x000fe40000000008 */
.L_x_9686:
[----:B------:R-:W-:Y:S05]  /*9900*/  BSYNC B0 ;  /* 0x0000000000007941 */ /* 0x000fea0003800000 */
.L_x_9685:
[----:B------:R0:W-:Y:S01]  /*9910*/  STG.E.U8 [R16.64], R8 ;  /* 0x0000000810007986 */ /* 0x0001e2000c101124 */
[----:B------:R-:W-:Y:S05]  /*9920*/  BRA `(.L_x_9662) ;  /* 0x000002d000007947 */ /* 0x000fea0003800000 */
.L_x_9679:
        /* <DEDUP_REMOVED lines=22> */
.L_x_9661:
        /* <DEDUP_REMOVED lines=20> */
.L_x_9689:
[----:B------:R0:W-:Y:S01]  /*9bd0*/  STG.E.64 [R16.64], R34 ;  /* 0x0000002210007986 */ /* 0x0001e2000c101b24 */
[----:B------:R-:W-:Y:S05]  /*9be0*/  BRA `(.L_x_9662) ;  /* 0x0000001000007947 */ /* 0x000fea0003800000 */
.L_x_9688:
[----:B------:R0:W-:Y:S02]  /*9bf0*/  STG.E [R16.64], R34 ;  /* 0x0000002210007986 */ /* 0x0001e4000c101924 */
.L_x_9662:
[----:B------:R-:W-:Y:S02]  /*9c00*/  IADD3 R2, R2, 0x80, RZ ;  /* 0x0000008002027810 */ /* 0x000fe40007ffe0ff */
.L_x_9551:
[----:B------:R-:W-:Y:S05]  /*9c10*/  BSYNC B6 ;  /* 0x0000000000067941 */ /* 0x000fea0003800000 */
.L_x_9550:
        /* <DEDUP_REMOVED lines=231> */
.L_x_9690:
        /* <DEDUP_REMOVED lines=19> */
.L_x_9694:
[----:B------:R0:W5:Y:S01]  /*abc0*/  LDG.E.U8 R8, [R2.64] ;  /* 0x0000002402087981 */ /* 0x000162000c1e1100 */
[----:B------:R-:W-:Y:S01]  /*abd0*/  IMAD.MOV.U32 R9, RZ, RZ, RZ ;  /* 0x000000ffff097224 */ /* 0x000fe200078e00ff */
[----:B------:R-:W-:Y:S05]  /*abe0*/  BRA `(.L_x_9696) ;  /* 0x00000d5000007947 */ /* 0x000fea0003800000 */
.L_x_9693:
        /* <DEDUP_REMOVED lines=8> */
.L_x_9698:
[----:B------:R-:W2:Y:S02]  /*ac70*/  LDG.E R8, [R2.64] ;  /* 0x0000002402087981 */ /* 0x000ea4000c1e1900 */
[----:B--2---:R-:W-:Y:S01]  /*ac80*/  SHF.R.S32.HI R9, RZ, 0x1f, R8 ;  /* 0x0000001fff097819 */ /* 0x004fe20000011408 */
[----:B------:R-:W-:Y:S05]  /*ac90*/  BRA `(.L_x_9696) ;  /* 0x00000ca000007947 */ /* 0x000fea0003800000 */
.L_x_9697:
[----:B------:R-:W2:Y:S02]  /*aca0*/  LDG.E.S16 R8, [R2.64] ;  /* 0x0000002402087981 */ /* 0x000ea4000c1e1700 */
[----:B--2---:R-:W-:Y:S01]  /*acb0*/  SHF.R.S32.HI R9, RZ, 0x1f, R8 ;  /* 0x0000001fff097819 */ /* 0x004fe20000011408 */
[----:B------:R-:W-:Y:S05]  /*acc0*/  BRA `(.L_x_9696) ;  /* 0x00000c7000007947 */ /* 0x000fea0003800000 */
.L_x_9692:
        /* <DEDUP_REMOVED lines=9> */
.L_x_9700:
[----:B------:R-:W2:Y:S02]  /*ad60*/  LDG.E.U16 R2, [R2.64] ;  /* 0x0000002402027981 */ /* 0x000ea4000c1e1500 */
[----:B--2---:R-:W-:-:S06]  /*ad70*/  HADD2.F32 R8, -RZ, R2.H0_H0 ;  /* 0x20000002ff087230 */ /* 0x004fcc0000004100 */
[----:B------:R-:W0:Y:S01]  /*ad80*/  F2I.S64.TRUNC R8, R8 ;  /* 0x0000000800087311 */ /* 0x000e22000020d900 */
[----:B------:R-:W-:Y:S05]  /*ad90*/  BRA `(.L_x_9696) ;  /* 0x00000ba000007947 */ /* 0x000fea0003800000 */
.L_x_9699:
        /* <DEDUP_REMOVED lines=9> */
.L_x_9702:
[----:B------:R-:W2:Y:S02]  /*ae30*/  LDG.E.U16 R2, [R2.64] ;  /* 0x0000002402027981 */ /* 0x000ea4000c1e1500 */
[----:B--2---:R-:W-:-:S06]  /*ae40*/  HADD2.F32 R8, -RZ, R2.H0_H0 ;  /* 0x20000002ff087230 */ /* 0x004fcc0000004100 */
[----:B------:R-:W0:Y:S01]  /*ae50*/  F2I.S64.TRUNC R8, R8 ;  /* 0x0000000800087311 */ /* 0x000e22000020d900 */
[----:B------:R-:W-:Y:S05]  /*ae60*/  BRA `(.L_x_9696) ;  /* 0x00000ad000007947 */ /* 0x000fea0003800000 */
.L_x_9701:
[----:B------:R-:W2:Y:S02]  /*ae70*/  LDG.E.64 R2, [R2.64] ;  /* 0x0000002402027981 */ /* 0x000ea4000c1e1b00 */
[----:B--2---:R0:W2:Y:S01]  /*ae80*/  F2I.S64.F64.TRUNC R8, R2 ;  /* 0x0000000200087311 */ /* 0x0040a2000030d900 */
[----:B------:R-:W-:Y:S05]  /*ae90*/  BRA `(.L_x_9696) ;  /* 0x00000aa000007947 */ /* 0x000fea0003800000 */
.L_x_9691:
        /* <DEDUP_REMOVED lines=13> */
.L_x_9705:
[----:B------:R-:W2:Y:S02]  /*af70*/  LDG.E.64 R2, [R2.64] ;  /* 0x0000002402027981 */ /* 0x000ea4000c1e1b00 */
[----:B--2---:R0:W2:Y:S01]  /*af80*/  F2I.S64.F64.TRUNC R8, R2 ;  /* 0x0000000200087311 */ /* 0x0040a2000030d900 */
[----:B------:R-:W-:Y:S05]  /*af90*/  BRA `(.L_x_9696) ;  /* 0x000009a000007947 */ /* 0x000fea0003800000 */
.L_x_9704:
        /* <DEDUP_REMOVED lines=27> */
.L_x_9707:
        /* <DEDUP_REMOVED lines=14> */
.L_x_9706:
[----:B------:R-:W2:Y:S02]  /*b230*/  LDG.E.U16 R8, [R2.64] ;  /* 0x0000002402087981 */ /* 0x000ea4000c1e1500 */
[----:B--2---:R-:W-:-:S06]  /*b240*/  PRMT R8, RZ, 0x5410, R8 ;  /* 0x00005410ff087816 */ /* 0x004fcc0000000008 */
[----:B------:R-:W0:Y:S01]  /*b250*/  F2I.S64.TRUNC R8, R8 ;  /* 0x0000000800087311 */ /* 0x000e22000020d900 */
[----:B------:R-:W-:Y:S05]  /*b260*/  BRA `(.L_x_9696) ;  /* 0x000006d000007947 */ /* 0x000fea0003800000 */
.L_x_9703:
        /* <DEDUP_REMOVED lines=11> */
.L_x_9710:
        /* <DEDUP_REMOVED lines=21> */
.L_x_9714:
[----:B------:R-:W-:Y:S05]  /*b470*/  BSYNC B1 ;  /* 0x0000000000017941 */ /* 0x000fea0003800000 */
.L_x_9713:
[----:B------:R-:W-:Y:S01]  /*b480*/  IMAD.SHL.U32 R2, R2, 0x100000, RZ ;  /* 0x0010000002027824 */ /* 0x000fe200078e00ff */
[----:B------:R-:W-:-:S04]  /*b490*/  LEA R3, R0, 0x3b800000, 0x17 ;  /* 0x3b80000000037811 */ /* 0x000fc800078eb8ff */
[----:B------:R-:W-:Y:S02]  /*b4a0*/  LOP3.LUT R8, R3, R2, R8, 0xfe, !PT ;  /* 0x0000000203087212 */ /* 0x000fe400078efe08 */
.L_x_9712:
[----:B------:R-:W-:Y:S05]  /*b4b0*/  BSYNC B0 ;  /* 0x0000000000007941 */ /* 0x000fea0003800000 */
.L_x_9711:
[----:B------:R-:W0:Y:S01]  /*b4c0*/  F2I.S64.TRUNC R8, R8 ;  /* 0x0000000800087311 */ /* 0x000e22000020d900 */
[----:B------:R-:W-:Y:S05]  /*b4d0*/  BRA `(.L_x_9696) ;  /* 0x0000046000007947 */ /* 0x000fea0003800000 */
.L_x_9709:
        /* <DEDUP_REMOVED lines=21> */
.L_x_9718:
[----:B------:R-:W-:Y:S05]  /*b630*/  BSYNC B1 ;  /* 0x0000000000017941 */ /* 0x000fea0003800000 */
.L_x_9717:
[----:B------:R-:W-:Y:S01]  /*b640*/  IMAD.SHL.U32 R2, R2, 0x200000, RZ ;  /* 0x0020000002027824 */ /* 0x000fe200078e00ff */
[----:B------:R-:W-:-:S04]  /*b650*/  LEA R3, R0, 0x37800000, 0x17 ;  /* 0x3780000000037811 */ /* 0x000fc800078eb8ff */
[----:B------:R-:W-:Y:S02]  /*b660*/  LOP3.LUT R8, R3, R2, R8, 0xfe, !PT ;  /* 0x0000000203087212 */ /* 0x000fe400078efe08 */
.L_x_9716:
[----:B------:R-:W-:Y:S05]  /*b670*/  BSYNC B0 ;  /* 0x0000000000007941 */ /* 0x000fea0003800000 */
.L_x_9715:
[----:B------:R-:W0:Y:S01]  /*b680*/  F2I.S64.TRUNC R8, R8 ;  /* 0x0000000800087311 */ /* 0x000e22000020d900 */
[----:B------:R-:W-:Y:S05]  /*b690*/  BRA `(.L_x_9696) ;  /* 0x000002a000007947 */ /* 0x000fea0003800000 */
.L_x_9708:
        /* <DEDUP_REMOVED lines=14> */
.L_x_9722:
[----:B------:R-:W-:Y:S05]  /*b780*/  BSYNC B0 ;  /* 0x0000000000007941 */ /* 0x000fea0003800000 */
.L_x_9721:
[----:B------:R-:W0:Y:S01]  /*b790*/  F2I.S64.TRUNC R8, R8 ;  /* 0x0000000800087311 */ /* 0x000e22000020d900 */
[----:B------:R-:W-:Y:S05]  /*b7a0*/  BRA `(.L_x_9696) ;  /* 0x0000019000007947 */ /* 0x000fea0003800000 */
.L_x_9695:
        /* <DEDUP_REMOVED lines=21> */
.L_x_9720:
[----:B------:R0:W5:Y:S01]  /*b900*/  LDG.E.64 R8, [R2.64] ;  /* 0x0000002402087981 */ /* 0x000162000c1e1b00 */
[----:B------:R-:W-:Y:S05]  /*b910*/  BRA `(.L_x_9696) ;  /* 0x0000002000007947 */ /* 0x000fea0003800000 */
.L_x_9719:
[----:B------:R0:W5:Y:S01]  /*b920*/  LDG.E R8, [R2.64] ;  /* 0x0000002402087981 */ /* 0x000162000c1e1900 */
[----:B------:R-:W-:-:S03]  /*b930*/  IMAD.MOV.U32 R9, RZ, RZ, RZ ;  /* 0x000000ffff097224 */ /* 0x000fc600078e00ff */
.L_x_9696:
        /* <DEDUP_REMOVED lines=41> */
.L_x_9725:
        /* <DEDUP_REMOVED lines=48> */
.L_x_9724:
        /* <DEDUP_REMOVED lines=50> */
.L_x_9723:
        /* <DEDUP_REMOVED lines=16> */
.L_x_9729:
[----:B------:R-:W-:Y:S01]  /*c2f0*/  STG.E.U8 [R16.64], R2 ;  /* 0x0000000210007986 */ /* 0x000fe2000c101124 */
[----:B------:R-:W-:Y:S05]  /*c300*/  EXIT ;  /* 0x000000000000794d */ /* 0x000fea0003800000 */
.L_x_9728:
        /* <DEDUP_REMOVED lines=8> */
.L_x_9732:
[----:B------:R-:W-:Y:S01]  /*c390*/  STG.E [R16.64], R2 ;  /* 0x0000000210007986 */ /* 0x000fe2000c101924 */
[----:B------:R-:W-:Y:S05]  /*c3a0*/  EXIT ;  /* 0x000000000000794d */ /* 0x000fea0003800000 */
.L_x_9731:
[----:B------:R-:W-:Y:S01]  /*c3b0*/  STG.E.U16 [R16.64], R2 ;  /* 0x0000000210007986 */ /* 0x000fe2000c101524 */
[----:B------:R-:W-:Y:S05]  /*c3c0*/  EXIT ;  /* 0x000000000000794d */ /* 0x000fea0003800000 */
.L_x_9727:
        /* <DEDUP_REMOVED lines=9> */
.L_x_9734:
[----:B------:R-:W0:Y:S02]  /*c460*/  I2F.S64 R0, R2 ;  /* 0x0000000200007312 */ /* 0x000e240000301400 */
[----:B0-----:R-:W-:-:S05]  /*c470*/  F2FP.PACK_AB R0, RZ, R0 ;  /* 0x00000000ff00723e */ /* 0x001fca00000000ff */
[----:B------:R-:W-:Y:S01]  /*c480*/  STG.E.U16 [R16.64], R0 ;  /* 0x0000000010007986 */ /* 0x000fe2000c101524 */
[----:B------:R-:W-:Y:S05]  /*c490*/  EXIT ;  /* 0x000000000000794d */ /* 0x000fea0003800000 */
.L_x_9733:
        /* <DEDUP_REMOVED lines=10> */
.L_x_9736:
[----:B------:R-:W0:Y:S02]  /*c540*/  I2F.S64 R2, R2 ;  /* 0x0000000200027312 */ /* 0x000e240000301400 */
[----:B0-----:R-:W-:-:S04]  /*c550*/  F2FP.PACK_AB R3, RZ, R2 ;  /* 0x00000002ff03723e */ /* 0x001fc800000000ff */
[----:B------:R-:W-:-:S05]  /*c560*/  PRMT R3, R3, 0x5410, RZ ;  /* 0x0000541003037816 */ /* 0x000fca00000000ff */
[----:B------:R-:W-:Y:S01]  /*c570*/  STG.E [R16.64], R3 ;  /* 0x0000000310007986 */ /* 0x000fe2000c101924 */
[----:B------:R-:W-:Y:S05]  /*c580*/  EXIT ;  /* 0x000000000000794d */ /* 0x000fea0003800000 */
.L_x_9735:
[----:B------:R-:W0:Y:S02]  /*c590*/  I2F.F64.S64 R2, R2 ;  /* 0x0000000200027312 */ /* 0x000e240000301c00 */
[----:B0-----:R-:W-:Y:S01]  /*c5a0*/  STG.E.64 [R16.64], R2 ;  /* 0x0000000210007986 */ /* 0x001fe2000c101b24 */
[----:B------:R-:W-:Y:S05]  /*c5b0*/  EXIT ;  /* 0x000000000000794d */ /* 0x000fea0003800000 */
.L_x_9726:
        /* <DEDUP_REMOVED lines=13> */
.L_x_9739:
[----:B------:R-:W0:Y:S01]  /*c690*/  I2F.F64.S64 R4, R2 ;  /* 0x0000000200047312 */ /* 0x000e220000301c00 */
[----:B------:R-:W-:-:S05]  /*c6a0*/  CS2R R6, SRZ ;  /* 0x0000000000067805 */ /* 0x000fca000001ff00 */
[----:B0-----:R-:W-:Y:S01]  /*c6b0*/  STG.E.128 [R16.64], R4 ;  /* 0x0000000410007986 */ /* 0x001fe2000c101d24 */
[----:B------:R-:W-:Y:S05]  /*c6c0*/  EXIT ;  /* 0x000000000000794d */ /* 0x000fea0003800000 */
.L_x_9738:
        /* <DEDUP_REMOVED lines=21> */
.L_x_9743:
[----:B------:R-:W-:Y:S05]  /*c820*/  BSYNC B0 ;  /* 0x0000000000007941 */ /* 0x000fea0003800000 */
.L_x_9742:
[----:B------:R-:W-:-:S05]  /*c830*/  LOP3.LUT R5, R0, R5, RZ, 0xfc, !PT ;  /* 0x0000000500057212 */ /* 0x000fca00078efcff */
[----:B------:R-:W-:Y:S01]  /*c840*/  STG.E.U8 [R16.64], R5 ;  /* 0x0000000510007986 */ /* 0x000fe2000c101124 */
[----:B------:R-:W-:Y:S05]  /*c850*/  EXIT ;  /* 0x000000000000794d */ /* 0x000fea0003800000 */
.L_x_9741:
        /* <DEDUP_REMOVED lines=13> */
.L_x_9745:
[----:B------:R-:W-:Y:S01]  /*c930*/  IMAD.MOV.U32 R0, RZ, RZ, 0x7f ;  /* 0x0000007fff007424 */ /* 0x000fe200078e00ff */
[----:B------:R-:W-:-:S04]  /*c940*/  ISETP.GT.U32.AND P0, PT, R4, 0x7f800000, PT ;  /* 0x7f8000000400780c */ /* 0x000fc80003f04070 */
[----:B------:R-:W-:-:S04]  /*c950*/  SEL R0, R0, 0x7c, P0 ;  /* 0x0000007c00007807 */ /* 0x000fc80000000000 */
.L_x_9746:
[----:B------:R-:W-:Y:S05]  /*c960*/  BSYNC B0 ;  /* 0x0000000000007941 */ /* 0x000fea0003800000 */
.L_x_9744:
[----:B------:R-:W-:-:S04]  /*c970*/  LOP3.LUT R2, R3, 0x80000000, RZ, 0xc0, !PT ;  /* 0x8000000003027812 */ /* 0x000fc800078ec0ff */
[----:B------:R-:W-:-:S04]  /*c980*/  SHF.R.U32.HI R3, RZ, 0x18, R2 ;  /* 0x00000018ff037819 */ /* 0x000fc80000011602 */
[----:B------:R-:W-:-:S05]  /*c990*/  LOP3.LUT R3, R0, R3, RZ, 0xfc, !PT ;  /* 0x0000000300037212 */ /* 0x000fca00078efcff */
[----:B------:R-:W-:Y:S01]  /*c9a0*/  STG.E.U8 [R16.64], R3 ;  /* 0x0000000310007986 */ /* 0x000fe2000c101124 */
[----:B------:R-:W-:Y:S05]  /*c9b0*/  EXIT ;  /* 0x000000000000794d */ /* 0x000fea0003800000 */
.L_x_9740:
[----:B------:R-:W0:Y:S02]  /*c9c0*/  I2F.S64 R0, R2 ;  /* 0x0000000200007312 */ /* 0x000e240000301400 */
[----:B0-----:R-:W-:-:S05]  /*c9d0*/  F2FP.BF16.PACK_AB R0, RZ, R0 ;  /* 0x00000000ff00723e */ /* 0x001fca00000010ff */
[----:B------:R-:W-:Y:S01]  /*c9e0*/  STG.E.U16 [R16.64], R0 ;  /* 0x0000000010007986 */ /* 0x000fe2000c101524 */
[----:B------:R-:W-:Y:S05]  /*c9f0*/  EXIT ;  /* 0x000000000000794d */ /* 0x000fea0003800000 */
.L_x_9737:
        /* <DEDUP_REMOVED lines=10> */
.L_x_9749:
        /* <DEDUP_REMOVED lines=17> */
.L_x_9752:
[----:B------:R-:W-:-:S04]  /*cbb0*/  LOP3.LUT R2, R3, 0x80000000, RZ, 0xc0, !PT ;  /* 0x8000000003027812 */ /* 0x000fc800078ec0ff */
[----:B------:R-:W-:-:S04]  /*cbc0*/  SHF.R.U32.HI R3, RZ, 0x18, R2 ;  /* 0x00000018ff037819 */ /* 0x000fc80000011602 */
[----:B------:R-:W-:-:S04]  /*cbd0*/  LOP3.LUT R0, R0, R3, RZ, 0xfc, !PT ;  /* 0x0000000300007212 */ /* 0x000fc800078efcff */
[----:B------:R-:W-:Y:S02]  /*cbe0*/  PRMT R8, R0, 0x7610, R8 ;  /* 0x0000761000087816 */ /* 0x000fe40000000008 */
.L_x_9751:
[----:B------:R-:W-:Y:S05]  /*cbf0*/  BSYNC B0 ;  /* 0x0000000000007941 */ /* 0x000fea0003800000 */
.L_x_9750:
[----:B------:R-:W-:Y:S01]  /*cc00*/  STG.E.U8 [R16.64], R8 ;  /* 0x0000000810007986 */ /* 0x000fe2000c101124 */
[----:B------:R-:W-:Y:S05]  /*cc10*/  EXIT ;  /* 0x000000000000794d */ /* 0x000fea0003800000 */
.L_x_9748:
        /* <DEDUP_REMOVED lines=17> */
.L_x_9755:
[----:B------:R-:W-:-:S04]  /*cd30*/  LOP3.LUT R2, R3, 0x80000000, RZ, 0xc0, !PT ;  /* 0x8000000003027812 */ /* 0x000fc800078ec0ff */
[----:B------:R-:W-:-:S04]  /*cd40*/  SHF.R.U32.HI R3, RZ, 0x18, R2 ;  /* 0x00000018ff037819 */ /* 0x000fc80000011602 */
[----:B------:R-:W-:-:S04]  /*cd50*/  LOP3.LUT R0, R0, R3, RZ, 0xfc, !PT ;  /* 0x0000000300007212 */ /* 0x000fc800078efcff */
[----:B------:R-:W-:Y:S02]  /*cd60*/  PRMT R8, R0, 0x7610, R8 ;  /* 0x0000761000087816 */ /* 0x000fe40000000008 */
.L_x_9754:
[----:B------:R-:W-:Y:S05]  /*cd70*/  BSYNC B0 ;  /* 0x0000000000007941 */ /* 0x000fea0003800000 */
.L_x_9753:
[----:B------:R-:W-:Y:S01]  /*cd80*/  STG.E.U8 [R16.64], R8 ;  /* 0x0000000810007986 */ /* 0x000fe2000c101124 */
[----:B------:R-:W-:Y:S05]  /*cd90*/  EXIT ;  /* 0x000000000000794d */ /* 0x000fea0003800000 */
.L_x_9747:
        /* <DEDUP_REMOVED lines=23> */
.L_x_9730:
        /* <DEDUP_REMOVED lines=20> */
.L_x_9757:
[----:B------:R-:W-:Y:S01]  /*d050*/  STG.E.64 [R16.64], R2 ;  /* 0x0000000210007986 */ /* 0x000fe2000c101b24 */
[----:B------:R-:W-:Y:S05]  /*d060*/  EXIT ;  /* 0x000000000000794d */ /* 0x000fea0003800000 */
.L_x_9756:
[----:B------:R-:W-:Y:S01]  /*d070*/  STG.E [R16.64], R2 ;  /* 0x0000000210007986 */ /* 0x000fe2000c101924 */
[----:B------:R-:W-:Y:S05]  /*d080*/  EXIT ;  /* 0x000000000000794d */ /* 0x000fea0003800000 */
.L_x_9758:
        /* <DEDUP_REMOVED lines=15> */
.L_x_16305:


//--------------------- .text._ZN2at6native27unrolled_elementwise_kernelIZZNS0_73_GLOBAL__N__c8866d80_35_SparseBinaryOpIntersectionKernel_cu_1520ed90_315342_sparse_binary_op_intersection_kernel_implINS2_18CUDAKernelLauncherENS2_36CUDAValueSelectionIntersectionKernelINS2_9RhsProjOpEEElLl0EEEvRNS_6TensorERKS8_SB_RKSt6vectorIlSaIlEERKSt8optionalIS8_ESK_bbENKUlvE1_clEvEUllE_St5arrayIPcLm2EELi4E23TrivialOffsetCalculatorILi1EjESR_NS0_6memory12LoadWithCastILi1EEENSS_13StoreWithCastILi1EEEEEviT_T0_T2_T3_T4_T5_ --------------------------
	.section	.text._ZN2at6native27unrolled_elementwise_kernelIZZNS0_73_GLOBAL__N__c8866d80_35_SparseBinaryOpIntersectionKernel_cu_1520ed90_315342_sparse_binary_op_intersection_kernel_implINS2_18CUDAKernelLauncherENS2_36CUDAValueSelectionIntersectionKernelINS2_9RhsProjOpEEElLl0EEEvRNS_6TensorERKS8_SB_RKSt6vectorIlSaIlEERKSt8optionalIS8_ESK_bbENKUlvE1_clEvEUllE_St5arrayIPcLm2EELi4E23TrivialOffsetCalculatorILi1EjESR_NS0_6memory12LoadWithCastILi1EEENSS_13StoreWithCastILi1EEEEEviT_T0_T2_T3_T4_T5_,"ax",@progbits
	.sectioninfo	@"SHI_REGISTERS=48"
	.align	128
        .global         _ZN2at6native27unrolled_elementwise_kernelIZZNS0_73_GLOBAL__N__c8866d80_35_SparseBinaryOpIntersectionKernel_cu_1520ed90_315342_sparse_binary_op_intersection_kernel_implINS2_18CUDAKernelLauncherENS2_36CUDAValueSelectionIntersectionKernelINS2_9RhsProjOpEEElLl0EEEvRNS_6TensorERKS8_SB_RKSt6vectorIlSaIlEERKSt8optionalIS8_ESK_bbENKUlvE1_clEvEUllE_St5arrayIPcLm2EELi4E23TrivialOffsetCalculatorILi1EjESR_NS0_6memory12LoadWithCastILi1EEENSS_13StoreWithCastILi1EEEEEviT_T0_T2_T3_T4_T5_
        .type           _ZN2at6native27unrolled_elementwise_kernelIZZNS0_73_GLOBAL__N__c8866d80_35_SparseBinaryOpIntersectionKernel_cu_1520ed90_315342_sparse_binary_op_intersection_kernel_implINS2_18CUDAKernelLauncherENS2_36CUDAValueSelectionIntersectionKernelINS2_9RhsProjOpEEElLl0EEEvRNS_6TensorERKS8_SB_RKSt6vectorIlSaIlEERKSt8optionalIS8_ESK_bbENKUlvE1_clEvEUllE_St5arrayIPcLm2EELi4E23TrivialOffsetCalculatorILi1EjESR_NS0_6memory12LoadWithCastILi1EEENSS_13StoreWithCastILi1EEEEEviT_T0_T2_T3_T4_T5_,@function
        .size           _ZN2at6native27unrolled_elementwise_kernelIZZNS0_73_GLOBAL__N__c8866d80_35_SparseBinaryOpIntersectionKernel_cu_1520ed90_315342_sparse_binary_op_intersection_kernel_implINS2_18CUDAKernelLauncherENS2_36CUDAValueSelectionIntersectionKernelINS2_9RhsProjOpEEElLl0EEEvRNS_6TensorERKS8_SB_RKSt6vectorIlSaIlEERKSt8optionalIS8_ESK_bbENKUlvE1_clEvEUllE_St5arrayIPcLm2EELi4E23TrivialOffsetCalculatorILi1EjESR_NS0_6memory12LoadWithCastILi1EEENSS_13StoreWithCastILi1EEEEEviT_T0_T2_T3_T4_T5_,(.L_x_16306 - _ZN2at6native27unrolled_elementwise_kernelIZZNS0_73_GLOBAL__N__c8866d80_35_SparseBinaryOpIntersectionKernel_cu_1520ed90_315342_sparse_binary_op_intersection_kernel_implINS2_18CUDAKernelLauncherENS2_36CUDAValueSelectionIntersectionKernelINS2_9RhsProjOpEEElLl0EEEvRNS_6TensorERKS8_SB_RKSt6vectorIlSaIlEERKSt8optionalIS8_ESK_bbENKUlvE1_clEvEUllE_St5arrayIPcLm2EELi4E23TrivialOffsetCalculatorILi1EjESR_NS0_6memory12LoadWithCastILi1EEENSS_13StoreWithCastILi1EEEEEviT_T0_T2_T3_T4_T5_)
        .other          _ZN2at6native27unrolled_elementwise_kernelIZZNS0_73_GLOBAL__N__c8866d80_35_SparseBinaryOpIntersectionKernel_cu_1520ed90_315342_sparse_binary_op_intersection_kernel_implINS2_18CUDAKernelLauncherENS2_36CUDAValueSelectionIntersectionKernelINS2_9RhsProjOpEEElLl0EEEvRNS_6TensorERKS8_SB_RKSt6vectorIlSaIlEERKSt8optionalIS8_ESK_bbENKUlvE1_clEvEUllE_St5arrayIPcLm2EELi4E23TrivialOffsetCalculatorILi1EjESR_NS0_6memory12LoadWithCastILi1EEENSS_13StoreWithCastILi1EEEEEviT_T0_T2_T3_T4_T5_,@"STO_CUDA_ENTRY STV_DEFAULT"
_ZN2at6native27unrolled_elementwise_kernelIZZNS0_73_GLOBAL__N__c8866d80_35_SparseBinaryOpIntersectionKernel_cu_1520ed90_315342_sparse_binary_op_intersection_kernel_implINS2_18CUDAKernelLauncherENS2_36CUDAValueSelectionIntersectionKernelINS2_9RhsProjOpEEElLl0EEEvRNS_6TensorERKS8_SB_RKSt6vectorIlSaIlEERKSt8optionalIS8_ESK_bbENKUlvE1_clEvEUllE_St5arrayIPcLm2EELi4E23TrivialOffsetCalculatorILi1EjESR_NS0_6memory12LoadWithCastILi1EEENSS_13StoreWithCastILi1EEEEEviT_T0_T2_T3_T4_T5_:
.text._ZN2at6native27unrolled_elementwise_kernelIZZNS0_73_GLOBAL__N__c8866d80_35_SparseBinaryOpIntersectionKernel_cu_1520ed90_315342_sparse_binary_op_intersection_kernel_implINS2_18CUDAKernelLauncherENS2_36CUDAValueSelectionIntersectionKernelINS2_9RhsProjOpEEElLl0EEEvRNS_6TensorERKS8_SB_RKSt6vectorIlSaIlEERKSt8optionalIS8_ESK_bbENKUlvE1_clEvEUllE_St5arrayIPcLm2EELi4E23TrivialOffsetCalculatorILi1EjESR_NS0_6memory12LoadWithCastILi1EEENSS_13StoreWithCastILi1EEEEEviT_T0_T2_T3_T4_T5_:
        /* <DEDUP_REMOVED lines=32> */
.L_x_9764:
[----:B------:R0:W5:Y:S01]  /*0200*/  LDG.E.U8 R22, [R2.64] ;  /* 0x0000002402167981 */ /* 0x000162000c1e1100 */
[----:B------:R-:W-:Y:S01]  /*0210*/  IMAD.MOV.U32 R23, RZ, RZ, RZ ;  /* 0x000000ffff177224 */ /* 0x000fe200078e00ff */
[----:B------:R-:W-:Y:S05]  /*0220*/  BRA `(.L_x_9766) ;  /* 0x00000d6000007947 */ /* 0x000fea0003800000 */
.L_x_9763:
        /* <DEDUP_REMOVED lines=8> */
.L_x_9768:
[----:B------:R-:W2:Y:S02]  /*02b0*/  LDG.E R22, [R2.64] ;  /* 0x0000002402167981 */ /* 0x000ea4000c1e1900 */
[----:B--2---:R-:W-:Y:S01]  /*02c0*/  SHF.R.S32.HI R23, RZ, 0x1f, R22 ;  /* 0x0000001fff177819 */ /* 0x004fe20000011416 */
[----:B------:R-:W-:Y:S05]  /*02d0*/  BRA `(.L_x_9766) ;  /* 0x00000cb000007947 */ /* 0x000fea0003800000 */
.L_x_9767:
[----:B------:R-:W2:Y:S02]  /*02e0*/  LDG.E.S16 R22, [R2.64] ;  /* 0x0000002402167981 */ /* 0x000ea4000c1e1700 */
[----:B--2---:R-:W-:Y:S01]  /*02f0*/  SHF.R.S32.HI R23, RZ, 0x1f, R22 ;  /* 0x0000001fff177819 */ /* 0x004fe20000011416 */
[----:B------:R-:W-:Y:S05]  /*0300*/  BRA `(.L_x_9766) ;  /* 0x00000c8000007947 */ /* 0x000fea0003800000 */
.L_x_9762:
        /* <DEDUP_REMOVED lines=9> */
.L_x_9770:
[----:B------:R-:W2:Y:S02]  /*03a0*/  LDG.E.U16 R2, [R2.64] ;  /* 0x0000002402027981 */ /* 0x000ea4000c1e1500 */
[----:B--2---:R-:W-:-:S06]  /*03b0*/  HADD2.F32 R22, -RZ, R2.H0_H0 ;  /* 0x20000002ff167230 */ /* 0x004fcc0000004100 */
[----:B------:R-:W0:Y:S01]  /*03c0*/  F2I.S64.TRUNC R22, R22 ;  /* 0x0000001600167311 */ /* 0x000e22000020d900 */
[----:B------:R-:W-:Y:S05]  /*03d0*/  BRA `(.L_x_9766) ;  /* 0x00000bb000007947 */ /* 0x000fea0003800000 */
.L_x_9769:
        /* <DEDUP_REMOVED lines=9> */
.L_x_9772:
[----:B------:R-:W2:Y:S02]  /*0470*/  LDG.E.U16 R2, [R2.64] ;  /* 0x0000002402027981 */ /* 0x000ea4000c1e1500 */
[----:B--2---:R-:W-:-:S06]  /*0480*/  HADD2.F32 R22, -RZ, R2.H0_H0 ;  /* 0x20000002ff167230 */ /* 0x004fcc0000004100 */
[----:B------:R-:W0:Y:S01]  /*0490*/  F2I.S64.TRUNC R22, R22 ;  /* 0x0000001600167311 */ /* 0x000e22000020d900 */
[----:B------:R-:W-:Y:S05]  /*04a0*/  BRA `(.L_x_9766) ;  /* 0x00000ae000007947 */ /* 0x000fea0003800000 */
.L_x_9771:
[----:B------:R-:W2:Y:S02]  /*04b0*/  LDG.E.64 R2, [R2.64] ;  /* 0x0000002402027981 */ /* 0x000ea4000c1e1b00 */
[----:B--2---:R0:W1:Y:S01]  /*04c0*/  F2I.S64.F64.TRUNC R22, R2 ;  /* 0x0000000200167311 */ /* 0x004062000030d900 */
[----:B------:R-:W-:Y:S05]  /*04d0*/  BRA `(.L_x_9766) ;  /* 0x00000ab000007947 */ /* 0x000fea0003800000 */
.L_x_9761:
        /* <DEDUP_REMOVED lines=13> */
.L_x_9775:
[----:B------:R-:W2:Y:S02]  /*05b0*/  LDG.E.64 R2, [R2.64] ;  /* 0x0000002402027981 */ /* 0x000ea4000c1e1b00 */
[----:B--2---:R0:W1:Y:S01]  /*05c0*/  F2I.S64.F64.TRUNC R22, R2 ;  /* 0x0000000200167311 */ /* 0x004062000030d900 */
[----:B------:R-:W-:Y:S05]  /*05d0*/  BRA `(.L_x_9766) ;  /* 0x000009b000007947 */ /* 0x000fea0003800000 */
.L_x_9774:
        /* <DEDUP_REMOVED lines=27> */
.L_x_9777:
        /* <DEDUP_REMOVED lines=15> */
.L_x_9776:
[----:B------:R-:W2:Y:S02]  /*0880*/  LDG.E.U16 R22, [R2.64] ;  /* 0x0000002402167981 */ /* 0x000ea4000c1e1500 */
[----:B--2---:R-:W-:-:S06]  /*0890*/  PRMT R22, RZ, 0x5410, R22 ;  /* 0x00005410ff167816 */ /* 0x004fcc0000000016 */
[----:B------:R-:W0:Y:S01]  /*08a0*/  F2I.S64.TRUNC R22, R22 ;  /* 0x0000001600167311 */ /* 0x000e22000020d900 */
[----:B------:R-:W-:Y:S05]  /*08b0*/  BRA `(.L_x_9766) ;  /* 0x000006d000007947 */ /* 0x000fea0003800000 */
.L_x_9773:
        /* <DEDUP_REMOVED lines=11> */
.L_x_9780:
        /* <DEDUP_REMOVED lines=21> */
.L_x_9784:
[----:B------:R-:W-:Y:S05]  /*0ac0*/  BSYNC B1 ;  /* 0x0000000000017941 */ /* 0x000fea0003800000 */
.L_x_9783:
[----:B------:R-:W-:Y:S01]  /*0ad0*/  IMAD.SHL.U32 R2, R2, 0x100000, RZ ;  /* 0x0010000002027824 */ /* 0x000fe200078e00ff */
[----:B------:R-:W-:-:S04]  /*0ae0*/  LEA R3, R0, 0x3b800000, 0x17 ;  /* 0x3b80000000037811 */ /* 0x000fc800078eb8ff */
[----:B------:R-:W-:Y:S02]  /*0af0*/  LOP3.LUT R22, R3, R2, R22, 0xfe, !PT ;  /* 0x0000000203167212 */ /* 0x000fe400078efe16 */
.L_x_9782:
[----:B------:R-:W-:Y:S05]  /*0b00*/  BSYNC B0 ;  /* 0x0000000000007941 */ /* 0x000fea0003800000 */
.L_x_9781:
[----:B------:R-:W0:Y:S01]  /*0b10*/  F2I.S64.TRUNC R22, R22 ;  /* 0x0000001600167311 */ /* 0x000e22000020d900 */
[----:B------:R-:W-:Y:S05]  /*0b20*/  BRA `(.L_x_9766) ;  /* 0x0000046000007947 */ /* 0x000fea0003800000 */
.L_x_9779:
        /* <DEDUP_REMOVED lines=21> */
.L_x_9788:
[----:B------:R-:W-:Y:S05]  /*0c80*/  BSYNC B1 ;  /* 0x0000000000017941 */ /* 0x000fea0003800000 */
.L_x_9787:
[----:B------:R-:W-:Y:S01]  /*0c90*/  IMAD.SHL.U32 R2, R2, 0x200000, RZ ;  /* 0x0020000002027824 */ /* 0x000fe200078e00ff */
[----:B------:R-:W-:-:S04]  /*0ca0*/  LEA R3, R0, 0x37800000, 0x17 ;  /* 0x3780000000037811 */ /* 0x000fc800078eb8ff */
[----:B------:R-:W-:Y:S02]  /*0cb0*/  LOP3.LUT R22, R3, R2, R22, 0xfe, !PT ;  /* 0x0000000203167212 */ /* 0x000fe400078efe16 */
.L_x_9786:
[----:B------:R-:W-:Y:S05]  /*0cc0*/  BSYNC B0 ;  /* 0x0000000000007941 */ /* 0x000fea0003800000 */
.L_x_9785:
[----:B------:R-:W0:Y:S01]  /*0cd0*/  F2I.S64.TRUNC R22, R22 ;  /* 0x0000001600167311 */ /* 0x000e22000020d900 */
[----:B------:R-:W-:Y:S05]  /*0ce0*/  BRA `(.L_x_9766) ;  /* 0x000002a000007947 */ /* 0x000fea0003800000 */
.L_x_9778:
        /* <DEDUP_REMOVED lines=14> */
.L_x_9792:
[----:B------:R-:W-:Y:S05]  /*0dd0*/  BSYNC B0 ;  /* 0x0000000000007941 */ /* 0x000fea0003800000 */
.L_x_9791:
[----:B------:R-:W0:Y:S01]  /*0de0*/  F2I.S64.TRUNC R22, R22 ;  /* 0x0000001600167311 */ /* 0x000e22000020d900 */
[----:B------:R-:W-:Y:S05]  /*0df0*/  BRA `(.L_x_9766) ;  /* 0x0000019000007947 */ /* 0x000fea0003800000 */
.L_x_9765:
        /* <DEDUP_REMOVED lines=21> */
.L_x_9790:
[----:B------:R0:W5:Y:S01]  /*0f50*/  LDG.E.64 R22, [R2.64] ;  /* 0x0000002402167981 */ /* 0x000162000c1e1b00 */
[----:B------:R-:W-:Y:S05]  /*0f60*/  BRA `(.L_x_9766) ;  /* 0x0000002000007947 */ /* 0x000fea0003800000 */
.L_x_9789:
[----:B------:R0:W5:Y:S01]  /*0f70*/  LDG.E R22, [R2.64] ;  /* 0x0000002402167981 */ /* 0x000162000c1e1900 */
[----:B------:R-:W-:-:S03]  /*0f80*/  IMAD.MOV.U32 R23, RZ, RZ, RZ ;  /* 0x000000ffff177224 */ /* 0x000fc600078e00ff */
.L_x_9766:
[----:B------:R-:W2:Y:S02]  /*0f90*/  S2R R27, SR_TID.X ;  /* 0x00000000001b7919 */ /* 0x000ea40000002100 */
[----:B--2---:R-:W-:Y:S02]  /*0fa0*/  IADD3 R27, R27, 0x80, RZ ;  /* 0x000000801b1b7810 */ /* 0x004fe40007ffe0ff */
.L_x_9760:
[----:B--2---:R-:W-:Y:S05]  /*0fb0*/  BSYNC B6 ;  /* 0x0000000000067941 */ /* 0x004fea0003800000 */
.L_x_9759:
        /* <DEDUP_REMOVED lines=23> */
.L_x_9798:
[----:B------:R0:W5:Y:S01]  /*1130*/  LDG.E.U8 R24, [R2.64] ;  /* 0x0000002402187981 */ /* 0x000162000c1e1100 */
[----:B------:R-:W-:Y:S01]  /*1140*/  IMAD.MOV.U32 R25, RZ, RZ, RZ ;  /* 0x000000ffff197224 */ /* 0x000fe200078e00ff */
[----:B------:R-:W-:Y:S05]  /*1150*/  BRA `(.L_x_9800) ;  /* 0x00000d5000007947 */ /* 0x000fea0003800000 */
.L_x_9797:
        /* <DEDUP_REMOVED lines=8> */
.L_x_9802:
[----:B------:R-:W2:Y:S02]  /*11e0*/  LDG.E R24, [R2.64] ;  /* 0x0000002402187981 */ /* 0x000ea4000c1e1900 */
[----:B--2---:R-:W-:Y:S01]  /*11f0*/  SHF.R.S32.HI R25, RZ, 0x1f, R24 ;  /* 0x0000001fff197819 */ /* 0x004fe20000011418 */
[----:B------:R-:W-:Y:S05]  /*1200*/  BRA `(.L_x_9800) ;  /* 0x00000ca000007947 */ /* 0x000fea0003800000 */
.L_x_9801:
[----:B------:R-:W2:Y:S02]  /*1210*/  LDG.E.S16 R24, [R2.64] ;  /* 0x0000002402187981 */ /* 0x000ea4000c1e1700 */
[----:B--2---:R-:W-:Y:S01]  /*1220*/  SHF.R.S32.HI R25, RZ, 0x1f, R24 ;  /* 0x0000001fff197819 */ /* 0x004fe20000011418 */
[----:B------:R-:W-:Y:S05]  /*1230*/  BRA `(.L_x_9800) ;  /* 0x00000c7000007947 */ /* 0x000fea0003800000 */
.L_x_9796:
        /* <DEDUP_REMOVED lines=9> */
.L_x_9804:
[----:B------:R-:W2:Y:S02]  /*12d0*/  LDG.E.U16 R2, [R2.64] ;  /* 0x0000002402027981 */ /* 0x000ea4000c1e1500 */
[----:B--2---:R-:W-:-:S06]  /*12e0*/  HADD2.F32 R24, -RZ, R2.H0_H0 ;  /* 0x20000002ff187230 */ /* 0x004fcc0000004100 */
[----:B------:R-:W0:Y:S01]  /*12f0*/  F2I.S64.TRUNC R24, R24 ;  /* 0x0000001800187311 */ /* 0x000e22000020d900 */
[----:B------:R-:W-:Y:S05]  /*1300*/  BRA `(.L_x_9800) ;  /* 0x00000ba000007947 */ /* 0x000fea0003800000 */
.L_x_9803:
        /* <DEDUP_REMOVED lines=9> */
.L_x_9806:
[----:B------:R-:W2:Y:S02]  /*13a0*/  LDG.E.U16 R2, [R2.64] ;  /* 0x0000002402027981 */ /* 0x000ea4000c1e1500 */
[----:B--2---:R-:W-:-:S06]  /*13b0*/  HADD2.F32 R24, -RZ, R2.H0_H0 ;  /* 0x20000002ff187230 */ /* 0x004fcc0000004100 */
[----:B------:R-:W0:Y:S01]  /*13c0*/  F2I.S64.TRUNC R24, R24 ;  /* 0x0000001800187311 */ /* 0x000e22000020d900 */
[----:B------:R-:W-:Y:S05]  /*13d0*/  BRA `(.L_x_9800) ;  /* 0x00000ad000007947 */ /* 0x000fea0003800000 */
.L_x_9805:
[----:B------:R-:W2:Y:S02]  /*13e0*/  LDG.E.64 R2, [R2.64] ;  /* 0x0000002402027981 */ /* 0x000ea4000c1e1b00 */
[----:B--2---:R0:W2:Y:S01]  /*13f0*/  F2I.S64.F64.TRUNC R24, R2 ;  /* 0x0000000200187311 */ /* 0x0040a2000030d900 */
[----:B------:R-:W-:Y:S05]  /*1400*/  BRA `(.L_x_9800) ;  /* 0x00000aa000007947 */ /* 0x000fea0003800000 */
.L_x_9795:
        /* <DEDUP_REMOVED lines=13> */
.L_x_9809:
[----:B------:R-:W2:Y:S02]  /*14e0*/  LDG.E.64 R2, [R2.64] ;  /* 0x0000002402027981 */ /* 0x000ea4000c1e1b00 */
[----:B--2---:R0:W2:Y:S01]  /*14f0*/  F2I.S64.F64.TRUNC R24, R2 ;  /* 0x0000000200187311 */ /* 0x0040a2000030d900 */
[----:B------:R-:W-:Y:S05]  /*1500*/  BRA `(.L_x_9800) ;  /* 0x000009a000007947 */ /* 0x000fea0003800000 */
.L_x_9808:
        /* <DEDUP_REMOVED lines=27> */
.L_x_9811:
        /* <DEDUP_REMOVED lines=14> */
.L_x_9810:
[----:B------:R-:W2:Y:S02]  /*17a0*/  LDG.E.U16 R24, [R2.64] ;  /* 0x0000002402187981 */ /* 0x000ea4000c1e1500 */
[----:B--2---:R-:W-:-:S06]  /*17b0*/  PRMT R24, RZ, 0x5410, R24 ;  /* 0x00005410ff187816 */ /* 0x004fcc0000000018 */
[----:B------:R-:W0:Y:S01]  /*17c0*/  F2I.S64.TRUNC R24, R24 ;  /* 0x0000001800187311 */ /* 0x000e22000020d900 */
[----:B------:R-:W-:Y:S05]  /*17d0*/  BRA `(.L_x_9800) ;  /* 0x000006d000007947 */ /* 0x000fea0003800000 */
.L_x_9807:
        /* <DEDUP_REMOVED lines=11> */
.L_x_9814:
        /* <DEDUP_REMOVED lines=21> */
.L_x_9818:
[----:B------:R-:W-:Y:S05]  /*19e0*/  BSYNC B1 ;  /* 0x0000000000017941 */ /* 0x000fea0003800000 */
.L_x_9817:
[----:B------:R-:W-:Y:S01]  /*19f0*/  IMAD.SHL.U32 R2, R2, 0x100000, RZ ;  /* 0x0010000002027824 */ /* 0x000fe200078e00ff */
[----:B------:R-:W-:-:S04]  /*1a00*/  LEA R3, R0, 0x3b800000, 0x17 ;  /* 0x3b80000000037811 */ /* 0x000fc800078eb8ff */
[----:B------:R-:W-:Y:S02]  /*1a10*/  LOP3.LUT R24, R3, R2, R24, 0xfe, !PT ;  /* 0x0000000203187212 */ /* 0x000fe400078efe18 */
.L_x_9816:
[----:B------:R-:W-:Y:S05]  /*1a20*/  BSYNC B0 ;  /* 0x0000000000007941 */ /* 0x000fea0003800000 */
.L_x_9815:
[----:B------:R-:W0:Y:S01]  /*1a30*/  F2I.S64.TRUNC R24, R24 ;  /* 0x0000001800187311 */ /* 0x000e22000020d900 */
[----:B------:R-:W-:Y:S05]  /*1a40*/  BRA `(.L_x_9800) ;  /* 0x0000046000007947 */ /* 0x000fea0003800000 */
.L_x_9813:
        /* <DEDUP_REMOVED lines=21> */
.L_x_9822:
[----:B------:R-:W-:Y:S05]  /*1ba0*/  BSYNC B1 ;  /* 0x0000000000017941 */ /* 0x000fea0003800000 */
.L_x_9821:
[----:B------:R-:W-:Y:S01]  /*1bb0*/  IMAD.SHL.U32 R2, R2, 0x200000, RZ ;  /* 0x0020000002027824 */ /* 0x000fe200078e00ff */
[----:B------:R-:W-:-:S04]  /*1bc0*/  LEA R3, R0, 0x37800000, 0x17 ;  /* 0x3780000000037811 */ /* 0x000fc800078eb8ff */
[----:B------:R-:W-:Y:S02]  /*1bd0*/  LOP3.LUT R24, R3, R2, R24, 0xfe, !PT ;  /* 0x0000000203187212 */ /* 0x000fe400078efe18 */
.L_x_9820:
[----:B------:R-:W-:Y:S05]  /*1be0*/  BSYNC B0 ;  /* 0x0000000000007941 */ /* 0x000fea0003800000 */
.L_x_9819:
[----:B------:R-:W0:Y:S01]  /*1bf0*/  F2I.S64.TRUNC R24, R24 ;  /* 0x0000001800187311 */ /* 0x000e22000020d900 */
[----:B------:R-:W-:Y:S05]  /*1c00*/  BRA `(.L_x_9800) ;  /* 0x000002a000007947 */ /* 0x000fea0003800000 */
.L_x_9812:
        /* <DEDUP_REMOVED lines=14> */
.L_x_9826:
[----:B------:R-:W-:Y:S05]  /*1cf0*/  BSYNC B0 ;  /* 0x0000000000007941 */ /* 0x000fea0003800000 */
.L_x_9825:
[----:B------:R-:W0:Y:S01]  /*1d00*/  F2I.S64.TRUNC R24, R24 ;  /* 0x0000001800187311 */ /* 0x000e22000020d900 */
[----:B------:R-:W-:Y:S05]  /*1d10*/  BRA `(.L_x_9800) ;  /* 0x0000019000007947 */ /* 0x000fea0003800000 */
.L_x_9799:
        /* <DEDUP_REMOVED lines=21> */
.L_x_9824:
[----:B------:R0:W5:Y:S01]  /*1e70*/  LDG.E.64 R24, [R2.64] ;  /* 0x0000002402187981 */ /* 0x000162000c1e1b00 */
[----:B------:R-:W-:Y:S05]  /*1e80*/  BRA `(.L_x_9800) ;  /* 0x0000002000007947 */ /* 0x000fea0003800000 */
.L_x_9823:
[----:B------:R0:W5:Y:S01]  /*1e90*/  LDG.E R24, [R2.64] ;  /* 0x0000002402187981 */ /* 0x000162000c1e1900 */
[----:B------:R-:W-:-:S03]  /*1ea0*/  IMAD.MOV.U32 R25, RZ, RZ, RZ ;  /* 0x000000ffff197224 */ /* 0x000fc600078e00ff */
.L_x_9800:
[----:B------:R-:W-:-:S04]  /*1eb0*/  IADD3 R27, R27, 0x80, RZ ;  /* 0x000000801b1b7810 */ /* 0x000fc80007ffe0ff */
.L_x_9794:
[----:B------:R-:W-:Y:S05]  /*1ec0*/  BSYNC B6 ;  /* 0x0000000000067941 */ /* 0x000fea0003800000 */
.L_x_9793:
        /* <DEDUP_REMOVED lines=25> */
.L_x_9832:
[----:B------:R0:W5:Y:S01]  /*2060*/  LDG.E.U8 R16, [R2.64] ;  /* 0x0000002402107981 */ /* 0x000162000c1e1100 */
[----:B------:R-:W-:Y:S01]  /*2070*/  IMAD.MOV.U32 R17, RZ, RZ, RZ ;  /* 0x000000ffff117224 */ /* 0x000fe200078e00ff */
[----:B------:R-:W-:Y:S05]  /*2080*/  BRA `(.L_x_9834) ;  /* 0x00000d5000007947 */ /* 0x000fea0003800000 */
.L_x_9831:
        /* <DEDUP_REMOVED lines=8> */
.L_x_9836:
[----:B------:R-:W3:Y:S02]  /*2110*/  LDG.E R16, [R2.64] ;  /* 0x0000002402107981 */ /* 0x000ee4000c1e1900 */
[----:B---3--:R-:W-:Y:S01]  /*2120*/  SHF.R.S32.HI R17, RZ, 0x1f, R16 ;  /* 0x0000001fff117819 */ /* 0x008fe20000011410 */
[----:B------:R-:W-:Y:S05]  /*2130*/  BRA `(.L_x_9834) ;  /* 0x00000ca000007947 */ /* 0x000fea0003800000 */
.L_x_9835:
[----:B------:R-:W3:Y:S02]  /*2140*/  LDG.E.S16 R16, [R2.64] ;  /* 0x0000002402107981 */ /* 0x000ee4000c1e1700 */
[----:B---3--:R-:W-:Y:S01]  /*2150*/  SHF.R.S32.HI R17, RZ, 0x1f, R16 ;  /* 0x0000001fff117819 */ /* 0x008fe20000011410 */
[----:B------:R-:W-:Y:S05]  /*2160*/  BRA `(.L_x_9834) ;  /* 0x00000c7000007947 */ /* 0x000fea0003800000 */
.L_x_9830:
        /* <DEDUP_REMOVED lines=9> */
.L_x_9838:
[----:B------:R-:W3:Y:S02]  /*2200*/  LDG.E.U16 R2, [R2.64] ;  /* 0x0000002402027981 */ /* 0x000ee4000c1e1500 */
[----:B---3--:R-:W-:-:S06]  /*2210*/  HADD2.F32 R16, -RZ, R2.H0_H0 ;  /* 0x20000002ff107230 */ /* 0x008fcc0000004100 */
[----:B------:R-:W0:Y:S01]  /*2220*/  F2I.S64.TRUNC R16, R16 ;  /* 0x0000001000107311 */ /* 0x000e22000020d900 */
[----:B------:R-:W-:Y:S05]  /*2230*/  BRA `(.L_x_9834) ;  /* 0x00000ba000007947 */ /* 0x000fea0003800000 */
.L_x_9837:
        /* <DEDUP_REMOVED lines=9> */
.L_x_9840:
[----:B------:R-:W3:Y:S02]  /*22d0*/  LDG.E.U16 R2, [R2.64] ;  /* 0x0000002402027981 */ /* 0x000ee4000c1e1500 */
[----:B---3--:R-:W-:-:S06]  /*22e0*/  HADD2.F32 R16, -RZ, R2.H0_H0 ;  /* 0x20000002ff107230 */ /* 0x008fcc0000004100 */
[----:B------:R-:W0:Y:S01]  /*22f0*/  F2I.S64.TRUNC R16, R16 ;  /* 0x0000001000107311 */ /* 0x000e22000020d900 */
[----:B------:R-:W-:Y:S05]  /*2300*/  BRA `(.L_x_9834) ;  /* 0x00000ad000007947 */ /* 0x000fea0003800000 */
.L_x_9839:
[----:B------:R-:W3:Y:S02]  /*2310*/  LDG.E.64 R2, [R2.64] ;  /* 0x0000002402027981 */ /* 0x000ee4000c1e1b00 */
[----:B---3--:R0:W3:Y:S01]  /*2320*/  F2I.S64.F64.TRUNC R16, R2 ;  /* 0x0000000200107311 */ /* 0x0080e2000030d900 */
[----:B------:R-:W-:Y:S05]  /*2330*/  BRA `(.L_x_9834) ;  /* 0x00000aa000007947 */ /* 0x000fea0003800000 */
.L_x_9829:
        /* <DEDUP_REMOVED lines=13> */
.L_x_9843:
[----:B------:R-:W3:Y:S02]  /*2410*/  LDG.E.64 R2, [R2.64] ;  /* 0x0000002402027981 */ /* 0x000ee4000c1e1b00 */
[----:B---3--:R0:W3:Y:S01]  /*2420*/  F2I.S64.F64.TRUNC R16, R2 ;  /* 0x0000000200107311 */ /* 0x0080e2000030d900 */
[----:B------:R-:W-:Y:S05]  /*2430*/  BRA `(.L_x_9834) ;  /* 0x000009a000007947 */ /* 0x000fea0003800000 */
.L_x_9842:
        /* <DEDUP_REMOVED lines=27> */
.L_x_9845:
        /* <DEDUP_REMOVED lines=14> */
.L_x_9844:
[----:B------:R-:W3:Y:S02]  /*26d0*/  LDG.E.U16 R16, [R2.64] ;  /* 0x0000002402107981 */ /* 0x000ee4000c1e1500 */
[----:B---3--:R-:W-:-:S06]  /*26e0*/  PRMT R16, RZ, 0x5410, R16 ;  /* 0x00005410ff107816 */ /* 0x008fcc0000000010 */
[----:B------:R-:W0:Y:S01]  /*26f0*/  F2I.S64.TRUNC R16, R16 ;  /* 0x0000001000107311 */ /* 0x000e22000020d900 */
[----:B------:R-:W-:Y:S05]  /*2700*/  BRA `(.L_x_9834) ;  /* 0x000006d000007947 */ /* 0x000fea0003800000 */
.L_x_9841:
        /* <DEDUP_REMOVED lines=11> */
.L_x_9848:
        /* <DEDUP_REMOVED lines=21> */
.L_x_9852:
[----:B------:R-:W-:Y:S05]  /*2910*/  BSYNC B1 ;  /* 0x0000000000017941 */ /* 0x000fea0003800000 */
.L_x_9851:
[----:B------:R-:W-:Y:S01]  /*2920*/  IMAD.SHL.U32 R2, R2, 0x100000, RZ ;  /* 0x0010000002027824 */ /* 0x000fe200078e00ff */
[----:B------:R-:W-:-:S04]  /*2930*/  LEA R3, R0, 0x3b800000, 0x17 ;  /* 0x3b80000000037811 */ /* 0x000fc800078eb8ff */
[----:B------:R-:W-:Y:S02]  /*2940*/  LOP3.LUT R16, R3, R2, R16, 0xfe, !PT ;  /* 0x0000000203107212 */ /* 0x000fe400078efe10 */
.L_x_9850:
[----:B------:R-:W-:Y:S05]  /*2950*/  BSYNC B0 ;  /* 0x0000000000007941 */ /* 0x000fea0003800000 */
.L_x_9849:
[----:B------:R-:W0:Y:S01]  /*2960*/  F2I.S64.TRUNC R16, R16 ;  /* 0x0000001000107311 */ /* 0x000e22000020d900 */
[----:B------:R-:W-:Y:S05]  /*2970*/  BRA `(.L_x_9834) ;  /* 0x0000046000007947 */ /* 0x000fea0003800000 */
.L_x_9847:
        /* <DEDUP_REMOVED lines=21> */
.L_x_9856:
[----:B------:R-:W-:Y:S05]  /*2ad0*/  BSYNC B1 ;  /* 0x0000000000017941 */ /* 0x000fea0003800000 */
.L_x_9855:
[----:B------:R-:W-:Y:S01]  /*2ae0*/  IMAD.SHL.U32 R2, R2, 0x200000, RZ ;  /* 0x0020000002027824 */ /* 0x000fe200078e00ff */
[----:B------:R-:W-:-:S04]  /*2af0*/  LEA R3, R0, 0x37800000, 0x17 ;  /* 0x3780000000037811 */ /* 0x000fc800078eb8ff */
[----:B------:R-:W-:Y:S02]  /*2b00*/  LOP3.LUT R16, R3, R2, R16, 0xfe, !PT ;  /* 0x0000000203107212 */ /* 0x000fe400078efe10 */
.L_x_9854:
[----:B------:R-:W-:Y:S05]  /*2b10*/  BSYNC B0 ;  /* 0x0000000000007941 */ /* 0x000fea0003800000 */
.L_x_9853:
[----:B------:R-:W0:Y:S01]  /*2b20*/  F2I.S64.TRUNC R16, R16 ;  /* 0x0000001000107311 */ /* 0x000e22000020d900 */
[----:B------:R-:W-:Y:S05]  /*2b30*/  BRA `(.L_x_9834) ;  /* 0x000002a000007947 */ /* 0x000fea0003800000 */
.L_x_9846:
        /* <DEDUP_REMOVED lines=14> */
.L_x_9860:
[----:B------:R-:W-:Y:S05]  /*2c20*/  BSYNC B0 ;  /* 0x0000000000007941 */ /* 0x000fea0003800000 */
.L_x_9859:
[----:B------:R-:W0:Y:S01]  /*2c30*/  F2I.S64.TRUNC R16, R16 ;  /* 0x0000001000107311 */ /* 0x000e22000020d900 */
[----:B------:R-:W-:Y:S05]  /*2c40*/  BRA `(.L_x_9834) ;  /* 0x0000019000007947 */ /* 0x000fea0003800000 */
.L_x_9833:
        /* <DEDUP_REMOVED lines=21> */
.L_x_9858:
[----:B------:R0:W5:Y:S01]  /*2da0*/  LDG.E.64 R16, [R2.64] ;  /* 0x0000002402107981 */ /* 0x000162000c1e1b00 */
[----:B------:R-:W-:Y:S05]  /*2db0*/  BRA `(.L_x_9834) ;  /* 0x0000002000007947 */ /* 0x000fea0003800000 */
.L_x_9857:
[----:B------:R0:W5:Y:S01]  /*2dc0*/  LDG.E R16, [R2.64] ;  /* 0x0000002402107981 */ /* 0x000162000c1e1900 */
[----:B------:R-:W-:-:S03]  /*2dd0*/  IMAD.MOV.U32 R17, RZ, RZ, RZ ;  /* 0x000000ffff117224 */ /* 0x000fc600078e00ff */
.L_x_9834:
[----:B------:R-:W-:-:S04]  /*2de0*/  IADD3 R27, R27, 0x80, RZ ;  /* 0x000000801b1b7810 */ /* 0x000fc80007ffe0ff */
.L_x_9828:
[----:B------:R-:W-:Y:S05]  /*2df0*/  BSYNC B6 ;  /* 0x0000000000067941 */ /* 0x000fea0003800000 */
.L_x_9827:
        /* <DEDUP_REMOVED lines=22> */
.L_x_9866:
[----:B------:R0:W5:Y:S01]  /*2f60*/  LDG.E.U8 R18, [R2.64] ;  /* 0x0000002402127981 */ /* 0x000162000c1e1100 */
[----:B------:R-:W-:Y:S01]  /*2f70*/  IMAD.MOV.U32 R19, RZ, RZ, RZ ;  /* 0x000000ffff137224 */ /* 0x000fe200078e00ff */
[----:B------:R-:W-:Y:S05]  /*2f80*/  BRA `(.L_x_9862) ;  /* 0x00000d4000007947 */ /* 0x000fea0003800000 */
.L_x_9865:
        /* <DEDUP_REMOVED lines=8> */
.L_x_9869:
[----:B------:R-:W4:Y:S02]  /*3010*/  LDG.E R18, [R2.64] ;  /* 0x0000002402127981 */ /* 0x000f24000c1e1900 */
[----:B----4-:R-:W-:Y:S01]  /*3020*/  SHF.R.S32.HI R19, RZ, 0x1f, R18 ;  /* 0x0000001fff137819 */ /* 0x010fe20000011412 */
[----:B------:R-:W-:Y:S05]  /*3030*/  BRA `(.L_x_9862) ;  /* 0x00000c9000007947 */ /* 0x000fea0003800000 */
.L_x_9868:
[----:B------:R-:W4:Y:S02]  /*3040*/  LDG.E.S16 R18, [R2.64] ;  /* 0x0000002402127981 */ /* 0x000f24000c1e1700 */
[----:B----4-:R-:W-:Y:S01]  /*3050*/  SHF.R.S32.HI R19, RZ, 0x1f, R18 ;  /* 0x0000001fff137819 */ /* 0x010fe20000011412 */
[----:B------:R-:W-:Y:S05]  /*3060*/  BRA `(.L_x_9862) ;  /* 0x00000c6000007947 */ /* 0x000fea0003800000 */
.L_x_9864:
        /* <DEDUP_REMOVED lines=9> */
.L_x_9871:
[----:B------:R-:W4:Y:S02]  /*3100*/  LDG.E.U16 R2, [R2.64] ;  /* 0x0000002402027981 */ /* 0x000f24000c1e1500 */
[----:B----4-:R-:W-:-:S06]  /*3110*/  HADD2.F32 R18, -RZ, R2.H0_H0 ;  /* 0x20000002ff127230 */ /* 0x010fcc0000004100 */
[----:B------:R-:W0:Y:S01]  /*3120*/  F2I.S64.TRUNC R18, R18 ;  /* 0x0000001200127311 */ /* 0x000e22000020d900 */
[----:B------:R-:W-:Y:S05]  /*3130*/  BRA `(.L_x_9862) ;  /* 0x00000b9000007947 */ /* 0x000fea0003800000 */
.L_x_9870:
        /* <DEDUP_REMOVED lines=9> */
.L_x_9873:
[----:B------:R-:W4:Y:S02]  /*31d0*/  LDG.E.U16 R2, [R2.64] ;  /* 0x0000002402027981 */ /* 0x000f24000c1e1500 */
[----:B----4-:R-:W-:-:S06]  /*31e0*/  HADD2.F32 R18, -RZ, R2.H0_H0 ;  /* 0x20000002ff127230 */ /* 0x010fcc0000004100 */
[----:B------:R-:W0:Y:S01]  /*31f0*/  F2I.S64.TRUNC R18, R18 ;  /* 0x0000001200127311 */ /* 0x000e22000020d900 */
[----:B------:R-:W-:Y:S05]  /*3200*/  BRA `(.L_x_9862) ;  /* 0x00000ac000007947 */ /* 0x000fea0003800000 */
.L_x_9872:
[----:B------:R-:W4:Y:S02]  /*3210*/  LDG.E.64 R2, [R2.64] ;  /* 0x0000002402027981 */ /* 0x000f24000c1e1b00 */
[----:B----4-:R0:W4:Y:S01]  /*3220*/  F2I.S64.F64.TRUNC R18, R2 ;  /* 0x0000000200127311 */ /* 0x010122000030d900 */
[----:B------:R-:W-:Y:S05]  /*3230*/  BRA `(.L_x_9862) ;  /* 0x00000a9000007947 */ /* 0x000fea0003800000 */
.L_x_9863:
        /* <DEDUP_REMOVED lines=13> */
.L_x_9876:
[----:B------:R-:W4:Y:S02]  /*3310*/  LDG.E.64 R2, [R2.64] ;  /* 0x0000002402027981 */ /* 0x000f24000c1e1b00 */
[----:B----4-:R0:W4:Y:S01]  /*3320*/  F2I.S64.F64.TRUNC R18, R2 ;  /* 0x0000000200127311 */ /* 0x010122000030d900 */
[----:B------:R-:W-:Y:S05]  /*3330*/  BRA `(.L_x_9862) ;  /* 0x0000099000007947 */ /* 0x000fea0003800000 */
.L_x_9875:
        /* <DEDUP_REMOVED lines=27> */
.L_x_9878:
        /* <DEDUP_REMOVED lines=14> */
.L_x_9877:
[----:B------:R-:W4:Y:S02]  /*35d0*/  LDG.E.U16 R18, [R2.64] ;  /* 0x0000002402127981 */ /* 0x000f24000c1e1500 */
[----:B----4-:R-:W-:-:S06]  /*35e0*/  PRMT R18, RZ, 0x5410, R18 ;  /* 0x00005410ff127816 */ /* 0x010fcc0000000012 */
[----:B------:R-:W0:Y:S01]  /*35f0*/  F2I.S64.TRUNC R18, R18 ;  /* 0x0000001200127311 */ /* 0x000e22000020d900 */
[----:B------:R-:W-:Y:S05]  /*3600*/  BRA `(.L_x_9862) ;  /* 0x000006c000007947 */ /* 0x000fea0003800000 */
.L_x_9874:
        /* <DEDUP_REMOVED lines=11> */
.L_x_9881:
        /* <DEDUP_REMOVED lines=21> */
.L_x_9885:
[----:B------:R-:W-:Y:S05]  /*3810*/  BSYNC B1 ;  /* 0x0000000000017941 */ /* 0x000fea0003800000 */
.L_x_9884:
[----:B------:R-:W-:Y:S01]  /*3820*/  IMAD.SHL.U32 R2, R2, 0x100000, RZ ;  /* 0x0010000002027824 */ /* 0x000fe200078e00ff */
[----:B------:R-:W-:-:S04]  /*3830*/  LEA R3, R0, 0x3b800000, 0x17 ;  /* 0x3b80000000037811 */ /* 0x000fc800078eb8ff */
[----:B------:R-:W-:Y:S02]  /*3840*/  LOP3.LUT R18, R3, R2, R18, 0xfe, !PT ;  /* 0x0000000203127212 */ /* 0x000fe400078efe12 */
.L_x_9883:
[----:B------:R-:W-:Y:S05]  /*3850*/  BSYNC B0 ;  /* 0x0000000000007941 */ /* 0x000fea0003800000 */
.L_x_9882:
[----:B------:R-:W0:Y:S01]  /*3860*/  F2I.S64.TRUNC R18, R18 ;  /* 0x0000001200127311 */ /* 0x000e22000020d900 */
[----:B------:R-:W-:Y:S05]  /*3870*/  BRA `(.L_x_9862) ;  /* 0x0000045000007947 */ /* 0x000fea0003800000 */
.L_x_9880:
        /* <DEDUP_REMOVED lines=21> */
.L_x_9889:
[----:B------:R-:W-:Y:S05]  /*39d0*/  BSYNC B1 ;  /* 0x0000000000017941 */ /* 0x000fea0003800000 */
.L_x_9888:
[----:B------:R-:W-:Y:S01]  /*39e0*/  IMAD.SHL.U32 R2, R2, 0x200000, RZ ;  /* 0x0020000002027824 */ /* 0x000fe200078e00ff */
[----:B------:R-:W-:-:S04]  /*39f0*/  LEA R3, R0, 0x37800000, 0x17 ;  /* 0x3780000000037811 */ /* 0x000fc800078eb8ff */
[----:B------:R-:W-:Y:S02]  /*3a00*/  LOP3.LUT R18, R3, R2, R18, 0xfe, !PT ;  /* 0x0000000203127212 */ /* 0x000fe400078efe12 */
.L_x_9887:
[----:B------:R-:W-:Y:S05]  /*3a10*/  BSYNC B0 ;  /* 0x0000000000007941 */ /* 0x000fea0003800000 */
.L_x_9886:
[----:B------:R-:W0:Y:S01]  /*3a20*/  F2I.S64.TRUNC R18, R18 ;  /* 0x0000001200127311 */ /* 0x000e22000020d900 */
[----:B------:R-:W-:Y:S05]  /*3a30*/  BRA `(.L_x_9862) ;  /* 0x0000029000007947 */ /* 0x000fea0003800000 */
.L_x_9879:
        /* <DEDUP_REMOVED lines=14> */
.L_x_9893:
[----:B------:R-:W-:Y:S05]  /*3b20*/  BSYNC B0 ;  /* 0x0000000000007941 */ /* 0x000fea0003800000 */
.L_x_9892:
[----:B------:R-:W0:Y:S01]  /*3b30*/  F2I.S64.TRUNC R18, R18 ;  /* 0x0000001200127311 */ /* 0x000e22000020d900 */
[----:B------:R-:W-:Y:S05]  /*3b40*/  BRA `(.L_x_9862) ;  /* 0x0000018000007947 */ /* 0x000fea0003800000 */
.L_x_9867:
        /* <DEDUP_REMOVED lines=20> */
.L_x_9891:
[----:B------:R0:W5:Y:S01]  /*3c90*/  LDG.E.64 R18, [R2.64] ;  /* 0x0000002402127981 */ /* 0x000162000c1e1b00 */
[----:B------:R-:W-:Y:S05]  /*3ca0*/  BRA `(.L_x_9862) ;  /* 0x0000002000007947 */ /* 0x000fea0003800000 */
.L_x_9890:
[----:B------:R0:W5:Y:S01]  /*3cb0*/  LDG.E R18, [R2.64] ;  /* 0x0000002402127981 */ /* 0x000162000c1e1900 */
[----:B------:R-:W-:-:S03]  /*3cc0*/  IMAD.MOV.U32 R19, RZ, RZ, RZ ;  /* 0x000000ffff137224 */ /* 0x000fc600078e00ff */
.L_x_9862:
[----:B------:R-:W-:Y:S05]  /*3cd0*/  BSYNC B6 ;  /* 0x0000000000067941 */ /* 0x000fea0003800000 */
.L_x_9861:
        /* <DEDUP_REMOVED lines=54> */
.L_x_9900:
        /* <DEDUP_REMOVED lines=139> */
.L_x_9899:
        /* <DEDUP_REMOVED lines=76> */
.L_x_9902:
[----:B------:R-:W-:Y:S05]  /*4db0*/  BSYNC B2 ;  /* 0x0000000000027941 */ /* 0x000fea0003800000 */
.L_x_9901:
[----:B------:R-:W-:-:S04]  /*4dc0*/  ISETP.NE.U32.AND P1, PT, R41, RZ, PT ;  /* 0x000000ff2900720c */ /* 0x000fc80003f25070 */
[----:B------:R-:W-:-:S13]  /*4dd0*/  ISETP.NE.OR.EX P0, PT, R42, RZ, P0, P1 ;  /* 0x000000ff2a00720c */ /* 0x000fda0000705710 */
[----:B------:R-:W-:Y:S05]  /*4de0*/  @!P0 BRA `(.L_x_9903) ;  /* 0x000002a000008947 */ /* 0x000fea0003800000 */
.L_x_9898:
        /* <DEDUP_REMOVED lines=42> */
.L_x_9903:
[----:B------:R-:W-:Y:S05]  /*5090*/  BSYNC B0 ;  /* 0x0000000000007941 */ /* 0x000fea0003800000 */
.L_x_9897:
        /* <DEDUP_REMOVED lines=45> */
.L_x_9896:
[----:B------:R-:W-:Y:S05]  /*5370*/  BSYNC B1 ;  /* 0x0000000000017941 */ /* 0x000fea0003800000 */
.L_x_9895:
        /* <DEDUP_REMOVED lines=37> */
.L_x_9909:
        /* <DEDUP_REMOVED lines=141> */
.L_x_9908:
        /* <DEDUP_REMOVED lines=78> */
.L_x_9911:
[----:B------:R-:W-:Y:S05]  /*6380*/  BSYNC B2 ;  /* 0x0000000000027941 */ /* 0x000fea0003800000 */
.L_x_9910:
[----:B------:R-:W-:-:S04]  /*6390*/  ISETP.NE.U32.AND P1, PT, R42, RZ, PT ;  /* 0x000000ff2a00720c */ /* 0x000fc80003f25070 */
[----:B------:R-:W-:-:S13]  /*63a0*/  ISETP.NE.OR.EX P0, PT, R43, RZ, P0, P1 ;  /* 0x000000ff2b00720c */ /* 0x000fda0000705710 */
[----:B------:R-:W-:Y:S05]  /*63b0*/  @!P0 BRA `(.L_x_9912) ;  /* 0x000002c000008947 */ /* 0x000fea0003800000 */
.L_x_9907:
        /* <DEDUP_REMOVED lines=44> */
.L_x_9912:
[----:B------:R-:W-:Y:S05]  /*6680*/  BSYNC B0 ;  /* 0x0000000000007941 */ /* 0x000fea0003800000 */
.L_x_9906:
        /* <DEDUP_REMOVED lines=46> */
.L_x_9905:
[----:B------:R-:W-:Y:S05]  /*6970*/  BSYNC B1 ;  /* 0x0000000000017941 */ /* 0x000fea0003800000 */
.L_x_9904:
        /* <DEDUP_REMOVED lines=38> */
.L_x_9918:
        /* <DEDUP_REMOVED lines=141> */
.L_x_9917:
        /* <DEDUP_REMOVED lines=77> */
.L_x_9920:
[----:B------:R-:W-:Y:S05]  /*7980*/  BSYNC B2 ;  /* 0x0000000000027941 */ /* 0x000fea0003800000 */
.L_x_9919:
[----:B------:R-:W-:-:S04]  /*7990*/  ISETP.NE.U32.AND P1, PT, R41, RZ, PT ;  /* 0x000000ff2900720c */ /* 0x000fc80003f25070 */
[----:B------:R-:W-:-:S13]  /*79a0*/  ISETP.NE.OR.EX P0, PT, R12, RZ, P0, P1 ;  /* 0x000000ff0c00720c */ /* 0x000fda0000705710 */
[----:B------:R-:W-:Y:S05]  /*79b0*/  @!P0 BRA `(.L_x_9921) ;  /* 0x000002b000008947 */ /* 0x000fea0003800000 */
.L_x_9916:
        /* <DEDUP_REMOVED lines=43> */
.L_x_9921:
[----:B------:R-:W-:Y:S05]  /*7c70*/  BSYNC B0 ;  /* 0x0000000000007941 */ /* 0x000fea0003800000 */
.L_x_9915:
        /* <DEDUP_REMOVED lines=43> */
.L_x_9914:
[----:B------:R-:W-:Y:S05]  /*7f30*/  BSYNC B1 ;  /* 0x0000000000017941 */ /* 0x000fea0003800000 */
.L_x_9913:
        /* <DEDUP_REMOVED lines=35> */
.L_x_9926:
        /* <DEDUP_REMOVED lines=141> */
.L_x_9925:
        /* <DEDUP_REMOVED lines=77> */
.L_x_9928:
[----:B------:R-:W-:Y:S05]  /*8f10*/  BSYNC B2 ;  /* 0x0000000000027941 */ /* 0x000fea0003800000 */
.L_x_9927:
[----:B------:R-:W-:-:S04]  /*8f20*/  ISETP.NE.U32.AND P1, PT, R41, RZ, PT ;  /* 0x000000ff2900720c */ /* 0x000fc80003f25070 */
[----:B------:R-:W-:-:S13]  /*8f30*/  ISETP.NE.OR.EX P0, PT, R10, RZ, P0, P1 ;  /* 0x000000ff0a00720c */ /* 0x000fda0000705710 */
[----:B------:R-:W-:Y:S05]  /*8f40*/  @!P0 BRA `(.L_x_9929) ;  /* 0x000002b000008947 */ /* 0x000fea0003800000 */
.L_x_9924:
        /* <DEDUP_REMOVED lines=43> */
.L_x_9929:
[----:B------:R-:W-:Y:S05]  /*9200*/  BSYNC B0 ;  /* 0x0000000000007941 */ /* 0x000fea0003800000 */
.L_x_9923:
        /* <DEDUP_REMOVED lines=45> */
.L_x_9922:
[----:B------:R-:W-:Y:S05]  /*94e0*/  BSYNC B1 ;  /* 0x0000000000017941 */ /* 0x000fea0003800000 */
.L_x_9894:
        /* <DEDUP_REMOVED lines=29> */
.L_x_9935:
[----:B------:R0:W-:Y:S01]  /*96c0*/  STG.E.U8 [R2.64], R4 ;  /* 0x0000000402007986 */ /* 0x0001e2000c101124 */
[----:B------:R-:W-:Y:S05]  /*96d0*/  BRA `(.L_x_9937) ;  /* 0x00000d7000007947 */ /* 0x000fea0003800000 */
.L_x_9934:
        /* <DEDUP_REMOVED lines=8> */
.L_x_9939:
[----:B------:R0:W-:Y:S01]  /*9760*/  STG.E [R2.64], R4 ;  /* 0x0000000402007986 */ /* 0x0001e2000c101924 */
[----:B------:R-:W-:Y:S05]  /*9770*/  BRA `(.L_x_9937) ;  /* 0x00000cd000007947 */ /* 0x000fea0003800000 */
.L_x_9938:
[----:B------:R0:W-:Y:S01]  /*9780*/  STG.E.U16 [R2.64], R4 ;  /* 0x0000000402007986 */ /* 0x0001e2000c101524 */
[----:B------:R-:W-:Y:S05]  /*9790*/  BRA `(.L_x_9937) ;  /* 0x00000cb000007947 */ /* 0x000fea0003800000 */
.L_x_9933:
        /* <DEDUP_REMOVED lines=9> */
.L_x_9941:
[----:B------:R-:W0:Y:S02]  /*9830*/  I2F.S64 R0, R4 ;  /* 0x0000000400007312 */ /* 0x000e240000301400 */
[----:B0-----:R-:W-:-:S05]  /*9840*/  F2FP.PACK_AB R0, RZ, R0 ;  /* 0x00000000ff00723e */ /* 0x001fca00000000ff */
[----:B------:R0:W-:Y:S01]  /*9850*/  STG.E.U16 [R2.64], R0 ;  /* 0x0000000002007986 */ /* 0x0001e2000c101524 */
[----:B------:R-:W-:Y:S05]  /*9860*/  BRA `(.L_x_9937) ;  /* 0x00000be000007947 */ /* 0x000fea0003800000 */
.L_x_9940:
        /* <DEDUP_REMOVED lines=10> */
.L_x_9943:
[----:B------:R-:W0:Y:S02]  /*9910*/  I2F.S64 R4, R4 ;  /* 0x0000000400047312 */ /* 0x000e240000301400 */
[----:B0-----:R-:W-:-:S04]  /*9920*/  F2FP.PACK_AB R5, RZ, R4 ;  /* 0x00000004ff05723e */ /* 0x001fc800000000ff */
[----:B------:R-:W-:-:S05]  /*9930*/  PRMT R5, R5, 0x5410, RZ ;  /* 0x0000541005057816 */ /* 0x000fca00000000ff */
[----:B------:R0:W-:Y:S01]  /*9940*/  STG.E [R2.64], R5 ;  /* 0x0000000502007986 */ /* 0x0001e2000c101924 */
[----:B------:R-:W-:Y:S05]  /*9950*/  BRA `(.L_x_9937) ;  /* 0x00000af000007947 */ /* 0x000fea0003800000 */
.L_x_9942:
[----:B------:R-:W0:Y:S02]  /*9960*/  I2F.F64.S64 R4, R4 ;  /* 0x0000000400047312 */ /* 0x000e240000301c00 */
[----:B0-----:R0:W-:Y:S01]  /*9970*/  STG.E.64 [R2.64], R4 ;  /* 0x0000000402007986 */ /* 0x0011e2000c101b24 */
[----:B------:R-:W-:Y:S05]  /*9980*/  BRA `(.L_x_9937) ;  /* 0x00000ac000007947 */ /* 0x000fea0003800000 */
.L_x_9932:
        /* <DEDUP_REMOVED lines=13> */
.L_x_9946:
[----:B------:R-:W0:Y:S01]  /*9a60*/  I2F.F64.S64 R4, R4 ;  /* 0x0000000400047312 */ /* 0x000e220000301c00 */
[----:B------:R-:W-:-:S05]  /*9a70*/  CS2R R6, SRZ ;  /* 0x0000000000067805 */ /* 0x000fca000001ff00 */
[----:B0-----:R0:W-:Y:S01]  /*9a80*/  STG.E.128 [R2.64], R4 ;  /* 0x0000000402007986 */ /* 0x0011e2000c101d24 */
[----:B------:R-:W-:Y:S05]  /*9a90*/  BRA `(.L_x_9937) ;  /* 0x000009b000007947 */ /* 0x000fea0003800000 */
.L_x_9945:
        /* <DEDUP_REMOVED lines=21> */
.L_x_9950:
[----:B------:R-:W-:Y:S05]  /*9bf0*/  BSYNC B0 ;  /* 0x0000000000007941 */ /* 0x000fea0003800000 */
.L_x_9949:
[----:B------:R-:W-:-:S05]  /*9c00*/  LOP3.LUT R7, R0, R7, RZ, 0xfc, !PT ;  /* 0x0000000700077212 */ /* 0x000fca00078efcff */
[----:B------:R0:W-:Y:S01]  /*9c10*/  STG.E.U8 [R2.64], R7 ;  /* 0x0000000702007986 */ /* 0x0001e2000c101124 */
[----:B------:R-:W-:Y:S05]  /*9c20*/  BRA `(.L_x_9937) ;  /* 0x0000082000007947 */ /* 0x000fea0003800000 */
.L_x_9948:
        /* <DEDUP_REMOVED lines=13> */
.L_x_9952:
[----:B------:R-:W-:Y:S01]  /*9d00*/  IMAD.MOV.U32 R0, RZ, RZ, 0x7f ;  /* 0x0000007fff007424 */ /* 0x000fe200078e00ff */
[----:B------:R-:W-:-:S04]  /*9d10*/  ISETP.GT.U32.AND P0, PT, R6, 0x7f800000, PT ;  /* 0x7f8000000600780c */ /* 0x000fc80003f04070 */
[----:B------:R-:W-:-:S04]  /*9d20*/  SEL R0, R0, 0x7c, P0 ;  /* 0x0000007c00007807 */ /* 0x000fc80000000000 */
.L_x_9953:
[----:B------:R-:W-:Y:S05]  /*9d30*/  BSYNC B0 ;  /* 0x0000000000007941 */ /* 0x000fea0003800000 */
.L_x_9951:
[----:B------:R-:W-:-:S04]  /*9d40*/  LOP3.LUT R4, R5, 0x80000000, RZ, 0xc0, !PT ;  /* 0x8000000005047812 */ /* 0x000fc800078ec0ff */
[----:B------:R-:W-:-:S04]  /*9d50*/  SHF.R.U32.HI R5, RZ, 0x18, R4 ;  /* 0x00000018ff057819 */ /* 0x000fc80000011604 */
[----:B------:R-:W-:-:S05]  /*9d60*/  LOP3.LUT R5, R0, R5, RZ, 0xfc, !PT ;  /* 0x0000000500057212 */ /* 0x000fca00078efcff */
[----:B------:R0:W-:Y:S01]  /*9d70*/  STG.E.U8 [R2.64], R5 ;  /* 0x0000000502007986 */ /* 0x0001e2000c101124 */
[----:B------:R-:W-:Y:S05]  /*9d80*/  BRA `(.L_x_9937) ;  /* 0x000006c000007947 */ /* 0x000fea0003800000 */
.L_x_9947:
[----:B------:R-:W0:Y:S02]  /*9d90*/  I2F.S64 R0, R4 ;  /* 0x0000000400007312 */ /* 0x000e240000301400 */
[----:B0-----:R-:W-:-:S05]  /*9da0*/  F2FP.BF16.PACK_AB R0, RZ, R0 ;  /* 0x00000000ff00723e */ /* 0x001fca00000010ff */
[----:B------:R0:W-:Y:S01]  /*9db0*/  STG.E.U16 [R2.64], R0 ;  /* 0x0000000002007986 */ /* 0x0001e2000c101524 */
[----:B------:R-:W-:Y:S05]  /*9dc0*/  BRA `(.L_x_9937) ;  /* 0x0000068000007947 */ /* 0x000fea0003800000 */
.L_x_9944:
        /* <DEDUP_REMOVED lines=10> */
.L_x_9956:
        /* <DEDUP_REMOVED lines=17> */
.L_x_9959:
[----:B------:R-:W-:-:S04]  /*9f80*/  LOP3.LUT R0, R5, 0x80000000, RZ, 0xc0, !PT ;  /* 0x8000000005007812 */ /* 0x000fc800078ec0ff */
[----:B------:R-:W-:-:S04]  /*9f90*/  SHF.R.U32.HI R5, RZ, 0x18, R0 ;  /* 0x00000018ff057819 */ /* 0x000fc80000011600 */
[----:B------:R-:W-:-:S04]  /*9fa0*/  LOP3.LUT R4, R4, R5, RZ, 0xfc, !PT ;  /* 0x0000000504047212 */ /* 0x000fc800078efcff */
[----:B------:R-:W-:Y:S02]  /*9fb0*/  PRMT R0, R4, 0x7610, R0 ;  /* 0x0000761004007816 */ /* 0x000fe40000000000 */
.L_x_9958:
[----:B------:R-:W-:Y:S05]  /*9fc0*/  BSYNC B0 ;  /* 0x0000000000007941 */ /* 0x000fea0003800000 */
.L_x_9957:
[----:B------:R0:W-:Y:S01]  /*9fd0*/  STG.E.U8 [R2.64], R0 ;  /* 0x0000000002007986 */ /* 0x0001e2000c101124 */
[----:B------:R-:W-:Y:S05]  /*9fe0*/  BRA `(.L_x_9937) ;  /* 0x0000046000007947 */ /* 0x000fea0003800000 */
.L_x_9955:
        /* <DEDUP_REMOVED lines=17> */
.L_x_9962:
[----:B------:R-:W-:-:S04]  /*a100*/  LOP3.LUT R0, R5, 0x80000000, RZ, 0xc0, !PT ;  /* 0x8000000005007812 */ /* 0x000fc800078ec0ff */
[----:B------:R-:W-:-:S04]  /*a110*/  SHF.R.U32.HI R5, RZ, 0x18, R0 ;  /* 0x00000018ff057819 */ /* 0x000fc80000011600 */
[----:B------:R-:W-:-:S04]  /*a120*/  LOP3.LUT R4, R4, R5, RZ, 0xfc, !PT ;  /* 0x0000000504047212 */ /* 0x000fc800078efcff */
[----:B------:R-:W-:Y:S02]  /*a130*/  PRMT R0, R4, 0x7610, R0 ;  /* 0x0000761004007816 */ /* 0x000fe40000000000 */
.L_x_9961:
[----:B------:R-:W-:Y:S05]  /*a140*/  BSYNC B0 ;  /* 0x0000000000007941 */ /* 0x000fea0003800000 */
.L_x_9960:
[----:B------:R0:W-:Y:S01]  /*a150*/  STG.E.U8 [R2.64], R0 ;  /* 0x0000000002007986 */ /* 0x0001e2000c101124 */
[----:B------:R-:W-:Y:S05]  /*a160*/  BRA `(.L_x_9937) ;  /* 0x000002e000007947 */ /* 0x000fea0003800000 */
.L_x_9954:
        /* <DEDUP_REMOVED lines=23> */
.L_x_9936:
        /* <DEDUP_REMOVED lines=20> */
.L_x_9964:
[----:B------:R0:W-:Y:S01]  /*a420*/  STG.E.64 [R2.64], R4 ;  /* 0x0000000402007986 */ /* 0x0001e2000c101b24 */
[----:B------:R-:W-:Y:S05]  /*a430*/  BRA `(.L_x_9937) ;  /* 0x0000001000007947 */ /* 0x000fea0003800000 */
.L_x_9963:
[----:B------:R0:W-:Y:S02]  /*a440*/  STG.E [R2.64], R4 ;  /* 0x0000000402007986 */ /* 0x0001e4000c101924 */
.L_x_9937:
[----:B------:R-:W-:Y:S02]  /*a450*/  IADD3 R23, R23, 0x80, RZ ;  /* 0x0000008017177810 */ /* 0x000fe40007ffe0ff */
.L_x_9931:
[----:B-1----:R-:W-:Y:S05]  /*a460*/  BSYNC B6 ;  /* 0x0000000000067941 */ /* 0x002fea0003800000 */
.L_x_9930:
        /* <DEDUP_REMOVED lines=22> */
.L_x_9970:
[----:B------:R0:W-:Y:S01]  /*a5d0*/  STG.E.U8 [R2.64], R34 ;  /* 0x0000002202007986 */ /* 0x0001e2000c101124 */
[----:B------:R-:W-:Y:S05]  /*a5e0*/  BRA `(.L_x_9972) ;  /* 0x00000d6000007947 */ /* 0x000fea0003800000 */
.L_x_9969:
        /* <DEDUP_REMOVED lines=8> */
.L_x_9974:
[----:B------:R0:W-:Y:S01]  /*a670*/  STG.E [R2.64], R34 ;  /* 0x0000002202007986 */ /* 0x0001e2000c101924 */
[----:B------:R-:W-:Y:S05]  /*a680*/  BRA `(.L_x_9972) ;  /* 0x00000cc000007947 */ /* 0x000fea0003800000 */
.L_x_9973:
[----:B------:R0:W-:Y:S01]  /*a690*/  STG.E.U16 [R2.64], R34 ;  /* 0x0000002202007986 */ /* 0x0001e2000c101524 */
[----:B------:R-:W-:Y:S05]  /*a6a0*/  BRA `(.L_x_9972) ;  /* 0x00000ca000007947 */ /* 0x000fea0003800000 */
.L_x_9968:
        /* <DEDUP_REMOVED lines=9> */
.L_x_9976:
[----:B------:R-:W0:Y:S02]  /*a740*/  I2F.S64 R0, R34 ;  /* 0x0000002200007312 */ /* 0x000e240000301400 */
[----:B0-----:R-:W-:-:S05]  /*a750*/  F2FP.PACK_AB R0, RZ, R0 ;  /* 0x00000000ff00723e */ /* 0x001fca00000000ff */
[----:B------:R0:W-:Y:S01]  /*a760*/  STG.E.U16 [R2.64], R0 ;  /* 0x0000000002007986 */ /* 0x0001e2000c101524 */
[----:B------:R-:W-:Y:S05]  /*a770*/  BRA `(.L_x_9972) ;  /* 0x00000bd000007947 */ /* 0x000fea0003800000 */
.L_x_9975:
        /* <DEDUP_REMOVED lines=10> */
.L_x_9978:
[----:B------:R-:W0:Y:S02]  /*a820*/  I2F.S64 R34, R34 ;  /* 0x0000002200227312 */ /* 0x000e240000301400 */
[----:B0-----:R-:W-:-:S04]  /*a830*/  F2FP.PACK_AB R5, RZ, R34 ;  /* 0x00000022ff05723e */ /* 0x001fc800000000ff */
[----:B------:R-:W-:-:S05]  /*a840*/  PRMT R5, R5, 0x5410, RZ ;  /* 0x0000541005057816 */ /* 0x000fca00000000ff */
[----:B------:R0:W-:Y:S01]  /*a850*/  STG.E [R2.64], R5 ;  /* 0x0000000502007986 */ /* 0x0001e2000c101924 */
[----:B------:R-:W-:Y:S05]  /*a860*/  BRA `(.L_x_9972) ;  /* 0x00000ae000007947 */ /* 0x000fea0003800000 */
.L_x_9977:
[----:B------:R-:W0:Y:S02]  /*a870*/  I2F.F64.S64 R34, R34 ;  /* 0x0000002200227312 */ /* 0x000e240000301c00 */
[----:B0-----:R0:W-:Y:S01]  /*a880*/  STG.E.64 [R2.64], R34 ;  /* 0x0000002202007986 */ /* 0x0011e2000c101b24 */
[----:B------:R-:W-:Y:S05]  /*a890*/  BRA `(.L_x_9972) ;  /* 0x00000ab000007947 */ /* 0x000fea0003800000 */
.L_x_9967:
        /* <DEDUP_REMOVED lines=13> */
.L_x_9981:
[----:B------:R-:W0:Y:S01]  /*a970*/  I2F.F64.S64 R4, R34 ;  /* 0x0000002200047312 */ /* 0x000e220000301c00 */
[----:B------:R-:W-:-:S05]  /*a980*/  CS2R R6, SRZ ;  /* 0x0000000000067805 */ /* 0x000fca000001ff00 */
[----:B0-----:R0:W-:Y:S01]  /*a990*/  STG.E.128 [R2.64], R4 ;  /* 0x0000000402007986 */ /* 0x0011e2000c101d24 */
[----:B------:R-:W-:Y:S05]  /*a9a0*/  BRA `(.L_x_9972) ;  /* 0x000009a000007947 */ /* 0x000fea0003800000 */
.L_x_9980:
        /* <DEDUP_REMOVED lines=21> */
.L_x_9985:
[----:B------:R-:W-:Y:S05]  /*ab00*/  BSYNC B0 ;  /* 0x0000000000007941 */ /* 0x000fea0003800000 */
.L_x_9984:
[----:B------:R-:W-:-:S05]  /*ab10*/  LOP3.LUT R5, R0, R5, RZ, 0xfc, !PT ;  /* 0x0000000500057212 */ /* 0x000fca00078efcff */
[----:B------:R0:W-:Y:S01]  /*ab20*/  STG.E.U8 [R2.64], R5 ;  /* 0x0000000502007986 */ /* 0x0001e2000c101124 */
[----:B------:R-:W-:Y:S05]  /*ab30*/  BRA `(.L_x_9972) ;  /* 0x0000081000007947 */ /* 0x000fea0003800000 */
.L_x_9983:
        /* <DEDUP_REMOVED lines=13> */
.L_x_9987:
[----:B------:R-:W-:Y:S01]  /*ac10*/  IMAD.MOV.U32 R0, RZ, RZ, 0x7f ;  /* 0x0000007fff007424 */ /* 0x000fe200078e00ff */
[----:B------:R-:W-:-:S04]  /*ac20*/  ISETP.GT.U32.AND P0, PT, R4, 0x7f800000, PT ;  /* 0x7f8000000400780c */ /* 0x000fc80003f04070 */
[----:B------:R-:W-:-:S04]  /*ac30*/  SEL R0, R0, 0x7c, P0 ;  /* 0x0000007c00007807 */ /* 0x000fc80000000000 */
.L_x_9988:
[----:B------:R-:W-:Y:S05]  /*ac40*/  BSYNC B0 ;  /* 0x0000000000007941 */ /* 0x000fea0003800000 */
.L_x_9986:
[----:B------:R-:W-:-:S04]  /*ac50*/  LOP3.LUT R4, R35, 0x80000000, RZ, 0xc0, !PT ;  /* 0x8000000023047812 */ /* 0x000fc800078ec0ff */
[----:B------:R-:W-:-:S04]  /*ac60*/  SHF.R.U32.HI R5, RZ, 0x18, R4 ;  /* 0x00000018ff057819 */ /* 0x000fc80000011604 */
[----:B------:R-:W-:-:S05]  /*ac70*/  LOP3.LUT R5, R0, R5, RZ, 0xfc, !PT ;  /* 0x0000000500057212 */ /* 0x000fca00078efcff */
[----:B------:R0:W-:Y:S01]  /*ac80*/  STG.E.U8 [R2.64], R5 ;  /* 0x0000000502007986 */ /* 0x0001e2000c101124 */
[----:B------:R-:W-:Y:S05]  /*ac90*/  BRA `(.L_x_9972) ;  /* 0x000006b000007947 */ /* 0x000fea0003800000 */
.L_x_9982:
[----:B------:R-:W0:Y:S02]  /*aca0*/  I2F.S64 R0, R34 ;  /* 0x0000002200007312 */ /* 0x000e240000301400 */
[----:B0-----:R-:W-:-:S05]  /*acb0*/  F2FP.BF16.PACK_AB R0, RZ, R0 ;  /* 0x00000000ff00723e */ /* 0x001fca00000010ff */
[----:B------:R0:W-:Y:S01]  /*acc0*/  STG.E.U16 [R2.64], R0 ;  /* 0x0000000002007986 */ /* 0x0001e2000c101524 */
[----:B------:R-:W-:Y:S05]  /*acd0*/  BRA `(.L_x_9972) ;  /* 0x0000067000007947 */ /* 0x000fea0003800000 */
.L_x_9979:
        /* <DEDUP_REMOVED lines=10> */
.L_x_9991:
        /* <DEDUP_REMOVED lines=17> */
.L_x_9994:
[----:B------:R-:W-:-:S04]  /*ae90*/  LOP3.LUT R0, R35, 0x80000000, RZ, 0xc0, !PT ;  /* 0x8000000023007812 */ /* 0x000fc800078ec0ff */
[----:B------:R-:W-:-:S04]  /*aea0*/  SHF.R.U32.HI R5, RZ, 0x18, R0 ;  /* 0x00000018ff057819 */ /* 0x000fc80000011600 */
[----:B------:R-:W-:-:S04]  /*aeb0*/  LOP3.LUT R4, R4, R5, RZ, 0xfc, !PT ;  /* 0x0000000504047212 */ /* 0x000fc800078efcff */
[----:B------:R-:W-:Y:S02]  /*aec0*/  PRMT R0, R4, 0x7610, R0 ;  /* 0x0000761004007816 */ /* 0x000fe40000000000 */
.L_x_9993:
[----:B------:R-:W-:Y:S05]  /*aed0*/  BSYNC B0 ;  /* 0x0000000000007941 */ /* 0x000fea0003800000 */
.L_x_9992:
[----:B------:R0:W-:Y:S01]  /*aee0*/  STG.E.U8 [R2.64], R0 ;  /* 0x0000000002007986 */ /* 0x0001e2000c101124 */
[----:B------:R-:W-:Y:S05]  /*aef0*/  BRA `(.L_x_9972) ;  /* 0x0000045000007947 */ /* 0x000fea0003800000 */
.L_x_9990:
        /* <DEDUP_REMOVED lines=17> */
.L_x_9997:
[----:B------:R-:W-:-:S04]  /*b010*/  LOP3.LUT R0, R35, 0x80000000, RZ, 0xc0, !PT ;  /* 0x8000000023007812 */ /* 0x000fc800078ec0ff */
[----:B------:R-:W-:-:S04]  /*b020*/  SHF.R.U32.HI R5, RZ, 0x18, R0 ;  /* 0x00000018ff057819 */ /* 0x000fc80000011600 */
[----:B------:R-:W-:-:S04]  /*b030*/  LOP3.LUT R4, R4, R5, RZ, 0xfc, !PT ;  /* 0x0000000504047212 */ /* 0x000fc800078efcff */
[----:B------:R-:W-:Y:S02]  /*b040*/  PRMT R0, R4, 0x7610, R0 ;  /* 0x0000761004007816 */ /* 0x000fe40000000000 */
.L_x_9996:
[----:B------:R-:W-:Y:S05]  /*b050*/  BSYNC B0 ;  /* 0x0000000000007941 */ /* 0x000fea0003800000 */
.L_x_9995:
[----:B------:R0:W-:Y:S01]  /*b060*/  STG.E.U8 [R2.64], R0 ;  /* 0x0000000002007986 */ /* 0x0001e2000c101124 */
[----:B------:R-:W-:Y:S05]  /*b070*/  BRA `(.L_x_9972) ;  /* 0x000002d000007947 */ /* 0x000fea0003800000 */
.L_x_9989:
        /* <DEDUP_REMOVED lines=22> */
.L_x_9971:
        /* <DEDUP_REMOVED lines=20> */
.L_x_9999:
[----:B------:R0:W-:Y:S01]  /*b320*/  STG.E.64 [R2.64], R34 ;  /* 0x0000002202007986 */ /* 0x0001e2000c101b24 */
[----:B------:R-:W-:Y:S05]  /*b330*/  BRA `(.L_x_9972) ;  /* 0x0000001000007947 */ /* 0x000fea0003800000 */
.L_x_9998:
[----:B------:R0:W-:Y:S02]  /*b340*/  STG.E [R2.64], R34 ;  /* 0x0000002202007986 */ /* 0x0001e4000c101924 */
.L_x_9972:
        /* <DEDUP_REMOVED lines=22> */
.L_x_10003:
[----:B------:R0:W-:Y:S01]  /*b4b0*/  STG.E.U8 [R2.64], R18 ;  /* 0x0000001202007986 */ /* 0x0001e2000c101124 */
[----:B------:R-:W-:Y:S05]  /*b4c0*/  BRA `(.L_x_10005) ;  /* 0x00000d6000007947 */ /* 0x000fea0003800000 */
.L_x_10002:
        /* <DEDUP_REMOVED lines=8> */
.L_x_10007:
[----:B------:R0:W-:Y:S01]  /*b550*/  STG.E [R2.64], R18 ;  /* 0x0000001202007986 */ /* 0x0001e2000c101924 */
[----:B------:R-:W-:Y:S05]  /*b560*/  BRA `(.L_x_10005) ;  /* 0x00000cc000007947 */ /* 0x000fea0003800000 */
.L_x_10006:
[----:B------:R0:W-:Y:S01]  /*b570*/  STG.E.U16 [R2.64], R18 ;  /* 0x0000001202007986 */ /* 0x0001e2000c101524 */
[----:B------:R-:W-:Y:S05]  /*b580*/  BRA `(.L_x_10005) ;  /* 0x00000ca000007947 */ /* 0x000fea0003800000 */
.L_x_10001:
        /* <DEDUP_REMOVED lines=9> */
.L_x_10009:
[----:B------:R-:W0:Y:S02]  /*b620*/  I2F.S64 R0, R18 ;  /* 0x0000001200007312 */ /* 0x000e240000301400 */
[----:B0-----:R-:W-:-:S05]  /*b630*/  F2FP.PACK_AB R0, RZ, R0 ;  /* 0x00000000ff00723e */ /* 0x001fca00000000ff */
[----:B------:R0:W-:Y:S01]  /*b640*/  STG.E.U16 [R2.64], R0 ;  /* 0x0000000002007986 */ /* 0x0001e2000c101524 */
[----:B------:R-:W-:Y:S05]  /*b650*/  BRA `(.L_x_10005) ;  /* 0x00000bd000007947 */ /* 0x000fea0003800000 */
.L_x_10008:
        /* <DEDUP_REMOVED lines=10> */
.L_x_10011:
[----:B------:R-:W0:Y:S02]  /*b700*/  I2F.S64 R18, R18 ;  /* 0x0000001200127312 */ /* 0x000e240000301400 */
[----:B0-----:R-:W-:-:S04]  /*b710*/  F2FP.PACK_AB R5, RZ, R18 ;  /* 0x00000012ff05723e */ /* 0x001fc800000000ff */
[----:B------:R-:W-:-:S05]  /*b720*/  PRMT R5, R5, 0x5410, RZ ;  /* 0x0000541005057816 */ /* 0x000fca00000000ff */
[----:B------:R0:W-:Y:S01]  /*b730*/  STG.E [R2.64], R5 ;  /* 0x0000000502007986 */ /* 0x0001e2000c101924 */
[----:B------:R-:W-:Y:S05]  /*b740*/  BRA `(.L_x_10005) ;  /* 0x00000ae000007947 */ /* 0x000fea0003800000 */
.L_x_10010:
[----:B------:R-:W0:Y:S02]  /*b750*/  I2F.F64.S64 R18, R18 ;  /* 0x0000001200127312 */ /* 0x000e240000301c00 */
[----:B0-----:R0:W-:Y:S01]  /*b760*/  STG.E.64 [R2.64], R18 ;  /* 0x0000001202007986 */ /* 0x0011e2000c101b24 */
[----:B------:R-:W-:Y:S05]  /*b770*/  BRA `(.L_x_10005) ;  /* 0x00000ab000007947 */ /* 0x000fea0003800000 */
.L_x_10000:
        /* <DEDUP_REMOVED lines=13> */
.L_x_10014:
[----:B------:R-:W0:Y:S01]  /*b850*/  I2F.F64.S64 R4, R18 ;  /* 0x0000001200047312 */ /* 0x000e220000301c00 */
[----:B------:R-:W-:-:S05]  /*b860*/  CS2R R6, SRZ ;  /* 0x0000000000067805 */ /* 0x000fca000001ff00 */
[----:B0-----:R0:W-:Y:S01]  /*b870*/  STG.E.128 [R2.64], R4 ;  /* 0x0000000402007986 */ /* 0x0011e2000c101d24 */
[----:B------:R-:W-:Y:S05]  /*b880*/  BRA `(.L_x_10005) ;  /* 0x000009a000007947 */ /* 0x000fea0003800000 */
.L_x_10013:
        /* <DEDUP_REMOVED lines=21> */
.L_x_10018:
[----:B------:R-:W-:Y:S05]  /*b9e0*/  BSYNC B0 ;  /* 0x0000000000007941 */ /* 0x000fea0003800000 */
.L_x_10017:
[----:B------:R-:W-:-:S05]  /*b9f0*/  LOP3.LUT R5, R0, R5, RZ, 0xfc, !PT ;  /* 0x0000000500057212 */ /* 0x000fca00078efcff */
[----:B------:R0:W-:Y:S01]  /*ba00*/  STG.E.U8 [R2.64], R5 ;  /* 0x0000000502007986 */ /* 0x0001e2000c101124 */
[----:B------:R-:W-:Y:S05]  /*ba10*/  BRA `(.L_x_10005) ;  /* 0x0000081000007947 */ /* 0x000fea0003800000 */
.L_x_10016:
        /* <DEDUP_REMOVED lines=13> */
.L_x_10020:
[----:B------:R-:W-:Y:S01]  /*baf0*/  IMAD.MOV.U32 R0, RZ, RZ, 0x7f ;  /* 0x0000007fff007424 */ /* 0x000fe200078e00ff */
[----:B------:R-:W-:-:S04]  /*bb00*/  ISETP.GT.U32.AND P0, PT, R4, 0x7f800000, PT ;  /* 0x7f8000000400780c */ /* 0x000fc80003f04070 */
[----:B------:R-:W-:-:S04]  /*bb10*/  SEL R0, R0, 0x7c, P0 ;  /* 0x0000007c00007807 */ /* 0x000fc80000000000 */
.L_x_10021:
[----:B------:R-:W-:Y:S05]  /*bb20*/  BSYNC B0 ;  /* 0x0000000000007941 */ /* 0x000fea0003800000 */
.L_x_10019:
[----:B------:R-:W-:-:S04]  /*bb30*/  LOP3.LUT R4, R19, 0x80000000, RZ, 0xc0, !PT ;  /* 0x8000000013047812 */ /* 0x000fc800078ec0ff */
[----:B------:R-:W-:-:S04]  /*bb40*/  SHF.R.U32.HI R5, RZ, 0x18, R4 ;  /* 0x00000018ff057819 */ /* 0x000fc80000011604 */
[----:B------:R-:W-:-:S05]  /*bb50*/  LOP3.LUT R5, R0, R5, RZ, 0xfc, !PT ;  /* 0x0000000500057212 */ /* 0x000fca00078efcff */
[----:B------:R0:W-:Y:S01]  /*bb60*/  STG.E.U8 [R2.64], R5 ;  /* 0x0000000502007986 */ /* 0x0001e2000c101124 */
[----:B------:R-:W-:Y:S05]  /*bb70*/  BRA `(.L_x_10005) ;  /* 0x000006b000007947 */ /* 0x000fea0003800000 */
.L_x_10015:
[----:B------:R-:W0:Y:S02]  /*bb80*/  I2F.S64 R0, R18 ;  /* 0x0000001200007312 */ /* 0x000e240000301400 */
[----:B0-----:R-:W-:-:S05]  /*bb90*/  F2FP.BF16.PACK_AB R0, RZ, R0 ;  /* 0x00000000ff00723e */ /* 0x001fca00000010ff */
[----:B------:R0:W-:Y:S01]  /*bba0*/  STG.E.U16 [R2.64], R0 ;  /* 0x0000000002007986 */ /* 0x0001e2000c101524 */
[----:B------:R-:W-:Y:S05]  /*bbb0*/  BRA `(.L_x_10005) ;  /* 0x0000067000007947 */ /* 0x000fea0003800000 */
.L_x_10012:
        /* <DEDUP_REMOVED lines=10> */
.L_x_10024:
        /* <DEDUP_REMOVED lines=17> */
.L_x_10027:
[----:B------:R-:W-:-:S04]  /*bd70*/  LOP3.LUT R0, R19, 0x80000000, RZ, 0xc0, !PT ;  /* 0x8000000013007812 */ /* 0x000fc800078ec0ff */
[----:B------:R-:W-:-:S04]  /*bd80*/  SHF.R.U32.HI R5, RZ, 0x18, R0 ;  /* 0x00000018ff057819 */ /* 0x000fc80000011600 */
[----:B------:R-:W-:-:S04]  /*bd90*/  LOP3.LUT R4, R4, R5, RZ, 0xfc, !PT ;  /* 0x0000000504047212 */ /* 0x000fc800078efcff */
[----:B------:R-:W-:Y:S02]  /*bda0*/  PRMT R0, R4, 0x7610, R0 ;  /* 0x0000761004007816 */ /* 0x000fe40000000000 */
.L_x_10026:
[----:B------:R-:W-:Y:S05]  /*bdb0*/  BSYNC B0 ;  /* 0x0000000000007941 */ /* 0x000fea0003800000 */
.L_x_10025:
[----:B------:R0:W-:Y:S01]  /*bdc0*/  STG.E.U8 [R2.64], R0 ;  /* 0x0000000002007986 */ /* 0x0001e2000c101124 */
[----:B------:R-:W-:Y:S05]  /*bdd0*/  BRA `(.L_x_10005) ;  /* 0x0000045000007947 */ /* 0x000fea0003800000 */
.L_x_10023:
        /* <DEDUP_REMOVED lines=17> */
.L_x_10030:
[----:B------:R-:W-:-:S04]  /*bef0*/  LOP3.LUT R0, R19, 0x80000000, RZ, 0xc0, !PT ;  /* 0x8000000013007812 */ /* 0x000fc800078ec0ff */
[----:B------:R-:W-:-:S04]  /*bf00*/  SHF.R.U32.HI R5, RZ, 0x18, R0 ;  /* 0x00000018ff057819 */ /* 0x000fc80000011600 */
[----:B------:R-:W-:-:S04]  /*bf10*/  LOP3.LUT R4, R4, R5, RZ, 0xfc, !PT ;  /* 0x0000000504047212 */ /* 0x000fc800078efcff */
[----:B------:R-:W-:Y:S02]  /*bf20*/  PRMT R0, R4, 0x7610, R0 ;  /* 0x0000761004007816 */ /* 0x000fe40000000000 */
.L_x_10029:
[----:B------:R-:W-:Y:S05]  /*bf30*/  BSYNC B0 ;  /* 0x0000000000007941 */ /* 0x000fea0003800000 */
.L_x_10028:
[----:B------:R0:W-:Y:S01]  /*bf40*/  STG.E.U8 [R2.64], R0 ;  /* 0x0000000002007986 */ /* 0x0001e2000c101124 */
[----:B------:R-:W-:Y:S05]  /*bf50*/  BRA `(.L_x_10005) ;  /* 0x000002d000007947 */ /* 0x000fea0003800000 */
.L_x_10022:
        /* <DEDUP_REMOVED lines=22> */
.L_x_10004:
        /* <DEDUP_REMOVED lines=20> */
.L_x_10032:
[----:B------:R0:W-:Y:S01]  /*c200*/  STG.E.64 [R2.64], R18 ;  /* 0x0000001202007986 */ /* 0x0001e2000c101b24 */
[----:B------:R-:W-:Y:S05]  /*c210*/  BRA `(.L_x_10005) ;  /* 0x0000001000007947 */ /* 0x000fea0003800000 */
.L_x_10031:
[----:B------:R0:W-:Y:S02]  /*c220*/  STG.E [R2.64], R18 ;  /* 0x0000001202007986 */ /* 0x0001e4000c101924 */
.L_x_10005:
[----:B------:R-:W-:Y:S02]  /*c230*/  IADD3 R23, R23, 0x80, RZ ;  /* 0x0000008017177810 */ /* 0x000fe40007ffe0ff */
.L_x_9966:
[----:B------:R-:W-:Y:S05]  /*c240*/  BSYNC B6 ;  /* 0x0000000000067941 */ /* 0x000fea0003800000 */
.L_x_9965:
        /* <DEDUP_REMOVED lines=20> */
.L_x_10036:
[----:B------:R-:W-:Y:S01]  /*c390*/  STG.E.U8 [R2.64], R16 ;  /* 0x0000001002007986 */ /* 0x000fe2000c101124 */
[----:B------:R-:W-:Y:S05]  /*c3a0*/  EXIT ;  /* 0x000000000000794d */ /* 0x000fea0003800000 */
.L_x_10035:
        /* <DEDUP_REMOVED lines=8> */
.L_x_10039:
[----:B------:R-:W-:Y:S01]  /*c430*/  STG.E [R2.64], R16 ;  /* 0x0000001002007986 */ /* 0x000fe2000c101924 */
[----:B------:R-:W-:Y:S05]  /*c440*/  EXIT ;  /* 0x000000000000794d */ /* 0x000fea0003800000 */
.L_x_10038:
[----:B------:R-:W-:Y:S01]  /*c450*/  STG.E.U16 [R2.64], R16 ;  /* 0x0000001002007986 */ /* 0x000fe2000c101524 */
[----:B------:R-:W-:Y:S05]  /*c460*/  EXIT ;  /* 0x000000000000794d */ /* 0x000fea0003800000 */
.L_x_10034:
        /* <DEDUP_REMOVED lines=9> */
.L_x_10041:
[----:B------:R-:W0:Y:S02]  /*c500*/  I2F.S64 R0, R16 ;  /* 0x0000001000007312 */ /* 0x000e240000301400 */
[----:B0-----:R-:W-:-:S05]  /*c510*/  F2FP.PACK_AB R0, RZ, R0 ;  /* 0x00000000ff00723e */ /* 0x001fca00000000ff */
[----:B------:R-:W-:Y:S01]  /*c520*/  STG.E.U16 [R2.64], R0 ;  /* 0x0000000002007986 */ /* 0x000fe2000c101524 */
[----:B------:R-:W-:Y:S05]  /*c530*/  EXIT ;  /* 0x000000000000794d */ /* 0x000fea0003800000 */
.L_x_10040:
        /* <DEDUP_REMOVED lines=10> */
.L_x_10043:
[----:B------:R-:W0:Y:S02]  /*c5e0*/  I2F.S64 R16, R16 ;  /* 0x0000001000107312 */ /* 0x000e240000301400 */
[----:B0-----:R-:W-:-:S04]  /*c5f0*/  F2FP.PACK_AB R5, RZ, R16 ;  /* 0x00000010ff05723e */ /* 0x001fc800000000ff */
[----:B------:R-:W-:-:S05]  /*c600*/  PRMT R5, R5, 0x5410, RZ ;  /* 0x0000541005057816 */ /* 0x000fca00000000ff */
[----:B------:R-:W-:Y:S01]  /*c610*/  STG.E [R2.64], R5 ;  /* 0x0000000502007986 */ /* 0x000fe2000c101924 */
[----:B------:R-:W-:Y:S05]  /*c620*/  EXIT ;  /* 0x000000000000794d */ /* 0x000fea0003800000 */
.L_x_10042:
[----:B------:R-:W0:Y:S02]  /*c630*/  I2F.F64.S64 R16, R16 ;  /* 0x0000001000107312 */ /* 0x000e240000301c00 */
[----:B0-----:R-:W-:Y:S01]  /*c640*/  STG.E.64 [R2.64], R16 ;  /* 0x0000001002007986 */ /* 0x001fe2000c101b24 */
[----:B------:R-:W-:Y:S05]  /*c650*/  EXIT ;  /* 0x000000000000794d */ /* 0x000fea0003800000 */
.L_x_10033:
        /* <DEDUP_REMOVED lines=13> */
.L_x_10046:
[----:B------:R-:W0:Y:S01]  /*c730*/  I2F.F64.S64 R16, R16 ;  /* 0x0000001000107312 */ /* 0x000e220000301c00 */
[----:B------:R-:W-:-:S05]  /*c740*/  CS2R R18, SRZ ;  /* 0x0000000000127805 */ /* 0x000fca000001ff00 */
[----:B0-----:R-:W-:Y:S01]  /*c750*/  STG.E.128 [R2.64], R16 ;  /* 0x0000001002007986 */ /* 0x001fe2000c101d24 */
[----:B------:R-:W-:Y:S05]  /*c760*/  EXIT ;  /* 0x000000000000794d */ /* 0x000fea0003800000 */
.L_x_10045:
        /* <DEDUP_REMOVED lines=21> */
.L_x_10050:
[----:B------:R-:W-:Y:S05]  /*c8c0*/  BSYNC B0 ;  /* 0x0000000000007941 */ /* 0x000fea0003800000 */
.L_x_10049:
[----:B------:R-:W-:-:S05]  /*c8d0*/  LOP3.LUT R5, R0, R5, RZ, 0xfc, !PT ;  /* 0x0000000500057212 */ /* 0x000fca00078efcff */
[----:B------:R-:W-:Y:S01]  /*c8e0*/  STG.E.U8 [R2.64], R5 ;  /* 0x0000000502007986 */ /* 0x000fe2000c101124 */
[----:B------:R-:W-:Y:S05]  /*c8f0*/  EXIT ;  /* 0x000000000000794d */ /* 0x000fea0003800000 */
.L_x_10048:
        /* <DEDUP_REMOVED lines=13> */
.L_x_10052:
[----:B------:R-:W-:Y:S01]  /*c9d0*/  IMAD.MOV.U32 R0, RZ, RZ, 0x7f ;  /* 0x0000007fff007424 */ /* 0x000fe200078e00ff */
[----:B------:R-:W-:-:S04]  /*c9e0*/  ISETP.GT.U32.AND P0, PT, R4, 0x7f800000, PT ;  /* 0x7f8000000400780c */ /* 0x000fc80003f04070 */
[----:B------:R-:W-:-:S04]  /*c9f0*/  SEL R0, R0, 0x7c, P0 ;  /* 0x0000007c00007807 */ /* 0x000fc80000000000 */
.L_x_10053:
[----:B------:R-:W-:Y:S05]  /*ca00*/  BSYNC B0 ;  /* 0x0000000000007941 */ /* 0x000fea0003800000 */
.L_x_10051:
[----:B------:R-:W-:-:S04]  /*ca10*/  LOP3.LUT R4, R17, 0x80000000, RZ, 0xc0, !PT ;  /* 0x8000000011047812 */ /* 0x000fc800078ec0ff */
[----:B------:R-:W-:-:S04]  /*ca20*/  SHF.R.U32.HI R5, RZ, 0x18, R4 ;  /* 0x00000018ff057819 */ /* 0x000fc80000011604 */
[----:B------:R-:W-:-:S05]  /*ca30*/  LOP3.LUT R5, R0, R5, RZ, 0xfc, !PT ;  /* 0x0000000500057212 */ /* 0x000fca00078efcff */
[----:B------:R-:W-:Y:S01]  /*ca40*/  STG.E.U8 [R2.64], R5 ;  /* 0x0000000502007986 */ /* 0x000fe2000c101124 */
[----:B------:R-:W-:Y:S05]  /*ca50*/  EXIT ;  /* 0x000000000000794d */ /* 0x000fea0003800000 */
.L_x_10047:
[----:B------:R-:W0:Y:S02]  /*ca60*/  I2F.S64 R0, R16 ;  /* 0x0000001000007312 */ /* 0x000e240000301400 */
[----:B0-----:R-:W-:-:S05]  /*ca70*/  F2FP.BF16.PACK_AB R0, RZ, R0 ;  /* 0x00000000ff00723e */ /* 0x001fca00000010ff */
[----:B------:R-:W-:Y:S01]  /*ca80*/  STG.E.U16 [R2.64], R0 ;  /* 0x0000000002007986 */ /* 0x000fe2000c101524 */
[----:B------:R-:W-:Y:S05]  /*ca90*/  EXIT ;  /* 0x000000000000794d */ /* 0x000fea0003800000 */
.L_x_10044:
        /* <DEDUP_REMOVED lines=10> */
.L_x_10056:
        /* <DEDUP_REMOVED lines=17> */
.L_x_10059:
[----:B------:R-:W-:-:S04]  /*cc50*/  LOP3.LUT R0, R17, 0x80000000, RZ, 0xc0, !PT ;  /* 0x8000000011007812 */ /* 0x000fc800078ec0ff */
[----:B------:R-:W-:-:S04]  /*cc60*/  SHF.R.U32.HI R5, RZ, 0x18, R0 ;  /* 0x00000018ff057819 */ /* 0x000fc80000011600 */
[----:B------:R-:W-:-:S04]  /*cc70*/  LOP3.LUT R4, R4, R5, RZ, 0xfc, !PT ;  /* 0x0000000504047212 */ /* 0x000fc800078efcff */
[----:B------:R-:W-:Y:S02]  /*cc80*/  PRMT R0, R4, 0x7610, R0 ;  /* 0x0000761004007816 */ /* 0x000fe40000000000 */
.L_x_10058:
[----:B------:R-:W-:Y:S05]  /*cc90*/  BSYNC B0 ;  /* 0x0000000000007941 */ /* 0x000fea0003800000 */
.L_x_10057:
[----:B------:R-:W-:Y:S01]  /*cca0*/  STG.E.U8 [R2.64], R0 ;  /* 0x0000000002007986 */ /* 0x000fe2000c101124 */
[----:B------:R-:W-:Y:S05]  /*ccb0*/  EXIT ;  /* 0x000000000000794d */ /* 0x000fea0003800000 */
.L_x_10055:
        /* <DEDUP_REMOVED lines=17> */
.L_x_10062:
[----:B------:R-:W-:-:S04]  /*cdd0*/  LOP3.LUT R0, R17, 0x80000000, RZ, 0xc0, !PT ;  /* 0x8000000011007812 */ /* 0x000fc800078ec0ff */
[----:B------:R-:W-:-:S04]  /*cde0*/  SHF.R.U32.HI R5, RZ, 0x18, R0 ;  /* 0x00000018ff057819 */ /* 0x000fc80000011600 */
[----:B------:R-:W-:-:S04]  /*cdf0*/  LOP3.LUT R4, R4, R5, RZ, 0xfc, !PT ;  /* 0x0000000504047212 */ /* 0x000fc800078efcff */
[----:B------:R-:W-:Y:S02]  /*ce00*/  PRMT R0, R4, 0x7610, R0 ;  /* 0x0000761004007816 */ /* 0x000fe40000000000 */
.L_x_10061:
[----:B------:R-:W-:Y:S05]  /*ce10*/  BSYNC B0 ;  /* 0x0000000000007941 */ /* 0x000fea0003800000 */
.L_x_10060:
[----:B------:R-:W-:Y:S01]  /*ce20*/  STG.E.U8 [R2.64], R0 ;  /* 0x0000000002007986 */ /* 0x000fe2000c101124 */
[----:B------:R-:W-:Y:S05]  /*ce30*/  EXIT ;  /* 0x000000000000794d */ /* 0x000fea0003800000 */
.L_x_10054:
        /* <DEDUP_REMOVED lines=22> */
.L_x_10037:
        /* <DEDUP_REMOVED lines=20> */
.L_x_10064:
[----:B------:R-:W-:Y:S01]  /*d0e0*/  STG.E.64 [R2.64], R16 ;  /* 0x0000001002007986 */ /* 0x000fe2000c101b24 */
[----:B------:R-:W-:Y:S05]  /*d0f0*/  EXIT ;  /* 0x000000000000794d */ /* 0x000fea0003800000 */
.L_x_10063:
[----:B------:R-:W-:Y:S01]  /*d100*/  STG.E [R2.64], R16 ;  /* 0x0000001002007986 */ /* 0x000fe2000c101924 */
[----:B------:R-:W-:Y:S05]  /*d110*/  EXIT ;  /* 0x000000000000794d */ /* 0x000fea0003800000 */
.L_x_10065:
        /* <DEDUP_REMOVED lines=14> */
.L_x_16306:


//--------------------- .text._ZN2at6native18elementwise_kernelILi128ELi2EZNS0_22gpu_kernel_impl_nocastIZZNS0_73_GLOBAL__N__c8866d80_35_SparseBinaryOpIntersectionKernel_cu_1520ed90_315342_sparse_binary_op_intersection_kernel_implINS3_18CUDAKernelLauncherENS3_36CUDAValueSelectionIntersectionKernelINS3_9RhsProjOpEEElLl0EEEvRNS_6TensorERKS9_SC_RKSt6vectorIlSaIlEERKSt8optionalIS9_ESL_bbENKUlvE1_clEvEUllE_EEvRNS_18TensorIteratorBaseERKT_EUliE_EEviT1_ --------------------------
	.section	.text._ZN2at6native18elementwise_kernelILi128ELi2EZNS0_22gpu_kernel_impl_nocastIZZNS0_73_GLOBAL__N__c8866d80_35_SparseBinaryOpIntersectionKernel_cu_1520ed90_315342_sparse_binary_op_intersection_kernel_implINS3_18CUDAKernelLauncherENS3_36CUDAValueSelectionIntersectionKernelINS3_9RhsProjOpEEElLl0EEEvRNS_6TensorERKS9_SC_RKSt6vectorIlSaIlEERKSt8optionalIS9_ESL_bbENKUlvE1_clEvEUllE_EEvRNS_18TensorIteratorBaseERKT_EUliE_EEviT1_,"ax",@progbits
	.sectioninfo	@"SHI_REGISTERS=46"
	.align	128
        .global         _ZN2at6native18elementwise_kernelILi128ELi2EZNS0_22gpu_kernel_impl_nocastIZZNS0_73_GLOBAL__N__c8866d80_35_SparseBinaryOpIntersectionKernel_cu_1520ed90_315342_sparse_binary_op_intersection_kernel_implINS3_18CUDAKernelLauncherENS3_36CUDAValueSelectionIntersectionKernelINS3_9RhsProjOpEEElLl0EEEvRNS_6TensorERKS9_SC_RKSt6vectorIlSaIlEERKSt8optionalIS9_ESL_bbENKUlvE1_clEvEUllE_EEvRNS_18TensorIteratorBaseERKT_EUliE_EEviT1_
        .type           _ZN2at6native18elementwise_kernelILi128ELi2EZNS0_22gpu_kernel_impl_nocastIZZNS0_73_GLOBAL__N__c8866d80_35_SparseBinaryOpIntersectionKernel_cu_1520ed90_315342_sparse_binary_op_intersection_kernel_implINS3_18CUDAKernelLauncherENS3_36CUDAValueSelectionIntersectionKernelINS3_9RhsProjOpEEElLl0EEEvRNS_6TensorERKS9_SC_RKSt6vectorIlSaIlEERKSt8optionalIS9_ESL_bbENKUlvE1_clEvEUllE_EEvRNS_18TensorIteratorBaseERKT_EUliE_EEviT1_,@function
        .size           _ZN2at6native18elementwise_kernelILi128ELi2EZNS0_22gpu_kernel_impl_nocastIZZNS0_73_GLOBAL__N__c8866d80_35_SparseBinaryOpIntersectionKernel_cu_1520ed90_315342_sparse_binary_op_intersection_kernel_implINS3_18CUDAKernelLauncherENS3_36CUDAValueSelectionIntersectionKernelINS3_9RhsProjOpEEElLl0EEEvRNS_6TensorERKS9_SC_RKSt6vectorIlSaIlEERKSt8optionalIS9_ESL_bbENKUlvE1_clEvEUllE_EEvRNS_18TensorIteratorBaseERKT_EUliE_EEviT1_,(.L_x_16307 - _ZN2at6native18elementwise_kernelILi128ELi2EZNS0_22gpu_kernel_impl_nocastIZZNS0_73_GLOBAL__N__c8866d80_35_SparseBinaryOpIntersectionKernel_cu_1520ed90_315342_sparse_binary_op_intersection_kernel_implINS3_18CUDAKernelLauncherENS3_36CUDAValueSelectionIntersectionKernelINS3_9RhsProjOpEEElLl0EEEvRNS_6TensorERKS9_SC_RKSt6vectorIlSaIlEERKSt8optionalIS9_ESL_bbENKUlvE1_clEvEUllE_EEvRNS_18TensorIteratorBaseERKT_EUliE_EEviT1_)
        .other          _ZN2at6native18elementwise_kernelILi128ELi2EZNS0_22gpu_kernel_impl_nocastIZZNS0_73_GLOBAL__N__c8866d80_35_SparseBinaryOpIntersectionKernel_cu_1520ed90_315342_sparse_binary_op_intersection_kernel_implINS3_18CUDAKernelLauncherENS3_36CUDAValueSelectionIntersectionKernelINS3_9RhsProjOpEEElLl0EEEvRNS_6TensorERKS9_SC_RKSt6vectorIlSaIlEERKSt8optionalIS9_ESL_bbENKUlvE1_clEvEUllE_EEvRNS_18TensorIteratorBaseERKT_EUliE_EEviT1_,@"STO_CUDA_ENTRY STV_DEFAULT"
_ZN2at6native18elementwise_kernelILi128ELi2EZNS0_22gpu_kernel_impl_nocastIZZNS0_73_GLOBAL__N__c8866d80_35_SparseBinaryOpIntersectionKernel_cu_1520ed90_315342_sparse_binary_op_intersection_kernel_implINS3_18CUDAKernelLauncherENS3_36CUDAValueSelectionIntersectionKernelINS3_9RhsProjOpEEElLl0EEEvRNS_6TensorERKS9_SC_RKSt6vectorIlSaIlEERKSt8optionalIS9_ESL_bbENKUlvE1_clEvEUllE_EEvRNS_18TensorIteratorBaseERKT_EUliE_EEviT1_:
.text._ZN2at6native18elementwise_kernelILi128ELi2EZNS0_22gpu_kernel_impl_nocastIZZNS0_73_GLOBAL__N__c8866d80_35_SparseBinaryOpIntersectionKernel_cu_1520ed90_315342_sparse_binary_op_intersection_kernel_implINS3_18CUDAKernelLauncherENS3_36CUDAValueSelectionIntersectionKernelINS3_9RhsProjOpEEElLl0EEEvRNS_6TensorERKS9_SC_RKSt6vectorIlSaIlEERKSt8optionalIS9_ESL_bbENKUlvE1_clEvEUllE_EEvRNS_18TensorIteratorBaseERKT_EUliE_EEviT1_:
        /* <DEDUP_REMOVED lines=244> */
.L_x_10068:
        /* <DEDUP_REMOVED lines=36> */
.L_x_10071:
        /* <DEDUP_REMOVED lines=45> */
.L_x_10070:
        /* <DEDUP_REMOVED lines=42> */
.L_x_10069:
[----:B------:R-:W-:Y:S02]  /*16f0*/  IADD3 R32, P0, R32, c[0x0][0x360], RZ ;  /* 0x0000d80020207a10 */ /* 0x000fe40007f1e0ff */
[----:B------:R-:W-:Y:S02]  /*1700*/  IADD3 R31, R31, 0x80, RZ ;  /* 0x000000801f1f7810 */ /* 0x000fe40007ffe0ff */
[----:B------:R-:W-:-:S05]  /*1710*/  IADD3.X R33, RZ, c[0x0][0x364], RZ, P0, !PT ;  /* 0x0000d900ff217a10 */ /* 0x000fca00007fe4ff */
[----:B------:R0:W-:Y:S04]  /*1720*/  STG.E.64 [R32.64], R42 ;  /* 0x0000002a20007986 */ /* 0x0001e8000c101b0a */
.L_x_10067:
[----:B------:R-:W-:Y:S05]  /*1730*/  BSYNC B0 ;  /* 0x0000000000007941 */ /* 0x000fea0003800000 */
.L_x_10066:
        /* <DEDUP_REMOVED lines=229> */
.L_x_10072:
        /* <DEDUP_REMOVED lines=37> */
.L_x_10075:
        /* <DEDUP_REMOVED lines=43> */
.L_x_10074:
        /* <DEDUP_REMOVED lines=40> */
.L_x_10073:
[----:B------:R-:W-:Y:S01]  /*2d10*/  STG.E.64 [R2.64], R4 ;  /* 0x0000000402007986 */ /* 0x000fe2000c101b0a */
[----:B------:R-:W-:Y:S05]  /*2d20*/  EXIT ;  /* 0x000000000000794d */ /* 0x000fea0003800000 */
.L_x_10076:
        /* <DEDUP_REMOVED lines=13> */
.L_x_16307:


//--------------------- .text._ZN2at6native27unrolled_elementwise_kernelIZZNS0_73_GLOBAL__N__c8866d80_35_SparseBinaryOpIntersectionKernel_cu_1520ed90_315342_sparse_binary_op_intersection_kernel_implINS2_18CUDAKernelLauncherENS2_36CUDAValueSelectionIntersectionKernelINS2_9RhsProjOpEEElLl0EEEvRNS_6TensorERKS8_SB_RKSt6vectorIlSaIlEERKSt8optionalIS8_ESK_bbENKUlvE1_clEvEUllE_St5arrayIPcLm2EELi4E23TrivialOffsetCalculatorILi1EjESR_NS0_6memory15LoadWithoutCastENSS_16StoreWithoutCastEEEviT_T0_T2_T3_T4_T5_ --------------------------
	.section	.text._ZN2at6native27unrolled_elementwise_kernelIZZNS0_73_GLOBAL__N__c8866d80_35_SparseBinaryOpIntersectionKernel_cu_1520ed90_315342_sparse_binary_op_intersection_kernel_implINS2_18CUDAKernelLauncherENS2_36CUDAValueSelectionIntersectionKernelINS2_9RhsProjOpEEElLl0EEEvRNS_6TensorERKS8_SB_RKSt6vectorIlSaIlEERKSt8optionalIS8_ESK_bbENKUlvE1_clEvEUllE_St5arrayIPcLm2EELi4E23TrivialOffsetCalculatorILi1EjESR_NS0_6memory15LoadWithoutCastENSS_16StoreWithoutCastEEEviT_T0_T2_T3_T4_T5_,"ax",@progbits
	.sectioninfo	@"SHI_REGISTERS=40"
	.align	128
        .global         _ZN2at6native27unrolled_elementwise_kernelIZZNS0_73_GLOBAL__N__c8866d80_35_SparseBinaryOpIntersectionKernel_cu_1520ed90_315342_sparse_binary_op_intersection_kernel_implINS2_18CUDAKernelLauncherENS2_36CUDAValueSelectionIntersectionKernelINS2_9RhsProjOpEEElLl0EEEvRNS_6TensorERKS8_SB_RKSt6vectorIlSaIlEERKSt8optionalIS8_ESK_bbENKUlvE1_clEvEUllE_St5arrayIPcLm2EELi4E23TrivialOffsetCalculatorILi1EjESR_NS0_6memory15LoadWithoutCastENSS_16StoreWithoutCastEEEviT_T0_T2_T3_T4_T5_
        .type           _ZN2at6native27unrolled_elementwise_kernelIZZNS0_73_GLOBAL__N__c8866d80_35_SparseBinaryOpIntersectionKernel_cu_1520ed90_315342_sparse_binary_op_intersection_kernel_implINS2_18CUDAKernelLauncherENS2_36CUDAValueSelectionIntersectionKernelINS2_9RhsProjOpEEElLl0EEEvRNS_6TensorERKS8_SB_RKSt6vectorIlSaIlEERKSt8optionalIS8_ESK_bbENKUlvE1_clEvEUllE_St5arrayIPcLm2EELi4E23TrivialOffsetCalculatorILi1EjESR_NS0_6memory15LoadWithoutCastENSS_16StoreWithoutCastEEEviT_T0_T2_T3_T4_T5_,@function
        .size           _ZN2at6native27unrolled_elementwise_kernelIZZNS0_73_GLOBAL__N__c8866d80_35_SparseBinaryOpIntersectionKernel_cu_1520ed90_315342_sparse_binary_op_intersection_kernel_implINS2_18CUDAKernelLauncherENS2_36CUDAValueSelectionIntersectionKernelINS2_9RhsProjOpEEElLl0EEEvRNS_6TensorERKS8_SB_RKSt6vectorIlSaIlEERKSt8optionalIS8_ESK_bbENKUlvE1_clEvEUllE_St5arrayIPcLm2EELi4E23TrivialOffsetCalculatorILi1EjESR_NS0_6memory15LoadWithoutCastENSS_16StoreWithoutCastEEEviT_T0_T2_T3_T4_T5_,(.L_x_16308 - _ZN2at6native27unrolled_elementwise_kernelIZZNS0_73_GLOBAL__N__c8866d80_35_SparseBinaryOpIntersectionKernel_cu_1520ed90_315342_sparse_binary_op_intersection_kernel_implINS2_18CUDAKernelLauncherENS2_36CUDAValueSelectionIntersectionKernelINS2_9RhsProjOpEEElLl0EEEvRNS_6TensorERKS8_SB_RKSt6vectorIlSaIlEERKSt8optionalIS8_ESK_bbENKUlvE1_clEvEUllE_St5arrayIPcLm2EELi4E23TrivialOffsetCalculatorILi1EjESR_NS0_6memory15LoadWithoutCastENSS_16StoreWithoutCastEEEviT_T0_T2_T3_T4_T5_)
        .other          _ZN2at6native27unrolled_elementwise_kernelIZZNS0_73_GLOBAL__N__c8866d80_35_SparseBinaryOpIntersectionKernel_cu_1520ed90_315342_sparse_binary_op_intersection_kernel_implINS2_18CUDAKernelLauncherENS2_36CUDAValueSelectionIntersectionKernelINS2_9RhsProjOpEEElLl0EEEvRNS_6TensorERKS8_SB_RKSt6vectorIlSaIlEERKSt8optionalIS8_ESK_bbENKUlvE1_clEvEUllE_St5arrayIPcLm2EELi4E23TrivialOffsetCalculatorILi1EjESR_NS0_6memory15LoadWithoutCastENSS_16StoreWithoutCastEEEviT_T0_T2_T3_T4_T5_,@"STO_CUDA_ENTRY STV_DEFAULT"
_ZN2at6native27unrolled_elementwise_kernelIZZNS0_73_GLOBAL__N__c8866d80_35_SparseBinaryOpIntersectionKernel_cu_1520ed90_315342_sparse_binary_op_intersection_kernel_implINS2_18CUDAKernelLauncherENS2_36CUDAValueSelectionIntersectionKernelINS2_9RhsProjOpEEElLl0EEEvRNS_6TensorERKS8_SB_RKSt6vectorIlSaIlEERKSt8optionalIS8_ESK_bbENKUlvE1_clEvEUllE_St5arrayIPcLm2EELi4E23TrivialOffsetCalculatorILi1EjESR_NS0_6memory15LoadWithoutCastENSS_16StoreWithoutCastEEEviT_T0_T2_T3_T4_T5_:
.text._ZN2at6native27unrolled_elementwise_kernelIZZNS0_73_GLOBAL__N__c8866d80_35_SparseBinaryOpIntersectionKernel_cu_1520ed90_315342_sparse_binary_op_intersection_kernel_implINS2_18CUDAKernelLauncherENS2_36CUDAValueSelectionIntersectionKernelINS2_9RhsProjOpEEElLl0EEEvRNS_6TensorERKS8_SB_RKSt6vectorIlSaIlEERKSt8optionalIS8_ESK_bbENKUlvE1_clEvEUllE_St5arrayIPcLm2EELi4E23TrivialOffsetCalculatorILi1EjESR_NS0_6memory15LoadWithoutCastENSS_16StoreWithoutCastEEEviT_T0_T2_T3_T4_T5_:
        /* <DEDUP_REMOVED lines=90> */
.L_x_10083:
        /* <DEDUP_REMOVED lines=141> */
.L_x_10082:
        /* <DEDUP_REMOVED lines=78> */
.L_x_10084:
[----:B------:R-:W-:-:S04]  /*1350*/  ISETP.NE.U32.AND P2, PT, RZ, UR15, PT ;  /* 0x0000000fff007c0c */ /* 0x000fc8000bf45070 */
[----:B------:R-:W-:-:S13]  /*1360*/  ISETP.NE.OR.EX P0, PT, RZ, UR16, P0, P2 ;  /* 0x00000010ff007c0c */ /* 0x000fda0008705720 */
[----:B------:R-:W-:Y:S05]  /*1370*/  @!P0 BRA `(.L_x_10080) ;  /* 0x000002c000008947 */ /* 0x000fea0003800000 */
.L_x_10081:
        /* <DEDUP_REMOVED lines=44> */
.L_x_10080:
        /* <DEDUP_REMOVED lines=59> */
.L_x_10079:
[----:B------:R-:W-:Y:S05]  /*19f0*/  BSYNC B0 ;  /* 0x0000000000007941 */ /* 0x000fea0003800000 */
.L_x_10078:
        /* <DEDUP_REMOVED lines=39> */
.L_x_10090:
        /* <DEDUP_REMOVED lines=142> */
.L_x_10089:
        /* <DEDUP_REMOVED lines=78> */
.L_x_10091:
[----:B------:R-:W-:-:S04]  /*2a30*/  ISETP.NE.U32.AND P2, PT, RZ, UR10, PT ;  /* 0x0000000aff007c0c */ /* 0x000fc8000bf45070 */
[----:B------:R-:W-:-:S13]  /*2a40*/  ISETP.NE.OR.EX P0, PT, RZ, UR11, P0, P2 ;  /* 0x0000000bff007c0c */ /* 0x000fda0008705720 */
[----:B------:R-:W-:Y:S05]  /*2a50*/  @!P0 BRA `(.L_x_10087) ;  /* 0x000002e000008947 */ /* 0x000fea0003800000 */
.L_x_10088:
        /* <DEDUP_REMOVED lines=46> */
.L_x_10087:
        /* <DEDUP_REMOVED lines=58> */
.L_x_10086:
[----:B------:R-:W-:Y:S05]  /*30e0*/  BSYNC B0 ;  /* 0x0000000000007941 */ /* 0x000fea0003800000 */
.L_x_10085:
        /* <DEDUP_REMOVED lines=39> */
.L_x_10097:
        /* <DEDUP_REMOVED lines=143> */
.L_x_10096:
        /* <DEDUP_REMOVED lines=80> */
.L_x_10098:
[----:B------:R-:W-:-:S04]  /*4150*/  ISETP.NE.U32.AND P2, PT, RZ, UR15, PT ;  /* 0x0000000fff007c0c */ /* 0x000fc8000bf45070 */
[----:B------:R-:W-:-:S13]  /*4160*/  ISETP.NE.OR.EX P0, PT, RZ, UR16, P0, P2 ;  /* 0x00000010ff007c0c */ /* 0x000fda0008705720 */
[----:B------:R-:W-:Y:S05]  /*4170*/  @!P0 BRA `(.L_x_10094) ;  /* 0x000002e000008947 */ /* 0x000fea0003800000 */
.L_x_10095:
        /* <DEDUP_REMOVED lines=46> */
.L_x_10094:
        /* <DEDUP_REMOVED lines=58> */
.L_x_10093:
[----:B------:R-:W-:Y:S05]  /*4800*/  BSYNC B0 ;  /* 0x0000000000007941 */ /* 0x000fea0003800000 */
.L_x_10092:
        /* <DEDUP_REMOVED lines=36> */
.L_x_10103:
        /* <DEDUP_REMOVED lines=142> */
.L_x_10102:
        /* <DEDUP_REMOVED lines=77> */
.L_x_10104:
[----:B------:R-:W-:-:S04]  /*5800*/  ISETP.NE.U32.AND P2, PT, R33, RZ, PT ;  /* 0x000000ff2100720c */ /* 0x000fc80003f45070 */
[----:B------:R-:W-:-:S13]  /*5810*/  ISETP.NE.OR.EX P0, PT, R34, RZ, P0, P2 ;  /* 0x000000ff2200720c */ /* 0x000fda0000705720 */
[----:B------:R-:W-:Y:S05]  /*5820*/  @!P0 BRA `(.L_x_10100) ;  /* 0x000002c000008947 */ /* 0x000fea0003800000 */
.L_x_10101:
        /* <DEDUP_REMOVED lines=44> */
.L_x_10100:
        /* <DEDUP_REMOVED lines=54> */
.L_x_10099:
[----:B------:R-:W-:Y:S05]  /*5e50*/  BSYNC B0 ;  /* 0x0000000000007941 */ /* 0x000fea0003800000 */
.L_x_10077:
        /* <DEDUP_REMOVED lines=20> */
.L_x_10106:
[----:B------:R-:W-:Y:S05]  /*5fa0*/  BSYNC B0 ;  /* 0x0000000000007941 */ /* 0x000fea0003800000 */
.L_x_10105:
        /* <DEDUP_REMOVED lines=8> */
.L_x_10107:
        /* <DEDUP_REMOVED lines=13> */
.L_x_16308:


//--------------------- .text._ZN2at6native29vectorized_elementwise_kernelILi2EZZNS0_73_GLOBAL__N__c8866d80_35_SparseBinaryOpIntersectionKernel_cu_1520ed90_315342_sparse_binary_op_intersection_kernel_implINS2_18CUDAKernelLauncherENS2_36CUDAValueSelectionIntersectionKernelINS2_9RhsProjOpEEElLl0EEEvRNS_6TensorERKS8_SB_RKSt6vectorIlSaIlEERKSt8optionalIS8_ESK_bbENKUlvE1_clEvEUllE_St5arrayIPcLm2EEEEviT0_T1_ --------------------------
	.section	.text._ZN2at6native29vectorized_elementwise_kernelILi2EZZNS0_73_GLOBAL__N__c8866d80_35_SparseBinaryOpIntersectionKernel_cu_1520ed90_315342_sparse_binary_op_intersection_kernel_implINS2_18CUDAKernelLauncherENS2_36CUDAValueSelectionIntersectionKernelINS2_9RhsProjOpEEElLl0EEEvRNS_6TensorERKS8_SB_RKSt6vectorIlSaIlEERKSt8optionalIS8_ESK_bbENKUlvE1_clEvEUllE_St5arrayIPcLm2EEEEviT0_T1_,"ax",@progbits
	.sectioninfo	@"SHI_REGISTERS=56"
	.align	128
        .global         _ZN2at6native29vectorized_elementwise_kernelILi2EZZNS0_73_GLOBAL__N__c8866d80_35_SparseBinaryOpIntersectionKernel_cu_1520ed90_315342_sparse_binary_op_intersection_kernel_implINS2_18CUDAKernelLauncherENS2_36CUDAValueSelectionIntersectionKernelINS2_9RhsProjOpEEElLl0EEEvRNS_6TensorERKS8_SB_RKSt6vectorIlSaIlEERKSt8optionalIS8_ESK_bbENKUlvE1_clEvEUllE_St5arrayIPcLm2EEEEviT0_T1_
        .type           _ZN2at6native29vectorized_elementwise_kernelILi2EZZNS0_73_GLOBAL__N__c8866d80_35_SparseBinaryOpIntersectionKernel_cu_1520ed90_315342_sparse_binary_op_intersection_kernel_implINS2_18CUDAKernelLauncherENS2_36CUDAValueSelectionIntersectionKernelINS2_9RhsProjOpEEElLl0EEEvRNS_6TensorERKS8_SB_RKSt6vectorIlSaIlEERKSt8optionalIS8_ESK_bbENKUlvE1_clEvEUllE_St5arrayIPcLm2EEEEviT0_T1_,@function
        .size           _ZN2at6native29vectorized_elementwise_kernelILi2EZZNS0_73_GLOBAL__N__c8866d80_35_SparseBinaryOpIntersectionKernel_cu_1520ed90_315342_sparse_binary_op_intersection_kernel_implINS2_18CUDAKernelLauncherENS2_36CUDAValueSelectionIntersectionKernelINS2_9RhsProjOpEEElLl0EEEvRNS_6TensorERKS8_SB_RKSt6vectorIlSaIlEERKSt8optionalIS8_ESK_bbENKUlvE1_clEvEUllE_St5arrayIPcLm2EEEEviT0_T1_,(.L_x_16309 - _ZN2at6native29vectorized_elementwise_kernelILi2EZZNS0_73_GLOBAL__N__c8866d80_35_SparseBinaryOpIntersectionKernel_cu_1520ed90_315342_sparse_binary_op_intersection_kernel_implINS2_18CUDAKernelLauncherENS2_36CUDAValueSelectionIntersectionKernelINS2_9RhsProjOpEEElLl0EEEvRNS_6TensorERKS8_SB_RKSt6vectorIlSaIlEERKSt8optionalIS8_ESK_bbENKUlvE1_clEvEUllE_St5arrayIPcLm2EEEEviT0_T1_)
        .other          _ZN2at6native29vectorized_elementwise_kernelILi2EZZNS0_73_GLOBAL__N__c8866d80_35_SparseBinaryOpIntersectionKernel_cu_1520ed90_315342_sparse_binary_op_intersection_kernel_implINS2_18CUDAKernelLauncherENS2_36CUDAValueSelectionIntersectionKernelINS2_9RhsProjOpEEElLl0EEEvRNS_6TensorERKS8_SB_RKSt6vectorIlSaIlEERKSt8optionalIS8_ESK_bbENKUlvE1_clEvEUllE_St5arrayIPcLm2EEEEviT0_T1_,@"STO_CUDA_ENTRY STV_DEFAULT"
_ZN2at6native29vectorized_elementwise_kernelILi2EZZNS0_73_GLOBAL__N__c8866d80_35_SparseBinaryOpIntersectionKernel_cu_1520ed90_315342_sparse_binary_op_intersection_kernel_implINS2_18CUDAKernelLauncherENS2_36CUDAValueSelectionIntersectionKernelINS2_9RhsProjOpEEElLl0EEEvRNS_6TensorERKS8_SB_RKSt6vectorIlSaIlEERKSt8optionalIS8_ESK_bbENKUlvE1_clEvEUllE_St5arrayIPcLm2EEEEviT0_T1_:
.text._ZN2at6native29vectorized_elementwise_kernelILi2EZZNS0_73_GLOBAL__N__c8866d80_35_SparseBinaryOpIntersectionKernel_cu_1520ed90_315342_sparse_binary_op_intersection_kernel_implINS2_18CUDAKernelLauncherENS2_36CUDAValueSelectionIntersectionKernelINS2_9RhsProjOpEEElLl0EEEvRNS_6TensorERKS8_SB_RKSt6vectorIlSaIlEERKSt8optionalIS8_ESK_bbENKUlvE1_clEvEUllE_St5arrayIPcLm2EEEEviT0_T1_:
        /* <DEDUP_REMOVED lines=68> */
.L_x_10113:
        /* <DEDUP_REMOVED lines=140> */
.L_x_10112:
        /* <DEDUP_REMOVED lines=77> */
.L_x_10114:
[----:B------:R-:W-:-:S04]  /*11d0*/  ISETP.NE.U32.AND P2, PT, R5, RZ, PT ;  /* 0x000000ff0500720c */ /* 0x000fc80003f45070 */
[----:B------:R-:W-:-:S13]  /*11e0*/  ISETP.NE.OR.EX P0, PT, R0, RZ, P0, P2 ;  /* 0x000000ff0000720c */ /* 0x000fda0000705720 */
[----:B------:R-:W-:Y:S05]  /*11f0*/  @!P0 BRA `(.L_x_10110) ;  /* 0x000002c000008947 */ /* 0x000fea0003800000 */
.L_x_10111:
        /* <DEDUP_REMOVED lines=44> */
.L_x_10110:
        /* <DEDUP_REMOVED lines=54> */
.L_x_10115:
        /* <DEDUP_REMOVED lines=24> */
.L_x_10119:
        /* <DEDUP_REMOVED lines=137> */
.L_x_10118:
        /* <DEDUP_REMOVED lines=74> */
.L_x_10120:
[----:B------:R-:W-:-:S04]  /*26d0*/  ISETP.NE.U32.AND P3, PT, R49, RZ, PT ;  /* 0x000000ff3100720c */ /* 0x000fc80003f65070 */
[----:B------:R-:W-:-:S13]  /*26e0*/  ISETP.NE.OR.EX P0, PT, R8, RZ, P0, P3 ;  /* 0x000000ff0800720c */ /* 0x000fda0000705730 */
[----:B------:R-:W-:Y:S05]  /*26f0*/  @!P0 BRA `(.L_x_10116) ;  /* 0x0000029000008947 */ /* 0x000fea0003800000 */
.L_x_10117:
        /* <DEDUP_REMOVED lines=41> */
.L_x_10116:
        /* <DEDUP_REMOVED lines=48> */
.L_x_10121:
        /* <DEDUP_REMOVED lines=25> */
.L_x_10125:
        /* <DEDUP_REMOVED lines=140> */
.L_x_10124:
        /* <DEDUP_REMOVED lines=77> */
.L_x_10126:
[----:B------:R-:W-:-:S04]  /*3bb0*/  ISETP.NE.U32.AND P3, PT, R50, RZ, PT ;  /* 0x000000ff3200720c */ /* 0x000fc80003f65070 */
[----:B------:R-:W-:-:S13]  /*3bc0*/  ISETP.NE.OR.EX P0, PT, R49, RZ, P0, P3 ;  /* 0x000000ff3100720c */ /* 0x000fda0000705730 */
[----:B------:R-:W-:Y:S05]  /*3bd0*/  @!P0 BRA `(.L_x_10122) ;  /* 0x000002c000008947 */ /* 0x000fea0003800000 */
.L_x_10123:
        /* <DEDUP_REMOVED lines=44> */
.L_x_10122:
        /* <DEDUP_REMOVED lines=55> */
.L_x_10127:
        /* <DEDUP_REMOVED lines=25> */
.L_x_10131:
        /* <DEDUP_REMOVED lines=139> */
.L_x_10130:
        /* <DEDUP_REMOVED lines=79> */
.L_x_10132:
[----:B------:R-:W-:-:S04]  /*5140*/  ISETP.NE.U32.AND P3, PT, R47, RZ, PT ;  /* 0x000000ff2f00720c */ /* 0x000fc80003f65070 */
[----:B------:R-:W-:-:S13]  /*5150*/  ISETP.NE.OR.EX P0, PT, R46, RZ, P0, P3 ;  /* 0x000000ff2e00720c */ /* 0x000fda0000705730 */
[----:B------:R-:W-:Y:S05]  /*5160*/  @!P0 BRA `(.L_x_10128) ;  /* 0x000002b000008947 */ /* 0x000fea0003800000 */
.L_x_10129:
        /* <DEDUP_REMOVED lines=43> */
.L_x_10128:
        /* <DEDUP_REMOVED lines=51> */
.L_x_10133:
        /* <DEDUP_REMOVED lines=24> */
.L_x_10137:
        /* <DEDUP_REMOVED lines=139> */
.L_x_10136:
        /* <DEDUP_REMOVED lines=79> */
.L_x_10138:
[----:B------:R-:W-:-:S04]  /*6670*/  ISETP.NE.U32.AND P3, PT, R50, RZ, PT ;  /* 0x000000ff3200720c */ /* 0x000fc80003f65070 */
[----:B------:R-:W-:-:S13]  /*6680*/  ISETP.NE.OR.EX P0, PT, R49, RZ, P0, P3 ;  /* 0x000000ff3100720c */ /* 0x000fda0000705730 */
[----:B------:R-:W-:Y:S05]  /*6690*/  @!P0 BRA `(.L_x_10134) ;  /* 0x000002b000008947 */ /* 0x000fea0003800000 */
.L_x_10135:
        /* <DEDUP_REMOVED lines=43> */
.L_x_10134:
        /* <DEDUP_REMOVED lines=55> */
.L_x_10139:
        /* <DEDUP_REMOVED lines=24> */
.L_x_10143:
        /* <DEDUP_REMOVED lines=137> */
.L_x_10142:
        /* <DEDUP_REMOVED lines=74> */
.L_x_10144:
[----:B------:R-:W-:-:S04]  /*7b70*/  ISETP.NE.U32.AND P3, PT, R51, RZ, PT ;  /* 0x000000ff3300720c */ /* 0x000fc80003f65070 */
[----:B------:R-:W-:-:S13]  /*7b80*/  ISETP.NE.OR.EX P0, PT, R50, RZ, P0, P3 ;  /* 0x000000ff3200720c */ /* 0x000fda0000705730 */
[----:B------:R-:W-:Y:S05]  /*7b90*/  @!P0 BRA `(.L_x_10140) ;  /* 0x0000029000008947 */ /* 0x000fea0003800000 */
.L_x_10141:
        /* <DEDUP_REMOVED lines=41> */
.L_x_10140:
        /* <DEDUP_REMOVED lines=46> */
.L_x_10145:
        /* <DEDUP_REMOVED lines=23> */
.L_x_10149:
        /* <DEDUP_REMOVED lines=137> */
.L_x_10148:
        /* <DEDUP_REMOVED lines=74> */
.L_x_10150:
[----:B------:R-:W-:-:S04]  /*8fb0*/  ISETP.NE.U32.AND P3, PT, R49, RZ, PT ;  /* 0x000000ff3100720c */ /* 0x000fc80003f65070 */
[----:B------:R-:W-:-:S13]  /*8fc0*/  ISETP.NE.OR.EX P0, PT, R12, RZ, P0, P3 ;  /* 0x000000ff0c00720c */ /* 0x000fda0000705730 */
[----:B------:R-:W-:Y:S05]  /*8fd0*/  @!P0 BRA `(.L_x_10146) ;  /* 0x000002b000008947 */ /* 0x000fea0003800000 */
.L_x_10147:
        /* <DEDUP_REMOVED lines=43> */
.L_x_10146:
        /* <DEDUP_REMOVED lines=47> */
.L_x_10151:
        /* <DEDUP_REMOVED lines=24> */
.L_x_10155:
        /* <DEDUP_REMOVED lines=140> */
.L_x_10154:
        /* <DEDUP_REMOVED lines=76> */
.L_x_10156:
[----:B------:R-:W-:-:S04]  /*a480*/  ISETP.NE.U32.AND P1, PT, R50, RZ, PT ;  /* 0x000000ff3200720c */ /* 0x000fc80003f25070 */
[----:B------:R-:W-:-:S13]  /*a490*/  ISETP.NE.OR.EX P0, PT, R48, RZ, P0, P1 ;  /* 0x000000ff3000720c */ /* 0x000fda0000705710 */
[----:B------:R-:W-:Y:S05]  /*a4a0*/  @!P0 BRA `(.L_x_10152) ;  /* 0x0000029000008947 */ /* 0x000fea0003800000 */
.L_x_10153:
        /* <DEDUP_REMOVED lines=41> */
.L_x_10152:
        /* <DEDUP_REMOVED lines=45> */
.L_x_10109:
        /* <DEDUP_REMOVED lines=25> */
.L_x_10108:
        /* <DEDUP_REMOVED lines=111> */
.L_x_10163:
        /* <DEDUP_REMOVED lines=140> */
.L_x_10162:
        /* <DEDUP_REMOVED lines=78> */
.L_x_10164:
[----:B------:R-:W-:-:S04]  /*c030*/  ISETP.NE.U32.AND P2, PT, R50, RZ, PT ;  /* 0x000000ff3200720c */ /* 0x000fc80003f45070 */
[----:B------:R-:W-:-:S13]  /*c040*/  ISETP.NE.OR.EX P0, PT, R51, RZ, P0, P2 ;  /* 0x000000ff3300720c */ /* 0x000fda0000705720 */
[----:B------:R-:W-:Y:S05]  /*c050*/  @!P0 BRA `(.L_x_10160) ;  /* 0x000002d000008947 */ /* 0x000fea0003800000 */
.L_x_10161:
        /* <DEDUP_REMOVED lines=45> */
.L_x_10160:
        /* <DEDUP_REMOVED lines=59> */
.L_x_10159:
[----:B------:R-:W-:Y:S05]  /*c6e0*/  BSYNC B0 ;  /* 0x0000000000007941 */ /* 0x000fea0003800000 */
.L_x_10158:
        /* <DEDUP_REMOVED lines=36> */
.L_x_10170:
        /* <DEDUP_REMOVED lines=142> */
.L_x_10169:
        /* <DEDUP_REMOVED lines=79> */
.L_x_10171:
[----:B------:R-:W-:-:S04]  /*d700*/  ISETP.NE.U32.AND P2, PT, R50, RZ, PT ;  /* 0x000000ff3200720c */ /* 0x000fc80003f45070 */
[----:B------:R-:W-:-:S13]  /*d710*/  ISETP.NE.OR.EX P0, PT, R40, RZ, P0, P2 ;  /* 0x000000ff2800720c */ /* 0x000fda0000705720 */
[----:B------:R-:W-:Y:S05]  /*d720*/  @!P0 BRA `(.L_x_10167) ;  /* 0x000002d000008947 */ /* 0x000fea0003800000 */
.L_x_10168:
        /* <DEDUP_REMOVED lines=45> */
.L_x_10167:
        /* <DEDUP_REMOVED lines=56> */
.L_x_10166:
[----:B------:R-:W-:Y:S05]  /*dd80*/  BSYNC B0 ;  /* 0x0000000000007941 */ /* 0x000fea0003800000 */
.L_x_10165:
        /* <DEDUP_REMOVED lines=36> */
.L_x_10177:
        /* <DEDUP_REMOVED lines=142> */
.L_x_10176:
        /* <DEDUP_REMOVED lines=79> */
.L_x_10178:
[----:B------:R-:W-:-:S04]  /*eda0*/  ISETP.NE.U32.AND P2, PT, R41, RZ, PT ;  /* 0x000000ff2900720c */ /* 0x000fc80003f45070 */
[----:B------:R-:W-:-:S13]  /*edb0*/  ISETP.NE.OR.EX P0, PT, R40, RZ, P0, P2 ;  /* 0x000000ff2800720c */ /* 0x000fda0000705720 */
[----:B------:R-:W-:Y:S05]  /*edc0*/  @!P0 BRA `(.L_x_10174) ;  /* 0x000002e000008947 */ /* 0x000fea0003800000 */
.L_x_10175:
        /* <DEDUP_REMOVED lines=46> */
.L_x_10174:
        /* <DEDUP_REMOVED lines=57> */
.L_x_10173:
[----:B------:R-:W-:Y:S05]  /*f440*/  BSYNC B0 ;  /* 0x0000000000007941 */ /* 0x000fea0003800000 */
.L_x_10172:
        /* <DEDUP_REMOVED lines=36> */
.L_x_10184:
        /* <DEDUP_REMOVED lines=140> */
.L_x_10183:
        /* <DEDUP_REMOVED lines=79> */
.L_x_10185:
[----:B------:R-:W-:-:S04]  /*10440*/  ISETP.NE.U32.AND P2, PT, R41, RZ, PT ;  /* 0x000000ff2900720c */ /* 0x000fc80003f45070 */
[----:B------:R-:W-:-:S13]  /*10450*/  ISETP.NE.OR.EX P0, PT, R40, RZ, P0, P2 ;  /* 0x000000ff2800720c */ /* 0x000fda0000705720 */
[----:B------:R-:W-:Y:S05]  /*10460*/  @!P0 BRA `(.L_x_10181) ;  /* 0x000002e000008947 */ /* 0x000fea0003800000 */
.L_x_10182:
        /* <DEDUP_REMOVED lines=46> */
.L_x_10181:
        /* <DEDUP_REMOVED lines=57> */
.L_x_10180:
[----:B------:R-:W-:Y:S05]  /*10ae0*/  BSYNC B0 ;  /* 0x0000000000007941 */ /* 0x000fea0003800000 */
.L_x_10179:
        /* <DEDUP_REMOVED lines=36> */
.L_x_10191:
        /* <DEDUP_REMOVED lines=140> */
.L_x_10190:
        /* <DEDUP_REMOVED lines=77> */
.L_x_10192:
[----:B------:R-:W-:-:S04]  /*11ac0*/  ISETP.NE.U32.AND P2, PT, R50, RZ, PT ;  /* 0x000000ff3200720c */ /* 0x000fc80003f45070 */
[----:B------:R-:W-:-:S13]  /*11ad0*/  ISETP.NE.OR.EX P0, PT, R40, RZ, P0, P2 ;  /* 0x000000ff2800720c */ /* 0x000fda0000705720 */
[----:B------:R-:W-:Y:S05]  /*11ae0*/  @!P0 BRA `(.L_x_10188) ;  /* 0x000002c000008947 */ /* 0x000fea0003800000 */
.L_x_10189:
        /* <DEDUP_REMOVED lines=44> */
.L_x_10188:
        /* <DEDUP_REMOVED lines=58> */
.L_x_10187:
[----:B------:R-:W-:Y:S05]  /*12150*/  BSYNC B0 ;  /* 0x0000000000007941 */ /* 0x000fea0003800000 */
.L_x_10186:
        /* <DEDUP_REMOVED lines=36> */
.L_x_10198:
        /* <DEDUP_REMOVED lines=141> */
.L_x_10197:
        /* <DEDUP_REMOVED lines=79> */
.L_x_10199:
[----:B------:R-:W-:-:S04]  /*13160*/  ISETP.NE.U32.AND P2, PT, R41, RZ, PT ;  /* 0x000000ff2900720c */ /* 0x000fc80003f45070 */
[----:B------:R-:W-:-:S13]  /*13170*/  ISETP.NE.OR.EX P0, PT, R40, RZ, P0, P2 ;  /* 0x000000ff2800720c */ /* 0x000fda0000705720 */
[----:B------:R-:W-:Y:S05]  /*13180*/  @!P0 BRA `(.L_x_10195) ;  /* 0x000002d000008947 */ /* 0x000fea0003800000 */
.L_x_10196:
        /* <DEDUP_REMOVED lines=45> */
.L_x_10195:
        /* <DEDUP_REMOVED lines=58> */
.L_x_10194:
[----:B------:R-:W-:Y:S05]  /*13800*/  BSYNC B0 ;  /* 0x0000000000007941 */ /* 0x000fea0003800000 */
.L_x_10193:
        /* <DEDUP_REMOVED lines=36> */
.L_x_10205:
        /* <DEDUP_REMOVED lines=140> */
.L_x_10204:
        /* <DEDUP_REMOVED lines=77> */
.L_x_10206:
[----:B------:R-:W-:-:S04]  /*147e0*/  ISETP.NE.U32.AND P2, PT, R51, RZ, PT ;  /* 0x000000ff3300720c */ /* 0x000fc80003f45070 */
[----:B------:R-:W-:-:S13]  /*147f0*/  ISETP.NE.OR.EX P0, PT, R50, RZ, P0, P2 ;  /* 0x000000ff3200720c */ /* 0x000fda0000705720 */
[----:B------:R-:W-:Y:S05]  /*14800*/  @!P0 BRA `(.L_x_10202) ;  /* 0x000002c000008947 */ /* 0x000fea0003800000 */
.L_x_10203:
        /* <DEDUP_REMOVED lines=44> */
.L_x_10202:
        /* <DEDUP_REMOVED lines=54> */
.L_x_10201:
[----:B------:R-:W-:Y:S05]  /*14e30*/  BSYNC B0 ;  /* 0x0000000000007941 */ /* 0x000fea0003800000 */
.L_x_10200:
        /* <DEDUP_REMOVED lines=36> */
.L_x_10211:
        /* <DEDUP_REMOVED lines=141> */
.L_x_10210:
        /* <DEDUP_REMOVED lines=78> */
.L_x_10212:
[----:B------:R-:W-:-:S04]  /*15e30*/  ISETP.NE.U32.AND P2, PT, R48, RZ, PT ;  /* 0x000000ff3000720c */ /* 0x000fc80003f45070 */
[----:B------:R-:W-:-:S13]  /*15e40*/  ISETP.NE.OR.EX P0, PT, R0, RZ, P0, P2 ;  /* 0x000000ff0000720c */ /* 0x000fda0000705720 */
[----:B------:R-:W-:Y:S05]  /*15e50*/  @!P0 BRA `(.L_x_10208) ;  /* 0x000002d000008947 */ /* 0x000fea0003800000 */
.L_x_10209:
        /* <DEDUP_REMOVED lines=45> */
.L_x_10208:
        /* <DEDUP_REMOVED lines=54> */
.L_x_10207:
[----:B------:R-:W-:Y:S05]  /*16490*/  BSYNC B0 ;  /* 0x0000000000007941 */ /* 0x000fea0003800000 */
.L_x_10157:
        /* <DEDUP_REMOVED lines=23> */
.L_x_10215:
[----:B------:R-:W-:-:S13]  /*16610*/  ISETP.GE.AND P0, PT, R49, UR7, PT ;  /* 0x0000000731007c0c */ /* 0x000fda000bf06270 */
[----:B------:R-:W-:Y:S05]  /*16620*/  @P0 BRA `(.L_x_10217) ;  /* 0x000000c000000947 */ /* 0x000fea0003800000 */
[C---:B0-----:R-:W-:Y:S02]  /*16630*/  IADD3 R2, R49.reuse, UR6, RZ ;  /* 0x0000000631027c10 */ /* 0x041fe4000fffe0ff */
[----:B------:R-:W-:Y:S02]  /*16640*/  MOV R3, 0x8 ;  /* 0x0000000800037802 */ /* 0x000fe40000000f00 */
[----:B------:R-:W-:-:S03]  /*16650*/  IADD3 R49, R49, 0x80, RZ ;  /* 0x0000008031317810 */ /* 0x000fc60007ffe0ff */
[----:B------:R-:W-:-:S05]  /*16660*/  IMAD.WIDE.U32 R2, R2, R3, c[0x0][0x198] ;  /* 0x0000660002027625 */ /* 0x000fca00078e0003 */
[----:B------:R0:W-:Y:S02]  /*16670*/  STG.E.64 [R2.64], R6 ;  /* 0x0000000602007986 */ /* 0x0001e4000c101b0a */
.L_x_10216:
[----:B------:R-:W-:-:S13]  /*16680*/  ISETP.GE.AND P0, PT, R49, UR7, PT ;  /* 0x0000000731007c0c */ /* 0x000fda000bf06270 */
[----:B------:R-:W-:Y:S05]  /*16690*/  @P0 BRA `(.L_x_10218) ;  /* 0x000000d000000947 */ /* 0x000fea0003800000 */
[C---:B0-----:R-:W-:Y:S01]  /*166a0*/  IADD3 R2, R49.reuse, UR6, RZ ;  /* 0x0000000631027c10 */ /* 0x041fe2000fffe0ff */
[----:B------:R-:W-:Y:S01]  /*166b0*/  IMAD.MOV.U32 R3, RZ, RZ, 0x8 ;  /* 0x00000008ff037424 */ /* 0x000fe200078e00ff */
[----:B------:R-:W-:-:S03]  /*166c0*/  IADD3 R49, R49, 0x80, RZ ;  /* 0x0000008031317810 */ /* 0x000fc60007ffe0ff */
[----:B------:R-:W-:-:S05]  /*166d0*/  IMAD.WIDE.U32 R2, R2, R3, c[0x0][0x198] ;  /* 0x0000660002027625 */ /* 0x000fca00078e0003 */
[----:B------:R0:W-:Y:S02]  /*166e0*/  STG.E.64 [R2.64], R8 ;  /* 0x0000000802007986 */ /* 0x0001e4000c101b0a */
.L_x_10217:
        /* <DEDUP_REMOVED lines=8> */
.L_x_10218:
[----:B------:R-:W-:Y:S05]  /*16770*/  BSYNC B1 ;  /* 0x0000000000017941 */ /* 0x000fea0003800000 */
.L_x_10214:
[----:B------:R-:W-:-:S13]  /*16780*/  ISETP.GE.AND P0, PT, R49, UR7, PT ;  /* 0x0000000731007c0c */ /* 0x000fda000bf06270 */
[C---:B0-----:R-:W-:Y:S01]  /*16790*/  @!P0 IADD3 R2, R49.reuse, UR6, RZ ;  /* 0x0000000631028c10 */ /* 0x041fe2000fffe0ff */
[----:B------:R-:W-:Y:S01]  /*167a0*/  @!P0 IMAD.MOV.U32 R3, RZ, RZ, 0x8 ;  /* 0x00000008ff038424 */ /* 0x000fe200078e00ff */
[----:B------:R-:W-:-:S03]  /*167b0*/  @!P0 IADD3 R49, R49, 0x80, RZ ;  /* 0x0000008031318810 */ /* 0x000fc60007ffe0ff */
[----:B------:R-:W-:-:S05]  /*167c0*/  @!P0 IMAD.WIDE.U32 R2, R2, R3, c[0x0][0x198] ;  /* 0x0000660002028625 */ /* 0x000fca00078e0003 */
[----:B------:R0:W-:Y:S02]  /*167d0*/  @!P0 STG.E.64 [R2.64], R44 ;  /* 0x0000002c02008986 */ /* 0x0001e4000c101b0a */
.L_x_10219:
[----:B------:R-:W-:Y:S05]  /*167e0*/  BSYNC B0 ;  /* 0x0000000000007941 */ /* 0x000fea0003800000 */
.L_x_10213:
        /* <DEDUP_REMOVED lines=8> */
.L_x_10220:
        /* <DEDUP_REMOVED lines=9> */
.L_x_16309:


//--------------------- .text._ZN2at6native29vectorized_elementwise_kernelILi4EZZNS0_73_GLOBAL__N__c8866d80_35_SparseBinaryOpIntersectionKernel_cu_1520ed90_315342_sparse_binary_op_intersection_kernel_implINS2_18CUDAKernelLauncherENS2_36CUDAValueSelectionIntersectionKernelINS2_9RhsProjOpEEElLl0EEEvRNS_6TensorERKS8_SB_RKSt6vectorIlSaIlEERKSt8optionalIS8_ESK_bbENKUlvE1_clEvEUllE_St5arrayIPcLm2EEEEviT0_T1_ --------------------------
	.section	.text._ZN2at6native29vectorized_elementwise_kernelILi4EZZNS0_73_GLOBAL__N__c8866d80_35_SparseBinaryOpIntersectionKernel_cu_1520ed90_315342_sparse_binary_op_intersection_kernel_implINS2_18CUDAKernelLauncherENS2_36CUDAValueSelectionIntersectionKernelINS2_9RhsProjOpEEElLl0EEEvRNS_6TensorERKS8_SB_RKSt6vectorIlSaIlEERKSt8optionalIS8_ESK_bbENKUlvE1_clEvEUllE_St5arrayIPcLm2EEEEviT0_T1_,"ax",@progbits
	.sectioninfo	@"SHI_REGISTERS=56"
	.align	128
        .global         _ZN2at6native29vectorized_elementwise_kernelILi4EZZNS0_73_GLOBAL__N__c8866d80_35_SparseBinaryOpIntersectionKernel_cu_1520ed90_315342_sparse_binary_op_intersection_kernel_implINS2_18CUDAKernelLauncherENS2_36CUDAValueSelectionIntersectionKernelINS2_9RhsProjOpEEElLl0EEEvRNS_6TensorERKS8_SB_RKSt6vectorIlSaIlEERKSt8optionalIS8_ESK_bbENKUlvE1_clEvEUllE_St5arrayIPcLm2EEEEviT0_T1_
        .type           _ZN2at6native29vectorized_elementwise_kernelILi4EZZNS0_73_GLOBAL__N__c8866d80_35_SparseBinaryOpIntersectionKernel_cu_1520ed90_315342_sparse_binary_op_intersection_kernel_implINS2_18CUDAKernelLauncherENS2_36CUDAValueSelectionIntersectionKernelINS2_9RhsProjOpEEElLl0EEEvRNS_6TensorERKS8_SB_RKSt6vectorIlSaIlEERKSt8optionalIS8_ESK_bbENKUlvE1_clEvEUllE_St5arrayIPcLm2EEEEviT0_T1_,@function
        .size           _ZN2at6native29vectorized_elementwise_kernelILi4EZZNS0_73_GLOBAL__N__c8866d80_35_SparseBinaryOpIntersectionKernel_cu_1520ed90_315342_sparse_binary_op_intersection_kernel_implINS2_18CUDAKernelLauncherENS2_36CUDAValueSelectionIntersectionKernelINS2_9RhsProjOpEEElLl0EEEvRNS_6TensorERKS8_SB_RKSt6vectorIlSaIlEERKSt8optionalIS8_ESK_bbENKUlvE1_clEvEUllE_St5arrayIPcLm2EEEEviT0_T1_,(.L_x_16310 - _ZN2at6native29vectorized_elementwise_kernelILi4EZZNS0_73_GLOBAL__N__c8866d80_35_SparseBinaryOpIntersectionKernel_cu_1520ed90_315342_sparse_binary_op_intersection_kernel_implINS2_18CUDAKernelLauncherENS2_36CUDAValueSelectionIntersectionKernelINS2_9RhsProjOpEEElLl0EEEvRNS_6TensorERKS8_SB_RKSt6vectorIlSaIlEERKSt8optionalIS8_ESK_bbENKUlvE1_clEvEUllE_St5arrayIPcLm2EEEEviT0_T1_)
        .other          _ZN2at6native29vectorized_elementwise_kernelILi4EZZNS0_73_GLOBAL__N__c8866d80_35_SparseBinaryOpIntersectionKernel_cu_1520ed90_315342_sparse_binary_op_intersection_kernel_implINS2_18CUDAKernelLauncherENS2_36CUDAValueSelectionIntersectionKernelINS2_9RhsProjOpEEElLl0EEEvRNS_6TensorERKS8_SB_RKSt6vectorIlSaIlEERKSt8optionalIS8_ESK_bbENKUlvE1_clEvEUllE_St5arrayIPcLm2EEEEviT0_T1_,@"STO_CUDA_ENTRY STV_DEFAULT"
_ZN2at6native29vectorized_elementwise_kernelILi4EZZNS0_73_GLOBAL__N__c8866d80_35_SparseBinaryOpIntersectionKernel_cu_1520ed90_315342_sparse_binary_op_intersection_kernel_implINS2_18CUDAKernelLauncherENS2_36CUDAValueSelectionIntersectionKernelINS2_9RhsProjOpEEElLl0EEEvRNS_6TensorERKS8_SB_RKSt6vectorIlSaIlEERKSt8optionalIS8_ESK_bbENKUlvE1_clEvEUllE_St5arrayIPcLm2EEEEviT0_T1_:
.text._ZN2at6native29vectorized_elementwise_kernelILi4EZZNS0_73_GLOBAL__N__c8866d80_35_SparseBinaryOpIntersectionKernel_cu_1520ed90_315342_sparse_binary_op_intersection_kernel_implINS2_18CUDAKernelLauncherENS2_36CUDAValueSelectionIntersectionKernelINS2_9RhsProjOpEEElLl0EEEvRNS_6TensorERKS8_SB_RKSt6vectorIlSaIlEERKSt8optionalIS8_ESK_bbENKUlvE1_clEvEUllE_St5arrayIPcLm2EEEEviT0_T1_:
        /* <DEDUP_REMOVED lines=68> */
.L_x_10226:
        /* <DEDUP_REMOVED lines=140> */
.L_x_10225:
        /* <DEDUP_REMOVED lines=77> */
.L_x_10227:
[----:B------:R-:W-:-:S04]  /*11d0*/  ISETP.NE.U32.AND P2, PT, R5, RZ, PT ;  /* 0x000000ff0500720c */ /* 0x000fc80003f45070 */
[----:B------:R-:W-:-:S13]  /*11e0*/  ISETP.NE.OR.EX P0, PT, R0, RZ, P0, P2 ;  /* 0x000000ff0000720c */ /* 0x000fda0000705720 */
[----:B------:R-:W-:Y:S05]  /*11f0*/  @!P0 BRA `(.L_x_10223) ;  /* 0x000002c000008947 */ /* 0x000fea0003800000 */
.L_x_10224:
        /* <DEDUP_REMOVED lines=44> */
.L_x_10223:
        /* <DEDUP_REMOVED lines=54> */
.L_x_10228:
        /* <DEDUP_REMOVED lines=24> */
.L_x_10232:
        /* <DEDUP_REMOVED lines=137> */
.L_x_10231:
        /* <DEDUP_REMOVED lines=74> */
.L_x_10233:
[----:B------:R-:W-:-:S04]  /*26d0*/  ISETP.NE.U32.AND P3, PT, R49, RZ, PT ;  /* 0x000000ff3100720c */ /* 0x000fc80003f65070 */
[----:B------:R-:W-:-:S13]  /*26e0*/  ISETP.NE.OR.EX P0, PT, R8, RZ, P0, P3 ;  /* 0x000000ff0800720c */ /* 0x000fda0000705730 */
[----:B------:R-:W-:Y:S05]  /*26f0*/  @!P0 BRA `(.L_x_10229) ;  /* 0x0000029000008947 */ /* 0x000fea0003800000 */
.L_x_10230:
        /* <DEDUP_REMOVED lines=41> */
.L_x_10229:
        /* <DEDUP_REMOVED lines=48> */
.L_x_10234:
        /* <DEDUP_REMOVED lines=25> */
.L_x_10238:
        /* <DEDUP_REMOVED lines=140> */
.L_x_10237:
        /* <DEDUP_REMOVED lines=77> */
.L_x_10239:
[----:B------:R-:W-:-:S04]  /*3bb0*/  ISETP.NE.U32.AND P3, PT, R50, RZ, PT ;  /* 0x000000ff3200720c */ /* 0x000fc80003f65070 */
[----:B------:R-:W-:-:S13]  /*3bc0*/  ISETP.NE.OR.EX P0, PT, R49, RZ, P0, P3 ;  /* 0x000000ff3100720c */ /* 0x000fda0000705730 */
[----:B------:R-:W-:Y:S05]  /*3bd0*/  @!P0 BRA `(.L_x_10235) ;  /* 0x000002c000008947 */ /* 0x000fea0003800000 */
.L_x_10236:
        /* <DEDUP_REMOVED lines=44> */
.L_x_10235:
        /* <DEDUP_REMOVED lines=55> */
.L_x_10240:
        /* <DEDUP_REMOVED lines=25> */
.L_x_10244:
        /* <DEDUP_REMOVED lines=139> */
.L_x_10243:
        /* <DEDUP_REMOVED lines=79> */
.L_x_10245:
[----:B------:R-:W-:-:S04]  /*5140*/  ISETP.NE.U32.AND P3, PT, R47, RZ, PT ;  /* 0x000000ff2f00720c */ /* 0x000fc80003f65070 */
[----:B------:R-:W-:-:S13]  /*5150*/  ISETP.NE.OR.EX P0, PT, R46, RZ, P0, P3 ;  /* 0x000000ff2e00720c */ /* 0x000fda0000705730 */
[----:B------:R-:W-:Y:S05]  /*5160*/  @!P0 BRA `(.L_x_10241) ;  /* 0x000002b000008947 */ /* 0x000fea0003800000 */
.L_x_10242:
        /* <DEDUP_REMOVED lines=43> */
.L_x_10241:
        /* <DEDUP_REMOVED lines=51> */
.L_x_10246:
        /* <DEDUP_REMOVED lines=24> */
.L_x_10250:
        /* <DEDUP_REMOVED lines=139> */
.L_x_10249:
        /* <DEDUP_REMOVED lines=79> */
.L_x_10251:
[----:B------:R-:W-:-:S04]  /*6670*/  ISETP.NE.U32.AND P3, PT, R50, RZ, PT ;  /* 0x000000ff3200720c */ /* 0x000fc80003f65070 */
[----:B------:R-:W-:-:S13]  /*6680*/  ISETP.NE.OR.EX P0, PT, R49, RZ, P0, P3 ;  /* 0x000000ff3100720c */ /* 0x000fda0000705730 */
[----:B------:R-:W-:Y:S05]  /*6690*/  @!P0 BRA `(.L_x_10247) ;  /* 0x000002b000008947 */ /* 0x000fea0003800000 */
.L_x_10248:
        /* <DEDUP_REMOVED lines=43> */
.L_x_10247:
        /* <DEDUP_REMOVED lines=55> */
.L_x_10252:
        /* <DEDUP_REMOVED lines=24> */
.L_x_10256:
        /* <DEDUP_REMOVED lines=137> */
.L_x_10255:
        /* <DEDUP_REMOVED lines=74> */
.L_x_10257:
[----:B------:R-:W-:-:S04]  /*7b70*/  ISETP.NE.U32.AND P3, PT, R51, RZ, PT ;  /* 0x000000ff3300720c */ /* 0x000fc80003f65070 */
[----:B------:R-:W-:-:S13]  /*7b80*/  ISETP.NE.OR.EX P0, PT, R50, RZ, P0, P3 ;  /* 0x000000ff3200720c */ /* 0x000fda0000705730 */
[----:B------:R-:W-:Y:S05]  /*7b90*/  @!P0 BRA `(.L_x_10253) ;  /* 0x0000029000008947 */ /* 0x000fea0003800000 */
.L_x_10254:
        /* <DEDUP_REMOVED lines=41> */
.L_x_10253:
        /* <DEDUP_REMOVED lines=46> */
.L_x_10258:
        /* <DEDUP_REMOVED lines=23> */
.L_x_10262:
        /* <DEDUP_REMOVED lines=137> */
.L_x_10261:
        /* <DEDUP_REMOVED lines=74> */
.L_x_10263:
[----:B------:R-:W-:-:S04]  /*8fb0*/  ISETP.NE.U32.AND P3, PT, R49, RZ, PT ;  /* 0x000000ff3100720c */ /* 0x000fc80003f65070 */
[----:B------:R-:W-:-:S13]  /*8fc0*/  ISETP.NE.OR.EX P0, PT, R12, RZ, P0, P3 ;  /* 0x000000ff0c00720c */ /* 0x000fda0000705730 */
[----:B------:R-:W-:Y:S05]  /*8fd0*/  @!P0 BRA `(.L_x_10259) ;  /* 0x000002b000008947 */ /* 0x000fea0003800000 */
.L_x_10260:
        /* <DEDUP_REMOVED lines=43> */
.L_x_10259:
        /* <DEDUP_REMOVED lines=47> */
.L_x_10264:
        /* <DEDUP_REMOVED lines=24> */
.L_x_10268:
        /* <DEDUP_REMOVED lines=140> */
.L_x_10267:
        /* <DEDUP_REMOVED lines=76> */
.L_x_10269:
[----:B------:R-:W-:-:S04]  /*a480*/  ISETP.NE.U32.AND P1, PT, R50, RZ, PT ;  /* 0x000000ff3200720c */ /* 0x000fc80003f25070 */
[----:B------:R-:W-:-:S13]  /*a490*/  ISETP.NE.OR.EX P0, PT, R48, RZ, P0, P1 ;  /* 0x000000ff3000720c */ /* 0x000fda0000705710 */
[----:B------:R-:W-:Y:S05]  /*a4a0*/  @!P0 BRA `(.L_x_10265) ;  /* 0x0000029000008947 */ /* 0x000fea0003800000 */
.L_x_10266:
        /* <DEDUP_REMOVED lines=41> */
.L_x_10265:
        /* <DEDUP_REMOVED lines=45> */
.L_x_10222:
        /* <DEDUP_REMOVED lines=25> */
.L_x_10221:
        /* <DEDUP_REMOVED lines=111> */
.L_x_10276:
        /* <DEDUP_REMOVED lines=140> */
.L_x_10275:
        /* <DEDUP_REMOVED lines=78> */
.L_x_10277:
[----:B------:R-:W-:-:S04]  /*c030*/  ISETP.NE.U32.AND P2, PT, R50, RZ, PT ;  /* 0x000000ff3200720c */ /* 0x000fc80003f45070 */
[----:B------:R-:W-:-:S13]  /*c040*/  ISETP.NE.OR.EX P0, PT, R51, RZ, P0, P2 ;  /* 0x000000ff3300720c */ /* 0x000fda0000705720 */
[----:B------:R-:W-:Y:S05]  /*c050*/  @!P0 BRA `(.L_x_10273) ;  /* 0x000002d000008947 */ /* 0x000fea0003800000 */
.L_x_10274:
        /* <DEDUP_REMOVED lines=45> */
.L_x_10273:
        /* <DEDUP_REMOVED lines=59> */
.L_x_10272:
[----:B------:R-:W-:Y:S05]  /*c6e0*/  BSYNC B0 ;  /* 0x0000000000007941 */ /* 0x000fea0003800000 */
.L_x_10271:
        /* <DEDUP_REMOVED lines=36> */
.L_x_10283:
        /* <DEDUP_REMOVED lines=142> */
.L_x_10282:
        /* <DEDUP_REMOVED lines=79> */
.L_x_10284:
[----:B------:R-:W-:-:S04]  /*d700*/  ISETP.NE.U32.AND P2, PT, R50, RZ, PT ;  /* 0x000000ff3200720c */ /* 0x000fc80003f45070 */
[----:B------:R-:W-:-:S13]  /*d710*/  ISETP.NE.OR.EX P0, PT, R40, RZ, P0, P2 ;  /* 0x000000ff2800720c */ /* 0x000fda0000705720 */
[----:B------:R-:W-:Y:S05]  /*d720*/  @!P0 BRA `(.L_x_10280) ;  /* 0x000002d000008947 */ /* 0x000fea0003800000 */
.L_x_10281:
        /* <DEDUP_REMOVED lines=45> */
.L_x_10280:
        /* <DEDUP_REMOVED lines=56> */
.L_x_10279:
[----:B------:R-:W-:Y:S05]  /*dd80*/  BSYNC B0 ;  /* 0x0000000000007941 */ /* 0x000fea0003800000 */
.L_x_10278:
        /* <DEDUP_REMOVED lines=36> */
.L_x_10290:
        /* <DEDUP_REMOVED lines=142> */
.L_x_10289:
        /* <DEDUP_REMOVED lines=79> */
.L_x_10291:
[----:B------:R-:W-:-:S04]  /*eda0*/  ISETP.NE.U32.AND P2, PT, R41, RZ, PT ;  /* 0x000000ff2900720c */ /* 0x000fc80003f45070 */
[----:B------:R-:W-:-:S13]  /*edb0*/  ISETP.NE.OR.EX P0, PT, R40, RZ, P0, P2 ;  /* 0x000000ff2800720c */ /* 0x000fda0000705720 */
[----:B------:R-:W-:Y:S05]  /*edc0*/  @!P0 BRA `(.L_x_10287) ;  /* 0x000002e000008947 */ /* 0x000fea0003800000 */
.L_x_10288:
        /* <DEDUP_REMOVED lines=46> */
.L_x_10287:
        /* <DEDUP_REMOVED lines=57> */
.L_x_10286:
[----:B------:R-:W-:Y:S05]  /*f440*/  BSYNC B0 ;  /* 0x0000000000007941 */ /* 0x000fea0003800000 */
.L_x_10285:
        /* <DEDUP_REMOVED lines=36> */
.L_x_10297:
        /* <DEDUP_REMOVED lines=140> */
.L_x_10296:
        /* <DEDUP_REMOVED lines=79> */
.L_x_10298:
[----:B------:R-:W-:-:S04]  /*10440*/  ISETP.NE.U32.AND P2, PT, R41, RZ, PT ;  /* 0x000000ff2900720c */ /* 0x000fc80003f45070 */
[----:B------:R-:W-:-:S13]  /*10450*/  ISETP.NE.OR.EX P0, PT, R40, RZ, P0, P2 ;  /* 0x000000ff2800720c */ /* 0x000fda0000705720 */
[----:B------:R-:W-:Y:S05]  /*10460*/  @!P0 BRA `(.L_x_10294) ;  /* 0x000002e000008947 */ /* 0x000fea0003800000 */
.L_x_10295:
        /* <DEDUP_REMOVED lines=46> */
.L_x_10294:
        /* <DEDUP_REMOVED lines=57> */
.L_x_10293:
[----:B------:R-:W-:Y:S05]  /*10ae0*/  BSYNC B0 ;  /* 0x0000000000007941 */ /* 0x000fea0003800000 */
.L_x_10292:
        /* <DEDUP_REMOVED lines=36> */
.L_x_10304:
        /* <DEDUP_REMOVED lines=140> */
.L_x_10303:
        /* <DEDUP_REMOVED lines=77> */
.L_x_10305:
[----:B------:R-:W-:-:S04]  /*11ac0*/  ISETP.NE.U32.AND P2, PT, R50, RZ, PT ;  /* 0x000000ff3200720c */ /* 0x000fc80003f45070 */
[----:B------:R-:W-:-:S13]  /*11ad0*/  ISETP.NE.OR.EX P0, PT, R40, RZ, P0, P2 ;  /* 0x000000ff2800720c */ /* 0x000fda0000705720 */
[----:B------:R-:W-:Y:S05]  /*11ae0*/  @!P0 BRA `(.L_x_10301) ;  /* 0x000002c000008947 */ /* 0x000fea0003800000 */
.L_x_10302:
        /* <DEDUP_REMOVED lines=44> */
.L_x_10301:
        /* <DEDUP_REMOVED lines=58> */
.L_x_10300:
[----:B------:R-:W-:Y:S05]  /*12150*/  BSYNC B0 ;  /* 0x0000000000007941 */ /* 0x000fea0003800000 */
.L_x_10299:
        /* <DEDUP_REMOVED lines=36> */
.L_x_10311:
        /* <DEDUP_REMOVED lines=141> */
.L_x_10310:
        /* <DEDUP_REMOVED lines=79> */
.L_x_10312:
[----:B------:R-:W-:-:S04]  /*13160*/  ISETP.NE.U32.AND P2, PT, R41, RZ, PT ;  /* 0x000000ff2900720c */ /* 0x000fc80003f45070 */
[----:B------:R-:W-:-:S13]  /*13170*/  ISETP.NE.OR.EX P0, PT, R40, RZ, P0, P2 ;  /* 0x000000ff2800720c */ /* 0x000fda0000705720 */
[----:B------:R-:W-:Y:S05]  /*13180*/  @!P0 BRA `(.L_x_10308) ;  /* 0x000002d000008947 */ /* 0x000fea0003800000 */
.L_x_10309:
        /* <DEDUP_REMOVED lines=45> */
.L_x_10308:
        /* <DEDUP_REMOVED lines=58> */
.L_x_10307:
[----:B------:R-:W-:Y:S05]  /*13800*/  BSYNC B0 ;  /* 0x0000000000007941 */ /* 0x000fea0003800000 */
.L_x_10306:
        /* <DEDUP_REMOVED lines=36> */
.L_x_10318:
        /* <DEDUP_REMOVED lines=140> */
.L_x_10317:
        /* <DEDUP_REMOVED lines=77> */
.L_x_10319:
[----:B------:R-:W-:-:S04]  /*147e0*/  ISETP.NE.U32.AND P2, PT, R51, RZ, PT ;  /* 0x000000ff3300720c */ /* 0x000fc80003f45070 */
[----:B------:R-:W-:-:S13]  /*147f0*/  ISETP.NE.OR.EX P0, PT, R50, RZ, P0, P2 ;  /* 0x000000ff3200720c */ /* 0x000fda0000705720 */
[----:B------:R-:W-:Y:S05]  /*14800*/  @!P0 BRA `(.L_x_10315) ;  /* 0x000002c000008947 */ /* 0x000fea0003800000 */
.L_x_10316:
        /* <DEDUP_REMOVED lines=44> */
.L_x_10315:
        /* <DEDUP_REMOVED lines=54> */
.L_x_10314:
[----:B------:R-:W-:Y:S05]  /*14e30*/  BSYNC B0 ;  /* 0x0000000000007941 */ /* 0x000fea0003800000 */
.L_x_10313:
        /* <DEDUP_REMOVED lines=36> */
.L_x_10324:
        /* <DEDUP_REMOVED lines=141> */
.L_x_10323:
        /* <DEDUP_REMOVED lines=78> */
.L_x_10325:
[----:B------:R-:W-:-:S04]  /*15e30*/  ISETP.NE.U32.AND P2, PT, R48, RZ, PT ;  /* 0x000000ff3000720c */ /* 0x000fc80003f45070 */
[----:B------:R-:W-:-:S13]  /*15e40*/  ISETP.NE.OR.EX P0, PT, R0, RZ, P0, P2 ;  /* 0x000000ff0000720c */ /* 0x000fda0000705720 */
[----:B------:R-:W-:Y:S05]  /*15e50*/  @!P0 BRA `(.L_x_10321) ;  /* 0x000002d000008947 */ /* 0x000fea0003800000 */
.L_x_10322:
        /* <DEDUP_REMOVED lines=45> */
.L_x_10321:
        /* <DEDUP_REMOVED lines=54> */
.L_x_10320:
[----:B------:R-:W-:Y:S05]  /*16490*/  BSYNC B0 ;  /* 0x0000000000007941 */ /* 0x000fea0003800000 */
.L_x_10270:
        /* <DEDUP_REMOVED lines=23> */
.L_x_10328:
[----:B------:R-:W-:-:S13]  /*16610*/  ISETP.GE.AND P0, PT, R49, UR7, PT ;  /* 0x0000000731007c0c */ /* 0x000fda000bf06270 */
[----:B------:R-:W-:Y:S05]  /*16620*/  @P0 BRA `(.L_x_10330) ;  /* 0x000000c000000947 */ /* 0x000fea0003800000 */
[C---:B0-----:R-:W-:Y:S02]  /*16630*/  IADD3 R2, R49.reuse, UR6, RZ ;  /* 0x0000000631027c10 */ /* 0x041fe4000fffe0ff */
[----:B------:R-:W-:Y:S02]  /*16640*/  MOV R3, 0x8 ;  /* 0x0000000800037802 */ /* 0x000fe40000000f00 */
[----:B------:R-:W-:-:S03]  /*16650*/  IADD3 R49, R49, 0x80, RZ ;  /* 0x0000008031317810 */ /* 0x000fc60007ffe0ff */
[----:B------:R-:W-:-:S05]  /*16660*/  IMAD.WIDE.U32 R2, R2, R3, c[0x0][0x198] ;  /* 0x0000660002027625 */ /* 0x000fca00078e0003 */
[----:B------:R0:W-:Y:S02]  /*16670*/  STG.E.64 [R2.64], R6 ;  /* 0x0000000602007986 */ /* 0x0001e4000c101b0a */
.L_x_10329:
[----:B------:R-:W-:-:S13]  /*16680*/  ISETP.GE.AND P0, PT, R49, UR7, PT ;  /* 0x0000000731007c0c */ /* 0x000fda000bf06270 */
[----:B------:R-:W-:Y:S05]  /*16690*/  @P0 BRA `(.L_x_10331) ;  /* 0x000000d000000947 */ /* 0x000fea0003800000 */
[C---:B0-----:R-:W-:Y:S01]  /*166a0*/  IADD3 R2, R49.reuse, UR6, RZ ;  /* 0x0000000631027c10 */ /* 0x041fe2000fffe0ff */
[----:B------:R-:W-:Y:S01]  /*166b0*/  IMAD.MOV.U32 R3, RZ, RZ, 0x8 ;  /* 0x00000008ff037424 */ /* 0x000fe200078e00ff */
[----:B------:R-:W-:-:S03]  /*166c0*/  IADD3 R49, R49, 0x80, RZ ;  /* 0x0000008031317810 */ /* 0x000fc60007ffe0ff */
[----:B------:R-:W-:-:S05]  /*166d0*/  IMAD.WIDE.U32 R2, R2, R3, c[0x0][0x198] ;  /* 0x0000660002027625 */ /* 0x000fca00078e0003 */
[----:B------:R0:W-:Y:S02]  /*166e0*/  STG.E.64 [R2.64], R8 ;  /* 0x0000000802007986 */ /* 0x0001e4000c101b0a */
.L_x_10330:
        /* <DEDUP_REMOVED lines=8> */
.L_x_10331:
[----:B------:R-:W-:Y:S05]  /*16770*/  BSYNC B1 ;  /* 0x0000000000017941 */ /* 0x000fea0003800000 */
.L_x_10327:
[----:B------:R-:W-:-:S13]  /*16780*/  ISETP.GE.AND P0, PT, R49, UR7, PT ;  /* 0x0000000731007c0c */ /* 0x000fda000bf06270 */
[C---:B0-----:R-:W-:Y:S01]  /*16790*/  @!P0 IADD3 R2, R49.reuse, UR6, RZ ;  /* 0x0000000631028c10 */ /* 0x041fe2000fffe0ff */
[----:B------:R-:W-:Y:S01]  /*167a0*/  @!P0 IMAD.MOV.U32 R3, RZ, RZ, 0x8 ;  /* 0x00000008ff038424 */ /* 0x000fe200078e00ff */
[----:B------:R-:W-:-:S03]  /*167b0*/  @!P0 IADD3 R49, R49, 0x80, RZ ;  /* 0x0000008031318810 */ /* 0x000fc60007ffe0ff */
[----:B------:R-:W-:-:S05]  /*167c0*/  @!P0 IMAD.WIDE.U32 R2, R2, R3, c[0x0][0x198] ;  /* 0x0000660002028625 */ /* 0x000fca00078e0003 */
[----:B------:R0:W-:Y:S02]  /*167d0*/  @!P0 STG.E.64 [R2.64], R44 ;  /* 0x0000002c02008986 */ /* 0x0001e4000c101b0a */
.L_x_10332:
[----:B------:R-:W-:Y:S05]  /*167e0*/  BSYNC B0 ;  /* 0x0000000000007941 */ /* 0x000fea0003800000 */
.L_x_10326:
        /* <DEDUP_REMOVED lines=8> */
.L_x_10333:
        /* <DEDUP_REMOVED lines=9> */
.L_x_16310:


//--------------------- .text._ZN2at6native29vectorized_elementwise_kernelILi8EZZNS0_73_GLOBAL__N__c8866d80_35_SparseBinaryOpIntersectionKernel_cu_1520ed90_315342_sparse_binary_op_intersection_kernel_implINS2_18CUDAKernelLauncherENS2_36CUDAValueSelectionIntersectionKernelINS2_9RhsProjOpEEElLl0EEEvRNS_6TensorERKS8_SB_RKSt6vectorIlSaIlEERKSt8optionalIS8_ESK_bbENKUlvE1_clEvEUllE_St5arrayIPcLm2EEEEviT0_T1_ --------------------------
	.section	.text._ZN2at6native29vectorized_elementwise_kernelILi8EZZNS0_73_GLOBAL__N__c8866d80_35_SparseBinaryOpIntersectionKernel_cu_1520ed90_315342_sparse_binary_op_intersection_kernel_implINS2_18CUDAKernelLauncherENS2_36CUDAValueSelectionIntersectionKernelINS2_9RhsProjOpEEElLl0EEEvRNS_6TensorERKS8_SB_RKSt6vectorIlSaIlEERKSt8optionalIS8_ESK_bbENKUlvE1_clEvEUllE_St5arrayIPcLm2EEEEviT0_T1_,"ax",@progbits
	.sectioninfo	@"SHI_REGISTERS=4"
	.align	128
        .global         _ZN2at6native29vectorized_elementwise_kernelILi8EZZNS0_73_GLOBAL__N__c8866d80_35_SparseBinaryOpIntersectionKernel_cu_1520ed90_315342_sparse_binary_op_intersection_kernel_implINS2_18CUDAKernelLauncherENS2_36CUDAValueSelectionIntersectionKernelINS2_9RhsProjOpEEElLl0EEEvRNS_6TensorERKS8_SB_RKSt6vectorIlSaIlEERKSt8optionalIS8_ESK_bbENKUlvE1_clEvEUllE_St5arrayIPcLm2EEEEviT0_T1_
        .type           _ZN2at6native29vectorized_elementwise_kernelILi8EZZNS0_73_GLOBAL__N__c8866d80_35_SparseBinaryOpIntersectionKernel_cu_1520ed90_315342_sparse_binary_op_intersection_kernel_implINS2_18CUDAKernelLauncherENS2_36CUDAValueSelectionIntersectionKernelINS2_9RhsProjOpEEElLl0EEEvRNS_6TensorERKS8_SB_RKSt6vectorIlSaIlEERKSt8optionalIS8_ESK_bbENKUlvE1_clEvEUllE_St5arrayIPcLm2EEEEviT0_T1_,@function
        .size           _ZN2at6native29vectorized_elementwise_kernelILi8EZZNS0_73_GLOBAL__N__c8866d80_35_SparseBinaryOpIntersectionKernel_cu_1520ed90_315342_sparse_binary_op_intersection_kernel_implINS2_18CUDAKernelLauncherENS2_36CUDAValueSelectionIntersectionKernelINS2_9RhsProjOpEEElLl0EEEvRNS_6TensorERKS8_SB_RKSt6vectorIlSaIlEERKSt8optionalIS8_ESK_bbENKUlvE1_clEvEUllE_St5arrayIPcLm2EEEEviT0_T1_,(.L_x_16311 - _ZN2at6native29vectorized_elementwise_kernelILi8EZZNS0_73_GLOBAL__N__c8866d80_35_SparseBinaryOpIntersectionKernel_cu_1520ed90_315342_sparse_binary_op_intersection_kernel_implINS2_18CUDAKernelLauncherENS2_36CUDAValueSelectionIntersectionKernelINS2_9RhsProjOpEEElLl0EEEvRNS_6TensorERKS8_SB_RKSt6vectorIlSaIlEERKSt8optionalIS8_ESK_bbENKUlvE1_clEvEUllE_St5arrayIPcLm2EEEEviT0_T1_)
        .other          _ZN2at6native29vectorized_elementwise_kernelILi8EZZNS0_73_GLOBAL__N__c8866d80_35_SparseBinaryOpIntersectionKernel_cu_1520ed90_315342_sparse_binary_op_intersection_kernel_implINS2_18CUDAKernelLauncherENS2_36CUDAValueSelectionIntersectionKernelINS2_9RhsProjOpEEElLl0EEEvRNS_6TensorERKS8_SB_RKSt6vectorIlSaIlEERKSt8optionalIS8_ESK_bbENKUlvE1_clEvEUllE_St5arrayIPcLm2EEEEviT0_T1_,@"STO_CUDA_ENTRY STV_DEFAULT"
_ZN2at6native29vectorized_elementwise_kernelILi8EZZNS0_73_GLOBAL__N__c8866d80_35_SparseBinaryOpIntersectionKernel_cu_1520ed90_315342_sparse_binary_op_intersection_kernel_implINS2_18CUDAKernelLauncherENS2_36CUDAValueSelectionIntersectionKernelINS2_9RhsProjOpEEElLl0EEEvRNS_6TensorERKS8_SB_RKSt6vectorIlSaIlEERKSt8optionalIS8_ESK_bbENKUlvE1_clEvEUllE_St5arrayIPcLm2EEEEviT0_T1_:
.text._ZN2at6native29vectorized_elementwise_kernelILi8EZZNS0_73_GLOBAL__N__c8866d80_35_SparseBinaryOpIntersectionKernel_cu_1520ed90_315342_sparse_binary_op_intersection_kernel_implINS2_18CUDAKernelLauncherENS2_36CUDAValueSelectionIntersectionKernelINS2_9RhsProjOpEEElLl0EEEvRNS_6TensorERKS8_SB_RKSt6vectorIlSaIlEERKSt8optionalIS8_ESK_bbENKUlvE1_clEvEUllE_St5arrayIPcLm2EEEEviT0_T1_:
[----:B------:R-:W-:Y:S02]  /*0000*/  MOV R1, c[0x0][0x28] ;  /* 0x00000a0000017a02 */ /* 0x000fe40000000f00 */
[----:B------:R-:W-:Y:S05]  /*0010*/  EXIT ;  /* 0x000000000000794d */ /* 0x000fea0003800000 */
.L_x_10334:
        /* <DEDUP_REMOVED lines=14> */
.L_x_16311:


//--------------------- .text._ZN2at6native18elementwise_kernelILi128ELi4EZNS0_15gpu_kernel_implIZZNS0_73_GLOBAL__N__c8866d80_35_SparseBinaryOpIntersectionKernel_cu_1520ed90_315342_sparse_binary_op_intersection_kernel_implINS3_18CUDAKernelLauncherENS3_36CUDAValueSelectionIntersectionKernelINS3_9RhsProjOpEEElLl8EEEvRNS_6TensorERKS9_SC_RKSt6vectorIlSaIlEERKSt8optionalIS9_ESL_bbENKUlvE3_clEvEUllE_EEvRNS_18TensorIteratorBaseERKT_EUliE_EEviT1_ --------------------------
	.section	.text._ZN2at6native18elementwise_kernelILi128ELi4EZNS0_15gpu_kernel_implIZZNS0_73_GLOBAL__N__c8866d80_35_SparseBinaryOpIntersectionKernel_cu_1520ed90_315342_sparse_binary_op_intersection_kernel_implINS3_18CUDAKernelLauncherENS3_36CUDAValueSelectionIntersectionKernelINS3_9RhsProjOpEEElLl8EEEvRNS_6TensorERKS9_SC_RKSt6vectorIlSaIlEERKSt8optionalIS9_ESL_bbENKUlvE3_clEvEUllE_EEvRNS_18TensorIteratorBaseERKT_EUliE_EEviT1_,"ax",@progbits
	.sectioninfo	@"SHI_REGISTERS=64"
	.align	128
        .global         _ZN2at6native18elementwise_kernelILi128ELi4EZNS0_15gpu_kernel_implIZZNS0_73_GLOBAL__N__c8866d80_35_SparseBinaryOpIntersectionKernel_cu_1520ed90_315342_sparse_binary_op_intersection_kernel_implINS3_18CUDAKernelLauncherENS3_36CUDAValueSelectionIntersectionKernelINS3_9RhsProjOpEEElLl8EEEvRNS_6TensorERKS9_SC_RKSt6vectorIlSaIlEERKSt8optionalIS9_ESL_bbENKUlvE3_clEvEUllE_EEvRNS_18TensorIteratorBaseERKT_EUliE_EEviT1_
        .type           _ZN2at6native18elementwise_kernelILi128ELi4EZNS0_15gpu_kernel_implIZZNS0_73_GLOBAL__N__c8866d80_35_SparseBinaryOpIntersectionKernel_cu_1520ed90_315342_sparse_binary_op_intersection_kernel_implINS3_18CUDAKernelLauncherENS3_36CUDAValueSelectionIntersectionKernelINS3_9RhsProjOpEEElLl8EEEvRNS_6TensorERKS9_SC_RKSt6vectorIlSaIlEERKSt8optionalIS9_ESL_bbENKUlvE3_clEvEUllE_EEvRNS_18TensorIteratorBaseERKT_EUliE_EEviT1_,@function
        .size           _ZN2at6native18elementwise_kernelILi128ELi4EZNS0_15gpu_kernel_implIZZNS0_73_GLOBAL__N__c8866d80_35_SparseBinaryOpIntersectionKernel_cu_1520ed90_315342_sparse_binary_op_intersection_kernel_implINS3_18CUDAKernelLauncherENS3_36CUDAValueSelectionIntersectionKernelINS3_9RhsProjOpEEElLl8EEEvRNS_6TensorERKS9_SC_RKSt6vectorIlSaIlEERKSt8optionalIS9_ESL_bbENKUlvE3_clEvEUllE_EEvRNS_18TensorIteratorBaseERKT_EUliE_EEviT1_,(.L_x_16312 - _ZN2at6native18elementwise_kernelILi128ELi4EZNS0_15gpu_kernel_implIZZNS0_73_GLOBAL__N__c8866d80_35_SparseBinaryOpIntersectionKernel_cu_1520ed90_315342_sparse_binary_op_intersection_kernel_implINS3_18CUDAKernelLauncherENS3_36CUDAValueSelectionIntersectionKernelINS3_9RhsProjOpEEElLl8EEEvRNS_6TensorERKS9_SC_RKSt6vectorIlSaIlEERKSt8optionalIS9_ESL_bbENKUlvE3_clEvEUllE_EEvRNS_18TensorIteratorBaseERKT_EUliE_EEviT1_)
        .other          _ZN2at6native18elementwise_kernelILi128ELi4EZNS0_15gpu_kernel_implIZZNS0_73_GLOBAL__N__c8866d80_35_SparseBinaryOpIntersectionKernel_cu_1520ed90_315342_sparse_binary_op_intersection_kernel_implINS3_18CUDAKernelLauncherENS3_36CUDAValueSelectionIntersectionKernelINS3_9RhsProjOpEEElLl8EEEvRNS_6TensorERKS9_SC_RKSt6vectorIlSaIlEERKSt8optionalIS9_ESL_bbENKUlvE3_clEvEUllE_EEvRNS_18TensorIteratorBaseERKT_EUliE_EEviT1_,@"STO_CUDA_ENTRY STV_DEFAULT"
_ZN2at6native18elementwise_kernelILi128ELi4EZNS0_15gpu_kernel_implIZZNS0_73_GLOBAL__N__c8866d80_35_SparseBinaryOpIntersectionKernel_cu_1520ed90_315342_sparse_binary_op_intersection_kernel_implINS3_18CUDAKernelLauncherENS3_36CUDAValueSelectionIntersectionKernelINS3_9RhsProjOpEEElLl8EEEvRNS_6TensorERKS9_SC_RKSt6vectorIlSaIlEERKSt8optionalIS9_ESL_bbENKUlvE3_clEvEUllE_EEvRNS_18TensorIteratorBaseERKT_EUliE_EEviT1_:
.text._ZN2at6native18elementwise_kernelILi128ELi4EZNS0_15gpu_kernel_implIZZNS0_73_GLOBAL__N__c8866d80_35_SparseBinaryOpIntersectionKernel_cu_1520ed90_315342_sparse_binary_op_intersection_kernel_implINS3_18CUDAKernelLauncherENS3_36CUDAValueSelectionIntersectionKernelINS3_9RhsProjOpEEElLl8EEEvRNS_6TensorERKS9_SC_RKSt6vectorIlSaIlEERKSt8optionalIS9_ESL_bbENKUlvE3_clEvEUllE_EEvRNS_18TensorIteratorBaseERKT_EUliE_EEviT1_:
        /* <DEDUP_REMOVED lines=235> */
.L_x_10337:
        /* <DEDUP_REMOVED lines=19> */
.L_x_10341:
[----:B------:R0:W5:Y:S01]  /*0fe0*/  LDG.E.U8 R6, [R2.64] ;  /* 0x0000002402067981 */ /* 0x000162000c1e1100 */
[----:B------:R-:W-:Y:S01]  /*0ff0*/  HFMA2.MMA R7, -RZ, RZ, 0, 0 ;  /* 0x00000000ff077435 */ /* 0x000fe200000001ff */
[----:B------:R-:W-:Y:S05]  /*1000*/  BRA `(.L_x_10343) ;  /* 0x00000d5000007947 */ /* 0x000fea0003800000 */
.L_x_10340:
        /* <DEDUP_REMOVED lines=8> */
.L_x_10345:
[----:B------:R-:W2:Y:S02]  /*1090*/  LDG.E R6, [R2.64] ;  /* 0x0000002402067981 */ /* 0x000ea4000c1e1900 */
[----:B--2---:R-:W-:Y:S01]  /*10a0*/  SHF.R.S32.HI R7, RZ, 0x1f, R6 ;  /* 0x0000001fff077819 */ /* 0x004fe20000011406 */
[----:B------:R-:W-:Y:S05]  /*10b0*/  BRA `(.L_x_10343) ;  /* 0x00000ca000007947 */ /* 0x000fea0003800000 */
.L_x_10344:
[----:B------:R-:W2:Y:S02]  /*10c0*/  LDG.E.S16 R6, [R2.64] ;  /* 0x0000002402067981 */ /* 0x000ea4000c1e1700 */
[----:B--2---:R-:W-:Y:S01]  /*10d0*/  SHF.R.S32.HI R7, RZ, 0x1f, R6 ;  /* 0x0000001fff077819 */ /* 0x004fe20000011406 */
[----:B------:R-:W-:Y:S05]  /*10e0*/  BRA `(.L_x_10343) ;  /* 0x00000c7000007947 */ /* 0x000fea0003800000 */
.L_x_10339:
        /* <DEDUP_REMOVED lines=9> */
.L_x_10347:
[----:B------:R-:W2:Y:S02]  /*1180*/  LDG.E.U16 R2, [R2.64] ;  /* 0x0000002402027981 */ /* 0x000ea4000c1e1500 */
[----:B--2---:R-:W-:-:S06]  /*1190*/  HADD2.F32 R6, -RZ, R2.H0_H0 ;  /* 0x20000002ff067230 */ /* 0x004fcc0000004100 */
[----:B------:R-:W0:Y:S01]  /*11a0*/  F2I.S64.TRUNC R6, R6 ;  /* 0x0000000600067311 */ /* 0x000e22000020d900 */
[----:B------:R-:W-:Y:S05]  /*11b0*/  BRA `(.L_x_10343) ;  /* 0x00000ba000007947 */ /* 0x000fea0003800000 */
.L_x_10346:
        /* <DEDUP_REMOVED lines=9> */
.L_x_10349:
[----:B------:R-:W2:Y:S02]  /*1250*/  LDG.E.U16 R2, [R2.64] ;  /* 0x0000002402027981 */ /* 0x000ea4000c1e1500 */
[----:B--2---:R-:W-:-:S06]  /*1260*/  HADD2.F32 R6, -RZ, R2.H0_H0 ;  /* 0x20000002ff067230 */ /* 0x004fcc0000004100 */
[----:B------:R-:W0:Y:S01]  /*1270*/  F2I.S64.TRUNC R6, R6 ;  /* 0x0000000600067311 */ /* 0x000e22000020d900 */
[----:B------:R-:W-:Y:S05]  /*1280*/  BRA `(.L_x_10343) ;  /* 0x00000ad000007947 */ /* 0x000fea0003800000 */
.L_x_10348:
[----:B------:R-:W2:Y:S02]  /*1290*/  LDG.E.64 R2, [R2.64] ;  /* 0x0000002402027981 */ /* 0x000ea4000c1e1b00 */
[----:B--2---:R0:W1:Y:S01]  /*12a0*/  F2I.S64.F64.TRUNC R6, R2 ;  /* 0x0000000200067311 */ /* 0x004062000030d900 */
[----:B------:R-:W-:Y:S05]  /*12b0*/  BRA `(.L_x_10343) ;  /* 0x00000aa000007947 */ /* 0x000fea0003800000 */
.L_x_10338:
        /* <DEDUP_REMOVED lines=13> */
.L_x_10352:
[----:B------:R-:W2:Y:S02]  /*1390*/  LDG.E.64 R2, [R2.64] ;  /* 0x0000002402027981 */ /* 0x000ea4000c1e1b00 */
[----:B--2---:R0:W1:Y:S01]  /*13a0*/  F2I.S64.F64.TRUNC R6, R2 ;  /* 0x0000000200067311 */ /* 0x004062000030d900 */
[----:B------:R-:W-:Y:S05]  /*13b0*/  BRA `(.L_x_10343) ;  /* 0x000009a000007947 */ /* 0x000fea0003800000 */
.L_x_10351:
        /* <DEDUP_REMOVED lines=27> */
.L_x_10354:
        /* <DEDUP_REMOVED lines=14> */
.L_x_10353:
[----:B------:R-:W2:Y:S02]  /*1650*/  LDG.E.U16 R6, [R2.64] ;  /* 0x0000002402067981 */ /* 0x000ea4000c1e1500 */
[----:B--2---:R-:W-:-:S06]  /*1660*/  PRMT R6, RZ, 0x5410, R6 ;  /* 0x00005410ff067816 */ /* 0x004fcc0000000006 */
[----:B------:R-:W0:Y:S01]  /*1670*/  F2I.S64.TRUNC R6, R6 ;  /* 0x0000000600067311 */ /* 0x000e22000020d900 */
[----:B------:R-:W-:Y:S05]  /*1680*/  BRA `(.L_x_10343) ;  /* 0x000006d000007947 */ /* 0x000fea0003800000 */
.L_x_10350:
        /* <DEDUP_REMOVED lines=11> */
.L_x_10357:
        /* <DEDUP_REMOVED lines=21> */
.L_x_10361:
[----:B------:R-:W-:Y:S05]  /*1890*/  BSYNC B1 ;  /* 0x0000000000017941 */ /* 0x000fea0003800000 */
.L_x_10360:
[----:B------:R-:W-:Y:S02]  /*18a0*/  LEA R3, R0, 0x3b800000, 0x17 ;  /* 0x3b80000000037811 */ /* 0x000fe400078eb8ff */
[----:B------:R-:W-:-:S04]  /*18b0*/  SHF.L.U32 R2, R2, 0x14, RZ ;  /* 0x0000001402027819 */ /* 0x000fc800000006ff */
[----:B------:R-:W-:Y:S02]  /*18c0*/  LOP3.LUT R6, R3, R2, R6, 0xfe, !PT ;  /* 0x0000000203067212 */ /* 0x000fe400078efe06 */
.L_x_10359:
[----:B------:R-:W-:Y:S05]  /*18d0*/  BSYNC B0 ;  /* 0x0000000000007941 */ /* 0x000fea0003800000 */
.L_x_10358:
[----:B------:R-:W0:Y:S01]  /*18e0*/  F2I.S64.TRUNC R6, R6 ;  /* 0x0000000600067311 */ /* 0x000e22000020d900 */
[----:B------:R-:W-:Y:S05]  /*18f0*/  BRA `(.L_x_10343) ;  /* 0x0000046000007947 */ /* 0x000fea0003800000 */
.L_x_10356:
        /* <DEDUP_REMOVED lines=21> */
.L_x_10365:
[----:B------:R-:W-:Y:S05]  /*1a50*/  BSYNC B1 ;  /* 0x0000000000017941 */ /* 0x000fea0003800000 */
.L_x_10364:
[----:B------:R-:W-:Y:S02]  /*1a60*/  LEA R3, R0, 0x37800000, 0x17 ;  /* 0x3780000000037811 */ /* 0x000fe400078eb8ff */
[----:B------:R-:W-:-:S04]  /*1a70*/  SHF.L.U32 R2, R2, 0x15, RZ ;  /* 0x0000001502027819 */ /* 0x000fc800000006ff */
[----:B------:R-:W-:Y:S02]  /*1a80*/  LOP3.LUT R6, R3, R2, R6, 0xfe, !PT ;  /* 0x0000000203067212 */ /* 0x000fe400078efe06 */
.L_x_10363:
[----:B------:R-:W-:Y:S05]  /*1a90*/  BSYNC B0 ;  /* 0x0000000000007941 */ /* 0x000fea0003800000 */
.L_x_10362:
[----:B------:R-:W0:Y:S01]  /*1aa0*/  F2I.S64.TRUNC R6, R6 ;  /* 0x0000000600067311 */ /* 0x000e22000020d900 */
[----:B------:R-:W-:Y:S05]  /*1ab0*/  BRA `(.L_x_10343) ;  /* 0x000002a000007947 */ /* 0x000fea0003800000 */
.L_x_10355:
        /* <DEDUP_REMOVED lines=14> */
.L_x_10369:
[----:B------:R-:W-:Y:S05]  /*1ba0*/  BSYNC B0 ;  /* 0x0000000000007941 */ /* 0x000fea0003800000 */
.L_x_10368:
[----:B------:R-:W0:Y:S01]  /*1bb0*/  F2I.S64.TRUNC R6, R6 ;  /* 0x0000000600067311 */ /* 0x000e22000020d900 */
[----:B------:R-:W-:Y:S05]  /*1bc0*/  BRA `(.L_x_10343) ;  /* 0x0000019000007947 */ /* 0x000fea0003800000 */
.L_x_10342:
        /* <DEDUP_REMOVED lines=21> */
.L_x_10367:
[----:B------:R0:W5:Y:S01]  /*1d20*/  LDG.E.64 R6, [R2.64] ;  /* 0x0000002402067981 */ /* 0x000162000c1e1b00 */
[----:B------:R-:W-:Y:S05]  /*1d30*/  BRA `(.L_x_10343) ;  /* 0x0000002000007947 */ /* 0x000fea0003800000 */
.L_x_10366:
[----:B------:R0:W5:Y:S01]  /*1d40*/  LDG.E R6, [R2.64] ;  /* 0x0000002402067981 */ /* 0x000162000c1e1900 */
[----:B------:R-:W-:-:S03]  /*1d50*/  IMAD.MOV.U32 R7, RZ, RZ, RZ ;  /* 0x000000ffff077224 */ /* 0x000fc600078e00ff */
.L_x_10343:
        /* <DEDUP_REMOVED lines=48> */
.L_x_10375:
        /* <DEDUP_REMOVED lines=137> */
.L_x_10374:
        /* <DEDUP_REMOVED lines=74> */
.L_x_10377:
[----:B------:R-:W-:Y:S05]  /*2d90*/  BSYNC B1 ;  /* 0x0000000000017941 */ /* 0x000fea0003800000 */
.L_x_10376:
[----:B------:R-:W-:-:S04]  /*2da0*/  ISETP.NE.U32.AND P1, PT, R58, RZ, PT ;  /* 0x000000ff3a00720c */ /* 0x000fc80003f25070 */
[----:B------:R-:W-:-:S13]  /*2db0*/  ISETP.NE.OR.EX P0, PT, R59, RZ, P0, P1 ;  /* 0x000000ff3b00720c */ /* 0x000fda0000705710 */
[----:B------:R-:W-:Y:S05]  /*2dc0*/  @!P0 BRA `(.L_x_10378) ;  /* 0x000002a000008947 */ /* 0x000fea0003800000 */
.L_x_10373:
        /* <DEDUP_REMOVED lines=42> */
.L_x_10378:
[----:B------:R-:W-:Y:S05]  /*3070*/  BSYNC B0 ;  /* 0x0000000000007941 */ /* 0x000fea0003800000 */
.L_x_10372:
        /* <DEDUP_REMOVED lines=52> */
.L_x_10370:
[----:B01---5:R-:W-:-:S04]  /*33c0*/  LEA R18, P0, R6, c[0x0][0x370], 0x3 ;  /* 0x0000dc0006127a11 */ /* 0x023fc800078018ff */
[----:B------:R-:W-:-:S06]  /*33d0*/  LEA.HI.X R19, R6, c[0x0][0x374], R7, 0x3, P0 ;  /* 0x0000dd0006137a11 */ /* 0x000fcc00000f1c07 */
[----:B------:R-:W5:Y:S03]  /*33e0*/  LDG.E.64 R18, [R18.64] ;  /* 0x0000002412127981 */ /* 0x000f66000c1e1b00 */
.L_x_10371:
        /* <DEDUP_REMOVED lines=21> */
.L_x_10380:
        /* <DEDUP_REMOVED lines=23> */
.L_x_10379:
        /* <DEDUP_REMOVED lines=11> */
.L_x_10382:
        /* <DEDUP_REMOVED lines=23> */
.L_x_10381:
        /* <DEDUP_REMOVED lines=28> */
.L_x_10386:
[----:B------:R0:W-:Y:S01]  /*3a90*/  STG.E.U8 [R16.64], RZ ;  /* 0x000000ff10007986 */ /* 0x0001e2000c101124 */
[----:B------:R-:W-:Y:S05]  /*3aa0*/  BRA `(.L_x_10388) ;  /* 0x0000066000007947 */ /* 0x000fea0003800000 */
.L_x_10385:
        /* <DEDUP_REMOVED lines=8> */
.L_x_10390:
[----:B------:R0:W-:Y:S01]  /*3b30*/  STG.E [R16.64], RZ ;  /* 0x000000ff10007986 */ /* 0x0001e2000c101924 */
[----:B------:R-:W-:Y:S05]  /*3b40*/  BRA `(.L_x_10388) ;  /* 0x000005c000007947 */ /* 0x000fea0003800000 */
.L_x_10389:
[----:B------:R0:W-:Y:S01]  /*3b50*/  STG.E.U16 [R16.64], RZ ;  /* 0x000000ff10007986 */ /* 0x0001e2000c101524 */
[----:B------:R-:W-:Y:S05]  /*3b60*/  BRA `(.L_x_10388) ;  /* 0x000005a000007947 */ /* 0x000fea0003800000 */
.L_x_10384:
        /* <DEDUP_REMOVED lines=8> */
.L_x_10392:
[----:B------:R0:W-:Y:S01]  /*3bf0*/  STG.E.U16 [R16.64], RZ ;  /* 0x000000ff10007986 */ /* 0x0001e2000c101524 */
[----:B------:R-:W-:Y:S05]  /*3c00*/  BRA `(.L_x_10388) ;  /* 0x0000050000007947 */ /* 0x000fea0003800000 */
.L_x_10391:
        /* <DEDUP_REMOVED lines=8> */
.L_x_10394:
[----:B------:R0:W-:Y:S01]  /*3c90*/  STG.E [R16.64], RZ ;  /* 0x000000ff10007986 */ /* 0x0001e2000c101924 */
[----:B------:R-:W-:Y:S05]  /*3ca0*/  BRA `(.L_x_10388) ;  /* 0x0000046000007947 */ /* 0x000fea0003800000 */
.L_x_10393:
[----:B------:R0:W-:Y:S01]  /*3cb0*/  STG.E.64 [R16.64], RZ ;  /* 0x000000ff10007986 */ /* 0x0001e2000c101b24 */
[----:B------:R-:W-:Y:S05]  /*3cc0*/  BRA `(.L_x_10388) ;  /* 0x0000044000007947 */ /* 0x000fea0003800000 */
.L_x_10383:
        /* <DEDUP_REMOVED lines=10> */
.L_x_10397:
[----:B------:R0:W-:Y:S01]  /*3d70*/  STG.E.128 [R16.64], RZ ;  /* 0x000000ff10007986 */ /* 0x0001e2000c101d24 */
[----:B------:R-:W-:Y:S05]  /*3d80*/  BRA `(.L_x_10388) ;  /* 0x0000038000007947 */ /* 0x000fea0003800000 */
.L_x_10396:
        /* <DEDUP_REMOVED lines=8> */
.L_x_10399:
[----:B------:R0:W-:Y:S01]  /*3e10*/  STG.E.U8 [R16.64], RZ ;  /* 0x000000ff10007986 */ /* 0x0001e2000c101124 */
[----:B------:R-:W-:Y:S05]  /*3e20*/  BRA `(.L_x_10388) ;  /* 0x000002e000007947 */ /* 0x000fea0003800000 */
.L_x_10398:
[----:B------:R0:W-:Y:S01]  /*3e30*/  STG.E.U16 [R16.64], RZ ;  /* 0x000000ff10007986 */ /* 0x0001e2000c101524 */
[----:B------:R-:W-:Y:S05]  /*3e40*/  BRA `(.L_x_10388) ;  /* 0x000002c000007947 */ /* 0x000fea0003800000 */
.L_x_10395:
        /* <DEDUP_REMOVED lines=10> */
.L_x_10402:
[----:B------:R0:W-:Y:S01]  /*3ef0*/  STG.E.U8 [R16.64], RZ ;  /* 0x000000ff10007986 */ /* 0x0001e2000c101124 */
[----:B------:R-:W-:Y:S05]  /*3f00*/  BRA `(.L_x_10388) ;  /* 0x0000020000007947 */ /* 0x000fea0003800000 */
.L_x_10401:
[----:B------:R0:W-:Y:S01]  /*3f10*/  STG.E.U8 [R16.64], RZ ;  /* 0x000000ff10007986 */ /* 0x0001e2000c101124 */
[----:B------:R-:W-:Y:S05]  /*3f20*/  BRA `(.L_x_10388) ;  /* 0x000001e000007947 */ /* 0x000fea0003800000 */
.L_x_10400:
[----:B------:R-:W-:-:S13]  /*3f30*/  ISETP.NE.AND P0, PT, R0, 0x1c, PT ;  /* 0x0000001c0000780c */ /* 0x000fda0003f05270 */
[----:B------:R-:W-:Y:S05]  /*3f40*/  @!P0 BRA `(.L_x_10403) ;  /* 0x000001b000008947 */ /* 0x000fea0003800000 */
[----:B------:R-:W-:-:S13]  /*3f50*/  ISETP.NE.AND P0, PT, R0, 0x1d, PT ;  /* 0x0000001d0000780c */ /* 0x000fda0003f05270 */
[----:B------:R-:W-:Y:S05]  /*3f60*/  @!P0 BRA `(.L_x_10404) ;  /* 0x0000017000008947 */ /* 0x000fea0003800000 */
[----:B------:R-:W-:-:S13]  /*3f70*/  ISETP.NE.AND P0, PT, R0, 0x2c, PT ;  /* 0x0000002c0000780c */ /* 0x000fda0003f05270 */
[----:B------:R0:W-:Y:S01]  /*3f80*/  @!P0 STG.E.U8 [R16.64], RZ ;  /* 0x000000ff10008986 */ /* 0x0001e2000c101124 */
[----:B------:R-:W-:Y:S05]  /*3f90*/  @!P0 BRA `(.L_x_10388) ;  /* 0x0000017000008947 */ /* 0x000fea0003800000 */
.L_x_10387:
        /* <DEDUP_REMOVED lines=20> */
.L_x_10404:
[----:B------:R0:W-:Y:S01]  /*40e0*/  STG.E.64 [R16.64], RZ ;  /* 0x000000ff10007986 */ /* 0x0001e2000c101b24 */
[----:B------:R-:W-:Y:S05]  /*40f0*/  BRA `(.L_x_10388) ;  /* 0x0000001000007947 */ /* 0x000fea0003800000 */
.L_x_10403:
[----:B------:R0:W-:Y:S02]  /*4100*/  STG.E [R16.64], RZ ;  /* 0x000000ff10007986 */ /* 0x0001e4000c101924 */
.L_x_10388:
[----:B------:R-:W1:Y:S04]  /*4110*/  S2R R0, SR_TID.X ;  /* 0x0000000000007919 */ /* 0x000e680000002100 */
[----:B------:R-:W1:Y:S02]  /*4120*/  S2R R3, SR_CTAID.X ;  /* 0x0000000000037919 */ /* 0x000e640000002500 */
[----:B-1----:R-:W-:-:S05]  /*4130*/  IMAD R0, R3, 0x200, R0 ;  /* 0x0000020003007824 */ /* 0x002fca00078e0200 */
[----:B0-----:R-:W-:Y:S02]  /*4140*/  IADD3 R17, R0, 0x80, RZ ;  /* 0x0000008000117810 */ /* 0x001fe40007ffe0ff */
.L_x_10336:
[----:B------:R-:W-:Y:S05]  /*4150*/  BSYNC B6 ;  /* 0x0000000000067941 */ /* 0x000fea0003800000 */
.L_x_10335:
        /* <DEDUP_REMOVED lines=231> */
.L_x_10407:
        /* <DEDUP_REMOVED lines=19> */
.L_x_10411:
[----:B------:R0:W5:Y:S01]  /*5100*/  LDG.E.U8 R6, [R2.64] ;  /* 0x0000002402067981 */ /* 0x000162000c1e1100 */
[----:B------:R-:W-:Y:S01]  /*5110*/  IMAD.MOV.U32 R7, RZ, RZ, RZ ;  /* 0x000000ffff077224 */ /* 0x000fe200078e00ff */
[----:B------:R-:W-:Y:S05]  /*5120*/  BRA `(.L_x_10413) ;  /* 0x00000d5000007947 */ /* 0x000fea0003800000 */
.L_x_10410:
        /* <DEDUP_REMOVED lines=8> */
.L_x_10415:
[----:B------:R-:W2:Y:S02]  /*51b0*/  LDG.E R6, [R2.64] ;  /* 0x0000002402067981 */ /* 0x000ea4000c1e1900 */
[----:B--2---:R-:W-:Y:S01]  /*51c0*/  SHF.R.S32.HI R7, RZ, 0x1f, R6 ;  /* 0x0000001fff077819 */ /* 0x004fe20000011406 */
[----:B------:R-:W-:Y:S05]  /*51d0*/  BRA `(.L_x_10413) ;  /* 0x00000ca000007947 */ /* 0x000fea0003800000 */
.L_x_10414:
[----:B------:R-:W2:Y:S02]  /*51e0*/  LDG.E.S16 R6, [R2.64] ;  /* 0x0000002402067981 */ /* 0x000ea4000c1e1700 */
[----:B--2---:R-:W-:Y:S01]  /*51f0*/  SHF.R.S32.HI R7, RZ, 0x1f, R6 ;  /* 0x0000001fff077819 */ /* 0x004fe20000011406 */
[----:B------:R-:W-:Y:S05]  /*5200*/  BRA `(.L_x_10413) ;  /* 0x00000c7000007947 */ /* 0x000fea0003800000 */
.L_x_10409:
        /* <DEDUP_REMOVED lines=9> */
.L_x_10417:
[----:B------:R-:W2:Y:S02]  /*52a0*/  LDG.E.U16 R2, [R2.64] ;  /* 0x0000002402027981 */ /* 0x000ea4000c1e1500 */
[----:B--2---:R-:W-:-:S06]  /*52b0*/  HADD2.F32 R6, -RZ, R2.H0_H0 ;  /* 0x20000002ff067230 */ /* 0x004fcc0000004100 */
[----:B------:R-:W0:Y:S01]  /*52c0*/  F2I.S64.TRUNC R6, R6 ;  /* 0x0000000600067311 */ /* 0x000e22000020d900 */
[----:B------:R-:W-:Y:S05]  /*52d0*/  BRA `(.L_x_10413) ;  /* 0x00000ba000007947 */ /* 0x000fea0003800000 */
.L_x_10416:
        /* <DEDUP_REMOVED lines=9> */
.L_x_10419:
[----:B------:R-:W2:Y:S02]  /*5370*/  LDG.E.U16 R2, [R2.64] ;  /* 0x0000002402027981 */ /* 0x000ea4000c1e1500 */
[----:B--2---:R-:W-:-:S06]  /*5380*/  HADD2.F32 R6, -RZ, R2.H0_H0 ;  /* 0x20000002ff067230 */ /* 0x004fcc0000004100 */
[----:B------:R-:W0:Y:S01]  /*5390*/  F2I.S64.TRUNC R6, R6 ;  /* 0x0000000600067311 */ /* 0x000e22000020d900 */
[----:B------:R-:W-:Y:S05]  /*53a0*/  BRA `(.L_x_10413) ;  /* 0x00000ad000007947 */ /* 0x000fea0003800000 */
.L_x_10418:
[----:B------:R-:W2:Y:S02]  /*53b0*/  LDG.E.64 R2, [R2.64] ;  /* 0x0000002402027981 */ /* 0x000ea4000c1e1b00 */
[----:B--2---:R0:W1:Y:S01]  /*53c0*/  F2I.S64.F64.TRUNC R6, R2 ;  /* 0x0000000200067311 */ /* 0x004062000030d900 */
[----:B------:R-:W-:Y:S05]  /*53d0*/  BRA `(.L_x_10413) ;  /* 0x00000aa000007947 */ /* 0x000fea0003800000 */
.L_x_10408:
        /* <DEDUP_REMOVED lines=13> */
.L_x_10422:
[----:B------:R-:W2:Y:S02]  /*54b0*/  LDG.E.64 R2, [R2.64] ;  /* 0x0000002402027981 */ /* 0x000ea4000c1e1b00 */
[----:B--2---:R0:W1:Y:S01]  /*54c0*/  F2I.S64.F64.TRUNC R6, R2 ;  /* 0x0000000200067311 */ /* 0x004062000030d900 */
[----:B------:R-:W-:Y:S05]  /*54d0*/  BRA `(.L_x_10413) ;  /* 0x000009a000007947 */ /* 0x000fea0003800000 */
.L_x_10421:
        /* <DEDUP_REMOVED lines=27> */
.L_x_10424:
        /* <DEDUP_REMOVED lines=14> */
.L_x_10423:
[----:B------:R-:W2:Y:S02]  /*5770*/  LDG.E.U16 R6, [R2.64] ;  /* 0x0000002402067981 */ /* 0x000ea4000c1e1500 */
[----:B--2---:R-:W-:-:S06]  /*5780*/  PRMT R6, RZ, 0x5410, R6 ;  /* 0x00005410ff067816 */ /* 0x004fcc0000000006 */
[----:B------:R-:W0:Y:S01]  /*5790*/  F2I.S64.TRUNC R6, R6 ;  /* 0x0000000600067311 */ /* 0x000e22000020d900 */
[----:B------:R-:W-:Y:S05]  /*57a0*/  BRA `(.L_x_10413) ;  /* 0x000006d000007947 */ /* 0x000fea0003800000 */
.L_x_10420:
        /* <DEDUP_REMOVED lines=11> */
.L_x_10427:
        /* <DEDUP_REMOVED lines=21> */
.L_x_10431:
[----:B------:R-:W-:Y:S05]  /*59b0*/  BSYNC B1 ;  /* 0x0000000000017941 */ /* 0x000fea0003800000 */
.L_x_10430:
[----:B------:R-:W-:Y:S01]  /*59c0*/  IMAD.SHL.U32 R2, R2, 0x100000, RZ ;  /* 0x0010000002027824 */ /* 0x000fe200078e00ff */
[----:B------:R-:W-:-:S04]  /*59d0*/  LEA R3, R0, 0x3b800000, 0x17 ;  /* 0x3b80000000037811 */ /* 0x000fc800078eb8ff */
[----:B------:R-:W-:Y:S02]  /*59e0*/  LOP3.LUT R6, R3, R2, R6, 0xfe, !PT ;  /* 0x0000000203067212 */ /* 0x000fe400078efe06 */
.L_x_10429:
[----:B------:R-:W-:Y:S05]  /*59f0*/  BSYNC B0 ;  /* 0x0000000000007941 */ /* 0x000fea0003800000 */
.L_x_10428:
[----:B------:R-:W0:Y:S01]  /*5a00*/  F2I.S64.TRUNC R6, R6 ;  /* 0x0000000600067311 */ /* 0x000e22000020d900 */
[----:B------:R-:W-:Y:S05]  /*5a10*/  BRA `(.L_x_10413) ;  /* 0x0000046000007947 */ /* 0x000fea0003800000 */
.L_x_10426:
        /* <DEDUP_REMOVED lines=21> */
.L_x_10435:
[----:B------:R-:W-:Y:S05]  /*5b70*/  BSYNC B1 ;  /* 0x0000000000017941 */ /* 0x000fea0003800000 */
.L_x_10434:
[----:B------:R-:W-:Y:S01]  /*5b80*/  IMAD.SHL.U32 R2, R2, 0x200000, RZ ;  /* 0x0020000002027824 */ /* 0x000fe200078e00ff */
[----:B------:R-:W-:-:S04]  /*5b90*/  LEA R3, R0, 0x37800000, 0x17 ;  /* 0x3780000000037811 */ /* 0x000fc800078eb8ff */
[----:B------:R-:W-:Y:S02]  /*5ba0*/  LOP3.LUT R6, R3, R2, R6, 0xfe, !PT ;  /* 0x0000000203067212 */ /* 0x000fe400078efe06 */
.L_x_10433:
[----:B------:R-:W-:Y:S05]  /*5bb0*/  BSYNC B0 ;  /* 0x0000000000007941 */ /* 0x000fea0003800000 */
.L_x_10432:
[----:B------:R-:W0:Y:S01]  /*5bc0*/  F2I.S64.TRUNC R6, R6 ;  /* 0x0000000600067311 */ /* 0x000e22000020d900 */
[----:B------:R-:W-:Y:S05]  /*5bd0*/  BRA `(.L_x_10413) ;  /* 0x000002a000007947 */ /* 0x000fea0003800000 */
.L_x_10425:
        /* <DEDUP_REMOVED lines=14> */
.L_x_10439:
[----:B------:R-:W-:Y:S05]  /*5cc0*/  BSYNC B0 ;  /* 0x0000000000007941 */ /* 0x000fea0003800000 */
.L_x_10438:
[----:B------:R-:W0:Y:S01]  /*5cd0*/  F2I.S64.TRUNC R6, R6 ;  /* 0x0000000600067311 */ /* 0x000e22000020d900 */
[----:B------:R-:W-:Y:S05]  /*5ce0*/  BRA `(.L_x_10413) ;  /* 0x0000019000007947 */ /* 0x000fea0003800000 */
.L_x_10412:
        /* <DEDUP_REMOVED lines=21> */
.L_x_10437:
[----:B------:R0:W5:Y:S01]  /*5e40*/  LDG.E.64 R6, [R2.64] ;  /* 0x0000002402067981 */ /* 0x000162000c1e1b00 */
[----:B------:R-:W-:Y:S05]  /*5e50*/  BRA `(.L_x_10413) ;  /* 0x0000002000007947 */ /* 0x000fea0003800000 */
.L_x_10436:
[----:B------:R0:W5:Y:S01]  /*5e60*/  LDG.E R6, [R2.64] ;  /* 0x0000002402067981 */ /* 0x000162000c1e1900 */
[----:B------:R-:W-:-:S03]  /*5e70*/  IMAD.MOV.U32 R7, RZ, RZ, RZ ;  /* 0x000000ffff077224 */ /* 0x000fc600078e00ff */
.L_x_10413:
        /* <DEDUP_REMOVED lines=50> */
.L_x_10445:
        /* <DEDUP_REMOVED lines=139> */
.L_x_10444:
        /* <DEDUP_REMOVED lines=76> */
.L_x_10447:
[----:B------:R-:W-:Y:S05]  /*6f10*/  BSYNC B1 ;  /* 0x0000000000017941 */ /* 0x000fea0003800000 */
.L_x_10446:
[----:B------:R-:W-:-:S04]  /*6f20*/  ISETP.NE.U32.AND P1, PT, R59, RZ, PT ;  /* 0x000000ff3b00720c */ /* 0x000fc80003f25070 */
[----:B------:R-:W-:-:S13]  /*6f30*/  ISETP.NE.OR.EX P0, PT, R60, RZ, P0, P1 ;  /* 0x000000ff3c00720c */ /* 0x000fda0000705710 */
[----:B------:R-:W-:Y:S05]  /*6f40*/  @!P0 BRA `(.L_x_10448) ;  /* 0x0000028000008947 */ /* 0x000fea0003800000 */
.L_x_10443:
        /* <DEDUP_REMOVED lines=40> */
.L_x_10448:
[----:B------:R-:W-:Y:S05]  /*71d0*/  BSYNC B0 ;  /* 0x0000000000007941 */ /* 0x000fea0003800000 */
.L_x_10442:
        /* <DEDUP_REMOVED lines=47> */
.L_x_10440:
[----:B01---5:R-:W-:-:S04]  /*74d0*/  LEA R4, P0, R6, c[0x0][0x370], 0x3 ;  /* 0x0000dc0006047a11 */ /* 0x023fc800078018ff */
[----:B------:R-:W-:-:S06]  /*74e0*/  LEA.HI.X R5, R6, c[0x0][0x374], R7, 0x3, P0 ;  /* 0x0000dd0006057a11 */ /* 0x000fcc00000f1c07 */
[----:B------:R-:W5:Y:S03]  /*74f0*/  LDG.E.64 R4, [R4.64] ;  /* 0x0000002404047981 */ /* 0x000f66000c1e1b00 */
.L_x_10441:
        /* <DEDUP_REMOVED lines=24> */
.L_x_10450:
        /* <DEDUP_REMOVED lines=23> */
.L_x_10449:
[----:B0-----:R-:W-:Y:S05]  /*77f0*/  @!P0 BRA `(.L_x_10451) ;  /* 0x0000018000008947 */ /* 0x001fea0003800000 */
[----:B------:R-:W-:Y:S02]  /*7800*/  BSSY B0, `(.L_x_10451) ;  /* 0x0000017000007945 */ /* 0x000fe40003800000 */
.L_x_10452:
        /* <DEDUP_REMOVED lines=23> */
.L_x_10451:
        /* <DEDUP_REMOVED lines=28> */
.L_x_10456:
[----:B------:R0:W-:Y:S01]  /*7b40*/  STG.E.U8 [R18.64], RZ ;  /* 0x000000ff12007986 */ /* 0x0001e2000c101124 */
[----:B------:R-:W-:Y:S05]  /*7b50*/  BRA `(.L_x_10458) ;  /* 0x0000066000007947 */ /* 0x000fea0003800000 */
.L_x_10455:
        /* <DEDUP_REMOVED lines=8> */
.L_x_10460:
[----:B------:R0:W-:Y:S01]  /*7be0*/  STG.E [R18.64], RZ ;  /* 0x000000ff12007986 */ /* 0x0001e2000c101924 */
[----:B------:R-:W-:Y:S05]  /*7bf0*/  BRA `(.L_x_10458) ;  /* 0x000005c000007947 */ /* 0x000fea0003800000 */
.L_x_10459:
[----:B------:R0:W-:Y:S01]  /*7c00*/  STG.E.U16 [R18.64], RZ ;  /* 0x000000ff12007986 */ /* 0x0001e2000c101524 */
[----:B------:R-:W-:Y:S05]  /*7c10*/  BRA `(.L_x_10458) ;  /* 0x000005a000007947 */ /* 0x000fea0003800000 */
.L_x_10454:
        /* <DEDUP_REMOVED lines=8> */
.L_x_10462:
[----:B------:R0:W-:Y:S01]  /*7ca0*/  STG.E.U16 [R18.64], RZ ;  /* 0x000000ff12007986 */ /* 0x0001e2000c101524 */
[----:B------:R-:W-:Y:S05]  /*7cb0*/  BRA `(.L_x_10458) ;  /* 0x0000050000007947 */ /* 0x000fea0003800000 */
.L_x_10461:
        /* <DEDUP_REMOVED lines=8> */
.L_x_10464:
[----:B------:R0:W-:Y:S01]  /*7d40*/  STG.E [R18.64], RZ ;  /* 0x000000ff12007986 */ /* 0x0001e2000c101924 */
[----:B------:R-:W-:Y:S05]  /*7d50*/  BRA `(.L_x_10458) ;  /* 0x0000046000007947 */ /* 0x000fea0003800000 */
.L_x_10463:
[----:B------:R0:W-:Y:S01]  /*7d60*/  STG.E.64 [R18.64], RZ ;  /* 0x000000ff12007986 */ /* 0x0001e2000c101b24 */
[----:B------:R-:W-:Y:S05]  /*7d70*/  BRA `(.L_x_10458) ;  /* 0x0000044000007947 */ /* 0x000fea0003800000 */
.L_x_10453:
        /* <DEDUP_REMOVED lines=10> */
.L_x_10467:
[----:B------:R0:W-:Y:S01]  /*7e20*/  STG.E.128 [R18.64], RZ ;  /* 0x000000ff12007986 */ /* 0x0001e2000c101d24 */
[----:B------:R-:W-:Y:S05]  /*7e30*/  BRA `(.L_x_10458) ;  /* 0x0000038000007947 */ /* 0x000fea0003800000 */
.L_x_10466:
        /* <DEDUP_REMOVED lines=8> */
.L_x_10469:
[----:B------:R0:W-:Y:S01]  /*7ec0*/  STG.E.U8 [R18.64], RZ ;  /* 0x000000ff12007986 */ /* 0x0001e2000c101124 */
[----:B------:R-:W-:Y:S05]  /*7ed0*/  BRA `(.L_x_10458) ;  /* 0x000002e000007947 */ /* 0x000fea0003800000 */
.L_x_10468:
[----:B------:R0:W-:Y:S01]  /*7ee0*/  STG.E.U16 [R18.64], RZ ;  /* 0x000000ff12007986 */ /* 0x0001e2000c101524 */
[----:B------:R-:W-:Y:S05]  /*7ef0*/  BRA `(.L_x_10458) ;  /* 0x000002c000007947 */ /* 0x000fea0003800000 */
.L_x_10465:
        /* <DEDUP_REMOVED lines=10> */
.L_x_10472:
[----:B------:R0:W-:Y:S01]  /*7fa0*/  STG.E.U8 [R18.64], RZ ;  /* 0x000000ff12007986 */ /* 0x0001e2000c101124 */
[----:B------:R-:W-:Y:S05]  /*7fb0*/  BRA `(.L_x_10458) ;  /* 0x0000020000007947 */ /* 0x000fea0003800000 */
.L_x_10471:
[----:B------:R0:W-:Y:S01]  /*7fc0*/  STG.E.U8 [R18.64], RZ ;  /* 0x000000ff12007986 */ /* 0x0001e2000c101124 */
[----:B------:R-:W-:Y:S05]  /*7fd0*/  BRA `(.L_x_10458) ;  /* 0x000001e000007947 */ /* 0x000fea0003800000 */
.L_x_10470:
[----:B------:R-:W-:-:S13]  /*7fe0*/  ISETP.NE.AND P0, PT, R0, 0x1c, PT ;  /* 0x0000001c0000780c */ /* 0x000fda0003f05270 */
[----:B------:R-:W-:Y:S05]  /*7ff0*/  @!P0 BRA `(.L_x_10473) ;  /* 0x000001b000008947 */ /* 0x000fea0003800000 */
[----:B------:R-:W-:-:S13]  /*8000*/  ISETP.NE.AND P0, PT, R0, 0x1d, PT ;  /* 0x0000001d0000780c */ /* 0x000fda0003f05270 */
[----:B------:R-:W-:Y:S05]  /*8010*/  @!P0 BRA `(.L_x_10474) ;  /* 0x0000017000008947 */ /* 0x000fea0003800000 */
[----:B------:R-:W-:-:S13]  /*8020*/  ISETP.NE.AND P0, PT, R0, 0x2c, PT ;  /* 0x0000002c0000780c */ /* 0x000fda0003f05270 */
[----:B------:R0:W-:Y:S01]  /*8030*/  @!P0 STG.E.U8 [R18.64], RZ ;  /* 0x000000ff12008986 */ /* 0x0001e2000c101124 */
[----:B------:R-:W-:Y:S05]  /*8040*/  @!P0 BRA `(.L_x_10458) ;  /* 0x0000017000008947 */ /* 0x000fea0003800000 */
.L_x_10457:
        /* <DEDUP_REMOVED lines=20> */
.L_x_10474:
[----:B------:R0:W-:Y:S01]  /*8190*/  STG.E.64 [R18.64], RZ ;  /* 0x000000ff12007986 */ /* 0x0001e2000c101b24 */
[----:B------:R-:W-:Y:S05]  /*81a0*/  BRA `(.L_x_10458) ;  /* 0x0000001000007947 */ /* 0x000fea0003800000 */
.L_x_10473:
[----:B------:R0:W-:Y:S02]  /*81b0*/  STG.E [R18.64], RZ ;  /* 0x000000ff12007986 */ /* 0x0001e4000c101924 */
.L_x_10458:
        /* <DEDUP_REMOVED lines=231> */
.L_x_10475:
        /* <DEDUP_REMOVED lines=19> */
.L_x_10479:
[----:B------:R0:W5:Y:S01]  /*9160*/  LDG.E.U8 R6, [R2.64] ;  /* 0x0000002402067981 */ /* 0x000162000c1e1100 */
[----:B------:R-:W-:Y:S01]  /*9170*/  IMAD.MOV.U32 R7, RZ, RZ, RZ ;  /* 0x000000ffff077224 */ /* 0x000fe200078e00ff */
[----:B------:R-:W-:Y:S05]  /*9180*/  BRA `(.L_x_10481) ;  /* 0x00000d5000007947 */ /* 0x000fea0003800000 */
.L_x_10478:
        /* <DEDUP_REMOVED lines=8> */
.L_x_10483:
[----:B------:R-:W2:Y:S02]  /*9210*/  LDG.E R6, [R2.64] ;  /* 0x0000002402067981 */ /* 0x000ea4000c1e1900 */
[----:B--2---:R-:W-:Y:S01]  /*9220*/  SHF.R.S32.HI R7, RZ, 0x1f, R6 ;  /* 0x0000001fff077819 */ /* 0x004fe20000011406 */
[----:B------:R-:W-:Y:S05]  /*9230*/  BRA `(.L_x_10481) ;  /* 0x00000ca000007947 */ /* 0x000fea0003800000 */
.L_x_10482:
[----:B------:R-:W2:Y:S02]  /*9240*/  LDG.E.S16 R6, [R2.64] ;  /* 0x0000002402067981 */ /* 0x000ea4000c1e1700 */
[----:B--2---:R-:W-:Y:S01]  /*9250*/  SHF.R.S32.HI R7, RZ, 0x1f, R6 ;  /* 0x0000001fff077819 */ /* 0x004fe20000011406 */
[----:B------:R-:W-:Y:S05]  /*9260*/  BRA `(.L_x_10481) ;  /* 0x00000c7000007947 */ /* 0x000fea0003800000 */
.L_x_10477:
        /* <DEDUP_REMOVED lines=9> */
.L_x_10485:
[----:B------:R-:W2:Y:S02]  /*9300*/  LDG.E.U16 R2, [R2.64] ;  /* 0x0000002402027981 */ /* 0x000ea4000c1e1500 */
[----:B--2---:R-:W-:-:S06]  /*9310*/  HADD2.F32 R6, -RZ, R2.H0_H0 ;  /* 0x20000002ff067230 */ /* 0x004fcc0000004100 */
[----:B------:R-:W0:Y:S01]  /*9320*/  F2I.S64.TRUNC R6, R6 ;  /* 0x0000000600067311 */ /* 0x000e22000020d900 */
[----:B------:R-:W-:Y:S05]  /*9330*/  BRA `(.L_x_10481) ;  /* 0x00000ba000007947 */ /* 0x000fea0003800000 */
.L_x_10484:
        /* <DEDUP_REMOVED lines=9> */
.L_x_10487:
[----:B------:R-:W2:Y:S02]  /*93d0*/  LDG.E.U16 R2, [R2.64] ;  /* 0x0000002402027981 */ /* 0x000ea4000c1e1500 */
[----:B--2---:R-:W-:-:S06]  /*93e0*/  HADD2.F32 R6, -RZ, R2.H0_H0 ;  /* 0x20000002ff067230 */ /* 0x004fcc0000004100 */
[----:B------:R-:W0:Y:S01]  /*93f0*/  F2I.S64.TRUNC R6, R6 ;  /* 0x0000000600067311 */ /* 0x000e22000020d900 */
[----:B------:R-:W-:Y:S05]  /*9400*/  BRA `(.L_x_10481) ;  /* 0x00000ad000007947 */ /* 0x000fea0003800000 */
.L_x_10486:
[----:B------:R-:W2:Y:S02]  /*9410*/  LDG.E.64 R2, [R2.64] ;  /* 0x0000002402027981 */ /* 0x000ea4000c1e1b00 */
[----:B--2---:R0:W1:Y:S01]  /*9420*/  F2I.S64.F64.TRUNC R6, R2 ;  /* 0x0000000200067311 */ /* 0x004062000030d900 */
[----:B------:R-:W-:Y:S05]  /*9430*/  BRA `(.L_x_10481) ;  /* 0x00000aa000007947 */ /* 0x000fea0003800000 */
.L_x_10476:
        /* <DEDUP_REMOVED lines=13> */
.L_x_10490:
[----:B------:R-:W2:Y:S02]  /*9510*/  LDG.E.64 R2, [R2.64] ;  /* 0x0000002402027981 */ /* 0x000ea4000c1e1b00 */
[----:B--2---:R0:W1:Y:S01]  /*9520*/  F2I.S64.F64.TRUNC R6, R2 ;  /* 0x0000000200067311 */ /* 0x004062000030d900 */
[----:B------:R-:W-:Y:S05]  /*9530*/  BRA `(.L_x_10481) ;  /* 0x000009a000007947 */ /* 0x000fea0003800000 */
.L_x_10489:
        /* <DEDUP_REMOVED lines=27> */
.L_x_10492:
        /* <DEDUP_REMOVED lines=14> */
.L_x_10491:
[----:B------:R-:W2:Y:S02]  /*97d0*/  LDG.E.U16 R6, [R2.64] ;  /* 0x0000002402067981 */ /* 0x000ea4000c1e1500 */
[----:B--2---:R-:W-:-:S06]  /*97e0*/  PRMT R6, RZ, 0x5410, R6 ;  /* 0x00005410ff067816 */ /* 0x004fcc0000000006 */
[----:B------:R-:W0:Y:S01]  /*97f0*/  F2I.S64.TRUNC R6, R6 ;  /* 0x0000000600067311 */ /* 0x000e22000020d900 */
[----:B------:R-:W-:Y:S05]  /*9800*/  BRA `(.L_x_10481) ;  /* 0x000006d000007947 */ /* 0x000fea0003800000 */
.L_x_10488:
        /* <DEDUP_REMOVED lines=11> */
.L_x_10495:
        /* <DEDUP_REMOVED lines=21> */
.L_x_10499:
[----:B------:R-:W-:Y:S05]  /*9a10*/  BSYNC B1 ;  /* 0x0000000000017941 */ /* 0x000fea0003800000 */
.L_x_10498:
[----:B------:R-:W-:Y:S01]  /*9a20*/  IMAD.SHL.U32 R2, R2, 0x100000, RZ ;  /* 0x0010000002027824 */ /* 0x000fe200078e00ff */
[----:B------:R-:W-:-:S04]  /*9a30*/  LEA R3, R0, 0x3b800000, 0x17 ;  /* 0x3b80000000037811 */ /* 0x000fc800078eb8ff */
[----:B------:R-:W-:Y:S02]  /*9a40*/  LOP3.LUT R6, R3, R2, R6, 0xfe, !PT ;  /* 0x0000000203067212 */ /* 0x000fe400078efe06 */
.L_x_10497:
[----:B------:R-:W-:Y:S05]  /*9a50*/  BSYNC B0 ;  /* 0x0000000000007941 */ /* 0x000fea0003800000 */
.L_x_10496:
[----:B------:R-:W0:Y:S01]  /*9a60*/  F2I.S64.TRUNC R6, R6 ;  /* 0x0000000600067311 */ /* 0x000e22000020d900 */
[----:B------:R-:W-:Y:S05]  /*9a70*/  BRA `(.L_x_10481) ;  /* 0x0000046000007947 */ /* 0x000fea0003800000 */
.L_x_10494:
        /* <DEDUP_REMOVED lines=21> */
.L_x_10503:
[----:B------:R-:W-:Y:S05]  /*9bd0*/  BSYNC B1 ;  /* 0x0000000000017941 */ /* 0x000fea0003800000 */
.L_x_10502:
[----:B------:R-:W-:Y:S01]  /*9be0*/  IMAD.SHL.U32 R2, R2, 0x200000, RZ ;  /* 0x0020000002027824 */ /* 0x000fe200078e00ff */
[----:B------:R-:W-:-:S04]  /*9bf0*/  LEA R3, R0, 0x37800000, 0x17 ;  /* 0x3780000000037811 */ /* 0x000fc800078eb8ff */
[----:B------:R-:W-:Y:S02]  /*9c00*/  LOP3.LUT R6, R3, R2, R6, 0xfe, !PT ;  /* 0x0000000203067212 */ /* 0x000fe400078efe06 */
.L_x_10501:
[----:B------:R-:W-:Y:S05]  /*9c10*/  BSYNC B0 ;  /* 0x0000000000007941 */ /* 0x000fea0003800000 */
.L_x_10500:
[----:B------:R-:W0:Y:S01]  /*9c20*/  F2I.S64.TRUNC R6, R6 ;  /* 0x0000000600067311 */ /* 0x000e22000020d900 */
[----:B------:R-:W-:Y:S05]  /*9c30*/  BRA `(.L_x_10481) ;  /* 0x000002a000007947 */ /* 0x000fea0003800000 */
.L_x_10493:
        /* <DEDUP_REMOVED lines=14> */
.L_x_10507:
[----:B------:R-:W-:Y:S05]  /*9d20*/  BSYNC B0 ;  /* 0x0000000000007941 */ /* 0x000fea0003800000 */
.L_x_10506:
[----:B------:R-:W0:Y:S01]  /*9d30*/  F2I.S64.TRUNC R6, R6 ;  /* 0x0000000600067311 */ /* 0x000e22000020d900 */
[----:B------:R-:W-:Y:S05]  /*9d40*/  BRA `(.L_x_10481) ;  /* 0x0000019000007947 */ /* 0x000fea0003800000 */
.L_x_10480:
        /* <DEDUP_REMOVED lines=21> */
.L_x_10505:
[----:B------:R0:W5:Y:S01]  /*9ea0*/  LDG.E.64 R6, [R2.64] ;  /* 0x0000002402067981 */ /* 0x000162000c1e1b00 */
[----:B------:R-:W-:Y:S05]  /*9eb0*/  BRA `(.L_x_10481) ;  /* 0x0000002000007947 */ /* 0x000fea0003800000 */
.L_x_10504:
[----:B------:R0:W5:Y:S01]  /*9ec0*/  LDG.E R6, [R2.64] ;  /* 0x0000002402067981 */ /* 0x000162000c1e1900 */
[----:B------:R-:W-:-:S03]  /*9ed0*/  HFMA2.MMA R7, -RZ, RZ, 0, 0 ;  /* 0x00000000ff077435 */ /* 0x000fc600000001ff */
.L_x_10481:
        /* <DEDUP_REMOVED lines=50> */
.L_x_10513:
        /* <DEDUP_REMOVED lines=139> */
.L_x_10512:
        /* <DEDUP_REMOVED lines=76> */
.L_x_10515:
[----:B------:R-:W-:Y:S05]  /*af70*/  BSYNC B1 ;  /* 0x0000000000017941 */ /* 0x000fea0003800000 */
.L_x_10514:
[----:B------:R-:W-:-:S04]  /*af80*/  ISETP.NE.U32.AND P1, PT, R59, RZ, PT ;  /* 0x000000ff3b00720c */ /* 0x000fc80003f25070 */
[----:B------:R-:W-:-:S13]  /*af90*/  ISETP.NE.OR.EX P0, PT, R60, RZ, P0, P1 ;  /* 0x000000ff3c00720c */ /* 0x000fda0000705710 */
[----:B------:R-:W-:Y:S05]  /*afa0*/  @!P0 BRA `(.L_x_10516) ;  /* 0x0000028000008947 */ /* 0x000fea0003800000 */
.L_x_10511:
        /* <DEDUP_REMOVED lines=40> */
.L_x_10516:
[----:B------:R-:W-:Y:S05]  /*b230*/  BSYNC B0 ;  /* 0x0000000000007941 */ /* 0x000fea0003800000 */
.L_x_10510:
        /* <DEDUP_REMOVED lines=47> */
.L_x_10508:
[----:B01---5:R-:W-:-:S04]  /*b530*/  LEA R4, P0, R6, c[0x0][0x370], 0x3 ;  /* 0x0000dc0006047a11 */ /* 0x023fc800078018ff */
[----:B------:R-:W-:-:S06]  /*b540*/  LEA.HI.X R5, R6, c[0x0][0x374], R7, 0x3, P0 ;  /* 0x0000dd0006057a11 */ /* 0x000fcc00000f1c07 */
[----:B------:R-:W5:Y:S03]  /*b550*/  LDG.E.64 R4, [R4.64] ;  /* 0x0000002404047981 */ /* 0x000f66000c1e1b00 */
.L_x_10509:
        /* <DEDUP_REMOVED lines=24> */
.L_x_10518:
        /* <DEDUP_REMOVED lines=23> */
.L_x_10517:
[----:B0-----:R-:W-:Y:S05]  /*b850*/  @!P0 BRA `(.L_x_10519) ;  /* 0x0000018000008947 */ /* 0x001fea0003800000 */
[----:B------:R-:W-:Y:S02]  /*b860*/  BSSY B0, `(.L_x_10519) ;  /* 0x0000017000007945 */ /* 0x000fe40003800000 */
.L_x_10520:
        /* <DEDUP_REMOVED lines=23> */
.L_x_10519:
        /* <DEDUP_REMOVED lines=28> */
.L_x_10524:
[----:B------:R0:W-:Y:S01]  /*bba0*/  STG.E.U8 [R18.64], RZ ;  /* 0x000000ff12007986 */ /* 0x0001e2000c101124 */
[----:B------:R-:W-:Y:S05]  /*bbb0*/  BRA `(.L_x_10526) ;  /* 0x0000066000007947 */ /* 0x000fea0003800000 */
.L_x_10523:
        /* <DEDUP_REMOVED lines=8> */
.L_x_10528:
[----:B------:R0:W-:Y:S01]  /*bc40*/  STG.E [R18.64], RZ ;  /* 0x000000ff12007986 */ /* 0x0001e2000c101924 */
[----:B------:R-:W-:Y:S05]  /*bc50*/  BRA `(.L_x_10526) ;  /* 0x000005c000007947 */ /* 0x000fea0003800000 */
.L_x_10527:
[----:B------:R0:W-:Y:S01]  /*bc60*/  STG.E.U16 [R18.64], RZ ;  /* 0x000000ff12007986 */ /* 0x0001e2000c101524 */
[----:B------:R-:W-:Y:S05]  /*bc70*/  BRA `(.L_x_10526) ;  /* 0x000005a000007947 */ /* 0x000fea0003800000 */
.L_x_10522:
        /* <DEDUP_REMOVED lines=8> */
.L_x_10530:
[----:B------:R0:W-:Y:S01]  /*bd00*/  STG.E.U16 [R18.64], RZ ;  /* 0x000000ff12007986 */ /* 0x0001e2000c101524 */
[----:B------:R-:W-:Y:S05]  /*bd10*/  BRA `(.L_x_10526) ;  /* 0x0000050000007947 */ /* 0x000fea0003800000 */
.L_x_10529:
        /* <DEDUP_REMOVED lines=8> */
.L_x_10532:
[----:B------:R0:W-:Y:S01]  /*bda0*/  STG.E [R18.64], RZ ;  /* 0x000000ff12007986 */ /* 0x0001e2000c101924 */
[----:B------:R-:W-:Y:S05]  /*bdb0*/  BRA `(.L_x_10526) ;  /* 0x0000046000007947 */ /* 0x000fea0003800000 */
.L_x_10531:
[----:B------:R0:W-:Y:S01]  /*bdc0*/  STG.E.64 [R18.64], RZ ;  /* 0x000000ff12007986 */ /* 0x0001e2000c101b24 */
[----:B------:R-:W-:Y:S05]  /*bdd0*/  BRA `(.L_x_10526) ;  /* 0x0000044000007947 */ /* 0x000fea0003800000 */
.L_x_10521:
        /* <DEDUP_REMOVED lines=10> */
.L_x_10535:
[----:B------:R0:W-:Y:S01]  /*be80*/  STG.E.128 [R18.64], RZ ;  /* 0x000000ff12007986 */ /* 0x0001e2000c101d24 */
[----:B------:R-:W-:Y:S05]  /*be90*/  BRA `(.L_x_10526) ;  /* 0x0000038000007947 */ /* 0x000fea0003800000 */
.L_x_10534:
        /* <DEDUP_REMOVED lines=8> */
.L_x_10537:
[----:B------:R0:W-:Y:S01]  /*bf20*/  STG.E.U8 [R18.64], RZ ;  /* 0x000000ff12007986 */ /* 0x0001e2000c101124 */
[----:B------:R-:W-:Y:S05]  /*bf30*/  BRA `(.L_x_10526) ;  /* 0x000002e000007947 */ /* 0x000fea0003800000 */
.L_x_10536:
[----:B------:R0:W-:Y:S01]  /*bf40*/  STG.E.U16 [R18.64], RZ ;  /* 0x000000ff12007986 */ /* 0x0001e2000c101524 */
[----:B------:R-:W-:Y:S05]  /*bf50*/  BRA `(.L_x_10526) ;  /* 0x000002c000007947 */ /* 0x000fea0003800000 */
.L_x_10533:
        /* <DEDUP_REMOVED lines=10> */
.L_x_10540:
[----:B------:R0:W-:Y:S01]  /*c000*/  STG.E.U8 [R18.64], RZ ;  /* 0x000000ff12007986 */ /* 0x0001e2000c101124 */
[----:B------:R-:W-:Y:S05]  /*c010*/  BRA `(.L_x_10526) ;  /* 0x0000020000007947 */ /* 0x000fea0003800000 */
.L_x_10539:
[----:B------:R0:W-:Y:S01]  /*c020*/  STG.E.U8 [R18.64], RZ ;  /* 0x000000ff12007986 */ /* 0x0001e2000c101124 */
[----:B------:R-:W-:Y:S05]  /*c030*/  BRA `(.L_x_10526) ;  /* 0x000001e000007947 */ /* 0x000fea0003800000 */
.L_x_10538:
[----:B------:R-:W-:-:S13]  /*c040*/  ISETP.NE.AND P0, PT, R0, 0x1c, PT ;  /* 0x0000001c0000780c */ /* 0x000fda0003f05270 */
[----:B------:R-:W-:Y:S05]  /*c050*/  @!P0 BRA `(.L_x_10541) ;  /* 0x000001b000008947 */ /* 0x000fea0003800000 */
[----:B------:R-:W-:-:S13]  /*c060*/  ISETP.NE.AND P0, PT, R0, 0x1d, PT ;  /* 0x0000001d0000780c */ /* 0x000fda0003f05270 */
[----:B------:R-:W-:Y:S05]  /*c070*/  @!P0 BRA `(.L_x_10542) ;  /* 0x0000017000008947 */ /* 0x000fea0003800000 */
[----:B------:R-:W-:-:S13]  /*c080*/  ISETP.NE.AND P0, PT, R0, 0x2c, PT ;  /* 0x0000002c0000780c */ /* 0x000fda0003f05270 */
[----:B------:R0:W-:Y:S01]  /*c090*/  @!P0 STG.E.U8 [R18.64], RZ ;  /* 0x000000ff12008986 */ /* 0x0001e2000c101124 */
[----:B------:R-:W-:Y:S05]  /*c0a0*/  @!P0 BRA `(.L_x_10526) ;  /* 0x0000017000008947 */ /* 0x000fea0003800000 */
.L_x_10525:
        /* <DEDUP_REMOVED lines=20> */
.L_x_10542:
[----:B------:R0:W-:Y:S01]  /*c1f0*/  STG.E.64 [R18.64], RZ ;  /* 0x000000ff12007986 */ /* 0x0001e2000c101b24 */
[----:B------:R-:W-:Y:S05]  /*c200*/  BRA `(.L_x_10526) ;  /* 0x0000001000007947 */ /* 0x000fea0003800000 */
.L_x_10541:
[----:B------:R0:W-:Y:S02]  /*c210*/  STG.E [R18.64], RZ ;  /* 0x000000ff12007986 */ /* 0x0001e4000c101924 */
.L_x_10526:
[----:B------:R-:W-:Y:S02]  /*c220*/  IADD3 R17, R17, 0x80, RZ ;  /* 0x0000008011117810 */ /* 0x000fe40007ffe0ff */
.L_x_10406:
[----:B------:R-:W-:Y:S05]  /*c230*/  BSYNC B6 ;  /* 0x0000000000067941 */ /* 0x000fea0003800000 */
.L_x_10405:
        /* <DEDUP_REMOVED lines=230> */
.L_x_10543:
        /* <DEDUP_REMOVED lines=19> */
.L_x_10547:
[----:B------:R1:W5:Y:S01]  /*d1d0*/  LDG.E.U8 R6, [R2.64] ;  /* 0x0000002402067981 */ /* 0x000362000c1e1100 */
[----:B------:R-:W-:Y:S01]  /*d1e0*/  HFMA2.MMA R7, -RZ, RZ, 0, 0 ;  /* 0x00000000ff077435 */ /* 0x000fe200000001ff */
[----:B------:R-:W-:Y:S05]  /*d1f0*/  BRA `(.L_x_10549) ;  /* 0x00000d5000007947 */ /* 0x000fea0003800000 */
.L_x_10546:
        /* <DEDUP_REMOVED lines=8> */
.L_x_10551:
[----:B------:R-:W2:Y:S02]  /*d280*/  LDG.E R6, [R2.64] ;  /* 0x0000002402067981 */ /* 0x000ea4000c1e1900 */
[----:B--2---:R-:W-:Y:S01]  /*d290*/  SHF.R.S32.HI R7, RZ, 0x1f, R6 ;  /* 0x0000001fff077819 */ /* 0x004fe20000011406 */
[----:B------:R-:W-:Y:S05]  /*d2a0*/  BRA `(.L_x_10549) ;  /* 0x00000ca000007947 */ /* 0x000fea0003800000 */
.L_x_10550:
[----:B------:R-:W2:Y:S02]  /*d2b0*/  LDG.E.S16 R6, [R2.64] ;  /* 0x0000002402067981 */ /* 0x000ea4000c1e1700 */
[----:B--2---:R-:W-:Y:S01]  /*d2c0*/  SHF.R.S32.HI R7, RZ, 0x1f, R6 ;  /* 0x0000001fff077819 */ /* 0x004fe20000011406 */
[----:B------:R-:W-:Y:S05]  /*d2d0*/  BRA `(.L_x_10549) ;  /* 0x00000c7000007947 */ /* 0x000fea0003800000 */
.L_x_10545:
        /* <DEDUP_REMOVED lines=9> */
.L_x_10553:
[----:B------:R-:W2:Y:S02]  /*d370*/  LDG.E.U16 R2, [R2.64] ;  /* 0x0000002402027981 */ /* 0x000ea4000c1e1500 */
[----:B--2---:R-:W-:-:S06]  /*d380*/  HADD2.F32 R6, -RZ, R2.H0_H0 ;  /* 0x20000002ff067230 */ /* 0x004fcc0000004100 */
[----:B------:R-:W1:Y:S01]  /*d390*/  F2I.S64.TRUNC R6, R6 ;  /* 0x0000000600067311 */ /* 0x000e62000020d900 */
[----:B------:R-:W-:Y:S05]  /*d3a0*/  BRA `(.L_x_10549) ;  /* 0x00000ba000007947 */ /* 0x000fea0003800000 */
.L_x_10552:
        /* <DEDUP_REMOVED lines=9> */
.L_x_10555:
[----:B------:R-:W2:Y:S02]  /*d440*/  LDG.E.U16 R2, [R2.64] ;  /* 0x0000002402027981 */ /* 0x000ea4000c1e1500 */
[----:B--2---:R-:W-:-:S06]  /*d450*/  HADD2.F32 R6, -RZ, R2.H0_H0 ;  /* 0x20000002ff067230 */ /* 0x004fcc0000004100 */
[----:B------:R-:W1:Y:S01]  /*d460*/  F2I.S64.TRUNC R6, R6 ;  /* 0x0000000600067311 */ /* 0x000e62000020d900 */
[----:B------:R-:W-:Y:S05]  /*d470*/  BRA `(.L_x_10549) ;  /* 0x00000ad000007947 */ /* 0x000fea0003800000 */
.L_x_10554:
[----:B------:R-:W2:Y:S02]  /*d480*/  LDG.E.64 R2, [R2.64] ;  /* 0x0000002402027981 */ /* 0x000ea4000c1e1b00 */
[----:B--2---:R1:W2:Y:S01]  /*d490*/  F2I.S64.F64.TRUNC R6, R2 ;  /* 0x0000000200067311 */ /* 0x0042a2000030d900 */
[----:B------:R-:W-:Y:S05]  /*d4a0*/  BRA `(.L_x_10549) ;  /* 0x00000aa000007947 */ /* 0x000fea0003800000 */
.L_x_10544:
        /* <DEDUP_REMOVED lines=13> */
.L_x_10558:
[----:B------:R-:W2:Y:S02]  /*d580*/  LDG.E.64 R2, [R2.64] ;  /* 0x0000002402027981 */ /* 0x000ea4000c1e1b00 */
[----:B--2---:R1:W2:Y:S01]  /*d590*/  F2I.S64.F64.TRUNC R6, R2 ;  /* 0x0000000200067311 */ /* 0x0042a2000030d900 */
[----:B------:R-:W-:Y:S05]  /*d5a0*/  BRA `(.L_x_10549) ;  /* 0x000009a000007947 */ /* 0x000fea0003800000 */
.L_x_10557:
        /* <DEDUP_REMOVED lines=27> */
.L_x_10560:
        /* <DEDUP_REMOVED lines=14> */
.L_x_10559:
[----:B------:R-:W2:Y:S02]  /*d840*/  LDG.E.U16 R6, [R2.64] ;  /* 0x0000002402067981 */ /* 0x000ea4000c1e1500 */
[----:B--2---:R-:W-:-:S06]  /*d850*/  PRMT R6, RZ, 0x5410, R6 ;  /* 0x00005410ff067816 */ /* 0x004fcc0000000006 */
[----:B------:R-:W1:Y:S01]  /*d860*/  F2I.S64.TRUNC R6, R6 ;  /* 0x0000000600067311 */ /* 0x000e62000020d900 */
[----:B------:R-:W-:Y:S05]  /*d870*/  BRA `(.L_x_10549) ;  /* 0x000006d000007947 */ /* 0x000fea0003800000 */
.L_x_10556:
        /* <DEDUP_REMOVED lines=11> */
.L_x_10563:
        /* <DEDUP_REMOVED lines=21> */
.L_x_10567:
[----:B------:R-:W-:Y:S05]  /*da80*/  BSYNC B1 ;  /* 0x0000000000017941 */ /* 0x000fea0003800000 */
.L_x_10566:
[----:B------:R-:W-:Y:S02]  /*da90*/  LEA R3, R0, 0x3b800000, 0x17 ;  /* 0x3b80000000037811 */ /* 0x000fe400078eb8ff */
[----:B------:R-:W-:-:S04]  /*daa0*/  SHF.L.U32 R2, R2, 0x14, RZ ;  /* 0x0000001402027819 */ /* 0x000fc800000006ff */
[----:B------:R-:W-:Y:S02]  /*dab0*/  LOP3.LUT R6, R3, R2, R6, 0xfe, !PT ;  /* 0x0000000203067212 */ /* 0x000fe400078efe06 */
.L_x_10565:
[----:B------:R-:W-:Y:S05]  /*dac0*/  BSYNC B0 ;  /* 0x0000000000007941 */ /* 0x000fea0003800000 */
.L_x_10564:
[----:B------:R-:W1:Y:S01]  /*dad0*/  F2I.S64.TRUNC R6, R6 ;  /* 0x0000000600067311 */ /* 0x000e62000020d900 */
[----:B------:R-:W-:Y:S05]  /*dae0*/  BRA `(.L_x_10549) ;  /* 0x0000046000007947 */ /* 0x000fea0003800000 */
.L_x_10562:
        /* <DEDUP_REMOVED lines=21> */
.L_x_10571:
[----:B------:R-:W-:Y:S05]  /*dc40*/  BSYNC B1 ;  /* 0x0000000000017941 */ /* 0x000fea0003800000 */
.L_x_10570:
[----:B------:R-:W-:Y:S02]  /*dc50*/  LEA R3, R0, 0x37800000, 0x17 ;  /* 0x3780000000037811 */ /* 0x000fe400078eb8ff */
[----:B------:R-:W-:-:S04]  /*dc60*/  SHF.L.U32 R2, R2, 0x15, RZ ;  /* 0x0000001502027819 */ /* 0x000fc800000006ff */
[----:B------:R-:W-:Y:S02]  /*dc70*/  LOP3.LUT R6, R3, R2, R6, 0xfe, !PT ;  /* 0x0000000203067212 */ /* 0x000fe400078efe06 */
.L_x_10569:
[----:B------:R-:W-:Y:S05]  /*dc80*/  BSYNC B0 ;  /* 0x0000000000007941 */ /* 0x000fea0003800000 */
.L_x_10568:
[----:B------:R-:W1:Y:S01]  /*dc90*/  F2I.S64.TRUNC R6, R6 ;  /* 0x0000000600067311 */ /* 0x000e62000020d900 */
[----:B------:R-:W-:Y:S05]  /*dca0*/  BRA `(.L_x_10549) ;  /* 0x000002a000007947 */ /* 0x000fea0003800000 */
.L_x_10561:
        /* <DEDUP_REMOVED lines=14> */
.L_x_10575:
[----:B------:R-:W-:Y:S05]  /*dd90*/  BSYNC B0 ;  /* 0x0000000000007941 */ /* 0x000fea0003800000 */
.L_x_10574:
[----:B------:R-:W1:Y:S01]  /*dda0*/  F2I.S64.TRUNC R6, R6 ;  /* 0x0000000600067311 */ /* 0x000e62000020d900 */
[----:B------:R-:W-:Y:S05]  /*ddb0*/  BRA `(.L_x_10549) ;  /* 0x0000019000007947 */ /* 0x000fea0003800000 */
.L_x_10548:
        /* <DEDUP_REMOVED lines=21> */
.L_x_10573:
[----:B------:R1:W5:Y:S01]  /*df10*/  LDG.E.64 R6, [R2.64] ;  /* 0x0000002402067981 */ /* 0x000362000c1e1b00 */
[----:B------:R-:W-:Y:S05]  /*df20*/  BRA `(.L_x_10549) ;  /* 0x0000002000007947 */ /* 0x000fea0003800000 */
.L_x_10572:
[----:B------:R1:W5:Y:S01]  /*df30*/  LDG.E R6, [R2.64] ;  /* 0x0000002402067981 */ /* 0x000362000c1e1900 */
[----:B------:R-:W-:-:S03]  /*df40*/  IMAD.MOV.U32 R7, RZ, RZ, RZ ;  /* 0x000000ffff077224 */ /* 0x000fc600078e00ff */
.L_x_10549:
        /* <DEDUP_REMOVED lines=50> */
.L_x_10581:
        /* <DEDUP_REMOVED lines=137> */
.L_x_10580:
        /* <DEDUP_REMOVED lines=74> */
.L_x_10583:
[----:B------:R-:W-:Y:S05]  /*efa0*/  BSYNC B1 ;  /* 0x0000000000017941 */ /* 0x000fea0003800000 */
.L_x_10582:
[----:B------:R-:W-:-:S04]  /*efb0*/  ISETP.NE.U32.AND P1, PT, R58, RZ, PT ;  /* 0x000000ff3a00720c */ /* 0x000fc80003f25070 */
[----:B------:R-:W-:-:S13]  /*efc0*/  ISETP.NE.OR.EX P0, PT, R59, RZ, P0, P1 ;  /* 0x000000ff3b00720c */ /* 0x000fda0000705710 */
[----:B------:R-:W-:Y:S05]  /*efd0*/  @!P0 BRA `(.L_x_10584) ;  /* 0x000002a000008947 */ /* 0x000fea0003800000 */
.L_x_10579:
        /* <DEDUP_REMOVED lines=42> */
.L_x_10584:
[----:B------:R-:W-:Y:S05]  /*f280*/  BSYNC B0 ;  /* 0x0000000000007941 */ /* 0x000fea0003800000 */
.L_x_10578:
        /* <DEDUP_REMOVED lines=47> */
.L_x_10576:
[----:B012--5:R-:W-:-:S04]  /*f580*/  LEA R18, P0, R6, c[0x0][0x370], 0x3 ;  /* 0x0000dc0006127a11 */ /* 0x027fc800078018ff */
[----:B------:R-:W-:-:S06]  /*f590*/  LEA.HI.X R19, R6, c[0x0][0x374], R7, 0x3, P0 ;  /* 0x0000dd0006137a11 */ /* 0x000fcc00000f1c07 */
[----:B------:R-:W5:Y:S03]  /*f5a0*/  LDG.E.64 R18, [R18.64] ;  /* 0x0000002412127981 */ /* 0x000f66000c1e1b00 */
.L_x_10577:
        /* <DEDUP_REMOVED lines=24> */
.L_x_10586:
        /* <DEDUP_REMOVED lines=23> */
.L_x_10585:
[----:B0-----:R-:W-:Y:S05]  /*f8a0*/  @!P0 BRA `(.L_x_10587) ;  /* 0x0000018000008947 */ /* 0x001fea0003800000 */
[----:B------:R-:W-:Y:S02]  /*f8b0*/  BSSY B0, `(.L_x_10587) ;  /* 0x0000017000007945 */ /* 0x000fe40003800000 */
.L_x_10588:
        /* <DEDUP_REMOVED lines=23> */
.L_x_10587:
        /* <DEDUP_REMOVED lines=28> */
.L_x_10592:
[----:B------:R-:W-:Y:S01]  /*fbf0*/  STG.E.U8 [R16.64], RZ ;  /* 0x000000ff10007986 */ /* 0x000fe2000c101124 */
[----:B------:R-:W-:Y:S05]  /*fc00*/  EXIT ;  /* 0x000000000000794d */ /* 0x000fea0003800000 */
.L_x_10591:
        /* <DEDUP_REMOVED lines=8> */
.L_x_10595:
[----:B------:R-:W-:Y:S01]  /*fc90*/  STG.E [R16.64], RZ ;  /* 0x000000ff10007986 */ /* 0x000fe2000c101924 */
[----:B------:R-:W-:Y:S05]  /*fca0*/  EXIT ;  /* 0x000000000000794d */ /* 0x000fea0003800000 */
.L_x_10594:
[----:B------:R-:W-:Y:S01]  /*fcb0*/  STG.E.U16 [R16.64], RZ ;  /* 0x000000ff10007986 */ /* 0x000fe2000c101524 */
[----:B------:R-:W-:Y:S05]  /*fcc0*/  EXIT ;  /* 0x000000000000794d */ /* 0x000fea0003800000 */
.L_x_10590:
        /* <DEDUP_REMOVED lines=8> */
.L_x_10597:
[----:B------:R-:W-:Y:S01]  /*fd50*/  STG.E.U16 [R16.64], RZ ;  /* 0x000000ff10007986 */ /* 0x000fe2000c101524 */
[----:B------:R-:W-:Y:S05]  /*fd60*/  EXIT ;  /* 0x000000000000794d */ /* 0x000fea0003800000 */
.L_x_10596:
        /* <DEDUP_REMOVED lines=8> */
.L_x_10599:
[----:B------:R-:W-:Y:S01]  /*fdf0*/  STG.E [R16.64], RZ ;  /* 0x000000ff10007986 */ /* 0x000fe2000c101924 */
[----:B------:R-:W-:Y:S05]  /*fe00*/  EXIT ;  /* 0x000000000000794d */ /* 0x000fea0003800000 */
.L_x_10598:
[----:B------:R-:W-:Y:S01]  /*fe10*/  STG.E.64 [R16.64], RZ ;  /* 0x000000ff10007986 */ /* 0x000fe2000c101b24 */
[----:B------:R-:W-:Y:S05]  /*fe20*/  EXIT ;  /* 0x000000000000794d */ /* 0x000fea0003800000 */
.L_x_10589:
        /* <DEDUP_REMOVED lines=10> */
.L_x_10602:
[----:B------:R-:W-:Y:S01]  /*fed0*/  STG.E.128 [R16.64], RZ ;  /* 0x000000ff10007986 */ /* 0x000fe2000c101d24 */
[----:B------:R-:W-:Y:S05]  /*fee0*/  EXIT ;  /* 0x000000000000794d */ /* 0x000fea0003800000 */
.L_x_10601:
        /* <DEDUP_REMOVED lines=8> */
.L_x_10604:
[----:B------:R-:W-:Y:S01]  /*ff70*/  STG.E.U8 [R16.64], RZ ;  /* 0x000000ff10007986 */ /* 0x000fe2000c101124 */
[----:B------:R-:W-:Y:S05]  /*ff80*/  EXIT ;  /* 0x000000000000794d */ /* 0x000fea0003800000 */
.L_x_10603:
[----:B------:R-:W-:Y:S01]  /*ff90*/  STG.E.U16 [R16.64], RZ ;  /* 0x000000ff10007986 */ /* 0x000fe2000c101524 */
[----:B------:R-:W-:Y:S05]  /*ffa0*/  EXIT ;  /* 0x000000000000794d */ /* 0x000fea0003800000 */
.L_x_10600:
        /* <DEDUP_REMOVED lines=10> */
.L_x_10607:
[----:B------:R-:W-:Y:S01]  /*10050*/  STG.E.U8 [R16.64], RZ ;  /* 0x000000ff10007986 */ /* 0x000fe2000c101124 */
[----:B------:R-:W-:Y:S05]  /*10060*/  EXIT ;  /* 0x000000000000794d */ /* 0x000fea0003800000 */
.L_x_10606:
[----:B------:R-:W-:Y:S01]  /*10070*/  STG.E.U8 [R16.64], RZ ;  /* 0x000000ff10007986 */ /* 0x000fe2000c101124 */
[----:B------:R-:W-:Y:S05]  /*10080*/  EXIT ;  /* 0x000000000000794d */ /* 0x000fea0003800000 */
.L_x_10605:
[----:B------:R-:W-:-:S13]  /*10090*/  ISETP.NE.AND P0, PT, R0, 0x1c, PT ;  /* 0x0000001c0000780c */ /* 0x000fda0003f05270 */
[----:B------:R-:W-:Y:S05]  /*100a0*/  @!P0 BRA `(.L_x_10608) ;  /* 0x000001b000008947 */ /* 0x000fea0003800000 */
[----:B------:R-:W-:-:S13]  /*100b0*/  ISETP.NE.AND P0, PT, R0, 0x1d, PT ;  /* 0x0000001d0000780c */ /* 0x000fda0003f05270 */
[----:B------:R-:W-:Y:S05]  /*100c0*/  @!P0 BRA `(.L_x_10609) ;  /* 0x0000017000008947 */ /* 0x000fea0003800000 */
[----:B------:R-:W-:-:S13]  /*100d0*/  ISETP.NE.AND P0, PT, R0, 0x2c, PT ;  /* 0x0000002c0000780c */ /* 0x000fda0003f05270 */
[----:B------:R0:W-:Y:S01]  /*100e0*/  @!P0 STG.E.U8 [R16.64], RZ ;  /* 0x000000ff10008986 */ /* 0x0001e2000c101124 */
[----:B------:R-:W-:Y:S05]  /*100f0*/  @!P0 EXIT ;  /* 0x000000000000894d */ /* 0x000fea0003800000 */
.L_x_10593:
        /* <DEDUP_REMOVED lines=20> */
.L_x_10609:
[----:B------:R-:W-:Y:S01]  /*10240*/  STG.E.64 [R16.64], RZ ;  /* 0x000000ff10007986 */ /* 0x000fe2000c101b24 */
[----:B------:R-:W-:Y:S05]  /*10250*/  EXIT ;  /* 0x000000000000794d */ /* 0x000fea0003800000 */
.L_x_10608:
[----:B------:R-:W-:Y:S01]  /*10260*/  STG.E [R16.64], RZ ;  /* 0x000000ff10007986 */ /* 0x000fe2000c101924 */
[----:B------:R-:W-:Y:S05]  /*10270*/  EXIT ;  /* 0x000000000000794d */ /* 0x000fea0003800000 */
.L_x_10610:
        /* <DEDUP_REMOVED lines=16> */
.L_x_16312:


//--------------------- .text._ZN2at6native27unrolled_elementwise_kernelIZZNS0_73_GLOBAL__N__c8866d80_35_SparseBinaryOpIntersectionKernel_cu_1520ed90_315342_sparse_binary_op_intersection_kernel_implINS2_18CUDAKernelLauncherENS2_36CUDAValueSelectionIntersectionKernelINS2_9RhsProjOpEEElLl8EEEvRNS_6TensorERKS8_SB_RKSt6vectorIlSaIlEERKSt8optionalIS8_ESK_bbENKUlvE3_clEvEUllE_St5arrayIPcLm2EELi4E23TrivialOffsetCalculatorILi1EjESR_NS0_6memory12LoadWithCastILi1EEENSS_13StoreWithCastILi1EEEEEviT_T0_T2_T3_T4_T5_ --------------------------
	.section	.text._ZN2at6native27unrolled_elementwise_kernelIZZNS0_73_GLOBAL__N__c8866d80_35_SparseBinaryOpIntersectionKernel_cu_1520ed90_315342_sparse_binary_op_intersection_kernel_implINS2_18CUDAKernelLauncherENS2_36CUDAValueSelectionIntersectionKernelINS2_9RhsProjOpEEElLl8EEEvRNS_6TensorERKS8_SB_RKSt6vectorIlSaIlEERKSt8optionalIS8_ESK_bbENKUlvE3_clEvEUllE_St5arrayIPcLm2EELi4E23TrivialOffsetCalculatorILi1EjESR_NS0_6memory12LoadWithCastILi1EEENSS_13StoreWithCastILi1EEEEEviT_T0_T2_T3_T4_T5_,"ax",@progbits
	.sectioninfo	@"SHI_REGISTERS=40"
	.align	128
        .global         _ZN2at6native27unrolled_elementwise_kernelIZZNS0_73_GLOBAL__N__c8866d80_35_SparseBinaryOpIntersectionKernel_cu_1520ed90_315342_sparse_binary_op_intersection_kernel_implINS2_18CUDAKernelLauncherENS2_36CUDAValueSelectionIntersectionKernelINS2_9RhsProjOpEEElLl8EEEvRNS_6TensorERKS8_SB_RKSt6vectorIlSaIlEERKSt8optionalIS8_ESK_bbENKUlvE3_clEvEUllE_St5arrayIPcLm2EELi4E23TrivialOffsetCalculatorILi1EjESR_NS0_6memory12LoadWithCastILi1EEENSS_13StoreWithCastILi1EEEEEviT_T0_T2_T3_T4_T5_
        .type           _ZN2at6native27unrolled_elementwise_kernelIZZNS0_73_GLOBAL__N__c8866d80_35_SparseBinaryOpIntersectionKernel_cu_1520ed90_315342_sparse_binary_op_intersection_kernel_implINS2_18CUDAKernelLauncherENS2_36CUDAValueSelectionIntersectionKernelINS2_9RhsProjOpEEElLl8EEEvRNS_6TensorERKS8_SB_RKSt6vectorIlSaIlEERKSt8optionalIS8_ESK_bbENKUlvE3_clEvEUllE_St5arrayIPcLm2EELi4E23TrivialOffsetCalculatorILi1EjESR_NS0_6memory12LoadWithCastILi1EEENSS_13StoreWithCastILi1EEEEEviT_T0_T2_T3_T4_T5_,@function
        .size           _ZN2at6native27unrolled_elementwise_kernelIZZNS0_73_GLOBAL__N__c8866d80_35_SparseBinaryOpIntersectionKernel_cu_1520ed90_315342_sparse_binary_op_intersection_kernel_implINS2_18CUDAKernelLauncherENS2_36CUDAValueSelectionIntersectionKernelINS2_9RhsProjOpEEElLl8EEEvRNS_6TensorERKS8_SB_RKSt6vectorIlSaIlEERKSt8optionalIS8_ESK_bbENKUlvE3_clEvEUllE_St5arrayIPcLm2EELi4E23TrivialOffsetCalculatorILi1EjESR_NS0_6memory12LoadWithCastILi1EEENSS_13StoreWithCastILi1EEEEEviT_T0_T2_T3_T4_T5_,(.L_x_16313 - _ZN2at6native27unrolled_elementwise_kernelIZZNS0_73_GLOBAL__N__c8866d80_35_SparseBinaryOpIntersectionKernel_cu_1520ed90_315342_sparse_binary_op_intersection_kernel_implINS2_18CUDAKernelLauncherENS2_36CUDAValueSelectionIntersectionKernelINS2_9RhsProjOpEEElLl8EEEvRNS_6TensorERKS8_SB_RKSt6vectorIlSaIlEERKSt8optionalIS8_ESK_bbENKUlvE3_clEvEUllE_St5arrayIPcLm2EELi4E23TrivialOffsetCalculatorILi1EjESR_NS0_6memory12LoadWithCastILi1EEENSS_13StoreWithCastILi1EEEEEviT_T0_T2_T3_T4_T5_)
        .other          _ZN2at6native27unrolled_elementwise_kernelIZZNS0_73_GLOBAL__N__c8866d80_35_SparseBinaryOpIntersectionKernel_cu_1520ed90_315342_sparse_binary_op_intersection_kernel_implINS2_18CUDAKernelLauncherENS2_36CUDAValueSelectionIntersectionKernelINS2_9RhsProjOpEEElLl8EEEvRNS_6TensorERKS8_SB_RKSt6vectorIlSaIlEERKSt8optionalIS8_ESK_bbENKUlvE3_clEvEUllE_St5arrayIPcLm2EELi4E23TrivialOffsetCalculatorILi1EjESR_NS0_6memory12LoadWithCastILi1EEENSS_13StoreWithCastILi1EEEEEviT_T0_T2_T3_T4_T5_,@"STO_CUDA_ENTRY STV_DEFAULT"
_ZN2at6native27unrolled_elementwise_kernelIZZNS0_73_GLOBAL__N__c8866d80_35_SparseBinaryOpIntersectionKernel_cu_1520ed90_315342_sparse_binary_op_intersection_kernel_implINS2_18CUDAKernelLauncherENS2_36CUDAValueSelectionIntersectionKernelINS2_9RhsProjOpEEElLl8EEEvRNS_6TensorERKS8_SB_RKSt6vectorIlSaIlEERKSt8optionalIS8_ESK_bbENKUlvE3_clEvEUllE_St5arrayIPcLm2EELi4E23TrivialOffsetCalculatorILi1EjESR_NS0_6memory12LoadWithCastILi1EEENSS_13StoreWithCastILi1EEEEEviT_T0_T2_T3_T4_T5_:
.text._ZN2at6native27unrolled_elementwise_kernelIZZNS0_73_GLOBAL__N__c8866d80_35_SparseBinaryOpIntersectionKernel_cu_1520ed90_315342_sparse_binary_op_intersection_kernel_implINS2_18CUDAKernelLauncherENS2_36CUDAValueSelectionIntersectionKernelINS2_9RhsProjOpEEElLl8EEEvRNS_6TensorERKS8_SB_RKSt6vectorIlSaIlEERKSt8optionalIS8_ESK_bbENKUlvE3_clEvEUllE_St5arrayIPcLm2EELi4E23TrivialOffsetCalculatorILi1EjESR_NS0_6memory12LoadWithCastILi1EEENSS_13StoreWithCastILi1EEEEEviT_T0_T2_T3_T4_T5_:
        /* <DEDUP_REMOVED lines=85> */
.L_x_10616:
[----:B------:R0:W5:Y:S01]  /*0550*/  LDG.E.U8 R22, [R4.64] ;  /* 0x0000002404167981 */ /* 0x000162000c1e1100 */
[----:B------:R-:W-:Y:S01]  /*0560*/  IMAD.MOV.U32 R23, RZ, RZ, RZ ;  /* 0x000000ffff177224 */ /* 0x000fe200078e00ff */
[----:B------:R-:W-:Y:S05]  /*0570*/  BRA `(.L_x_10618) ;  /* 0x00000d6000007947 */ /* 0x000fea0003800000 */
.L_x_10615:
        /* <DEDUP_REMOVED lines=8> */
.L_x_10620:
[----:B------:R-:W2:Y:S02]  /*0600*/  LDG.E R22, [R4.64] ;  /* 0x0000002404167981 */ /* 0x000ea4000c1e1900 */
[----:B--2---:R-:W-:Y:S01]  /*0610*/  SHF.R.S32.HI R23, RZ, 0x1f, R22 ;  /* 0x0000001fff177819 */ /* 0x004fe20000011416 */
[----:B------:R-:W-:Y:S05]  /*0620*/  BRA `(.L_x_10618) ;  /* 0x00000cb000007947 */ /* 0x000fea0003800000 */
.L_x_10619:
[----:B------:R-:W2:Y:S02]  /*0630*/  LDG.E.S16 R22, [R4.64] ;  /* 0x0000002404167981 */ /* 0x000ea4000c1e1700 */
[----:B--2---:R-:W-:Y:S01]  /*0640*/  SHF.R.S32.HI R23, RZ, 0x1f, R22 ;  /* 0x0000001fff177819 */ /* 0x004fe20000011416 */
[----:B------:R-:W-:Y:S05]  /*0650*/  BRA `(.L_x_10618) ;  /* 0x00000c8000007947 */ /* 0x000fea0003800000 */
.L_x_10614:
        /* <DEDUP_REMOVED lines=9> */
.L_x_10622:
[----:B------:R-:W2:Y:S02]  /*06f0*/  LDG.E.U16 R4, [R4.64] ;  /* 0x0000002404047981 */ /* 0x000ea4000c1e1500 */
[----:B--2---:R-:W-:-:S06]  /*0700*/  HADD2.F32 R22, -RZ, R4.H0_H0 ;  /* 0x20000004ff167230 */ /* 0x004fcc0000004100 */
[----:B------:R-:W0:Y:S01]  /*0710*/  F2I.S64.TRUNC R22, R22 ;  /* 0x0000001600167311 */ /* 0x000e22000020d900 */
[----:B------:R-:W-:Y:S05]  /*0720*/  BRA `(.L_x_10618) ;  /* 0x00000bb000007947 */ /* 0x000fea0003800000 */
.L_x_10621:
        /* <DEDUP_REMOVED lines=9> */
.L_x_10624:
[----:B------:R-:W2:Y:S02]  /*07c0*/  LDG.E.U16 R4, [R4.64] ;  /* 0x0000002404047981 */ /* 0x000ea4000c1e1500 */
[----:B--2---:R-:W-:-:S06]  /*07d0*/  HADD2.F32 R22, -RZ, R4.H0_H0 ;  /* 0x20000004ff167230 */ /* 0x004fcc0000004100 */
[----:B------:R-:W0:Y:S01]  /*07e0*/  F2I.S64.TRUNC R22, R22 ;  /* 0x0000001600167311 */ /* 0x000e22000020d900 */
[----:B------:R-:W-:Y:S05]  /*07f0*/  BRA `(.L_x_10618) ;  /* 0x00000ae000007947 */ /* 0x000fea0003800000 */
.L_x_10623:
[----:B------:R-:W2:Y:S02]  /*0800*/  LDG.E.64 R4, [R4.64] ;  /* 0x0000002404047981 */ /* 0x000ea4000c1e1b00 */
[----:B--2---:R0:W1:Y:S01]  /*0810*/  F2I.S64.F64.TRUNC R22, R4 ;  /* 0x0000000400167311 */ /* 0x004062000030d900 */
[----:B------:R-:W-:Y:S05]  /*0820*/  BRA `(.L_x_10618) ;  /* 0x00000ab000007947 */ /* 0x000fea0003800000 */
.L_x_10613:
        /* <DEDUP_REMOVED lines=13> */
.L_x_10627:
[----:B------:R-:W2:Y:S02]  /*0900*/  LDG.E.64 R4, [R4.64] ;  /* 0x0000002404047981 */ /* 0x000ea4000c1e1b00 */
[----:B--2---:R0:W1:Y:S01]  /*0910*/  F2I.S64.F64.TRUNC R22, R4 ;  /* 0x0000000400167311 */ /* 0x004062000030d900 */
[----:B------:R-:W-:Y:S05]  /*0920*/  BRA `(.L_x_10618) ;  /* 0x000009b000007947 */ /* 0x000fea0003800000 */
.L_x_10626:
        /* <DEDUP_REMOVED lines=27> */
.L_x_10629:
        /* <DEDUP_REMOVED lines=15> */
.L_x_10628:
[----:B------:R-:W2:Y:S02]  /*0bd0*/  LDG.E.U16 R22, [R4.64] ;  /* 0x0000002404167981 */ /* 0x000ea4000c1e1500 */
[----:B--2---:R-:W-:-:S06]  /*0be0*/  PRMT R22, RZ, 0x5410, R22 ;  /* 0x00005410ff167816 */ /* 0x004fcc0000000016 */
[----:B------:R-:W0:Y:S01]  /*0bf0*/  F2I.S64.TRUNC R22, R22 ;  /* 0x0000001600167311 */ /* 0x000e22000020d900 */
[----:B------:R-:W-:Y:S05]  /*0c00*/  BRA `(.L_x_10618) ;  /* 0x000006d000007947 */ /* 0x000fea0003800000 */
.L_x_10625:
        /* <DEDUP_REMOVED lines=11> */
.L_x_10632:
        /* <DEDUP_REMOVED lines=21> */
.L_x_10636:
[----:B------:R-:W-:Y:S05]  /*0e10*/  BSYNC B1 ;  /* 0x0000000000017941 */ /* 0x000fea0003800000 */
.L_x_10635:
[----:B------:R-:W-:Y:S01]  /*0e20*/  IMAD.SHL.U32 R3, R3, 0x100000, RZ ;  /* 0x0010000003037824 */ /* 0x000fe200078e00ff */
[----:B------:R-:W-:-:S04]  /*0e30*/  LEA R5, R0, 0x3b800000, 0x17 ;  /* 0x3b80000000057811 */ /* 0x000fc800078eb8ff */
[----:B------:R-:W-:Y:S02]  /*0e40*/  LOP3.LUT R22, R5, R3, R22, 0xfe, !PT ;  /* 0x0000000305167212 */ /* 0x000fe400078efe16 */
.L_x_10634:
[----:B------:R-:W-:Y:S05]  /*0e50*/  BSYNC B0 ;  /* 0x0000000000007941 */ /* 0x000fea0003800000 */
.L_x_10633:
[----:B------:R-:W0:Y:S01]  /*0e60*/  F2I.S64.TRUNC R22, R22 ;  /* 0x0000001600167311 */ /* 0x000e22000020d900 */
[----:B------:R-:W-:Y:S05]  /*0e70*/  BRA `(.L_x_10618) ;  /* 0x0000046000007947 */ /* 0x000fea0003800000 */
.L_x_10631:
        /* <DEDUP_REMOVED lines=21> */
.L_x_10640:
[----:B------:R-:W-:Y:S05]  /*0fd0*/  BSYNC B1 ;  /* 0x0000000000017941 */ /* 0x000fea0003800000 */
.L_x_10639:
[----:B------:R-:W-:Y:S01]  /*0fe0*/  IMAD.SHL.U32 R3, R3, 0x200000, RZ ;  /* 0x0020000003037824 */ /* 0x000fe200078e00ff */
[----:B------:R-:W-:-:S04]  /*0ff0*/  LEA R5, R0, 0x37800000, 0x17 ;  /* 0x3780000000057811 */ /* 0x000fc800078eb8ff */
[----:B------:R-:W-:Y:S02]  /*1000*/  LOP3.LUT R22, R5, R3, R22, 0xfe, !PT ;  /* 0x0000000305167212 */ /* 0x000fe400078efe16 */
.L_x_10638:
[----:B------:R-:W-:Y:S05]  /*1010*/  BSYNC B0 ;  /* 0x0000000000007941 */ /* 0x000fea0003800000 */
.L_x_10637:
[----:B------:R-:W0:Y:S01]  /*1020*/  F2I.S64.TRUNC R22, R22 ;  /* 0x0000001600167311 */ /* 0x000e22000020d900 */
[----:B------:R-:W-:Y:S05]  /*1030*/  BRA `(.L_x_10618) ;  /* 0x000002a000007947 */ /* 0x000fea0003800000 */
.L_x_10630:
        /* <DEDUP_REMOVED lines=14> */
.L_x_10644:
[----:B------:R-:W-:Y:S05]  /*1120*/  BSYNC B0 ;  /* 0x0000000000007941 */ /* 0x000fea0003800000 */
.L_x_10643:
[----:B------:R-:W0:Y:S01]  /*1130*/  F2I.S64.TRUNC R22, R22 ;  /* 0x0000001600167311 */ /* 0x000e22000020d900 */
[----:B------:R-:W-:Y:S05]  /*1140*/  BRA `(.L_x_10618) ;  /* 0x0000019000007947 */ /* 0x000fea0003800000 */
.L_x_10617:
        /* <DEDUP_REMOVED lines=21> */
.L_x_10642:
[----:B------:R0:W5:Y:S01]  /*12a0*/  LDG.E.64 R22, [R4.64] ;  /* 0x0000002404167981 */ /* 0x000162000c1e1b00 */
[----:B------:R-:W-:Y:S05]  /*12b0*/  BRA `(.L_x_10618) ;  /* 0x0000002000007947 */ /* 0x000fea0003800000 */
.L_x_10641:
[----:B------:R0:W5:Y:S01]  /*12c0*/  LDG.E R22, [R4.64] ;  /* 0x0000002404167981 */ /* 0x000162000c1e1900 */
[----:B------:R-:W-:-:S03]  /*12d0*/  IMAD.MOV.U32 R23, RZ, RZ, RZ ;  /* 0x000000ffff177224 */ /* 0x000fc600078e00ff */
.L_x_10618:
[----:B------:R-:W2:Y:S02]  /*12e0*/  S2R R27, SR_TID.X ;  /* 0x00000000001b7919 */ /* 0x000ea40000002100 */
[----:B--2---:R-:W-:Y:S02]  /*12f0*/  IADD3 R27, R27, 0x80, RZ ;  /* 0x000000801b1b7810 */ /* 0x004fe40007ffe0ff */
.L_x_10612:
[----:B0-2---:R-:W-:Y:S05]  /*1300*/  BSYNC B6 ;  /* 0x0000000000067941 */ /* 0x005fea0003800000 */
.L_x_10611:
        /* <DEDUP_REMOVED lines=24> */
.L_x_10650:
[----:B------:R0:W5:Y:S01]  /*1490*/  LDG.E.U8 R24, [R4.64] ;  /* 0x0000002404187981 */ /* 0x000162000c1e1100 */
[----:B------:R-:W-:Y:S01]  /*14a0*/  IMAD.MOV.U32 R25, RZ, RZ, RZ ;  /* 0x000000ffff197224 */ /* 0x000fe200078e00ff */
[----:B------:R-:W-:Y:S05]  /*14b0*/  BRA `(.L_x_10652) ;  /* 0x00000d5000007947 */ /* 0x000fea0003800000 */
.L_x_10649:
        /* <DEDUP_REMOVED lines=8> */
.L_x_10654:
[----:B------:R-:W2:Y:S02]  /*1540*/  LDG.E R24, [R4.64] ;  /* 0x0000002404187981 */ /* 0x000ea4000c1e1900 */
[----:B--2---:R-:W-:Y:S01]  /*1550*/  SHF.R.S32.HI R25, RZ, 0x1f, R24 ;  /* 0x0000001fff197819 */ /* 0x004fe20000011418 */
[----:B------:R-:W-:Y:S05]  /*1560*/  BRA `(.L_x_10652) ;  /* 0x00000ca000007947 */ /* 0x000fea0003800000 */
.L_x_10653:
[----:B------:R-:W2:Y:S02]  /*1570*/  LDG.E.S16 R24, [R4.64] ;  /* 0x0000002404187981 */ /* 0x000ea4000c1e1700 */
[----:B--2---:R-:W-:Y:S01]  /*1580*/  SHF.R.S32.HI R25, RZ, 0x1f, R24 ;  /* 0x0000001fff197819 */ /* 0x004fe20000011418 */
[----:B------:R-:W-:Y:S05]  /*1590*/  BRA `(.L_x_10652) ;  /* 0x00000c7000007947 */ /* 0x000fea0003800000 */
.L_x_10648:
        /* <DEDUP_REMOVED lines=9> */
.L_x_10656:
[----:B------:R-:W2:Y:S02]  /*1630*/  LDG.E.U16 R4, [R4.64] ;  /* 0x0000002404047981 */ /* 0x000ea4000c1e1500 */
[----:B--2---:R-:W-:-:S06]  /*1640*/  HADD2.F32 R24, -RZ, R4.H0_H0 ;  /* 0x20000004ff187230 */ /* 0x004fcc0000004100 */
[----:B------:R-:W0:Y:S01]  /*1650*/  F2I.S64.TRUNC R24, R24 ;  /* 0x0000001800187311 */ /* 0x000e22000020d900 */
[----:B------:R-:W-:Y:S05]  /*1660*/  BRA `(.L_x_10652) ;  /* 0x00000ba000007947 */ /* 0x000fea0003800000 */
.L_x_10655:
        /* <DEDUP_REMOVED lines=9> */
.L_x_10658:
[----:B------:R-:W2:Y:S02]  /*1700*/  LDG.E.U16 R4, [R4.64] ;  /* 0x0000002404047981 */ /* 0x000ea4000c1e1500 */
[----:B--2---:R-:W-:-:S06]  /*1710*/  HADD2.F32 R24, -RZ, R4.H0_H0 ;  /* 0x20000004ff187230 */ /* 0x004fcc0000004100 */
[----:B------:R-:W0:Y:S01]  /*1720*/  F2I.S64.TRUNC R24, R24 ;  /* 0x0000001800187311 */ /* 0x000e22000020d900 */
[----:B------:R-:W-:Y:S05]  /*1730*/  BRA `(.L_x_10652) ;  /* 0x00000ad000007947 */ /* 0x000fea0003800000 */
.L_x_10657:
[----:B------:R-:W2:Y:S02]  /*1740*/  LDG.E.64 R4, [R4.64] ;  /* 0x0000002404047981 */ /* 0x000ea4000c1e1b00 */
[----:B--2---:R0:W2:Y:S01]  /*1750*/  F2I.S64.F64.TRUNC R24, R4 ;  /* 0x0000000400187311 */ /* 0x0040a2000030d900 */
[----:B------:R-:W-:Y:S05]  /*1760*/  BRA `(.L_x_10652) ;  /* 0x00000aa000007947 */ /* 0x000fea0003800000 */
.L_x_10647:
        /* <DEDUP_REMOVED lines=13> */
.L_x_10661:
[----:B------:R-:W2:Y:S02]  /*1840*/  LDG.E.64 R4, [R4.64] ;  /* 0x0000002404047981 */ /* 0x000ea4000c1e1b00 */
[----:B--2---:R0:W2:Y:S01]  /*1850*/  F2I.S64.F64.TRUNC R24, R4 ;  /* 0x0000000400187311 */ /* 0x0040a2000030d900 */
[----:B------:R-:W-:Y:S05]  /*1860*/  BRA `(.L_x_10652) ;  /* 0x000009a000007947 */ /* 0x000fea0003800000 */
.L_x_10660:
        /* <DEDUP_REMOVED lines=27> */
.L_x_10663:
        /* <DEDUP_REMOVED lines=14> */
.L_x_10662:
[----:B------:R-:W2:Y:S02]  /*1b00*/  LDG.E.U16 R24, [R4.64] ;  /* 0x0000002404187981 */ /* 0x000ea4000c1e1500 */
[----:B--2---:R-:W-:-:S06]  /*1b10*/  PRMT R24, RZ, 0x5410, R24 ;  /* 0x00005410ff187816 */ /* 0x004fcc0000000018 */
[----:B------:R-:W0:Y:S01]  /*1b20*/  F2I.S64.TRUNC R24, R24 ;  /* 0x0000001800187311 */ /* 0x000e22000020d900 */
[----:B------:R-:W-:Y:S05]  /*1b30*/  BRA `(.L_x_10652) ;  /* 0x000006d000007947 */ /* 0x000fea0003800000 */
.L_x_10659:
        /* <DEDUP_REMOVED lines=11> */
.L_x_10666:
        /* <DEDUP_REMOVED lines=21> */
.L_x_10670:
[----:B------:R-:W-:Y:S05]  /*1d40*/  BSYNC B1 ;  /* 0x0000000000017941 */ /* 0x000fea0003800000 */
.L_x_10669:
[----:B------:R-:W-:Y:S01]  /*1d50*/  IMAD.SHL.U32 R3, R3, 0x100000, RZ ;  /* 0x0010000003037824 */ /* 0x000fe200078e00ff */
[----:B------:R-:W-:-:S04]  /*1d60*/  LEA R5, R0, 0x3b800000, 0x17 ;  /* 0x3b80000000057811 */ /* 0x000fc800078eb8ff */
[----:B------:R-:W-:Y:S02]  /*1d70*/  LOP3.LUT R24, R5, R3, R24, 0xfe, !PT ;  /* 0x0000000305187212 */ /* 0x000fe400078efe18 */
.L_x_10668:
[----:B------:R-:W-:Y:S05]  /*1d80*/  BSYNC B0 ;  /* 0x0000000000007941 */ /* 0x000fea0003800000 */
.L_x_10667:
[----:B------:R-:W0:Y:S01]  /*1d90*/  F2I.S64.TRUNC R24, R24 ;  /* 0x0000001800187311 */ /* 0x000e22000020d900 */
[----:B------:R-:W-:Y:S05]  /*1da0*/  BRA `(.L_x_10652) ;  /* 0x0000046000007947 */ /* 0x000fea0003800000 */
.L_x_10665:
        /* <DEDUP_REMOVED lines=21> */
.L_x_10674:
[----:B------:R-:W-:Y:S05]  /*1f00*/  BSYNC B1 ;  /* 0x0000000000017941 */ /* 0x000fea0003800000 */
.L_x_10673:
[----:B------:R-:W-:Y:S02]  /*1f10*/  LEA R5, R0, 0x37800000, 0x17 ;  /* 0x3780000000057811 */ /* 0x000fe400078eb8ff */
[----:B------:R-:W-:-:S04]  /*1f20*/  SHF.L.U32 R3, R3, 0x15, RZ ;  /* 0x0000001503037819 */ /* 0x000fc800000006ff */
[----:B------:R-:W-:Y:S02]  /*1f30*/  LOP3.LUT R24, R5, R3, R24, 0xfe, !PT ;  /* 0x0000000305187212 */ /* 0x000fe400078efe18 */
.L_x_10672:
[----:B------:R-:W-:Y:S05]  /*1f40*/  BSYNC B0 ;  /* 0x0000000000007941 */ /* 0x000fea0003800000 */
.L_x_10671:
[----:B------:R-:W0:Y:S01]  /*1f50*/  F2I.S64.TRUNC R24, R24 ;  /* 0x0000001800187311 */ /* 0x000e22000020d900 */
[----:B------:R-:W-:Y:S05]  /*1f60*/  BRA `(.L_x_10652) ;  /* 0x000002a000007947 */ /* 0x000fea0003800000 */
.L_x_10664:
        /* <DEDUP_REMOVED lines=14> */
.L_x_10678:
[----:B------:R-:W-:Y:S05]  /*2050*/  BSYNC B0 ;  /* 0x0000000000007941 */ /* 0x000fea0003800000 */
.L_x_10677:
[----:B------:R-:W0:Y:S01]  /*2060*/  F2I.S64.TRUNC R24, R24 ;  /* 0x0000001800187311 */ /* 0x000e22000020d900 */
[----:B------:R-:W-:Y:S05]  /*2070*/  BRA `(.L_x_10652) ;  /* 0x0000019000007947 */ /* 0x000fea0003800000 */
.L_x_10651:
        /* <DEDUP_REMOVED lines=21> */
.L_x_10676:
[----:B------:R0:W5:Y:S01]  /*21d0*/  LDG.E.64 R24, [R4.64] ;  /* 0x0000002404187981 */ /* 0x000162000c1e1b00 */
[----:B------:R-:W-:Y:S05]  /*21e0*/  BRA `(.L_x_10652) ;  /* 0x0000002000007947 */ /* 0x000fea0003800000 */
.L_x_10675:
[----:B------:R0:W5:Y:S01]  /*21f0*/  LDG.E R24, [R4.64] ;  /* 0x0000002404187981 */ /* 0x000162000c1e1900 */
[----:B------:R-:W-:-:S03]  /*2200*/  IMAD.MOV.U32 R25, RZ, RZ, RZ ;  /* 0x000000ffff197224 */ /* 0x000fc600078e00ff */
.L_x_10652:
[----:B------:R-:W-:-:S04]  /*2210*/  IADD3 R27, R27, 0x80, RZ ;  /* 0x000000801b1b7810 */ /* 0x000fc80007ffe0ff */
.L_x_10646:
[----:B------:R-:W-:Y:S05]  /*2220*/  BSYNC B6 ;  /* 0x0000000000067941 */ /* 0x000fea0003800000 */
.L_x_10645:
        /* <DEDUP_REMOVED lines=24> */
.L_x_10684:
[----:B------:R0:W5:Y:S01]  /*23b0*/  LDG.E.U8 R16, [R4.64] ;  /* 0x0000002404107981 */ /* 0x000162000c1e1100 */
[----:B------:R-:W-:Y:S01]  /*23c0*/  IMAD.MOV.U32 R17, RZ, RZ, RZ ;  /* 0x000000ffff117224 */ /* 0x000fe200078e00ff */
[----:B------:R-:W-:Y:S05]  /*23d0*/  BRA `(.L_x_10686) ;  /* 0x00000d5000007947 */ /* 0x000fea0003800000 */
.L_x_10683:
        /* <DEDUP_REMOVED lines=8> */
.L_x_10688:
[----:B------:R-:W3:Y:S02]  /*2460*/  LDG.E R16, [R4.64] ;  /* 0x0000002404107981 */ /* 0x000ee4000c1e1900 */
[----:B---3--:R-:W-:Y:S01]  /*2470*/  SHF.R.S32.HI R17, RZ, 0x1f, R16 ;  /* 0x0000001fff117819 */ /* 0x008fe20000011410 */
[----:B------:R-:W-:Y:S05]  /*2480*/  BRA `(.L_x_10686) ;  /* 0x00000ca000007947 */ /* 0x000fea0003800000 */
.L_x_10687:
[----:B------:R-:W3:Y:S02]  /*2490*/  LDG.E.S16 R16, [R4.64] ;  /* 0x0000002404107981 */ /* 0x000ee4000c1e1700 */
[----:B---3--:R-:W-:Y:S01]  /*24a0*/  SHF.R.S32.HI R17, RZ, 0x1f, R16 ;  /* 0x0000001fff117819 */ /* 0x008fe20000011410 */
[----:B------:R-:W-:Y:S05]  /*24b0*/  BRA `(.L_x_10686) ;  /* 0x00000c7000007947 */ /* 0x000fea0003800000 */
.L_x_10682:
        /* <DEDUP_REMOVED lines=9> */
.L_x_10690:
[----:B------:R-:W3:Y:S02]  /*2550*/  LDG.E.U16 R4, [R4.64] ;  /* 0x0000002404047981 */ /* 0x000ee4000c1e1500 */
[----:B---3--:R-:W-:-:S06]  /*2560*/  HADD2.F32 R16, -RZ, R4.H0_H0 ;  /* 0x20000004ff107230 */ /* 0x008fcc0000004100 */
[----:B------:R-:W0:Y:S01]  /*2570*/  F2I.S64.TRUNC R16, R16 ;  /* 0x0000001000107311 */ /* 0x000e22000020d900 */
[----:B------:R-:W-:Y:S05]  /*2580*/  BRA `(.L_x_10686) ;  /* 0x00000ba000007947 */ /* 0x000fea0003800000 */
.L_x_10689:
        /* <DEDUP_REMOVED lines=9> */
.L_x_10692:
[----:B------:R-:W3:Y:S02]  /*2620*/  LDG.E.U16 R4, [R4.64] ;  /* 0x0000002404047981 */ /* 0x000ee4000c1e1500 */
[----:B---3--:R-:W-:-:S06]  /*2630*/  HADD2.F32 R16, -RZ, R4.H0_H0 ;  /* 0x20000004ff107230 */ /* 0x008fcc0000004100 */
[----:B------:R-:W0:Y:S01]  /*2640*/  F2I.S64.TRUNC R16, R16 ;  /* 0x0000001000107311 */ /* 0x000e22000020d900 */
[----:B------:R-:W-:Y:S05]  /*2650*/  BRA `(.L_x_10686) ;  /* 0x00000ad000007947 */ /* 0x000fea0003800000 */
.L_x_10691:
[----:B------:R-:W3:Y:S02]  /*2660*/  LDG.E.64 R4, [R4.64] ;  /* 0x0000002404047981 */ /* 0x000ee4000c1e1b00 */
[----:B---3--:R0:W3:Y:S01]  /*2670*/  F2I.S64.F64.TRUNC R16, R4 ;  /* 0x0000000400107311 */ /* 0x0080e2000030d900 */
[----:B------:R-:W-:Y:S05]  /*2680*/  BRA `(.L_x_10686) ;  /* 0x00000aa000007947 */ /* 0x000fea0003800000 */
.L_x_10681:
        /* <DEDUP_REMOVED lines=13> */
.L_x_10695:
[----:B------:R-:W3:Y:S02]  /*2760*/  LDG.E.64 R4, [R4.64] ;  /* 0x0000002404047981 */ /* 0x000ee4000c1e1b00 */
[----:B---3--:R0:W3:Y:S01]  /*2770*/  F2I.S64.F64.TRUNC R16, R4 ;  /* 0x0000000400107311 */ /* 0x0080e2000030d900 */
[----:B------:R-:W-:Y:S05]  /*2780*/  BRA `(.L_x_10686) ;  /* 0x000009a000007947 */ /* 0x000fea0003800000 */
.L_x_10694:
        /* <DEDUP_REMOVED lines=27> */
.L_x_10697:
        /* <DEDUP_REMOVED lines=14> */
.L_x_10696:
[----:B------:R-:W3:Y:S02]  /*2a20*/  LDG.E.U16 R16, [R4.64] ;  /* 0x0000002404107981 */ /* 0x000ee4000c1e1500 */
[----:B---3--:R-:W-:-:S06]  /*2a30*/  PRMT R16, RZ, 0x5410, R16 ;  /* 0x00005410ff107816 */ /* 0x008fcc0000000010 */
[----:B------:R-:W0:Y:S01]  /*2a40*/  F2I.S64.TRUNC R16, R16 ;  /* 0x0000001000107311 */ /* 0x000e22000020d900 */
[----:B------:R-:W-:Y:S05]  /*2a50*/  BRA `(.L_x_10686) ;  /* 0x000006d000007947 */ /* 0x000fea0003800000 */
.L_x_10693:
        /* <DEDUP_REMOVED lines=11> */
.L_x_10700:
        /* <DEDUP_REMOVED lines=21> */
.L_x_10704:
[----:B------:R-:W-:Y:S05]  /*2c60*/  BSYNC B1 ;  /* 0x0000000000017941 */ /* 0x000fea0003800000 */
.L_x_10703:
[----:B------:R-:W-:Y:S01]  /*2c70*/  IMAD.SHL.U32 R3, R3, 0x100000, RZ ;  /* 0x0010000003037824 */ /* 0x000fe200078e00ff */
[----:B------:R-:W-:-:S04]  /*2c80*/  LEA R5, R0, 0x3b800000, 0x17 ;  /* 0x3b80000000057811 */ /* 0x000fc800078eb8ff */
[----:B------:R-:W-:Y:S02]  /*2c90*/  LOP3.LUT R16, R5, R3, R16, 0xfe, !PT ;  /* 0x0000000305107212 */ /* 0x000fe400078efe10 */
.L_x_10702:
[----:B------:R-:W-:Y:S05]  /*2ca0*/  BSYNC B0 ;  /* 0x0000000000007941 */ /* 0x000fea0003800000 */
.L_x_10701:
[----:B------:R-:W0:Y:S01]  /*2cb0*/  F2I.S64.TRUNC R16, R16 ;  /* 0x0000001000107311 */ /* 0x000e22000020d900 */
[----:B------:R-:W-:Y:S05]  /*2cc0*/  BRA `(.L_x_10686) ;  /* 0x0000046000007947 */ /* 0x000fea0003800000 */
.L_x_10699:
        /* <DEDUP_REMOVED lines=21> */
.L_x_10708:
[----:B------:R-:W-:Y:S05]  /*2e20*/  BSYNC B1 ;  /* 0x0000000000017941 */ /* 0x000fea0003800000 */
.L_x_10707:
[----:B------:R-:W-:Y:S01]  /*2e30*/  IMAD.SHL.U32 R3, R3, 0x200000, RZ ;  /* 0x0020000003037824 */ /* 0x000fe200078e00ff */
[----:B------:R-:W-:-:S04]  /*2e40*/  LEA R5, R0, 0x37800000, 0x17 ;  /* 0x3780000000057811 */ /* 0x000fc800078eb8ff */
[----:B------:R-:W-:Y:S02]  /*2e50*/  LOP3.LUT R16, R5, R3, R16, 0xfe, !PT ;  /* 0x0000000305107212 */ /* 0x000fe400078efe10 */
.L_x_10706:
[----:B------:R-:W-:Y:S05]  /*2e60*/  BSYNC B0 ;  /* 0x0000000000007941 */ /* 0x000fea0003800000 */
.L_x_10705:
[----:B------:R-:W0:Y:S01]  /*2e70*/  F2I.S64.TRUNC R16, R16 ;  /* 0x0000001000107311 */ /* 0x000e22000020d900 */
[----:B------:R-:W-:Y:S05]  /*2e80*/  BRA `(.L_x_10686) ;  /* 0x000002a000007947 */ /* 0x000fea0003800000 */
.L_x_10698:
        /* <DEDUP_REMOVED lines=14> */
.L_x_10712:
[----:B------:R-:W-:Y:S05]  /*2f70*/  BSYNC B0 ;  /* 0x0000000000007941 */ /* 0x000fea0003800000 */
.L_x_10711:
[----:B------:R-:W0:Y:S01]  /*2f80*/  F2I.S64.TRUNC R16, R16 ;  /* 0x0000001000107311 */ /* 0x000e22000020d900 */
[----:B------:R-:W-:Y:S05]  /*2f90*/  BRA `(.L_x_10686) ;  /* 0x0000019000007947 */ /* 0x000fea0003800000 */
.L_x_10685:
        /* <DEDUP_REMOVED lines=21> */
.L_x_10710:
[----:B------:R0:W5:Y:S01]  /*30f0*/  LDG.E.64 R16, [R4.64] ;  /* 0x0000002404107981 */ /* 0x000162000c1e1b00 */
[----:B------:R-:W-:Y:S05]  /*3100*/  BRA `(.L_x_10686) ;  /* 0x0000002000007947 */ /* 0x000fea0003800000 */
.L_x_10709:
[----:B------:R0:W5:Y:S01]  /*3110*/  LDG.E R16, [R4.64] ;  /* 0x0000002404107981 */ /* 0x000162000c1e1900 */
[----:B------:R-:W-:-:S03]  /*3120*/  IMAD.MOV.U32 R17, RZ, RZ, RZ ;  /* 0x000000ffff117224 */ /* 0x000fc600078e00ff */
.L_x_10686:
[----:B------:R-:W-:-:S04]  /*3130*/  IADD3 R27, R27, 0x80, RZ ;  /* 0x000000801b1b7810 */ /* 0x000fc80007ffe0ff */
.L_x_10680:
[----:B------:R-:W-:Y:S05]  /*3140*/  BSYNC B6 ;  /* 0x0000000000067941 */ /* 0x000fea0003800000 */
.L_x_10679:
        /* <DEDUP_REMOVED lines=23> */
.L_x_10718:
[----:B------:R0:W5:Y:S01]  /*32c0*/  LDG.E.U8 R18, [R4.64] ;  /* 0x0000002404127981 */ /* 0x000162000c1e1100 */
[----:B------:R-:W-:Y:S01]  /*32d0*/  IMAD.MOV.U32 R19, RZ, RZ, RZ ;  /* 0x000000ffff137224 */ /* 0x000fe200078e00ff */
[----:B------:R-:W-:Y:S05]  /*32e0*/  BRA `(.L_x_10714) ;  /* 0x00000d5000007947 */ /* 0x000fea0003800000 */
.L_x_10717:
        /* <DEDUP_REMOVED lines=8> */
.L_x_10721:
[----:B------:R-:W4:Y:S02]  /*3370*/  LDG.E R18, [R4.64] ;  /* 0x0000002404127981 */ /* 0x000f24000c1e1900 */
[----:B----4-:R-:W-:Y:S01]  /*3380*/  SHF.R.S32.HI R19, RZ, 0x1f, R18 ;  /* 0x0000001fff137819 */ /* 0x010fe20000011412 */
[----:B------:R-:W-:Y:S05]  /*3390*/  BRA `(.L_x_10714) ;  /* 0x00000ca000007947 */ /* 0x000fea0003800000 */
.L_x_10720:
[----:B------:R-:W4:Y:S02]  /*33a0*/  LDG.E.S16 R18, [R4.64] ;  /* 0x0000002404127981 */ /* 0x000f24000c1e1700 */
[----:B----4-:R-:W-:Y:S01]  /*33b0*/  SHF.R.S32.HI R19, RZ, 0x1f, R18 ;  /* 0x0000001fff137819 */ /* 0x010fe20000011412 */
[----:B------:R-:W-:Y:S05]  /*33c0*/  BRA `(.L_x_10714) ;  /* 0x00000c7000007947 */ /* 0x000fea0003800000 */
.L_x_10716:
        /* <DEDUP_REMOVED lines=9> */
.L_x_10723:
[----:B------:R-:W4:Y:S02]  /*3460*/  LDG.E.U16 R4, [R4.64] ;  /* 0x0000002404047981 */ /* 0x000f24000c1e1500 */
[----:B----4-:R-:W-:-:S06]  /*3470*/  HADD2.F32 R18, -RZ, R4.H0_H0 ;  /* 0x20000004ff127230 */ /* 0x010fcc0000004100 */
[----:B------:R-:W0:Y:S01]  /*3480*/  F2I.S64.TRUNC R18, R18 ;  /* 0x0000001200127311 */ /* 0x000e22000020d900 */
[----:B------:R-:W-:Y:S05]  /*3490*/  BRA `(.L_x_10714) ;  /* 0x00000ba000007947 */ /* 0x000fea0003800000 */
.L_x_10722:
        /* <DEDUP_REMOVED lines=9> */
.L_x_10725:
[----:B------:R-:W4:Y:S02]  /*3530*/  LDG.E.U16 R4, [R4.64] ;  /* 0x0000002404047981 */ /* 0x000f24000c1e1500 */
[----:B----4-:R-:W-:-:S06]  /*3540*/  HADD2.F32 R18, -RZ, R4.H0_H0 ;  /* 0x20000004ff127230 */ /* 0x010fcc0000004100 */
[----:B------:R-:W0:Y:S01]  /*3550*/  F2I.S64.TRUNC R18, R18 ;  /* 0x0000001200127311 */ /* 0x000e22000020d900 */
[----:B------:R-:W-:Y:S05]  /*3560*/  BRA `(.L_x_10714) ;  /* 0x00000ad000007947 */ /* 0x000fea0003800000 */
.L_x_10724:
[----:B------:R-:W4:Y:S02]  /*3570*/  LDG.E.64 R4, [R4.64] ;  /* 0x0000002404047981 */ /* 0x000f24000c1e1b00 */
[----:B----4-:R0:W4:Y:S01]  /*3580*/  F2I.S64.F64.TRUNC R18, R4 ;  /* 0x0000000400127311 */ /* 0x010122000030d900 */
[----:B------:R-:W-:Y:S05]  /*3590*/  BRA `(.L_x_10714) ;  /* 0x00000aa000007947 */ /* 0x000fea0003800000 */
.L_x_10715:
        /* <DEDUP_REMOVED lines=13> */
.L_x_10728:
[----:B------:R-:W4:Y:S02]  /*3670*/  LDG.E.64 R4, [R4.64] ;  /* 0x0000002404047981 */ /* 0x000f24000c1e1b00 */
[----:B----4-:R0:W4:Y:S01]  /*3680*/  F2I.S64.F64.TRUNC R18, R4 ;  /* 0x0000000400127311 */ /* 0x010122000030d900 */
[----:B------:R-:W-:Y:S05]  /*3690*/  BRA `(.L_x_10714) ;  /* 0x000009a000007947 */ /* 0x000fea0003800000 */
.L_x_10727:
        /* <DEDUP_REMOVED lines=27> */
.L_x_10730:
        /* <DEDUP_REMOVED lines=14> */
.L_x_10729:
[----:B------:R-:W4:Y:S02]  /*3930*/  LDG.E.U16 R18, [R4.64] ;  /* 0x0000002404127981 */ /* 0x000f24000c1e1500 */
[----:B----4-:R-:W-:-:S06]  /*3940*/  PRMT R18, RZ, 0x5410, R18 ;  /* 0x00005410ff127816 */ /* 0x010fcc0000000012 */
[----:B------:R-:W0:Y:S01]  /*3950*/  F2I.S64.TRUNC R18, R18 ;  /* 0x0000001200127311 */ /* 0x000e22000020d900 */
[----:B------:R-:W-:Y:S05]  /*3960*/  BRA `(.L_x_10714) ;  /* 0x000006d000007947 */ /* 0x000fea0003800000 */
.L_x_10726:
        /* <DEDUP_REMOVED lines=11> */
.L_x_10733:
        /* <DEDUP_REMOVED lines=21> */
.L_x_10737:
[----:B------:R-:W-:Y:S05]  /*3b70*/  BSYNC B1 ;  /* 0x0000000000017941 */ /* 0x000fea0003800000 */
.L_x_10736:
[----:B------:R-:W-:Y:S01]  /*3b80*/  IMAD.SHL.U32 R3, R3, 0x100000, RZ ;  /* 0x0010000003037824 */ /* 0x000fe200078e00ff */
[----:B------:R-:W-:-:S04]  /*3b90*/  LEA R5, R0, 0x3b800000, 0x17 ;  /* 0x3b80000000057811 */ /* 0x000fc800078eb8ff */
[----:B------:R-:W-:Y:S02]  /*3ba0*/  LOP3.LUT R18, R5, R3, R18, 0xfe, !PT ;  /* 0x0000000305127212 */ /* 0x000fe400078efe12 */
.L_x_10735:
[----:B------:R-:W-:Y:S05]  /*3bb0*/  BSYNC B0 ;  /* 0x0000000000007941 */ /* 0x000fea0003800000 */
.L_x_10734:
[----:B------:R-:W0:Y:S01]  /*3bc0*/  F2I.S64.TRUNC R18, R18 ;  /* 0x0000001200127311 */ /* 0x000e22000020d900 */
[----:B------:R-:W-:Y:S05]  /*3bd0*/  BRA `(.L_x_10714) ;  /* 0x0000046000007947 */ /* 0x000fea0003800000 */
.L_x_10732:
        /* <DEDUP_REMOVED lines=21> */
.L_x_10741:
[----:B------:R-:W-:Y:S05]  /*3d30*/  BSYNC B1 ;  /* 0x0000000000017941 */ /* 0x000fea0003800000 */
.L_x_10740:
[----:B------:R-:W-:Y:S01]  /*3d40*/  IMAD.SHL.U32 R3, R3, 0x200000, RZ ;  /* 0x0020000003037824 */ /* 0x000fe200078e00ff */
[----:B------:R-:W-:-:S04]  /*3d50*/  LEA R5, R0, 0x37800000, 0x17 ;  /* 0x3780000000057811 */ /* 0x000fc800078eb8ff */
[----:B------:R-:W-:Y:S02]  /*3d60*/  LOP3.LUT R18, R5, R3, R18, 0xfe, !PT ;  /* 0x0000000305127212 */ /* 0x000fe400078efe12 */
.L_x_10739:
[----:B------:R-:W-:Y:S05]  /*3d70*/  BSYNC B0 ;  /* 0x0000000000007941 */ /* 0x000fea0003800000 */
.L_x_10738:
[----:B------:R-:W0:Y:S01]  /*3d80*/  F2I.S64.TRUNC R18, R18 ;  /* 0x0000001200127311 */ /* 0x000e22000020d900 */
[----:B------:R-:W-:Y:S05]  /*3d90*/  BRA `(.L_x_10714) ;  /* 0x000002a000007947 */ /* 0x000fea0003800000 */
.L_x_10731:
        /* <DEDUP_REMOVED lines=14> */
.L_x_10745:
[----:B------:R-:W-:Y:S05]  /*3e80*/  BSYNC B0 ;  /* 0x0000000000007941 */ /* 0x000fea0003800000 */
.L_x_10744:
[----:B------:R-:W0:Y:S01]  /*3e90*/  F2I.S64.TRUNC R18, R18 ;  /* 0x0000001200127311 */ /* 0x000e22000020d900 */
[----:B------:R-:W-:Y:S05]  /*3ea0*/  BRA `(.L_x_10714) ;  /* 0x0000019000007947 */ /* 0x000fea0003800000 */
.L_x_10719:
        /* <DEDUP_REMOVED lines=21> */
.L_x_10743:
[----:B------:R0:W5:Y:S01]  /*4000*/  LDG.E.64 R18, [R4.64] ;  /* 0x0000002404127981 */ /* 0x000162000c1e1b00 */
[----:B------:R-:W-:Y:S05]  /*4010*/  BRA `(.L_x_10714) ;  /* 0x0000002000007947 */ /* 0x000fea0003800000 */
.L_x_10742:
[----:B------:R0:W5:Y:S01]  /*4020*/  LDG.E R18, [R4.64] ;  /* 0x0000002404127981 */ /* 0x000162000c1e1900 */
[----:B------:R-:W-:-:S03]  /*4030*/  IMAD.MOV.U32 R19, RZ, RZ, RZ ;  /* 0x000000ffff137224 */ /* 0x000fc600078e00ff */
.L_x_10714:
[----:B------:R-:W-:Y:S05]  /*4040*/  BSYNC B6 ;  /* 0x0000000000067941 */ /* 0x000fea0003800000 */
.L_x_10713:
        /* <DEDUP_REMOVED lines=52> */
.L_x_10753:
        /* <DEDUP_REMOVED lines=138> */
.L_x_10752:
        /* <DEDUP_REMOVED lines=74> */
.L_x_10755:
[----:B------:R-:W-:Y:S05]  /*50d0*/  BSYNC B2 ;  /* 0x0000000000027941 */ /* 0x000fea0003800000 */
.L_x_10754:
[----:B------:R-:W-:-:S04]  /*50e0*/  ISETP.NE.U32.AND P1, PT, R5, RZ, PT ;  /* 0x000000ff0500720c */ /* 0x000fc80003f25070 */
[----:B------:R-:W-:-:S13]  /*50f0*/  ISETP.NE.OR.EX P0, PT, R32, RZ, P0, P1 ;  /* 0x000000ff2000720c */ /* 0x000fda0000705710 */
[----:B------:R-:W-:Y:S05]  /*5100*/  @!P0 BRA `(.L_x_10756) ;  /* 0x0000028000008947 */ /* 0x000fea0003800000 */
.L_x_10751:
        /* <DEDUP_REMOVED lines=40> */
.L_x_10756:
[----:B------:R-:W-:Y:S05]  /*5390*/  BSYNC B0 ;  /* 0x0000000000007941 */ /* 0x000fea0003800000 */
.L_x_10750:
        /* <DEDUP_REMOVED lines=46> */
.L_x_10748:
[----:B-1---5:R-:W-:-:S04]  /*5680*/  LEA R30, P0, R22, c[0x0][0x168], 0x3 ;  /* 0x00005a00161e7a11 */ /* 0x022fc800078018ff */
[----:B------:R-:W-:-:S06]  /*5690*/  LEA.HI.X R31, R22, c[0x0][0x16c], R23, 0x3, P0 ;  /* 0x00005b00161f7a11 */ /* 0x000fcc00000f1c17 */
[----:B------:R-:W5:Y:S03]  /*56a0*/  LDG.E.64 R30, [R30.64] ;  /* 0x000000241e1e7981 */ /* 0x000f66000c1e1b00 */
.L_x_10749:
        /* <DEDUP_REMOVED lines=24> */
.L_x_10758:
        /* <DEDUP_REMOVED lines=23> */
.L_x_10757:
        /* <DEDUP_REMOVED lines=10> */
.L_x_10760:
        /* <DEDUP_REMOVED lines=23> */
.L_x_10759:
        /* <DEDUP_REMOVED lines=14> */
.L_x_10747:
[----:B------:R-:W-:Y:S05]  /*5c90*/  BSYNC B1 ;  /* 0x0000000000017941 */ /* 0x000fea0003800000 */
.L_x_10746:
        /* <DEDUP_REMOVED lines=51> */
.L_x_10768:
        /* <DEDUP_REMOVED lines=140> */
.L_x_10767:
        /* <DEDUP_REMOVED lines=76> */
.L_x_10770:
[----:B------:R-:W-:Y:S05]  /*6d50*/  BSYNC B2 ;  /* 0x0000000000027941 */ /* 0x000fea0003800000 */
.L_x_10769:
[----:B------:R-:W-:-:S04]  /*6d60*/  ISETP.NE.U32.AND P1, PT, R22, RZ, PT ;  /* 0x000000ff1600720c */ /* 0x000fc80003f25070 */
[----:B------:R-:W-:-:S13]  /*6d70*/  ISETP.NE.OR.EX P0, PT, R32, RZ, P0, P1 ;  /* 0x000000ff2000720c */ /* 0x000fda0000705710 */
[----:B------:R-:W-:Y:S05]  /*6d80*/  @!P0 BRA `(.L_x_10771) ;  /* 0x0000029000008947 */ /* 0x000fea0003800000 */
.L_x_10766:
        /* <DEDUP_REMOVED lines=41> */
.L_x_10771:
[----:B------:R-:W-:Y:S05]  /*7020*/  BSYNC B0 ;  /* 0x0000000000007941 */ /* 0x000fea0003800000 */
.L_x_10765:
        /* <DEDUP_REMOVED lines=45> */
.L_x_10763:
[----:B--2---:R-:W-:-:S04]  /*7300*/  LEA R30, P0, R24, c[0x0][0x168], 0x3 ;  /* 0x00005a00181e7a11 */ /* 0x004fc800078018ff */
[----:B------:R-:W-:-:S06]  /*7310*/  LEA.HI.X R31, R24, c[0x0][0x16c], R25, 0x3, P0 ;  /* 0x00005b00181f7a11 */ /* 0x000fcc00000f1c19 */
[----:B------:R-:W5:Y:S03]  /*7320*/  LD.E.64 R30, [R30.64] ;  /* 0x000000241e1e7980 */ /* 0x000f66000c101b00 */
.L_x_10764:
        /* <DEDUP_REMOVED lines=20> */
.L_x_10773:
        /* <DEDUP_REMOVED lines=19> */
.L_x_10772:
[----:B------:R-:W-:Y:S05]  /*75a0*/  @!P0 BRA `(.L_x_10774) ;  /* 0x0000016000008947 */ /* 0x000fea0003800000 */
[----:B------:R-:W-:Y:S01]  /*75b0*/  BSSY B0, `(.L_x_10774) ;  /* 0x0000015000007945 */ /* 0x000fe20003800000 */
[----:B------:R-:W-:Y:S02]  /*75c0*/  IMAD.MOV.U32 R13, RZ, RZ, c[0x0][0x1d0] ;  /* 0x00007400ff0d7624 */ /* 0x000fe400078e00ff */
[----:B------:R-:W-:Y:S02]  /*75d0*/  IMAD.MOV.U32 R5, RZ, RZ, c[0x0][0x1d4] ;  /* 0x00007500ff057624 */ /* 0x000fe400078e00ff */
.L_x_10775:
        /* <DEDUP_REMOVED lines=19> */
.L_x_10774:
        /* <DEDUP_REMOVED lines=14> */
.L_x_10762:
[----:B------:R-:W-:Y:S05]  /*77f0*/  BSYNC B1 ;  /* 0x0000000000017941 */ /* 0x000fea0003800000 */
.L_x_10761:
        /* <DEDUP_REMOVED lines=50> */
.L_x_10783:
        /* <DEDUP_REMOVED lines=137> */
.L_x_10782:
        /* <DEDUP_REMOVED lines=76> */
.L_x_10785:
[----:B------:R-:W-:Y:S05]  /*8870*/  BSYNC B2 ;  /* 0x0000000000027941 */ /* 0x000fea0003800000 */
.L_x_10784:
[----:B------:R-:W-:-:S04]  /*8880*/  ISETP.NE.U32.AND P1, PT, R32, RZ, PT ;  /* 0x000000ff2000720c */ /* 0x000fc80003f25070 */
[----:B------:R-:W-:-:S13]  /*8890*/  ISETP.NE.OR.EX P0, PT, R34, RZ, P0, P1 ;  /* 0x000000ff2200720c */ /* 0x000fda0000705710 */
[----:B------:R-:W-:Y:S05]  /*88a0*/  @!P0 BRA `(.L_x_10786) ;  /* 0x0000028000008947 */ /* 0x000fea0003800000 */
.L_x_10781:
        /* <DEDUP_REMOVED lines=40> */
.L_x_10786:
[----:B------:R-:W-:Y:S05]  /*8b30*/  BSYNC B0 ;  /* 0x0000000000007941 */ /* 0x000fea0003800000 */
.L_x_10780:
        /* <DEDUP_REMOVED lines=45> */
.L_x_10778:
[----:B---3--:R-:W-:-:S04]  /*8e10*/  LEA R26, P0, R16, c[0x0][0x168], 0x3 ;  /* 0x00005a00101a7a11 */ /* 0x008fc800078018ff */
[----:B------:R-:W-:-:S06]  /*8e20*/  LEA.HI.X R27, R16, c[0x0][0x16c], R17, 0x3, P0 ;  /* 0x00005b00101b7a11 */ /* 0x000fcc00000f1c11 */
[----:B------:R-:W5:Y:S03]  /*8e30*/  LD.E.64 R26, [R26.64] ;  /* 0x000000241a1a7980 */ /* 0x000f66000c101b00 */
.L_x_10779:
        /* <DEDUP_REMOVED lines=20> */
.L_x_10788:
        /* <DEDUP_REMOVED lines=19> */
.L_x_10787:
[----:B------:R-:W-:Y:S05]  /*90b0*/  @!P0 BRA `(.L_x_10789) ;  /* 0x0000016000008947 */ /* 0x000fea0003800000 */
[----:B------:R-:W-:Y:S01]  /*90c0*/  BSSY B0, `(.L_x_10789) ;  /* 0x0000015000007945 */ /* 0x000fe20003800000 */
[----:B------:R-:W-:Y:S02]  /*90d0*/  IMAD.MOV.U32 R13, RZ, RZ, c[0x0][0x1d0] ;  /* 0x00007400ff0d7624 */ /* 0x000fe400078e00ff */
[----:B------:R-:W-:Y:S02]  /*90e0*/  IMAD.MOV.U32 R7, RZ, RZ, c[0x0][0x1d4] ;  /* 0x00007500ff077624 */ /* 0x000fe400078e00ff */
.L_x_10790:
        /* <DEDUP_REMOVED lines=19> */
.L_x_10789:
        /* <DEDUP_REMOVED lines=14> */
.L_x_10777:
[----:B------:R-:W-:Y:S05]  /*9300*/  BSYNC B1 ;  /* 0x0000000000017941 */ /* 0x000fea0003800000 */
.L_x_10776:
        /* <DEDUP_REMOVED lines=50> */
.L_x_10798:
        /* <DEDUP_REMOVED lines=138> */
.L_x_10797:
        /* <DEDUP_REMOVED lines=75> */
.L_x_10800:
[----:B------:R-:W-:Y:S05]  /*a380*/  BSYNC B2 ;  /* 0x0000000000027941 */ /* 0x000fea0003800000 */
.L_x_10799:
[----:B------:R-:W-:-:S04]  /*a390*/  ISETP.NE.U32.AND P1, PT, R5, RZ, PT ;  /* 0x000000ff0500720c */ /* 0x000fc80003f25070 */
[----:B------:R-:W-:-:S13]  /*a3a0*/  ISETP.NE.OR.EX P0, PT, R22, RZ, P0, P1 ;  /* 0x000000ff1600720c */ /* 0x000fda0000705710 */
[----:B------:R-:W-:Y:S05]  /*a3b0*/  @!P0 BRA `(.L_x_10801) ;  /* 0x0000028000008947 */ /* 0x000fea0003800000 */
.L_x_10796:
        /* <DEDUP_REMOVED lines=40> */
.L_x_10801:
[----:B------:R-:W-:Y:S05]  /*a640*/  BSYNC B0 ;  /* 0x0000000000007941 */ /* 0x000fea0003800000 */
.L_x_10795:
        /* <DEDUP_REMOVED lines=47> */
.L_x_10793:
[----:B------:R-:W-:-:S04]  /*a940*/  LEA R12, P0, R18, c[0x0][0x168], 0x3 ;  /* 0x00005a00120c7a11 */ /* 0x000fc800078018ff */
[----:B------:R-:W-:-:S06]  /*a950*/  LEA.HI.X R13, R18, c[0x0][0x16c], R19, 0x3, P0 ;  /* 0x00005b00120d7a11 */ /* 0x000fcc00000f1c13 */
[----:B------:R-:W5:Y:S03]  /*a960*/  LD.E.64 R12, [R12.64] ;  /* 0x000000240c0c7980 */ /* 0x000f66000c101b00 */
.L_x_10794:
        /* <DEDUP_REMOVED lines=20> */
.L_x_10803:
        /* <DEDUP_REMOVED lines=19> */
.L_x_10802:
[----:B------:R-:W-:Y:S05]  /*abe0*/  @!P0 BRA `(.L_x_10804) ;  /* 0x0000016000008947 */ /* 0x000fea0003800000 */
[----:B------:R-:W-:Y:S01]  /*abf0*/  BSSY B0, `(.L_x_10804) ;  /* 0x0000015000007945 */ /* 0x000fe20003800000 */
[----:B------:R-:W-:Y:S02]  /*ac00*/  IMAD.MOV.U32 R9, RZ, RZ, c[0x0][0x1d0] ;  /* 0x00007400ff097624 */ /* 0x000fe400078e00ff */
[----:B------:R-:W-:Y:S02]  /*ac10*/  IMAD.MOV.U32 R11, RZ, RZ, c[0x0][0x1d4] ;  /* 0x00007500ff0b7624 */ /* 0x000fe400078e00ff */
.L_x_10805:
        /* <DEDUP_REMOVED lines=19> */
.L_x_10804:
        /* <DEDUP_REMOVED lines=14> */
.L_x_10792:
[----:B------:R-:W-:Y:S05]  /*ae30*/  BSYNC B1 ;  /* 0x0000000000017941 */ /* 0x000fea0003800000 */
.L_x_10791:
        /* <DEDUP_REMOVED lines=27> */
.L_x_10811:
[----:B------:R0:W-:Y:S01]  /*aff0*/  STG.E.U8 [R2.64], RZ ;  /* 0x000000ff02007986 */ /* 0x0001e2000c101124 */
[----:B------:R-:W-:Y:S01]  /*b000*/  IMAD.MOV.U32 R19, RZ, RZ, R23 ;  /* 0x000000ffff137224 */ /* 0x000fe200078e0017 */
[----:B------:R-:W-:Y:S05]  /*b010*/  BRA `(.L_x_10807) ;  /* 0x000007a000007947 */ /* 0x000fea0003800000 */
.L_x_10810:
        /* <DEDUP_REMOVED lines=9> */
.L_x_10814:
[----:B------:R0:W-:Y:S01]  /*b0b0*/  STG.E [R2.64], RZ ;  /* 0x000000ff02007986 */ /* 0x0001e2000c101924 */
[----:B------:R-:W-:Y:S01]  /*b0c0*/  IMAD.MOV.U32 R19, RZ, RZ, R23 ;  /* 0x000000ffff137224 */ /* 0x000fe200078e0017 */
[----:B------:R-:W-:Y:S05]  /*b0d0*/  BRA `(.L_x_10807) ;  /* 0x000006e000007947 */ /* 0x000fea0003800000 */
.L_x_10813:
[----:B------:R0:W-:Y:S01]  /*b0e0*/  STG.E.U16 [R2.64], RZ ;  /* 0x000000ff02007986 */ /* 0x0001e2000c101524 */
[----:B------:R-:W-:Y:S01]  /*b0f0*/  IMAD.MOV.U32 R19, RZ, RZ, R23 ;  /* 0x000000ffff137224 */ /* 0x000fe200078e0017 */
[----:B------:R-:W-:Y:S05]  /*b100*/  BRA `(.L_x_10807) ;  /* 0x000006b000007947 */ /* 0x000fea0003800000 */
.L_x_10809:
        /* <DEDUP_REMOVED lines=9> */
.L_x_10816:
[----:B------:R0:W-:Y:S01]  /*b1a0*/  STG.E.U16 [R2.64], RZ ;  /* 0x000000ff02007986 */ /* 0x0001e2000c101524 */
[----:B------:R-:W-:Y:S01]  /*b1b0*/  IMAD.MOV.U32 R19, RZ, RZ, R23 ;  /* 0x000000ffff137224 */ /* 0x000fe200078e0017 */
[----:B------:R-:W-:Y:S05]  /*b1c0*/  BRA `(.L_x_10807) ;  /* 0x000005f000007947 */ /* 0x000fea0003800000 */
.L_x_10815:
        /* <DEDUP_REMOVED lines=9> */
.L_x_10818:
[----:B------:R0:W-:Y:S01]  /*b260*/  STG.E [R2.64], RZ ;  /* 0x000000ff02007986 */ /* 0x0001e2000c101924 */
[----:B------:R-:W-:Y:S01]  /*b270*/  IMAD.MOV.U32 R19, RZ, RZ, R23 ;  /* 0x000000ffff137224 */ /* 0x000fe200078e0017 */
[----:B------:R-:W-:Y:S05]  /*b280*/  BRA `(.L_x_10807) ;  /* 0x0000053000007947 */ /* 0x000fea0003800000 */
.L_x_10817:
[----:B------:R0:W-:Y:S01]  /*b290*/  STG.E.64 [R2.64], RZ ;  /* 0x000000ff02007986 */ /* 0x0001e2000c101b24 */
[----:B------:R-:W-:Y:S01]  /*b2a0*/  IMAD.MOV.U32 R19, RZ, RZ, R23 ;  /* 0x000000ffff137224 */ /* 0x000fe200078e0017 */
[----:B------:R-:W-:Y:S05]  /*b2b0*/  BRA `(.L_x_10807) ;  /* 0x0000050000007947 */ /* 0x000fea0003800000 */
.L_x_10808:
        /* <DEDUP_REMOVED lines=11> */
.L_x_10821:
[----:B------:R0:W-:Y:S01]  /*b370*/  STG.E.128 [R2.64], RZ ;  /* 0x000000ff02007986 */ /* 0x0001e2000c101d24 */
[----:B------:R-:W-:Y:S01]  /*b380*/  IMAD.MOV.U32 R19, RZ, RZ, R23 ;  /* 0x000000ffff137224 */ /* 0x000fe200078e0017 */
[----:B------:R-:W-:Y:S05]  /*b390*/  BRA `(.L_x_10807) ;  /* 0x0000042000007947 */ /* 0x000fea0003800000 */
.L_x_10820:
        /* <DEDUP_REMOVED lines=9> */
.L_x_10823:
[----:B------:R0:W-:Y:S01]  /*b430*/  STG.E.U8 [R2.64], RZ ;  /* 0x000000ff02007986 */ /* 0x0001e2000c101124 */
[----:B------:R-:W-:Y:S01]  /*b440*/  IMAD.MOV.U32 R19, RZ, RZ, R23 ;  /* 0x000000ffff137224 */ /* 0x000fe200078e0017 */
[----:B------:R-:W-:Y:S05]  /*b450*/  BRA `(.L_x_10807) ;  /* 0x0000036000007947 */ /* 0x000fea0003800000 */
.L_x_10822:
[----:B------:R0:W-:Y:S01]  /*b460*/  STG.E.U16 [R2.64], RZ ;  /* 0x000000ff02007986 */ /* 0x0001e2000c101524 */
[----:B------:R-:W-:Y:S01]  /*b470*/  IMAD.MOV.U32 R19, RZ, RZ, R23 ;  /* 0x000000ffff137224 */ /* 0x000fe200078e0017 */
[----:B------:R-:W-:Y:S05]  /*b480*/  BRA `(.L_x_10807) ;  /* 0x0000033000007947 */ /* 0x000fea0003800000 */
.L_x_10819:
        /* <DEDUP_REMOVED lines=11> */
.L_x_10826:
[----:B------:R0:W-:Y:S01]  /*b540*/  STG.E.U8 [R2.64], RZ ;  /* 0x000000ff02007986 */ /* 0x0001e2000c101124 */
[----:B------:R-:W-:Y:S01]  /*b550*/  MOV R19, R23 ;  /* 0x0000001700137202 */ /* 0x000fe20000000f00 */
[----:B------:R-:W-:Y:S05]  /*b560*/  BRA `(.L_x_10807) ;  /* 0x0000025000007947 */ /* 0x000fea0003800000 */
.L_x_10825:
[----:B------:R0:W-:Y:S01]  /*b570*/  STG.E.U8 [R2.64], RZ ;  /* 0x000000ff02007986 */ /* 0x0001e2000c101124 */
[----:B------:R-:W-:Y:S01]  /*b580*/  IMAD.MOV.U32 R19, RZ, RZ, R23 ;  /* 0x000000ffff137224 */ /* 0x000fe200078e0017 */
[----:B------:R-:W-:Y:S05]  /*b590*/  BRA `(.L_x_10807) ;  /* 0x0000022000007947 */ /* 0x000fea0003800000 */
.L_x_10824:
        /* <DEDUP_REMOVED lines=8> */
.L_x_10812:
        /* <DEDUP_REMOVED lines=21> */
.L_x_10828:
[----:B------:R0:W-:Y:S01]  /*b770*/  STG.E.64 [R2.64], RZ ;  /* 0x000000ff02007986 */ /* 0x0001e2000c101b24 */
[----:B------:R-:W-:Y:S01]  /*b780*/  IMAD.MOV.U32 R19, RZ, RZ, R23 ;  /* 0x000000ffff137224 */ /* 0x000fe200078e0017 */
[----:B------:R-:W-:Y:S05]  /*b790*/  BRA `(.L_x_10807) ;  /* 0x0000002000007947 */ /* 0x000fea0003800000 */
.L_x_10827:
[----:B------:R0:W-:Y:S01]  /*b7a0*/  STG.E [R2.64], RZ ;  /* 0x000000ff02007986 */ /* 0x0001e2000c101924 */
[----:B------:R-:W-:-:S03]  /*b7b0*/  IMAD.MOV.U32 R19, RZ, RZ, R23 ;  /* 0x000000ffff137224 */ /* 0x000fc600078e0017 */
.L_x_10807:
[----:B0-----:R-:W-:Y:S05]  /*b7c0*/  BSYNC B6 ;  /* 0x0000000000067941 */ /* 0x001fea0003800000 */
.L_x_10806:
        /* <DEDUP_REMOVED lines=22> */
.L_x_10834:
[----:B------:R0:W-:Y:S01]  /*b930*/  STG.E.U8 [R2.64], RZ ;  /* 0x000000ff02007986 */ /* 0x0001e2000c101124 */
[----:B------:R-:W-:Y:S05]  /*b940*/  BRA `(.L_x_10836) ;  /* 0x0000066000007947 */ /* 0x000fea0003800000 */
.L_x_10833:
        /* <DEDUP_REMOVED lines=8> */
.L_x_10838:
[----:B------:R0:W-:Y:S01]  /*b9d0*/  STG.E [R2.64], RZ ;  /* 0x000000ff02007986 */ /* 0x0001e2000c101924 */
[----:B------:R-:W-:Y:S05]  /*b9e0*/  BRA `(.L_x_10836) ;  /* 0x000005c000007947 */ /* 0x000fea0003800000 */
.L_x_10837:
[----:B------:R0:W-:Y:S01]  /*b9f0*/  STG.E.U16 [R2.64], RZ ;  /* 0x000000ff02007986 */ /* 0x0001e2000c101524 */
[----:B------:R-:W-:Y:S05]  /*ba00*/  BRA `(.L_x_10836) ;  /* 0x000005a000007947 */ /* 0x000fea0003800000 */
.L_x_10832:
        /* <DEDUP_REMOVED lines=8> */
.L_x_10840:
[----:B------:R0:W-:Y:S01]  /*ba90*/  STG.E.U16 [R2.64], RZ ;  /* 0x000000ff02007986 */ /* 0x0001e2000c101524 */
[----:B------:R-:W-:Y:S05]  /*baa0*/  BRA `(.L_x_10836) ;  /* 0x0000050000007947 */ /* 0x000fea0003800000 */
.L_x_10839:
        /* <DEDUP_REMOVED lines=8> */
.L_x_10842:
[----:B------:R0:W-:Y:S01]  /*bb30*/  STG.E [R2.64], RZ ;  /* 0x000000ff02007986 */ /* 0x0001e2000c101924 */
[----:B------:R-:W-:Y:S05]  /*bb40*/  BRA `(.L_x_10836) ;  /* 0x0000046000007947 */ /* 0x000fea0003800000 */
.L_x_10841:
[----:B------:R0:W-:Y:S01]  /*bb50*/  STG.E.64 [R2.64], RZ ;  /* 0x000000ff02007986 */ /* 0x0001e2000c101b24 */
[----:B------:R-:W-:Y:S05]  /*bb60*/  BRA `(.L_x_10836) ;  /* 0x0000044000007947 */ /* 0x000fea0003800000 */
.L_x_10831:
        /* <DEDUP_REMOVED lines=10> */
.L_x_10845:
[----:B------:R0:W-:Y:S01]  /*bc10*/  STG.E.128 [R2.64], RZ ;  /* 0x000000ff02007986 */ /* 0x0001e2000c101d24 */
[----:B------:R-:W-:Y:S05]  /*bc20*/  BRA `(.L_x_10836) ;  /* 0x0000038000007947 */ /* 0x000fea0003800000 */
.L_x_10844:
        /* <DEDUP_REMOVED lines=8> */
.L_x_10847:
[----:B------:R0:W-:Y:S01]  /*bcb0*/  STG.E.U8 [R2.64], RZ ;  /* 0x000000ff02007986 */ /* 0x0001e2000c101124 */
[----:B------:R-:W-:Y:S05]  /*bcc0*/  BRA `(.L_x_10836) ;  /* 0x000002e000007947 */ /* 0x000fea0003800000 */
.L_x_10846:
[----:B------:R0:W-:Y:S01]  /*bcd0*/  STG.E.U16 [R2.64], RZ ;  /* 0x000000ff02007986 */ /* 0x0001e2000c101524 */
[----:B------:R-:W-:Y:S05]  /*bce0*/  BRA `(.L_x_10836) ;  /* 0x000002c000007947 */ /* 0x000fea0003800000 */
.L_x_10843:
        /* <DEDUP_REMOVED lines=10> */
.L_x_10850:
[----:B------:R0:W-:Y:S01]  /*bd90*/  STG.E.U8 [R2.64], RZ ;  /* 0x000000ff02007986 */ /* 0x0001e2000c101124 */
[----:B------:R-:W-:Y:S05]  /*bda0*/  BRA `(.L_x_10836) ;  /* 0x0000020000007947 */ /* 0x000fea0003800000 */
.L_x_10849:
[----:B------:R0:W-:Y:S01]  /*bdb0*/  STG.E.U8 [R2.64], RZ ;  /* 0x000000ff02007986 */ /* 0x0001e2000c101124 */
[----:B------:R-:W-:Y:S05]  /*bdc0*/  BRA `(.L_x_10836) ;  /* 0x000001e000007947 */ /* 0x000fea0003800000 */
.L_x_10848:
[----:B------:R-:W-:-:S13]  /*bdd0*/  ISETP.NE.AND P0, PT, R0, 0x1c, PT ;  /* 0x0000001c0000780c */ /* 0x000fda0003f05270 */
[----:B------:R-:W-:Y:S05]  /*bde0*/  @!P0 BRA `(.L_x_10851) ;  /* 0x000001b000008947 */ /* 0x000fea0003800000 */
[----:B------:R-:W-:-:S13]  /*bdf0*/  ISETP.NE.AND P0, PT, R0, 0x1d, PT ;  /* 0x0000001d0000780c */ /* 0x000fda0003f05270 */
[----:B------:R-:W-:Y:S05]  /*be00*/  @!P0 BRA `(.L_x_10852) ;  /* 0x0000017000008947 */ /* 0x000fea0003800000 */
[----:B------:R-:W-:-:S13]  /*be10*/  ISETP.NE.AND P0, PT, R0, 0x2c, PT ;  /* 0x0000002c0000780c */ /* 0x000fda0003f05270 */
[----:B------:R0:W-:Y:S01]  /*be20*/  @!P0 STG.E.U8 [R2.64], RZ ;  /* 0x000000ff02008986 */ /* 0x0001e2000c101124 */
[----:B------:R-:W-:Y:S05]  /*be30*/  @!P0 BRA `(.L_x_10836) ;  /* 0x0000017000008947 */ /* 0x000fea0003800000 */
.L_x_10835:
        /* <DEDUP_REMOVED lines=20> */
.L_x_10852:
[----:B------:R0:W-:Y:S01]  /*bf80*/  STG.E.64 [R2.64], RZ ;  /* 0x000000ff02007986 */ /* 0x0001e2000c101b24 */
[----:B------:R-:W-:Y:S05]  /*bf90*/  BRA `(.L_x_10836) ;  /* 0x0000001000007947 */ /* 0x000fea0003800000 */
.L_x_10851:
[----:B------:R0:W-:Y:S02]  /*bfa0*/  STG.E [R2.64], RZ ;  /* 0x000000ff02007986 */ /* 0x0001e4000c101924 */
.L_x_10836:
        /* <DEDUP_REMOVED lines=22> */
.L_x_10856:
[----:B------:R0:W-:Y:S01]  /*c110*/  STG.E.U8 [R2.64], RZ ;  /* 0x000000ff02007986 */ /* 0x0001e2000c101124 */
[----:B------:R-:W-:Y:S05]  /*c120*/  BRA `(.L_x_10858) ;  /* 0x0000066000007947 */ /* 0x000fea0003800000 */
.L_x_10855:
        /* <DEDUP_REMOVED lines=8> */
.L_x_10860:
[----:B------:R0:W-:Y:S01]  /*c1b0*/  STG.E [R2.64], RZ ;  /* 0x000000ff02007986 */ /* 0x0001e2000c101924 */
[----:B------:R-:W-:Y:S05]  /*c1c0*/  BRA `(.L_x_10858) ;  /* 0x000005c000007947 */ /* 0x000fea0003800000 */
.L_x_10859:
[----:B------:R0:W-:Y:S01]  /*c1d0*/  STG.E.U16 [R2.64], RZ ;  /* 0x000000ff02007986 */ /* 0x0001e2000c101524 */
[----:B------:R-:W-:Y:S05]  /*c1e0*/  BRA `(.L_x_10858) ;  /* 0x000005a000007947 */ /* 0x000fea0003800000 */
.L_x_10854:
        /* <DEDUP_REMOVED lines=8> */
.L_x_10862:
[----:B------:R0:W-:Y:S01]  /*c270*/  STG.E.U16 [R2.64], RZ ;  /* 0x000000ff02007986 */ /* 0x0001e2000c101524 */
[----:B------:R-:W-:Y:S05]  /*c280*/  BRA `(.L_x_10858) ;  /* 0x0000050000007947 */ /* 0x000fea0003800000 */
.L_x_10861:
        /* <DEDUP_REMOVED lines=8> */
.L_x_10864:
[----:B------:R0:W-:Y:S01]  /*c310*/  STG.E [R2.64], RZ ;  /* 0x000000ff02007986 */ /* 0x0001e2000c101924 */
[----:B------:R-:W-:Y:S05]  /*c320*/  BRA `(.L_x_10858) ;  /* 0x0000046000007947 */ /* 0x000fea0003800000 */
.L_x_10863:
[----:B------:R0:W-:Y:S01]  /*c330*/  STG.E.64 [R2.64], RZ ;  /* 0x000000ff02007986 */ /* 0x0001e2000c101b24 */
[----:B------:R-:W-:Y:S05]  /*c340*/  BRA `(.L_x_10858) ;  /* 0x0000044000007947 */ /* 0x000fea0003800000 */
.L_x_10853:
        /* <DEDUP_REMOVED lines=10> */
.L_x_10867:
[----:B------:R0:W-:Y:S01]  /*c3f0*/  STG.E.128 [R2.64], RZ ;  /* 0x000000ff02007986 */ /* 0x0001e2000c101d24 */
[----:B------:R-:W-:Y:S05]  /*c400*/  BRA `(.L_x_10858) ;  /* 0x0000038000007947 */ /* 0x000fea0003800000 */
.L_x_10866:
        /* <DEDUP_REMOVED lines=8> */
.L_x_10869:
[----:B------:R0:W-:Y:S01]  /*c490*/  STG.E.U8 [R2.64], RZ ;  /* 0x000000ff02007986 */ /* 0x0001e2000c101124 */
[----:B------:R-:W-:Y:S05]  /*c4a0*/  BRA `(.L_x_10858) ;  /* 0x000002e000007947 */ /* 0x000fea0003800000 */
.L_x_10868:
[----:B------:R0:W-:Y:S01]  /*c4b0*/  STG.E.U16 [R2.64], RZ ;  /* 0x000000ff02007986 */ /* 0x0001e2000c101524 */
[----:B------:R-:W-:Y:S05]  /*c4c0*/  BRA `(.L_x_10858) ;  /* 0x000002c000007947 */ /* 0x000fea0003800000 */
.L_x_10865:
        /* <DEDUP_REMOVED lines=10> */
.L_x_10872:
[----:B------:R0:W-:Y:S01]  /*c570*/  STG.E.U8 [R2.64], RZ ;  /* 0x000000ff02007986 */ /* 0x0001e2000c101124 */
[----:B------:R-:W-:Y:S05]  /*c580*/  BRA `(.L_x_10858) ;  /* 0x0000020000007947 */ /* 0x000fea0003800000 */
.L_x_10871:
[----:B------:R0:W-:Y:S01]  /*c590*/  STG.E.U8 [R2.64], RZ ;  /* 0x000000ff02007986 */ /* 0x0001e2000c101124 */
[----:B------:R-:W-:Y:S05]  /*c5a0*/  BRA `(.L_x_10858) ;  /* 0x000001e000007947 */ /* 0x000fea0003800000 */
.L_x_10870:
[----:B------:R-:W-:-:S13]  /*c5b0*/  ISETP.NE.AND P0, PT, R0, 0x1c, PT ;  /* 0x0000001c0000780c */ /* 0x000fda0003f05270 */
[----:B------:R-:W-:Y:S05]  /*c5c0*/  @!P0 BRA `(.L_x_10873) ;  /* 0x000001b000008947 */ /* 0x000fea0003800000 */
[----:B------:R-:W-:-:S13]  /*c5d0*/  ISETP.NE.AND P0, PT, R0, 0x1d, PT ;  /* 0x0000001d0000780c */ /* 0x000fda0003f05270 */
[----:B------:R-:W-:Y:S05]  /*c5e0*/  @!P0 BRA `(.L_x_10874) ;  /* 0x0000017000008947 */ /* 0x000fea0003800000 */
[----:B------:R-:W-:-:S13]  /*c5f0*/  ISETP.NE.AND P0, PT, R0, 0x2c, PT ;  /* 0x0000002c0000780c */ /* 0x000fda0003f05270 */
[----:B------:R0:W-:Y:S01]  /*c600*/  @!P0 STG.E.U8 [R2.64], RZ ;  /* 0x000000ff02008986 */ /* 0x0001e2000c101124 */
[----:B------:R-:W-:Y:S05]  /*c610*/  @!P0 BRA `(.L_x_10858) ;  /* 0x0000017000008947 */ /* 0x000fea0003800000 */
.L_x_10857:
        /* <DEDUP_REMOVED lines=20> */
.L_x_10874:
[----:B------:R0:W-:Y:S01]  /*c760*/  STG.E.64 [R2.64], RZ ;  /* 0x000000ff02007986 */ /* 0x0001e2000c101b24 */
[----:B------:R-:W-:Y:S05]  /*c770*/  BRA `(.L_x_10858) ;  /* 0x0000001000007947 */ /* 0x000fea0003800000 */
.L_x_10873:
[----:B------:R0:W-:Y:S02]  /*c780*/  STG.E [R2.64], RZ ;  /* 0x000000ff02007986 */ /* 0x0001e4000c101924 */
.L_x_10858:
[----:B------:R-:W-:Y:S02]  /*c790*/  IADD3 R19, R19, 0x80, RZ ;  /* 0x0000008013137810 */ /* 0x000fe40007ffe0ff */
.L_x_10830:
[----:B------:R-:W-:Y:S05]  /*c7a0*/  BSYNC B6 ;  /* 0x0000000000067941 */ /* 0x000fea0003800000 */
.L_x_10829:
        /* <DEDUP_REMOVED lines=20> */
.L_x_10878:
[----:B------:R-:W-:Y:S01]  /*c8f0*/  STG.E.U8 [R2.64], RZ ;  /* 0x000000ff02007986 */ /* 0x000fe2000c101124 */
[----:B------:R-:W-:Y:S05]  /*c900*/  EXIT ;  /* 0x000000000000794d */ /* 0x000fea0003800000 */
.L_x_10877:
        /* <DEDUP_REMOVED lines=8> */
.L_x_10881:
[----:B------:R-:W-:Y:S01]  /*c990*/  STG.E [R2.64], RZ ;  /* 0x000000ff02007986 */ /* 0x000fe2000c101924 */
[----:B------:R-:W-:Y:S05]  /*c9a0*/  EXIT ;  /* 0x000000000000794d */ /* 0x000fea0003800000 */
.L_x_10880:
[----:B------:R-:W-:Y:S01]  /*c9b0*/  STG.E.U16 [R2.64], RZ ;  /* 0x000000ff02007986 */ /* 0x000fe2000c101524 */
[----:B------:R-:W-:Y:S05]  /*c9c0*/  EXIT ;  /* 0x000000000000794d */ /* 0x000fea0003800000 */
.L_x_10876:
        /* <DEDUP_REMOVED lines=8> */
.L_x_10883:
[----:B------:R-:W-:Y:S01]  /*ca50*/  STG.E.U16 [R2.64], RZ ;  /* 0x000000ff02007986 */ /* 0x000fe2000c101524 */
[----:B------:R-:W-:Y:S05]  /*ca60*/  EXIT ;  /* 0x000000000000794d */ /* 0x000fea0003800000 */
.L_x_10882:
        /* <DEDUP_REMOVED lines=8> */
.L_x_10885:
[----:B------:R-:W-:Y:S01]  /*caf0*/  STG.E [R2.64], RZ ;  /* 0x000000ff02007986 */ /* 0x000fe2000c101924 */
[----:B------:R-:W-:Y:S05]  /*cb00*/  EXIT ;  /* 0x000000000000794d */ /* 0x000fea0003800000 */
.L_x_10884:
[----:B------:R-:W-:Y:S01]  /*cb10*/  STG.E.64 [R2.64], RZ ;  /* 0x000000ff02007986 */ /* 0x000fe2000c101b24 */
[----:B------:R-:W-:Y:S05]  /*cb20*/  EXIT ;  /* 0x000000000000794d */ /* 0x000fea0003800000 */
.L_x_10875:
        /* <DEDUP_REMOVED lines=10> */
.L_x_10888:
[----:B------:R-:W-:Y:S01]  /*cbd0*/  STG.E.128 [R2.64], RZ ;  /* 0x000000ff02007986 */ /* 0x000fe2000c101d24 */
[----:B------:R-:W-:Y:S05]  /*cbe0*/  EXIT ;  /* 0x000000000000794d */ /* 0x000fea0003800000 */
.L_x_10887:
        /* <DEDUP_REMOVED lines=8> */
.L_x_10890:
[----:B------:R-:W-:Y:S01]  /*cc70*/  STG.E.U8 [R2.64], RZ ;  /* 0x000000ff02007986 */ /* 0x000fe2000c101124 */
[----:B------:R-:W-:Y:S05]  /*cc80*/  EXIT ;  /* 0x000000000000794d */ /* 0x000fea0003800000 */
.L_x_10889:
[----:B------:R-:W-:Y:S01]  /*cc90*/  STG.E.U16 [R2.64], RZ ;  /* 0x000000ff02007986 */ /* 0x000fe2000c101524 */
[----:B------:R-:W-:Y:S05]  /*cca0*/  EXIT ;  /* 0x000000000000794d */ /* 0x000fea0003800000 */
.L_x_10886:
        /* <DEDUP_REMOVED lines=10> */
.L_x_10893:
[----:B------:R-:W-:Y:S01]  /*cd50*/  STG.E.U8 [R2.64], RZ ;  /* 0x000000ff02007986 */ /* 0x000fe2000c101124 */
[----:B------:R-:W-:Y:S05]  /*cd60*/  EXIT ;  /* 0x000000000000794d */ /* 0x000fea0003800000 */
.L_x_10892:
[----:B------:R-:W-:Y:S01]  /*cd70*/  STG.E.U8 [R2.64], RZ ;  /* 0x000000ff02007986 */ /* 0x000fe2000c101124 */
[----:B------:R-:W-:Y:S05]  /*cd80*/  EXIT ;  /* 0x000000000000794d */ /* 0x000fea0003800000 */
.L_x_10891:
[----:B------:R-:W-:-:S13]  /*cd90*/  ISETP.NE.AND P0, PT, R0, 0x1c, PT ;  /* 0x0000001c0000780c */ /* 0x000fda0003f05270 */
[----:B------:R-:W-:Y:S05]  /*cda0*/  @!P0 BRA `(.L_x_10894) ;  /* 0x000001b000008947 */ /* 0x000fea0003800000 */
[----:B------:R-:W-:-:S13]  /*cdb0*/  ISETP.NE.AND P0, PT, R0, 0x1d, PT ;  /* 0x0000001d0000780c */ /* 0x000fda0003f05270 */
[----:B------:R-:W-:Y:S05]  /*cdc0*/  @!P0 BRA `(.L_x_10895) ;  /* 0x0000017000008947 */ /* 0x000fea0003800000 */
[----:B------:R-:W-:-:S13]  /*cdd0*/  ISETP.NE.AND P0, PT, R0, 0x2c, PT ;  /* 0x0000002c0000780c */ /* 0x000fda0003f05270 */
[----:B------:R0:W-:Y:S01]  /*cde0*/  @!P0 STG.E.U8 [R2.64], RZ ;  /* 0x000000ff02008986 */ /* 0x0001e2000c101124 */
[----:B------:R-:W-:Y:S05]  /*cdf0*/  @!P0 EXIT ;  /* 0x000000000000894d */ /* 0x000fea0003800000 */
.L_x_10879:
        /* <DEDUP_REMOVED lines=20> */
.L_x_10895:
[----:B------:R-:W-:Y:S01]  /*cf40*/  STG.E.64 [R2.64], RZ ;  /* 0x000000ff02007986 */ /* 0x000fe2000c101b24 */
[----:B------:R-:W-:Y:S05]  /*cf50*/  EXIT ;  /* 0x000000000000794d */ /* 0x000fea0003800000 */
.L_x_10894:
[----:B------:R-:W-:Y:S01]  /*cf60*/  STG.E [R2.64], RZ ;  /* 0x000000ff02007986 */ /* 0x000fe2000c101924 */
[----:B------:R-:W-:Y:S05]  /*cf70*/  EXIT ;  /* 0x000000000000794d */ /* 0x000fea0003800000 */
.L_x_10896:
        /* <DEDUP_REMOVED lines=16> */
.L_x_16313:


//--------------------- .text._ZN2at6native18elementwise_kernelILi128ELi2EZNS0_22gpu_kernel_impl_nocastIZZNS0_73_GLOBAL__N__c8866d80_35_SparseBinaryOpIntersectionKernel_cu_1520ed90_315342_sparse_binary_op_intersection_kernel_implINS3_18CUDAKernelLauncherENS3_36CUDAValueSelectionIntersectionKernelINS3_9RhsProjOpEEElLl8EEEvRNS_6TensorERKS9_SC_RKSt6vectorIlSaIlEERKSt8optionalIS9_ESL_bbENKUlvE3_clEvEUllE_EEvRNS_18TensorIteratorBaseERKT_EUliE_EEviT1_ --------------------------
	.section	.text._ZN2at6native18elementwise_kernelILi128ELi2EZNS0_22gpu_kernel_impl_nocastIZZNS0_73_GLOBAL__N__c8866d80_35_SparseBinaryOpIntersectionKernel_cu_1520ed90_315342_sparse_binary_op_intersection_kernel_implINS3_18CUDAKernelLauncherENS3_36CUDAValueSelectionIntersectionKernelINS3_9RhsProjOpEEElLl8EEEvRNS_6TensorERKS9_SC_RKSt6vectorIlSaIlEERKSt8optionalIS9_ESL_bbENKUlvE3_clEvEUllE_EEvRNS_18TensorIteratorBaseERKT_EUliE_EEviT1_,"ax",@progbits
	.sectioninfo	@"SHI_REGISTERS=56"
	.align	128
        .global         _ZN2at6native18elementwise_kernelILi128ELi2EZNS0_22gpu_kernel_impl_nocastIZZNS0_73_GLOBAL__N__c8866d80_35_SparseBinaryOpIntersectionKernel_cu_1520ed90_315342_sparse_binary_op_intersection_kernel_implINS3_18CUDAKernelLauncherENS3_36CUDAValueSelectionIntersectionKernelINS3_9RhsProjOpEEElLl8EEEvRNS_6TensorERKS9_SC_RKSt6vectorIlSaIlEERKSt8optionalIS9_ESL_bbENKUlvE3_clEvEUllE_EEvRNS_18TensorIteratorBaseERKT_EUliE_EEviT1_
        .type           _ZN2at6native18elementwise_kernelILi128ELi2EZNS0_22gpu_kernel_impl_nocastIZZNS0_73_GLOBAL__N__c8866d80_35_SparseBinaryOpIntersectionKernel_cu_1520ed90_315342_sparse_binary_op_intersection_kernel_implINS3_18CUDAKernelLauncherENS3_36CUDAValueSelectionIntersectionKernelINS3_9RhsProjOpEEElLl8EEEvRNS_6TensorERKS9_SC_RKSt6vectorIlSaIlEERKSt8optionalIS9_ESL_bbENKUlvE3_clEvEUllE_EEvRNS_18TensorIteratorBaseERKT_EUliE_EEviT1_,@function
        .size           _ZN2at6native18elementwise_kernelILi128ELi2EZNS0_22gpu_kernel_impl_nocastIZZNS0_73_GLOBAL__N__c8866d80_35_SparseBinaryOpIntersectionKernel_cu_1520ed90_315342_sparse_binary_op_intersection_kernel_implINS3_18CUDAKernelLauncherENS3_36CUDAValueSelectionIntersectionKernelINS3_9RhsProjOpEEElLl8EEEvRNS_6TensorERKS9_SC_RKSt6vectorIlSaIlEERKSt8optionalIS9_ESL_bbENKUlvE3_clEvEUllE_EEvRNS_18TensorIteratorBaseERKT_EUliE_EEviT1_,(.L_x_16314 - _ZN2at6native18elementwise_kernelILi128ELi2EZNS0_22gpu_kernel_impl_nocastIZZNS0_73_GLOBAL__N__c8866d80_35_SparseBinaryOpIntersectionKernel_cu_1520ed90_315342_sparse_binary_op_intersection_kernel_implINS3_18CUDAKernelLauncherENS3_36CUDAValueSelectionIntersectionKernelINS3_9RhsProjOpEEElLl8EEEvRNS_6TensorERKS9_SC_RKSt6vectorIlSaIlEERKSt8optionalIS9_ESL_bbENKUlvE3_clEvEUllE_EEvRNS_18TensorIteratorBaseERKT_EUliE_EEviT1_)
        .other          _ZN2at6native18elementwise_kernelILi128ELi2EZNS0_22gpu_kernel_impl_nocastIZZNS0_73_GLOBAL__N__c8866d80_35_SparseBinaryOpIntersectionKernel_cu_1520ed90_315342_sparse_binary_op_intersection_kernel_implINS3_18CUDAKernelLauncherENS3_36CUDAValueSelectionIntersectionKernelINS3_9RhsProjOpEEElLl8EEEvRNS_6TensorERKS9_SC_RKSt6vectorIlSaIlEERKSt8optionalIS9_ESL_bbENKUlvE3_clEvEUllE_EEvRNS_18TensorIteratorBaseERKT_EUliE_EEviT1_,@"STO_CUDA_ENTRY STV_DEFAULT"
_ZN2at6native18elementwise_kernelILi128ELi2EZNS0_22gpu_kernel_impl_nocastIZZNS0_73_GLOBAL__N__c8866d80_35_SparseBinaryOpIntersectionKernel_cu_1520ed90_315342_sparse_binary_op_intersection_kernel_implINS3_18CUDAKernelLauncherENS3_36CUDAValueSelectionIntersectionKernelINS3_9RhsProjOpEEElLl8EEEvRNS_6TensorERKS9_SC_RKSt6vectorIlSaIlEERKSt8optionalIS9_ESL_bbENKUlvE3_clEvEUllE_EEvRNS_18TensorIteratorBaseERKT_EUliE_EEviT1_:
.text._ZN2at6native18elementwise_kernelILi128ELi2EZNS0_22gpu_kernel_impl_nocastIZZNS0_73_GLOBAL__N__c8866d80_35_SparseBinaryOpIntersectionKernel_cu_1520ed90_315342_sparse_binary_op_intersection_kernel_implINS3_18CUDAKernelLauncherENS3_36CUDAValueSelectionIntersectionKernelINS3_9RhsProjOpEEElLl8EEEvRNS_6TensorERKS9_SC_RKSt6vectorIlSaIlEERKSt8optionalIS9_ESL_bbENKUlvE3_clEvEUllE_EEvRNS_18TensorIteratorBaseERKT_EUliE_EEviT1_:
        /* <DEDUP_REMOVED lines=236> */
.L_x_10899:
        /* <DEDUP_REMOVED lines=50> */
.L_x_10905:
        /* <DEDUP_REMOVED lines=138> */
.L_x_10904:
        /* <DEDUP_REMOVED lines=75> */
.L_x_10906:
[----:B------:R-:W-:-:S04]  /*1f30*/  ISETP.NE.U32.AND P1, PT, R51, RZ, PT ;  /* 0x000000ff3300720c */ /* 0x000fc80003f25070 */
[----:B------:R-:W-:-:S13]  /*1f40*/  ISETP.NE.OR.EX P0, PT, R4, RZ, P0, P1 ;  /* 0x000000ff0400720c */ /* 0x000fda0000705710 */
[----:B------:R-:W-:Y:S05]  /*1f50*/  @!P0 BRA `(.L_x_10902) ;  /* 0x0000028000008947 */ /* 0x000fea0003800000 */
.L_x_10903:
        /* <DEDUP_REMOVED lines=40> */
.L_x_10902:
        /* <DEDUP_REMOVED lines=47> */
.L_x_10900:
[----:B-----5:R-:W-:-:S04]  /*24d0*/  LEA R6, P0, R8, c[0x0][0x370], 0x3 ;  /* 0x0000dc0008067a11 */ /* 0x020fc800078018ff */
[----:B------:R-:W-:-:S06]  /*24e0*/  LEA.HI.X R7, R8, c[0x0][0x374], R9, 0x3, P0 ;  /* 0x0000dd0008077a11 */ /* 0x000fcc00000f1c09 */
[----:B------:R-:W5:Y:S03]  /*24f0*/  LDG.E.64 R6, [R6.64] ;  /* 0x0000000a06067981 */ /* 0x000f66000c1e1b00 */
.L_x_10901:
        /* <DEDUP_REMOVED lines=22> */
.L_x_10908:
        /* <DEDUP_REMOVED lines=23> */
.L_x_10907:
        /* <DEDUP_REMOVED lines=10> */
.L_x_10910:
        /* <DEDUP_REMOVED lines=23> */
.L_x_10909:
        /* <DEDUP_REMOVED lines=21> */
.L_x_10898:
[----:B------:R-:W-:Y:S05]  /*2b30*/  BSYNC B0 ;  /* 0x0000000000007941 */ /* 0x000fea0003800000 */
.L_x_10897:
        /* <DEDUP_REMOVED lines=230> */
.L_x_10911:
        /* <DEDUP_REMOVED lines=54> */
.L_x_10917:
        /* <DEDUP_REMOVED lines=138> */
.L_x_10916:
        /* <DEDUP_REMOVED lines=75> */
.L_x_10918:
[----:B------:R-:W-:-:S04]  /*4a50*/  ISETP.NE.U32.AND P1, PT, R52, RZ, PT ;  /* 0x000000ff3400720c */ /* 0x000fc80003f25070 */
[----:B------:R-:W-:-:S13]  /*4a60*/  ISETP.NE.OR.EX P0, PT, R3, RZ, P0, P1 ;  /* 0x000000ff0300720c */ /* 0x000fda0000705710 */
[----:B------:R-:W-:Y:S05]  /*4a70*/  @!P0 BRA `(.L_x_10914) ;  /* 0x0000028000008947 */ /* 0x000fea0003800000 */
.L_x_10915:
        /* <DEDUP_REMOVED lines=40> */
.L_x_10914:
        /* <DEDUP_REMOVED lines=47> */
.L_x_10912:
[----:B-----5:R-:W-:-:S04]  /*4ff0*/  LEA R4, P0, R8, c[0x0][0x370], 0x3 ;  /* 0x0000dc0008047a11 */ /* 0x020fc800078018ff */
[----:B------:R-:W-:-:S06]  /*5000*/  LEA.HI.X R5, R8, c[0x0][0x374], R9, 0x3, P0 ;  /* 0x0000dd0008057a11 */ /* 0x000fcc00000f1c09 */
[----:B------:R-:W5:Y:S03]  /*5010*/  LDG.E.64 R4, [R4.64] ;  /* 0x0000000a04047981 */ /* 0x000f66000c1e1b00 */
.L_x_10913:
        /* <DEDUP_REMOVED lines=23> */
.L_x_10920:
        /* <DEDUP_REMOVED lines=23> */
.L_x_10919:
[----:B------:R-:W-:Y:S05]  /*5300*/  @!P0 BRA `(.L_x_10921) ;  /* 0x0000018000008947 */ /* 0x000fea0003800000 */
[----:B------:R-:W-:Y:S02]  /*5310*/  BSSY B0, `(.L_x_10921) ;  /* 0x0000017000007945 */ /* 0x000fe40003800000 */
.L_x_10922:
        /* <DEDUP_REMOVED lines=23> */
.L_x_10921:
        /* <DEDUP_REMOVED lines=17> */
.L_x_10923:
        /* <DEDUP_REMOVED lines=14> */
.L_x_16314:


//--------------------- .text._ZN2at6native27unrolled_elementwise_kernelIZZNS0_73_GLOBAL__N__c8866d80_35_SparseBinaryOpIntersectionKernel_cu_1520ed90_315342_sparse_binary_op_intersection_kernel_implINS2_18CUDAKernelLauncherENS2_36CUDAValueSelectionIntersectionKernelINS2_9RhsProjOpEEElLl8EEEvRNS_6TensorERKS8_SB_RKSt6vectorIlSaIlEERKSt8optionalIS8_ESK_bbENKUlvE3_clEvEUllE_St5arrayIPcLm2EELi4E23TrivialOffsetCalculatorILi1EjESR_NS0_6memory15LoadWithoutCastENSS_16StoreWithoutCastEEEviT_T0_T2_T3_T4_T5_ --------------------------
	.section	.text._ZN2at6native27unrolled_elementwise_kernelIZZNS0_73_GLOBAL__N__c8866d80_35_SparseBinaryOpIntersectionKernel_cu_1520ed90_315342_sparse_binary_op_intersection_kernel_implINS2_18CUDAKernelLauncherENS2_36CUDAValueSelectionIntersectionKernelINS2_9RhsProjOpEEElLl8EEEvRNS_6TensorERKS8_SB_RKSt6vectorIlSaIlEERKSt8optionalIS8_ESK_bbENKUlvE3_clEvEUllE_St5arrayIPcLm2EELi4E23TrivialOffsetCalculatorILi1EjESR_NS0_6memory15LoadWithoutCastENSS_16StoreWithoutCastEEEviT_T0_T2_T3_T4_T5_,"ax",@progbits
	.sectioninfo	@"SHI_REGISTERS=32"
	.align	128
        .global         _ZN2at6native27unrolled_elementwise_kernelIZZNS0_73_GLOBAL__N__c8866d80_35_SparseBinaryOpIntersectionKernel_cu_1520ed90_315342_sparse_binary_op_intersection_kernel_implINS2_18CUDAKernelLauncherENS2_36CUDAValueSelectionIntersectionKernelINS2_9RhsProjOpEEElLl8EEEvRNS_6TensorERKS8_SB_RKSt6vectorIlSaIlEERKSt8optionalIS8_ESK_bbENKUlvE3_clEvEUllE_St5arrayIPcLm2EELi4E23TrivialOffsetCalculatorILi1EjESR_NS0_6memory15LoadWithoutCastENSS_16StoreWithoutCastEEEviT_T0_T2_T3_T4_T5_
        .type           _ZN2at6native27unrolled_elementwise_kernelIZZNS0_73_GLOBAL__N__c8866d80_35_SparseBinaryOpIntersectionKernel_cu_1520ed90_315342_sparse_binary_op_intersection_kernel_implINS2_18CUDAKernelLauncherENS2_36CUDAValueSelectionIntersectionKernelINS2_9RhsProjOpEEElLl8EEEvRNS_6TensorERKS8_SB_RKSt6vectorIlSaIlEERKSt8optionalIS8_ESK_bbENKUlvE3_clEvEUllE_St5arrayIPcLm2EELi4E23TrivialOffsetCalculatorILi1EjESR_NS0_6memory15LoadWithoutCastENSS_16StoreWithoutCastEEEviT_T0_T2_T3_T4_T5_,@function
        .size           _ZN2at6native27unrolled_elementwise_kernelIZZNS0_73_GLOBAL__N__c8866d80_35_SparseBinaryOpIntersectionKernel_cu_1520ed90_315342_sparse_binary_op_intersection_kernel_implINS2_18CUDAKernelLauncherENS2_36CUDAValueSelectionIntersectionKernelINS2_9RhsProjOpEEElLl8EEEvRNS_6TensorERKS8_SB_RKSt6vectorIlSaIlEERKSt8optionalIS8_ESK_bbENKUlvE3_clEvEUllE_St5arrayIPcLm2EELi4E23TrivialOffsetCalculatorILi1EjESR_NS0_6memory15LoadWithoutCastENSS_16StoreWithoutCastEEEviT_T0_T2_T3_T4_T5_,(.L_x_16315 - _ZN2at6native27unrolled_elementwise_kernelIZZNS0_73_GLOBAL__N__c8866d80_35_SparseBinaryOpIntersectionKernel_cu_1520ed90_315342_sparse_binary_op_intersection_kernel_implINS2_18CUDAKernelLauncherENS2_36CUDAValueSelectionIntersectionKernelINS2_9RhsProjOpEEElLl8EEEvRNS_6TensorERKS8_SB_RKSt6vectorIlSaIlEERKSt8optionalIS8_ESK_bbENKUlvE3_clEvEUllE_St5arrayIPcLm2EELi4E23TrivialOffsetCalculatorILi1EjESR_NS0_6memory15LoadWithoutCastENSS_16StoreWithoutCastEEEviT_T0_T2_T3_T4_T5_)
        .other          _ZN2at6native27unrolled_elementwise_kernelIZZNS0_73_GLOBAL__N__c8866d80_35_SparseBinaryOpIntersectionKernel_cu_1520ed90_315342_sparse_binary_op_intersection_kernel_implINS2_18CUDAKernelLauncherENS2_36CUDAValueSelectionIntersectionKernelINS2_9RhsProjOpEEElLl8EEEvRNS_6TensorERKS8_SB_RKSt6vectorIlSaIlEERKSt8optionalIS8_ESK_bbENKUlvE3_clEvEUllE_St5arrayIPcLm2EELi4E23TrivialOffsetCalculatorILi1EjESR_NS0_6memory15LoadWithoutCastENSS_16StoreWithoutCastEEEviT_T0_T2_T3_T4_T5_,@"STO_CUDA_ENTRY STV_DEFAULT"
_ZN2at6native27unrolled_elementwise_kernelIZZNS0_73_GLOBAL__N__c8866d80_35_SparseBinaryOpIntersectionKernel_cu_1520ed90_315342_sparse_binary_op_intersection_kernel_implINS2_18CUDAKernelLauncherENS2_36CUDAValueSelectionIntersectionKernelINS2_9RhsProjOpEEElLl8EEEvRNS_6TensorERKS8_SB_RKSt6vectorIlSaIlEERKSt8optionalIS8_ESK_bbENKUlvE3_clEvEUllE_St5arrayIPcLm2EELi4E23TrivialOffsetCalculatorILi1EjESR_NS0_6memory15LoadWithoutCastENSS_16StoreWithoutCastEEEviT_T0_T2_T3_T4_T5_:
.text._ZN2at6native27unrolled_elementwise_kernelIZZNS0_73_GLOBAL__N__c8866d80_35_SparseBinaryOpIntersectionKernel_cu_1520ed90_315342_sparse_binary_op_intersection_kernel_implINS2_18CUDAKernelLauncherENS2_36CUDAValueSelectionIntersectionKernelINS2_9RhsProjOpEEElLl8EEEvRNS_6TensorERKS8_SB_RKSt6vectorIlSaIlEERKSt8optionalIS8_ESK_bbENKUlvE3_clEvEUllE_St5arrayIPcLm2EELi4E23TrivialOffsetCalculatorILi1EjESR_NS0_6memory15LoadWithoutCastENSS_16StoreWithoutCastEEEviT_T0_T2_T3_T4_T5_:
        /* <DEDUP_REMOVED lines=136> */
.L_x_10931:
        /* <DEDUP_REMOVED lines=136> */
.L_x_10930:
        /* <DEDUP_REMOVED lines=73> */
.L_x_10932:
[----:B------:R-:W-:-:S04]  /*1590*/  ISETP.NE.U32.AND P1, PT, R26, RZ, PT ;  /* 0x000000ff1a00720c */ /* 0x000fc80003f25070 */
[----:B------:R-:W-:-:S13]  /*15a0*/  ISETP.NE.OR.EX P0, PT, R5, RZ, P0, P1 ;  /* 0x000000ff0500720c */ /* 0x000fda0000705710 */
[----:B------:R-:W-:Y:S05]  /*15b0*/  @!P0 BRA `(.L_x_10928) ;  /* 0x0000028000008947 */ /* 0x000fea0003800000 */
.L_x_10929:
        /* <DEDUP_REMOVED lines=40> */
.L_x_10928:
        /* <DEDUP_REMOVED lines=50> */
.L_x_10926:
[----:B0----5:R-:W-:-:S04]  /*1b60*/  LEA R6, P0, R8, c[0x0][0x168], 0x3 ;  /* 0x00005a0008067a11 */ /* 0x021fc800078018ff */
[----:B------:R-:W-:-:S06]  /*1b70*/  LEA.HI.X R7, R8, c[0x0][0x16c], R9, 0x3, P0 ;  /* 0x00005b0008077a11 */ /* 0x000fcc00000f1c09 */
[----:B------:R-:W5:Y:S03]  /*1b80*/  LDG.E.64 R6, [R6.64] ;  /* 0x0000000a06067981 */ /* 0x000f66000c1e1b00 */
.L_x_10927:
        /* <DEDUP_REMOVED lines=16> */
.L_x_10934:
        /* <DEDUP_REMOVED lines=23> */
.L_x_10933:
        /* <DEDUP_REMOVED lines=18> */
.L_x_10936:
        /* <DEDUP_REMOVED lines=23> */
.L_x_10935:
        /* <DEDUP_REMOVED lines=14> */
.L_x_10925:
[----:B------:R-:W-:Y:S05]  /*2170*/  BSYNC B0 ;  /* 0x0000000000007941 */ /* 0x000fea0003800000 */
.L_x_10924:
        /* <DEDUP_REMOVED lines=50> */
.L_x_10944:
        /* <DEDUP_REMOVED lines=136> */
.L_x_10943:
        /* <DEDUP_REMOVED lines=73> */
.L_x_10945:
[----:B------:R-:W-:-:S04]  /*31b0*/  ISETP.NE.U32.AND P1, PT, R6, RZ, PT ;  /* 0x000000ff0600720c */ /* 0x000fc80003f25070 */
[----:B------:R-:W-:-:S13]  /*31c0*/  ISETP.NE.OR.EX P0, PT, R26, RZ, P0, P1 ;  /* 0x000000ff1a00720c */ /* 0x000fda0000705710 */
[----:B------:R-:W-:Y:S05]  /*31d0*/  @!P0 BRA `(.L_x_10941) ;  /* 0x0000028000008947 */ /* 0x000fea0003800000 */
.L_x_10942:
        /* <DEDUP_REMOVED lines=40> */
.L_x_10941:
        /* <DEDUP_REMOVED lines=45> */
.L_x_10939:
[----:B-----5:R-:W-:-:S04]  /*3730*/  LEA R8, P0, R14, c[0x0][0x168], 0x3 ;  /* 0x00005a000e087a11 */ /* 0x020fc800078018ff */
[----:B------:R-:W-:-:S06]  /*3740*/  LEA.HI.X R9, R14, c[0x0][0x16c], R15, 0x3, P0 ;  /* 0x00005b000e097a11 */ /* 0x000fcc00000f1c0f */
[----:B------:R-:W5:Y:S03]  /*3750*/  LD.E.64 R8, [R8.64] ;  /* 0x0000000a08087980 */ /* 0x000f66000c101b00 */
.L_x_10940:
        /* <DEDUP_REMOVED lines=19> */
.L_x_10947:
        /* <DEDUP_REMOVED lines=19> */
.L_x_10946:
[----:B------:R-:W-:Y:S01]  /*39c0*/  MOV R17, c[0x0][0x1d4] ;  /* 0x0000750000117a02 */ /* 0x000fe20000000f00 */
[----:B------:R-:W-:Y:S05]  /*39d0*/  @!P0 BRA `(.L_x_10948) ;  /* 0x0000016000008947 */ /* 0x000fea0003800000 */
[----:B------:R-:W-:Y:S01]  /*39e0*/  BSSY B1, `(.L_x_10948) ;  /* 0x0000015000017945 */ /* 0x000fe20003800000 */
[----:B------:R-:W-:Y:S02]  /*39f0*/  IMAD.MOV.U32 R19, RZ, RZ, c[0x0][0x1d0] ;  /* 0x00007400ff137624 */ /* 0x000fe400078e00ff */
[----:B------:R-:W-:Y:S02]  /*3a00*/  IMAD.MOV.U32 R17, RZ, RZ, c[0x0][0x1d4] ;  /* 0x00007500ff117624 */ /* 0x000fe400078e00ff */
.L_x_10949:
        /* <DEDUP_REMOVED lines=19> */
.L_x_10948:
        /* <DEDUP_REMOVED lines=14> */
.L_x_10938:
[----:B------:R-:W-:Y:S05]  /*3c20*/  BSYNC B0 ;  /* 0x0000000000007941 */ /* 0x000fea0003800000 */
.L_x_10937:
        /* <DEDUP_REMOVED lines=49> */
.L_x_10957:
        /* <DEDUP_REMOVED lines=137> */
.L_x_10956:
        /* <DEDUP_REMOVED lines=74> */
.L_x_10958:
[----:B------:R-:W-:-:S04]  /*4c70*/  ISETP.NE.U32.AND P1, PT, R24, RZ, PT ;  /* 0x000000ff1800720c */ /* 0x000fc80003f25070 */
[----:B------:R-:W-:-:S13]  /*4c80*/  ISETP.NE.OR.EX P0, PT, R25, RZ, P0, P1 ;  /* 0x000000ff1900720c */ /* 0x000fda0000705710 */
[----:B------:R-:W-:Y:S05]  /*4c90*/  @!P0 BRA `(.L_x_10954) ;  /* 0x0000029000008947 */ /* 0x000fea0003800000 */
.L_x_10955:
        /* <DEDUP_REMOVED lines=41> */
.L_x_10954:
        /* <DEDUP_REMOVED lines=45> */
.L_x_10952:
[----:B-----5:R-:W-:-:S04]  /*5200*/  LEA R22, P0, R12, c[0x0][0x168], 0x3 ;  /* 0x00005a000c167a11 */ /* 0x020fc800078018ff */
[----:B------:R-:W-:-:S06]  /*5210*/  LEA.HI.X R23, R12, c[0x0][0x16c], R13, 0x3, P0 ;  /* 0x00005b000c177a11 */ /* 0x000fcc00000f1c0d */
[----:B------:R-:W5:Y:S03]  /*5220*/  LD.E.64 R22, [R22.64] ;  /* 0x0000000a16167980 */ /* 0x000f66000c101b00 */
.L_x_10953:
        /* <DEDUP_REMOVED lines=20> */
.L_x_10960:
        /* <DEDUP_REMOVED lines=19> */
.L_x_10959:
[----:B------:R-:W-:Y:S05]  /*54a0*/  @!P0 BRA `(.L_x_10961) ;  /* 0x0000016000008947 */ /* 0x000fea0003800000 */
[----:B------:R-:W-:Y:S01]  /*54b0*/  BSSY B1, `(.L_x_10961) ;  /* 0x0000015000017945 */ /* 0x000fe20003800000 */
[----:B------:R-:W-:Y:S02]  /*54c0*/  IMAD.MOV.U32 R15, RZ, RZ, c[0x0][0x1d0] ;  /* 0x00007400ff0f7624 */ /* 0x000fe400078e00ff */
[----:B------:R-:W-:Y:S02]  /*54d0*/  IMAD.MOV.U32 R13, RZ, RZ, c[0x0][0x1d4] ;  /* 0x00007500ff0d7624 */ /* 0x000fe400078e00ff */
.L_x_10962:
        /* <DEDUP_REMOVED lines=19> */
.L_x_10961:
        /* <DEDUP_REMOVED lines=14> */
.L_x_10951:
[----:B------:R-:W-:Y:S05]  /*56f0*/  BSYNC B0 ;  /* 0x0000000000007941 */ /* 0x000fea0003800000 */
.L_x_10950:
        /* <DEDUP_REMOVED lines=49> */
.L_x_10970:
        /* <DEDUP_REMOVED lines=137> */
.L_x_10969:
        /* <DEDUP_REMOVED lines=74> */
.L_x_10971:
[----:B------:R-:W-:-:S04]  /*6740*/  ISETP.NE.U32.AND P1, PT, R27, RZ, PT ;  /* 0x000000ff1b00720c */ /* 0x000fc80003f25070 */
[----:B------:R-:W-:-:S13]  /*6750*/  ISETP.NE.OR.EX P0, PT, R4, RZ, P0, P1 ;  /* 0x000000ff0400720c */ /* 0x000fda0000705710 */
[----:B------:R-:W-:Y:S05]  /*6760*/  @!P0 BRA `(.L_x_10967) ;  /* 0x0000028000008947 */ /* 0x000fea0003800000 */
.L_x_10968:
        /* <DEDUP_REMOVED lines=40> */
.L_x_10967:
        /* <DEDUP_REMOVED lines=45> */
.L_x_10965:
[----:B-----5:R-:W-:-:S04]  /*6cc0*/  LEA R20, P0, R10, c[0x0][0x168], 0x3 ;  /* 0x00005a000a147a11 */ /* 0x020fc800078018ff */
[----:B------:R-:W-:-:S06]  /*6cd0*/  LEA.HI.X R21, R10, c[0x0][0x16c], R11, 0x3, P0 ;  /* 0x00005b000a157a11 */ /* 0x000fcc00000f1c0b */
[----:B------:R-:W5:Y:S03]  /*6ce0*/  LD.E.64 R20, [R20.64] ;  /* 0x0000000a14147980 */ /* 0x000f66000c101b00 */
.L_x_10966:
        /* <DEDUP_REMOVED lines=20> */
.L_x_10973:
        /* <DEDUP_REMOVED lines=19> */
.L_x_10972:
[----:B------:R-:W-:Y:S05]  /*6f60*/  @!P0 BRA `(.L_x_10974) ;  /* 0x0000016000008947 */ /* 0x000fea0003800000 */
[----:B------:R-:W-:Y:S01]  /*6f70*/  BSSY B1, `(.L_x_10974) ;  /* 0x0000015000017945 */ /* 0x000fe20003800000 */
[----:B------:R-:W-:Y:S02]  /*6f80*/  IMAD.MOV.U32 R11, RZ, RZ, c[0x0][0x1d0] ;  /* 0x00007400ff0b7624 */ /* 0x000fe400078e00ff */
[----:B------:R-:W-:Y:S02]  /*6f90*/  IMAD.MOV.U32 R7, RZ, RZ, c[0x0][0x1d4] ;  /* 0x00007500ff077624 */ /* 0x000fe400078e00ff */
.L_x_10975:
        /* <DEDUP_REMOVED lines=19> */
.L_x_10974:
        /* <DEDUP_REMOVED lines=14> */
.L_x_10964:
[----:B------:R-:W-:Y:S05]  /*71b0*/  BSYNC B0 ;  /* 0x0000000000007941 */ /* 0x000fea0003800000 */
.L_x_10963:
        /* <DEDUP_REMOVED lines=24> */
.L_x_10977:
[----:B0-----:R-:W-:Y:S05]  /*7340*/  BSYNC B0 ;  /* 0x0000000000007941 */ /* 0x001fea0003800000 */
.L_x_10976:
[----:B------:R-:W-:-:S13]  /*7350*/  ISETP.GE.AND P0, PT, R0, R9, PT ;  /* 0x000000090000720c */ /* 0x000fda0003f06270 */
[----:B------:R-:W-:Y:S05]  /*7360*/  @P0 EXIT ;  /* 0x000000000000094d */ /* 0x000fea0003800000 */
[----:B------:R-:W-:Y:S02]  /*7370*/  IMAD R2, R7, 0x200, R0 ;  /* 0x0000020007027824 */ /* 0x000fe400078e0200 */
[----:B------:R-:W-:-:S04]  /*7380*/  IMAD.MOV.U32 R3, RZ, RZ, 0x8 ;  /* 0x00000008ff037424 */ /* 0x000fc800078e00ff */
[----:B------:R-:W-:-:S05]  /*7390*/  IMAD.WIDE.U32 R2, R2, R3, c[0x0][0x1f8] ;  /* 0x00007e0002027625 */ /* 0x000fca00078e0003 */
[----:B------:R-:W-:Y:S01]  /*73a0*/  STG.E.64 [R2.64], RZ ;  /* 0x000000ff02007986 */ /* 0x000fe2000c101b0a */
[----:B------:R-:W-:Y:S05]  /*73b0*/  EXIT ;  /* 0x000000000000794d */ /* 0x000fea0003800000 */
.L_x_10978:
        /* <DEDUP_REMOVED lines=12> */
.L_x_16315:


//--------------------- .text._ZN2at6native29vectorized_elementwise_kernelILi2EZZNS0_73_GLOBAL__N__c8866d80_35_SparseBinaryOpIntersectionKernel_cu_1520ed90_315342_sparse_binary_op_intersection_kernel_implINS2_18CUDAKernelLauncherENS2_36CUDAValueSelectionIntersectionKernelINS2_9RhsProjOpEEElLl8EEEvRNS_6TensorERKS8_SB_RKSt6vectorIlSaIlEERKSt8optionalIS8_ESK_bbENKUlvE3_clEvEUllE_St5arrayIPcLm2EEEEviT0_T1_ --------------------------
	.section	.text._ZN2at6native29vectorized_elementwise_kernelILi2EZZNS0_73_GLOBAL__N__c8866d80_35_SparseBinaryOpIntersectionKernel_cu_1520ed90_315342_sparse_binary_op_intersection_kernel_implINS2_18CUDAKernelLauncherENS2_36CUDAValueSelectionIntersectionKernelINS2_9RhsProjOpEEElLl8EEEvRNS_6TensorERKS8_SB_RKSt6vectorIlSaIlEERKSt8optionalIS8_ESK_bbENKUlvE3_clEvEUllE_St5arrayIPcLm2EEEEviT0_T1_,"ax",@progbits
	.sectioninfo	@"SHI_REGISTERS=40"
	.align	128
        .global         _ZN2at6native29vectorized_elementwise_kernelILi2EZZNS0_73_GLOBAL__N__c8866d80_35_SparseBinaryOpIntersectionKernel_cu_1520ed90_315342_sparse_binary_op_intersection_kernel_implINS2_18CUDAKernelLauncherENS2_36CUDAValueSelectionIntersectionKernelINS2_9RhsProjOpEEElLl8EEEvRNS_6TensorERKS8_SB_RKSt6vectorIlSaIlEERKSt8optionalIS8_ESK_bbENKUlvE3_clEvEUllE_St5arrayIPcLm2EEEEviT0_T1_
        .type           _ZN2at6native29vectorized_elementwise_kernelILi2EZZNS0_73_GLOBAL__N__c8866d80_35_SparseBinaryOpIntersectionKernel_cu_1520ed90_315342_sparse_binary_op_intersection_kernel_implINS2_18CUDAKernelLauncherENS2_36CUDAValueSelectionIntersectionKernelINS2_9RhsProjOpEEElLl8EEEvRNS_6TensorERKS8_SB_RKSt6vectorIlSaIlEERKSt8optionalIS8_ESK_bbENKUlvE3_clEvEUllE_St5arrayIPcLm2EEEEviT0_T1_,@function
        .size           _ZN2at6native29vectorized_elementwise_kernelILi2EZZNS0_73_GLOBAL__N__c8866d80_35_SparseBinaryOpIntersectionKernel_cu_1520ed90_315342_sparse_binary_op_intersection_kernel_implINS2_18CUDAKernelLauncherENS2_36CUDAValueSelectionIntersectionKernelINS2_9RhsProjOpEEElLl8EEEvRNS_6TensorERKS8_SB_RKSt6vectorIlSaIlEERKSt8optionalIS8_ESK_bbENKUlvE3_clEvEUllE_St5arrayIPcLm2EEEEviT0_T1_,(.L_x_16316 - _ZN2at6native29vectorized_elementwise_kernelILi2EZZNS0_73_GLOBAL__N__c8866d80_35_SparseBinaryOpIntersectionKernel_cu_1520ed90_315342_sparse_binary_op_intersection_kernel_implINS2_18CUDAKernelLauncherENS2_36CUDAValueSelectionIntersectionKernelINS2_9RhsProjOpEEElLl8EEEvRNS_6TensorERKS8_SB_RKSt6vectorIlSaIlEERKSt8optionalIS8_ESK_bbENKUlvE3_clEvEUllE_St5arrayIPcLm2EEEEviT0_T1_)
        .other          _ZN2at6native29vectorized_elementwise_kernelILi2EZZNS0_73_GLOBAL__N__c8866d80_35_SparseBinaryOpIntersectionKernel_cu_1520ed90_315342_sparse_binary_op_intersection_kernel_implINS2_18CUDAKernelLauncherENS2_36CUDAValueSelectionIntersectionKernelINS2_9RhsProjOpEEElLl8EEEvRNS_6TensorERKS8_SB_RKSt6vectorIlSaIlEERKSt8optionalIS8_ESK_bbENKUlvE3_clEvEUllE_St5arrayIPcLm2EEEEviT0_T1_,@"STO_CUDA_ENTRY STV_DEFAULT"
_ZN2at6native29vectorized_elementwise_kernelILi2EZZNS0_73_GLOBAL__N__c8866d80_35_SparseBinaryOpIntersectionKernel_cu_1520ed90_315342_sparse_binary_op_intersection_kernel_implINS2_18CUDAKernelLauncherENS2_36CUDAValueSelectionIntersectionKernelINS2_9RhsProjOpEEElLl8EEEvRNS_6TensorERKS8_SB_RKSt6vectorIlSaIlEERKSt8optionalIS8_ESK_bbENKUlvE3_clEvEUllE_St5arrayIPcLm2EEEEviT0_T1_:
.text._ZN2at6native29vectorized_elementwise_kernelILi2EZZNS0_73_GLOBAL__N__c8866d80_35_SparseBinaryOpIntersectionKernel_cu_1520ed90_315342_sparse_binary_op_intersection_kernel_implINS2_18CUDAKernelLauncherENS2_36CUDAValueSelectionIntersectionKernelINS2_9RhsProjOpEEElLl8EEEvRNS_6TensorERKS8_SB_RKSt6vectorIlSaIlEERKSt8optionalIS8_ESK_bbENKUlvE3_clEvEUllE_St5arrayIPcLm2EEEEviT0_T1_:
        /* <DEDUP_REMOVED lines=124> */
.L_x_10985:
        /* <DEDUP_REMOVED lines=139> */
.L_x_10984:
        /* <DEDUP_REMOVED lines=76> */
.L_x_10986:
[----:B------:R-:W-:-:S04]  /*1530*/  ISETP.NE.U32.AND P1, PT, RZ, UR5, PT ;  /* 0x00000005ff007c0c */ /* 0x000fc8000bf25070 */
[----:B------:R-:W-:-:S13]  /*1540*/  ISETP.NE.OR.EX P0, PT, RZ, UR8, P0, P1 ;  /* 0x00000008ff007c0c */ /* 0x000fda0008705710 */
[----:B------:R-:W-:Y:S05]  /*1550*/  @!P0 BRA `(.L_x_10982) ;  /* 0x0000029000008947 */ /* 0x000fea0003800000 */
.L_x_10983:
        /* <DEDUP_REMOVED lines=41> */
.L_x_10982:
        /* <DEDUP_REMOVED lines=49> */
.L_x_10980:
[----:B-----5:R-:W-:-:S04]  /*1b00*/  LEA R24, P0, R4, c[0x0][0x168], 0x3 ;  /* 0x00005a0004187a11 */ /* 0x020fc800078018ff */
[----:B------:R-:W-:-:S06]  /*1b10*/  LEA.HI.X R25, R4, c[0x0][0x16c], R5, 0x3, P0 ;  /* 0x00005b0004197a11 */ /* 0x000fcc00000f1c05 */
[----:B------:R-:W5:Y:S03]  /*1b20*/  LDG.E.64 R24, [R24.64] ;  /* 0x0000000a18187981 */ /* 0x000f66000c1e1b00 */
.L_x_10981:
        /* <DEDUP_REMOVED lines=20> */
.L_x_10988:
        /* <DEDUP_REMOVED lines=23> */
.L_x_10987:
        /* <DEDUP_REMOVED lines=8> */
.L_x_10990:
        /* <DEDUP_REMOVED lines=23> */
.L_x_10989:
        /* <DEDUP_REMOVED lines=60> */
.L_x_10996:
        /* <DEDUP_REMOVED lines=137> */
.L_x_10995:
        /* <DEDUP_REMOVED lines=74> */
.L_x_10997:
[----:B------:R-:W-:-:S04]  /*30c0*/  ISETP.NE.U32.AND P3, PT, RZ, UR5, PT ;  /* 0x00000005ff007c0c */ /* 0x000fc8000bf65070 */
[----:B------:R-:W-:-:S13]  /*30d0*/  ISETP.NE.OR.EX P0, PT, RZ, UR8, P0, P3 ;  /* 0x00000008ff007c0c */ /* 0x000fda0008705730 */
[----:B------:R-:W-:Y:S05]  /*30e0*/  @!P0 BRA `(.L_x_10993) ;  /* 0x0000028000008947 */ /* 0x000fea0003800000 */
.L_x_10994:
        /* <DEDUP_REMOVED lines=40> */
.L_x_10993:
        /* <DEDUP_REMOVED lines=49> */
.L_x_10991:
[----:B0-----:R-:W-:-:S04]  /*3680*/  LEA R22, P0, R6, c[0x0][0x168], 0x3 ;  /* 0x00005a0006167a11 */ /* 0x001fc800078018ff */
[----:B------:R-:W-:-:S06]  /*3690*/  LEA.HI.X R23, R6, c[0x0][0x16c], R7, 0x3, P0 ;  /* 0x00005b0006177a11 */ /* 0x000fcc00000f1c07 */
[----:B------:R-:W5:Y:S03]  /*36a0*/  LD.E.64 R22, [R22.64] ;  /* 0x0000000a16167980 */ /* 0x000f66000c101b00 */
.L_x_10992:
        /* <DEDUP_REMOVED lines=12> */
.L_x_10999:
        /* <DEDUP_REMOVED lines=19> */
.L_x_10998:
[----:B------:R-:W-:Y:S05]  /*38a0*/  @!P1 BRA `(.L_x_11000) ;  /* 0x0000018000009947 */ /* 0x000fea0003800000 */
[----:B------:R-:W-:Y:S01]  /*38b0*/  BSSY B0, `(.L_x_11000) ;  /* 0x0000017000007945 */ /* 0x000fe20003800000 */
[----:B------:R-:W-:Y:S01]  /*38c0*/  IMAD.MOV.U32 R31, RZ, RZ, R3 ;  /* 0x000000ffff1f7224 */ /* 0x000fe200078e0003 */
[----:B------:R-:W-:Y:S01]  /*38d0*/  MOV R30, R4 ;  /* 0x00000004001e7202 */ /* 0x000fe20000000f00 */
[----:B------:R-:W-:Y:S02]  /*38e0*/  IMAD.MOV.U32 R26, RZ, RZ, c[0x0][0x1d0] ;  /* 0x00007400ff1a7624 */ /* 0x000fe400078e00ff */
[----:B------:R-:W-:Y:S02]  /*38f0*/  IMAD.MOV.U32 R5, RZ, RZ, c[0x0][0x1d4] ;  /* 0x00007500ff057624 */ /* 0x000fe400078e00ff */
.L_x_11001:
        /* <DEDUP_REMOVED lines=19> */
.L_x_11000:
        /* <DEDUP_REMOVED lines=60> */
.L_x_11007:
        /* <DEDUP_REMOVED lines=137> */
.L_x_11006:
        /* <DEDUP_REMOVED lines=74> */
.L_x_11008:
[----:B------:R-:W-:-:S04]  /*4b20*/  ISETP.NE.U32.AND P3, PT, RZ, UR5, PT ;  /* 0x00000005ff007c0c */ /* 0x000fc8000bf65070 */
[----:B------:R-:W-:-:S13]  /*4b30*/  ISETP.NE.OR.EX P0, PT, RZ, UR8, P0, P3 ;  /* 0x00000008ff007c0c */ /* 0x000fda0008705730 */
[----:B------:R-:W-:Y:S05]  /*4b40*/  @!P0 BRA `(.L_x_11004) ;  /* 0x000002a000008947 */ /* 0x000fea0003800000 */
.L_x_11005:
        /* <DEDUP_REMOVED lines=42> */
.L_x_11004:
        /* <DEDUP_REMOVED lines=49> */
.L_x_11002:
[----:B0-----:R-:W-:-:S04]  /*5100*/  LEA R20, P0, R16, c[0x0][0x168], 0x3 ;  /* 0x00005a0010147a11 */ /* 0x001fc800078018ff */
[----:B------:R-:W-:-:S06]  /*5110*/  LEA.HI.X R21, R16, c[0x0][0x16c], R17, 0x3, P0 ;  /* 0x00005b0010157a11 */ /* 0x000fcc00000f1c11 */
[----:B------:R-:W5:Y:S03]  /*5120*/  LD.E.64 R20, [R20.64] ;  /* 0x0000000a14147980 */ /* 0x000f66000c101b00 */
.L_x_11003:
        /* <DEDUP_REMOVED lines=12> */
.L_x_11010:
        /* <DEDUP_REMOVED lines=19> */
.L_x_11009:
[----:B------:R-:W-:Y:S05]  /*5320*/  @!P1 BRA `(.L_x_11011) ;  /* 0x0000018000009947 */ /* 0x000fea0003800000 */
[----:B------:R-:W-:Y:S01]  /*5330*/  BSSY B0, `(.L_x_11011) ;  /* 0x0000017000007945 */ /* 0x000fe20003800000 */
[----:B------:R-:W-:Y:S01]  /*5340*/  IMAD.MOV.U32 R29, RZ, RZ, R3 ;  /* 0x000000ffff1d7224 */ /* 0x000fe200078e0003 */
[----:B------:R-:W-:Y:S01]  /*5350*/  MOV R5, c[0x0][0x1d4] ;  /* 0x0000750000057a02 */ /* 0x000fe20000000f00 */
[----:B------:R-:W-:Y:S02]  /*5360*/  IMAD.MOV.U32 R28, RZ, RZ, R4 ;  /* 0x000000ffff1c7224 */ /* 0x000fe400078e0004 */
[----:B------:R-:W-:-:S03]  /*5370*/  IMAD.MOV.U32 R24, RZ, RZ, c[0x0][0x1d0] ;  /* 0x00007400ff187624 */ /* 0x000fc600078e00ff */
.L_x_11012:
        /* <DEDUP_REMOVED lines=19> */
.L_x_11011:
        /* <DEDUP_REMOVED lines=60> */
.L_x_11018:
        /* <DEDUP_REMOVED lines=137> */
.L_x_11017:
        /* <DEDUP_REMOVED lines=74> */
.L_x_11019:
[----:B------:R-:W-:-:S04]  /*65a0*/  ISETP.NE.U32.AND P3, PT, RZ, UR5, PT ;  /* 0x00000005ff007c0c */ /* 0x000fc8000bf65070 */
[----:B------:R-:W-:-:S13]  /*65b0*/  ISETP.NE.OR.EX P0, PT, RZ, UR8, P0, P3 ;  /* 0x00000008ff007c0c */ /* 0x000fda0008705730 */
[----:B------:R-:W-:Y:S05]  /*65c0*/  @!P0 BRA `(.L_x_11015) ;  /* 0x0000028000008947 */ /* 0x000fea0003800000 */
.L_x_11016:
        /* <DEDUP_REMOVED lines=40> */
.L_x_11015:
        /* <DEDUP_REMOVED lines=49> */
.L_x_11013:
[----:B0-----:R-:W-:-:S04]  /*6b60*/  LEA R16, P0, R18, c[0x0][0x168], 0x3 ;  /* 0x00005a0012107a11 */ /* 0x001fc800078018ff */
[----:B------:R-:W-:-:S06]  /*6b70*/  LEA.HI.X R17, R18, c[0x0][0x16c], R19, 0x3, P0 ;  /* 0x00005b0012117a11 */ /* 0x000fcc00000f1c13 */
[----:B------:R-:W5:Y:S03]  /*6b80*/  LD.E.64 R16, [R16.64] ;  /* 0x0000000a10107980 */ /* 0x000f66000c101b00 */
.L_x_11014:
        /* <DEDUP_REMOVED lines=12> */
.L_x_11021:
        /* <DEDUP_REMOVED lines=19> */
.L_x_11020:
[----:B------:R-:W-:Y:S05]  /*6d80*/  @!P1 BRA `(.L_x_11022) ;  /* 0x0000018000009947 */ /* 0x000fea0003800000 */
[----:B------:R-:W-:Y:S01]  /*6d90*/  BSSY B0, `(.L_x_11022) ;  /* 0x0000017000007945 */ /* 0x000fe20003800000 */
[----:B------:R-:W-:Y:S01]  /*6da0*/  IMAD.MOV.U32 R27, RZ, RZ, R3 ;  /* 0x000000ffff1b7224 */ /* 0x000fe200078e0003 */
[----:B------:R-:W-:Y:S01]  /*6db0*/  MOV R5, c[0x0][0x1d4] ;  /* 0x0000750000057a02 */ /* 0x000fe20000000f00 */
[----:B------:R-:W-:Y:S02]  /*6dc0*/  IMAD.MOV.U32 R26, RZ, RZ, R4 ;  /* 0x000000ffff1a7224 */ /* 0x000fe400078e0004 */
[----:B------:R-:W-:-:S03]  /*6dd0*/  IMAD.MOV.U32 R22, RZ, RZ, c[0x0][0x1d0] ;  /* 0x00007400ff167624 */ /* 0x000fc600078e00ff */
.L_x_11023:
        /* <DEDUP_REMOVED lines=19> */
.L_x_11022:
        /* <DEDUP_REMOVED lines=57> */
.L_x_11029:
        /* <DEDUP_REMOVED lines=138> */
.L_x_11028:
        /* <DEDUP_REMOVED lines=73> */
.L_x_11030:
[----:B------:R-:W-:-:S04]  /*7fd0*/  ISETP.NE.U32.AND P3, PT, R32, RZ, PT ;  /* 0x000000ff2000720c */ /* 0x000fc80003f65070 */
[----:B------:R-:W-:-:S13]  /*7fe0*/  ISETP.NE.OR.EX P0, PT, R7, RZ, P0, P3 ;  /* 0x000000ff0700720c */ /* 0x000fda0000705730 */
[----:B------:R-:W-:Y:S05]  /*7ff0*/  @!P0 BRA `(.L_x_11026) ;  /* 0x0000028000008947 */ /* 0x000fea0003800000 */
.L_x_11027:
        /* <DEDUP_REMOVED lines=40> */
.L_x_11026:
        /* <DEDUP_REMOVED lines=47> */
.L_x_11024:
[----:B0-----:R-:W-:-:S04]  /*8570*/  LEA R16, P0, R8, c[0x0][0x168], 0x3 ;  /* 0x00005a0008107a11 */ /* 0x001fc800078018ff */
[----:B------:R-:W-:-:S06]  /*8580*/  LEA.HI.X R17, R8, c[0x0][0x16c], R9, 0x3, P0 ;  /* 0x00005b0008117a11 */ /* 0x000fcc00000f1c09 */
[----:B------:R-:W5:Y:S03]  /*8590*/  LD.E.64 R16, [R16.64] ;  /* 0x0000000a10107980 */ /* 0x000f66000c101b00 */
.L_x_11025:
        /* <DEDUP_REMOVED lines=12> */
.L_x_11032:
        /* <DEDUP_REMOVED lines=19> */
.L_x_11031:
[----:B------:R-:W-:Y:S05]  /*8790*/  @!P1 BRA `(.L_x_11033) ;  /* 0x0000018000009947 */ /* 0x000fea0003800000 */
[----:B------:R-:W-:Y:S01]  /*87a0*/  BSSY B0, `(.L_x_11033) ;  /* 0x0000017000007945 */ /* 0x000fe20003800000 */
[----:B------:R-:W-:Y:S01]  /*87b0*/  MOV R23, R3 ;  /* 0x0000000300177202 */ /* 0x000fe20000000f00 */
[----:B------:R-:W-:Y:S02]  /*87c0*/  IMAD.MOV.U32 R24, RZ, RZ, R4 ;  /* 0x000000ffff187224 */ /* 0x000fe400078e0004 */
[----:B------:R-:W-:Y:S02]  /*87d0*/  IMAD.MOV.U32 R25, RZ, RZ, c[0x0][0x1d0] ;  /* 0x00007400ff197624 */ /* 0x000fe400078e00ff */
[----:B------:R-:W-:Y:S02]  /*87e0*/  IMAD.MOV.U32 R5, RZ, RZ, c[0x0][0x1d4] ;  /* 0x00007500ff057624 */ /* 0x000fe400078e00ff */
.L_x_11034:
        /* <DEDUP_REMOVED lines=19> */
.L_x_11033:
        /* <DEDUP_REMOVED lines=57> */
.L_x_11040:
        /* <DEDUP_REMOVED lines=136> */
.L_x_11039:
        /* <DEDUP_REMOVED lines=73> */
.L_x_11041:
[----:B------:R-:W-:-:S04]  /*99c0*/  ISETP.NE.U32.AND P3, PT, R32, RZ, PT ;  /* 0x000000ff2000720c */ /* 0x000fc80003f65070 */
[----:B------:R-:W-:-:S13]  /*99d0*/  ISETP.NE.OR.EX P0, PT, R7, RZ, P0, P3 ;  /* 0x000000ff0700720c */ /* 0x000fda0000705730 */
[----:B------:R-:W-:Y:S05]  /*99e0*/  @!P0 BRA `(.L_x_11037) ;  /* 0x0000028000008947 */ /* 0x000fea0003800000 */
.L_x_11038:
        /* <DEDUP_REMOVED lines=40> */
.L_x_11037:
        /* <DEDUP_REMOVED lines=47> */
.L_x_11035:
[----:B0-----:R-:W-:-:S04]  /*9f60*/  LEA R16, P0, R10, c[0x0][0x168], 0x3 ;  /* 0x00005a000a107a11 */ /* 0x001fc800078018ff */
[----:B------:R-:W-:-:S06]  /*9f70*/  LEA.HI.X R17, R10, c[0x0][0x16c], R11, 0x3, P0 ;  /* 0x00005b000a117a11 */ /* 0x000fcc00000f1c0b */
[----:B------:R-:W5:Y:S03]  /*9f80*/  LD.E.64 R16, [R16.64] ;  /* 0x0000000a10107980 */ /* 0x000f66000c101b00 */
.L_x_11036:
        /* <DEDUP_REMOVED lines=12> */
.L_x_11043:
        /* <DEDUP_REMOVED lines=19> */
.L_x_11042:
[----:B------:R-:W-:Y:S05]  /*a180*/  @!P1 BRA `(.L_x_11044) ;  /* 0x0000018000009947 */ /* 0x000fea0003800000 */
[----:B------:R-:W-:Y:S01]  /*a190*/  BSSY B0, `(.L_x_11044) ;  /* 0x0000017000007945 */ /* 0x000fe20003800000 */
[----:B------:R-:W-:Y:S01]  /*a1a0*/  IMAD.MOV.U32 R22, RZ, RZ, R3 ;  /* 0x000000ffff167224 */ /* 0x000fe200078e0003 */
[----:B------:R-:W-:Y:S01]  /*a1b0*/  MOV R5, c[0x0][0x1d4] ;  /* 0x0000750000057a02 */ /* 0x000fe20000000f00 */
[----:B------:R-:W-:Y:S02]  /*a1c0*/  IMAD.MOV.U32 R24, RZ, RZ, R4 ;  /* 0x000000ffff187224 */ /* 0x000fe400078e0004 */
[----:B------:R-:W-:-:S03]  /*a1d0*/  IMAD.MOV.U32 R25, RZ, RZ, c[0x0][0x1d0] ;  /* 0x00007400ff197624 */ /* 0x000fc600078e00ff */
.L_x_11045:
        /* <DEDUP_REMOVED lines=19> */
.L_x_11044:
        /* <DEDUP_REMOVED lines=57> */
.L_x_11051:
        /* <DEDUP_REMOVED lines=141> */
.L_x_11050:
        /* <DEDUP_REMOVED lines=73> */
.L_x_11052:
[----:B------:R-:W-:-:S04]  /*b400*/  ISETP.NE.U32.AND P3, PT, R7, RZ, PT ;  /* 0x000000ff0700720c */ /* 0x000fc80003f65070 */
[----:B------:R-:W-:-:S13]  /*b410*/  ISETP.NE.OR.EX P0, PT, R5, RZ, P0, P3 ;  /* 0x000000ff0500720c */ /* 0x000fda0000705730 */
[----:B------:R-:W-:Y:S05]  /*b420*/  @!P0 BRA `(.L_x_11048) ;  /* 0x0000028000008947 */ /* 0x000fea0003800000 */
.L_x_11049:
        /* <DEDUP_REMOVED lines=40> */
.L_x_11048:
        /* <DEDUP_REMOVED lines=47> */
.L_x_11046:
[----:B------:R-:W-:-:S04]  /*b9a0*/  LEA R30, P0, R12, c[0x0][0x168], 0x3 ;  /* 0x00005a000c1e7a11 */ /* 0x000fc800078018ff */
[----:B------:R-:W-:-:S06]  /*b9b0*/  LEA.HI.X R31, R12, c[0x0][0x16c], R13, 0x3, P0 ;  /* 0x00005b000c1f7a11 */ /* 0x000fcc00000f1c0d */
[----:B------:R-:W5:Y:S03]  /*b9c0*/  LD.E.64 R30, [R30.64] ;  /* 0x0000000a1e1e7980 */ /* 0x000f66000c101b00 */
.L_x_11047:
        /* <DEDUP_REMOVED lines=12> */
.L_x_11054:
        /* <DEDUP_REMOVED lines=19> */
.L_x_11053:
[----:B------:R-:W-:Y:S05]  /*bbc0*/  @!P1 BRA `(.L_x_11055) ;  /* 0x0000018000009947 */ /* 0x000fea0003800000 */
[----:B------:R-:W-:Y:S01]  /*bbd0*/  BSSY B0, `(.L_x_11055) ;  /* 0x0000017000007945 */ /* 0x000fe20003800000 */
[----:B------:R-:W-:Y:S01]  /*bbe0*/  IMAD.MOV.U32 R13, RZ, RZ, R3 ;  /* 0x000000ffff0d7224 */ /* 0x000fe200078e0003 */
[----:B------:R-:W-:Y:S01]  /*bbf0*/  MOV R16, R4 ;  /* 0x0000000400107202 */ /* 0x000fe20000000f00 */
[----:B------:R-:W-:Y:S02]  /*bc00*/  IMAD.MOV.U32 R17, RZ, RZ, c[0x0][0x1d0] ;  /* 0x00007400ff117624 */ /* 0x000fe400078e00ff */
[----:B------:R-:W-:Y:S02]  /*bc10*/  IMAD.MOV.U32 R5, RZ, RZ, c[0x0][0x1d4] ;  /* 0x00007500ff057624 */ /* 0x000fe400078e00ff */
.L_x_11056:
        /* <DEDUP_REMOVED lines=19> */
.L_x_11055:
        /* <DEDUP_REMOVED lines=57> */
.L_x_11062:
        /* <DEDUP_REMOVED lines=137> */
.L_x_11061:
        /* <DEDUP_REMOVED lines=73> */
.L_x_11063:
[----:B------:R-:W-:-:S04]  /*ce00*/  ISETP.NE.U32.AND P2, PT, R33, RZ, PT ;  /* 0x000000ff2100720c */ /* 0x000fc80003f45070 */
[----:B------:R-:W-:-:S13]  /*ce10*/  ISETP.NE.OR.EX P0, PT, R7, RZ, P0, P2 ;  /* 0x000000ff0700720c */ /* 0x000fda0000705720 */
[----:B------:R-:W-:Y:S05]  /*ce20*/  @!P0 BRA `(.L_x_11059) ;  /* 0x0000028000008947 */ /* 0x000fea0003800000 */
.L_x_11060:
        /* <DEDUP_REMOVED lines=40> */
.L_x_11059:
        /* <DEDUP_REMOVED lines=47> */
.L_x_11057:
[----:B0-----:R-:W-:-:S04]  /*d3a0*/  LEA R12, P0, R14, c[0x0][0x168], 0x3 ;  /* 0x00005a000e0c7a11 */ /* 0x001fc800078018ff */
[----:B------:R-:W-:-:S06]  /*d3b0*/  LEA.HI.X R13, R14, c[0x0][0x16c], R15, 0x3, P0 ;  /* 0x00005b000e0d7a11 */ /* 0x000fcc00000f1c0f */
[----:B------:R-:W5:Y:S03]  /*d3c0*/  LD.E.64 R12, [R12.64] ;  /* 0x0000000a0c0c7980 */ /* 0x000f66000c101b00 */
.L_x_11058:
        /* <DEDUP_REMOVED lines=10> */
.L_x_11065:
        /* <DEDUP_REMOVED lines=19> */
.L_x_11064:
[----:B------:R-:W-:Y:S05]  /*d5a0*/  @!P1 BRA `(.L_x_11066) ;  /* 0x0000016000009947 */ /* 0x000fea0003800000 */
[----:B------:R-:W-:Y:S01]  /*d5b0*/  BSSY B0, `(.L_x_11066) ;  /* 0x0000015000007945 */ /* 0x000fe20003800000 */
[----:B------:R-:W-:Y:S01]  /*d5c0*/  MOV R19, c[0x0][0x1d0] ;  /* 0x0000740000137a02 */ /* 0x000fe20000000f00 */
[----:B------:R-:W-:Y:S02]  /*d5d0*/  IMAD.MOV.U32 R5, RZ, RZ, c[0x0][0x1d4] ;  /* 0x00007500ff057624 */ /* 0x000fe400078e00ff */
.L_x_11067:
        /* <DEDUP_REMOVED lines=19> */
.L_x_11066:
        /* <DEDUP_REMOVED lines=27> */
.L_x_10979:
        /* <DEDUP_REMOVED lines=164> */
.L_x_11075:
        /* <DEDUP_REMOVED lines=137> */
.L_x_11074:
        /* <DEDUP_REMOVED lines=74> */
.L_x_11076:
[----:B------:R-:W-:-:S04]  /*f030*/  ISETP.NE.U32.AND P2, PT, RZ, UR8, PT ;  /* 0x00000008ff007c0c */ /* 0x000fc8000bf45070 */
[----:B------:R-:W-:-:S13]  /*f040*/  ISETP.NE.OR.EX P0, PT, RZ, UR9, P0, P2 ;  /* 0x00000009ff007c0c */ /* 0x000fda0008705720 */
[----:B------:R-:W-:Y:S05]  /*f050*/  @!P0 BRA `(.L_x_11072) ;  /* 0x0000028000008947 */ /* 0x000fea0003800000 */
.L_x_11073:
        /* <DEDUP_REMOVED lines=40> */
.L_x_11072:
        /* <DEDUP_REMOVED lines=47> */
.L_x_11070:
[----:B-----5:R-:W-:-:S04]  /*f5d0*/  LEA R30, P0, R20, c[0x0][0x168], 0x3 ;  /* 0x00005a00141e7a11 */ /* 0x020fc800078018ff */
[----:B------:R-:W-:-:S06]  /*f5e0*/  LEA.HI.X R31, R20, c[0x0][0x16c], R21, 0x3, P0 ;  /* 0x00005b00141f7a11 */ /* 0x000fcc00000f1c15 */
[----:B------:R-:W5:Y:S03]  /*f5f0*/  LDG.E.64 R30, [R30.64] ;  /* 0x0000000a1e1e7981 */ /* 0x000f66000c1e1b00 */
.L_x_11071:
        /* <DEDUP_REMOVED lines=20> */
.L_x_11078:
        /* <DEDUP_REMOVED lines=23> */
.L_x_11077:
[----:B------:R-:W-:Y:S01]  /*f8b0*/  MOV R32, c[0x0][0x1d0] ;  /* 0x0000740000207a02 */ /* 0x000fe20000000f00 */
[----:B------:R-:W-:Y:S01]  /*f8c0*/  IMAD.MOV.U32 R29, RZ, RZ, c[0x0][0x1d4] ;  /* 0x00007500ff1d7624 */ /* 0x000fe200078e00ff */
[----:B------:R-:W-:Y:S05]  /*f8d0*/  @!P0 BRA `(.L_x_11079) ;  /* 0x000001a000008947 */ /* 0x000fea0003800000 */
[----:B------:R-:W-:Y:S01]  /*f8e0*/  BSSY B1, `(.L_x_11079) ;  /* 0x0000019000017945 */ /* 0x000fe20003800000 */
[----:B------:R-:W-:Y:S02]  /*f8f0*/  IMAD.MOV.U32 R32, RZ, RZ, c[0x0][0x1d0] ;  /* 0x00007400ff207624 */ /* 0x000fe400078e00ff */
[----:B------:R-:W-:Y:S02]  /*f900*/  IMAD.MOV.U32 R29, RZ, RZ, c[0x0][0x1d4] ;  /* 0x00007500ff1d7624 */ /* 0x000fe400078e00ff */
.L_x_11080:
        /* <DEDUP_REMOVED lines=23> */
.L_x_11079:
        /* <DEDUP_REMOVED lines=14> */
.L_x_11069:
[----:B------:R-:W-:Y:S05]  /*fb60*/  BSYNC B0 ;  /* 0x0000000000007941 */ /* 0x000fea0003800000 */
.L_x_11068:
        /* <DEDUP_REMOVED lines=53> */
.L_x_11088:
        /* <DEDUP_REMOVED lines=137> */
.L_x_11087:
        /* <DEDUP_REMOVED lines=74> */
.L_x_11089:
[----:B------:R-:W-:-:S04]  /*10bf0*/  ISETP.NE.U32.AND P2, PT, RZ, UR8, PT ;  /* 0x00000008ff007c0c */ /* 0x000fc8000bf45070 */
[----:B------:R-:W-:-:S13]  /*10c00*/  ISETP.NE.OR.EX P0, PT, RZ, UR9, P0, P2 ;  /* 0x00000009ff007c0c */ /* 0x000fda0008705720 */
[----:B------:R-:W-:Y:S05]  /*10c10*/  @!P0 BRA `(.L_x_11085) ;  /* 0x0000028000008947 */ /* 0x000fea0003800000 */
.L_x_11086:
        /* <DEDUP_REMOVED lines=40> */
.L_x_11085:
        /* <DEDUP_REMOVED lines=47> */
.L_x_11083:
[----:B0----5:R-:W-:-:S04]  /*11190*/  LEA R20, P0, R18, c[0x0][0x168], 0x3 ;  /* 0x00005a0012147a11 */ /* 0x021fc800078018ff */
[----:B------:R-:W-:-:S06]  /*111a0*/  LEA.HI.X R21, R18, c[0x0][0x16c], R19, 0x3, P0 ;  /* 0x00005b0012157a11 */ /* 0x000fcc00000f1c13 */
[----:B------:R-:W5:Y:S03]  /*111b0*/  LD.E.64 R20, [R20.64] ;  /* 0x0000000a14147980 */ /* 0x000f66000c101b00 */
.L_x_11084:
        /* <DEDUP_REMOVED lines=20> */
.L_x_11091:
        /* <DEDUP_REMOVED lines=19> */
.L_x_11090:
[----:B------:R-:W-:Y:S05]  /*11430*/  @!P0 BRA `(.L_x_11092) ;  /* 0x0000016000008947 */ /* 0x000fea0003800000 */
[----:B------:R-:W-:Y:S01]  /*11440*/  BSSY B1, `(.L_x_11092) ;  /* 0x0000015000017945 */ /* 0x000fe20003800000 */
[----:B------:R-:W-:Y:S01]  /*11450*/  MOV R25, c[0x0][0x1d0] ;  /* 0x0000740000197a02 */ /* 0x000fe20000000f00 */
[----:B------:R-:W-:Y:S02]  /*11460*/  IMAD.MOV.U32 R0, RZ, RZ, c[0x0][0x1d4] ;  /* 0x00007500ff007624 */ /* 0x000fe400078e00ff */
.L_x_11093:
        /* <DEDUP_REMOVED lines=19> */
.L_x_11092:
        /* <DEDUP_REMOVED lines=14> */
.L_x_11082:
[----:B------:R-:W-:Y:S05]  /*11680*/  BSYNC B0 ;  /* 0x0000000000007941 */ /* 0x000fea0003800000 */
.L_x_11081:
        /* <DEDUP_REMOVED lines=53> */
.L_x_11101:
        /* <DEDUP_REMOVED lines=137> */
.L_x_11100:
        /* <DEDUP_REMOVED lines=74> */
.L_x_11102:
[----:B------:R-:W-:-:S04]  /*12710*/  ISETP.NE.U32.AND P2, PT, RZ, UR8, PT ;  /* 0x00000008ff007c0c */ /* 0x000fc8000bf45070 */
[----:B------:R-:W-:-:S13]  /*12720*/  ISETP.NE.OR.EX P0, PT, RZ, UR9, P0, P2 ;  /* 0x00000009ff007c0c */ /* 0x000fda0008705720 */
[----:B------:R-:W-:Y:S05]  /*12730*/  @!P0 BRA `(.L_x_11098) ;  /* 0x0000028000008947 */ /* 0x000fea0003800000 */
.L_x_11099:
        /* <DEDUP_REMOVED lines=40> */
.L_x_11098:
        /* <DEDUP_REMOVED lines=47> */
.L_x_11096:
[----:B0----5:R-:W-:-:S04]  /*12cb0*/  LEA R32, P0, R16, c[0x0][0x168], 0x3 ;  /* 0x00005a0010207a11 */ /* 0x021fc800078018ff */
[----:B------:R-:W-:-:S06]  /*12cc0*/  LEA.HI.X R33, R16, c[0x0][0x16c], R17, 0x3, P0 ;  /* 0x00005b0010217a11 */ /* 0x000fcc00000f1c11 */
[----:B------:R-:W5:Y:S03]  /*12cd0*/  LD.E.64 R32, [R32.64] ;  /* 0x0000000a20207980 */ /* 0x000f66000c101b00 */
.L_x_11097:
        /* <DEDUP_REMOVED lines=20> */
.L_x_11104:
        /* <DEDUP_REMOVED lines=19> */
.L_x_11103:
[----:B------:R-:W-:Y:S05]  /*12f50*/  @!P0 BRA `(.L_x_11105) ;  /* 0x0000016000008947 */ /* 0x000fea0003800000 */
[----:B------:R-:W-:Y:S01]  /*12f60*/  BSSY B1, `(.L_x_11105) ;  /* 0x0000015000017945 */ /* 0x000fe20003800000 */
[----:B------:R-:W-:Y:S01]  /*12f70*/  MOV R21, c[0x0][0x1d0] ;  /* 0x0000740000157a02 */ /* 0x000fe20000000f00 */
[----:B------:R-:W-:Y:S02]  /*12f80*/  IMAD.MOV.U32 R17, RZ, RZ, c[0x0][0x1d4] ;  /* 0x00007500ff117624 */ /* 0x000fe400078e00ff */
.L_x_11106:
        /* <DEDUP_REMOVED lines=19> */
.L_x_11105:
        /* <DEDUP_REMOVED lines=14> */
.L_x_11095:
[----:B------:R-:W-:Y:S05]  /*131a0*/  BSYNC B0 ;  /* 0x0000000000007941 */ /* 0x000fea0003800000 */
.L_x_11094:
        /* <DEDUP_REMOVED lines=53> */
.L_x_11114:
        /* <DEDUP_REMOVED lines=137> */
.L_x_11113:
        /* <DEDUP_REMOVED lines=74> */
.L_x_11115:
[----:B------:R-:W-:-:S04]  /*14230*/  ISETP.NE.U32.AND P2, PT, RZ, UR8, PT ;  /* 0x00000008ff007c0c */ /* 0x000fc8000bf45070 */
[----:B------:R-:W-:-:S13]  /*14240*/  ISETP.NE.OR.EX P0, PT, RZ, UR9, P0, P2 ;  /* 0x00000009ff007c0c */ /* 0x000fda0008705720 */
[----:B------:R-:W-:Y:S05]  /*14250*/  @!P0 BRA `(.L_x_11111) ;  /* 0x0000028000008947 */ /* 0x000fea0003800000 */
.L_x_11112:
        /* <DEDUP_REMOVED lines=40> */
.L_x_11111:
        /* <DEDUP_REMOVED lines=47> */
.L_x_11109:
[----:B0----5:R-:W-:-:S04]  /*147d0*/  LEA R18, P0, R14, c[0x0][0x168], 0x3 ;  /* 0x00005a000e127a11 */ /* 0x021fc800078018ff */
[----:B------:R-:W-:-:S06]  /*147e0*/  LEA.HI.X R19, R14, c[0x0][0x16c], R15, 0x3, P0 ;  /* 0x00005b000e137a11 */ /* 0x000fcc00000f1c0f */
[----:B------:R-:W5:Y:S03]  /*147f0*/  LD.E.64 R18, [R18.64] ;  /* 0x0000000a12127980 */ /* 0x000f66000c101b00 */
.L_x_11110:
        /* <DEDUP_REMOVED lines=20> */
.L_x_11117:
        /* <DEDUP_REMOVED lines=19> */
.L_x_11116:
[----:B------:R-:W-:Y:S05]  /*14a70*/  @!P0 BRA `(.L_x_11118) ;  /* 0x0000016000008947 */ /* 0x000fea0003800000 */
[----:B------:R-:W-:Y:S01]  /*14a80*/  BSSY B1, `(.L_x_11118) ;  /* 0x0000015000017945 */ /* 0x000fe20003800000 */
[----:B------:R-:W-:Y:S01]  /*14a90*/  MOV R23, c[0x0][0x1d0] ;  /* 0x0000740000177a02 */ /* 0x000fe20000000f00 */
[----:B------:R-:W-:Y:S02]  /*14aa0*/  IMAD.MOV.U32 R15, RZ, RZ, c[0x0][0x1d4] ;  /* 0x00007500ff0f7624 */ /* 0x000fe400078e00ff */
.L_x_11119:
        /* <DEDUP_REMOVED lines=19> */
.L_x_11118:
        /* <DEDUP_REMOVED lines=14> */
.L_x_11108:
[----:B------:R-:W-:Y:S05]  /*14cc0*/  BSYNC B0 ;  /* 0x0000000000007941 */ /* 0x000fea0003800000 */
.L_x_11107:
        /* <DEDUP_REMOVED lines=53> */
.L_x_11127:
        /* <DEDUP_REMOVED lines=138> */
.L_x_11126:
        /* <DEDUP_REMOVED lines=74> */
.L_x_11128:
[----:B------:R-:W-:-:S04]  /*15d60*/  ISETP.NE.U32.AND P2, PT, RZ, UR8, PT ;  /* 0x00000008ff007c0c */ /* 0x000fc8000bf45070 */
[----:B------:R-:W-:-:S13]  /*15d70*/  ISETP.NE.OR.EX P0, PT, RZ, UR9, P0, P2 ;  /* 0x00000009ff007c0c */ /* 0x000fda0008705720 */
[----:B------:R-:W-:Y:S05]  /*15d80*/  @!P0 BRA `(.L_x_11124) ;  /* 0x0000028000008947 */ /* 0x000fea0003800000 */
.L_x_11125:
        /* <DEDUP_REMOVED lines=40> */
.L_x_11124:
        /* <DEDUP_REMOVED lines=47> */
.L_x_11122:
[----:B0----5:R-:W-:-:S04]  /*16300*/  LEA R32, P0, R12, c[0x0][0x168], 0x3 ;  /* 0x00005a000c207a11 */ /* 0x021fc800078018ff */
[----:B------:R-:W-:-:S06]  /*16310*/  LEA.HI.X R33, R12, c[0x0][0x16c], R13, 0x3, P0 ;  /* 0x00005b000c217a11 */ /* 0x000fcc00000f1c0d */
[----:B------:R-:W5:Y:S03]  /*16320*/  LD.E.64 R32, [R32.64] ;  /* 0x0000000a20207980 */ /* 0x000f66000c101b00 */
.L_x_11123:
        /* <DEDUP_REMOVED lines=20> */
.L_x_11130:
        /* <DEDUP_REMOVED lines=19> */
.L_x_11129:
[----:B------:R-:W-:Y:S05]  /*165a0*/  @!P0 BRA `(.L_x_11131) ;  /* 0x0000016000008947 */ /* 0x000fea0003800000 */
[----:B------:R-:W-:Y:S01]  /*165b0*/  BSSY B1, `(.L_x_11131) ;  /* 0x0000015000017945 */ /* 0x000fe20003800000 */
[----:B------:R-:W-:Y:S02]  /*165c0*/  IMAD.MOV.U32 R15, RZ, RZ, c[0x0][0x1d0] ;  /* 0x00007400ff0f7624 */ /* 0x000fe400078e00ff */
[----:B------:R-:W-:Y:S02]  /*165d0*/  IMAD.MOV.U32 R5, RZ, RZ, c[0x0][0x1d4] ;  /* 0x00007500ff057624 */ /* 0x000fe400078e00ff */
.L_x_11132:
        /* <DEDUP_REMOVED lines=19> */
.L_x_11131:
        /* <DEDUP_REMOVED lines=14> */
.L_x_11121:
[----:B------:R-:W-:Y:S05]  /*167f0*/  BSYNC B0 ;  /* 0x0000000000007941 */ /* 0x000fea0003800000 */
.L_x_11120:
        /* <DEDUP_REMOVED lines=49> */
.L_x_11140:
        /* <DEDUP_REMOVED lines=140> */
.L_x_11139:
        /* <DEDUP_REMOVED lines=73> */
.L_x_11141:
[----:B------:R-:W-:-:S04]  /*17860*/  ISETP.NE.U32.AND P2, PT, R33, RZ, PT ;  /* 0x000000ff2100720c */ /* 0x000fc80003f45070 */
[----:B------:R-:W-:-:S13]  /*17870*/  ISETP.NE.OR.EX P0, PT, R32, RZ, P0, P2 ;  /* 0x000000ff2000720c */ /* 0x000fda0000705720 */
[----:B------:R-:W-:Y:S05]  /*17880*/  @!P0 BRA `(.L_x_11137) ;  /* 0x000002a000008947 */ /* 0x000fea0003800000 */
.L_x_11138:
        /* <DEDUP_REMOVED lines=42> */
.L_x_11137:
        /* <DEDUP_REMOVED lines=45> */
.L_x_11135:
[----:B0----5:R-:W-:-:S04]  /*17e00*/  LEA R14, P0, R10, c[0x0][0x168], 0x3 ;  /* 0x00005a000a0e7a11 */ /* 0x021fc800078018ff */
[----:B------:R-:W-:-:S06]  /*17e10*/  LEA.HI.X R15, R10, c[0x0][0x16c], R11, 0x3, P0 ;  /* 0x00005b000a0f7a11 */ /* 0x000fcc00000f1c0b */
[----:B------:R-:W5:Y:S03]  /*17e20*/  LD.E.64 R14, [R14.64] ;  /* 0x0000000a0e0e7980 */ /* 0x000f66000c101b00 */
.L_x_11136:
        /* <DEDUP_REMOVED lines=20> */
.L_x_11143:
        /* <DEDUP_REMOVED lines=19> */
.L_x_11142:
[----:B------:R-:W-:Y:S05]  /*180a0*/  @!P0 BRA `(.L_x_11144) ;  /* 0x0000016000008947 */ /* 0x000fea0003800000 */
[----:B------:R-:W-:Y:S01]  /*180b0*/  BSSY B1, `(.L_x_11144) ;  /* 0x0000015000017945 */ /* 0x000fe20003800000 */
[----:B------:R-:W-:Y:S01]  /*180c0*/  MOV R19, c[0x0][0x1d0] ;  /* 0x0000740000137a02 */ /* 0x000fe20000000f00 */
[----:B------:R-:W-:Y:S02]  /*180d0*/  IMAD.MOV.U32 R5, RZ, RZ, c[0x0][0x1d4] ;  /* 0x00007500ff057624 */ /* 0x000fe400078e00ff */
.L_x_11145:
        /* <DEDUP_REMOVED lines=19> */
.L_x_11144:
        /* <DEDUP_REMOVED lines=14> */
.L_x_11134:
[----:B------:R-:W-:Y:S05]  /*182f0*/  BSYNC B0 ;  /* 0x0000000000007941 */ /* 0x000fea0003800000 */
.L_x_11133:
        /* <DEDUP_REMOVED lines=49> */
.L_x_11153:
        /* <DEDUP_REMOVED lines=138> */
.L_x_11152:
        /* <DEDUP_REMOVED lines=73> */
.L_x_11154:
[----:B------:R-:W-:-:S04]  /*19340*/  ISETP.NE.U32.AND P2, PT, R11, RZ, PT ;  /* 0x000000ff0b00720c */ /* 0x000fc80003f45070 */
[----:B------:R-:W-:-:S13]  /*19350*/  ISETP.NE.OR.EX P0, PT, R10, RZ, P0, P2 ;  /* 0x000000ff0a00720c */ /* 0x000fda0000705720 */
[----:B------:R-:W-:Y:S05]  /*19360*/  @!P0 BRA `(.L_x_11150) ;  /* 0x0000028000008947 */ /* 0x000fea0003800000 */
.L_x_11151:
        /* <DEDUP_REMOVED lines=40> */
.L_x_11150:
        /* <DEDUP_REMOVED lines=45> */
.L_x_11148:
[----:B0----5:R-:W-:-:S04]  /*198c0*/  LEA R18, P0, R8, c[0x0][0x168], 0x3 ;  /* 0x00005a0008127a11 */ /* 0x021fc800078018ff */
[----:B------:R-:W-:-:S06]  /*198d0*/  LEA.HI.X R19, R8, c[0x0][0x16c], R9, 0x3, P0 ;  /* 0x00005b0008137a11 */ /* 0x000fcc00000f1c09 */
[----:B------:R-:W5:Y:S03]  /*198e0*/  LD.E.64 R18, [R18.64] ;  /* 0x0000000a12127980 */ /* 0x000f66000c101b00 */
.L_x_11149:
        /* <DEDUP_REMOVED lines=20> */
.L_x_11156:
        /* <DEDUP_REMOVED lines=19> */
.L_x_11155:
[----:B------:R-:W-:Y:S05]  /*19b60*/  @!P0 BRA `(.L_x_11157) ;  /* 0x0000016000008947 */ /* 0x000fea0003800000 */
[----:B------:R-:W-:Y:S01]  /*19b70*/  BSSY B1, `(.L_x_11157) ;  /* 0x0000015000017945 */ /* 0x000fe20003800000 */
[----:B------:R-:W-:Y:S01]  /*19b80*/  IMAD.MOV.U32 R15, RZ, RZ, c[0x0][0x1d0] ;  /* 0x00007400ff0f7624 */ /* 0x000fe200078e00ff */
[----:B------:R-:W-:Y:S02]  /*19b90*/  MOV R9, c[0x0][0x1d4] ;  /* 0x0000750000097a02 */ /* 0x000fe40000000f00 */
.L_x_11158:
        /* <DEDUP_REMOVED lines=19> */
.L_x_11157:
        /* <DEDUP_REMOVED lines=14> */
.L_x_11147:
[----:B------:R-:W-:Y:S05]  /*19db0*/  BSYNC B0 ;  /* 0x0000000000007941 */ /* 0x000fea0003800000 */
.L_x_11146:
        /* <DEDUP_REMOVED lines=49> */
.L_x_11166:
        /* <DEDUP_REMOVED lines=141> */
.L_x_11165:
        /* <DEDUP_REMOVED lines=73> */
.L_x_11167:
[----:B------:R-:W-:-:S04]  /*1ae30*/  ISETP.NE.U32.AND P2, PT, R32, RZ, PT ;  /* 0x000000ff2000720c */ /* 0x000fc80003f45070 */
[----:B------:R-:W-:-:S13]  /*1ae40*/  ISETP.NE.OR.EX P0, PT, R4, RZ, P0, P2 ;  /* 0x000000ff0400720c */ /* 0x000fda0000705720 */
[----:B------:R-:W-:Y:S05]  /*1ae50*/  @!P0 BRA `(.L_x_11163) ;  /* 0x0000028000008947 */ /* 0x000fea0003800000 */
.L_x_11164:
        /* <DEDUP_REMOVED lines=40> */
.L_x_11163:
        /* <DEDUP_REMOVED lines=45> */
.L_x_11161:
[----:B0----5:R-:W-:-:S04]  /*1b3b0*/  LEA R30, P0, R6, c[0x0][0x168], 0x3 ;  /* 0x00005a00061e7a11 */ /* 0x021fc800078018ff */
[----:B------:R-:W-:-:S06]  /*1b3c0*/  LEA.HI.X R31, R6, c[0x0][0x16c], R7, 0x3, P0 ;  /* 0x00005b00061f7a11 */ /* 0x000fcc00000f1c07 */
[----:B------:R-:W5:Y:S03]  /*1b3d0*/  LD.E.64 R30, [R30.64] ;  /* 0x0000000a1e1e7980 */ /* 0x000f66000c101b00 */
.L_x_11162:
        /* <DEDUP_REMOVED lines=20> */
.L_x_11169:
        /* <DEDUP_REMOVED lines=19> */
.L_x_11168:
[----:B------:R-:W-:Y:S05]  /*1b650*/  @!P0 BRA `(.L_x_11170) ;  /* 0x0000016000008947 */ /* 0x000fea0003800000 */
[----:B------:R-:W-:Y:S01]  /*1b660*/  BSSY B1, `(.L_x_11170) ;  /* 0x0000015000017945 */ /* 0x000fe20003800000 */
[----:B------:R-:W-:Y:S02]  /*1b670*/  IMAD.MOV.U32 R13, RZ, RZ, c[0x0][0x1d0] ;  /* 0x00007400ff0d7624 */ /* 0x000fe400078e00ff */
[----:B------:R-:W-:Y:S02]  /*1b680*/  IMAD.MOV.U32 R7, RZ, RZ, c[0x0][0x1d4] ;  /* 0x00007500ff077624 */ /* 0x000fe400078e00ff */
.L_x_11171:
        /* <DEDUP_REMOVED lines=19> */
.L_x_11170:
        /* <DEDUP_REMOVED lines=14> */
.L_x_11160:
[----:B------:R-:W-:Y:S05]  /*1b8a0*/  BSYNC B0 ;  /* 0x0000000000007941 */ /* 0x000fea0003800000 */
.L_x_11159:
        /* <DEDUP_REMOVED lines=21> */
.L_x_11174:
[----:B------:R-:W-:-:S13]  /*1ba00*/  ISETP.GE.AND P0, PT, R2, UR5, PT ;  /* 0x0000000502007c0c */ /* 0x000fda000bf06270 */
[----:B------:R-:W-:Y:S05]  /*1ba10*/  @P0 BRA `(.L_x_11176) ;  /* 0x000000c000000947 */ /* 0x000fea0003800000 */
[----:B0-----:R-:W-:Y:S01]  /*1ba20*/  HFMA2.MMA R5, -RZ, RZ, 0, 4.76837158203125e-07 ;  /* 0x00000008ff057435 */ /* 0x001fe200000001ff */
[C---:B------:R-:W-:Y:S02]  /*1ba30*/  IADD3 R4, R2.reuse, UR4, RZ ;  /* 0x0000000402047c10 */ /* 0x040fe4000fffe0ff */
[----:B------:R-:W-:-:S07]  /*1ba40*/  IADD3 R2, R2, 0x80, RZ ;  /* 0x0000008002027810 */ /* 0x000fce0007ffe0ff */
[----:B------:R-:W-:-:S05]  /*1ba50*/  IMAD.WIDE.U32 R4, R4, R5, c[0x0][0x1f8] ;  /* 0x00007e0004047625 */ /* 0x000fca00078e0005 */
[----:B------:R0:W-:Y:S02]  /*1ba60*/  STG.E.64 [R4.64], RZ ;  /* 0x000000ff04007986 */ /* 0x0001e4000c101b0a */
.L_x_11175:
[----:B------:R-:W-:-:S13]  /*1ba70*/  ISETP.GE.AND P0, PT, R2, UR5, PT ;  /* 0x0000000502007c0c */ /* 0x000fda000bf06270 */
[----:B------:R-:W-:Y:S05]  /*1ba80*/  @P0 BRA `(.L_x_11177) ;  /* 0x000000d000000947 */ /* 0x000fea0003800000 */
[C---:B0-----:R-:W-:Y:S01]  /*1ba90*/  IADD3 R4, R2.reuse, UR4, RZ ;  /* 0x0000000402047c10 */ /* 0x041fe2000fffe0ff */
[----:B------:R-:W-:Y:S01]  /*1baa0*/  IMAD.MOV.U32 R5, RZ, RZ, 0x8 ;  /* 0x00000008ff057424 */ /* 0x000fe200078e00ff */
[----:B------:R-:W-:-:S03]  /*1bab0*/  IADD3 R2, R2, 0x80, RZ ;  /* 0x0000008002027810 */ /* 0x000fc60007ffe0ff */
[----:B------:R-:W-:-:S05]  /*1bac0*/  IMAD.WIDE.U32 R4, R4, R5, c[0x0][0x1f8] ;  /* 0x00007e0004047625 */ /* 0x000fca00078e0005 */
[----:B------:R0:W-:Y:S02]  /*1bad0*/  STG.E.64 [R4.64], RZ ;  /* 0x000000ff04007986 */ /* 0x0001e4000c101b0a */
.L_x_11176:
        /* <DEDUP_REMOVED lines=8> */
.L_x_11177:
[----:B------:R-:W-:Y:S05]  /*1bb60*/  BSYNC B1 ;  /* 0x0000000000017941 */ /* 0x000fea0003800000 */
.L_x_11173:
[----:B------:R-:W-:-:S13]  /*1bb70*/  ISETP.GE.AND P0, PT, R2, UR5, PT ;  /* 0x0000000502007c0c */ /* 0x000fda000bf06270 */
[C---:B0-----:R-:W-:Y:S02]  /*1bb80*/  @!P0 IADD3 R4, R2.reuse, UR4, RZ ;  /* 0x0000000402048c10 */ /* 0x041fe4000fffe0ff */
[----:B------:R-:W-:Y:S02]  /*1bb90*/  @!P0 MOV R5, 0x8 ;  /* 0x0000000800058802 */ /* 0x000fe40000000f00 */
[----:B------:R-:W-:-:S03]  /*1bba0*/  @!P0 IADD3 R2, R2, 0x80, RZ ;  /* 0x0000008002028810 */ /* 0x000fc60007ffe0ff */
[----:B------:R-:W-:-:S05]  /*1bbb0*/  @!P0 IMAD.WIDE.U32 R4, R4, R5, c[0x0][0x1f8] ;  /* 0x00007e0004048625 */ /* 0x000fca00078e0005 */
[----:B------:R0:W-:Y:S02]  /*1bbc0*/  @!P0 STG.E.64 [R4.64], RZ ;  /* 0x000000ff04008986 */ /* 0x0001e4000c101b0a */
.L_x_11178:
[----:B------:R-:W-:Y:S05]  /*1bbd0*/  BSYNC B0 ;  /* 0x0000000000007941 */ /* 0x000fea0003800000 */
.L_x_11172:
        /* <DEDUP_REMOVED lines=8> */
.L_x_11179:
        /* <DEDUP_REMOVED lines=10> */
.L_x_16316:


//--------------------- .text._ZN2at6native29vectorized_elementwise_kernelILi4EZZNS0_73_GLOBAL__N__c8866d80_35_SparseBinaryOpIntersectionKernel_cu_1520ed90_315342_sparse_binary_op_intersection_kernel_implINS2_18CUDAKernelLauncherENS2_36CUDAValueSelectionIntersectionKernelINS2_9RhsProjOpEEElLl8EEEvRNS_6TensorERKS8_SB_RKSt6vectorIlSaIlEERKSt8optionalIS8_ESK_bbENKUlvE3_clEvEUllE_St5arrayIPcLm2EEEEviT0_T1_ --------------------------
	.section	.text._ZN2at6native29vectorized_elementwise_kernelILi4EZZNS0_73_GLOBAL__N__c8866d80_35_SparseBinaryOpIntersectionKernel_cu_1520ed90_315342_sparse_binary_op_intersection_kernel_implINS2_18CUDAKernelLauncherENS2_36CUDAValueSelectionIntersectionKernelINS2_9RhsProjOpEEElLl8EEEvRNS_6TensorERKS8_SB_RKSt6vectorIlSaIlEERKSt8optionalIS8_ESK_bbENKUlvE3_clEvEUllE_St5arrayIPcLm2EEEEviT0_T1_,"ax",@progbits
	.sectioninfo	@"SHI_REGISTERS=40"
	.align	128
        .global         _ZN2at6native29vectorized_elementwise_kernelILi4EZZNS0_73_GLOBAL__N__c8866d80_35_SparseBinaryOpIntersectionKernel_cu_1520ed90_315342_sparse_binary_op_intersection_kernel_implINS2_18CUDAKernelLauncherENS2_36CUDAValueSelectionIntersectionKernelINS2_9RhsProjOpEEElLl8EEEvRNS_6TensorERKS8_SB_RKSt6vectorIlSaIlEERKSt8optionalIS8_ESK_bbENKUlvE3_clEvEUllE_St5arrayIPcLm2EEEEviT0_T1_
        .type           _ZN2at6native29vectorized_elementwise_kernelILi4EZZNS0_73_GLOBAL__N__c8866d80_35_SparseBinaryOpIntersectionKernel_cu_1520ed90_315342_sparse_binary_op_intersection_kernel_implINS2_18CUDAKernelLauncherENS2_36CUDAValueSelectionIntersectionKernelINS2_9RhsProjOpEEElLl8EEEvRNS_6TensorERKS8_SB_RKSt6vectorIlSaIlEERKSt8optionalIS8_ESK_bbENKUlvE3_clEvEUllE_St5arrayIPcLm2EEEEviT0_T1_,@function
        .size           _ZN2at6native29vectorized_elementwise_kernelILi4EZZNS0_73_GLOBAL__N__c8866d80_35_SparseBinaryOpIntersectionKernel_cu_1520ed90_315342_sparse_binary_op_intersection_kernel_implINS2_18CUDAKernelLauncherENS2_36CUDAValueSelectionIntersectionKernelINS2_9RhsProjOpEEElLl8EEEvRNS_6TensorERKS8_SB_RKSt6vectorIlSaIlEERKSt8optionalIS8_ESK_bbENKUlvE3_clEvEUllE_St5arrayIPcLm2EEEEviT0_T1_,(.L_x_16317 - _ZN2at6native29vectorized_elementwise_kernelILi4EZZNS0_73_GLOBAL__N__c8866d80_35_SparseBinaryOpIntersectionKernel_cu_1520ed90_315342_sparse_binary_op_intersection_kernel_implINS2_18CUDAKernelLauncherENS2_36CUDAValueSelectionIntersectionKernelINS2_9RhsProjOpEEElLl8EEEvRNS_6TensorERKS8_SB_RKSt6vectorIlSaIlEERKSt8optionalIS8_ESK_bbENKUlvE3_clEvEUllE_St5arrayIPcLm2EEEEviT0_T1_)
        .other          _ZN2at6native29vectorized_elementwise_kernelILi4EZZNS0_73_GLOBAL__N__c8866d80_35_SparseBinaryOpIntersectionKernel_cu_1520ed90_315342_sparse_binary_op_intersection_kernel_implINS2_18CUDAKernelLauncherENS2_36CUDAValueSelectionIntersectionKernelINS2_9RhsProjOpEEElLl8EEEvRNS_6TensorERKS8_SB_RKSt6vectorIlSaIlEERKSt8optionalIS8_ESK_bbENKUlvE3_clEvEUllE_St5arrayIPcLm2EEEEviT0_T1_,@"STO_CUDA_ENTRY STV_DEFAULT"
_ZN2at6native29vectorized_elementwise_kernelILi4EZZNS0_73_GLOBAL__N__c8866d80_35_SparseBinaryOpIntersectionKernel_cu_1520ed90_315342_sparse_binary_op_intersection_kernel_implINS2_18CUDAKernelLauncherENS2_36CUDAValueSelectionIntersectionKernelINS2_9RhsProjOpEEElLl8EEEvRNS_6TensorERKS8_SB_RKSt6vectorIlSaIlEERKSt8optionalIS8_ESK_bbENKUlvE3_clEvEUllE_St5arrayIPcLm2EEEEviT0_T1_:
.text._ZN2at6native29vectorized_elementwise_kernelILi4EZZNS0_73_GLOBAL__N__c8866d80_35_SparseBinaryOpIntersectionKernel_cu_1520ed90_315342_sparse_binary_op_intersection_kernel_implINS2_18CUDAKernelLauncherENS2_36CUDAValueSelectionIntersectionKernelINS2_9RhsProjOpEEElLl8EEEvRNS_6TensorERKS8_SB_RKSt6vectorIlSaIlEERKSt8optionalIS8_ESK_bbENKUlvE3_clEvEUllE_St5arrayIPcLm2EEEEviT0_T1_:
        /* <DEDUP_REMOVED lines=124> */
.L_x_11186:
        /* <DEDUP_REMOVED lines=139> */
.L_x_11185:
        /* <DEDUP_REMOVED lines=76> */
.L_x_11187:
[----:B------:R-:W-:-:S04]  /*1530*/  ISETP.NE.U32.AND P1, PT, RZ, UR5, PT ;  /* 0x00000005ff007c0c */ /* 0x000fc8000bf25070 */
[----:B------:R-:W-:-:S13]  /*1540*/  ISETP.NE.OR.EX P0, PT, RZ, UR8, P0, P1 ;  /* 0x00000008ff007c0c */ /* 0x000fda0008705710 */
[----:B------:R-:W-:Y:S05]  /*1550*/  @!P0 BRA `(.L_x_11183) ;  /* 0x0000029000008947 */ /* 0x000fea0003800000 */
.L_x_11184:
        /* <DEDUP_REMOVED lines=41> */
.L_x_11183:
        /* <DEDUP_REMOVED lines=49> */
.L_x_11181:
[----:B-----5:R-:W-:-:S04]  /*1b00*/  LEA R24, P0, R4, c[0x0][0x168], 0x3 ;  /* 0x00005a0004187a11 */ /* 0x020fc800078018ff */
[----:B------:R-:W-:-:S06]  /*1b10*/  LEA.HI.X R25, R4, c[0x0][0x16c], R5, 0x3, P0 ;  /* 0x00005b0004197a11 */ /* 0x000fcc00000f1c05 */
[----:B------:R-:W5:Y:S03]  /*1b20*/  LDG.E.64 R24, [R24.64] ;  /* 0x0000000a18187981 */ /* 0x000f66000c1e1b00 */
.L_x_11182:
        /* <DEDUP_REMOVED lines=20> */
.L_x_11189:
        /* <DEDUP_REMOVED lines=23> */
.L_x_11188:
        /* <DEDUP_REMOVED lines=8> */
.L_x_11191:
        /* <DEDUP_REMOVED lines=23> */
.L_x_11190:
        /* <DEDUP_REMOVED lines=60> */
.L_x_11197:
        /* <DEDUP_REMOVED lines=137> */
.L_x_11196:
        /* <DEDUP_REMOVED lines=74> */
.L_x_11198:
[----:B------:R-:W-:-:S04]  /*30c0*/  ISETP.NE.U32.AND P3, PT, RZ, UR5, PT ;  /* 0x00000005ff007c0c */ /* 0x000fc8000bf65070 */
[----:B------:R-:W-:-:S13]  /*30d0*/  ISETP.NE.OR.EX P0, PT, RZ, UR8, P0, P3 ;  /* 0x00000008ff007c0c */ /* 0x000fda0008705730 */
[----:B------:R-:W-:Y:S05]  /*30e0*/  @!P0 BRA `(.L_x_11194) ;  /* 0x0000028000008947 */ /* 0x000fea0003800000 */
.L_x_11195:
        /* <DEDUP_REMOVED lines=40> */
.L_x_11194:
        /* <DEDUP_REMOVED lines=49> */
.L_x_11192:
[----:B0-----:R-:W-:-:S04]  /*3680*/  LEA R22, P0, R6, c[0x0][0x168], 0x3 ;  /* 0x00005a0006167a11 */ /* 0x001fc800078018ff */
[----:B------:R-:W-:-:S06]  /*3690*/  LEA.HI.X R23, R6, c[0x0][0x16c], R7, 0x3, P0 ;  /* 0x00005b0006177a11 */ /* 0x000fcc00000f1c07 */
[----:B------:R-:W5:Y:S03]  /*36a0*/  LD.E.64 R22, [R22.64] ;  /* 0x0000000a16167980 */ /* 0x000f66000c101b00 */
.L_x_11193:
        /* <DEDUP_REMOVED lines=12> */
.L_x_11200:
        /* <DEDUP_REMOVED lines=19> */
.L_x_11199:
[----:B------:R-:W-:Y:S05]  /*38a0*/  @!P1 BRA `(.L_x_11201) ;  /* 0x0000018000009947 */ /* 0x000fea0003800000 */
[----:B------:R-:W-:Y:S01]  /*38b0*/  BSSY B0, `(.L_x_11201) ;  /* 0x0000017000007945 */ /* 0x000fe20003800000 */
[----:B------:R-:W-:Y:S01]  /*38c0*/  IMAD.MOV.U32 R31, RZ, RZ, R3 ;  /* 0x000000ffff1f7224 */ /* 0x000fe200078e0003 */
[----:B------:R-:W-:Y:S01]  /*38d0*/  MOV R30, R4 ;  /* 0x00000004001e7202 */ /* 0x000fe20000000f00 */
[----:B------:R-:W-:Y:S02]  /*38e0*/  IMAD.MOV.U32 R26, RZ, RZ, c[0x0][0x1d0] ;  /* 0x00007400ff1a7624 */ /* 0x000fe400078e00ff */
[----:B------:R-:W-:Y:S02]  /*38f0*/  IMAD.MOV.U32 R5, RZ, RZ, c[0x0][0x1d4] ;  /* 0x00007500ff057624 */ /* 0x000fe400078e00ff */
.L_x_11202:
        /* <DEDUP_REMOVED lines=19> */
.L_x_11201:
        /* <DEDUP_REMOVED lines=60> */
.L_x_11208:
        /* <DEDUP_REMOVED lines=137> */
.L_x_11207:
        /* <DEDUP_REMOVED lines=74> */
.L_x_11209:
[----:B------:R-:W-:-:S04]  /*4b20*/  ISETP.NE.U32.AND P3, PT, RZ, UR5, PT ;  /* 0x00000005ff007c0c */ /* 0x000fc8000bf65070 */
[----:B------:R-:W-:-:S13]  /*4b30*/  ISETP.NE.OR.EX P0, PT, RZ, UR8, P0, P3 ;  /* 0x00000008ff007c0c */ /* 0x000fda0008705730 */
[----:B------:R-:W-:Y:S05]  /*4b40*/  @!P0 BRA `(.L_x_11205) ;  /* 0x000002a000008947 */ /* 0x000fea0003800000 */
.L_x_11206:
        /* <DEDUP_REMOVED lines=42> */
.L_x_11205:
        /* <DEDUP_REMOVED lines=49> */
.L_x_11203:
[----:B0-----:R-:W-:-:S04]  /*5100*/  LEA R20, P0, R16, c[0x0][0x168], 0x3 ;  /* 0x00005a0010147a11 */ /* 0x001fc800078018ff */
[----:B------:R-:W-:-:S06]  /*5110*/  LEA.HI.X R21, R16, c[0x0][0x16c], R17, 0x3, P0 ;  /* 0x00005b0010157a11 */ /* 0x000fcc00000f1c11 */
[----:B------:R-:W5:Y:S03]  /*5120*/  LD.E.64 R20, [R20.64] ;  /* 0x0000000a14147980 */ /* 0x000f66000c101b00 */
.L_x_11204:
        /* <DEDUP_REMOVED lines=12> */
.L_x_11211:
        /* <DEDUP_REMOVED lines=19> */
.L_x_11210:
[----:B------:R-:W-:Y:S05]  /*5320*/  @!P1 BRA `(.L_x_11212) ;  /* 0x0000018000009947 */ /* 0x000fea0003800000 */
[----:B------:R-:W-:Y:S01]  /*5330*/  BSSY B0, `(.L_x_11212) ;  /* 0x0000017000007945 */ /* 0x000fe20003800000 */
[----:B------:R-:W-:Y:S01]  /*5340*/  IMAD.MOV.U32 R29, RZ, RZ, R3 ;  /* 0x000000ffff1d7224 */ /* 0x000fe200078e0003 */
[----:B------:R-:W-:Y:S01]  /*5350*/  MOV R5, c[0x0][0x1d4] ;  /* 0x0000750000057a02 */ /* 0x000fe20000000f00 */
[----:B------:R-:W-:Y:S02]  /*5360*/  IMAD.MOV.U32 R28, RZ, RZ, R4 ;  /* 0x000000ffff1c7224 */ /* 0x000fe400078e0004 */
[----:B------:R-:W-:-:S03]  /*5370*/  IMAD.MOV.U32 R24, RZ, RZ, c[0x0][0x1d0] ;  /* 0x00007400ff187624 */ /* 0x000fc600078e00ff */
.L_x_11213:
        /* <DEDUP_REMOVED lines=19> */
.L_x_11212:
        /* <DEDUP_REMOVED lines=60> */
.L_x_11219:
        /* <DEDUP_REMOVED lines=137> */
.L_x_11218:
        /* <DEDUP_REMOVED lines=74> */
.L_x_11220:
[----:B------:R-:W-:-:S04]  /*65a0*/  ISETP.NE.U32.AND P3, PT, RZ, UR5, PT ;  /* 0x00000005ff007c0c */ /* 0x000fc8000bf65070 */
[----:B------:R-:W-:-:S13]  /*65b0*/  ISETP.NE.OR.EX P0, PT, RZ, UR8, P0, P3 ;  /* 0x00000008ff007c0c */ /* 0x000fda0008705730 */
[----:B------:R-:W-:Y:S05]  /*65c0*/  @!P0 BRA `(.L_x_11216) ;  /* 0x0000028000008947 */ /* 0x000fea0003800000 */
.L_x_11217:
        /* <DEDUP_REMOVED lines=40> */
.L_x_11216:
        /* <DEDUP_REMOVED lines=49> */
.L_x_11214:
[----:B0-----:R-:W-:-:S04]  /*6b60*/  LEA R16, P0, R18, c[0x0][0x168], 0x3 ;  /* 0x00005a0012107a11 */ /* 0x001fc800078018ff */
[----:B------:R-:W-:-:S06]  /*6b70*/  LEA.HI.X R17, R18, c[0x0][0x16c], R19, 0x3, P0 ;  /* 0x00005b0012117a11 */ /* 0x000fcc00000f1c13 */
[----:B------:R-:W5:Y:S03]  /*6b80*/  LD.E.64 R16, [R16.64] ;  /* 0x0000000a10107980 */ /* 0x000f66000c101b00 */
.L_x_11215:
        /* <DEDUP_REMOVED lines=12> */
.L_x_11222:
        /* <DEDUP_REMOVED lines=19> */
.L_x_11221:
[----:B------:R-:W-:Y:S05]  /*6d80*/  @!P1 BRA `(.L_x_11223) ;  /* 0x0000018000009947 */ /* 0x000fea0003800000 */
[----:B------:R-:W-:Y:S01]  /*6d90*/  BSSY B0, `(.L_x_11223) ;  /* 0x0000017000007945 */ /* 0x000fe20003800000 */
[----:B------:R-:W-:Y:S01]  /*6da0*/  IMAD.MOV.U32 R27, RZ, RZ, R3 ;  /* 0x000000ffff1b7224 */ /* 0x000fe200078e0003 */
[----:B------:R-:W-:Y:S01]  /*6db0*/  MOV R5, c[0x0][0x1d4] ;  /* 0x0000750000057a02 */ /* 0x000fe20000000f00 */
[----:B------:R-:W-:Y:S02]  /*6dc0*/  IMAD.MOV.U32 R26, RZ, RZ, R4 ;  /* 0x000000ffff1a7224 */ /* 0x000fe400078e0004 */
[----:B------:R-:W-:-:S03]  /*6dd0*/  IMAD.MOV.U32 R22, RZ, RZ, c[0x0][0x1d0] ;  /* 0x00007400ff167624 */ /* 0x000fc600078e00ff */
.L_x_11224:
        /* <DEDUP_REMOVED lines=19> */
.L_x_11223:
        /* <DEDUP_REMOVED lines=57> */
.L_x_11230:
        /* <DEDUP_REMOVED lines=138> */
.L_x_11229:
        /* <DEDUP_REMOVED lines=73> */
.L_x_11231:
[----:B------:R-:W-:-:S04]  /*7fd0*/  ISETP.NE.U32.AND P3, PT, R32, RZ, PT ;  /* 0x000000ff2000720c */ /* 0x000fc80003f65070 */
[----:B------:R-:W-:-:S13]  /*7fe0*/  ISETP.NE.OR.EX P0, PT, R7, RZ, P0, P3 ;  /* 0x000000ff0700720c */ /* 0x000fda0000705730 */
[----:B------:R-:W-:Y:S05]  /*7ff0*/  @!P0 BRA `(.L_x_11227) ;  /* 0x0000028000008947 */ /* 0x000fea0003800000 */
.L_x_11228:
        /* <DEDUP_REMOVED lines=40> */
.L_x_11227:
        /* <DEDUP_REMOVED lines=47> */
.L_x_11225:
[----:B0-----:R-:W-:-:S04]  /*8570*/  LEA R16, P0, R8, c[0x0][0x168], 0x3 ;  /* 0x00005a0008107a11 */ /* 0x001fc800078018ff */
[----:B------:R-:W-:-:S06]  /*8580*/  LEA.HI.X R17, R8, c[0x0][0x16c], R9, 0x3, P0 ;  /* 0x00005b0008117a11 */ /* 0x000fcc00000f1c09 */
[----:B------:R-:W5:Y:S03]  /*8590*/  LD.E.64 R16, [R16.64] ;  /* 0x0000000a10107980 */ /* 0x000f66000c101b00 */
.L_x_11226:
        /* <DEDUP_REMOVED lines=12> */
.L_x_11233:
        /* <DEDUP_REMOVED lines=19> */
.L_x_11232:
[----:B------:R-:W-:Y:S05]  /*8790*/  @!P1 BRA `(.L_x_11234) ;  /* 0x0000018000009947 */ /* 0x000fea0003800000 */
[----:B------:R-:W-:Y:S01]  /*87a0*/  BSSY B0, `(.L_x_11234) ;  /* 0x0000017000007945 */ /* 0x000fe20003800000 */
[----:B------:R-:W-:Y:S01]  /*87b0*/  MOV R23, R3 ;  /* 0x0000000300177202 */ /* 0x000fe20000000f00 */
[----:B------:R-:W-:Y:S02]  /*87c0*/  IMAD.MOV.U32 R24, RZ, RZ, R4 ;  /* 0x000000ffff187224 */ /* 0x000fe400078e0004 */
[----:B------:R-:W-:Y:S02]  /*87d0*/  IMAD.MOV.U32 R25, RZ, RZ, c[0x0][0x1d0] ;  /* 0x00007400ff197624 */ /* 0x000fe400078e00ff */
[----:B------:R-:W-:Y:S02]  /*87e0*/  IMAD.MOV.U32 R5, RZ, RZ, c[0x0][0x1d4] ;  /* 0x00007500ff057624 */ /* 0x000fe400078e00ff */
.L_x_11235:
        /* <DEDUP_REMOVED lines=19> */
.L_x_11234:
        /* <DEDUP_REMOVED lines=57> */
.L_x_11241:
        /* <DEDUP_REMOVED lines=136> */
.L_x_11240:
        /* <DEDUP_REMOVED lines=73> */
.L_x_11242:
[----:B------:R-:W-:-:S04]  /*99c0*/  ISETP.NE.U32.AND P3, PT, R32, RZ, PT ;  /* 0x000000ff2000720c */ /* 0x000fc80003f65070 */
[----:B------:R-:W-:-:S13]  /*99d0*/  ISETP.NE.OR.EX P0, PT, R7, RZ, P0, P3 ;  /* 0x000000ff0700720c */ /* 0x000fda0000705730 */
[----:B------:R-:W-:Y:S05]  /*99e0*/  @!P0 BRA `(.L_x_11238) ;  /* 0x0000028000008947 */ /* 0x000fea0003800000 */
.L_x_11239:
        /* <DEDUP_REMOVED lines=40> */
.L_x_11238:
        /* <DEDUP_REMOVED lines=47> */
.L_x_11236:
[----:B0-----:R-:W-:-:S04]  /*9f60*/  LEA R16, P0, R10, c[0x0][0x168], 0x3 ;  /* 0x00005a000a107a11 */ /* 0x001fc800078018ff */
[----:B------:R-:W-:-:S06]  /*9f70*/  LEA.HI.X R17, R10, c[0x0][0x16c], R11, 0x3, P0 ;  /* 0x00005b000a117a11 */ /* 0x000fcc00000f1c0b */
[----:B------:R-:W5:Y:S03]  /*9f80*/  LD.E.64 R16, [R16.64] ;  /* 0x0000000a10107980 */ /* 0x000f66000c101b00 */
.L_x_11237:
        /* <DEDUP_REMOVED lines=12> */
.L_x_11244:
        /* <DEDUP_REMOVED lines=19> */
.L_x_11243:
[----:B------:R-:W-:Y:S05]  /*a180*/  @!P1 BRA `(.L_x_11245) ;  /* 0x0000018000009947 */ /* 0x000fea0003800000 */
[----:B------:R-:W-:Y:S01]  /*a190*/  BSSY B0, `(.L_x_11245) ;  /* 0x0000017000007945 */ /* 0x000fe20003800000 */
[----:B------:R-:W-:Y:S01]  /*a1a0*/  IMAD.MOV.U32 R22, RZ, RZ, R3 ;  /* 0x000000ffff167224 */ /* 0x000fe200078e0003 */
[----:B------:R-:W-:Y:S01]  /*a1b0*/  MOV R5, c[0x0][0x1d4] ;  /* 0x0000750000057a02 */ /* 0x000fe20000000f00 */
[----:B------:R-:W-:Y:S02]  /*a1c0*/  IMAD.MOV.U32 R24, RZ, RZ, R4 ;  /* 0x000000ffff187224 */ /* 0x000fe400078e0004 */
[----:B------:R-:W-:-:S03]  /*a1d0*/  IMAD.MOV.U32 R25, RZ, RZ, c[0x0][0x1d0] ;  /* 0x00007400ff197624 */ /* 0x000fc600078e00ff */
.L_x_11246:
        /* <DEDUP_REMOVED lines=19> */
.L_x_11245:
        /* <DEDUP_REMOVED lines=57> */
.L_x_11252:
        /* <DEDUP_REMOVED lines=141> */
.L_x_11251:
        /* <DEDUP_REMOVED lines=73> */
.L_x_11253:
[----:B------:R-:W-:-:S04]  /*b400*/  ISETP.NE.U32.AND P3, PT, R7, RZ, PT ;  /* 0x000000ff0700720c */ /* 0x000fc80003f65070 */
[----:B------:R-:W-:-:S13]  /*b410*/  ISETP.NE.OR.EX P0, PT, R5, RZ, P0, P3 ;  /* 0x000000ff0500720c */ /* 0x000fda0000705730 */
[----:B------:R-:W-:Y:S05]  /*b420*/  @!P0 BRA `(.L_x_11249) ;  /* 0x0000028000008947 */ /* 0x000fea0003800000 */
.L_x_11250:
        /* <DEDUP_REMOVED lines=40> */
.L_x_11249:
        /* <DEDUP_REMOVED lines=47> */
.L_x_11247:
[----:B------:R-:W-:-:S04]  /*b9a0*/  LEA R30, P0, R12, c[0x0][0x168], 0x3 ;  /* 0x00005a000c1e7a11 */ /* 0x000fc800078018ff */
[----:B------:R-:W-:-:S06]  /*b9b0*/  LEA.HI.X R31, R12, c[0x0][0x16c], R13, 0x3, P0 ;  /* 0x00005b000c1f7a11 */ /* 0x000fcc00000f1c0d */
[----:B------:R-:W5:Y:S03]  /*b9c0*/  LD.E.64 R30, [R30.64] ;  /* 0x0000000a1e1e7980 */ /* 0x000f66000c101b00 */
.L_x_11248:
        /* <DEDUP_REMOVED lines=12> */
.L_x_11255:
        /* <DEDUP_REMOVED lines=19> */
.L_x_11254:
[----:B------:R-:W-:Y:S05]  /*bbc0*/  @!P1 BRA `(.L_x_11256) ;  /* 0x0000018000009947 */ /* 0x000fea0003800000 */
[----:B------:R-:W-:Y:S01]  /*bbd0*/  BSSY B0, `(.L_x_11256) ;  /* 0x0000017000007945 */ /* 0x000fe20003800000 */
[----:B------:R-:W-:Y:S01]  /*bbe0*/  IMAD.MOV.U32 R13, RZ, RZ, R3 ;  /* 0x000000ffff0d7224 */ /* 0x000fe200078e0003 */
[----:B------:R-:W-:Y:S01]  /*bbf0*/  MOV R16, R4 ;  /* 0x0000000400107202 */ /* 0x000fe20000000f00 */
[----:B------:R-:W-:Y:S02]  /*bc00*/  IMAD.MOV.U32 R17, RZ, RZ, c[0x0][0x1d0] ;  /* 0x00007400ff117624 */ /* 0x000fe400078e00ff */
[----:B------:R-:W-:Y:S02]  /*bc10*/  IMAD.MOV.U32 R5, RZ, RZ, c[0x0][0x1d4] ;  /* 0x00007500ff057624 */ /* 0x000fe400078e00ff */
.L_x_11257:
        /* <DEDUP_REMOVED lines=19> */
.L_x_11256:
        /* <DEDUP_REMOVED lines=57> */
.L_x_11263:
        /* <DEDUP_REMOVED lines=137> */
.L_x_11262:
        /* <DEDUP_REMOVED lines=73> */
.L_x_11264:
[----:B------:R-:W-:-:S04]  /*ce00*/  ISETP.NE.U32.AND P2, PT, R33, RZ, PT ;  /* 0x000000ff2100720c */ /* 0x000fc80003f45070 */
[----:B------:R-:W-:-:S13]  /*ce10*/  ISETP.NE.OR.EX P0, PT, R7, RZ, P0, P2 ;  /* 0x000000ff0700720c */ /* 0x000fda0000705720 */
[----:B------:R-:W-:Y:S05]  /*ce20*/  @!P0 BRA `(.L_x_11260) ;  /* 0x0000028000008947 */ /* 0x000fea0003800000 */
.L_x_11261:
        /* <DEDUP_REMOVED lines=40> */
.L_x_11260:
        /* <DEDUP_REMOVED lines=47> */
.L_x_11258:
[----:B0-----:R-:W-:-:S04]  /*d3a0*/  LEA R12, P0, R14, c[0x0][0x168], 0x3 ;  /* 0x00005a000e0c7a11 */ /* 0x001fc800078018ff */
[----:B------:R-:W-:-:S06]  /*d3b0*/  LEA.HI.X R13, R14, c[0x0][0x16c], R15, 0x3, P0 ;  /* 0x00005b000e0d7a11 */ /* 0x000fcc00000f1c0f */
[----:B------:R-:W5:Y:S03]  /*d3c0*/  LD.E.64 R12, [R12.64] ;  /* 0x0000000a0c0c7980 */ /* 0x000f66000c101b00 */
.L_x_11259:
        /* <DEDUP_REMOVED lines=10> */
.L_x_11266:
        /* <DEDUP_REMOVED lines=19> */
.L_x_11265:
[----:B------:R-:W-:Y:S05]  /*d5a0*/  @!P1 BRA `(.L_x_11267) ;  /* 0x0000016000009947 */ /* 0x000fea0003800000 */
[----:B------:R-:W-:Y:S01]  /*d5b0*/  BSSY B0, `(.L_x_11267) ;  /* 0x0000015000007945 */ /* 0x000fe20003800000 */
[----:B------:R-:W-:Y:S01]  /*d5c0*/  MOV R19, c[0x0][0x1d0] ;  /* 0x0000740000137a02 */ /* 0x000fe20000000f00 */
[----:B------:R-:W-:Y:S02]  /*d5d0*/  IMAD.MOV.U32 R5, RZ, RZ, c[0x0][0x1d4] ;  /* 0x00007500ff057624 */ /* 0x000fe400078e00ff */
.L_x_11268:
        /* <DEDUP_REMOVED lines=19> */
.L_x_11267:
        /* <DEDUP_REMOVED lines=27> */
.L_x_11180:
        /* <DEDUP_REMOVED lines=164> */
.L_x_11276:
        /* <DEDUP_REMOVED lines=137> */
.L_x_11275:
        /* <DEDUP_REMOVED lines=74> */
.L_x_11277:
[----:B------:R-:W-:-:S04]  /*f030*/  ISETP.NE.U32.AND P2, PT, RZ, UR8, PT ;  /* 0x00000008ff007c0c */ /* 0x000fc8000bf45070 */
[----:B------:R-:W-:-:S13]  /*f040*/  ISETP.NE.OR.EX P0, PT, RZ, UR9, P0, P2 ;  /* 0x00000009ff007c0c */ /* 0x000fda0008705720 */
[----:B------:R-:W-:Y:S05]  /*f050*/  @!P0 BRA `(.L_x_11273) ;  /* 0x0000028000008947 */ /* 0x000fea0003800000 */
.L_x_11274:
        /* <DEDUP_REMOVED lines=40> */
.L_x_11273:
        /* <DEDUP_REMOVED lines=47> */
.L_x_11271:
[----:B-----5:R-:W-:-:S04]  /*f5d0*/  LEA R30, P0, R20, c[0x0][0x168], 0x3 ;  /* 0x00005a00141e7a11 */ /* 0x020fc800078018ff */
[----:B------:R-:W-:-:S06]  /*f5e0*/  LEA.HI.X R31, R20, c[0x0][0x16c], R21, 0x3, P0 ;  /* 0x00005b00141f7a11 */ /* 0x000fcc00000f1c15 */
[----:B------:R-:W5:Y:S03]  /*f5f0*/  LDG.E.64 R30, [R30.64] ;  /* 0x0000000a1e1e7981 */ /* 0x000f66000c1e1b00 */
.L_x_11272:
        /* <DEDUP_REMOVED lines=20> */
.L_x_11279:
        /* <DEDUP_REMOVED lines=23> */
.L_x_11278:
[----:B------:R-:W-:Y:S01]  /*f8b0*/  MOV R32, c[0x0][0x1d0] ;  /* 0x0000740000207a02 */ /* 0x000fe20000000f00 */
[----:B------:R-:W-:Y:S01]  /*f8c0*/  IMAD.MOV.U32 R29, RZ, RZ, c[0x0][0x1d4] ;  /* 0x00007500ff1d7624 */ /* 0x000fe200078e00ff */
[----:B------:R-:W-:Y:S05]  /*f8d0*/  @!P0 BRA `(.L_x_11280) ;  /* 0x000001a000008947 */ /* 0x000fea0003800000 */
[----:B------:R-:W-:Y:S01]  /*f8e0*/  BSSY B1, `(.L_x_11280) ;  /* 0x0000019000017945 */ /* 0x000fe20003800000 */
[----:B------:R-:W-:Y:S02]  /*f8f0*/  IMAD.MOV.U32 R32, RZ, RZ, c[0x0][0x1d0] ;  /* 0x00007400ff207624 */ /* 0x000fe400078e00ff */
[----:B------:R-:W-:Y:S02]  /*f900*/  IMAD.MOV.U32 R29, RZ, RZ, c[0x0][0x1d4] ;  /* 0x00007500ff1d7624 */ /* 0x000fe400078e00ff */
.L_x_11281:
        /* <DEDUP_REMOVED lines=23> */
.L_x_11280:
        /* <DEDUP_REMOVED lines=14> */
.L_x_11270:
[----:B------:R-:W-:Y:S05]  /*fb60*/  BSYNC B0 ;  /* 0x0000000000007941 */ /* 0x000fea0003800000 */
.L_x_11269:
        /* <DEDUP_REMOVED lines=53> */
.L_x_11289:
        /* <DEDUP_REMOVED lines=137> */
.L_x_11288:
        /* <DEDUP_REMOVED lines=74> */
.L_x_11290:
[----:B------:R-:W-:-:S04]  /*10bf0*/  ISETP.NE.U32.AND P2, PT, RZ, UR8, PT ;  /* 0x00000008ff007c0c */ /* 0x000fc8000bf45070 */
[----:B------:R-:W-:-:S13]  /*10c00*/  ISETP.NE.OR.EX P0, PT, RZ, UR9, P0, P2 ;  /* 0x00000009ff007c0c */ /* 0x000fda0008705720 */
[----:B------:R-:W-:Y:S05]  /*10c10*/  @!P0 BRA `(.L_x_11286) ;  /* 0x0000028000008947 */ /* 0x000fea0003800000 */
.L_x_11287:
        /* <DEDUP_REMOVED lines=40> */
.L_x_11286:
        /* <DEDUP_REMOVED lines=47> */
.L_x_11284:
[----:B0----5:R-:W-:-:S04]  /*11190*/  LEA R20, P0, R18, c[0x0][0x168], 0x3 ;  /* 0x00005a0012147a11 */ /* 0x021fc800078018ff */
[----:B------:R-:W-:-:S06]  /*111a0*/  LEA.HI.X R21, R18, c[0x0][0x16c], R19, 0x3, P0 ;  /* 0x00005b0012157a11 */ /* 0x000fcc00000f1c13 */
[----:B------:R-:W5:Y:S03]  /*111b0*/  LD.E.64 R20, [R20.64] ;  /* 0x0000000a14147980 */ /* 0x000f66000c101b00 */
.L_x_11285:
        /* <DEDUP_REMOVED lines=20> */
.L_x_11292:
        /* <DEDUP_REMOVED lines=19> */
.L_x_11291:
[----:B------:R-:W-:Y:S05]  /*11430*/  @!P0 BRA `(.L_x_11293) ;  /* 0x0000016000008947 */ /* 0x000fea0003800000 */
[----:B------:R-:W-:Y:S01]  /*11440*/  BSSY B1, `(.L_x_11293) ;  /* 0x0000015000017945 */ /* 0x000fe20003800000 */
[----:B------:R-:W-:Y:S01]  /*11450*/  MOV R25, c[0x0][0x1d0] ;  /* 0x0000740000197a02 */ /* 0x000fe20000000f00 */
[----:B------:R-:W-:Y:S02]  /*11460*/  IMAD.MOV.U32 R0, RZ, RZ, c[0x0][0x1d4] ;  /* 0x00007500ff007624 */ /* 0x000fe400078e00ff */
.L_x_11294:
        /* <DEDUP_REMOVED lines=19> */
.L_x_11293:
        /* <DEDUP_REMOVED lines=14> */
.L_x_11283:
[----:B------:R-:W-:Y:S05]  /*11680*/  BSYNC B0 ;  /* 0x0000000000007941 */ /* 0x000fea0003800000 */
.L_x_11282:
        /* <DEDUP_REMOVED lines=53> */
.L_x_11302:
        /* <DEDUP_REMOVED lines=137> */
.L_x_11301:
        /* <DEDUP_REMOVED lines=74> */
.L_x_11303:
[----:B------:R-:W-:-:S04]  /*12710*/  ISETP.NE.U32.AND P2, PT, RZ, UR8, PT ;  /* 0x00000008ff007c0c */ /* 0x000fc8000bf45070 */
[----:B------:R-:W-:-:S13]  /*12720*/  ISETP.NE.OR.EX P0, PT, RZ, UR9, P0, P2 ;  /* 0x00000009ff007c0c */ /* 0x000fda0008705720 */
[----:B------:R-:W-:Y:S05]  /*12730*/  @!P0 BRA `(.L_x_11299) ;  /* 0x0000028000008947 */ /* 0x000fea0003800000 */
.L_x_11300:
        /* <DEDUP_REMOVED lines=40> */
.L_x_11299:
        /* <DEDUP_REMOVED lines=47> */
.L_x_11297:
[----:B0----5:R-:W-:-:S04]  /*12cb0*/  LEA R32, P0, R16, c[0x0][0x168], 0x3 ;  /* 0x00005a0010207a11 */ /* 0x021fc800078018ff */
[----:B------:R-:W-:-:S06]  /*12cc0*/  LEA.HI.X R33, R16, c[0x0][0x16c], R17, 0x3, P0 ;  /* 0x00005b0010217a11 */ /* 0x000fcc00000f1c11 */
[----:B------:R-:W5:Y:S03]  /*12cd0*/  LD.E.64 R32, [R32.64] ;  /* 0x0000000a20207980 */ /* 0x000f66000c101b00 */
.L_x_11298:
        /* <DEDUP_REMOVED lines=20> */
.L_x_11305:
        /* <DEDUP_REMOVED lines=19> */
.L_x_11304:
[----:B------:R-:W-:Y:S05]  /*12f50*/  @!P0 BRA `(.L_x_11306) ;  /* 0x0000016000008947 */ /* 0x000fea0003800000 */
[----:B------:R-:W-:Y:S01]  /*12f60*/  BSSY B1, `(.L_x_11306) ;  /* 0x0000015000017945 */ /* 0x000fe20003800000 */
[----:B------:R-:W-:Y:S01]  /*12f70*/  MOV R21, c[0x0][0x1d0] ;  /* 0x0000740000157a02 */ /* 0x000fe20000000f00 */
[----:B------:R-:W-:Y:S02]  /*12f80*/  IMAD.MOV.U32 R17, RZ, RZ, c[0x0][0x1d4] ;  /* 0x00007500ff117624 */ /* 0x000fe400078e00ff */
.L_x_11307:
        /* <DEDUP_REMOVED lines=19> */
.L_x_11306:
        /* <DEDUP_REMOVED lines=14> */
.L_x_11296:
[----:B------:R-:W-:Y:S05]  /*131a0*/  BSYNC B0 ;  /* 0x0000000000007941 */ /* 0x000fea0003800000 */
.L_x_11295:
        /* <DEDUP_REMOVED lines=53> */
.L_x_11315:
        /* <DEDUP_REMOVED lines=137> */
.L_x_11314:
        /* <DEDUP_REMOVED lines=74> */
.L_x_11316:
[----:B------:R-:W-:-:S04]  /*14230*/  ISETP.NE.U32.AND P2, PT, RZ, UR8, PT ;  /* 0x00000008ff007c0c */ /* 0x000fc8000bf45070 */
[----:B------:R-:W-:-:S13]  /*14240*/  ISETP.NE.OR.EX P0, PT, RZ, UR9, P0, P2 ;  /* 0x00000009ff007c0c */ /* 0x000fda0008705720 */
[----:B------:R-:W-:Y:S05]  /*14250*/  @!P0 BRA `(.L_x_11312) ;  /* 0x0000028000008947 */ /* 0x000fea0003800000 */
.L_x_11313:
        /* <DEDUP_REMOVED lines=40> */
.L_x_11312:
        /* <DEDUP_REMOVED lines=47> */
.L_x_11310:
[----:B0----5:R-:W-:-:S04]  /*147d0*/  LEA R18, P0, R14, c[0x0][0x168], 0x3 ;  /* 0x00005a000e127a11 */ /* 0x021fc800078018ff */
[----:B------:R-:W-:-:S06]  /*147e0*/  LEA.HI.X R19, R14, c[0x0][0x16c], R15, 0x3, P0 ;  /* 0x00005b000e137a11 */ /* 0x000fcc00000f1c0f */
[----:B------:R-:W5:Y:S03]  /*147f0*/  LD.E.64 R18, [R18.64] ;  /* 0x0000000a12127980 */ /* 0x000f66000c101b00 */
.L_x_11311:
        /* <DEDUP_REMOVED lines=20> */
.L_x_11318:
        /* <DEDUP_REMOVED lines=19> */
.L_x_11317:
[----:B------:R-:W-:Y:S05]  /*14a70*/  @!P0 BRA `(.L_x_11319) ;  /* 0x0000016000008947 */ /* 0x000fea0003800000 */
[----:B------:R-:W-:Y:S01]  /*14a80*/  BSSY B1, `(.L_x_11319) ;  /* 0x0000015000017945 */ /* 0x000fe20003800000 */
[----:B------:R-:W-:Y:S01]  /*14a90*/  MOV R23, c[0x0][0x1d0] ;  /* 0x0000740000177a02 */ /* 0x000fe20000000f00 */
[----:B------:R-:W-:Y:S02]  /*14aa0*/  IMAD.MOV.U32 R15, RZ, RZ, c[0x0][0x1d4] ;  /* 0x00007500ff0f7624 */ /* 0x000fe400078e00ff */
.L_x_11320:
        /* <DEDUP_REMOVED lines=19> */
.L_x_11319:
        /* <DEDUP_REMOVED lines=14> */
.L_x_11309:
[----:B------:R-:W-:Y:S05]  /*14cc0*/  BSYNC B0 ;  /* 0x0000000000007941 */ /* 0x000fea0003800000 */
.L_x_11308:
        /* <DEDUP_REMOVED lines=53> */
.L_x_11328:
        /* <DEDUP_REMOVED lines=138> */
.L_x_11327:
        /* <DEDUP_REMOVED lines=74> */
.L_x_11329:
[----:B------:R-:W-:-:S04]  /*15d60*/  ISETP.NE.U32.AND P2, PT, RZ, UR8, PT ;  /* 0x00000008ff007c0c */ /* 0x000fc8000bf45070 */
[----:B------:R-:W-:-:S13]  /*15d70*/  ISETP.NE.OR.EX P0, PT, RZ, UR9, P0, P2 ;  /* 0x00000009ff007c0c */ /* 0x000fda0008705720 */
[----:B------:R-:W-:Y:S05]  /*15d80*/  @!P0 BRA `(.L_x_11325) ;  /* 0x0000028000008947 */ /* 0x000fea0003800000 */
.L_x_11326:
        /* <DEDUP_REMOVED lines=40> */
.L_x_11325:
        /* <DEDUP_REMOVED lines=47> */
.L_x_11323:
[----:B0----5:R-:W-:-:S04]  /*16300*/  LEA R32, P0, R12, c[0x0][0x168], 0x3 ;  /* 0x00005a000c207a11 */ /* 0x021fc800078018ff */
[----:B------:R-:W-:-:S06]  /*16310*/  LEA.HI.X R33, R12, c[0x0][0x16c], R13, 0x3, P0 ;  /* 0x00005b000c217a11 */ /* 0x000fcc00000f1c0d */
[----:B------:R-:W5:Y:S03]  /*16320*/  LD.E.64 R32, [R32.64] ;  /* 0x0000000a20207980 */ /* 0x000f66000c101b00 */
.L_x_11324:
        /* <DEDUP_REMOVED lines=20> */
.L_x_11331:
        /* <DEDUP_REMOVED lines=19> */
.L_x_11330:
[----:B------:R-:W-:Y:S05]  /*165a0*/  @!P0 BRA `(.L_x_11332) ;  /* 0x0000016000008947 */ /* 0x000fea0003800000 */
[----:B------:R-:W-:Y:S01]  /*165b0*/  BSSY B1, `(.L_x_11332) ;  /* 0x0000015000017945 */ /* 0x000fe20003800000 */
[----:B------:R-:W-:Y:S02]  /*165c0*/  IMAD.MOV.U32 R15, RZ, RZ, c[0x0][0x1d0] ;  /* 0x00007400ff0f7624 */ /* 0x000fe400078e00ff */
[----:B------:R-:W-:Y:S02]  /*165d0*/  IMAD.MOV.U32 R5, RZ, RZ, c[0x0][0x1d4] ;  /* 0x00007500ff057624 */ /* 0x000fe400078e00ff */
.L_x_11333:
        /* <DEDUP_REMOVED lines=19> */
.L_x_11332:
        /* <DEDUP_REMOVED lines=14> */
.L_x_11322:
[----:B------:R-:W-:Y:S05]  /*167f0*/  BSYNC B0 ;  /* 0x0000000000007941 */ /* 0x000fea0003800000 */
.L_x_11321:
        /* <DEDUP_REMOVED lines=49> */
.L_x_11341:
        /* <DEDUP_REMOVED lines=140> */
.L_x_11340:
        /* <DEDUP_REMOVED lines=73> */
.L_x_11342:
[----:B------:R-:W-:-:S04]  /*17860*/  ISETP.NE.U32.AND P2, PT, R33, RZ, PT ;  /* 0x000000ff2100720c */ /* 0x000fc80003f45070 */
[----:B------:R-:W-:-:S13]  /*17870*/  ISETP.NE.OR.EX P0, PT, R32, RZ, P0, P2 ;  /* 0x000000ff2000720c */ /* 0x000fda0000705720 */
[----:B------:R-:W-:Y:S05]  /*17880*/  @!P0 BRA `(.L_x_11338) ;  /* 0x000002a000008947 */ /* 0x000fea0003800000 */
.L_x_11339:
        /* <DEDUP_REMOVED lines=42> */
.L_x_11338:
        /* <DEDUP_REMOVED lines=45> */
.L_x_11336:
[----:B0----5:R-:W-:-:S04]  /*17e00*/  LEA R14, P0, R10, c[0x0][0x168], 0x3 ;  /* 0x00005a000a0e7a11 */ /* 0x021fc800078018ff */
[----:B------:R-:W-:-:S06]  /*17e10*/  LEA.HI.X R15, R10, c[0x0][0x16c], R11, 0x3, P0 ;  /* 0x00005b000a0f7a11 */ /* 0x000fcc00000f1c0b */
[----:B------:R-:W5:Y:S03]  /*17e20*/  LD.E.64 R14, [R14.64] ;  /* 0x0000000a0e0e7980 */ /* 0x000f66000c101b00 */
.L_x_11337:
        /* <DEDUP_REMOVED lines=20> */
.L_x_11344:
        /* <DEDUP_REMOVED lines=19> */
.L_x_11343:
[----:B------:R-:W-:Y:S05]  /*180a0*/  @!P0 BRA `(.L_x_11345) ;  /* 0x0000016000008947 */ /* 0x000fea0003800000 */
[----:B------:R-:W-:Y:S01]  /*180b0*/  BSSY B1, `(.L_x_11345) ;  /* 0x0000015000017945 */ /* 0x000fe20003800000 */
[----:B------:R-:W-:Y:S01]  /*180c0*/  MOV R19, c[0x0][0x1d0] ;  /* 0x0000740000137a02 */ /* 0x000fe20000000f00 */
[----:B------:R-:W-:Y:S02]  /*180d0*/  IMAD.MOV.U32 R5, RZ, RZ, c[0x0][0x1d4] ;  /* 0x00007500ff057624 */ /* 0x000fe400078e00ff */
.L_x_11346:
        /* <DEDUP_REMOVED lines=19> */
.L_x_11345:
        /* <DEDUP_REMOVED lines=14> */
.L_x_11335:
[----:B------:R-:W-:Y:S05]  /*182f0*/  BSYNC B0 ;  /* 0x0000000000007941 */ /* 0x000fea0003800000 */
.L_x_11334:
        /* <DEDUP_REMOVED lines=49> */
.L_x_11354:
        /* <DEDUP_REMOVED lines=138> */
.L_x_11353:
        /* <DEDUP_REMOVED lines=73> */
.L_x_11355:
[----:B------:R-:W-:-:S04]  /*19340*/  ISETP.NE.U32.AND P2, PT, R11, RZ, PT ;  /* 0x000000ff0b00720c */ /* 0x000fc80003f45070 */
[----:B------:R-:W-:-:S13]  /*19350*/  ISETP.NE.OR.EX P0, PT, R10, RZ, P0, P2 ;  /* 0x000000ff0a00720c */ /* 0x000fda0000705720 */
[----:B------:R-:W-:Y:S05]  /*19360*/  @!P0 BRA `(.L_x_11351) ;  /* 0x0000028000008947 */ /* 0x000fea0003800000 */
.L_x_11352:
        /* <DEDUP_REMOVED lines=40> */
.L_x_11351:
        /* <DEDUP_REMOVED lines=45> */
.L_x_11349:
[----:B0----5:R-:W-:-:S04]  /*198c0*/  LEA R18, P0, R8, c[0x0][0x168], 0x3 ;  /* 0x00005a0008127a11 */ /* 0x021fc800078018ff */
[----:B------:R-:W-:-:S06]  /*198d0*/  LEA.HI.X R19, R8, c[0x0][0x16c], R9, 0x3, P0 ;  /* 0x00005b0008137a11 */ /* 0x000fcc00000f1c09 */
[----:B------:R-:W5:Y:S03]  /*198e0*/  LD.E.64 R18, [R18.64] ;  /* 0x0000000a12127980 */ /* 0x000f66000c101b00 */
.L_x_11350:
        /* <DEDUP_REMOVED lines=20> */
.L_x_11357:
        /* <DEDUP_REMOVED lines=19> */
.L_x_11356:
[----:B------:R-:W-:Y:S05]  /*19b60*/  @!P0 BRA `(.L_x_11358) ;  /* 0x0000016000008947 */ /* 0x000fea0003800000 */
[----:B------:R-:W-:Y:S01]  /*19b70*/  BSSY B1, `(.L_x_11358) ;  /* 0x0000015000017945 */ /* 0x000fe20003800000 */
[----:B------:R-:W-:Y:S01]  /*19b80*/  IMAD.MOV.U32 R15, RZ, RZ, c[0x0][0x1d0] ;  /* 0x00007400ff0f7624 */ /* 0x000fe200078e00ff */
[----:B------:R-:W-:Y:S02]  /*19b90*/  MOV R9, c[0x0][0x1d4] ;  /* 0x0000750000097a02 */ /* 0x000fe40000000f00 */
.L_x_11359:
        /* <DEDUP_REMOVED lines=19> */
.L_x_11358:
        /* <DEDUP_REMOVED lines=14> */
.L_x_11348:
[----:B------:R-:W-:Y:S05]  /*19db0*/  BSYNC B0 ;  /* 0x0000000000007941 */ /* 0x000fea0003800000 */
.L_x_11347:
        /* <DEDUP_REMOVED lines=49> */
.L_x_11367:
        /* <DEDUP_REMOVED lines=141> */
.L_x_11366:
        /* <DEDUP_REMOVED lines=73> */
.L_x_11368:
[----:B------:R-:W-:-:S04]  /*1ae30*/  ISETP.NE.U32.AND P2, PT, R32, RZ, PT ;  /* 0x000000ff2000720c */ /* 0x000fc80003f45070 */
[----:B------:R-:W-:-:S13]  /*1ae40*/  ISETP.NE.OR.EX P0, PT, R4, RZ, P0, P2 ;  /* 0x000000ff0400720c */ /* 0x000fda0000705720 */
[----:B------:R-:W-:Y:S05]  /*1ae50*/  @!P0 BRA `(.L_x_11364) ;  /* 0x0000028000008947 */ /* 0x000fea0003800000 */
.L_x_11365:
        /* <DEDUP_REMOVED lines=40> */
.L_x_11364:
        /* <DEDUP_REMOVED lines=45> */
.L_x_11362:
[----:B0----5:R-:W-:-:S04]  /*1b3b0*/  LEA R30, P0, R6, c[0x0][0x168], 0x3 ;  /* 0x00005a00061e7a11 */ /* 0x021fc800078018ff */
[----:B------:R-:W-:-:S06]  /*1b3c0*/  LEA.HI.X R31, R6, c[0x0][0x16c], R7, 0x3, P0 ;  /* 0x00005b00061f7a11 */ /* 0x000fcc00000f1c07 */
[----:B------:R-:W5:Y:S03]  /*1b3d0*/  LD.E.64 R30, [R30.64] ;  /* 0x0000000a1e1e7980 */ /* 0x000f66000c101b00 */
.L_x_11363:
        /* <DEDUP_REMOVED lines=20> */
.L_x_11370:
        /* <DEDUP_REMOVED lines=19> */
.L_x_11369:
[----:B------:R-:W-:Y:S05]  /*1b650*/  @!P0 BRA `(.L_x_11371) ;  /* 0x0000016000008947 */ /* 0x000fea0003800000 */
[----:B------:R-:W-:Y:S01]  /*1b660*/  BSSY B1, `(.L_x_11371) ;  /* 0x0000015000017945 */ /* 0x000fe20003800000 */
[----:B------:R-:W-:Y:S02]  /*1b670*/  IMAD.MOV.U32 R13, RZ, RZ, c[0x0][0x1d0] ;  /* 0x00007400ff0d7624 */ /* 0x000fe400078e00ff */
[----:B------:R-:W-:Y:S02]  /*1b680*/  IMAD.MOV.U32 R7, RZ, RZ, c[0x0][0x1d4] ;  /* 0x00007500ff077624 */ /* 0x000fe400078e00ff */
.L_x_11372:
        /* <DEDUP_REMOVED lines=19> */
.L_x_11371:
        /* <DEDUP_REMOVED lines=14> */
.L_x_11361:
[----:B------:R-:W-:Y:S05]  /*1b8a0*/  BSYNC B0 ;  /* 0x0000000000007941 */ /* 0x000fea0003800000 */
.L_x_11360:
        /* <DEDUP_REMOVED lines=21> */
.L_x_11375:
[----:B------:R-:W-:-:S13]  /*1ba00*/  ISETP.GE.AND P0, PT, R2, UR5, PT ;  /* 0x0000000502007c0c */ /* 0x000fda000bf06270 */
[----:B------:R-:W-:Y:S05]  /*1ba10*/  @P0 BRA `(.L_x_11377) ;  /* 0x000000c000000947 */ /* 0x000fea0003800000 */
[----:B0-----:R-:W-:Y:S01]  /*1ba20*/  HFMA2.MMA R5, -RZ, RZ, 0, 4.76837158203125e-07 ;  /* 0x00000008ff057435 */ /* 0x001fe200000001ff */
[C---:B------:R-:W-:Y:S02]  /*1ba30*/  IADD3 R4, R2.reuse, UR4, RZ ;  /* 0x0000000402047c10 */ /* 0x040fe4000fffe0ff */
[----:B------:R-:W-:-:S07]  /*1ba40*/  IADD3 R2, R2, 0x80, RZ ;  /* 0x0000008002027810 */ /* 0x000fce0007ffe0ff */
[----:B------:R-:W-:-:S05]  /*1ba50*/  IMAD.WIDE.U32 R4, R4, R5, c[0x0][0x1f8] ;  /* 0x00007e0004047625 */ /* 0x000fca00078e0005 */
[----:B------:R0:W-:Y:S02]  /*1ba60*/  STG.E.64 [R4.64], RZ ;  /* 0x000000ff04007986 */ /* 0x0001e4000c101b0a */
.L_x_11376:
[----:B------:R-:W-:-:S13]  /*1ba70*/  ISETP.GE.AND P0, PT, R2, UR5, PT ;  /* 0x0000000502007c0c */ /* 0x000fda000bf06270 */
[----:B------:R-:W-:Y:S05]  /*1ba80*/  @P0 BRA `(.L_x_11378) ;  /* 0x000000d000000947 */ /* 0x000fea0003800000 */
[C---:B0-----:R-:W-:Y:S01]  /*1ba90*/  IADD3 R4, R2.reuse, UR4, RZ ;  /* 0x0000000402047c10 */ /* 0x041fe2000fffe0ff */
[----:B------:R-:W-:Y:S01]  /*1baa0*/  IMAD.MOV.U32 R5, RZ, RZ, 0x8 ;  /* 0x00000008ff057424 */ /* 0x000fe200078e00ff */
[----:B------:R-:W-:-:S03]  /*1bab0*/  IADD3 R2, R2, 0x80, RZ ;  /* 0x0000008002027810 */ /* 0x000fc60007ffe0ff */
[----:B------:R-:W-:-:S05]  /*1bac0*/  IMAD.WIDE.U32 R4, R4, R5, c[0x0][0x1f8] ;  /* 0x00007e0004047625 */ /* 0x000fca00078e0005 */
[----:B------:R0:W-:Y:S02]  /*1bad0*/  STG.E.64 [R4.64], RZ ;  /* 0x000000ff04007986 */ /* 0x0001e4000c101b0a */
.L_x_11377:
        /* <DEDUP_REMOVED lines=8> */
.L_x_11378:
[----:B------:R-:W-:Y:S05]  /*1bb60*/  BSYNC B1 ;  /* 0x0000000000017941 */ /* 0x000fea0003800000 */
.L_x_11374:
[----:B------:R-:W-:-:S13]  /*1bb70*/  ISETP.GE.AND P0, PT, R2, UR5, PT ;  /* 0x0000000502007c0c */ /* 0x000fda000bf06270 */
[C---:B0-----:R-:W-:Y:S02]  /*1bb80*/  @!P0 IADD3 R4, R2.reuse, UR4, RZ ;  /* 0x0000000402048c10 */ /* 0x041fe4000fffe0ff */
[----:B------:R-:W-:Y:S02]  /*1bb90*/  @!P0 MOV R5, 0x8 ;  /* 0x0000000800058802 */ /* 0x000fe40000000f00 */
[----:B------:R-:W-:-:S03]  /*1bba0*/  @!P0 IADD3 R2, R2, 0x80, RZ ;  /* 0x0000008002028810 */ /* 0x000fc60007ffe0ff */
[----:B------:R-:W-:-:S05]  /*1bbb0*/  @!P0 IMAD.WIDE.U32 R4, R4, R5, c[0x0][0x1f8] ;  /* 0x00007e0004048625 */ /* 0x000fca00078e0005 */
[----:B------:R0:W-:Y:S02]  /*1bbc0*/  @!P0 STG.E.64 [R4.64], RZ ;  /* 0x000000ff04008986 */ /* 0x0001e4000c101b0a */
.L_x_11379:
[----:B------:R-:W-:Y:S05]  /*1bbd0*/  BSYNC B0 ;  /* 0x0000000000007941 */ /* 0x000fea0003800000 */
.L_x_11373:
        /* <DEDUP_REMOVED lines=8> */
.L_x_11380:
        /* <DEDUP_REMOVED lines=10> */
.L_x_16317:


//--------------------- .text._ZN2at6native29vectorized_elementwise_kernelILi8EZZNS0_73_GLOBAL__N__c8866d80_35_SparseBinaryOpIntersectionKernel_cu_1520ed90_315342_sparse_binary_op_intersection_kernel_implINS2_18CUDAKernelLauncherENS2_36CUDAValueSelectionIntersectionKernelINS2_9RhsProjOpEEElLl8EEEvRNS_6TensorERKS8_SB_RKSt6vectorIlSaIlEERKSt8optionalIS8_ESK_bbENKUlvE3_clEvEUllE_St5arrayIPcLm2EEEEviT0_T1_ --------------------------
	.section	.text._ZN2at6native29vectorized_elementwise_kernelILi8EZZNS0_73_GLOBAL__N__c8866d80_35_SparseBinaryOpIntersectionKernel_cu_1520ed90_315342_sparse_binary_op_intersection_kernel_implINS2_18CUDAKernelLauncherENS2_36CUDAValueSelectionIntersectionKernelINS2_9RhsProjOpEEElLl8EEEvRNS_6TensorERKS8_SB_RKSt6vectorIlSaIlEERKSt8optionalIS8_ESK_bbENKUlvE3_clEvEUllE_St5arrayIPcLm2EEEEviT0_T1_,"ax",@progbits
	.sectioninfo	@"SHI_REGISTERS=4"
	.align	128
        .global         _ZN2at6native29vectorized_elementwise_kernelILi8EZZNS0_73_GLOBAL__N__c8866d80_35_SparseBinaryOpIntersectionKernel_cu_1520ed90_315342_sparse_binary_op_intersection_kernel_implINS2_18CUDAKernelLauncherENS2_36CUDAValueSelectionIntersectionKernelINS2_9RhsProjOpEEElLl8EEEvRNS_6TensorERKS8_SB_RKSt6vectorIlSaIlEERKSt8optionalIS8_ESK_bbENKUlvE3_clEvEUllE_St5arrayIPcLm2EEEEviT0_T1_
        .type           _ZN2at6native29vectorized_elementwise_kernelILi8EZZNS0_73_GLOBAL__N__c8866d80_35_SparseBinaryOpIntersectionKernel_cu_1520ed90_315342_sparse_binary_op_intersection_kernel_implINS2_18CUDAKernelLauncherENS2_36CUDAValueSelectionIntersectionKernelINS2_9RhsProjOpEEElLl8EEEvRNS_6TensorERKS8_SB_RKSt6vectorIlSaIlEERKSt8optionalIS8_ESK_bbENKUlvE3_clEvEUllE_St5arrayIPcLm2EEEEviT0_T1_,@function
        .size           _ZN2at6native29vectorized_elementwise_kernelILi8EZZNS0_73_GLOBAL__N__c8866d80_35_SparseBinaryOpIntersectionKernel_cu_1520ed90_315342_sparse_binary_op_intersection_kernel_implINS2_18CUDAKernelLauncherENS2_36CUDAValueSelectionIntersectionKernelINS2_9RhsProjOpEEElLl8EEEvRNS_6TensorERKS8_SB_RKSt6vectorIlSaIlEERKSt8optionalIS8_ESK_bbENKUlvE3_clEvEUllE_St5arrayIPcLm2EEEEviT0_T1_,(.L_x_16318 - _ZN2at6native29vectorized_elementwise_kernelILi8EZZNS0_73_GLOBAL__N__c8866d80_35_SparseBinaryOpIntersectionKernel_cu_1520ed90_315342_sparse_binary_op_intersection_kernel_implINS2_18CUDAKernelLauncherENS2_36CUDAValueSelectionIntersectionKernelINS2_9RhsProjOpEEElLl8EEEvRNS_6TensorERKS8_SB_RKSt6vectorIlSaIlEERKSt8optionalIS8_ESK_bbENKUlvE3_clEvEUllE_St5arrayIPcLm2EEEEviT0_T1_)
        .other          _ZN2at6native29vectorized_elementwise_kernelILi8EZZNS0_73_GLOBAL__N__c8866d80_35_SparseBinaryOpIntersectionKernel_cu_1520ed90_315342_sparse_binary_op_intersection_kernel_implINS2_18CUDAKernelLauncherENS2_36CUDAValueSelectionIntersectionKernelINS2_9RhsProjOpEEElLl8EEEvRNS_6TensorERKS8_SB_RKSt6vectorIlSaIlEERKSt8optionalIS8_ESK_bbENKUlvE3_clEvEUllE_St5arrayIPcLm2EEEEviT0_T1_,@"STO_CUDA_ENTRY STV_DEFAULT"
_ZN2at6native29vectorized_elementwise_kernelILi8EZZNS0_73_GLOBAL__N__c8866d80_35_SparseBinaryOpIntersectionKernel_cu_1520ed90_315342_sparse_binary_op_intersection_kernel_implINS2_18CUDAKernelLauncherENS2_36CUDAValueSelectionIntersectionKernelINS2_9RhsProjOpEEElLl8EEEvRNS_6TensorERKS8_SB_RKSt6vectorIlSaIlEERKSt8optionalIS8_ESK_bbENKUlvE3_clEvEUllE_St5arrayIPcLm2EEEEviT0_T1_:
.text._ZN2at6native29vectorized_elementwise_kernelILi8EZZNS0_73_GLOBAL__N__c8866d80_35_SparseBinaryOpIntersectionKernel_cu_1520ed90_315342_sparse_binary_op_intersection_kernel_implINS2_18CUDAKernelLauncherENS2_36CUDAValueSelectionIntersectionKernelINS2_9RhsProjOpEEElLl8EEEvRNS_6TensorERKS8_SB_RKSt6vectorIlSaIlEERKSt8optionalIS8_ESK_bbENKUlvE3_clEvEUllE_St5arrayIPcLm2EEEEviT0_T1_:
[----:B------:R-:W-:Y:S02]  /*0000*/  MOV R1, c[0x0][0x28] ;  /* 0x00000a0000017a02 */ /* 0x000fe40000000f00 */
[----:B------:R-:W-:Y:S05]  /*0010*/  EXIT ;  /* 0x000000000000794d */ /* 0x000fea0003800000 */
.L_x_11381:
        /* <DEDUP_REMOVED lines=14> */
.L_x_16318:


//--------------------- .text._ZN2at6native18elementwise_kernelILi128ELi4EZNS0_15gpu_kernel_implIZZNS0_73_GLOBAL__N__c8866d80_35_SparseBinaryOpIntersectionKernel_cu_1520ed90_315342_sparse_binary_op_intersection_kernel_implINS3_18CUDAKernelLauncherENS3_36CUDAValueSelectionIntersectionKernelINS3_9RhsProjOpEEElLl8EEEvRNS_6TensorERKS9_SC_RKSt6vectorIlSaIlEERKSt8optionalIS9_ESL_bbENKUlvE1_clEvEUllE_EEvRNS_18TensorIteratorBaseERKT_EUliE_EEviT1_ --------------------------
	.section	.text._ZN2at6native18elementwise_kernelILi128ELi4EZNS0_15gpu_kernel_implIZZNS0_73_GLOBAL__N__c8866d80_35_SparseBinaryOpIntersectionKernel_cu_1520ed90_315342_sparse_binary_op_intersection_kernel_implINS3_18CUDAKernelLauncherENS3_36CUDAValueSelectionIntersectionKernelINS3_9RhsProjOpEEElLl8EEEvRNS_6TensorERKS9_SC_RKSt6vectorIlSaIlEERKSt8optionalIS9_ESL_bbENKUlvE1_clEvEUllE_EEvRNS_18TensorIteratorBaseERKT_EUliE_EEviT1_,"ax",@progbits
	.sectioninfo	@"SHI_REGISTERS=40"
	.align	128
        .global         _ZN2at6native18elementwise_kernelILi128ELi4EZNS0_15gpu_kernel_implIZZNS0_73_GLOBAL__N__c8866d80_35_SparseBinaryOpIntersectionKernel_cu_1520ed90_315342_sparse_binary_op_intersection_kernel_implINS3_18CUDAKernelLauncherENS3_36CUDAValueSelectionIntersectionKernelINS3_9RhsProjOpEEElLl8EEEvRNS_6TensorERKS9_SC_RKSt6vectorIlSaIlEERKSt8optionalIS9_ESL_bbENKUlvE1_clEvEUllE_EEvRNS_18TensorIteratorBaseERKT_EUliE_EEviT1_
        .type           _ZN2at6native18elementwise_kernelILi128ELi4EZNS0_15gpu_kernel_implIZZNS0_73_GLOBAL__N__c8866d80_35_SparseBinaryOpIntersectionKernel_cu_1520ed90_315342_sparse_binary_op_intersection_kernel_implINS3_18CUDAKernelLauncherENS3_36CUDAValueSelectionIntersectionKernelINS3_9RhsProjOpEEElLl8EEEvRNS_6TensorERKS9_SC_RKSt6vectorIlSaIlEERKSt8optionalIS9_ESL_bbENKUlvE1_clEvEUllE_EEvRNS_18TensorIteratorBaseERKT_EUliE_EEviT1_,@function
        .size           _ZN2at6native18elementwise_kernelILi128ELi4EZNS0_15gpu_kernel_implIZZNS0_73_GLOBAL__N__c8866d80_35_SparseBinaryOpIntersectionKernel_cu_1520ed90_315342_sparse_binary_op_intersection_kernel_implINS3_18CUDAKernelLauncherENS3_36CUDAValueSelectionIntersectionKernelINS3_9RhsProjOpEEElLl8EEEvRNS_6TensorERKS9_SC_RKSt6vectorIlSaIlEERKSt8optionalIS9_ESL_bbENKUlvE1_clEvEUllE_EEvRNS_18TensorIteratorBaseERKT_EUliE_EEviT1_,(.L_x_16319 - _ZN2at6native18elementwise_kernelILi128ELi4EZNS0_15gpu_kernel_implIZZNS0_73_GLOBAL__N__c8866d80_35_SparseBinaryOpIntersectionKernel_cu_1520ed90_315342_sparse_binary_op_intersection_kernel_implINS3_18CUDAKernelLauncherENS3_36CUDAValueSelectionIntersectionKernelINS3_9RhsProjOpEEElLl8EEEvRNS_6TensorERKS9_SC_RKSt6vectorIlSaIlEERKSt8optionalIS9_ESL_bbENKUlvE1_clEvEUllE_EEvRNS_18TensorIteratorBaseERKT_EUliE_EEviT1_)
        .other          _ZN2at6native18elementwise_kernelILi128ELi4EZNS0_15gpu_kernel_implIZZNS0_73_GLOBAL__N__c8866d80_35_SparseBinaryOpIntersectionKernel_cu_1520ed90_315342_sparse_binary_op_intersection_kernel_implINS3_18CUDAKernelLauncherENS3_36CUDAValueSelectionIntersectionKernelINS3_9RhsProjOpEEElLl8EEEvRNS_6TensorERKS9_SC_RKSt6vectorIlSaIlEERKSt8optionalIS9_ESL_bbENKUlvE1_clEvEUllE_EEvRNS_18TensorIteratorBaseERKT_EUliE_EEviT1_,@"STO_CUDA_ENTRY STV_DEFAULT"
_ZN2at6native18elementwise_kernelILi128ELi4EZNS0_15gpu_kernel_implIZZNS0_73_GLOBAL__N__c8866d80_35_SparseBinaryOpIntersectionKernel_cu_1520ed90_315342_sparse_binary_op_intersection_kernel_implINS3_18CUDAKernelLauncherENS3_36CUDAValueSelectionIntersectionKernelINS3_9RhsProjOpEEElLl8EEEvRNS_6TensorERKS9_SC_RKSt6vectorIlSaIlEERKSt8optionalIS9_ESL_bbENKUlvE1_clEvEUllE_EEvRNS_18TensorIteratorBaseERKT_EUliE_EEviT1_:
.text._ZN2at6native18elementwise_kernelILi128ELi4EZNS0_15gpu_kernel_implIZZNS0_73_GLOBAL__N__c8866d80_35_SparseBinaryOpIntersectionKernel_cu_1520ed90_315342_sparse_binary_op_intersection_kernel_implINS3_18CUDAKernelLauncherENS3_36CUDAValueSelectionIntersectionKernelINS3_9RhsProjOpEEElLl8EEEvRNS_6TensorERKS9_SC_RKSt6vectorIlSaIlEERKSt8optionalIS9_ESL_bbENKUlvE1_clEvEUllE_EEvRNS_18TensorIteratorBaseERKT_EUliE_EEviT1_:
        /* <DEDUP_REMOVED lines=235> */
.L_x_11384:
        /* <DEDUP_REMOVED lines=19> */
.L_x_11388:
[----:B------:R0:W5:Y:S01]  /*0fe0*/  LDG.E.U8 R6, [R2.64] ;  /* 0x0000002402067981 */ /* 0x000162000c1e1100 */
[----:B------:R-:W-:Y:S01]  /*0ff0*/  IMAD.MOV.U32 R7, RZ, RZ, RZ ;  /* 0x000000ffff077224 */ /* 0x000fe200078e00ff */
[----:B------:R-:W-:Y:S05]  /*1000*/  BRA `(.L_x_11390) ;  /* 0x00000d5000007947 */ /* 0x000fea0003800000 */
.L_x_11387:
        /* <DEDUP_REMOVED lines=8> */
.L_x_11392:
[----:B------:R-:W2:Y:S02]  /*1090*/  LDG.E R6, [R2.64] ;  /* 0x0000002402067981 */ /* 0x000ea4000c1e1900 */
[----:B--2---:R-:W-:Y:S01]  /*10a0*/  SHF.R.S32.HI R7, RZ, 0x1f, R6 ;  /* 0x0000001fff077819 */ /* 0x004fe20000011406 */
[----:B------:R-:W-:Y:S05]  /*10b0*/  BRA `(.L_x_11390) ;  /* 0x00000ca000007947 */ /* 0x000fea0003800000 */
.L_x_11391:
[----:B------:R-:W2:Y:S02]  /*10c0*/  LDG.E.S16 R6, [R2.64] ;  /* 0x0000002402067981 */ /* 0x000ea4000c1e1700 */
[----:B--2---:R-:W-:Y:S01]  /*10d0*/  SHF.R.S32.HI R7, RZ, 0x1f, R6 ;  /* 0x0000001fff077819 */ /* 0x004fe20000011406 */
[----:B------:R-:W-:Y:S05]  /*10e0*/  BRA `(.L_x_11390) ;  /* 0x00000c7000007947 */ /* 0x000fea0003800000 */
.L_x_11386:
        /* <DEDUP_REMOVED lines=9> */
.L_x_11394:
[----:B------:R-:W2:Y:S02]  /*1180*/  LDG.E.U16 R2, [R2.64] ;  /* 0x0000002402027981 */ /* 0x000ea4000c1e1500 */
[----:B--2---:R-:W-:-:S06]  /*1190*/  HADD2.F32 R6, -RZ, R2.H0_H0 ;  /* 0x20000002ff067230 */ /* 0x004fcc0000004100 */
[----:B------:R-:W0:Y:S01]  /*11a0*/  F2I.S64.TRUNC R6, R6 ;  /* 0x0000000600067311 */ /* 0x000e22000020d900 */
[----:B------:R-:W-:Y:S05]  /*11b0*/  BRA `(.L_x_11390) ;  /* 0x00000ba000007947 */ /* 0x000fea0003800000 */
.L_x_11393:
        /* <DEDUP_REMOVED lines=9> */
.L_x_11396:
[----:B------:R-:W2:Y:S02]  /*1250*/  LDG.E.U16 R2, [R2.64] ;  /* 0x0000002402027981 */ /* 0x000ea4000c1e1500 */
[----:B--2---:R-:W-:-:S06]  /*1260*/  HADD2.F32 R6, -RZ, R2.H0_H0 ;  /* 0x20000002ff067230 */ /* 0x004fcc0000004100 */
[----:B------:R-:W0:Y:S01]  /*1270*/  F2I.S64.TRUNC R6, R6 ;  /* 0x0000000600067311 */ /* 0x000e22000020d900 */
[----:B------:R-:W-:Y:S05]  /*1280*/  BRA `(.L_x_11390) ;  /* 0x00000ad000007947 */ /* 0x000fea0003800000 */
.L_x_11395:
[----:B------:R-:W2:Y:S02]  /*1290*/  LDG.E.64 R2, [R2.64] ;  /* 0x0000002402027981 */ /* 0x000ea4000c1e1b00 */
[----:B--2---:R0:W1:Y:S01]  /*12a0*/  F2I.S64.F64.TRUNC R6, R2 ;  /* 0x0000000200067311 */ /* 0x004062000030d900 */
[----:B------:R-:W-:Y:S05]  /*12b0*/  BRA `(.L_x_11390) ;  /* 0x00000aa000007947 */ /* 0x000fea0003800000 */
.L_x_11385:
        /* <DEDUP_REMOVED lines=13> */
.L_x_11399:
[----:B------:R-:W2:Y:S02]  /*1390*/  LDG.E.64 R2, [R2.64] ;  /* 0x0000002402027981 */ /* 0x000ea4000c1e1b00 */
[----:B--2---:R0:W1:Y:S01]  /*13a0*/  F2I.S64.F64.TRUNC R6, R2 ;  /* 0x0000000200067311 */ /* 0x004062000030d900 */
[----:B------:R-:W-:Y:S05]  /*13b0*/  BRA `(.L_x_11390) ;  /* 0x000009a000007947 */ /* 0x000fea0003800000 */
.L_x_11398:
        /* <DEDUP_REMOVED lines=27> */
.L_x_11401:
        /* <DEDUP_REMOVED lines=14> */
.L_x_11400:
[----:B------:R-:W2:Y:S02]  /*1650*/  LDG.E.U16 R6, [R2.64] ;  /* 0x0000002402067981 */ /* 0x000ea4000c1e1500 */
[----:B--2---:R-:W-:-:S06]  /*1660*/  PRMT R6, RZ, 0x5410, R6 ;  /* 0x00005410ff067816 */ /* 0x004fcc0000000006 */
[----:B------:R-:W0:Y:S01]  /*1670*/  F2I.S64.TRUNC R6, R6 ;  /* 0x0000000600067311 */ /* 0x000e22000020d900 */
[----:B------:R-:W-:Y:S05]  /*1680*/  BRA `(.L_x_11390) ;  /* 0x000006d000007947 */ /* 0x000fea0003800000 */
.L_x_11397:
        /* <DEDUP_REMOVED lines=11> */
.L_x_11404:
        /* <DEDUP_REMOVED lines=21> */
.L_x_11408:
[----:B------:R-:W-:Y:S05]  /*1890*/  BSYNC B1 ;  /* 0x0000000000017941 */ /* 0x000fea0003800000 */
.L_x_11407:
[----:B------:R-:W-:Y:S01]  /*18a0*/  IMAD.SHL.U32 R2, R2, 0x100000, RZ ;  /* 0x0010000002027824 */ /* 0x000fe200078e00ff */
[----:B------:R-:W-:-:S04]  /*18b0*/  LEA R3, R0, 0x3b800000, 0x17 ;  /* 0x3b80000000037811 */ /* 0x000fc800078eb8ff */
[----:B------:R-:W-:Y:S02]  /*18c0*/  LOP3.LUT R6, R3, R2, R6, 0xfe, !PT ;  /* 0x0000000203067212 */ /* 0x000fe400078efe06 */
.L_x_11406:
[----:B------:R-:W-:Y:S05]  /*18d0*/  BSYNC B0 ;  /* 0x0000000000007941 */ /* 0x000fea0003800000 */
.L_x_11405:
[----:B------:R-:W0:Y:S01]  /*18e0*/  F2I.S64.TRUNC R6, R6 ;  /* 0x0000000600067311 */ /* 0x000e22000020d900 */
[----:B------:R-:W-:Y:S05]  /*18f0*/  BRA `(.L_x_11390) ;  /* 0x0000046000007947 */ /* 0x000fea0003800000 */
.L_x_11403:
        /* <DEDUP_REMOVED lines=21> */
.L_x_11412:
[----:B------:R-:W-:Y:S05]  /*1a50*/  BSYNC B1 ;  /* 0x0000000000017941 */ /* 0x000fea0003800000 */
.L_x_11411:
[----:B------:R-:W-:Y:S01]  /*1a60*/  IMAD.SHL.U32 R2, R2, 0x200000, RZ ;  /* 0x0020000002027824 */ /* 0x000fe200078e00ff */
[----:B------:R-:W-:-:S04]  /*1a70*/  LEA R3, R0, 0x37800000, 0x17 ;  /* 0x3780000000037811 */ /* 0x000fc800078eb8ff */
[----:B------:R-:W-:Y:S02]  /*1a80*/  LOP3.LUT R6, R3, R2, R6, 0xfe, !PT ;  /* 0x0000000203067212 */ /* 0x000fe400078efe06 */
.L_x_11410:
[----:B------:R-:W-:Y:S05]  /*1a90*/  BSYNC B0 ;  /* 0x0000000000007941 */ /* 0x000fea0003800000 */
.L_x_11409:
[----:B------:R-:W0:Y:S01]  /*1aa0*/  F2I.S64.TRUNC R6, R6 ;  /* 0x0000000600067311 */ /* 0x000e22000020d900 */
[----:B------:R-:W-:Y:S05]  /*1ab0*/  BRA `(.L_x_11390) ;  /* 0x000002a000007947 */ /* 0x000fea0003800000 */
.L_x_11402:
        /* <DEDUP_REMOVED lines=14> */
.L_x_11416:
[----:B------:R-:W-:Y:S05]  /*1ba0*/  BSYNC B0 ;  /* 0x0000000000007941 */ /* 0x000fea0003800000 */
.L_x_11415:
[----:B------:R-:W0:Y:S01]  /*1bb0*/  F2I.S64.TRUNC R6, R6 ;  /* 0x0000000600067311 */ /* 0x000e22000020d900 */
[----:B------:R-:W-:Y:S05]  /*1bc0*/  BRA `(.L_x_11390) ;  /* 0x0000019000007947 */ /* 0x000fea0003800000 */
.L_x_11389:
        /* <DEDUP_REMOVED lines=21> */
.L_x_11414:
[----:B------:R0:W5:Y:S01]  /*1d20*/  LDG.E.64 R6, [R2.64] ;  /* 0x0000002402067981 */ /* 0x000162000c1e1b00 */
[----:B------:R-:W-:Y:S05]  /*1d30*/  BRA `(.L_x_11390) ;  /* 0x0000002000007947 */ /* 0x000fea0003800000 */
.L_x_11413:
[----:B------:R0:W5:Y:S01]  /*1d40*/  LDG.E R6, [R2.64] ;  /* 0x0000002402067981 */ /* 0x000162000c1e1900 */
[----:B------:R-:W-:-:S03]  /*1d50*/  IMAD.MOV.U32 R7, RZ, RZ, RZ ;  /* 0x000000ffff077224 */ /* 0x000fc600078e00ff */
.L_x_11390:
        /* <DEDUP_REMOVED lines=40> */
.L_x_11419:
        /* <DEDUP_REMOVED lines=43> */
.L_x_11418:
        /* <DEDUP_REMOVED lines=41> */
.L_x_11417:
        /* <DEDUP_REMOVED lines=14> */
.L_x_11423:
[----:B------:R0:W-:Y:S01]  /*2600*/  STG.E.U8 [R18.64], R32 ;  /* 0x0000002012007986 */ /* 0x0001e2000c101124 */
[----:B------:R-:W-:Y:S05]  /*2610*/  BRA `(.L_x_11425) ;  /* 0x00000d6000007947 */ /* 0x000fea0003800000 */
.L_x_11422:
        /* <DEDUP_REMOVED lines=8> */
.L_x_11427:
[----:B------:R0:W-:Y:S01]  /*26a0*/  STG.E [R18.64], R32 ;  /* 0x0000002012007986 */ /* 0x0001e2000c101924 */
[----:B------:R-:W-:Y:S05]  /*26b0*/  BRA `(.L_x_11425) ;  /* 0x00000cc000007947 */ /* 0x000fea0003800000 */
.L_x_11426:
[----:B------:R0:W-:Y:S01]  /*26c0*/  STG.E.U16 [R18.64], R32 ;  /* 0x0000002012007986 */ /* 0x0001e2000c101524 */
[----:B------:R-:W-:Y:S05]  /*26d0*/  BRA `(.L_x_11425) ;  /* 0x00000ca000007947 */ /* 0x000fea0003800000 */
.L_x_11421:
        /* <DEDUP_REMOVED lines=9> */
.L_x_11429:
[----:B------:R-:W0:Y:S02]  /*2770*/  I2F.S64 R0, R32 ;  /* 0x0000002000007312 */ /* 0x000e240000301400 */
[----:B0-----:R-:W-:-:S05]  /*2780*/  F2FP.PACK_AB R0, RZ, R0 ;  /* 0x00000000ff00723e */ /* 0x001fca00000000ff */
[----:B------:R0:W-:Y:S01]  /*2790*/  STG.E.U16 [R18.64], R0 ;  /* 0x0000000012007986 */ /* 0x0001e2000c101524 */
[----:B------:R-:W-:Y:S05]  /*27a0*/  BRA `(.L_x_11425) ;  /* 0x00000bd000007947 */ /* 0x000fea0003800000 */
.L_x_11428:
        /* <DEDUP_REMOVED lines=10> */
.L_x_11431:
[----:B------:R-:W0:Y:S02]  /*2850*/  I2F.S64 R32, R32 ;  /* 0x0000002000207312 */ /* 0x000e240000301400 */
[----:B0-----:R-:W-:-:S04]  /*2860*/  F2FP.PACK_AB R3, RZ, R32 ;  /* 0x00000020ff03723e */ /* 0x001fc800000000ff */
[----:B------:R-:W-:-:S05]  /*2870*/  PRMT R3, R3, 0x5410, RZ ;  /* 0x0000541003037816 */ /* 0x000fca00000000ff */
[----:B------:R0:W-:Y:S01]  /*2880*/  STG.E [R18.64], R3 ;  /* 0x0000000312007986 */ /* 0x0001e2000c101924 */
[----:B------:R-:W-:Y:S05]  /*2890*/  BRA `(.L_x_11425) ;  /* 0x00000ae000007947 */ /* 0x000fea0003800000 */
.L_x_11430:
[----:B------:R-:W0:Y:S02]  /*28a0*/  I2F.F64.S64 R2, R32 ;  /* 0x0000002000027312 */ /* 0x000e240000301c00 */
[----:B0-----:R0:W-:Y:S01]  /*28b0*/  STG.E.64 [R18.64], R2 ;  /* 0x0000000212007986 */ /* 0x0011e2000c101b24 */
[----:B------:R-:W-:Y:S05]  /*28c0*/  BRA `(.L_x_11425) ;  /* 0x00000ab000007947 */ /* 0x000fea0003800000 */
.L_x_11420:
        /* <DEDUP_REMOVED lines=13> */
.L_x_11434:
[----:B------:R-:W0:Y:S01]  /*29a0*/  I2F.F64.S64 R32, R32 ;  /* 0x0000002000207312 */ /* 0x000e220000301c00 */
[----:B------:R-:W-:-:S05]  /*29b0*/  CS2R R34, SRZ ;  /* 0x0000000000227805 */ /* 0x000fca000001ff00 */
[----:B0-----:R0:W-:Y:S01]  /*29c0*/  STG.E.128 [R18.64], R32 ;  /* 0x0000002012007986 */ /* 0x0011e2000c101d24 */
[----:B------:R-:W-:Y:S05]  /*29d0*/  BRA `(.L_x_11425) ;  /* 0x000009a000007947 */ /* 0x000fea0003800000 */
.L_x_11433:
        /* <DEDUP_REMOVED lines=21> */
.L_x_11438:
[----:B------:R-:W-:Y:S05]  /*2b30*/  BSYNC B0 ;  /* 0x0000000000007941 */ /* 0x000fea0003800000 */
.L_x_11437:
[----:B------:R-:W-:-:S05]  /*2b40*/  LOP3.LUT R3, R0, R3, RZ, 0xfc, !PT ;  /* 0x0000000300037212 */ /* 0x000fca00078efcff */
[----:B------:R0:W-:Y:S01]  /*2b50*/  STG.E.U8 [R18.64], R3 ;  /* 0x0000000312007986 */ /* 0x0001e2000c101124 */
[----:B------:R-:W-:Y:S05]  /*2b60*/  BRA `(.L_x_11425) ;  /* 0x0000081000007947 */ /* 0x000fea0003800000 */
.L_x_11436:
        /* <DEDUP_REMOVED lines=13> */
.L_x_11440:
[----:B------:R-:W-:Y:S01]  /*2c40*/  IMAD.MOV.U32 R0, RZ, RZ, 0x7f ;  /* 0x0000007fff007424 */ /* 0x000fe200078e00ff */
[----:B------:R-:W-:-:S04]  /*2c50*/  ISETP.GT.U32.AND P0, PT, R2, 0x7f800000, PT ;  /* 0x7f8000000200780c */ /* 0x000fc80003f04070 */
[----:B------:R-:W-:-:S04]  /*2c60*/  SEL R0, R0, 0x7c, P0 ;  /* 0x0000007c00007807 */ /* 0x000fc80000000000 */
.L_x_11441:
[----:B------:R-:W-:Y:S05]  /*2c70*/  BSYNC B0 ;  /* 0x0000000000007941 */ /* 0x000fea0003800000 */
.L_x_11439:
[----:B------:R-:W-:-:S04]  /*2c80*/  LOP3.LUT R2, R33, 0x80000000, RZ, 0xc0, !PT ;  /* 0x8000000021027812 */ /* 0x000fc800078ec0ff */
[----:B------:R-:W-:-:S04]  /*2c90*/  SHF.R.U32.HI R3, RZ, 0x18, R2 ;  /* 0x00000018ff037819 */ /* 0x000fc80000011602 */
[----:B------:R-:W-:-:S05]  /*2ca0*/  LOP3.LUT R3, R0, R3, RZ, 0xfc, !PT ;  /* 0x0000000300037212 */ /* 0x000fca00078efcff */
[----:B------:R0:W-:Y:S01]  /*2cb0*/  STG.E.U8 [R18.64], R3 ;  /* 0x0000000312007986 */ /* 0x0001e2000c101124 */
[----:B------:R-:W-:Y:S05]  /*2cc0*/  BRA `(.L_x_11425) ;  /* 0x000006b000007947 */ /* 0x000fea0003800000 */
.L_x_11435:
[----:B------:R-:W0:Y:S02]  /*2cd0*/  I2F.S64 R0, R32 ;  /* 0x0000002000007312 */ /* 0x000e240000301400 */
[----:B0-----:R-:W-:-:S05]  /*2ce0*/  F2FP.BF16.PACK_AB R0, RZ, R0 ;  /* 0x00000000ff00723e */ /* 0x001fca00000010ff */
[----:B------:R0:W-:Y:S01]  /*2cf0*/  STG.E.U16 [R18.64], R0 ;  /* 0x0000000012007986 */ /* 0x0001e2000c101524 */
[----:B------:R-:W-:Y:S05]  /*2d00*/  BRA `(.L_x_11425) ;  /* 0x0000067000007947 */ /* 0x000fea0003800000 */
.L_x_11432:
        /* <DEDUP_REMOVED lines=10> */
.L_x_11444:
        /* <DEDUP_REMOVED lines=17> */
.L_x_11447:
[----:B------:R-:W-:-:S04]  /*2ec0*/  LOP3.LUT R2, R33, 0x80000000, RZ, 0xc0, !PT ;  /* 0x8000000021027812 */ /* 0x000fc800078ec0ff */
[----:B------:R-:W-:-:S04]  /*2ed0*/  SHF.R.U32.HI R3, RZ, 0x18, R2 ;  /* 0x00000018ff037819 */ /* 0x000fc80000011602 */
[----:B------:R-:W-:-:S04]  /*2ee0*/  LOP3.LUT R0, R0, R3, RZ, 0xfc, !PT ;  /* 0x0000000300007212 */ /* 0x000fc800078efcff */
[----:B------:R-:W-:Y:S02]  /*2ef0*/  PRMT R9, R0, 0x7610, R9 ;  /* 0x0000761000097816 */ /* 0x000fe40000000009 */
.L_x_11446:
[----:B------:R-:W-:Y:S05]  /*2f00*/  BSYNC B0 ;  /* 0x0000000000007941 */ /* 0x000fea0003800000 */
.L_x_11445:
[----:B------:R0:W-:Y:S01]  /*2f10*/  STG.E.U8 [R18.64], R9 ;  /* 0x0000000912007986 */ /* 0x0001e2000c101124 */
[----:B------:R-:W-:Y:S05]  /*2f20*/  BRA `(.L_x_11425) ;  /* 0x0000045000007947 */ /* 0x000fea0003800000 */
.L_x_11443:
        /* <DEDUP_REMOVED lines=17> */
.L_x_11450:
[----:B------:R-:W-:-:S04]  /*3040*/  LOP3.LUT R2, R33, 0x80000000, RZ, 0xc0, !PT ;  /* 0x8000000021027812 */ /* 0x000fc800078ec0ff */
[----:B------:R-:W-:-:S04]  /*3050*/  SHF.R.U32.HI R3, RZ, 0x18, R2 ;  /* 0x00000018ff037819 */ /* 0x000fc80000011602 */
[----:B------:R-:W-:-:S04]  /*3060*/  LOP3.LUT R0, R0, R3, RZ, 0xfc, !PT ;  /* 0x0000000300007212 */ /* 0x000fc800078efcff */
[----:B------:R-:W-:Y:S02]  /*3070*/  PRMT R9, R0, 0x7610, R9 ;  /* 0x0000761000097816 */ /* 0x000fe40000000009 */
.L_x_11449:
[----:B------:R-:W-:Y:S05]  /*3080*/  BSYNC B0 ;  /* 0x0000000000007941 */ /* 0x000fea0003800000 */
.L_x_11448:
[----:B------:R0:W-:Y:S01]  /*3090*/  STG.E.U8 [R18.64], R9 ;  /* 0x0000000912007986 */ /* 0x0001e2000c101124 */
[----:B------:R-:W-:Y:S05]  /*30a0*/  BRA `(.L_x_11425) ;  /* 0x000002d000007947 */ /* 0x000fea0003800000 */
.L_x_11442:
        /* <DEDUP_REMOVED lines=22> */
.L_x_11424:
        /* <DEDUP_REMOVED lines=20> */
.L_x_11452:
[----:B------:R0:W-:Y:S01]  /*3350*/  STG.E.64 [R18.64], R32 ;  /* 0x0000002012007986 */ /* 0x0001e2000c101b24 */
[----:B------:R-:W-:Y:S05]  /*3360*/  BRA `(.L_x_11425) ;  /* 0x0000001000007947 */ /* 0x000fea0003800000 */
.L_x_11451:
[----:B------:R0:W-:Y:S02]  /*3370*/  STG.E [R18.64], R32 ;  /* 0x0000002012007986 */ /* 0x0001e4000c101924 */
.L_x_11425:
[----:B------:R-:W-:Y:S02]  /*3380*/  IADD3 R17, R17, 0x80, RZ ;  /* 0x0000008011117810 */ /* 0x000fe40007ffe0ff */
.L_x_11383:
[----:B------:R-:W-:Y:S05]  /*3390*/  BSYNC B6 ;  /* 0x0000000000067941 */ /* 0x000fea0003800000 */
.L_x_11382:
        /* <DEDUP_REMOVED lines=231> */
.L_x_11455:
        /* <DEDUP_REMOVED lines=19> */
.L_x_11459:
[----:B-1---5:R0:W5:Y:S01]  /*4340*/  LDG.E.U8 R6, [R2.64] ;  /* 0x0000002402067981 */ /* 0x022162000c1e1100 */
[----:B------:R-:W-:Y:S01]  /*4350*/  IMAD.MOV.U32 R7, RZ, RZ, RZ ;  /* 0x000000ffff077224 */ /* 0x000fe200078e00ff */
[----:B------:R-:W-:Y:S05]  /*4360*/  BRA `(.L_x_11461) ;  /* 0x00000d5000007947 */ /* 0x000fea0003800000 */
.L_x_11458:
        /* <DEDUP_REMOVED lines=8> */
.L_x_11463:
[----:B-1---5:R-:W2:Y:S02]  /*43f0*/  LDG.E R6, [R2.64] ;  /* 0x0000002402067981 */ /* 0x022ea4000c1e1900 */
[----:B--2---:R-:W-:Y:S01]  /*4400*/  SHF.R.S32.HI R7, RZ, 0x1f, R6 ;  /* 0x0000001fff077819 */ /* 0x004fe20000011406 */
[----:B------:R-:W-:Y:S05]  /*4410*/  BRA `(.L_x_11461) ;  /* 0x00000ca000007947 */ /* 0x000fea0003800000 */
.L_x_11462:
[----:B-1---5:R-:W2:Y:S02]  /*4420*/  LDG.E.S16 R6, [R2.64] ;  /* 0x0000002402067981 */ /* 0x022ea4000c1e1700 */
[----:B--2---:R-:W-:Y:S01]  /*4430*/  SHF.R.S32.HI R7, RZ, 0x1f, R6 ;  /* 0x0000001fff077819 */ /* 0x004fe20000011406 */
[----:B------:R-:W-:Y:S05]  /*4440*/  BRA `(.L_x_11461) ;  /* 0x00000c7000007947 */ /* 0x000fea0003800000 */
.L_x_11457:
        /* <DEDUP_REMOVED lines=9> */
.L_x_11465:
[----:B------:R-:W2:Y:S02]  /*44e0*/  LDG.E.U16 R2, [R2.64] ;  /* 0x0000002402027981 */ /* 0x000ea4000c1e1500 */
[----:B-12--5:R-:W-:-:S06]  /*44f0*/  HADD2.F32 R6, -RZ, R2.H0_H0 ;  /* 0x20000002ff067230 */ /* 0x026fcc0000004100 */
[----:B------:R-:W0:Y:S01]  /*4500*/  F2I.S64.TRUNC R6, R6 ;  /* 0x0000000600067311 */ /* 0x000e22000020d900 */
[----:B------:R-:W-:Y:S05]  /*4510*/  BRA `(.L_x_11461) ;  /* 0x00000ba000007947 */ /* 0x000fea0003800000 */
.L_x_11464:
        /* <DEDUP_REMOVED lines=9> */
.L_x_11467:
[----:B------:R-:W2:Y:S02]  /*45b0*/  LDG.E.U16 R2, [R2.64] ;  /* 0x0000002402027981 */ /* 0x000ea4000c1e1500 */
[----:B-12--5:R-:W-:-:S06]  /*45c0*/  HADD2.F32 R6, -RZ, R2.H0_H0 ;  /* 0x20000002ff067230 */ /* 0x026fcc0000004100 */
[----:B------:R-:W0:Y:S01]  /*45d0*/  F2I.S64.TRUNC R6, R6 ;  /* 0x0000000600067311 */ /* 0x000e22000020d900 */
[----:B------:R-:W-:Y:S05]  /*45e0*/  BRA `(.L_x_11461) ;  /* 0x00000ad000007947 */ /* 0x000fea0003800000 */
.L_x_11466:
[----:B------:R-:W2:Y:S02]  /*45f0*/  LDG.E.64 R2, [R2.64] ;  /* 0x0000002402027981 */ /* 0x000ea4000c1e1b00 */
[----:B-12--5:R0:W1:Y:S01]  /*4600*/  F2I.S64.F64.TRUNC R6, R2 ;  /* 0x0000000200067311 */ /* 0x026062000030d900 */
[----:B------:R-:W-:Y:S05]  /*4610*/  BRA `(.L_x_11461) ;  /* 0x00000aa000007947 */ /* 0x000fea0003800000 */
.L_x_11456:
        /* <DEDUP_REMOVED lines=13> */
.L_x_11470:
[----:B------:R-:W2:Y:S02]  /*46f0*/  LDG.E.64 R2, [R2.64] ;  /* 0x0000002402027981 */ /* 0x000ea4000c1e1b00 */
[----:B-12--5:R0:W1:Y:S01]  /*4700*/  F2I.S64.F64.TRUNC R6, R2 ;  /* 0x0000000200067311 */ /* 0x026062000030d900 */
[----:B------:R-:W-:Y:S05]  /*4710*/  BRA `(.L_x_11461) ;  /* 0x000009a000007947 */ /* 0x000fea0003800000 */
.L_x_11469:
        /* <DEDUP_REMOVED lines=27> */
.L_x_11472:
        /* <DEDUP_REMOVED lines=14> */
.L_x_11471:
[----:B-1---5:R-:W2:Y:S02]  /*49b0*/  LDG.E.U16 R6, [R2.64] ;  /* 0x0000002402067981 */ /* 0x022ea4000c1e1500 */
[----:B--2---:R-:W-:-:S06]  /*49c0*/  PRMT R6, RZ, 0x5410, R6 ;  /* 0x00005410ff067816 */ /* 0x004fcc0000000006 */
[----:B------:R-:W0:Y:S01]  /*49d0*/  F2I.S64.TRUNC R6, R6 ;  /* 0x0000000600067311 */ /* 0x000e22000020d900 */
[----:B------:R-:W-:Y:S05]  /*49e0*/  BRA `(.L_x_11461) ;  /* 0x000006d000007947 */ /* 0x000fea0003800000 */
.L_x_11468:
        /* <DEDUP_REMOVED lines=11> */
.L_x_11475:
        /* <DEDUP_REMOVED lines=21> */
.L_x_11479:
[----:B------:R-:W-:Y:S05]  /*4bf0*/  BSYNC B1 ;  /* 0x0000000000017941 */ /* 0x000fea0003800000 */
.L_x_11478:
[----:B------:R-:W-:Y:S01]  /*4c00*/  IMAD.SHL.U32 R2, R2, 0x100000, RZ ;  /* 0x0010000002027824 */ /* 0x000fe200078e00ff */
[----:B------:R-:W-:-:S04]  /*4c10*/  LEA R3, R0, 0x3b800000, 0x17 ;  /* 0x3b80000000037811 */ /* 0x000fc800078eb8ff */
[----:B------:R-:W-:Y:S02]  /*4c20*/  LOP3.LUT R6, R3, R2, R6, 0xfe, !PT ;  /* 0x0000000203067212 */ /* 0x000fe400078efe06 */
.L_x_11477:
[----:B------:R-:W-:Y:S05]  /*4c30*/  BSYNC B0 ;  /* 0x0000000000007941 */ /* 0x000fea0003800000 */
.L_x_11476:
[----:B------:R-:W0:Y:S01]  /*4c40*/  F2I.S64.TRUNC R6, R6 ;  /* 0x0000000600067311 */ /* 0x000e22000020d900 */
[----:B------:R-:W-:Y:S05]  /*4c50*/  BRA `(.L_x_11461) ;  /* 0x0000046000007947 */ /* 0x000fea0003800000 */
.L_x_11474:
        /* <DEDUP_REMOVED lines=21> */
.L_x_11483:
[----:B------:R-:W-:Y:S05]  /*4db0*/  BSYNC B1 ;  /* 0x0000000000017941 */ /* 0x000fea0003800000 */
.L_x_11482:
[----:B------:R-:W-:Y:S01]  /*4dc0*/  IMAD.SHL.U32 R2, R2, 0x200000, RZ ;  /* 0x0020000002027824 */ /* 0x000fe200078e00ff */
[----:B------:R-:W-:-:S04]  /*4dd0*/  LEA R3, R0, 0x37800000, 0x17 ;  /* 0x3780000000037811 */ /* 0x000fc800078eb8ff */
[----:B------:R-:W-:Y:S02]  /*4de0*/  LOP3.LUT R6, R3, R2, R6, 0xfe, !PT ;  /* 0x0000000203067212 */ /* 0x000fe400078efe06 */
.L_x_11481:
[----:B------:R-:W-:Y:S05]  /*4df0*/  BSYNC B0 ;  /* 0x0000000000007941 */ /* 0x000fea0003800000 */
.L_x_11480:
[----:B------:R-:W0:Y:S01]  /*4e00*/  F2I.S64.TRUNC R6, R6 ;  /* 0x0000000600067311 */ /* 0x000e22000020d900 */
[----:B------:R-:W-:Y:S05]  /*4e10*/  BRA `(.L_x_11461) ;  /* 0x000002a000007947 */ /* 0x000fea0003800000 */
.L_x_11473:
        /* <DEDUP_REMOVED lines=14> */
.L_x_11487:
[----:B------:R-:W-:Y:S05]  /*4f00*/  BSYNC B0 ;  /* 0x0000000000007941 */ /* 0x000fea0003800000 */
.L_x_11486:
[----:B------:R-:W0:Y:S01]  /*4f10*/  F2I.S64.TRUNC R6, R6 ;  /* 0x0000000600067311 */ /* 0x000e22000020d900 */
[----:B------:R-:W-:Y:S05]  /*4f20*/  BRA `(.L_x_11461) ;  /* 0x0000019000007947 */ /* 0x000fea0003800000 */
.L_x_11460:
        /* <DEDUP_REMOVED lines=21> */
.L_x_11485:
[----:B-1---5:R0:W5:Y:S01]  /*5080*/  LDG.E.64 R6, [R2.64] ;  /* 0x0000002402067981 */ /* 0x022162000c1e1b00 */
[----:B------:R-:W-:Y:S05]  /*5090*/  BRA `(.L_x_11461) ;  /* 0x0000002000007947 */ /* 0x000fea0003800000 */
.L_x_11484:
[----:B-1---5:R0:W5:Y:S01]  /*50a0*/  LDG.E R6, [R2.64] ;  /* 0x0000002402067981 */ /* 0x022162000c1e1900 */
[----:B------:R-:W-:-:S03]  /*50b0*/  IMAD.MOV.U32 R7, RZ, RZ, RZ ;  /* 0x000000ffff077224 */ /* 0x000fc600078e00ff */
.L_x_11461:
        /* <DEDUP_REMOVED lines=40> */
.L_x_11490:
        /* <DEDUP_REMOVED lines=43> */
.L_x_11489:
        /* <DEDUP_REMOVED lines=41> */
.L_x_11488:
        /* <DEDUP_REMOVED lines=14> */
.L_x_11494:
[----:B------:R0:W-:Y:S01]  /*5960*/  STG.E.U8 [R18.64], R32 ;  /* 0x0000002012007986 */ /* 0x0001e2000c101124 */
[----:B------:R-:W-:Y:S05]  /*5970*/  BRA `(.L_x_11496) ;  /* 0x00000d6000007947 */ /* 0x000fea0003800000 */
.L_x_11493:
        /* <DEDUP_REMOVED lines=8> */
.L_x_11498:
[----:B------:R0:W-:Y:S01]  /*5a00*/  STG.E [R18.64], R32 ;  /* 0x0000002012007986 */ /* 0x0001e2000c101924 */
[----:B------:R-:W-:Y:S05]  /*5a10*/  BRA `(.L_x_11496) ;  /* 0x00000cc000007947 */ /* 0x000fea0003800000 */
.L_x_11497:
[----:B------:R0:W-:Y:S01]  /*5a20*/  STG.E.U16 [R18.64], R32 ;  /* 0x0000002012007986 */ /* 0x0001e2000c101524 */
[----:B------:R-:W-:Y:S05]  /*5a30*/  BRA `(.L_x_11496) ;  /* 0x00000ca000007947 */ /* 0x000fea0003800000 */
.L_x_11492:
        /* <DEDUP_REMOVED lines=9> */
.L_x_11500:
[----:B------:R-:W0:Y:S02]  /*5ad0*/  I2F.S64 R0, R32 ;  /* 0x0000002000007312 */ /* 0x000e240000301400 */
[----:B0-----:R-:W-:-:S05]  /*5ae0*/  F2FP.PACK_AB R0, RZ, R0 ;  /* 0x00000000ff00723e */ /* 0x001fca00000000ff */
[----:B------:R0:W-:Y:S01]  /*5af0*/  STG.E.U16 [R18.64], R0 ;  /* 0x0000000012007986 */ /* 0x0001e2000c101524 */
[----:B------:R-:W-:Y:S05]  /*5b00*/  BRA `(.L_x_11496) ;  /* 0x00000bd000007947 */ /* 0x000fea0003800000 */
.L_x_11499:
        /* <DEDUP_REMOVED lines=10> */
.L_x_11502:
[----:B------:R-:W0:Y:S02]  /*5bb0*/  I2F.S64 R32, R32 ;  /* 0x0000002000207312 */ /* 0x000e240000301400 */
[----:B0-----:R-:W-:-:S04]  /*5bc0*/  F2FP.PACK_AB R3, RZ, R32 ;  /* 0x00000020ff03723e */ /* 0x001fc800000000ff */
[----:B------:R-:W-:-:S05]  /*5bd0*/  PRMT R3, R3, 0x5410, RZ ;  /* 0x0000541003037816 */ /* 0x000fca00000000ff */
[----:B------:R0:W-:Y:S01]  /*5be0*/  STG.E [R18.64], R3 ;  /* 0x0000000312007986 */ /* 0x0001e2000c101924 */
[----:B------:R-:W-:Y:S05]  /*5bf0*/  BRA `(.L_x_11496) ;  /* 0x00000ae000007947 */ /* 0x000fea0003800000 */
.L_x_11501:
[----:B------:R-:W0:Y:S02]  /*5c00*/  I2F.F64.S64 R2, R32 ;  /* 0x0000002000027312 */ /* 0x000e240000301c00 */
[----:B0-----:R0:W-:Y:S01]  /*5c10*/  STG.E.64 [R18.64], R2 ;  /* 0x0000000212007986 */ /* 0x0011e2000c101b24 */
[----:B------:R-:W-:Y:S05]  /*5c20*/  BRA `(.L_x_11496) ;  /* 0x00000ab000007947 */ /* 0x000fea0003800000 */
.L_x_11491:
        /* <DEDUP_REMOVED lines=13> */
.L_x_11505:
[----:B------:R-:W0:Y:S01]  /*5d00*/  I2F.F64.S64 R32, R32 ;  /* 0x0000002000207312 */ /* 0x000e220000301c00 */
[----:B------:R-:W-:-:S05]  /*5d10*/  CS2R R34, SRZ ;  /* 0x0000000000227805 */ /* 0x000fca000001ff00 */
[----:B0-----:R0:W-:Y:S01]  /*5d20*/  STG.E.128 [R18.64], R32 ;  /* 0x0000002012007986 */ /* 0x0011e2000c101d24 */
[----:B------:R-:W-:Y:S05]  /*5d30*/  BRA `(.L_x_11496) ;  /* 0x000009a000007947 */ /* 0x000fea0003800000 */
.L_x_11504:
        /* <DEDUP_REMOVED lines=21> */
.L_x_11509:
[----:B------:R-:W-:Y:S05]  /*5e90*/  BSYNC B0 ;  /* 0x0000000000007941 */ /* 0x000fea0003800000 */
.L_x_11508:
[----:B------:R-:W-:-:S05]  /*5ea0*/  LOP3.LUT R3, R0, R3, RZ, 0xfc, !PT ;  /* 0x0000000300037212 */ /* 0x000fca00078efcff */
[----:B------:R0:W-:Y:S01]  /*5eb0*/  STG.E.U8 [R18.64], R3 ;  /* 0x0000000312007986 */ /* 0x0001e2000c101124 */
[----:B------:R-:W-:Y:S05]  /*5ec0*/  BRA `(.L_x_11496) ;  /* 0x0000081000007947 */ /* 0x000fea0003800000 */
.L_x_11507:
        /* <DEDUP_REMOVED lines=13> */
.L_x_11511:
[----:B------:R-:W-:Y:S01]  /*5fa0*/  IMAD.MOV.U32 R0, RZ, RZ, 0x7f ;  /* 0x0000007fff007424 */ /* 0x000fe200078e00ff */
[----:B------:R-:W-:-:S04]  /*5fb0*/  ISETP.GT.U32.AND P0, PT, R2, 0x7f800000, PT ;  /* 0x7f8000000200780c */ /* 0x000fc80003f04070 */
[----:B------:R-:W-:-:S04]  /*5fc0*/  SEL R0, R0, 0x7c, P0 ;  /* 0x0000007c00007807 */ /* 0x000fc80000000000 */
.L_x_11512:
[----:B------:R-:W-:Y:S05]  /*5fd0*/  BSYNC B0 ;  /* 0x0000000000007941 */ /* 0x000fea0003800000 */
.L_x_11510:
[----:B------:R-:W-:-:S04]  /*5fe0*/  LOP3.LUT R2, R33, 0x80000000, RZ, 0xc0, !PT ;  /* 0x8000000021027812 */ /* 0x000fc800078ec0ff */
[----:B------:R-:W-:-:S04]  /*5ff0*/  SHF.R.U32.HI R3, RZ, 0x18, R2 ;  /* 0x00000018ff037819 */ /* 0x000fc80000011602 */
[----:B------:R-:W-:-:S05]  /*6000*/  LOP3.LUT R3, R0, R3, RZ, 0xfc, !PT ;  /* 0x0000000300037212 */ /* 0x000fca00078efcff */
[----:B------:R0:W-:Y:S01]  /*6010*/  STG.E.U8 [R18.64], R3 ;  /* 0x0000000312007986 */ /* 0x0001e2000c101124 */
[----:B------:R-:W-:Y:S05]  /*6020*/  BRA `(.L_x_11496) ;  /* 0x000006b000007947 */ /* 0x000fea0003800000 */
.L_x_11506:
[----:B------:R-:W0:Y:S02]  /*6030*/  I2F.S64 R0, R32 ;  /* 0x0000002000007312 */ /* 0x000e240000301400 */
[----:B0-----:R-:W-:-:S05]  /*6040*/  F2FP.BF16.PACK_AB R0, RZ, R0 ;  /* 0x00000000ff00723e */ /* 0x001fca00000010ff */
[----:B------:R0:W-:Y:S01]  /*6050*/  STG.E.U16 [R18.64], R0 ;  /* 0x0000000012007986 */ /* 0x0001e2000c101524 */
[----:B------:R-:W-:Y:S05]  /*6060*/  BRA `(.L_x_11496) ;  /* 0x0000067000007947 */ /* 0x000fea0003800000 */
.L_x_11503:
        /* <DEDUP_REMOVED lines=10> */
.L_x_11515:
        /* <DEDUP_REMOVED lines=17> */
.L_x_11518:
[----:B------:R-:W-:-:S04]  /*6220*/  LOP3.LUT R2, R33, 0x80000000, RZ, 0xc0, !PT ;  /* 0x8000000021027812 */ /* 0x000fc800078ec0ff */
[----:B------:R-:W-:-:S04]  /*6230*/  SHF.R.U32.HI R3, RZ, 0x18, R2 ;  /* 0x00000018ff037819 */ /* 0x000fc80000011602 */
[----:B------:R-:W-:-:S04]  /*6240*/  LOP3.LUT R0, R0, R3, RZ, 0xfc, !PT ;  /* 0x0000000300007212 */ /* 0x000fc800078efcff */
[----:B------:R-:W-:Y:S02]  /*6250*/  PRMT R9, R0, 0x7610, R9 ;  /* 0x0000761000097816 */ /* 0x000fe40000000009 */
.L_x_11517:
[----:B------:R-:W-:Y:S05]  /*6260*/  BSYNC B0 ;  /* 0x0000000000007941 */ /* 0x000fea0003800000 */
.L_x_11516:
[----:B------:R0:W-:Y:S01]  /*6270*/  STG.E.U8 [R18.64], R9 ;  /* 0x0000000912007986 */ /* 0x0001e2000c101124 */
[----:B------:R-:W-:Y:S05]  /*6280*/  BRA `(.L_x_11496) ;  /* 0x0000045000007947 */ /* 0x000fea0003800000 */
.L_x_11514:
        /* <DEDUP_REMOVED lines=17> */
.L_x_11521:
[----:B------:R-:W-:-:S04]  /*63a0*/  LOP3.LUT R2, R33, 0x80000000, RZ, 0xc0, !PT ;  /* 0x8000000021027812 */ /* 0x000fc800078ec0ff */
[----:B------:R-:W-:-:S04]  /*63b0*/  SHF.R.U32.HI R3, RZ, 0x18, R2 ;  /* 0x00000018ff037819 */ /* 0x000fc80000011602 */
[----:B------:R-:W-:-:S04]  /*63c0*/  LOP3.LUT R0, R0, R3, RZ, 0xfc, !PT ;  /* 0x0000000300007212 */ /* 0x000fc800078efcff */
[----:B------:R-:W-:Y:S02]  /*63d0*/  PRMT R9, R0, 0x7610, R9 ;  /* 0x0000761000097816 */ /* 0x000fe40000000009 */
.L_x_11520:
[----:B------:R-:W-:Y:S05]  /*63e0*/  BSYNC B0 ;  /* 0x0000000000007941 */ /* 0x000fea0003800000 */
.L_x_11519:
[----:B------:R0:W-:Y:S01]  /*63f0*/  STG.E.U8 [R18.64], R9 ;  /* 0x0000000912007986 */ /* 0x0001e2000c101124 */
[----:B------:R-:W-:Y:S05]  /*6400*/  BRA `(.L_x_11496) ;  /* 0x000002d000007947 */ /* 0x000fea0003800000 */
.L_x_11513:
        /* <DEDUP_REMOVED lines=22> */
.L_x_11495:
        /* <DEDUP_REMOVED lines=20> */
.L_x_11523:
[----:B------:R0:W-:Y:S01]  /*66b0*/  STG.E.64 [R18.64], R32 ;  /* 0x0000002012007986 */ /* 0x0001e2000c101b24 */
[----:B------:R-:W-:Y:S05]  /*66c0*/  BRA `(.L_x_11496) ;  /* 0x0000001000007947 */ /* 0x000fea0003800000 */
.L_x_11522:
[----:B------:R0:W-:Y:S02]  /*66d0*/  STG.E [R18.64], R32 ;  /* 0x0000002012007986 */ /* 0x0001e4000c101924 */
.L_x_11496:
        /* <DEDUP_REMOVED lines=231> */
.L_x_11524:
        /* <DEDUP_REMOVED lines=19> */
.L_x_11528:
[----:B-1---5:R0:W5:Y:S01]  /*7680*/  LDG.E.U8 R6, [R2.64] ;  /* 0x0000002402067981 */ /* 0x022162000c1e1100 */
[----:B------:R-:W-:Y:S01]  /*7690*/  IMAD.MOV.U32 R7, RZ, RZ, RZ ;  /* 0x000000ffff077224 */ /* 0x000fe200078e00ff */
[----:B------:R-:W-:Y:S05]  /*76a0*/  BRA `(.L_x_11530) ;  /* 0x00000d5000007947 */ /* 0x000fea0003800000 */
.L_x_11527:
        /* <DEDUP_REMOVED lines=8> */
.L_x_11532:
[----:B-1---5:R-:W2:Y:S02]  /*7730*/  LDG.E R6, [R2.64] ;  /* 0x0000002402067981 */ /* 0x022ea4000c1e1900 */
[----:B--2---:R-:W-:Y:S01]  /*7740*/  SHF.R.S32.HI R7, RZ, 0x1f, R6 ;  /* 0x0000001fff077819 */ /* 0x004fe20000011406 */
[----:B------:R-:W-:Y:S05]  /*7750*/  BRA `(.L_x_11530) ;  /* 0x00000ca000007947 */ /* 0x000fea0003800000 */
.L_x_11531:
[----:B-1---5:R-:W2:Y:S02]  /*7760*/  LDG.E.S16 R6, [R2.64] ;  /* 0x0000002402067981 */ /* 0x022ea4000c1e1700 */
[----:B--2---:R-:W-:Y:S01]  /*7770*/  SHF.R.S32.HI R7, RZ, 0x1f, R6 ;  /* 0x0000001fff077819 */ /* 0x004fe20000011406 */
[----:B------:R-:W-:Y:S05]  /*7780*/  BRA `(.L_x_11530) ;  /* 0x00000c7000007947 */ /* 0x000fea0003800000 */
.L_x_11526:
        /* <DEDUP_REMOVED lines=9> */
.L_x_11534:
[----:B------:R-:W2:Y:S02]  /*7820*/  LDG.E.U16 R2, [R2.64] ;  /* 0x0000002402027981 */ /* 0x000ea4000c1e1500 */
[----:B-12--5:R-:W-:-:S06]  /*7830*/  HADD2.F32 R6, -RZ, R2.H0_H0 ;  /* 0x20000002ff067230 */ /* 0x026fcc0000004100 */
[----:B------:R-:W0:Y:S01]  /*7840*/  F2I.S64.TRUNC R6, R6 ;  /* 0x0000000600067311 */ /* 0x000e22000020d900 */
[----:B------:R-:W-:Y:S05]  /*7850*/  BRA `(.L_x_11530) ;  /* 0x00000ba000007947 */ /* 0x000fea0003800000 */
.L_x_11533:
        /* <DEDUP_REMOVED lines=9> */
.L_x_11536:
[----:B------:R-:W2:Y:S02]  /*78f0*/  LDG.E.U16 R2, [R2.64] ;  /* 0x0000002402027981 */ /* 0x000ea4000c1e1500 */
[----:B-12--5:R-:W-:-:S06]  /*7900*/  HADD2.F32 R6, -RZ, R2.H0_H0 ;  /* 0x20000002ff067230 */ /* 0x026fcc0000004100 */
[----:B------:R-:W0:Y:S01]  /*7910*/  F2I.S64.TRUNC R6, R6 ;  /* 0x0000000600067311 */ /* 0x000e22000020d900 */
[----:B------:R-:W-:Y:S05]  /*7920*/  BRA `(.L_x_11530) ;  /* 0x00000ad000007947 */ /* 0x000fea0003800000 */
.L_x_11535:
[----:B------:R-:W2:Y:S02]  /*7930*/  LDG.E.64 R2, [R2.64] ;  /* 0x0000002402027981 */ /* 0x000ea4000c1e1b00 */
[----:B-12--5:R0:W1:Y:S01]  /*7940*/  F2I.S64.F64.TRUNC R6, R2 ;  /* 0x0000000200067311 */ /* 0x026062000030d900 */
[----:B------:R-:W-:Y:S05]  /*7950*/  BRA `(.L_x_11530) ;  /* 0x00000aa000007947 */ /* 0x000fea0003800000 */
.L_x_11525:
        /* <DEDUP_REMOVED lines=13> */
.L_x_11539:
[----:B------:R-:W2:Y:S02]  /*7a30*/  LDG.E.64 R2, [R2.64] ;  /* 0x0000002402027981 */ /* 0x000ea4000c1e1b00 */
[----:B-12--5:R0:W1:Y:S01]  /*7a40*/  F2I.S64.F64.TRUNC R6, R2 ;  /* 0x0000000200067311 */ /* 0x026062000030d900 */
[----:B------:R-:W-:Y:S05]  /*7a50*/  BRA `(.L_x_11530) ;  /* 0x000009a000007947 */ /* 0x000fea0003800000 */
.L_x_11538:
        /* <DEDUP_REMOVED lines=27> */
.L_x_11541:
        /* <DEDUP_REMOVED lines=14> */
.L_x_11540:
[----:B-1---5:R-:W2:Y:S02]  /*7cf0*/  LDG.E.U16 R6, [R2.64] ;  /* 0x0000002402067981 */ /* 0x022ea4000c1e1500 */
[----:B--2---:R-:W-:-:S06]  /*7d00*/  PRMT R6, RZ, 0x5410, R6 ;  /* 0x00005410ff067816 */ /* 0x004fcc0000000006 */
[----:B------:R-:W0:Y:S01]  /*7d10*/  F2I.S64.TRUNC R6, R6 ;  /* 0x0000000600067311 */ /* 0x000e22000020d900 */
[----:B------:R-:W-:Y:S05]  /*7d20*/  BRA `(.L_x_11530) ;  /* 0x000006d000007947 */ /* 0x000fea0003800000 */
.L_x_11537:
        /* <DEDUP_REMOVED lines=11> */
.L_x_11544:
        /* <DEDUP_REMOVED lines=21> */
.L_x_11548:
[----:B------:R-:W-:Y:S05]  /*7f30*/  BSYNC B1 ;  /* 0x0000000000017941 */ /* 0x000fea0003800000 */
.L_x_11547:
[----:B------:R-:W-:Y:S01]  /*7f40*/  IMAD.SHL.U32 R2, R2, 0x100000, RZ ;  /* 0x0010000002027824 */ /* 0x000fe200078e00ff */
[----:B------:R-:W-:-:S04]  /*7f50*/  LEA R3, R0, 0x3b800000, 0x17 ;  /* 0x3b80000000037811 */ /* 0x000fc800078eb8ff */
[----:B------:R-:W-:Y:S02]  /*7f60*/  LOP3.LUT R6, R3, R2, R6, 0xfe, !PT ;  /* 0x0000000203067212 */ /* 0x000fe400078efe06 */
.L_x_11546:
[----:B------:R-:W-:Y:S05]  /*7f70*/  BSYNC B0 ;  /* 0x0000000000007941 */ /* 0x000fea0003800000 */
.L_x_11545:
[----:B------:R-:W0:Y:S01]  /*7f80*/  F2I.S64.TRUNC R6, R6 ;  /* 0x0000000600067311 */ /* 0x000e22000020d900 */
[----:B------:R-:W-:Y:S05]  /*7f90*/  BRA `(.L_x_11530) ;  /* 0x0000046000007947 */ /* 0x000fea0003800000 */
.L_x_11543:
        /* <DEDUP_REMOVED lines=21> */
.L_x_11552:
[----:B------:R-:W-:Y:S05]  /*80f0*/  BSYNC B1 ;  /* 0x0000000000017941 */ /* 0x000fea0003800000 */
.L_x_11551:
[----:B------:R-:W-:Y:S01]  /*8100*/  IMAD.SHL.U32 R2, R2, 0x200000, RZ ;  /* 0x0020000002027824 */ /* 0x000fe200078e00ff */
[----:B------:R-:W-:-:S04]  /*8110*/  LEA R3, R0, 0x37800000, 0x17 ;  /* 0x3780000000037811 */ /* 0x000fc800078eb8ff */
[----:B------:R-:W-:Y:S02]  /*8120*/  LOP3.LUT R6, R3, R2, R6, 0xfe, !PT ;  /* 0x0000000203067212 */ /* 0x000fe400078efe06 */
.L_x_11550:
[----:B------:R-:W-:Y:S05]  /*8130*/  BSYNC B0 ;  /* 0x0000000000007941 */ /* 0x000fea0003800000 */
.L_x_11549:
[----:B------:R-:W0:Y:S01]  /*8140*/  F2I.S64.TRUNC R6, R6 ;  /* 0x0000000600067311 */ /* 0x000e22000020d900 */
[----:B------:R-:W-:Y:S05]  /*8150*/  BRA `(.L_x_11530) ;  /* 0x000002a000007947 */ /* 0x000fea0003800000 */
.L_x_11542:
        /* <DEDUP_REMOVED lines=14> */
.L_x_11556:
[----:B------:R-:W-:Y:S05]  /*8240*/  BSYNC B0 ;  /* 0x0000000000007941 */ /* 0x000fea0003800000 */
.L_x_11555:
[----:B------:R-:W0:Y:S01]  /*8250*/  F2I.S64.TRUNC R6, R6 ;  /* 0x0000000600067311 */ /* 0x000e22000020d900 */
[----:B------:R-:W-:Y:S05]  /*8260*/  BRA `(.L_x_11530) ;  /* 0x0000019000007947 */ /* 0x000fea0003800000 */
.L_x_11529:
        /* <DEDUP_REMOVED lines=21> */
.L_x_11554:
[----:B-1---5:R0:W5:Y:S01]  /*83c0*/  LDG.E.64 R6, [R2.64] ;  /* 0x0000002402067981 */ /* 0x022162000c1e1b00 */
[----:B------:R-:W-:Y:S05]  /*83d0*/  BRA `(.L_x_11530) ;  /* 0x0000002000007947 */ /* 0x000fea0003800000 */
.L_x_11553:
[----:B-1---5:R0:W5:Y:S01]  /*83e0*/  LDG.E R6, [R2.64] ;  /* 0x0000002402067981 */ /* 0x022162000c1e1900 */
[----:B------:R-:W-:-:S03]  /*83f0*/  IMAD.MOV.U32 R7, RZ, RZ, RZ ;  /* 0x000000ffff077224 */ /* 0x000fc600078e00ff */
.L_x_11530:
        /* <DEDUP_REMOVED lines=40> */
.L_x_11559:
        /* <DEDUP_REMOVED lines=43> */
.L_x_11558:
        /* <DEDUP_REMOVED lines=41> */
.L_x_11557:
        /* <DEDUP_REMOVED lines=14> */
.L_x_11563:
[----:B------:R0:W-:Y:S01]  /*8ca0*/  STG.E.U8 [R18.64], R32 ;  /* 0x0000002012007986 */ /* 0x0001e2000c101124 */
[----:B------:R-:W-:Y:S05]  /*8cb0*/  BRA `(.L_x_11565) ;  /* 0x00000d6000007947 */ /* 0x000fea0003800000 */
.L_x_11562:
        /* <DEDUP_REMOVED lines=8> */
.L_x_11567:
[----:B------:R0:W-:Y:S01]  /*8d40*/  STG.E [R18.64], R32 ;  /* 0x0000002012007986 */ /* 0x0001e2000c101924 */
[----:B------:R-:W-:Y:S05]  /*8d50*/  BRA `(.L_x_11565) ;  /* 0x00000cc000007947 */ /* 0x000fea0003800000 */
.L_x_11566:
[----:B------:R0:W-:Y:S01]  /*8d60*/  STG.E.U16 [R18.64], R32 ;  /* 0x0000002012007986 */ /* 0x0001e2000c101524 */
[----:B------:R-:W-:Y:S05]  /*8d70*/  BRA `(.L_x_11565) ;  /* 0x00000ca000007947 */ /* 0x000fea0003800000 */
.L_x_11561:
        /* <DEDUP_REMOVED lines=9> */
.L_x_11569:
[----:B------:R-:W0:Y:S02]  /*8e10*/  I2F.S64 R0, R32 ;  /* 0x0000002000007312 */ /* 0x000e240000301400 */
[----:B0-----:R-:W-:-:S05]  /*8e20*/  F2FP.PACK_AB R0, RZ, R0 ;  /* 0x00000000ff00723e */ /* 0x001fca00000000ff */
[----:B------:R0:W-:Y:S01]  /*8e30*/  STG.E.U16 [R18.64], R0 ;  /* 0x0000000012007986 */ /* 0x0001e2000c101524 */
[----:B------:R-:W-:Y:S05]  /*8e40*/  BRA `(.L_x_11565) ;  /* 0x00000bd000007947 */ /* 0x000fea0003800000 */
.L_x_11568:
        /* <DEDUP_REMOVED lines=10> */
.L_x_11571:
[----:B------:R-:W0:Y:S02]  /*8ef0*/  I2F.S64 R32, R32 ;  /* 0x0000002000207312 */ /* 0x000e240000301400 */
[----:B0-----:R-:W-:-:S04]  /*8f00*/  F2FP.PACK_AB R3, RZ, R32 ;  /* 0x00000020ff03723e */ /* 0x001fc800000000ff */
[----:B------:R-:W-:-:S05]  /*8f10*/  PRMT R3, R3, 0x5410, RZ ;  /* 0x0000541003037816 */ /* 0x000fca00000000ff */
[----:B------:R0:W-:Y:S01]  /*8f20*/  STG.E [R18.64], R3 ;  /* 0x0000000312007986 */ /* 0x0001e2000c101924 */
[----:B------:R-:W-:Y:S05]  /*8f30*/  BRA `(.L_x_11565) ;  /* 0x00000ae000007947 */ /* 0x000fea0003800000 */
.L_x_11570:
[----:B------:R-:W0:Y:S02]  /*8f40*/  I2F.F64.S64 R2, R32 ;  /* 0x0000002000027312 */ /* 0x000e240000301c00 */
[----:B0-----:R0:W-:Y:S01]  /*8f50*/  STG.E.64 [R18.64], R2 ;  /* 0x0000000212007986 */ /* 0x0011e2000c101b24 */
[----:B------:R-:W-:Y:S05]  /*8f60*/  BRA `(.L_x_11565) ;  /* 0x00000ab000007947 */ /* 0x000fea0003800000 */
.L_x_11560:
        /* <DEDUP_REMOVED lines=13> */
.L_x_11574:
[----:B------:R-:W0:Y:S01]  /*9040*/  I2F.F64.S64 R32, R32 ;  /* 0x0000002000207312 */ /* 0x000e220000301c00 */
[----:B------:R-:W-:-:S05]  /*9050*/  CS2R R34, SRZ ;  /* 0x0000000000227805 */ /* 0x000fca000001ff00 */
[----:B0-----:R0:W-:Y:S01]  /*9060*/  STG.E.128 [R18.64], R32 ;  /* 0x0000002012007986 */ /* 0x0011e2000c101d24 */
[----:B------:R-:W-:Y:S05]  /*9070*/  BRA `(.L_x_11565) ;  /* 0x000009a000007947 */ /* 0x000fea0003800000 */
.L_x_11573:
        /* <DEDUP_REMOVED lines=21> */
.L_x_11578:
[----:B------:R-:W-:Y:S05]  /*91d0*/  BSYNC B0 ;  /* 0x0000000000007941 */ /* 0x000fea0003800000 */
.L_x_11577:
[----:B------:R-:W-:-:S05]  /*91e0*/  LOP3.LUT R3, R0, R3, RZ, 0xfc, !PT ;  /* 0x0000000300037212 */ /* 0x000fca00078efcff */
[----:B------:R0:W-:Y:S01]  /*91f0*/  STG.E.U8 [R18.64], R3 ;  /* 0x0000000312007986 */ /* 0x0001e2000c101124 */
[----:B------:R-:W-:Y:S05]  /*9200*/  BRA `(.L_x_11565) ;  /* 0x0000081000007947 */ /* 0x000fea0003800000 */
.L_x_11576:
        /* <DEDUP_REMOVED lines=13> */
.L_x_11580:
[----:B------:R-:W-:Y:S01]  /*92e0*/  IMAD.MOV.U32 R0, RZ, RZ, 0x7f ;  /* 0x0000007fff007424 */ /* 0x000fe200078e00ff */
[----:B------:R-:W-:-:S04]  /*92f0*/  ISETP.GT.U32.AND P0, PT, R2, 0x7f800000, PT ;  /* 0x7f8000000200780c */ /* 0x000fc80003f04070 */
[----:B------:R-:W-:-:S04]  /*9300*/  SEL R0, R0, 0x7c, P0 ;  /* 0x0000007c00007807 */ /* 0x000fc80000000000 */
.L_x_11581:
[----:B------:R-:W-:Y:S05]  /*9310*/  BSYNC B0 ;  /* 0x0000000000007941 */ /* 0x000fea0003800000 */
.L_x_11579:
[----:B------:R-:W-:-:S04]  /*9320*/  LOP3.LUT R2, R33, 0x80000000, RZ, 0xc0, !PT ;  /* 0x8000000021027812 */ /* 0x000fc800078ec0ff */
[----:B------:R-:W-:-:S04]  /*9330*/  SHF.R.U32.HI R3, RZ, 0x18, R2 ;  /* 0x00000018ff037819 */ /* 0x000fc80000011602 */
[----:B------:R-:W-:-:S05]  /*9340*/  LOP3.LUT R3, R0, R3, RZ, 0xfc, !PT ;  /* 0x0000000300037212 */ /* 0x000fca00078efcff */
[----:B------:R0:W-:Y:S01]  /*9350*/  STG.E.U8 [R18.64], R3 ;  /* 0x0000000312007986 */ /* 0x0001e2000c101124 */
[----:B------:R-:W-:Y:S05]  /*9360*/  BRA `(.L_x_11565) ;  /* 0x000006b000007947 */ /* 0x000fea0003800000 */
.L_x_11575:
[----:B------:R-:W0:Y:S02]  /*9370*/  I2F.S64 R0, R32 ;  /* 0x0000002000007312 */ /* 0x000e240000301400 */
[----:B0-----:R-:W-:-:S05]  /*9380*/  F2FP.BF16.PACK_AB R0, RZ, R0 ;  /* 0x00000000ff00723e */ /* 0x001fca00000010ff */
[----:B------:R0:W-:Y:S01]  /*9390*/  STG.E.U16 [R18.64], R0 ;  /* 0x0000000012007986 */ /* 0x0001e2000c101524 */
[----:B------:R-:W-:Y:S05]  /*93a0*/  BRA `(.L_x_11565) ;  /* 0x0000067000007947 */ /* 0x000fea0003800000 */
.L_x_11572:
        /* <DEDUP_REMOVED lines=10> */
.L_x_11584:
        /* <DEDUP_REMOVED lines=17> */
.L_x_11587:
[----:B------:R-:W-:-:S04]  /*9560*/  LOP3.LUT R2, R33, 0x80000000, RZ, 0xc0, !PT ;  /* 0x8000000021027812 */ /* 0x000fc800078ec0ff */
[----:B------:R-:W-:-:S04]  /*9570*/  SHF.R.U32.HI R3, RZ, 0x18, R2 ;  /* 0x00000018ff037819 */ /* 0x000fc80000011602 */
[----:B------:R-:W-:-:S04]  /*9580*/  LOP3.LUT R0, R0, R3, RZ, 0xfc, !PT ;  /* 0x0000000300007212 */ /* 0x000fc800078efcff */
[----:B------:R-:W-:Y:S02]  /*9590*/  PRMT R9, R0, 0x7610, R9 ;  /* 0x0000761000097816 */ /* 0x000fe40000000009 */
.L_x_11586:
[----:B------:R-:W-:Y:S05]  /*95a0*/  BSYNC B0 ;  /* 0x0000000000007941 */ /* 0x000fea0003800000 */
.L_x_11585:
[----:B------:R0:W-:Y:S01]  /*95b0*/  STG.E.U8 [R18.64], R9 ;  /* 0x0000000912007986 */ /* 0x0001e2000c101124 */
[----:B------:R-:W-:Y:S05]  /*95c0*/  BRA `(.L_x_11565) ;  /* 0x0000045000007947 */ /* 0x000fea0003800000 */
.L_x_11583:
        /* <DEDUP_REMOVED lines=17> */
.L_x_11590:
[----:B------:R-:W-:-:S04]  /*96e0*/  LOP3.LUT R2, R33, 0x80000000, RZ, 0xc0, !PT ;  /* 0x8000000021027812 */ /* 0x000fc800078ec0ff */
[----:B------:R-:W-:-:S04]  /*96f0*/  SHF.R.U32.HI R3, RZ, 0x18, R2 ;  /* 0x00000018ff037819 */ /* 0x000fc80000011602 */
[----:B------:R-:W-:-:S04]  /*9700*/  LOP3.LUT R0, R0, R3, RZ, 0xfc, !PT ;  /* 0x0000000300007212 */ /* 0x000fc800078efcff */
[----:B------:R-:W-:Y:S02]  /*9710*/  PRMT R9, R0, 0x7610, R9 ;  /* 0x0000761000097816 */ /* 0x000fe40000000009 */
.L_x_11589:
[----:B------:R-:W-:Y:S05]  /*9720*/  BSYNC B0 ;  /* 0x0000000000007941 */ /* 0x000fea0003800000 */
.L_x_11588:
[----:B------:R0:W-:Y:S01]  /*9730*/  STG.E.U8 [R18.64], R9 ;  /* 0x0000000912007986 */ /* 0x0001e2000c101124 */
[----:B------:R-:W-:Y:S05]  /*9740*/  BRA `(.L_x_11565) ;  /* 0x000002d000007947 */ /* 0x000fea0003800000 */
.L_x_11582:
        /* <DEDUP_REMOVED lines=22> */
.L_x_11564:
        /* <DEDUP_REMOVED lines=20> */
.L_x_11592:
[----:B------:R0:W-:Y:S01]  /*99f0*/  STG.E.64 [R18.64], R32 ;  /* 0x0000002012007986 */ /* 0x0001e2000c101b24 */
[----:B------:R-:W-:Y:S05]  /*9a00*/  BRA `(.L_x_11565) ;  /* 0x0000001000007947 */ /* 0x000fea0003800000 */
.L_x_11591:
[----:B------:R0:W-:Y:S02]  /*9a10*/  STG.E [R18.64], R32 ;  /* 0x0000002012007986 */ /* 0x0001e4000c101924 */
.L_x_11565:
[----:B------:R-:W-:Y:S02]  /*9a20*/  IADD3 R17, R17, 0x80, RZ ;  /* 0x0000008011117810 */ /* 0x000fe40007ffe0ff */
.L_x_11454:
[----:B------:R-:W-:Y:S05]  /*9a30*/  BSYNC B6 ;  /* 0x0000000000067941 */ /* 0x000fea0003800000 */
.L_x_11453:
        /* <DEDUP_REMOVED lines=230> */
.L_x_11593:
        /* <DEDUP_REMOVED lines=19> */
.L_x_11597:
[----:B-1---5:R0:W5:Y:S01]  /*a9d0*/  LDG.E.U8 R6, [R2.64] ;  /* 0x0000002402067981 */ /* 0x022162000c1e1100 */
[----:B------:R-:W-:Y:S01]  /*a9e0*/  IMAD.MOV.U32 R7, RZ, RZ, RZ ;  /* 0x000000ffff077224 */ /* 0x000fe200078e00ff */
[----:B------:R-:W-:Y:S05]  /*a9f0*/  BRA `(.L_x_11599) ;  /* 0x00000d5000007947 */ /* 0x000fea0003800000 */
.L_x_11596:
        /* <DEDUP_REMOVED lines=8> */
.L_x_11601:
[----:B-1---5:R-:W2:Y:S02]  /*aa80*/  LDG.E R6, [R2.64] ;  /* 0x0000002402067981 */ /* 0x022ea4000c1e1900 */
[----:B--2---:R-:W-:Y:S01]  /*aa90*/  SHF.R.S32.HI R7, RZ, 0x1f, R6 ;  /* 0x0000001fff077819 */ /* 0x004fe20000011406 */
[----:B------:R-:W-:Y:S05]  /*aaa0*/  BRA `(.L_x_11599) ;  /* 0x00000ca000007947 */ /* 0x000fea0003800000 */
.L_x_11600:
[----:B-1---5:R-:W2:Y:S02]  /*aab0*/  LDG.E.S16 R6, [R2.64] ;  /* 0x0000002402067981 */ /* 0x022ea4000c1e1700 */
[----:B--2---:R-:W-:Y:S01]  /*aac0*/  SHF.R.S32.HI R7, RZ, 0x1f, R6 ;  /* 0x0000001fff077819 */ /* 0x004fe20000011406 */
[----:B------:R-:W-:Y:S05]  /*aad0*/  BRA `(.L_x_11599) ;  /* 0x00000c7000007947 */ /* 0x000fea0003800000 */
.L_x_11595:
        /* <DEDUP_REMOVED lines=9> */
.L_x_11603:
[----:B------:R-:W2:Y:S02]  /*ab70*/  LDG.E.U16 R2, [R2.64] ;  /* 0x0000002402027981 */ /* 0x000ea4000c1e1500 */
[----:B-12--5:R-:W-:-:S06]  /*ab80*/  HADD2.F32 R6, -RZ, R2.H0_H0 ;  /* 0x20000002ff067230 */ /* 0x026fcc0000004100 */
[----:B------:R-:W0:Y:S01]  /*ab90*/  F2I.S64.TRUNC R6, R6 ;  /* 0x0000000600067311 */ /* 0x000e22000020d900 */
[----:B------:R-:W-:Y:S05]  /*aba0*/  BRA `(.L_x_11599) ;  /* 0x00000ba000007947 */ /* 0x000fea0003800000 */
.L_x_11602:
        /* <DEDUP_REMOVED lines=9> */
.L_x_11605:
[----:B------:R-:W2:Y:S02]  /*ac40*/  LDG.E.U16 R2, [R2.64] ;  /* 0x0000002402027981 */ /* 0x000ea4000c1e1500 */
[----:B-12--5:R-:W-:-:S06]  /*ac50*/  HADD2.F32 R6, -RZ, R2.H0_H0 ;  /* 0x20000002ff067230 */ /* 0x026fcc0000004100 */
[----:B------:R-:W0:Y:S01]  /*ac60*/  F2I.S64.TRUNC R6, R6 ;  /* 0x0000000600067311 */ /* 0x000e22000020d900 */
[----:B------:R-:W-:Y:S05]  /*ac70*/  BRA `(.L_x_11599) ;  /* 0x00000ad000007947 */ /* 0x000fea0003800000 */
.L_x_11604:
[----:B------:R-:W2:Y:S02]  /*ac80*/  LDG.E.64 R2, [R2.64] ;  /* 0x0000002402027981 */ /* 0x000ea4000c1e1b00 */
[----:B-12--5:R0:W1:Y:S01]  /*ac90*/  F2I.S64.F64.TRUNC R6, R2 ;  /* 0x0000000200067311 */ /* 0x026062000030d900 */
[----:B------:R-:W-:Y:S05]  /*aca0*/  BRA `(.L_x_11599) ;  /* 0x00000aa000007947 */ /* 0x000fea0003800000 */
.L_x_11594:
        /* <DEDUP_REMOVED lines=13> */
.L_x_11608:
[----:B------:R-:W2:Y:S02]  /*ad80*/  LDG.E.64 R2, [R2.64] ;  /* 0x0000002402027981 */ /* 0x000ea4000c1e1b00 */
[----:B-12--5:R0:W1:Y:S01]  /*ad90*/  F2I.S64.F64.TRUNC R6, R2 ;  /* 0x0000000200067311 */ /* 0x026062000030d900 */
[----:B------:R-:W-:Y:S05]  /*ada0*/  BRA `(.L_x_11599) ;  /* 0x000009a000007947 */ /* 0x000fea0003800000 */
.L_x_11607:
        /* <DEDUP_REMOVED lines=27> */
.L_x_11610:
        /* <DEDUP_REMOVED lines=14> */
.L_x_11609:
[----:B-1---5:R-:W2:Y:S02]  /*b040*/  LDG.E.U16 R6, [R2.64] ;  /* 0x0000002402067981 */ /* 0x022ea4000c1e1500 */
[----:B--2---:R-:W-:-:S06]  /*b050*/  PRMT R6, RZ, 0x5410, R6 ;  /* 0x00005410ff067816 */ /* 0x004fcc0000000006 */
[----:B------:R-:W0:Y:S01]  /*b060*/  F2I.S64.TRUNC R6, R6 ;  /* 0x0000000600067311 */ /* 0x000e22000020d900 */
[----:B------:R-:W-:Y:S05]  /*b070*/  BRA `(.L_x_11599) ;  /* 0x000006d000007947 */ /* 0x000fea0003800000 */
.L_x_11606:
        /* <DEDUP_REMOVED lines=11> */
.L_x_11613:
        /* <DEDUP_REMOVED lines=21> */
.L_x_11617:
[----:B------:R-:W-:Y:S05]  /*b280*/  BSYNC B1 ;  /* 0x0000000000017941 */ /* 0x000fea0003800000 */
.L_x_11616:
[----:B------:R-:W-:Y:S01]  /*b290*/  IMAD.SHL.U32 R2, R2, 0x100000, RZ ;  /* 0x0010000002027824 */ /* 0x000fe200078e00ff */
[----:B------:R-:W-:-:S04]  /*b2a0*/  LEA R3, R0, 0x3b800000, 0x17 ;  /* 0x3b80000000037811 */ /* 0x000fc800078eb8ff */
[----:B------:R-:W-:Y:S02]  /*b2b0*/  LOP3.LUT R6, R3, R2, R6, 0xfe, !PT ;  /* 0x0000000203067212 */ /* 0x000fe400078efe06 */
.L_x_11615:
[----:B------:R-:W-:Y:S05]  /*b2c0*/  BSYNC B0 ;  /* 0x0000000000007941 */ /* 0x000fea0003800000 */
.L_x_11614:
[----:B------:R-:W0:Y:S01]  /*b2d0*/  F2I.S64.TRUNC R6, R6 ;  /* 0x0000000600067311 */ /* 0x000e22000020d900 */
[----:B------:R-:W-:Y:S05]  /*b2e0*/  BRA `(.L_x_11599) ;  /* 0x0000046000007947 */ /* 0x000fea0003800000 */
.L_x_11612:
        /* <DEDUP_REMOVED lines=21> */
.L_x_11621:
[----:B------:R-:W-:Y:S05]  /*b440*/  BSYNC B1 ;  /* 0x0000000000017941 */ /* 0x000fea0003800000 */
.L_x_11620:
[----:B------:R-:W-:Y:S01]  /*b450*/  IMAD.SHL.U32 R2, R2, 0x200000, RZ ;  /* 0x0020000002027824 */ /* 0x000fe200078e00ff */
[----:B------:R-:W-:-:S04]  /*b460*/  LEA R3, R0, 0x37800000, 0x17 ;  /* 0x3780000000037811 */ /* 0x000fc800078eb8ff */
[----:B------:R-:W-:Y:S02]  /*b470*/  LOP3.LUT R6, R3, R2, R6, 0xfe, !PT ;  /* 0x0000000203067212 */ /* 0x000fe400078efe06 */
.L_x_11619:
[----:B------:R-:W-:Y:S05]  /*b480*/  BSYNC B0 ;  /* 0x0000000000007941 */ /* 0x000fea0003800000 */
.L_x_11618:
[----:B------:R-:W0:Y:S01]  /*b490*/  F2I.S64.TRUNC R6, R6 ;  /* 0x0000000600067311 */ /* 0x000e22000020d900 */
[----:B------:R-:W-:Y:S05]  /*b4a0*/  BRA `(.L_x_11599) ;  /* 0x000002a000007947 */ /* 0x000fea0003800000 */
.L_x_11611:
        /* <DEDUP_REMOVED lines=14> */
.L_x_11625:
[----:B------:R-:W-:Y:S05]  /*b590*/  BSYNC B0 ;  /* 0x0000000000007941 */ /* 0x000fea0003800000 */
.L_x_11624:
[----:B------:R-:W0:Y:S01]  /*b5a0*/  F2I.S64.TRUNC R6, R6 ;  /* 0x0000000600067311 */ /* 0x000e22000020d900 */
[----:B------:R-:W-:Y:S05]  /*b5b0*/  BRA `(.L_x_11599) ;  /* 0x0000019000007947 */ /* 0x000fea0003800000 */
.L_x_11598:
        /* <DEDUP_REMOVED lines=21> */
.L_x_11623:
[----:B-1---5:R0:W5:Y:S01]  /*b710*/  LDG.E.64 R6, [R2.64] ;  /* 0x0000002402067981 */ /* 0x022162000c1e1b00 */
[----:B------:R-:W-:Y:S05]  /*b720*/  BRA `(.L_x_11599) ;  /* 0x0000002000007947 */ /* 0x000fea0003800000 */
.L_x_11622:
[----:B-1---5:R0:W5:Y:S01]  /*b730*/  LDG.E R6, [R2.64] ;  /* 0x0000002402067981 */ /* 0x022162000c1e1900 */
[----:B------:R-:W-:-:S03]  /*b740*/  IMAD.MOV.U32 R7, RZ, RZ, RZ ;  /* 0x000000ffff077224 */ /* 0x000fc600078e00ff */
.L_x_11599:
        /* <DEDUP_REMOVED lines=40> */
.L_x_11628:
        /* <DEDUP_REMOVED lines=43> */
.L_x_11627:
        /* <DEDUP_REMOVED lines=41> */
.L_x_11626:
        /* <DEDUP_REMOVED lines=14> */
.L_x_11632:
[----:B------:R-:W-:Y:S01]  /*bff0*/  STG.E.U8 [R16.64], R32 ;  /* 0x0000002010007986 */ /* 0x000fe2000c101124 */
[----:B------:R-:W-:Y:S05]  /*c000*/  EXIT ;  /* 0x000000000000794d */ /* 0x000fea0003800000 */
.L_x_11631:
        /* <DEDUP_REMOVED lines=8> */
.L_x_11635:
[----:B------:R-:W-:Y:S01]  /*c090*/  STG.E [R16.64], R32 ;  /* 0x0000002010007986 */ /* 0x000fe2000c101924 */
[----:B------:R-:W-:Y:S05]  /*c0a0*/  EXIT ;  /* 0x000000000000794d */ /* 0x000fea0003800000 */
.L_x_11634:
[----:B------:R-:W-:Y:S01]  /*c0b0*/  STG.E.U16 [R16.64], R32 ;  /* 0x0000002010007986 */ /* 0x000fe2000c101524 */
[----:B------:R-:W-:Y:S05]  /*c0c0*/  EXIT ;  /* 0x000000000000794d */ /* 0x000fea0003800000 */
.L_x_11630:
        /* <DEDUP_REMOVED lines=9> */
.L_x_11637:
[----:B------:R-:W0:Y:S02]  /*c160*/  I2F.S64 R0, R32 ;  /* 0x0000002000007312 */ /* 0x000e240000301400 */
[----:B0-----:R-:W-:-:S05]  /*c170*/  F2FP.PACK_AB R0, RZ, R0 ;  /* 0x00000000ff00723e */ /* 0x001fca00000000ff */
[----:B------:R-:W-:Y:S01]  /*c180*/  STG.E.U16 [R16.64], R0 ;  /* 0x0000000010007986 */ /* 0x000fe2000c101524 */
[----:B------:R-:W-:Y:S05]  /*c190*/  EXIT ;  /* 0x000000000000794d */ /* 0x000fea0003800000 */
.L_x_11636:
        /* <DEDUP_REMOVED lines=10> */
.L_x_11639:
[----:B------:R-:W0:Y:S02]  /*c240*/  I2F.S64 R32, R32 ;  /* 0x0000002000207312 */ /* 0x000e240000301400 */
[----:B0-----:R-:W-:-:S04]  /*c250*/  F2FP.PACK_AB R3, RZ, R32 ;  /* 0x00000020ff03723e */ /* 0x001fc800000000ff */
[----:B------:R-:W-:-:S05]  /*c260*/  PRMT R3, R3, 0x5410, RZ ;  /* 0x0000541003037816 */ /* 0x000fca00000000ff */
[----:B------:R-:W-:Y:S01]  /*c270*/  STG.E [R16.64], R3 ;  /* 0x0000000310007986 */ /* 0x000fe2000c101924 */
[----:B------:R-:W-:Y:S05]  /*c280*/  EXIT ;  /* 0x000000000000794d */ /* 0x000fea0003800000 */
.L_x_11638:
[----:B------:R-:W0:Y:S02]  /*c290*/  I2F.F64.S64 R2, R32 ;  /* 0x0000002000027312 */ /* 0x000e240000301c00 */
[----:B0-----:R-:W-:Y:S01]  /*c2a0*/  STG.E.64 [R16.64], R2 ;  /* 0x0000000210007986 */ /* 0x001fe2000c101b24 */
[----:B------:R-:W-:Y:S05]  /*c2b0*/  EXIT ;  /* 0x000000000000794d */ /* 0x000fea0003800000 */
.L_x_11629:
        /* <DEDUP_REMOVED lines=13> */
.L_x_11642:
[----:B------:R-:W0:Y:S01]  /*c390*/  I2F.F64.S64 R32, R32 ;  /* 0x0000002000207312 */ /* 0x000e220000301c00 */
[----:B------:R-:W-:-:S05]  /*c3a0*/  CS2R R34, SRZ ;  /* 0x0000000000227805 */ /* 0x000fca000001ff00 */
[----:B0-----:R-:W-:Y:S01]  /*c3b0*/  STG.E.128 [R16.64], R32 ;  /* 0x0000002010007986 */ /* 0x001fe2000c101d24 */
[----:B------:R-:W-:Y:S05]  /*c3c0*/  EXIT ;  /* 0x000000000000794d */ /* 0x000fea0003800000 */
.L_x_11641:
        /* <DEDUP_REMOVED lines=21> */
.L_x_11646:
[----:B------:R-:W-:Y:S05]  /*c520*/  BSYNC B0 ;  /* 0x0000000000007941 */ /* 0x000fea0003800000 */
.L_x_11645:
[----:B------:R-:W-:-:S05]  /*c530*/  LOP3.LUT R3, R0, R3, RZ, 0xfc, !PT ;  /* 0x0000000300037212 */ /* 0x000fca00078efcff */
[----:B------:R-:W-:Y:S01]  /*c540*/  STG.E.U8 [R16.64], R3 ;  /* 0x0000000310007986 */ /* 0x000fe2000c101124 */
[----:B------:R-:W-:Y:S05]  /*c550*/  EXIT ;  /* 0x000000000000794d */ /* 0x000fea0003800000 */
.L_x_11644:
        /* <DEDUP_REMOVED lines=13> */
.L_x_11648:
[----:B------:R-:W-:Y:S01]  /*c630*/  IMAD.MOV.U32 R0, RZ, RZ, 0x7f ;  /* 0x0000007fff007424 */ /* 0x000fe200078e00ff */
[----:B------:R-:W-:-:S04]  /*c640*/  ISETP.GT.U32.AND P0, PT, R2, 0x7f800000, PT ;  /* 0x7f8000000200780c */ /* 0x000fc80003f04070 */
[----:B------:R-:W-:-:S04]  /*c650*/  SEL R0, R0, 0x7c, P0 ;  /* 0x0000007c00007807 */ /* 0x000fc80000000000 */
.L_x_11649:
[----:B------:R-:W-:Y:S05]  /*c660*/  BSYNC B0 ;  /* 0x0000000000007941 */ /* 0x000fea0003800000 */
.L_x_11647:
[----:B------:R-:W-:-:S04]  /*c670*/  LOP3.LUT R2, R33, 0x80000000, RZ, 0xc0, !PT ;  /* 0x8000000021027812 */ /* 0x000fc800078ec0ff */
[----:B------:R-:W-:-:S04]  /*c680*/  SHF.R.U32.HI R3, RZ, 0x18, R2 ;  /* 0x00000018ff037819 */ /* 0x000fc80000011602 */
[----:B------:R-:W-:-:S05]  /*c690*/  LOP3.LUT R3, R0, R3, RZ, 0xfc, !PT ;  /* 0x0000000300037212 */ /* 0x000fca00078efcff */
[----:B------:R-:W-:Y:S01]  /*c6a0*/  STG.E.U8 [R16.64], R3 ;  /* 0x0000000310007986 */ /* 0x000fe2000c101124 */
[----:B------:R-:W-:Y:S05]  /*c6b0*/  EXIT ;  /* 0x000000000000794d */ /* 0x000fea0003800000 */
.L_x_11643:
[----:B------:R-:W0:Y:S02]  /*c6c0*/  I2F.S64 R0, R32 ;  /* 0x0000002000007312 */ /* 0x000e240000301400 */
[----:B0-----:R-:W-:-:S05]  /*c6d0*/  F2FP.BF16.PACK_AB R0, RZ, R0 ;  /* 0x00000000ff00723e */ /* 0x001fca00000010ff */
[----:B------:R-:W-:Y:S01]  /*c6e0*/  STG.E.U16 [R16.64], R0 ;  /* 0x0000000010007986 */ /* 0x000fe2000c101524 */
[----:B------:R-:W-:Y:S05]  /*c6f0*/  EXIT ;  /* 0x000000000000794d */ /* 0x000fea0003800000 */
.L_x_11640:
        /* <DEDUP_REMOVED lines=10> */
.L_x_11652:
        /* <DEDUP_REMOVED lines=17> */
.L_x_11655:
[----:B------:R-:W-:-:S04]  /*c8b0*/  LOP3.LUT R2, R33, 0x80000000, RZ, 0xc0, !PT ;  /* 0x8000000021027812 */ /* 0x000fc800078ec0ff */
[----:B------:R-:W-:-:S04]  /*c8c0*/  SHF.R.U32.HI R3, RZ, 0x18, R2 ;  /* 0x00000018ff037819 */ /* 0x000fc80000011602 */
[----:B------:R-:W-:-:S04]  /*c8d0*/  LOP3.LUT R0, R0, R3, RZ, 0xfc, !PT ;  /* 0x0000000300007212 */ /* 0x000fc800078efcff */
[----:B------:R-:W-:Y:S02]  /*c8e0*/  PRMT R8, R0, 0x7610, R8 ;  /* 0x0000761000087816 */ /* 0x000fe40000000008 */
.L_x_11654:
[----:B------:R-:W-:Y:S05]  /*c8f0*/  BSYNC B0 ;  /* 0x0000000000007941 */ /* 0x000fea0003800000 */
.L_x_11653:
[----:B------:R-:W-:Y:S01]  /*c900*/  STG.E.U8 [R16.64], R8 ;  /* 0x0000000810007986 */ /* 0x000fe2000c101124 */
[----:B------:R-:W-:Y:S05]  /*c910*/  EXIT ;  /* 0x000000000000794d */ /* 0x000fea0003800000 */
.L_x_11651:
        /* <DEDUP_REMOVED lines=17> */
.L_x_11658:
[----:B------:R-:W-:-:S04]  /*ca30*/  LOP3.LUT R2, R33, 0x80000000, RZ, 0xc0, !PT ;  /* 0x8000000021027812 */ /* 0x000fc800078ec0ff */
[----:B------:R-:W-:-:S04]  /*ca40*/  SHF.R.U32.HI R3, RZ, 0x18, R2 ;  /* 0x00000018ff037819 */ /* 0x000fc80000011602 */
[----:B------:R-:W-:-:S04]  /*ca50*/  LOP3.LUT R0, R0, R3, RZ, 0xfc, !PT ;  /* 0x0000000300007212 */ /* 0x000fc800078efcff */
[----:B------:R-:W-:Y:S02]  /*ca60*/  PRMT R8, R0, 0x7610, R8 ;  /* 0x0000761000087816 */ /* 0x000fe40000000008 */
.L_x_11657:
[----:B------:R-:W-:Y:S05]  /*ca70*/  BSYNC B0 ;  /* 0x0000000000007941 */ /* 0x000fea0003800000 */
.L_x_11656:
[----:B------:R-:W-:Y:S01]  /*ca80*/  STG.E.U8 [R16.64], R8 ;  /* 0x0000000810007986 */ /* 0x000fe2000c101124 */
[----:B------:R-:W-:Y:S05]  /*ca90*/  EXIT ;  /* 0x000000000000794d */ /* 0x000fea0003800000 */
.L_x_11650:
        /* <DEDUP_REMOVED lines=22> */
.L_x_11633:
        /* <DEDUP_REMOVED lines=20> */
.L_x_11660:
[----:B------:R-:W-:Y:S01]  /*cd40*/  STG.E.64 [R16.64], R32 ;  /* 0x0000002010007986 */ /* 0x000fe2000c101b24 */
[----:B------:R-:W-:Y:S05]  /*cd50*/  EXIT ;  /* 0x000000000000794d */ /* 0x000fea0003800000 */
.L_x_11659:
[----:B------:R-:W-:Y:S01]  /*cd60*/  STG.E [R16.64], R32 ;  /* 0x0000002010007986 */ /* 0x000fe2000c101924 */
[----:B------:R-:W-:Y:S05]  /*cd70*/  EXIT ;  /* 0x000000000000794d */ /* 0x000fea0003800000 */
.L_x_11661:
        /* <DEDUP_REMOVED lines=16> */
.L_x_16319:


//--------------------- .text._ZN2at6native27unrolled_elementwise_kernelIZZNS0_73_GLOBAL__N__c8866d80_35_SparseBinaryOpIntersectionKernel_cu_1520ed90_315342_sparse_binary_op_intersection_kernel_implINS2_18CUDAKernelLauncherENS2_36CUDAValueSelectionIntersectionKernelINS2_9RhsProjOpEEElLl8EEEvRNS_6TensorERKS8_SB_RKSt6vectorIlSaIlEERKSt8optionalIS8_ESK_bbENKUlvE1_clEvEUllE_St5arrayIPcLm2EELi4E23TrivialOffsetCalculatorILi1EjESR_NS0_6memory12LoadWithCastILi1EEENSS_13StoreWithCastILi1EEEEEviT_T0_T2_T3_T4_T5_ --------------------------
	.section	.text._ZN2at6native27unrolled_elementwise_kernelIZZNS0_73_GLOBAL__N__c8866d80_35_SparseBinaryOpIntersectionKernel_cu_1520ed90_315342_sparse_binary_op_intersection_kernel_implINS2_18CUDAKernelLauncherENS2_36CUDAValueSelectionIntersectionKernelINS2_9RhsProjOpEEElLl8EEEvRNS_6TensorERKS8_SB_RKSt6vectorIlSaIlEERKSt8optionalIS8_ESK_bbENKUlvE1_clEvEUllE_St5arrayIPcLm2EELi4E23TrivialOffsetCalculatorILi1EjESR_NS0_6memory12LoadWithCastILi1EEENSS_13StoreWithCastILi1EEEEEviT_T0_T2_T3_T4_T5_,"ax",@progbits
	.sectioninfo	@"SHI_REGISTERS=48"
	.align	128
        .global         _ZN2at6native27unrolled_elementwise_kernelIZZNS0_73_GLOBAL__N__c8866d80_35_SparseBinaryOpIntersectionKernel_cu_1520ed90_315342_sparse_binary_op_intersection_kernel_implINS2_18CUDAKernelLauncherENS2_36CUDAValueSelectionIntersectionKernelINS2_9RhsProjOpEEElLl8EEEvRNS_6TensorERKS8_SB_RKSt6vectorIlSaIlEERKSt8optionalIS8_ESK_bbENKUlvE1_clEvEUllE_St5arrayIPcLm2EELi4E23TrivialOffsetCalculatorILi1EjESR_NS0_6memory12LoadWithCastILi1EEENSS_13StoreWithCastILi1EEEEEviT_T0_T2_T3_T4_T5_
        .type           _ZN2at6native27unrolled_elementwise_kernelIZZNS0_73_GLOBAL__N__c8866d80_35_SparseBinaryOpIntersectionKernel_cu_1520ed90_315342_sparse_binary_op_intersection_kernel_implINS2_18CUDAKernelLauncherENS2_36CUDAValueSelectionIntersectionKernelINS2_9RhsProjOpEEElLl8EEEvRNS_6TensorERKS8_SB_RKSt6vectorIlSaIlEERKSt8optionalIS8_ESK_bbENKUlvE1_clEvEUllE_St5arrayIPcLm2EELi4E23TrivialOffsetCalculatorILi1EjESR_NS0_6memory12LoadWithCastILi1EEENSS_13StoreWithCastILi1EEEEEviT_T0_T2_T3_T4_T5_,@function
        .size           _ZN2at6native27unrolled_elementwise_kernelIZZNS0_73_GLOBAL__N__c8866d80_35_SparseBinaryOpIntersectionKernel_cu_1520ed90_315342_sparse_binary_op_intersection_kernel_implINS2_18CUDAKernelLauncherENS2_36CUDAValueSelectionIntersectionKernelINS2_9RhsProjOpEEElLl8EEEvRNS_6TensorERKS8_SB_RKSt6vectorIlSaIlEERKSt8optionalIS8_ESK_bbENKUlvE1_clEvEUllE_St5arrayIPcLm2EELi4E23TrivialOffsetCalculatorILi1EjESR_NS0_6memory12LoadWithCastILi1EEENSS_13StoreWithCastILi1EEEEEviT_T0_T2_T3_T4_T5_,(.L_x_16320 - _ZN2at6native27unrolled_elementwise_kernelIZZNS0_73_GLOBAL__N__c8866d80_35_SparseBinaryOpIntersectionKernel_cu_1520ed90_315342_sparse_binary_op_intersection_kernel_implINS2_18CUDAKernelLauncherENS2_36CUDAValueSelectionIntersectionKernelINS2_9RhsProjOpEEElLl8EEEvRNS_6TensorERKS8_SB_RKSt6vectorIlSaIlEERKSt8optionalIS8_ESK_bbENKUlvE1_clEvEUllE_St5arrayIPcLm2EELi4E23TrivialOffsetCalculatorILi1EjESR_NS0_6memory12LoadWithCastILi1EEENSS_13StoreWithCastILi1EEEEEviT_T0_T2_T3_T4_T5_)
        .other          _ZN2at6native27unrolled_elementwise_kernelIZZNS0_73_GLOBAL__N__c8866d80_35_SparseBinaryOpIntersectionKernel_cu_1520ed90_315342_sparse_binary_op_intersection_kernel_implINS2_18CUDAKernelLauncherENS2_36CUDAValueSelectionIntersectionKernelINS2_9RhsProjOpEEElLl8EEEvRNS_6TensorERKS8_SB_RKSt6vectorIlSaIlEERKSt8optionalIS8_ESK_bbENKUlvE1_clEvEUllE_St5arrayIPcLm2EELi4E23TrivialOffsetCalculatorILi1EjESR_NS0_6memory12LoadWithCastILi1EEENSS_13StoreWithCastILi1EEEEEviT_T0_T2_T3_T4_T5_,@"STO_CUDA_ENTRY STV_DEFAULT"
_ZN2at6native27unrolled_elementwise_kernelIZZNS0_73_GLOBAL__N__c8866d80_35_SparseBinaryOpIntersectionKernel_cu_1520ed90_315342_sparse_binary_op_intersection_kernel_implINS2_18CUDAKernelLauncherENS2_36CUDAValueSelectionIntersectionKernelINS2_9RhsProjOpEEElLl8EEEvRNS_6TensorERKS8_SB_RKSt6vectorIlSaIlEERKSt8optionalIS8_ESK_bbENKUlvE1_clEvEUllE_St5arrayIPcLm2EELi4E23TrivialOffsetCalculatorILi1EjESR_NS0_6memory12LoadWithCastILi1EEENSS_13StoreWithCastILi1EEEEEviT_T0_T2_T3_T4_T5_:
.text._ZN2at6native27unrolled_elementwise_kernelIZZNS0_73_GLOBAL__N__c8866d80_35_SparseBinaryOpIntersectionKernel_cu_1520ed90_315342_sparse_binary_op_intersection_kernel_implINS2_18CUDAKernelLauncherENS2_36CUDAValueSelectionIntersectionKernelINS2_9RhsProjOpEEElLl8EEEvRNS_6TensorERKS8_SB_RKSt6vectorIlSaIlEERKSt8optionalIS8_ESK_bbENKUlvE1_clEvEUllE_St5arrayIPcLm2EELi4E23TrivialOffsetCalculatorILi1EjESR_NS0_6memory12LoadWithCastILi1EEENSS_13StoreWithCastILi1EEEEEviT_T0_T2_T3_T4_T5_:
        /* <DEDUP_REMOVED lines=72> */
.L_x_11667:
[----:B------:R0:W5:Y:S01]  /*0480*/  LDG.E.U8 R16, [R2.64] ;  /* 0x0000002402107981 */ /* 0x000162000c1e1100 */
[----:B------:R-:W-:Y:S01]  /*0490*/  IMAD.MOV.U32 R17, RZ, RZ, RZ ;  /* 0x000000ffff117224 */ /* 0x000fe200078e00ff */
[----:B------:R-:W-:Y:S05]  /*04a0*/  BRA `(.L_x_11669) ;  /* 0x00000d6000007947 */ /* 0x000fea0003800000 */
.L_x_11666:
        /* <DEDUP_REMOVED lines=8> */
.L_x_11671:
[----:B------:R-:W2:Y:S02]  /*0530*/  LDG.E R16, [R2.64] ;  /* 0x0000002402107981 */ /* 0x000ea4000c1e1900 */
[----:B--2---:R-:W-:Y:S01]  /*0540*/  SHF.R.S32.HI R17, RZ, 0x1f, R16 ;  /* 0x0000001fff117819 */ /* 0x004fe20000011410 */
[----:B------:R-:W-:Y:S05]  /*0550*/  BRA `(.L_x_11669) ;  /* 0x00000cb000007947 */ /* 0x000fea0003800000 */
.L_x_11670:
[----:B------:R-:W2:Y:S02]  /*0560*/  LDG.E.S16 R16, [R2.64] ;  /* 0x0000002402107981 */ /* 0x000ea4000c1e1700 */
[----:B--2---:R-:W-:Y:S01]  /*0570*/  SHF.R.S32.HI R17, RZ, 0x1f, R16 ;  /* 0x0000001fff117819 */ /* 0x004fe20000011410 */
[----:B------:R-:W-:Y:S05]  /*0580*/  BRA `(.L_x_11669) ;  /* 0x00000c8000007947 */ /* 0x000fea0003800000 */
.L_x_11665:
        /* <DEDUP_REMOVED lines=9> */
.L_x_11673:
[----:B------:R-:W2:Y:S02]  /*0620*/  LDG.E.U16 R2, [R2.64] ;  /* 0x0000002402027981 */ /* 0x000ea4000c1e1500 */
[----:B--2---:R-:W-:-:S06]  /*0630*/  HADD2.F32 R16, -RZ, R2.H0_H0 ;  /* 0x20000002ff107230 */ /* 0x004fcc0000004100 */
[----:B------:R-:W0:Y:S01]  /*0640*/  F2I.S64.TRUNC R16, R16 ;  /* 0x0000001000107311 */ /* 0x000e22000020d900 */
[----:B------:R-:W-:Y:S05]  /*0650*/  BRA `(.L_x_11669) ;  /* 0x00000bb000007947 */ /* 0x000fea0003800000 */
.L_x_11672:
        /* <DEDUP_REMOVED lines=9> */
.L_x_11675:
[----:B------:R-:W2:Y:S02]  /*06f0*/  LDG.E.U16 R2, [R2.64] ;  /* 0x0000002402027981 */ /* 0x000ea4000c1e1500 */
[----:B--2---:R-:W-:-:S06]  /*0700*/  HADD2.F32 R16, -RZ, R2.H0_H0 ;  /* 0x20000002ff107230 */ /* 0x004fcc0000004100 */
[----:B------:R-:W0:Y:S01]  /*0710*/  F2I.S64.TRUNC R16, R16 ;  /* 0x0000001000107311 */ /* 0x000e22000020d900 */
[----:B------:R-:W-:Y:S05]  /*0720*/  BRA `(.L_x_11669) ;  /* 0x00000ae000007947 */ /* 0x000fea0003800000 */
.L_x_11674:
[----:B------:R-:W2:Y:S02]  /*0730*/  LDG.E.64 R2, [R2.64] ;  /* 0x0000002402027981 */ /* 0x000ea4000c1e1b00 */
[----:B--2---:R0:W1:Y:S01]  /*0740*/  F2I.S64.F64.TRUNC R16, R2 ;  /* 0x0000000200107311 */ /* 0x004062000030d900 */
[----:B------:R-:W-:Y:S05]  /*0750*/  BRA `(.L_x_11669) ;  /* 0x00000ab000007947 */ /* 0x000fea0003800000 */
.L_x_11664:
        /* <DEDUP_REMOVED lines=13> */
.L_x_11678:
[----:B------:R-:W2:Y:S02]  /*0830*/  LDG.E.64 R2, [R2.64] ;  /* 0x0000002402027981 */ /* 0x000ea4000c1e1b00 */
[----:B--2---:R0:W1:Y:S01]  /*0840*/  F2I.S64.F64.TRUNC R16, R2 ;  /* 0x0000000200107311 */ /* 0x004062000030d900 */
[----:B------:R-:W-:Y:S05]  /*0850*/  BRA `(.L_x_11669) ;  /* 0x000009b000007947 */ /* 0x000fea0003800000 */
.L_x_11677:
        /* <DEDUP_REMOVED lines=27> */
.L_x_11680:
        /* <DEDUP_REMOVED lines=15> */
.L_x_11679:
[----:B------:R-:W2:Y:S02]  /*0b00*/  LDG.E.U16 R16, [R2.64] ;  /* 0x0000002402107981 */ /* 0x000ea4000c1e1500 */
[----:B--2---:R-:W-:-:S06]  /*0b10*/  PRMT R16, RZ, 0x5410, R16 ;  /* 0x00005410ff107816 */ /* 0x004fcc0000000010 */
[----:B------:R-:W0:Y:S01]  /*0b20*/  F2I.S64.TRUNC R16, R16 ;  /* 0x0000001000107311 */ /* 0x000e22000020d900 */
[----:B------:R-:W-:Y:S05]  /*0b30*/  BRA `(.L_x_11669) ;  /* 0x000006d000007947 */ /* 0x000fea0003800000 */
.L_x_11676:
        /* <DEDUP_REMOVED lines=11> */
.L_x_11683:
        /* <DEDUP_REMOVED lines=21> */
.L_x_11687:
[----:B------:R-:W-:Y:S05]  /*0d40*/  BSYNC B1 ;  /* 0x0000000000017941 */ /* 0x000fea0003800000 */
.L_x_11686:
[----:B------:R-:W-:Y:S01]  /*0d50*/  IMAD.SHL.U32 R2, R2, 0x100000, RZ ;  /* 0x0010000002027824 */ /* 0x000fe200078e00ff */
[----:B------:R-:W-:-:S04]  /*0d60*/  LEA R3, R0, 0x3b800000, 0x17 ;  /* 0x3b80000000037811 */ /* 0x000fc800078eb8ff */
[----:B------:R-:W-:Y:S02]  /*0d70*/  LOP3.LUT R16, R3, R2, R16, 0xfe, !PT ;  /* 0x0000000203107212 */ /* 0x000fe400078efe10 */
.L_x_11685:
[----:B------:R-:W-:Y:S05]  /*0d80*/  BSYNC B0 ;  /* 0x0000000000007941 */ /* 0x000fea0003800000 */
.L_x_11684:
[----:B------:R-:W0:Y:S01]  /*0d90*/  F2I.S64.TRUNC R16, R16 ;  /* 0x0000001000107311 */ /* 0x000e22000020d900 */
[----:B------:R-:W-:Y:S05]  /*0da0*/  BRA `(.L_x_11669) ;  /* 0x0000046000007947 */ /* 0x000fea0003800000 */
.L_x_11682:
        /* <DEDUP_REMOVED lines=21> */
.L_x_11691:
[----:B------:R-:W-:Y:S05]  /*0f00*/  BSYNC B1 ;  /* 0x0000000000017941 */ /* 0x000fea0003800000 */
.L_x_11690:
[----:B------:R-:W-:Y:S01]  /*0f10*/  IMAD.SHL.U32 R2, R2, 0x200000, RZ ;  /* 0x0020000002027824 */ /* 0x000fe200078e00ff */
[----:B------:R-:W-:-:S04]  /*0f20*/  LEA R3, R0, 0x37800000, 0x17 ;  /* 0x3780000000037811 */ /* 0x000fc800078eb8ff */
[----:B------:R-:W-:Y:S02]  /*0f30*/  LOP3.LUT R16, R3, R2, R16, 0xfe, !PT ;  /* 0x0000000203107212 */ /* 0x000fe400078efe10 */
.L_x_11689:
[----:B------:R-:W-:Y:S05]  /*0f40*/  BSYNC B0 ;  /* 0x0000000000007941 */ /* 0x000fea0003800000 */
.L_x_11688:
[----:B------:R-:W0:Y:S01]  /*0f50*/  F2I.S64.TRUNC R16, R16 ;  /* 0x0000001000107311 */ /* 0x000e22000020d900 */
[----:B------:R-:W-:Y:S05]  /*0f60*/  BRA `(.L_x_11669) ;  /* 0x000002a000007947 */ /* 0x000fea0003800000 */
.L_x_11681:
        /* <DEDUP_REMOVED lines=14> */
.L_x_11695:
[----:B------:R-:W-:Y:S05]  /*1050*/  BSYNC B0 ;  /* 0x0000000000007941 */ /* 0x000fea0003800000 */
.L_x_11694:
[----:B------:R-:W0:Y:S01]  /*1060*/  F2I.S64.TRUNC R16, R16 ;  /* 0x0000001000107311 */ /* 0x000e22000020d900 */
[----:B------:R-:W-:Y:S05]  /*1070*/  BRA `(.L_x_11669) ;  /* 0x0000019000007947 */ /* 0x000fea0003800000 */
.L_x_11668:
        /* <DEDUP_REMOVED lines=21> */
.L_x_11693:
[----:B------:R0:W5:Y:S01]  /*11d0*/  LDG.E.64 R16, [R2.64] ;  /* 0x0000002402107981 */ /* 0x000162000c1e1b00 */
[----:B------:R-:W-:Y:S05]  /*11e0*/  BRA `(.L_x_11669) ;  /* 0x0000002000007947 */ /* 0x000fea0003800000 */
.L_x_11692:
[----:B------:R0:W5:Y:S01]  /*11f0*/  LDG.E R16, [R2.64] ;  /* 0x0000002402107981 */ /* 0x000162000c1e1900 */
[----:B------:R-:W-:-:S03]  /*1200*/  IMAD.MOV.U32 R17, RZ, RZ, RZ ;  /* 0x000000ffff117224 */ /* 0x000fc600078e00ff */
.L_x_11669:
[----:B0-----:R-:W0:Y:S02]  /*1210*/  S2R R2, SR_TID.X ;  /* 0x0000000000027919 */ /* 0x001e240000002100 */
[----:B0-----:R-:W-:Y:S02]  /*1220*/  IADD3 R2, R2, 0x80, RZ ;  /* 0x0000008002027810 */ /* 0x001fe40007ffe0ff */
.L_x_11663:
[----:B--2---:R-:W-:Y:S05]  /*1230*/  BSYNC B6 ;  /* 0x0000000000067941 */ /* 0x004fea0003800000 */
.L_x_11662:
        /* <DEDUP_REMOVED lines=23> */
.L_x_11701:
[----:B------:R0:W5:Y:S01]  /*13b0*/  LDG.E.U8 R22, [R4.64] ;  /* 0x0000002404167981 */ /* 0x000162000c1e1100 */
[----:B------:R-:W-:Y:S01]  /*13c0*/  IMAD.MOV.U32 R23, RZ, RZ, RZ ;  /* 0x000000ffff177224 */ /* 0x000fe200078e00ff */
[----:B------:R-:W-:Y:S05]  /*13d0*/  BRA `(.L_x_11703) ;  /* 0x00000d5000007947 */ /* 0x000fea0003800000 */
.L_x_11700:
        /* <DEDUP_REMOVED lines=8> */
.L_x_11705:
[----:B------:R-:W2:Y:S02]  /*1460*/  LDG.E R22, [R4.64] ;  /* 0x0000002404167981 */ /* 0x000ea4000c1e1900 */
[----:B--2---:R-:W-:Y:S01]  /*1470*/  SHF.R.S32.HI R23, RZ, 0x1f, R22 ;  /* 0x0000001fff177819 */ /* 0x004fe20000011416 */
[----:B------:R-:W-:Y:S05]  /*1480*/  BRA `(.L_x_11703) ;  /* 0x00000ca000007947 */ /* 0x000fea0003800000 */
.L_x_11704:
[----:B------:R-:W2:Y:S02]  /*1490*/  LDG.E.S16 R22, [R4.64] ;  /* 0x0000002404167981 */ /* 0x000ea4000c1e1700 */
[----:B--2---:R-:W-:Y:S01]  /*14a0*/  SHF.R.S32.HI R23, RZ, 0x1f, R22 ;  /* 0x0000001fff177819 */ /* 0x004fe20000011416 */
[----:B------:R-:W-:Y:S05]  /*14b0*/  BRA `(.L_x_11703) ;  /* 0x00000c7000007947 */ /* 0x000fea0003800000 */
.L_x_11699:
        /* <DEDUP_REMOVED lines=9> */
.L_x_11707:
[----:B------:R-:W2:Y:S02]  /*1550*/  LDG.E.U16 R4, [R4.64] ;  /* 0x0000002404047981 */ /* 0x000ea4000c1e1500 */
[----:B--2---:R-:W-:-:S06]  /*1560*/  HADD2.F32 R22, -RZ, R4.H0_H0 ;  /* 0x20000004ff167230 */ /* 0x004fcc0000004100 */
[----:B------:R-:W0:Y:S01]  /*1570*/  F2I.S64.TRUNC R22, R22 ;  /* 0x0000001600167311 */ /* 0x000e22000020d900 */
[----:B------:R-:W-:Y:S05]  /*1580*/  BRA `(.L_x_11703) ;  /* 0x00000ba000007947 */ /* 0x000fea0003800000 */
.L_x_11706:
        /* <DEDUP_REMOVED lines=9> */
.L_x_11709:
[----:B------:R-:W2:Y:S02]  /*1620*/  LDG.E.U16 R4, [R4.64] ;  /* 0x0000002404047981 */ /* 0x000ea4000c1e1500 */
[----:B--2---:R-:W-:-:S06]  /*1630*/  HADD2.F32 R22, -RZ, R4.H0_H0 ;  /* 0x20000004ff167230 */ /* 0x004fcc0000004100 */
[----:B------:R-:W0:Y:S01]  /*1640*/  F2I.S64.TRUNC R22, R22 ;  /* 0x0000001600167311 */ /* 0x000e22000020d900 */
[----:B------:R-:W-:Y:S05]  /*1650*/  BRA `(.L_x_11703) ;  /* 0x00000ad000007947 */ /* 0x000fea0003800000 */
.L_x_11708:
[----:B------:R-:W2:Y:S02]  /*1660*/  LDG.E.64 R4, [R4.64] ;  /* 0x0000002404047981 */ /* 0x000ea4000c1e1b00 */
[----:B--2---:R0:W2:Y:S01]  /*1670*/  F2I.S64.F64.TRUNC R22, R4 ;  /* 0x0000000400167311 */ /* 0x0040a2000030d900 */
[----:B------:R-:W-:Y:S05]  /*1680*/  BRA `(.L_x_11703) ;  /* 0x00000aa000007947 */ /* 0x000fea0003800000 */
.L_x_11698:
        /* <DEDUP_REMOVED lines=13> */
.L_x_11712:
[----:B------:R-:W2:Y:S02]  /*1760*/  LDG.E.64 R4, [R4.64] ;  /* 0x0000002404047981 */ /* 0x000ea4000c1e1b00 */
[----:B--2---:R0:W2:Y:S01]  /*1770*/  F2I.S64.F64.TRUNC R22, R4 ;  /* 0x0000000400167311 */ /* 0x0040a2000030d900 */
[----:B------:R-:W-:Y:S05]  /*1780*/  BRA `(.L_x_11703) ;  /* 0x000009a000007947 */ /* 0x000fea0003800000 */
.L_x_11711:
        /* <DEDUP_REMOVED lines=27> */
.L_x_11714:
        /* <DEDUP_REMOVED lines=14> */
.L_x_11713:
[----:B------:R-:W2:Y:S02]  /*1a20*/  LDG.E.U16 R22, [R4.64] ;  /* 0x0000002404167981 */ /* 0x000ea4000c1e1500 */
[----:B--2---:R-:W-:-:S06]  /*1a30*/  PRMT R22, RZ, 0x5410, R22 ;  /* 0x00005410ff167816 */ /* 0x004fcc0000000016 */
[----:B------:R-:W0:Y:S01]  /*1a40*/  F2I.S64.TRUNC R22, R22 ;  /* 0x0000001600167311 */ /* 0x000e22000020d900 */
[----:B------:R-:W-:Y:S05]  /*1a50*/  BRA `(.L_x_11703) ;  /* 0x000006d000007947 */ /* 0x000fea0003800000 */
.L_x_11710:
        /* <DEDUP_REMOVED lines=11> */
.L_x_11717:
        /* <DEDUP_REMOVED lines=21> */
.L_x_11721:
[----:B------:R-:W-:Y:S05]  /*1c60*/  BSYNC B1 ;  /* 0x0000000000017941 */ /* 0x000fea0003800000 */
.L_x_11720:
[----:B------:R-:W-:Y:S01]  /*1c70*/  IMAD.SHL.U32 R3, R3, 0x100000, RZ ;  /* 0x0010000003037824 */ /* 0x000fe200078e00ff */
[----:B------:R-:W-:-:S04]  /*1c80*/  LEA R5, R0, 0x3b800000, 0x17 ;  /* 0x3b80000000057811 */ /* 0x000fc800078eb8ff */
[----:B------:R-:W-:Y:S02]  /*1c90*/  LOP3.LUT R22, R5, R3, R22, 0xfe, !PT ;  /* 0x0000000305167212 */ /* 0x000fe400078efe16 */
.L_x_11719:
[----:B------:R-:W-:Y:S05]  /*1ca0*/  BSYNC B0 ;  /* 0x0000000000007941 */ /* 0x000fea0003800000 */
.L_x_11718:
[----:B------:R-:W0:Y:S01]  /*1cb0*/  F2I.S64.TRUNC R22, R22 ;  /* 0x0000001600167311 */ /* 0x000e22000020d900 */
[----:B------:R-:W-:Y:S05]  /*1cc0*/  BRA `(.L_x_11703) ;  /* 0x0000046000007947 */ /* 0x000fea0003800000 */
.L_x_11716:
        /* <DEDUP_REMOVED lines=21> */
.L_x_11725:
[----:B------:R-:W-:Y:S05]  /*1e20*/  BSYNC B1 ;  /* 0x0000000000017941 */ /* 0x000fea0003800000 */
.L_x_11724:
[----:B------:R-:W-:Y:S01]  /*1e30*/  IMAD.SHL.U32 R3, R3, 0x200000, RZ ;  /* 0x0020000003037824 */ /* 0x000fe200078e00ff */
[----:B------:R-:W-:-:S04]  /*1e40*/  LEA R5, R0, 0x37800000, 0x17 ;  /* 0x3780000000057811 */ /* 0x000fc800078eb8ff */
[----:B------:R-:W-:Y:S02]  /*1e50*/  LOP3.LUT R22, R5, R3, R22, 0xfe, !PT ;  /* 0x0000000305167212 */ /* 0x000fe400078efe16 */
.L_x_11723:
[----:B------:R-:W-:Y:S05]  /*1e60*/  BSYNC B0 ;  /* 0x0000000000007941 */ /* 0x000fea0003800000 */
.L_x_11722:
[----:B------:R-:W0:Y:S01]  /*1e70*/  F2I.S64.TRUNC R22, R22 ;  /* 0x0000001600167311 */ /* 0x000e22000020d900 */
[----:B------:R-:W-:Y:S05]  /*1e80*/  BRA `(.L_x_11703) ;  /* 0x000002a000007947 */ /* 0x000fea0003800000 */
.L_x_11715:
        /* <DEDUP_REMOVED lines=14> */
.L_x_11729:
[----:B------:R-:W-:Y:S05]  /*1f70*/  BSYNC B0 ;  /* 0x0000000000007941 */ /* 0x000fea0003800000 */
.L_x_11728:
[----:B------:R-:W0:Y:S01]  /*1f80*/  F2I.S64.TRUNC R22, R22 ;  /* 0x0000001600167311 */ /* 0x000e22000020d900 */
[----:B------:R-:W-:Y:S05]  /*1f90*/  BRA `(.L_x_11703) ;  /* 0x0000019000007947 */ /* 0x000fea0003800000 */
.L_x_11702:
        /* <DEDUP_REMOVED lines=21> */
.L_x_11727:
[----:B------:R0:W5:Y:S01]  /*20f0*/  LDG.E.64 R22, [R4.64] ;  /* 0x0000002404167981 */ /* 0x000162000c1e1b00 */
[----:B------:R-:W-:Y:S05]  /*2100*/  BRA `(.L_x_11703) ;  /* 0x0000002000007947 */ /* 0x000fea0003800000 */
.L_x_11726:
[----:B------:R0:W5:Y:S01]  /*2110*/  LDG.E R22, [R4.64] ;  /* 0x0000002404167981 */ /* 0x000162000c1e1900 */
[----:B------:R-:W-:-:S03]  /*2120*/  IMAD.MOV.U32 R23, RZ, RZ, RZ ;  /* 0x000000ffff177224 */ /* 0x000fc600078e00ff */
.L_x_11703:
[----:B------:R-:W-:-:S04]  /*2130*/  IADD3 R2, R2, 0x80, RZ ;  /* 0x0000008002027810 */ /* 0x000fc80007ffe0ff */
.L_x_11697:
[----:B------:R-:W-:Y:S05]  /*2140*/  BSYNC B6 ;  /* 0x0000000000067941 */ /* 0x000fea0003800000 */
.L_x_11696:
        /* <DEDUP_REMOVED lines=25> */
.L_x_11735:
[----:B------:R0:W5:Y:S01]  /*22e0*/  LDG.E.U8 R24, [R4.64] ;  /* 0x0000002404187981 */ /* 0x000162000c1e1100 */
[----:B------:R-:W-:Y:S01]  /*22f0*/  IMAD.MOV.U32 R25, RZ, RZ, RZ ;  /* 0x000000ffff197224 */ /* 0x000fe200078e00ff */
[----:B------:R-:W-:Y:S05]  /*2300*/  BRA `(.L_x_11737) ;  /* 0x00000d5000007947 */ /* 0x000fea0003800000 */
.L_x_11734:
        /* <DEDUP_REMOVED lines=8> */
.L_x_11739:
[----:B------:R-:W3:Y:S02]  /*2390*/  LDG.E R24, [R4.64] ;  /* 0x0000002404187981 */ /* 0x000ee4000c1e1900 */
[----:B---3--:R-:W-:Y:S01]  /*23a0*/  SHF.R.S32.HI R25, RZ, 0x1f, R24 ;  /* 0x0000001fff197819 */ /* 0x008fe20000011418 */
[----:B------:R-:W-:Y:S05]  /*23b0*/  BRA `(.L_x_11737) ;  /* 0x00000ca000007947 */ /* 0x000fea0003800000 */
.L_x_11738:
[----:B------:R-:W3:Y:S02]  /*23c0*/  LDG.E.S16 R24, [R4.64] ;  /* 0x0000002404187981 */ /* 0x000ee4000c1e1700 */
[----:B---3--:R-:W-:Y:S01]  /*23d0*/  SHF.R.S32.HI R25, RZ, 0x1f, R24 ;  /* 0x0000001fff197819 */ /* 0x008fe20000011418 */
[----:B------:R-:W-:Y:S05]  /*23e0*/  BRA `(.L_x_11737) ;  /* 0x00000c7000007947 */ /* 0x000fea0003800000 */
.L_x_11733:
        /* <DEDUP_REMOVED lines=9> */
.L_x_11741:
[----:B------:R-:W3:Y:S02]  /*2480*/  LDG.E.U16 R4, [R4.64] ;  /* 0x0000002404047981 */ /* 0x000ee4000c1e1500 */
[----:B---3--:R-:W-:-:S06]  /*2490*/  HADD2.F32 R24, -RZ, R4.H0_H0 ;  /* 0x20000004ff187230 */ /* 0x008fcc0000004100 */
[----:B------:R-:W0:Y:S01]  /*24a0*/  F2I.S64.TRUNC R24, R24 ;  /* 0x0000001800187311 */ /* 0x000e22000020d900 */
[----:B------:R-:W-:Y:S05]  /*24b0*/  BRA `(.L_x_11737) ;  /* 0x00000ba000007947 */ /* 0x000fea0003800000 */
.L_x_11740:
        /* <DEDUP_REMOVED lines=9> */
.L_x_11743:
[----:B------:R-:W3:Y:S02]  /*2550*/  LDG.E.U16 R4, [R4.64] ;  /* 0x0000002404047981 */ /* 0x000ee4000c1e1500 */
[----:B---3--:R-:W-:-:S06]  /*2560*/  HADD2.F32 R24, -RZ, R4.H0_H0 ;  /* 0x20000004ff187230 */ /* 0x008fcc0000004100 */
[----:B------:R-:W0:Y:S01]  /*2570*/  F2I.S64.TRUNC R24, R24 ;  /* 0x0000001800187311 */ /* 0x000e22000020d900 */
[----:B------:R-:W-:Y:S05]  /*2580*/  BRA `(.L_x_11737) ;  /* 0x00000ad000007947 */ /* 0x000fea0003800000 */
.L_x_11742:
[----:B------:R-:W3:Y:S02]  /*2590*/  LDG.E.64 R4, [R4.64] ;  /* 0x0000002404047981 */ /* 0x000ee4000c1e1b00 */
[----:B---3--:R0:W3:Y:S01]  /*25a0*/  F2I.S64.F64.TRUNC R24, R4 ;  /* 0x0000000400187311 */ /* 0x0080e2000030d900 */
[----:B------:R-:W-:Y:S05]  /*25b0*/  BRA `(.L_x_11737) ;  /* 0x00000aa000007947 */ /* 0x000fea0003800000 */
.L_x_11732:
        /* <DEDUP_REMOVED lines=13> */
.L_x_11746:
[----:B------:R-:W3:Y:S02]  /*2690*/  LDG.E.64 R4, [R4.64] ;  /* 0x0000002404047981 */ /* 0x000ee4000c1e1b00 */
[----:B---3--:R0:W3:Y:S01]  /*26a0*/  F2I.S64.F64.TRUNC R24, R4 ;  /* 0x0000000400187311 */ /* 0x0080e2000030d900 */
[----:B------:R-:W-:Y:S05]  /*26b0*/  BRA `(.L_x_11737) ;  /* 0x000009a000007947 */ /* 0x000fea0003800000 */
.L_x_11745:
        /* <DEDUP_REMOVED lines=27> */
.L_x_11748:
        /* <DEDUP_REMOVED lines=14> */
.L_x_11747:
[----:B------:R-:W3:Y:S02]  /*2950*/  LDG.E.U16 R24, [R4.64] ;  /* 0x0000002404187981 */ /* 0x000ee4000c1e1500 */
[----:B---3--:R-:W-:-:S06]  /*2960*/  PRMT R24, RZ, 0x5410, R24 ;  /* 0x00005410ff187816 */ /* 0x008fcc0000000018 */
[----:B------:R-:W0:Y:S01]  /*2970*/  F2I.S64.TRUNC R24, R24 ;  /* 0x0000001800187311 */ /* 0x000e22000020d900 */
[----:B------:R-:W-:Y:S05]  /*2980*/  BRA `(.L_x_11737) ;  /* 0x000006d000007947 */ /* 0x000fea0003800000 */
.L_x_11744:
        /* <DEDUP_REMOVED lines=11> */
.L_x_11751:
        /* <DEDUP_REMOVED lines=21> */
.L_x_11755:
[----:B------:R-:W-:Y:S05]  /*2b90*/  BSYNC B1 ;  /* 0x0000000000017941 */ /* 0x000fea0003800000 */
.L_x_11754:
[----:B------:R-:W-:Y:S01]  /*2ba0*/  IMAD.SHL.U32 R3, R3, 0x100000, RZ ;  /* 0x0010000003037824 */ /* 0x000fe200078e00ff */
[----:B------:R-:W-:-:S04]  /*2bb0*/  LEA R5, R0, 0x3b800000, 0x17 ;  /* 0x3b80000000057811 */ /* 0x000fc800078eb8ff */
[----:B------:R-:W-:Y:S02]  /*2bc0*/  LOP3.LUT R24, R5, R3, R24, 0xfe, !PT ;  /* 0x0000000305187212 */ /* 0x000fe400078efe18 */
.L_x_11753:
[----:B------:R-:W-:Y:S05]  /*2bd0*/  BSYNC B0 ;  /* 0x0000000000007941 */ /* 0x000fea0003800000 */
.L_x_11752:
[----:B------:R-:W0:Y:S01]  /*2be0*/  F2I.S64.TRUNC R24, R24 ;  /* 0x0000001800187311 */ /* 0x000e22000020d900 */
[----:B------:R-:W-:Y:S05]  /*2bf0*/  BRA `(.L_x_11737) ;  /* 0x0000046000007947 */ /* 0x000fea0003800000 */
.L_x_11750:
        /* <DEDUP_REMOVED lines=21> */
.L_x_11759:
[----:B------:R-:W-:Y:S05]  /*2d50*/  BSYNC B1 ;  /* 0x0000000000017941 */ /* 0x000fea0003800000 */
.L_x_11758:
[----:B------:R-:W-:Y:S01]  /*2d60*/  IMAD.SHL.U32 R3, R3, 0x200000, RZ ;  /* 0x0020000003037824 */ /* 0x000fe200078e00ff */
[----:B------:R-:W-:-:S04]  /*2d70*/  LEA R5, R0, 0x37800000, 0x17 ;  /* 0x3780000000057811 */ /* 0x000fc800078eb8ff */
[----:B------:R-:W-:Y:S02]  /*2d80*/  LOP3.LUT R24, R5, R3, R24, 0xfe, !PT ;  /* 0x0000000305187212 */ /* 0x000fe400078efe18 */
.L_x_11757:
[----:B------:R-:W-:Y:S05]  /*2d90*/  BSYNC B0 ;  /* 0x0000000000007941 */ /* 0x000fea0003800000 */
.L_x_11756:
[----:B------:R-:W0:Y:S01]  /*2da0*/  F2I.S64.TRUNC R24, R24 ;  /* 0x0000001800187311 */ /* 0x000e22000020d900 */
[----:B------:R-:W-:Y:S05]  /*2db0*/  BRA `(.L_x_11737) ;  /* 0x000002a000007947 */ /* 0x000fea0003800000 */
.L_x_11749:
        /* <DEDUP_REMOVED lines=14> */
.L_x_11763:
[----:B------:R-:W-:Y:S05]  /*2ea0*/  BSYNC B0 ;  /* 0x0000000000007941 */ /* 0x000fea0003800000 */
.L_x_11762:
[----:B------:R-:W0:Y:S01]  /*2eb0*/  F2I.S64.TRUNC R24, R24 ;  /* 0x0000001800187311 */ /* 0x000e22000020d900 */
[----:B------:R-:W-:Y:S05]  /*2ec0*/  BRA `(.L_x_11737) ;  /* 0x0000019000007947 */ /* 0x000fea0003800000 */
.L_x_11736:
        /* <DEDUP_REMOVED lines=21> */
.L_x_11761:
[----:B------:R0:W5:Y:S01]  /*3020*/  LDG.E.64 R24, [R4.64] ;  /* 0x0000002404187981 */ /* 0x000162000c1e1b00 */
[----:B------:R-:W-:Y:S05]  /*3030*/  BRA `(.L_x_11737) ;  /* 0x0000002000007947 */ /* 0x000fea0003800000 */
.L_x_11760:
[----:B------:R0:W5:Y:S01]  /*3040*/  LDG.E R24, [R4.64] ;  /* 0x0000002404187981 */ /* 0x000162000c1e1900 */
[----:B------:R-:W-:-:S03]  /*3050*/  IMAD.MOV.U32 R25, RZ, RZ, RZ ;  /* 0x000000ffff197224 */ /* 0x000fc600078e00ff */
.L_x_11737:
[----:B------:R-:W-:-:S04]  /*3060*/  IADD3 R2, R2, 0x80, RZ ;  /* 0x0000008002027810 */ /* 0x000fc80007ffe0ff */
.L_x_11731:
[----:B------:R-:W-:Y:S05]  /*3070*/  BSYNC B6 ;  /* 0x0000000000067941 */ /* 0x000fea0003800000 */
.L_x_11730:
        /* <DEDUP_REMOVED lines=22> */
.L_x_11769:
[----:B------:R0:W5:Y:S01]  /*31e0*/  LDG.E.U8 R18, [R2.64] ;  /* 0x0000002402127981 */ /* 0x000162000c1e1100 */
[----:B------:R-:W-:Y:S01]  /*31f0*/  IMAD.MOV.U32 R19, RZ, RZ, RZ ;  /* 0x000000ffff137224 */ /* 0x000fe200078e00ff */
[----:B------:R-:W-:Y:S05]  /*3200*/  BRA `(.L_x_11765) ;  /* 0x00000d4000007947 */ /* 0x000fea0003800000 */
.L_x_11768:
        /* <DEDUP_REMOVED lines=8> */
.L_x_11772:
[----:B------:R-:W4:Y:S02]  /*3290*/  LDG.E R18, [R2.64] ;  /* 0x0000002402127981 */ /* 0x000f24000c1e1900 */
[----:B----4-:R-:W-:Y:S01]  /*32a0*/  SHF.R.S32.HI R19, RZ, 0x1f, R18 ;  /* 0x0000001fff137819 */ /* 0x010fe20000011412 */
[----:B------:R-:W-:Y:S05]  /*32b0*/  BRA `(.L_x_11765) ;  /* 0x00000c9000007947 */ /* 0x000fea0003800000 */
.L_x_11771:
[----:B------:R-:W4:Y:S02]  /*32c0*/  LDG.E.S16 R18, [R2.64] ;  /* 0x0000002402127981 */ /* 0x000f24000c1e1700 */
[----:B----4-:R-:W-:Y:S01]  /*32d0*/  SHF.R.S32.HI R19, RZ, 0x1f, R18 ;  /* 0x0000001fff137819 */ /* 0x010fe20000011412 */
[----:B------:R-:W-:Y:S05]  /*32e0*/  BRA `(.L_x_11765) ;  /* 0x00000c6000007947 */ /* 0x000fea0003800000 */
.L_x_11767:
        /* <DEDUP_REMOVED lines=9> */
.L_x_11774:
[----:B------:R-:W4:Y:S02]  /*3380*/  LDG.E.U16 R2, [R2.64] ;  /* 0x0000002402027981 */ /* 0x000f24000c1e1500 */
[----:B----4-:R-:W-:-:S06]  /*3390*/  HADD2.F32 R18, -RZ, R2.H0_H0 ;  /* 0x20000002ff127230 */ /* 0x010fcc0000004100 */
[----:B------:R-:W0:Y:S01]  /*33a0*/  F2I.S64.TRUNC R18, R18 ;  /* 0x0000001200127311 */ /* 0x000e22000020d900 */
[----:B------:R-:W-:Y:S05]  /*33b0*/  BRA `(.L_x_11765) ;  /* 0x00000b9000007947 */ /* 0x000fea0003800000 */
.L_x_11773:
        /* <DEDUP_REMOVED lines=9> */
.L_x_11776:
[----:B------:R-:W4:Y:S02]  /*3450*/  LDG.E.U16 R2, [R2.64] ;  /* 0x0000002402027981 */ /* 0x000f24000c1e1500 */
[----:B----4-:R-:W-:-:S06]  /*3460*/  HADD2.F32 R18, -RZ, R2.H0_H0 ;  /* 0x20000002ff127230 */ /* 0x010fcc0000004100 */
[----:B------:R-:W0:Y:S01]  /*3470*/  F2I.S64.TRUNC R18, R18 ;  /* 0x0000001200127311 */ /* 0x000e22000020d900 */
[----:B------:R-:W-:Y:S05]  /*3480*/  BRA `(.L_x_11765) ;  /* 0x00000ac000007947 */ /* 0x000fea0003800000 */
.L_x_11775:
[----:B------:R-:W4:Y:S02]  /*3490*/  LDG.E.64 R2, [R2.64] ;  /* 0x0000002402027981 */ /* 0x000f24000c1e1b00 */
[----:B----4-:R0:W4:Y:S01]  /*34a0*/  F2I.S64.F64.TRUNC R18, R2 ;  /* 0x0000000200127311 */ /* 0x010122000030d900 */
[----:B------:R-:W-:Y:S05]  /*34b0*/  BRA `(.L_x_11765) ;  /* 0x00000a9000007947 */ /* 0x000fea0003800000 */
.L_x_11766:
        /* <DEDUP_REMOVED lines=13> */
.L_x_11779:
[----:B------:R-:W4:Y:S02]  /*3590*/  LDG.E.64 R2, [R2.64] ;  /* 0x0000002402027981 */ /* 0x000f24000c1e1b00 */
[----:B----4-:R0:W4:Y:S01]  /*35a0*/  F2I.S64.F64.TRUNC R18, R2 ;  /* 0x0000000200127311 */ /* 0x010122000030d900 */
[----:B------:R-:W-:Y:S05]  /*35b0*/  BRA `(.L_x_11765) ;  /* 0x0000099000007947 */ /* 0x000fea0003800000 */
.L_x_11778:
        /* <DEDUP_REMOVED lines=27> */
.L_x_11781:
        /* <DEDUP_REMOVED lines=14> */
.L_x_11780:
[----:B------:R-:W4:Y:S02]  /*3850*/  LDG.E.U16 R18, [R2.64] ;  /* 0x0000002402127981 */ /* 0x000f24000c1e1500 */
[----:B----4-:R-:W-:-:S06]  /*3860*/  PRMT R18, RZ, 0x5410, R18 ;  /* 0x00005410ff127816 */ /* 0x010fcc0000000012 */
[----:B------:R-:W0:Y:S01]  /*3870*/  F2I.S64.TRUNC R18, R18 ;  /* 0x0000001200127311 */ /* 0x000e22000020d900 */
[----:B------:R-:W-:Y:S05]  /*3880*/  BRA `(.L_x_11765) ;  /* 0x000006c000007947 */ /* 0x000fea0003800000 */
.L_x_11777:
        /* <DEDUP_REMOVED lines=11> */
.L_x_11784:
        /* <DEDUP_REMOVED lines=21> */
.L_x_11788:
[----:B------:R-:W-:Y:S05]  /*3a90*/  BSYNC B1 ;  /* 0x0000000000017941 */ /* 0x000fea0003800000 */
.L_x_11787:
[----:B------:R-:W-:Y:S01]  /*3aa0*/  IMAD.SHL.U32 R2, R2, 0x100000, RZ ;  /* 0x0010000002027824 */ /* 0x000fe200078e00ff */
[----:B------:R-:W-:-:S04]  /*3ab0*/  LEA R3, R0, 0x3b800000, 0x17 ;  /* 0x3b80000000037811 */ /* 0x000fc800078eb8ff */
[----:B------:R-:W-:Y:S02]  /*3ac0*/  LOP3.LUT R18, R3, R2, R18, 0xfe, !PT ;  /* 0x0000000203127212 */ /* 0x000fe400078efe12 */
.L_x_11786:
[----:B------:R-:W-:Y:S05]  /*3ad0*/  BSYNC B0 ;  /* 0x0000000000007941 */ /* 0x000fea0003800000 */
.L_x_11785:
[----:B------:R-:W0:Y:S01]  /*3ae0*/  F2I.S64.TRUNC R18, R18 ;  /* 0x0000001200127311 */ /* 0x000e22000020d900 */
[----:B------:R-:W-:Y:S05]  /*3af0*/  BRA `(.L_x_11765) ;  /* 0x0000045000007947 */ /* 0x000fea0003800000 */
.L_x_11783:
        /* <DEDUP_REMOVED lines=21> */
.L_x_11792:
[----:B------:R-:W-:Y:S05]  /*3c50*/  BSYNC B1 ;  /* 0x0000000000017941 */ /* 0x000fea0003800000 */
.L_x_11791:
[----:B------:R-:W-:Y:S01]  /*3c60*/  IMAD.SHL.U32 R2, R2, 0x200000, RZ ;  /* 0x0020000002027824 */ /* 0x000fe200078e00ff */
[----:B------:R-:W-:-:S04]  /*3c70*/  LEA R3, R0, 0x37800000, 0x17 ;  /* 0x3780000000037811 */ /* 0x000fc800078eb8ff */
[----:B------:R-:W-:Y:S02]  /*3c80*/  LOP3.LUT R18, R3, R2, R18, 0xfe, !PT ;  /* 0x0000000203127212 */ /* 0x000fe400078efe12 */
.L_x_11790:
[----:B------:R-:W-:Y:S05]  /*3c90*/  BSYNC B0 ;  /* 0x0000000000007941 */ /* 0x000fea0003800000 */
.L_x_11789:
[----:B------:R-:W0:Y:S01]  /*3ca0*/  F2I.S64.TRUNC R18, R18 ;  /* 0x0000001200127311 */ /* 0x000e22000020d900 */
[----:B------:R-:W-:Y:S05]  /*3cb0*/  BRA `(.L_x_11765) ;  /* 0x0000029000007947 */ /* 0x000fea0003800000 */
.L_x_11782:
        /* <DEDUP_REMOVED lines=14> */
.L_x_11796:
[----:B------:R-:W-:Y:S05]  /*3da0*/  BSYNC B0 ;  /* 0x0000000000007941 */ /* 0x000fea0003800000 */
.L_x_11795:
[----:B------:R-:W0:Y:S01]  /*3db0*/  F2I.S64.TRUNC R18, R18 ;  /* 0x0000001200127311 */ /* 0x000e22000020d900 */
[----:B------:R-:W-:Y:S05]  /*3dc0*/  BRA `(.L_x_11765) ;  /* 0x0000018000007947 */ /* 0x000fea0003800000 */
.L_x_11770:
        /* <DEDUP_REMOVED lines=20> */
.L_x_11794:
[----:B------:R0:W5:Y:S01]  /*3f10*/  LDG.E.64 R18, [R2.64] ;  /* 0x0000002402127981 */ /* 0x000162000c1e1b00 */
[----:B------:R-:W-:Y:S05]  /*3f20*/  BRA `(.L_x_11765) ;  /* 0x0000002000007947 */ /* 0x000fea0003800000 */
.L_x_11793:
[----:B------:R0:W5:Y:S01]  /*3f30*/  LDG.E R18, [R2.64] ;  /* 0x0000002402127981 */ /* 0x000162000c1e1900 */
[----:B------:R-:W-:-:S03]  /*3f40*/  IMAD.MOV.U32 R19, RZ, RZ, RZ ;  /* 0x000000ffff137224 */ /* 0x000fc600078e00ff */
.L_x_11765:
[----:B------:R-:W-:Y:S05]  /*3f50*/  BSYNC B6 ;  /* 0x0000000000067941 */ /* 0x000fea0003800000 */
.L_x_11764:
        /* <DEDUP_REMOVED lines=49> */
.L_x_11802:
        /* <DEDUP_REMOVED lines=140> */
.L_x_11801:
        /* <DEDUP_REMOVED lines=76> */
.L_x_11804:
[----:B------:R-:W-:Y:S05]  /*4ff0*/  BSYNC B2 ;  /* 0x0000000000027941 */ /* 0x000fea0003800000 */
.L_x_11803:
[----:B------:R-:W-:-:S04]  /*5000*/  ISETP.NE.U32.AND P3, PT, R39, RZ, PT ;  /* 0x000000ff2700720c */ /* 0x000fc80003f65070 */
[----:B------:R-:W-:-:S13]  /*5010*/  ISETP.NE.OR.EX P0, PT, R40, RZ, P0, P3 ;  /* 0x000000ff2800720c */ /* 0x000fda0000705730 */
[----:B------:R-:W-:Y:S05]  /*5020*/  @!P0 BRA `(.L_x_11805) ;  /* 0x000002a000008947 */ /* 0x000fea0003800000 */
.L_x_11800:
        /* <DEDUP_REMOVED lines=42> */
.L_x_11805:
[----:B------:R-:W-:Y:S05]  /*52d0*/  BSYNC B0 ;  /* 0x0000000000007941 */ /* 0x000fea0003800000 */
.L_x_11799:
        /* <DEDUP_REMOVED lines=44> */
.L_x_11798:
[----:B------:R-:W-:Y:S05]  /*55a0*/  BSYNC B1 ;  /* 0x0000000000017941 */ /* 0x000fea0003800000 */
.L_x_11797:
        /* <DEDUP_REMOVED lines=42> */
.L_x_11811:
        /* <DEDUP_REMOVED lines=139> */
.L_x_11810:
        /* <DEDUP_REMOVED lines=76> */
.L_x_11813:
[----:B------:R-:W-:Y:S05]  /*65c0*/  BSYNC B2 ;  /* 0x0000000000027941 */ /* 0x000fea0003800000 */
.L_x_11812:
[----:B------:R-:W-:-:S04]  /*65d0*/  ISETP.NE.U32.AND P3, PT, R43, RZ, PT ;  /* 0x000000ff2b00720c */ /* 0x000fc80003f65070 */
[----:B------:R-:W-:-:S13]  /*65e0*/  ISETP.NE.OR.EX P0, PT, R6, RZ, P0, P3 ;  /* 0x000000ff0600720c */ /* 0x000fda0000705730 */
[----:B------:R-:W-:Y:S05]  /*65f0*/  @!P0 BRA `(.L_x_11814) ;  /* 0x000002a000008947 */ /* 0x000fea0003800000 */
.L_x_11809:
        /* <DEDUP_REMOVED lines=42> */
.L_x_11814:
[----:B------:R-:W-:Y:S05]  /*68a0*/  BSYNC B0 ;  /* 0x0000000000007941 */ /* 0x000fea0003800000 */
.L_x_11808:
        /* <DEDUP_REMOVED lines=42> */
.L_x_11807:
[----:B------:R-:W-:Y:S05]  /*6b50*/  BSYNC B1 ;  /* 0x0000000000017941 */ /* 0x000fea0003800000 */
.L_x_11806:
        /* <DEDUP_REMOVED lines=44> */
.L_x_11820:
        /* <DEDUP_REMOVED lines=140> */
.L_x_11819:
        /* <DEDUP_REMOVED lines=76> */
.L_x_11822:
[----:B------:R-:W-:Y:S05]  /*7ba0*/  BSYNC B2 ;  /* 0x0000000000027941 */ /* 0x000fea0003800000 */
.L_x_11821:
[----:B------:R-:W-:-:S04]  /*7bb0*/  ISETP.NE.U32.AND P3, PT, R38, RZ, PT ;  /* 0x000000ff2600720c */ /* 0x000fc80003f65070 */
[----:B------:R-:W-:-:S13]  /*7bc0*/  ISETP.NE.OR.EX P0, PT, R39, RZ, P0, P3 ;  /* 0x000000ff2700720c */ /* 0x000fda0000705730 */
[----:B------:R-:W-:Y:S05]  /*7bd0*/  @!P0 BRA `(.L_x_11823) ;  /* 0x000002a000008947 */ /* 0x000fea0003800000 */
.L_x_11818:
        /* <DEDUP_REMOVED lines=42> */
.L_x_11823:
[----:B------:R-:W-:Y:S05]  /*7e80*/  BSYNC B0 ;  /* 0x0000000000007941 */ /* 0x000fea0003800000 */
.L_x_11817:
        /* <DEDUP_REMOVED lines=42> */
.L_x_11816:
[----:B------:R-:W-:Y:S05]  /*8130*/  BSYNC B1 ;  /* 0x0000000000017941 */ /* 0x000fea0003800000 */
.L_x_11815:
        /* <DEDUP_REMOVED lines=40> */
.L_x_11829:
        /* <DEDUP_REMOVED lines=139> */
.L_x_11828:
        /* <DEDUP_REMOVED lines=76> */
.L_x_11831:
[----:B------:R-:W-:Y:S05]  /*9130*/  BSYNC B2 ;  /* 0x0000000000027941 */ /* 0x000fea0003800000 */
.L_x_11830:
[----:B------:R-:W-:-:S04]  /*9140*/  ISETP.NE.U32.AND P1, PT, R39, RZ, PT ;  /* 0x000000ff2700720c */ /* 0x000fc80003f25070 */
[----:B------:R-:W-:-:S13]  /*9150*/  ISETP.NE.OR.EX P0, PT, R40, RZ, P0, P1 ;  /* 0x000000ff2800720c */ /* 0x000fda0000705710 */
[----:B------:R-:W-:Y:S05]  /*9160*/  @!P0 BRA `(.L_x_11832) ;  /* 0x0000028000008947 */ /* 0x000fea0003800000 */
.L_x_11827:
        /* <DEDUP_REMOVED lines=40> */
.L_x_11832:
[----:B------:R-:W-:Y:S05]  /*93f0*/  BSYNC B0 ;  /* 0x0000000000007941 */ /* 0x000fea0003800000 */
.L_x_11826:
        /* <DEDUP_REMOVED lines=44> */
.L_x_11825:
[----:B------:R-:W-:Y:S05]  /*96c0*/  BSYNC B1 ;  /* 0x0000000000017941 */ /* 0x000fea0003800000 */
.L_x_11824:
        /* <DEDUP_REMOVED lines=24> */
.L_x_11838:
[----:B------:R0:W-:Y:S01]  /*9850*/  STG.E.U8 [R4.64], R10 ;  /* 0x0000000a04007986 */ /* 0x0001e2000c101124 */
[----:B------:R-:W-:Y:S01]  /*9860*/  IMAD.MOV.U32 R2, RZ, RZ, R16 ;  /* 0x000000ffff027224 */ /* 0x000fe200078e0010 */
[----:B------:R-:W-:Y:S05]  /*9870*/  BRA `(.L_x_11834) ;  /* 0x00000ea000007947 */ /* 0x000fea0003800000 */
.L_x_11837:
        /* <DEDUP_REMOVED lines=9> */
.L_x_11841:
[----:B------:R0:W-:Y:S01]  /*9910*/  STG.E [R4.64], R10 ;  /* 0x0000000a04007986 */ /* 0x0001e2000c101924 */
[----:B------:R-:W-:Y:S01]  /*9920*/  IMAD.MOV.U32 R2, RZ, RZ, R16 ;  /* 0x000000ffff027224 */ /* 0x000fe200078e0010 */
[----:B------:R-:W-:Y:S05]  /*9930*/  BRA `(.L_x_11834) ;  /* 0x00000de000007947 */ /* 0x000fea0003800000 */
.L_x_11840:
[----:B------:R0:W-:Y:S01]  /*9940*/  STG.E.U16 [R4.64], R10 ;  /* 0x0000000a04007986 */ /* 0x0001e2000c101524 */
[----:B------:R-:W-:Y:S01]  /*9950*/  IMAD.MOV.U32 R2, RZ, RZ, R16 ;  /* 0x000000ffff027224 */ /* 0x000fe200078e0010 */
[----:B------:R-:W-:Y:S05]  /*9960*/  BRA `(.L_x_11834) ;  /* 0x00000db000007947 */ /* 0x000fea0003800000 */
.L_x_11836:
        /* <DEDUP_REMOVED lines=10> */
.L_x_11843:
[----:B------:R-:W0:Y:S01]  /*9a10*/  I2F.S64 R0, R10 ;  /* 0x0000000a00007312 */ /* 0x000e220000301400 */
[----:B------:R-:W-:Y:S01]  /*9a20*/  IMAD.MOV.U32 R2, RZ, RZ, R16 ;  /* 0x000000ffff027224 */ /* 0x000fe200078e0010 */
[----:B0-----:R-:W-:-:S05]  /*9a30*/  F2FP.PACK_AB R0, RZ, R0 ;  /* 0x00000000ff00723e */ /* 0x001fca00000000ff */
[----:B------:R0:W-:Y:S01]  /*9a40*/  STG.E.U16 [R4.64], R0 ;  /* 0x0000000004007986 */ /* 0x0001e2000c101524 */
[----:B------:R-:W-:Y:S05]  /*9a50*/  BRA `(.L_x_11834) ;  /* 0x00000cc000007947 */ /* 0x000fea0003800000 */
.L_x_11842:
        /* <DEDUP_REMOVED lines=11> */
.L_x_11845:
[----:B------:R-:W0:Y:S01]  /*9b10*/  I2F.S64 R10, R10 ;  /* 0x0000000a000a7312 */ /* 0x000e220000301400 */
[----:B------:R-:W-:Y:S01]  /*9b20*/  IMAD.MOV.U32 R2, RZ, RZ, R16 ;  /* 0x000000ffff027224 */ /* 0x000fe200078e0010 */
[----:B0-----:R-:W-:-:S04]  /*9b30*/  F2FP.PACK_AB R3, RZ, R10 ;  /* 0x0000000aff03723e */ /* 0x001fc800000000ff */
[----:B------:R-:W-:-:S05]  /*9b40*/  PRMT R3, R3, 0x5410, RZ ;  /* 0x0000541003037816 */ /* 0x000fca00000000ff */
[----:B------:R0:W-:Y:S01]  /*9b50*/  STG.E [R4.64], R3 ;  /* 0x0000000304007986 */ /* 0x0001e2000c101924 */
[----:B------:R-:W-:Y:S05]  /*9b60*/  BRA `(.L_x_11834) ;  /* 0x00000bb000007947 */ /* 0x000fea0003800000 */
.L_x_11844:
[----:B------:R-:W0:Y:S01]  /*9b70*/  I2F.F64.S64 R10, R10 ;  /* 0x0000000a000a7312 */ /* 0x000e220000301c00 */
[----:B------:R-:W-:Y:S01]  /*9b80*/  IMAD.MOV.U32 R2, RZ, RZ, R16 ;  /* 0x000000ffff027224 */ /* 0x000fe200078e0010 */
[----:B0-----:R0:W-:Y:S01]  /*9b90*/  STG.E.64 [R4.64], R10 ;  /* 0x0000000a04007986 */ /* 0x0011e2000c101b24 */
[----:B------:R-:W-:Y:S05]  /*9ba0*/  BRA `(.L_x_11834) ;  /* 0x00000b7000007947 */ /* 0x000fea0003800000 */
.L_x_11835:
        /* <DEDUP_REMOVED lines=14> */
.L_x_11848:
[----:B------:R-:W0:Y:S01]  /*9c90*/  I2F.F64.S64 R12, R10 ;  /* 0x0000000a000c7312 */ /* 0x000e220000301c00 */
[----:B------:R-:W-:Y:S01]  /*9ca0*/  CS2R R14, SRZ ;  /* 0x00000000000e7805 */ /* 0x000fe2000001ff00 */
[----:B------:R-:W-:-:S04]  /*9cb0*/  IMAD.MOV.U32 R2, RZ, RZ, R16 ;  /* 0x000000ffff027224 */ /* 0x000fc800078e0010 */
[----:B0-----:R0:W-:Y:S01]  /*9cc0*/  STG.E.128 [R4.64], R12 ;  /* 0x0000000c04007986 */ /* 0x0011e2000c101d24 */
[----:B------:R-:W-:Y:S05]  /*9cd0*/  BRA `(.L_x_11834) ;  /* 0x00000a4000007947 */ /* 0x000fea0003800000 */
.L_x_11847:
        /* <DEDUP_REMOVED lines=21> */
.L_x_11852:
[----:B------:R-:W-:Y:S05]  /*9e30*/  BSYNC B0 ;  /* 0x0000000000007941 */ /* 0x000fea0003800000 */
.L_x_11851:
[----:B------:R-:W-:Y:S01]  /*9e40*/  LOP3.LUT R3, R0, R3, RZ, 0xfc, !PT ;  /* 0x0000000300037212 */ /* 0x000fe200078efcff */
[----:B------:R-:W-:-:S04]  /*9e50*/  IMAD.MOV.U32 R2, RZ, RZ, R16 ;  /* 0x000000ffff027224 */ /* 0x000fc800078e0010 */
[----:B------:R0:W-:Y:S01]  /*9e60*/  STG.E.U8 [R4.64], R3 ;  /* 0x0000000304007986 */ /* 0x0001e2000c101124 */
[----:B------:R-:W-:Y:S05]  /*9e70*/  BRA `(.L_x_11834) ;  /* 0x000008a000007947 */ /* 0x000fea0003800000 */
.L_x_11850:
        /* <DEDUP_REMOVED lines=13> */
.L_x_11854:
[----:B------:R-:W-:Y:S01]  /*9f50*/  IMAD.MOV.U32 R0, RZ, RZ, 0x7f ;  /* 0x0000007fff007424 */ /* 0x000fe200078e00ff */
[----:B------:R-:W-:-:S04]  /*9f60*/  ISETP.GT.U32.AND P0, PT, R2, 0x7f800000, PT ;  /* 0x7f8000000200780c */ /* 0x000fc80003f04070 */
[----:B------:R-:W-:-:S04]  /*9f70*/  SEL R0, R0, 0x7c, P0 ;  /* 0x0000007c00007807 */ /* 0x000fc80000000000 */
.L_x_11855:
[----:B------:R-:W-:Y:S05]  /*9f80*/  BSYNC B0 ;  /* 0x0000000000007941 */ /* 0x000fea0003800000 */
.L_x_11853:
[----:B------:R-:W-:-:S04]  /*9f90*/  LOP3.LUT R2, R11, 0x80000000, RZ, 0xc0, !PT ;  /* 0x800000000b027812 */ /* 0x000fc800078ec0ff */
[----:B------:R-:W-:Y:S01]  /*9fa0*/  SHF.R.U32.HI R3, RZ, 0x18, R2 ;  /* 0x00000018ff037819 */ /* 0x000fe20000011602 */
[----:B------:R-:W-:-:S03]  /*9fb0*/  IMAD.MOV.U32 R2, RZ, RZ, R16 ;  /* 0x000000ffff027224 */ /* 0x000fc600078e0010 */
[----:B------:R-:W-:-:S05]  /*9fc0*/  LOP3.LUT R3, R0, R3, RZ, 0xfc, !PT ;  /* 0x0000000300037212 */ /* 0x000fca00078efcff */
[----:B------:R0:W-:Y:S01]  /*9fd0*/  STG.E.U8 [R4.64], R3 ;  /* 0x0000000304007986 */ /* 0x0001e2000c101124 */
[----:B------:R-:W-:Y:S05]  /*9fe0*/  BRA `(.L_x_11834) ;  /* 0x0000073000007947 */ /* 0x000fea0003800000 */
.L_x_11849:
[----:B------:R-:W0:Y:S01]  /*9ff0*/  I2F.S64 R0, R10 ;  /* 0x0000000a00007312 */ /* 0x000e220000301400 */
[----:B------:R-:W-:Y:S01]  /*a000*/  IMAD.MOV.U32 R2, RZ, RZ, R16 ;  /* 0x000000ffff027224 */ /* 0x000fe200078e0010 */
[----:B0-----:R-:W-:-:S05]  /*a010*/  F2FP.BF16.PACK_AB R0, RZ, R0 ;  /* 0x00000000ff00723e */ /* 0x001fca00000010ff */
[----:B------:R0:W-:Y:S01]  /*a020*/  STG.E.U16 [R4.64], R0 ;  /* 0x0000000004007986 */ /* 0x0001e2000c101524 */
[----:B------:R-:W-:Y:S05]  /*a030*/  BRA `(.L_x_11834) ;  /* 0x000006e000007947 */ /* 0x000fea0003800000 */
.L_x_11846:
        /* <DEDUP_REMOVED lines=11> */
.L_x_11858:
        /* <DEDUP_REMOVED lines=17> */
.L_x_11861:
[----:B------:R-:W-:-:S04]  /*a200*/  LOP3.LUT R0, R11, 0x80000000, RZ, 0xc0, !PT ;  /* 0x800000000b007812 */ /* 0x000fc800078ec0ff */
[----:B------:R-:W-:-:S04]  /*a210*/  SHF.R.U32.HI R3, RZ, 0x18, R0 ;  /* 0x00000018ff037819 */ /* 0x000fc80000011600 */
[----:B------:R-:W-:-:S04]  /*a220*/  LOP3.LUT R2, R2, R3, RZ, 0xfc, !PT ;  /* 0x0000000302027212 */ /* 0x000fc800078efcff */
[----:B------:R-:W-:Y:S02]  /*a230*/  PRMT R0, R2, 0x7610, R0 ;  /* 0x0000761002007816 */ /* 0x000fe40000000000 */
.L_x_11860:
[----:B------:R-:W-:Y:S05]  /*a240*/  BSYNC B0 ;  /* 0x0000000000007941 */ /* 0x000fea0003800000 */
.L_x_11859:
[----:B------:R0:W-:Y:S01]  /*a250*/  STG.E.U8 [R4.64], R0 ;  /* 0x0000000004007986 */ /* 0x0001e2000c101124 */
[----:B------:R-:W-:Y:S01]  /*a260*/  IMAD.MOV.U32 R2, RZ, RZ, R16 ;  /* 0x000000ffff027224 */ /* 0x000fe200078e0010 */
[----:B------:R-:W-:Y:S05]  /*a270*/  BRA `(.L_x_11834) ;  /* 0x000004a000007947 */ /* 0x000fea0003800000 */
.L_x_11857:
        /* <DEDUP_REMOVED lines=17> */
.L_x_11864:
[----:B------:R-:W-:-:S04]  /*a390*/  LOP3.LUT R0, R11, 0x80000000, RZ, 0xc0, !PT ;  /* 0x800000000b007812 */ /* 0x000fc800078ec0ff */
[----:B------:R-:W-:-:S04]  /*a3a0*/  SHF.R.U32.HI R3, RZ, 0x18, R0 ;  /* 0x00000018ff037819 */ /* 0x000fc80000011600 */
[----:B------:R-:W-:-:S04]  /*a3b0*/  LOP3.LUT R2, R2, R3, RZ, 0xfc, !PT ;  /* 0x0000000302027212 */ /* 0x000fc800078efcff */
[----:B------:R-:W-:Y:S02]  /*a3c0*/  PRMT R0, R2, 0x7610, R0 ;  /* 0x0000761002007816 */ /* 0x000fe40000000000 */
.L_x_11863:
[----:B------:R-:W-:Y:S05]  /*a3d0*/  BSYNC B0 ;  /* 0x0000000000007941 */ /* 0x000fea0003800000 */
.L_x_11862:
[----:B------:R0:W-:Y:S01]  /*a3e0*/  STG.E.U8 [R4.64], R0 ;  /* 0x0000000004007986 */ /* 0x0001e2000c101124 */
[----:B------:R-:W-:Y:S01]  /*a3f0*/  IMAD.MOV.U32 R2, RZ, RZ, R16 ;  /* 0x000000ffff027224 */ /* 0x000fe200078e0010 */
[----:B------:R-:W-:Y:S05]  /*a400*/  BRA `(.L_x_11834) ;  /* 0x0000031000007947 */ /* 0x000fea0003800000 */
.L_x_11856:
        /* <DEDUP_REMOVED lines=23> */
.L_x_11839:
        /* <DEDUP_REMOVED lines=21> */
.L_x_11866:
[----:B------:R0:W-:Y:S01]  /*a6d0*/  STG.E.64 [R4.64], R10 ;  /* 0x0000000a04007986 */ /* 0x0001e2000c101b24 */
[----:B------:R-:W-:Y:S01]  /*a6e0*/  IMAD.MOV.U32 R2, RZ, RZ, R16 ;  /* 0x000000ffff027224 */ /* 0x000fe200078e0010 */
[----:B------:R-:W-:Y:S05]  /*a6f0*/  BRA `(.L_x_11834) ;  /* 0x0000002000007947 */ /* 0x000fea0003800000 */
.L_x_11865:
[----:B------:R0:W-:Y:S01]  /*a700*/  STG.E [R4.64], R10 ;  /* 0x0000000a04007986 */ /* 0x0001e2000c101924 */
[----:B------:R-:W-:-:S03]  /*a710*/  IMAD.MOV.U32 R2, RZ, RZ, R16 ;  /* 0x000000ffff027224 */ /* 0x000fc600078e0010 */
.L_x_11834:
[----:B------:R-:W-:Y:S05]  /*a720*/  BSYNC B6 ;  /* 0x0000000000067941 */ /* 0x000fea0003800000 */
.L_x_11833:
        /* <DEDUP_REMOVED lines=22> */
.L_x_11872:
[----:B------:R0:W-:Y:S01]  /*a890*/  STG.E.U8 [R4.64], R22 ;  /* 0x0000001604007986 */ /* 0x0001e2000c101124 */
[----:B------:R-:W-:Y:S05]  /*a8a0*/  BRA `(.L_x_11874) ;  /* 0x00000d4000007947 */ /* 0x000fea0003800000 */
.L_x_11871:
        /* <DEDUP_REMOVED lines=8> */
.L_x_11876:
[----:B------:R0:W-:Y:S01]  /*a930*/  STG.E [R4.64], R22 ;  /* 0x0000001604007986 */ /* 0x0001e2000c101924 */
[----:B------:R-:W-:Y:S05]  /*a940*/  BRA `(.L_x_11874) ;  /* 0x00000ca000007947 */ /* 0x000fea0003800000 */
.L_x_11875:
[----:B------:R0:W-:Y:S01]  /*a950*/  STG.E.U16 [R4.64], R22 ;  /* 0x0000001604007986 */ /* 0x0001e2000c101524 */
[----:B------:R-:W-:Y:S05]  /*a960*/  BRA `(.L_x_11874) ;  /* 0x00000c8000007947 */ /* 0x000fea0003800000 */
.L_x_11870:
        /* <DEDUP_REMOVED lines=9> */
.L_x_11878:
[----:B------:R-:W0:Y:S02]  /*aa00*/  I2F.S64 R0, R22 ;  /* 0x0000001600007312 */ /* 0x000e240000301400 */
[----:B0-----:R-:W-:-:S05]  /*aa10*/  F2FP.PACK_AB R0, RZ, R0 ;  /* 0x00000000ff00723e */ /* 0x001fca00000000ff */
[----:B------:R0:W-:Y:S01]  /*aa20*/  STG.E.U16 [R4.64], R0 ;  /* 0x0000000004007986 */ /* 0x0001e2000c101524 */
[----:B------:R-:W-:Y:S05]  /*aa30*/  BRA `(.L_x_11874) ;  /* 0x00000bb000007947 */ /* 0x000fea0003800000 */
.L_x_11877:
        /* <DEDUP_REMOVED lines=10> */
.L_x_11880:
[----:B------:R-:W0:Y:S02]  /*aae0*/  I2F.S64 R22, R22 ;  /* 0x0000001600167312 */ /* 0x000e240000301400 */
[----:B0-----:R-:W-:-:S04]  /*aaf0*/  F2FP.PACK_AB R3, RZ, R22 ;  /* 0x00000016ff03723e */ /* 0x001fc800000000ff */
[----:B------:R-:W-:-:S05]  /*ab00*/  PRMT R3, R3, 0x5410, RZ ;  /* 0x0000541003037816 */ /* 0x000fca00000000ff */
[----:B------:R0:W-:Y:S01]  /*ab10*/  STG.E [R4.64], R3 ;  /* 0x0000000304007986 */ /* 0x0001e2000c101924 */
[----:B------:R-:W-:Y:S05]  /*ab20*/  BRA `(.L_x_11874) ;  /* 0x00000ac000007947 */ /* 0x000fea0003800000 */
.L_x_11879:
[----:B------:R-:W0:Y:S02]  /*ab30*/  I2F.F64.S64 R22, R22 ;  /* 0x0000001600167312 */ /* 0x000e240000301c00 */
[----:B0-----:R0:W-:Y:S01]  /*ab40*/  STG.E.64 [R4.64], R22 ;  /* 0x0000001604007986 */ /* 0x0011e2000c101b24 */
[----:B------:R-:W-:Y:S05]  /*ab50*/  BRA `(.L_x_11874) ;  /* 0x00000a9000007947 */ /* 0x000fea0003800000 */
.L_x_11869:
        /* <DEDUP_REMOVED lines=13> */
.L_x_11883:
[----:B------:R-:W0:Y:S01]  /*ac30*/  I2F.F64.S64 R8, R22 ;  /* 0x0000001600087312 */ /* 0x000e220000301c00 */
[----:B------:R-:W-:-:S05]  /*ac40*/  CS2R R10, SRZ ;  /* 0x00000000000a7805 */ /* 0x000fca000001ff00 */
[----:B0-----:R0:W-:Y:S01]  /*ac50*/  STG.E.128 [R4.64], R8 ;  /* 0x0000000804007986 */ /* 0x0011e2000c101d24 */
[----:B------:R-:W-:Y:S05]  /*ac60*/  BRA `(.L_x_11874) ;  /* 0x0000098000007947 */ /* 0x000fea0003800000 */
.L_x_11882:
        /* <DEDUP_REMOVED lines=21> */
.L_x_11887:
[----:B------:R-:W-:Y:S05]  /*adc0*/  BSYNC B0 ;  /* 0x0000000000007941 */ /* 0x000fea0003800000 */
.L_x_11886:
[----:B------:R-:W-:-:S05]  /*add0*/  LOP3.LUT R7, R0, R7, RZ, 0xfc, !PT ;  /* 0x0000000700077212 */ /* 0x000fca00078efcff */
[----:B------:R0:W-:Y:S01]  /*ade0*/  STG.E.U8 [R4.64], R7 ;  /* 0x0000000704007986 */ /* 0x0001e2000c101124 */
[----:B------:R-:W-:Y:S05]  /*adf0*/  BRA `(.L_x_11874) ;  /* 0x000007f000007947 */ /* 0x000fea0003800000 */
.L_x_11885:
        /* <DEDUP_REMOVED lines=13> */
.L_x_11889:
[----:B------:R-:W-:Y:S01]  /*aed0*/  IMAD.MOV.U32 R0, RZ, RZ, 0x7f ;  /* 0x0000007fff007424 */ /* 0x000fe200078e00ff */
[----:B------:R-:W-:-:S04]  /*aee0*/  ISETP.GT.U32.AND P0, PT, R3, 0x7f800000, PT ;  /* 0x7f8000000300780c */ /* 0x000fc80003f04070 */
[----:B------:R-:W-:-:S04]  /*aef0*/  SEL R0, R0, 0x7c, P0 ;  /* 0x0000007c00007807 */ /* 0x000fc80000000000 */
.L_x_11890:
[----:B------:R-:W-:Y:S05]  /*af00*/  BSYNC B0 ;  /* 0x0000000000007941 */ /* 0x000fea0003800000 */
.L_x_11888:
[----:B------:R-:W-:-:S04]  /*af10*/  LOP3.LUT R3, R23, 0x80000000, RZ, 0xc0, !PT ;  /* 0x8000000017037812 */ /* 0x000fc800078ec0ff */
[----:B------:R-:W-:-:S04]  /*af20*/  SHF.R.U32.HI R3, RZ, 0x18, R3 ;  /* 0x00000018ff037819 */ /* 0x000fc80000011603 */
[----:B------:R-:W-:-:S05]  /*af30*/  LOP3.LUT R3, R0, R3, RZ, 0xfc, !PT ;  /* 0x0000000300037212 */ /* 0x000fca00078efcff */
[----:B------:R0:W-:Y:S01]  /*af40*/  STG.E.U8 [R4.64], R3 ;  /* 0x0000000304007986 */ /* 0x0001e2000c101124 */
[----:B------:R-:W-:Y:S05]  /*af50*/  BRA `(.L_x_11874) ;  /* 0x0000069000007947 */ /* 0x000fea0003800000 */
.L_x_11884:
[----:B------:R-:W0:Y:S02]  /*af60*/  I2F.S64 R0, R22 ;  /* 0x0000001600007312 */ /* 0x000e240000301400 */
[----:B0-----:R-:W-:-:S05]  /*af70*/  F2FP.BF16.PACK_AB R0, RZ, R0 ;  /* 0x00000000ff00723e */ /* 0x001fca00000010ff */
[----:B------:R0:W-:Y:S01]  /*af80*/  STG.E.U16 [R4.64], R0 ;  /* 0x0000000004007986 */ /* 0x0001e2000c101524 */
[----:B------:R-:W-:Y:S05]  /*af90*/  BRA `(.L_x_11874) ;  /* 0x0000065000007947 */ /* 0x000fea0003800000 */
.L_x_11881:
        /* <DEDUP_REMOVED lines=10> */
.L_x_11893:
        /* <DEDUP_REMOVED lines=17> */
.L_x_11896:
[----:B------:R-:W-:-:S04]  /*b150*/  LOP3.LUT R0, R23, 0x80000000, RZ, 0xc0, !PT ;  /* 0x8000000017007812 */ /* 0x000fc800078ec0ff */
[----:B------:R-:W-:-:S04]  /*b160*/  SHF.R.U32.HI R0, RZ, 0x18, R0 ;  /* 0x00000018ff007819 */ /* 0x000fc80000011600 */
[----:B------:R-:W-:Y:S02]  /*b170*/  LOP3.LUT R0, R3, R0, RZ, 0xfc, !PT ;  /* 0x0000000003007212 */ /* 0x000fe400078efcff */
.L_x_11895:
[----:B------:R-:W-:Y:S05]  /*b180*/  BSYNC B0 ;  /* 0x0000000000007941 */ /* 0x000fea0003800000 */
.L_x_11894:
[----:B------:R0:W-:Y:S01]  /*b190*/  STG.E.U8 [R4.64], R0 ;  /* 0x0000000004007986 */ /* 0x0001e2000c101124 */
[----:B------:R-:W-:Y:S05]  /*b1a0*/  BRA `(.L_x_11874) ;  /* 0x0000044000007947 */ /* 0x000fea0003800000 */
.L_x_11892:
        /* <DEDUP_REMOVED lines=17> */
.L_x_11899:
[----:B------:R-:W-:-:S04]  /*b2c0*/  LOP3.LUT R0, R23, 0x80000000, RZ, 0xc0, !PT ;  /* 0x8000000017007812 */ /* 0x000fc800078ec0ff */
[----:B------:R-:W-:-:S04]  /*b2d0*/  SHF.R.U32.HI R0, RZ, 0x18, R0 ;  /* 0x00000018ff007819 */ /* 0x000fc80000011600 */
[----:B------:R-:W-:Y:S02]  /*b2e0*/  LOP3.LUT R0, R3, R0, RZ, 0xfc, !PT ;  /* 0x0000000003007212 */ /* 0x000fe400078efcff */
.L_x_11898:
[----:B------:R-:W-:Y:S05]  /*b2f0*/  BSYNC B0 ;  /* 0x0000000000007941 */ /* 0x000fea0003800000 */
.L_x_11897:
[----:B------:R0:W-:Y:S01]  /*b300*/  STG.E.U8 [R4.64], R0 ;  /* 0x0000000004007986 */ /* 0x0001e2000c101124 */
[----:B------:R-:W-:Y:S05]  /*b310*/  BRA `(.L_x_11874) ;  /* 0x000002d000007947 */ /* 0x000fea0003800000 */
.L_x_11891:
        /* <DEDUP_REMOVED lines=22> */
.L_x_11873:
        /* <DEDUP_REMOVED lines=20> */
.L_x_11901:
[----:B------:R0:W-:Y:S01]  /*b5c0*/  STG.E.64 [R4.64], R22 ;  /* 0x0000001604007986 */ /* 0x0001e2000c101b24 */
[----:B------:R-:W-:Y:S05]  /*b5d0*/  BRA `(.L_x_11874) ;  /* 0x0000001000007947 */ /* 0x000fea0003800000 */
.L_x_11900:
[----:B------:R0:W-:Y:S02]  /*b5e0*/  STG.E [R4.64], R22 ;  /* 0x0000001604007986 */ /* 0x0001e4000c101924 */
.L_x_11874:
        /* <DEDUP_REMOVED lines=22> */
.L_x_11905:
[----:B------:R0:W-:Y:S01]  /*b750*/  STG.E.U8 [R4.64], R34 ;  /* 0x0000002204007986 */ /* 0x0001e2000c101124 */
[----:B------:R-:W-:Y:S05]  /*b760*/  BRA `(.L_x_11907) ;  /* 0x00000d4000007947 */ /* 0x000fea0003800000 */
.L_x_11904:
        /* <DEDUP_REMOVED lines=8> */
.L_x_11909:
[----:B------:R0:W-:Y:S01]  /*b7f0*/  STG.E [R4.64], R34 ;  /* 0x0000002204007986 */ /* 0x0001e2000c101924 */
[----:B------:R-:W-:Y:S05]  /*b800*/  BRA `(.L_x_11907) ;  /* 0x00000ca000007947 */ /* 0x000fea0003800000 */
.L_x_11908:
[----:B------:R0:W-:Y:S01]  /*b810*/  STG.E.U16 [R4.64], R34 ;  /* 0x0000002204007986 */ /* 0x0001e2000c101524 */
[----:B------:R-:W-:Y:S05]  /*b820*/  BRA `(.L_x_11907) ;  /* 0x00000c8000007947 */ /* 0x000fea0003800000 */
.L_x_11903:
        /* <DEDUP_REMOVED lines=9> */
.L_x_11911:
[----:B------:R-:W0:Y:S02]  /*b8c0*/  I2F.S64 R0, R34 ;  /* 0x0000002200007312 */ /* 0x000e240000301400 */
[----:B0-----:R-:W-:-:S05]  /*b8d0*/  F2FP.PACK_AB R0, RZ, R0 ;  /* 0x00000000ff00723e */ /* 0x001fca00000000ff */
[----:B------:R0:W-:Y:S01]  /*b8e0*/  STG.E.U16 [R4.64], R0 ;  /* 0x0000000004007986 */ /* 0x0001e2000c101524 */
[----:B------:R-:W-:Y:S05]  /*b8f0*/  BRA `(.L_x_11907) ;  /* 0x00000bb000007947 */ /* 0x000fea0003800000 */
.L_x_11910:
        /* <DEDUP_REMOVED lines=10> */
.L_x_11913:
[----:B------:R-:W0:Y:S02]  /*b9a0*/  I2F.S64 R34, R34 ;  /* 0x0000002200227312 */ /* 0x000e240000301400 */
[----:B0-----:R-:W-:-:S04]  /*b9b0*/  F2FP.PACK_AB R3, RZ, R34 ;  /* 0x00000022ff03723e */ /* 0x001fc800000000ff */
[----:B------:R-:W-:-:S05]  /*b9c0*/  PRMT R3, R3, 0x5410, RZ ;  /* 0x0000541003037816 */ /* 0x000fca00000000ff */
[----:B------:R0:W-:Y:S01]  /*b9d0*/  STG.E [R4.64], R3 ;  /* 0x0000000304007986 */ /* 0x0001e2000c101924 */
[----:B------:R-:W-:Y:S05]  /*b9e0*/  BRA `(.L_x_11907) ;  /* 0x00000ac000007947 */ /* 0x000fea0003800000 */
.L_x_11912:
[----:B------:R-:W0:Y:S02]  /*b9f0*/  I2F.F64.S64 R34, R34 ;  /* 0x0000002200227312 */ /* 0x000e240000301c00 */
[----:B0-----:R0:W-:Y:S01]  /*ba00*/  STG.E.64 [R4.64], R34 ;  /* 0x0000002204007986 */ /* 0x0011e2000c101b24 */
[----:B------:R-:W-:Y:S05]  /*ba10*/  BRA `(.L_x_11907) ;  /* 0x00000a9000007947 */ /* 0x000fea0003800000 */
.L_x_11902:
        /* <DEDUP_REMOVED lines=13> */
.L_x_11916:
[----:B------:R-:W0:Y:S01]  /*baf0*/  I2F.F64.S64 R8, R34 ;  /* 0x0000002200087312 */ /* 0x000e220000301c00 */
[----:B------:R-:W-:-:S05]  /*bb00*/  CS2R R10, SRZ ;  /* 0x00000000000a7805 */ /* 0x000fca000001ff00 */
[----:B0-----:R0:W-:Y:S01]  /*bb10*/  STG.E.128 [R4.64], R8 ;  /* 0x0000000804007986 */ /* 0x0011e2000c101d24 */
[----:B------:R-:W-:Y:S05]  /*bb20*/  BRA `(.L_x_11907) ;  /* 0x0000098000007947 */ /* 0x000fea0003800000 */
.L_x_11915:
        /* <DEDUP_REMOVED lines=21> */
.L_x_11920:
[----:B------:R-:W-:Y:S05]  /*bc80*/  BSYNC B0 ;  /* 0x0000000000007941 */ /* 0x000fea0003800000 */
.L_x_11919:
[----:B------:R-:W-:-:S05]  /*bc90*/  LOP3.LUT R7, R0, R7, RZ, 0xfc, !PT ;  /* 0x0000000700077212 */ /* 0x000fca00078efcff */
[----:B------:R0:W-:Y:S01]  /*bca0*/  STG.E.U8 [R4.64], R7 ;  /* 0x0000000704007986 */ /* 0x0001e2000c101124 */
[----:B------:R-:W-:Y:S05]  /*bcb0*/  BRA `(.L_x_11907) ;  /* 0x000007f000007947 */ /* 0x000fea0003800000 */
.L_x_11918:
        /* <DEDUP_REMOVED lines=13> */
.L_x_11922:
[----:B------:R-:W-:Y:S01]  /*bd90*/  IMAD.MOV.U32 R0, RZ, RZ, 0x7f ;  /* 0x0000007fff007424 */ /* 0x000fe200078e00ff */
[----:B------:R-:W-:-:S04]  /*bda0*/  ISETP.GT.U32.AND P0, PT, R3, 0x7f800000, PT ;  /* 0x7f8000000300780c */ /* 0x000fc80003f04070 */
[----:B------:R-:W-:-:S04]  /*bdb0*/  SEL R0, R0, 0x7c, P0 ;  /* 0x0000007c00007807 */ /* 0x000fc80000000000 */
.L_x_11923:
[----:B------:R-:W-:Y:S05]  /*bdc0*/  BSYNC B0 ;  /* 0x0000000000007941 */ /* 0x000fea0003800000 */
.L_x_11921:
[----:B------:R-:W-:-:S04]  /*bdd0*/  LOP3.LUT R3, R35, 0x80000000, RZ, 0xc0, !PT ;  /* 0x8000000023037812 */ /* 0x000fc800078ec0ff */
[----:B------:R-:W-:-:S04]  /*bde0*/  SHF.R.U32.HI R3, RZ, 0x18, R3 ;  /* 0x00000018ff037819 */ /* 0x000fc80000011603 */
[----:B------:R-:W-:-:S05]  /*bdf0*/  LOP3.LUT R3, R0, R3, RZ, 0xfc, !PT ;  /* 0x0000000300037212 */ /* 0x000fca00078efcff */
[----:B------:R0:W-:Y:S01]  /*be00*/  STG.E.U8 [R4.64], R3 ;  /* 0x0000000304007986 */ /* 0x0001e2000c101124 */
[----:B------:R-:W-:Y:S05]  /*be10*/  BRA `(.L_x_11907) ;  /* 0x0000069000007947 */ /* 0x000fea0003800000 */
.L_x_11917:
[----:B------:R-:W0:Y:S02]  /*be20*/  I2F.S64 R0, R34 ;  /* 0x0000002200007312 */ /* 0x000e240000301400 */
[----:B0-----:R-:W-:-:S05]  /*be30*/  F2FP.BF16.PACK_AB R0, RZ, R0 ;  /* 0x00000000ff00723e */ /* 0x001fca00000010ff */
[----:B------:R0:W-:Y:S01]  /*be40*/  STG.E.U16 [R4.64], R0 ;  /* 0x0000000004007986 */ /* 0x0001e2000c101524 */
[----:B------:R-:W-:Y:S05]  /*be50*/  BRA `(.L_x_11907) ;  /* 0x0000065000007947 */ /* 0x000fea0003800000 */
.L_x_11914:
        /* <DEDUP_REMOVED lines=10> */
.L_x_11926:
        /* <DEDUP_REMOVED lines=17> */
.L_x_11929:
[----:B------:R-:W-:-:S04]  /*c010*/  LOP3.LUT R0, R35, 0x80000000, RZ, 0xc0, !PT ;  /* 0x8000000023007812 */ /* 0x000fc800078ec0ff */
[----:B------:R-:W-:-:S04]  /*c020*/  SHF.R.U32.HI R0, RZ, 0x18, R0 ;  /* 0x00000018ff007819 */ /* 0x000fc80000011600 */
[----:B------:R-:W-:Y:S02]  /*c030*/  LOP3.LUT R0, R3, R0, RZ, 0xfc, !PT ;  /* 0x0000000003007212 */ /* 0x000fe400078efcff */
.L_x_11928:
[----:B------:R-:W-:Y:S05]  /*c040*/  BSYNC B0 ;  /* 0x0000000000007941 */ /* 0x000fea0003800000 */
.L_x_11927:
[----:B------:R0:W-:Y:S01]  /*c050*/  STG.E.U8 [R4.64], R0 ;  /* 0x0000000004007986 */ /* 0x0001e2000c101124 */
[----:B------:R-:W-:Y:S05]  /*c060*/  BRA `(.L_x_11907) ;  /* 0x0000044000007947 */ /* 0x000fea0003800000 */
.L_x_11925:
        /* <DEDUP_REMOVED lines=17> */
.L_x_11932:
[----:B------:R-:W-:-:S04]  /*c180*/  LOP3.LUT R0, R35, 0x80000000, RZ, 0xc0, !PT ;  /* 0x8000000023007812 */ /* 0x000fc800078ec0ff */
[----:B------:R-:W-:-:S04]  /*c190*/  SHF.R.U32.HI R0, RZ, 0x18, R0 ;  /* 0x00000018ff007819 */ /* 0x000fc80000011600 */
[----:B------:R-:W-:Y:S02]  /*c1a0*/  LOP3.LUT R0, R3, R0, RZ, 0xfc, !PT ;  /* 0x0000000003007212 */ /* 0x000fe400078efcff */
.L_x_11931:
[----:B------:R-:W-:Y:S05]  /*c1b0*/  BSYNC B0 ;  /* 0x0000000000007941 */ /* 0x000fea0003800000 */
.L_x_11930:
[----:B------:R0:W-:Y:S01]  /*c1c0*/  STG.E.U8 [R4.64], R0 ;  /* 0x0000000004007986 */ /* 0x0001e2000c101124 */
[----:B------:R-:W-:Y:S05]  /*c1d0*/  BRA `(.L_x_11907) ;  /* 0x000002d000007947 */ /* 0x000fea0003800000 */
.L_x_11924:
        /* <DEDUP_REMOVED lines=22> */
.L_x_11906:
        /* <DEDUP_REMOVED lines=20> */
.L_x_11934:
[----:B------:R0:W-:Y:S01]  /*c480*/  STG.E.64 [R4.64], R34 ;  /* 0x0000002204007986 */ /* 0x0001e2000c101b24 */
[----:B------:R-:W-:Y:S05]  /*c490*/  BRA `(.L_x_11907) ;  /* 0x0000001000007947 */ /* 0x000fea0003800000 */
.L_x_11933:
[----:B------:R0:W-:Y:S02]  /*c4a0*/  STG.E [R4.64], R34 ;  /* 0x0000002204007986 */ /* 0x0001e4000c101924 */
.L_x_11907:
[----:B------:R-:W-:Y:S02]  /*c4b0*/  IADD3 R2, R2, 0x80, RZ ;  /* 0x0000008002027810 */ /* 0x000fe40007ffe0ff */
.L_x_11868:
[----:B------:R-:W-:Y:S05]  /*c4c0*/  BSYNC B6 ;  /* 0x0000000000067941 */ /* 0x000fea0003800000 */
.L_x_11867:
        /* <DEDUP_REMOVED lines=20> */
.L_x_11938:
[----:B------:R-:W-:Y:S01]  /*c610*/  STG.E.U8 [R2.64], R18 ;  /* 0x0000001202007986 */ /* 0x000fe2000c101124 */
[----:B------:R-:W-:Y:S05]  /*c620*/  EXIT ;  /* 0x000000000000794d */ /* 0x000fea0003800000 */
.L_x_11937:
        /* <DEDUP_REMOVED lines=8> */
.L_x_11941:
[----:B------:R-:W-:Y:S01]  /*c6b0*/  STG.E [R2.64], R18 ;  /* 0x0000001202007986 */ /* 0x000fe2000c101924 */
[----:B------:R-:W-:Y:S05]  /*c6c0*/  EXIT ;  /* 0x000000000000794d */ /* 0x000fea0003800000 */
.L_x_11940:
[----:B------:R-:W-:Y:S01]  /*c6d0*/  STG.E.U16 [R2.64], R18 ;  /* 0x0000001202007986 */ /* 0x000fe2000c101524 */
[----:B------:R-:W-:Y:S05]  /*c6e0*/  EXIT ;  /* 0x000000000000794d */ /* 0x000fea0003800000 */
.L_x_11936:
        /* <DEDUP_REMOVED lines=9> */
.L_x_11943:
[----:B------:R-:W0:Y:S02]  /*c780*/  I2F.S64 R0, R18 ;  /* 0x0000001200007312 */ /* 0x000e240000301400 */
[----:B0-----:R-:W-:-:S05]  /*c790*/  F2FP.PACK_AB R0, RZ, R0 ;  /* 0x00000000ff00723e */ /* 0x001fca00000000ff */
[----:B------:R-:W-:Y:S01]  /*c7a0*/  STG.E.U16 [R2.64], R0 ;  /* 0x0000000002007986 */ /* 0x000fe2000c101524 */
[----:B------:R-:W-:Y:S05]  /*c7b0*/  EXIT ;  /* 0x000000000000794d */ /* 0x000fea0003800000 */
.L_x_11942:
        /* <DEDUP_REMOVED lines=10> */
.L_x_11945:
[----:B------:R-:W0:Y:S02]  /*c860*/  I2F.S64 R18, R18 ;  /* 0x0000001200127312 */ /* 0x000e240000301400 */
[----:B0-----:R-:W-:-:S04]  /*c870*/  F2FP.PACK_AB R5, RZ, R18 ;  /* 0x00000012ff05723e */ /* 0x001fc800000000ff */
[----:B------:R-:W-:-:S05]  /*c880*/  PRMT R5, R5, 0x5410, RZ ;  /* 0x0000541005057816 */ /* 0x000fca00000000ff */
[----:B------:R-:W-:Y:S01]  /*c890*/  STG.E [R2.64], R5 ;  /* 0x0000000502007986 */ /* 0x000fe2000c101924 */
[----:B------:R-:W-:Y:S05]  /*c8a0*/  EXIT ;  /* 0x000000000000794d */ /* 0x000fea0003800000 */
.L_x_11944:
[----:B------:R-:W0:Y:S02]  /*c8b0*/  I2F.F64.S64 R18, R18 ;  /* 0x0000001200127312 */ /* 0x000e240000301c00 */
[----:B0-----:R-:W-:Y:S01]  /*c8c0*/  STG.E.64 [R2.64], R18 ;  /* 0x0000001202007986 */ /* 0x001fe2000c101b24 */
[----:B------:R-:W-:Y:S05]  /*c8d0*/  EXIT ;  /* 0x000000000000794d */ /* 0x000fea0003800000 */
.L_x_11935:
        /* <DEDUP_REMOVED lines=13> */
.L_x_11948:
[----:B------:R-:W0:Y:S01]  /*c9b0*/  I2F.F64.S64 R4, R18 ;  /* 0x0000001200047312 */ /* 0x000e220000301c00 */
[----:B------:R-:W-:-:S05]  /*c9c0*/  CS2R R6, SRZ ;  /* 0x0000000000067805 */ /* 0x000fca000001ff00 */
[----:B0-----:R-:W-:Y:S01]  /*c9d0*/  STG.E.128 [R2.64], R4 ;  /* 0x0000000402007986 */ /* 0x001fe2000c101d24 */
[----:B------:R-:W-:Y:S05]  /*c9e0*/  EXIT ;  /* 0x000000000000794d */ /* 0x000fea0003800000 */
.L_x_11947:
        /* <DEDUP_REMOVED lines=21> */
.L_x_11952:
[----:B------:R-:W-:Y:S05]  /*cb40*/  BSYNC B0 ;  /* 0x0000000000007941 */ /* 0x000fea0003800000 */
.L_x_11951:
[----:B------:R-:W-:-:S05]  /*cb50*/  LOP3.LUT R5, R0, R5, RZ, 0xfc, !PT ;  /* 0x0000000500057212 */ /* 0x000fca00078efcff */
[----:B------:R-:W-:Y:S01]  /*cb60*/  STG.E.U8 [R2.64], R5 ;  /* 0x0000000502007986 */ /* 0x000fe2000c101124 */
[----:B------:R-:W-:Y:S05]  /*cb70*/  EXIT ;  /* 0x000000000000794d */ /* 0x000fea0003800000 */
.L_x_11950:
        /* <DEDUP_REMOVED lines=13> */
.L_x_11954:
[----:B------:R-:W-:Y:S01]  /*cc50*/  IMAD.MOV.U32 R0, RZ, RZ, 0x7f ;  /* 0x0000007fff007424 */ /* 0x000fe200078e00ff */
[----:B------:R-:W-:-:S04]  /*cc60*/  ISETP.GT.U32.AND P0, PT, R4, 0x7f800000, PT ;  /* 0x7f8000000400780c */ /* 0x000fc80003f04070 */
[----:B------:R-:W-:-:S04]  /*cc70*/  SEL R0, R0, 0x7c, P0 ;  /* 0x0000007c00007807 */ /* 0x000fc80000000000 */
.L_x_11955:
[----:B------:R-:W-:Y:S05]  /*cc80*/  BSYNC B0 ;  /* 0x0000000000007941 */ /* 0x000fea0003800000 */
.L_x_11953:
[----:B------:R-:W-:-:S04]  /*cc90*/  LOP3.LUT R4, R19, 0x80000000, RZ, 0xc0, !PT ;  /* 0x8000000013047812 */ /* 0x000fc800078ec0ff */
[----:B------:R-:W-:-:S04]  /*cca0*/  SHF.R.U32.HI R5, RZ, 0x18, R4 ;  /* 0x00000018ff057819 */ /* 0x000fc80000011604 */
[----:B------:R-:W-:-:S05]  /*ccb0*/  LOP3.LUT R5, R0, R5, RZ, 0xfc, !PT ;  /* 0x0000000500057212 */ /* 0x000fca00078efcff */
[----:B------:R-:W-:Y:S01]  /*ccc0*/  STG.E.U8 [R2.64], R5 ;  /* 0x0000000502007986 */ /* 0x000fe2000c101124 */
[----:B------:R-:W-:Y:S05]  /*ccd0*/  EXIT ;  /* 0x000000000000794d */ /* 0x000fea0003800000 */
.L_x_11949:
[----:B------:R-:W0:Y:S02]  /*cce0*/  I2F.S64 R0, R18 ;  /* 0x0000001200007312 */ /* 0x000e240000301400 */
[----:B0-----:R-:W-:-:S05]  /*ccf0*/  F2FP.BF16.PACK_AB R0, RZ, R0 ;  /* 0x00000000ff00723e */ /* 0x001fca00000010ff */
[----:B------:R-:W-:Y:S01]  /*cd00*/  STG.E.U16 [R2.64], R0 ;  /* 0x0000000002007986 */ /* 0x000fe2000c101524 */
[----:B------:R-:W-:Y:S05]  /*cd10*/  EXIT ;  /* 0x000000000000794d */ /* 0x000fea0003800000 */
.L_x_11946:
        /* <DEDUP_REMOVED lines=10> */
.L_x_11958:
        /* <DEDUP_REMOVED lines=17> */
.L_x_11961:
[----:B------:R-:W-:-:S04]  /*ced0*/  LOP3.LUT R0, R19, 0x80000000, RZ, 0xc0, !PT ;  /* 0x8000000013007812 */ /* 0x000fc800078ec0ff */
[----:B------:R-:W-:-:S04]  /*cee0*/  SHF.R.U32.HI R5, RZ, 0x18, R0 ;  /* 0x00000018ff057819 */ /* 0x000fc80000011600 */
[----:B------:R-:W-:-:S04]  /*cef0*/  LOP3.LUT R4, R4, R5, RZ, 0xfc, !PT ;  /* 0x0000000504047212 */ /* 0x000fc800078efcff */
[----:B------:R-:W-:Y:S02]  /*cf00*/  PRMT R0, R4, 0x7610, R0 ;  /* 0x0000761004007816 */ /* 0x000fe40000000000 */
.L_x_11960:
[----:B------:R-:W-:Y:S05]  /*cf10*/  BSYNC B0 ;  /* 0x0000000000007941 */ /* 0x000fea0003800000 */
.L_x_11959:
[----:B------:R-:W-:Y:S01]  /*cf20*/  STG.E.U8 [R2.64], R0 ;  /* 0x0000000002007986 */ /* 0x000fe2000c101124 */
[----:B------:R-:W-:Y:S05]  /*cf30*/  EXIT ;  /* 0x000000000000794d */ /* 0x000fea0003800000 */
.L_x_11957:
        /* <DEDUP_REMOVED lines=17> */
.L_x_11964:
[----:B------:R-:W-:-:S04]  /*d050*/  LOP3.LUT R0, R19, 0x80000000, RZ, 0xc0, !PT ;  /* 0x8000000013007812 */ /* 0x000fc800078ec0ff */
[----:B------:R-:W-:-:S04]  /*d060*/  SHF.R.U32.HI R5, RZ, 0x18, R0 ;  /* 0x00000018ff057819 */ /* 0x000fc80000011600 */
[----:B------:R-:W-:-:S04]  /*d070*/  LOP3.LUT R4, R4, R5, RZ, 0xfc, !PT ;  /* 0x0000000504047212 */ /* 0x000fc800078efcff */
[----:B------:R-:W-:Y:S02]  /*d080*/  PRMT R0, R4, 0x7610, R0 ;  /* 0x0000761004007816 */ /* 0x000fe40000000000 */
.L_x_11963:
[----:B------:R-:W-:Y:S05]  /*d090*/  BSYNC B0 ;  /* 0x0000000000007941 */ /* 0x000fea0003800000 */
.L_x_11962:
[----:B------:R-:W-:Y:S01]  /*d0a0*/  STG.E.U8 [R2.64], R0 ;  /* 0x0000000002007986 */ /* 0x000fe2000c101124 */
[----:B------:R-:W-:Y:S05]  /*d0b0*/  EXIT ;  /* 0x000000000000794d */ /* 0x000fea0003800000 */
.L_x_11956:
        /* <DEDUP_REMOVED lines=22> */
.L_x_11939:
        /* <DEDUP_REMOVED lines=20> */
.L_x_11966:
[----:B------:R-:W-:Y:S01]  /*d360*/  STG.E.64 [R2.64], R18 ;  /* 0x0000001202007986 */ /* 0x000fe2000c101b24 */
[----:B------:R-:W-:Y:S05]  /*d370*/  EXIT ;  /* 0x000000000000794d */ /* 0x000fea0003800000 */
.L_x_11965:
[----:B------:R-:W-:Y:S01]  /*d380*/  STG.E [R2.64], R18 ;  /* 0x0000001202007986 */ /* 0x000fe2000c101924 */
[----:B------:R-:W-:Y:S05]  /*d390*/  EXIT ;  /* 0x000000000000794d */ /* 0x000fea0003800000 */
.L_x_11967:
        /* <DEDUP_REMOVED lines=14> */
.L_x_16320:


//--------------------- .text._ZN2at6native18elementwise_kernelILi128ELi2EZNS0_22gpu_kernel_impl_nocastIZZNS0_73_GLOBAL__N__c8866d80_35_SparseBinaryOpIntersectionKernel_cu_1520ed90_315342_sparse_binary_op_intersection_kernel_implINS3_18CUDAKernelLauncherENS3_36CUDAValueSelectionIntersectionKernelINS3_9RhsProjOpEEElLl8EEEvRNS_6TensorERKS9_SC_RKSt6vectorIlSaIlEERKSt8optionalIS9_ESL_bbENKUlvE1_clEvEUllE_EEvRNS_18TensorIteratorBaseERKT_EUliE_EEviT1_ --------------------------
	.section	.text._ZN2at6native18elementwise_kernelILi128ELi2EZNS0_22gpu_kernel_impl_nocastIZZNS0_73_GLOBAL__N__c8866d80_35_SparseBinaryOpIntersectionKernel_cu_1520ed90_315342_sparse_binary_op_intersection_kernel_implINS3_18CUDAKernelLauncherENS3_36CUDAValueSelectionIntersectionKernelINS3_9RhsProjOpEEElLl8EEEvRNS_6TensorERKS9_SC_RKSt6vectorIlSaIlEERKSt8optionalIS9_ESL_bbENKUlvE1_clEvEUllE_EEvRNS_18TensorIteratorBaseERKT_EUliE_EEviT1_,"ax",@progbits
	.sectioninfo	@"SHI_REGISTERS=40"
	.align	128
        .global         _ZN2at6native18elementwise_kernelILi128ELi2EZNS0_22gpu_kernel_impl_nocastIZZNS0_73_GLOBAL__N__c8866d80_35_SparseBinaryOpIntersectionKernel_cu_1520ed90_315342_sparse_binary_op_intersection_kernel_implINS3_18CUDAKernelLauncherENS3_36CUDAValueSelectionIntersectionKernelINS3_9RhsProjOpEEElLl8EEEvRNS_6TensorERKS9_SC_RKSt6vectorIlSaIlEERKSt8optionalIS9_ESL_bbENKUlvE1_clEvEUllE_EEvRNS_18TensorIteratorBaseERKT_EUliE_EEviT1_
        .type           _ZN2at6native18elementwise_kernelILi128ELi2EZNS0_22gpu_kernel_impl_nocastIZZNS0_73_GLOBAL__N__c8866d80_35_SparseBinaryOpIntersectionKernel_cu_1520ed90_315342_sparse_binary_op_intersection_kernel_implINS3_18CUDAKernelLauncherENS3_36CUDAValueSelectionIntersectionKernelINS3_9RhsProjOpEEElLl8EEEvRNS_6TensorERKS9_SC_RKSt6vectorIlSaIlEERKSt8optionalIS9_ESL_bbENKUlvE1_clEvEUllE_EEvRNS_18TensorIteratorBaseERKT_EUliE_EEviT1_,@function
        .size           _ZN2at6native18elementwise_kernelILi128ELi2EZNS0_22gpu_kernel_impl_nocastIZZNS0_73_GLOBAL__N__c8866d80_35_SparseBinaryOpIntersectionKernel_cu_1520ed90_315342_sparse_binary_op_intersection_kernel_implINS3_18CUDAKernelLauncherENS3_36CUDAValueSelectionIntersectionKernelINS3_9RhsProjOpEEElLl8EEEvRNS_6TensorERKS9_SC_RKSt6vectorIlSaIlEERKSt8optionalIS9_ESL_bbENKUlvE1_clEvEUllE_EEvRNS_18TensorIteratorBaseERKT_EUliE_EEviT1_,(.L_x_16321 - _ZN2at6native18elementwise_kernelILi128ELi2EZNS0_22gpu_kernel_impl_nocastIZZNS0_73_GLOBAL__N__c8866d80_35_SparseBinaryOpIntersectionKernel_cu_1520ed90_315342_sparse_binary_op_intersection_kernel_implINS3_18CUDAKernelLauncherENS3_36CUDAValueSelectionIntersectionKernelINS3_9RhsProjOpEEElLl8EEEvRNS_6TensorERKS9_SC_RKSt6vectorIlSaIlEERKSt8optionalIS9_ESL_bbENKUlvE1_clEvEUllE_EEvRNS_18TensorIteratorBaseERKT_EUliE_EEviT1_)
        .other          _ZN2at6native18elementwise_kernelILi128ELi2EZNS0_22gpu_kernel_impl_nocastIZZNS0_73_GLOBAL__N__c8866d80_35_SparseBinaryOpIntersectionKernel_cu_1520ed90_315342_sparse_binary_op_intersection_kernel_implINS3_18CUDAKernelLauncherENS3_36CUDAValueSelectionIntersectionKernelINS3_9RhsProjOpEEElLl8EEEvRNS_6TensorERKS9_SC_RKSt6vectorIlSaIlEERKSt8optionalIS9_ESL_bbENKUlvE1_clEvEUllE_EEvRNS_18TensorIteratorBaseERKT_EUliE_EEviT1_,@"STO_CUDA_ENTRY STV_DEFAULT"
_ZN2at6native18elementwise_kernelILi128ELi2EZNS0_22gpu_kernel_impl_nocastIZZNS0_73_GLOBAL__N__c8866d80_35_SparseBinaryOpIntersectionKernel_cu_1520ed90_315342_sparse_binary_op_intersection_kernel_implINS3_18CUDAKernelLauncherENS3_36CUDAValueSelectionIntersectionKernelINS3_9RhsProjOpEEElLl8EEEvRNS_6TensorERKS9_SC_RKSt6vectorIlSaIlEERKSt8optionalIS9_ESL_bbENKUlvE1_clEvEUllE_EEvRNS_18TensorIteratorBaseERKT_EUliE_EEviT1_:
.text._ZN2at6native18elementwise_kernelILi128ELi2EZNS0_22gpu_kernel_impl_nocastIZZNS0_73_GLOBAL__N__c8866d80_35_SparseBinaryOpIntersectionKernel_cu_1520ed90_315342_sparse_binary_op_intersection_kernel_implINS3_18CUDAKernelLauncherENS3_36CUDAValueSelectionIntersectionKernelINS3_9RhsProjOpEEElLl8EEEvRNS_6TensorERKS9_SC_RKSt6vectorIlSaIlEERKSt8optionalIS9_ESL_bbENKUlvE1_clEvEUllE_EEvRNS_18TensorIteratorBaseERKT_EUliE_EEviT1_:
        /* <DEDUP_REMOVED lines=241> */
.L_x_11970:
        /* <DEDUP_REMOVED lines=37> */
.L_x_11973:
        /* <DEDUP_REMOVED lines=45> */
.L_x_11972:
        /* <DEDUP_REMOVED lines=43> */
.L_x_11971:
[----:B------:R-:W-:Y:S02]  /*16e0*/  IADD3 R6, P0, R5, c[0x0][0x360], RZ ;  /* 0x0000d80005067a10 */ /* 0x000fe40007f1e0ff */
[----:B------:R-:W-:Y:S02]  /*16f0*/  MOV R25, R9 ;  /* 0x0000000900197202 */ /* 0x000fe40000000f00 */
[----:B------:R-:W-:Y:S01]  /*1700*/  IADD3 R3, R3, 0x80, RZ ;  /* 0x0000008003037810 */ /* 0x000fe20007ffe0ff */
[----:B------:R-:W-:-:S05]  /*1710*/  IMAD.X R7, RZ, RZ, c[0x0][0x364], P0 ;  /* 0x0000d900ff077624 */ /* 0x000fca00000e06ff */
[----:B------:R0:W-:Y:S03]  /*1720*/  STG.E.64 [R6.64], R24 ;  /* 0x0000001806007986 */ /* 0x0001e6000c101b0a */
.L_x_11969:
[----:B------:R-:W-:Y:S05]  /*1730*/  BSYNC B0 ;  /* 0x0000000000007941 */ /* 0x000fea0003800000 */
.L_x_11968:
        /* <DEDUP_REMOVED lines=230> */
.L_x_11974:
        /* <DEDUP_REMOVED lines=38> */
.L_x_11977:
        /* <DEDUP_REMOVED lines=42> */
.L_x_11976:
        /* <DEDUP_REMOVED lines=41> */
.L_x_11975:
[----:B------:R-:W-:Y:S01]  /*2d30*/  STG.E.64 [R6.64], R24 ;  /* 0x0000001806007986 */ /* 0x000fe2000c101b0a */
[----:B------:R-:W-:Y:S05]  /*2d40*/  EXIT ;  /* 0x000000000000794d */ /* 0x000fea0003800000 */
.L_x_11978:
        /* <DEDUP_REMOVED lines=11> */
.L_x_16321:


//--------------------- .text._ZN2at6native27unrolled_elementwise_kernelIZZNS0_73_GLOBAL__N__c8866d80_35_SparseBinaryOpIntersectionKernel_cu_1520ed90_315342_sparse_binary_op_intersection_kernel_implINS2_18CUDAKernelLauncherENS2_36CUDAValueSelectionIntersectionKernelINS2_9RhsProjOpEEElLl8EEEvRNS_6TensorERKS8_SB_RKSt6vectorIlSaIlEERKSt8optionalIS8_ESK_bbENKUlvE1_clEvEUllE_St5arrayIPcLm2EELi4E23TrivialOffsetCalculatorILi1EjESR_NS0_6memory15LoadWithoutCastENSS_16StoreWithoutCastEEEviT_T0_T2_T3_T4_T5_ --------------------------
	.section	.text._ZN2at6native27unrolled_elementwise_kernelIZZNS0_73_GLOBAL__N__c8866d80_35_SparseBinaryOpIntersectionKernel_cu_1520ed90_315342_sparse_binary_op_intersection_kernel_implINS2_18CUDAKernelLauncherENS2_36CUDAValueSelectionIntersectionKernelINS2_9RhsProjOpEEElLl8EEEvRNS_6TensorERKS8_SB_RKSt6vectorIlSaIlEERKSt8optionalIS8_ESK_bbENKUlvE1_clEvEUllE_St5arrayIPcLm2EELi4E23TrivialOffsetCalculatorILi1EjESR_NS0_6memory15LoadWithoutCastENSS_16StoreWithoutCastEEEviT_T0_T2_T3_T4_T5_,"ax",@progbits
	.sectioninfo	@"SHI_REGISTERS=32"
	.align	128
        .global         _ZN2at6native27unrolled_elementwise_kernelIZZNS0_73_GLOBAL__N__c8866d80_35_SparseBinaryOpIntersectionKernel_cu_1520ed90_315342_sparse_binary_op_intersection_kernel_implINS2_18CUDAKernelLauncherENS2_36CUDAValueSelectionIntersectionKernelINS2_9RhsProjOpEEElLl8EEEvRNS_6TensorERKS8_SB_RKSt6vectorIlSaIlEERKSt8optionalIS8_ESK_bbENKUlvE1_clEvEUllE_St5arrayIPcLm2EELi4E23TrivialOffsetCalculatorILi1EjESR_NS0_6memory15LoadWithoutCastENSS_16StoreWithoutCastEEEviT_T0_T2_T3_T4_T5_
        .type           _ZN2at6native27unrolled_elementwise_kernelIZZNS0_73_GLOBAL__N__c8866d80_35_SparseBinaryOpIntersectionKernel_cu_1520ed90_315342_sparse_binary_op_intersection_kernel_implINS2_18CUDAKernelLauncherENS2_36CUDAValueSelectionIntersectionKernelINS2_9RhsProjOpEEElLl8EEEvRNS_6TensorERKS8_SB_RKSt6vectorIlSaIlEERKSt8optionalIS8_ESK_bbENKUlvE1_clEvEUllE_St5arrayIPcLm2EELi4E23TrivialOffsetCalculatorILi1EjESR_NS0_6memory15LoadWithoutCastENSS_16StoreWithoutCastEEEviT_T0_T2_T3_T4_T5_,@function
        .size           _ZN2at6native27unrolled_elementwise_kernelIZZNS0_73_GLOBAL__N__c8866d80_35_SparseBinaryOpIntersectionKernel_cu_1520ed90_315342_sparse_binary_op_intersection_kernel_implINS2_18CUDAKernelLauncherENS2_36CUDAValueSelectionIntersectionKernelINS2_9RhsProjOpEEElLl8EEEvRNS_6TensorERKS8_SB_RKSt6vectorIlSaIlEERKSt8optionalIS8_ESK_bbENKUlvE1_clEvEUllE_St5arrayIPcLm2EELi4E23TrivialOffsetCalculatorILi1EjESR_NS0_6memory15LoadWithoutCastENSS_16StoreWithoutCastEEEviT_T0_T2_T3_T4_T5_,(.L_x_16322 - _ZN2at6native27unrolled_elementwise_kernelIZZNS0_73_GLOBAL__N__c8866d80_35_SparseBinaryOpIntersectionKernel_cu_1520ed90_315342_sparse_binary_op_intersection_kernel_implINS2_18CUDAKernelLauncherENS2_36CUDAValueSelectionIntersectionKernelINS2_9RhsProjOpEEElLl8EEEvRNS_6TensorERKS8_SB_RKSt6vectorIlSaIlEERKSt8optionalIS8_ESK_bbENKUlvE1_clEvEUllE_St5arrayIPcLm2EELi4E23TrivialOffsetCalculatorILi1EjESR_NS0_6memory15LoadWithoutCastENSS_16StoreWithoutCastEEEviT_T0_T2_T3_T4_T5_)
        .other          _ZN2at6native27unrolled_elementwise_kernelIZZNS0_73_GLOBAL__N__c8866d80_35_SparseBinaryOpIntersectionKernel_cu_1520ed90_315342_sparse_binary_op_intersection_kernel_implINS2_18CUDAKernelLauncherENS2_36CUDAValueSelectionIntersectionKernelINS2_9RhsProjOpEEElLl8EEEvRNS_6TensorERKS8_SB_RKSt6vectorIlSaIlEERKSt8optionalIS8_ESK_bbENKUlvE1_clEvEUllE_St5arrayIPcLm2EELi4E23TrivialOffsetCalculatorILi1EjESR_NS0_6memory15LoadWithoutCastENSS_16StoreWithoutCastEEEviT_T0_T2_T3_T4_T5_,@"STO_CUDA_ENTRY STV_DEFAULT"
_ZN2at6native27unrolled_elementwise_kernelIZZNS0_73_GLOBAL__N__c8866d80_35_SparseBinaryOpIntersectionKernel_cu_1520ed90_315342_sparse_binary_op_intersection_kernel_implINS2_18CUDAKernelLauncherENS2_36CUDAValueSelectionIntersectionKernelINS2_9RhsProjOpEEElLl8EEEvRNS_6TensorERKS8_SB_RKSt6vectorIlSaIlEERKSt8optionalIS8_ESK_bbENKUlvE1_clEvEUllE_St5arrayIPcLm2EELi4E23TrivialOffsetCalculatorILi1EjESR_NS0_6memory15LoadWithoutCastENSS_16StoreWithoutCastEEEviT_T0_T2_T3_T4_T5_:
.text._ZN2at6native27unrolled_elementwise_kernelIZZNS0_73_GLOBAL__N__c8866d80_35_SparseBinaryOpIntersectionKernel_cu_1520ed90_315342_sparse_binary_op_intersection_kernel_implINS2_18CUDAKernelLauncherENS2_36CUDAValueSelectionIntersectionKernelINS2_9RhsProjOpEEElLl8EEEvRNS_6TensorERKS8_SB_RKSt6vectorIlSaIlEERKSt8optionalIS8_ESK_bbENKUlvE1_clEvEUllE_St5arrayIPcLm2EELi4E23TrivialOffsetCalculatorILi1EjESR_NS0_6memory15LoadWithoutCastENSS_16StoreWithoutCastEEEviT_T0_T2_T3_T4_T5_:
        /* <DEDUP_REMOVED lines=121> */
.L_x_11984:
        /* <DEDUP_REMOVED lines=136> */
.L_x_11983:
        /* <DEDUP_REMOVED lines=73> */
.L_x_11985:
[----:B------:R-:W-:-:S04]  /*14a0*/  ISETP.NE.U32.AND P2, PT, R5, RZ, PT ;  /* 0x000000ff0500720c */ /* 0x000fc80003f45070 */
[----:B------:R-:W-:-:S13]  /*14b0*/  ISETP.NE.OR.EX P0, PT, R24, RZ, P0, P2 ;  /* 0x000000ff1800720c */ /* 0x000fda0000705720 */
[----:B------:R-:W-:Y:S05]  /*14c0*/  @!P0 BRA `(.L_x_11981) ;  /* 0x0000028000008947 */ /* 0x000fea0003800000 */
.L_x_11982:
        /* <DEDUP_REMOVED lines=40> */
.L_x_11981:
        /* <DEDUP_REMOVED lines=45> */
.L_x_11980:
[----:B0-----:R-:W-:Y:S05]  /*1a20*/  BSYNC B0 ;  /* 0x0000000000007941 */ /* 0x001fea0003800000 */
.L_x_11979:
        /* <DEDUP_REMOVED lines=41> */
.L_x_11991:
        /* <DEDUP_REMOVED lines=139> */
.L_x_11990:
        /* <DEDUP_REMOVED lines=76> */
.L_x_11992:
[----:B------:R-:W-:-:S04]  /*2a30*/  ISETP.NE.U32.AND P2, PT, R20, RZ, PT ;  /* 0x000000ff1400720c */ /* 0x000fc80003f45070 */
[----:B------:R-:W-:-:S13]  /*2a40*/  ISETP.NE.OR.EX P0, PT, R21, RZ, P0, P2 ;  /* 0x000000ff1500720c */ /* 0x000fda0000705720 */
[----:B------:R-:W-:Y:S05]  /*2a50*/  @!P0 BRA `(.L_x_11988) ;  /* 0x000002b000008947 */ /* 0x000fea0003800000 */
.L_x_11989:
        /* <DEDUP_REMOVED lines=43> */
.L_x_11988:
        /* <DEDUP_REMOVED lines=49> */
.L_x_11987:
[----:B------:R-:W-:Y:S05]  /*3020*/  BSYNC B0 ;  /* 0x0000000000007941 */ /* 0x000fea0003800000 */
.L_x_11986:
        /* <DEDUP_REMOVED lines=46> */
.L_x_11998:
        /* <DEDUP_REMOVED lines=139> */
.L_x_11997:
        /* <DEDUP_REMOVED lines=76> */
.L_x_11999:
[----:B------:R-:W-:-:S04]  /*4080*/  ISETP.NE.U32.AND P2, PT, RZ, UR7, PT ;  /* 0x00000007ff007c0c */ /* 0x000fc8000bf45070 */
[----:B------:R-:W-:-:S13]  /*4090*/  ISETP.NE.OR.EX P0, PT, RZ, UR8, P0, P2 ;  /* 0x00000008ff007c0c */ /* 0x000fda0008705720 */
[----:B------:R-:W-:Y:S05]  /*40a0*/  @!P0 BRA `(.L_x_11995) ;  /* 0x000002a000008947 */ /* 0x000fea0003800000 */
.L_x_11996:
        /* <DEDUP_REMOVED lines=42> */
.L_x_11995:
        /* <DEDUP_REMOVED lines=52> */
.L_x_11994:
[----:B------:R-:W-:Y:S05]  /*4690*/  BSYNC B0 ;  /* 0x0000000000007941 */ /* 0x000fea0003800000 */
.L_x_11993:
        /* <DEDUP_REMOVED lines=44> */
.L_x_12005:
        /* <DEDUP_REMOVED lines=138> */
.L_x_12004:
        /* <DEDUP_REMOVED lines=74> */
.L_x_12006:
[----:B------:R-:W-:-:S04]  /*56a0*/  ISETP.NE.U32.AND P1, PT, RZ, UR7, PT ;  /* 0x00000007ff007c0c */ /* 0x000fc8000bf25070 */
[----:B------:R-:W-:-:S13]  /*56b0*/  ISETP.NE.OR.EX P0, PT, RZ, UR8, P0, P1 ;  /* 0x00000008ff007c0c */ /* 0x000fda0008705710 */
[----:B------:R-:W-:Y:S05]  /*56c0*/  @!P0 BRA `(.L_x_12002) ;  /* 0x0000028000008947 */ /* 0x000fea0003800000 */
.L_x_12003:
        /* <DEDUP_REMOVED lines=40> */
.L_x_12002:
        /* <DEDUP_REMOVED lines=52> */
.L_x_12001:
[----:B------:R-:W-:Y:S05]  /*5c90*/  BSYNC B0 ;  /* 0x0000000000007941 */ /* 0x000fea0003800000 */
.L_x_12000:
        /* <DEDUP_REMOVED lines=19> */
.L_x_12009:
[----:B------:R-:W-:Y:S05]  /*5dd0*/  BSYNC B1 ;  /* 0x0000000000017941 */ /* 0x000fea0003800000 */
.L_x_12008:
[----:B------:R-:W-:Y:S01]  /*5de0*/  ISETP.GE.AND P0, PT, R26, UR6, PT ;  /* 0x000000061a007c0c */ /* 0x000fe2000bf06270 */
[----:B0-----:R-:W-:-:S12]  /*5df0*/  IMAD.U32 R3, RZ, RZ, UR13 ;  /* 0x0000000dff037e24 */ /* 0x001fd8000f8e00ff */
[----:B------:R-:W-:Y:S02]  /*5e00*/  @!P0 LEA R2, R3, R26, 0x9 ;  /* 0x0000001a03028211 */ /* 0x000fe400078e48ff */
[----:B------:R-:W-:Y:S02]  /*5e10*/  @!P0 MOV R3, 0x8 ;  /* 0x0000000800038802 */ /* 0x000fe40000000f00 */
[----:B------:R-:W-:-:S03]  /*5e20*/  @!P0 IADD3 R26, R26, 0x80, RZ ;  /* 0x000000801a1a8810 */ /* 0x000fc60007ffe0ff */
[----:B------:R-:W-:-:S05]  /*5e30*/  @!P0 IMAD.WIDE.U32 R2, R2, R3, c[0x0][0x1d0] ;  /* 0x0000740002028625 */ /* 0x000fca00078e0003 */
[----:B------:R0:W-:Y:S02]  /*5e40*/  @!P0 STG.E.64 [R2.64], R22 ;  /* 0x0000001602008986 */ /* 0x0001e4000c101b0a */
.L_x_12010:
[----:B------:R-:W-:Y:S05]  /*5e50*/  BSYNC B0 ;  /* 0x0000000000007941 */ /* 0x000fea0003800000 */
.L_x_12007:
        /* <DEDUP_REMOVED lines=9> */
.L_x_12011:
        /* <DEDUP_REMOVED lines=9> */
.L_x_16322:


//--------------------- .text._ZN2at6native29vectorized_elementwise_kernelILi2EZZNS0_73_GLOBAL__N__c8866d80_35_SparseBinaryOpIntersectionKernel_cu_1520ed90_315342_sparse_binary_op_intersection_kernel_implINS2_18CUDAKernelLauncherENS2_36CUDAValueSelectionIntersectionKernelINS2_9RhsProjOpEEElLl8EEEvRNS_6TensorERKS8_SB_RKSt6vectorIlSaIlEERKSt8optionalIS8_ESK_bbENKUlvE1_clEvEUllE_St5arrayIPcLm2EEEEviT0_T1_ --------------------------
	.section	.text._ZN2at6native29vectorized_elementwise_kernelILi2EZZNS0_73_GLOBAL__N__c8866d80_35_SparseBinaryOpIntersectionKernel_cu_1520ed90_315342_sparse_binary_op_intersection_kernel_implINS2_18CUDAKernelLauncherENS2_36CUDAValueSelectionIntersectionKernelINS2_9RhsProjOpEEElLl8EEEvRNS_6TensorERKS8_SB_RKSt6vectorIlSaIlEERKSt8optionalIS8_ESK_bbENKUlvE1_clEvEUllE_St5arrayIPcLm2EEEEviT0_T1_,"ax",@progbits
	.sectioninfo	@"SHI_REGISTERS=40"
	.align	128
        .global         _ZN2at6native29vectorized_elementwise_kernelILi2EZZNS0_73_GLOBAL__N__c8866d80_35_SparseBinaryOpIntersectionKernel_cu_1520ed90_315342_sparse_binary_op_intersection_kernel_implINS2_18CUDAKernelLauncherENS2_36CUDAValueSelectionIntersectionKernelINS2_9RhsProjOpEEElLl8EEEvRNS_6TensorERKS8_SB_RKSt6vectorIlSaIlEERKSt8optionalIS8_ESK_bbENKUlvE1_clEvEUllE_St5arrayIPcLm2EEEEviT0_T1_
        .type           _ZN2at6native29vectorized_elementwise_kernelILi2EZZNS0_73_GLOBAL__N__c8866d80_35_SparseBinaryOpIntersectionKernel_cu_1520ed90_315342_sparse_binary_op_intersection_kernel_implINS2_18CUDAKernelLauncherENS2_36CUDAValueSelectionIntersectionKernelINS2_9RhsProjOpEEElLl8EEEvRNS_6TensorERKS8_SB_RKSt6vectorIlSaIlEERKSt8optionalIS8_ESK_bbENKUlvE1_clEvEUllE_St5arrayIPcLm2EEEEviT0_T1_,@function
        .size           _ZN2at6native29vectorized_elementwise_kernelILi2EZZNS0_73_GLOBAL__N__c8866d80_35_SparseBinaryOpIntersectionKernel_cu_1520ed90_315342_sparse_binary_op_intersection_kernel_implINS2_18CUDAKernelLauncherENS2_36CUDAValueSelectionIntersectionKernelINS2_9RhsProjOpEEElLl8EEEvRNS_6TensorERKS8_SB_RKSt6vectorIlSaIlEERKSt8optionalIS8_ESK_bbENKUlvE1_clEvEUllE_St5arrayIPcLm2EEEEviT0_T1_,(.L_x_16323 - _ZN2at6native29vectorized_elementwise_kernelILi2EZZNS0_73_GLOBAL__N__c8866d80_35_SparseBinaryOpIntersectionKernel_cu_1520ed90_315342_sparse_binary_op_intersection_kernel_implINS2_18CUDAKernelLauncherENS2_36CUDAValueSelectionIntersectionKernelINS2_9RhsProjOpEEElLl8EEEvRNS_6TensorERKS8_SB_RKSt6vectorIlSaIlEERKSt8optionalIS8_ESK_bbENKUlvE1_clEvEUllE_St5arrayIPcLm2EEEEviT0_T1_)
        .other          _ZN2at6native29vectorized_elementwise_kernelILi2EZZNS0_73_GLOBAL__N__c8866d80_35_SparseBinaryOpIntersectionKernel_cu_1520ed90_315342_sparse_binary_op_intersection_kernel_implINS2_18CUDAKernelLauncherENS2_36CUDAValueSelectionIntersectionKernelINS2_9RhsProjOpEEElLl8EEEvRNS_6TensorERKS8_SB_RKSt6vectorIlSaIlEERKSt8optionalIS8_ESK_bbENKUlvE1_clEvEUllE_St5arrayIPcLm2EEEEviT0_T1_,@"STO_CUDA_ENTRY STV_DEFAULT"
_ZN2at6native29vectorized_elementwise_kernelILi2EZZNS0_73_GLOBAL__N__c8866d80_35_SparseBinaryOpIntersectionKernel_cu_1520ed90_315342_sparse_binary_op_intersection_kernel_implINS2_18CUDAKernelLauncherENS2_36CUDAValueSelectionIntersectionKernelINS2_9RhsProjOpEEElLl8EEEvRNS_6TensorERKS8_SB_RKSt6vectorIlSaIlEERKSt8optionalIS8_ESK_bbENKUlvE1_clEvEUllE_St5arrayIPcLm2EEEEviT0_T1_:
.text._ZN2at6native29vectorized_elementwise_kernelILi2EZZNS0_73_GLOBAL__N__c8866d80_35_SparseBinaryOpIntersectionKernel_cu_1520ed90_315342_sparse_binary_op_intersection_kernel_implINS2_18CUDAKernelLauncherENS2_36CUDAValueSelectionIntersectionKernelINS2_9RhsProjOpEEElLl8EEEvRNS_6TensorERKS8_SB_RKSt6vectorIlSaIlEERKSt8optionalIS8_ESK_bbENKUlvE1_clEvEUllE_St5arrayIPcLm2EEEEviT0_T1_:
        /* <DEDUP_REMOVED lines=102> */
.L_x_12017:
        /* <DEDUP_REMOVED lines=136> */
.L_x_12016:
        /* <DEDUP_REMOVED lines=73> */
.L_x_12018:
[----:B------:R-:W-:-:S04]  /*1370*/  ISETP.NE.U32.AND P4, PT, R3, RZ, PT ;  /* 0x000000ff0300720c */ /* 0x000fc80003f85070 */
[----:B------:R-:W-:-:S13]  /*1380*/  ISETP.NE.OR.EX P0, PT, R33, RZ, P0, P4 ;  /* 0x000000ff2100720c */ /* 0x000fda0000705740 */
[----:B------:R-:W-:Y:S05]  /*1390*/  @!P0 BRA `(.L_x_12014) ;  /* 0x0000028000008947 */ /* 0x000fea0003800000 */
.L_x_12015:
        /* <DEDUP_REMOVED lines=40> */
.L_x_12014:
        /* <DEDUP_REMOVED lines=48> */
.L_x_12013:
        /* <DEDUP_REMOVED lines=37> */
.L_x_12023:
        /* <DEDUP_REMOVED lines=136> */
.L_x_12022:
        /* <DEDUP_REMOVED lines=73> */
.L_x_12024:
[----:B------:R-:W-:-:S04]  /*2880*/  ISETP.NE.U32.AND P2, PT, R3, RZ, PT ;  /* 0x000000ff0300720c */ /* 0x000fc80003f45070 */
[----:B------:R-:W-:-:S13]  /*2890*/  ISETP.NE.OR.EX P0, PT, R33, RZ, P0, P2 ;  /* 0x000000ff2100720c */ /* 0x000fda0000705720 */
[----:B------:R-:W-:Y:S05]  /*28a0*/  @!P0 BRA `(.L_x_12020) ;  /* 0x0000028000008947 */ /* 0x000fea0003800000 */
.L_x_12021:
        /* <DEDUP_REMOVED lines=40> */
.L_x_12020:
        /* <DEDUP_REMOVED lines=47> */
.L_x_12019:
        /* <DEDUP_REMOVED lines=34> */
.L_x_12029:
        /* <DEDUP_REMOVED lines=138> */
.L_x_12028:
        /* <DEDUP_REMOVED lines=74> */
.L_x_12030:
[----:B------:R-:W-:-:S04]  /*3d80*/  ISETP.NE.U32.AND P2, PT, R0, RZ, PT ;  /* 0x000000ff0000720c */ /* 0x000fc80003f45070 */
[----:B------:R-:W-:-:S13]  /*3d90*/  ISETP.NE.OR.EX P0, PT, R29, RZ, P0, P2 ;  /* 0x000000ff1d00720c */ /* 0x000fda0000705720 */
[----:B------:R-:W-:Y:S05]  /*3da0*/  @!P0 BRA `(.L_x_12026) ;  /* 0x0000029000008947 */ /* 0x000fea0003800000 */
.L_x_12027:
        /* <DEDUP_REMOVED lines=41> */
.L_x_12026:
        /* <DEDUP_REMOVED lines=46> */
.L_x_12025:
        /* <DEDUP_REMOVED lines=34> */
.L_x_12035:
        /* <DEDUP_REMOVED lines=136> */
.L_x_12034:
        /* <DEDUP_REMOVED lines=73> */
.L_x_12036:
[----:B------:R-:W-:-:S04]  /*5250*/  ISETP.NE.U32.AND P2, PT, R3, RZ, PT ;  /* 0x000000ff0300720c */ /* 0x000fc80003f45070 */
[----:B------:R-:W-:-:S13]  /*5260*/  ISETP.NE.OR.EX P0, PT, R33, RZ, P0, P2 ;  /* 0x000000ff2100720c */ /* 0x000fda0000705720 */
[----:B------:R-:W-:Y:S05]  /*5270*/  @!P0 BRA `(.L_x_12032) ;  /* 0x0000028000008947 */ /* 0x000fea0003800000 */
.L_x_12033:
        /* <DEDUP_REMOVED lines=40> */
.L_x_12032:
        /* <DEDUP_REMOVED lines=47> */
.L_x_12031:
        /* <DEDUP_REMOVED lines=34> */
.L_x_12041:
        /* <DEDUP_REMOVED lines=138> */
.L_x_12040:
        /* <DEDUP_REMOVED lines=74> */
.L_x_12042:
[----:B------:R-:W-:-:S04]  /*6750*/  ISETP.NE.U32.AND P2, PT, R0, RZ, PT ;  /* 0x000000ff0000720c */ /* 0x000fc80003f45070 */
[----:B------:R-:W-:-:S13]  /*6760*/  ISETP.NE.OR.EX P0, PT, R29, RZ, P0, P2 ;  /* 0x000000ff1d00720c */ /* 0x000fda0000705720 */
[----:B------:R-:W-:Y:S05]  /*6770*/  @!P0 BRA `(.L_x_12038) ;  /* 0x0000029000008947 */ /* 0x000fea0003800000 */
.L_x_12039:
        /* <DEDUP_REMOVED lines=41> */
.L_x_12038:
        /* <DEDUP_REMOVED lines=46> */
.L_x_12037:
        /* <DEDUP_REMOVED lines=34> */
.L_x_12047:
        /* <DEDUP_REMOVED lines=136> */
.L_x_12046:
        /* <DEDUP_REMOVED lines=73> */
.L_x_12048:
[----:B------:R-:W-:-:S04]  /*7c20*/  ISETP.NE.U32.AND P2, PT, R3, RZ, PT ;  /* 0x000000ff0300720c */ /* 0x000fc80003f45070 */
[----:B------:R-:W-:-:S13]  /*7c30*/  ISETP.NE.OR.EX P0, PT, R33, RZ, P0, P2 ;  /* 0x000000ff2100720c */ /* 0x000fda0000705720 */
[----:B------:R-:W-:Y:S05]  /*7c40*/  @!P0 BRA `(.L_x_12044) ;  /* 0x0000028000008947 */ /* 0x000fea0003800000 */
.L_x_12045:
        /* <DEDUP_REMOVED lines=40> */
.L_x_12044:
        /* <DEDUP_REMOVED lines=47> */
.L_x_12043:
        /* <DEDUP_REMOVED lines=35> */
.L_x_12053:
        /* <DEDUP_REMOVED lines=138> */
.L_x_12052:
        /* <DEDUP_REMOVED lines=74> */
.L_x_12054:
[----:B------:R-:W-:-:S04]  /*9130*/  ISETP.NE.U32.AND P2, PT, R0, RZ, PT ;  /* 0x000000ff0000720c */ /* 0x000fc80003f45070 */
[----:B------:R-:W-:-:S13]  /*9140*/  ISETP.NE.OR.EX P0, PT, R29, RZ, P0, P2 ;  /* 0x000000ff1d00720c */ /* 0x000fda0000705720 */
[----:B------:R-:W-:Y:S05]  /*9150*/  @!P0 BRA `(.L_x_12050) ;  /* 0x0000029000008947 */ /* 0x000fea0003800000 */
.L_x_12051:
        /* <DEDUP_REMOVED lines=41> */
.L_x_12050:
        /* <DEDUP_REMOVED lines=47> */
.L_x_12049:
        /* <DEDUP_REMOVED lines=34> */
.L_x_12059:
        /* <DEDUP_REMOVED lines=139> */
.L_x_12058:
        /* <DEDUP_REMOVED lines=76> */
.L_x_12060:
[----:B------:R-:W-:-:S04]  /*a670*/  ISETP.NE.U32.AND P1, PT, R33, RZ, PT ;  /* 0x000000ff2100720c */ /* 0x000fc80003f25070 */
[----:B------:R-:W-:-:S13]  /*a680*/  ISETP.NE.OR.EX P0, PT, R34, RZ, P0, P1 ;  /* 0x000000ff2200720c */ /* 0x000fda0000705710 */
[----:B------:R-:W-:Y:S05]  /*a690*/  @!P0 BRA `(.L_x_12056) ;  /* 0x000002b000008947 */ /* 0x000fea0003800000 */
.L_x_12057:
        /* <DEDUP_REMOVED lines=43> */
.L_x_12056:
        /* <DEDUP_REMOVED lines=47> */
.L_x_12055:
        /* <DEDUP_REMOVED lines=12> */
.L_x_12012:
        /* <DEDUP_REMOVED lines=143> */
.L_x_12066:
        /* <DEDUP_REMOVED lines=138> */
.L_x_12065:
        /* <DEDUP_REMOVED lines=76> */
.L_x_12067:
[----:B------:R-:W-:-:S04]  /*c350*/  ISETP.NE.U32.AND P3, PT, RZ, UR13, PT ;  /* 0x0000000dff007c0c */ /* 0x000fc8000bf65070 */
[----:B------:R-:W-:-:S13]  /*c360*/  ISETP.NE.OR.EX P0, PT, RZ, UR14, P0, P3 ;  /* 0x0000000eff007c0c */ /* 0x000fda0008705730 */
[----:B------:R-:W-:Y:S05]  /*c370*/  @!P0 BRA `(.L_x_12063) ;  /* 0x0000029000008947 */ /* 0x000fea0003800000 */
.L_x_12064:
        /* <DEDUP_REMOVED lines=41> */
.L_x_12063:
        /* <DEDUP_REMOVED lines=51> */
.L_x_12062:
[----:B------:R-:W-:Y:S05]  /*c940*/  BSYNC B0 ;  /* 0x0000000000007941 */ /* 0x000fea0003800000 */
.L_x_12061:
        /* <DEDUP_REMOVED lines=46> */
.L_x_12073:
        /* <DEDUP_REMOVED lines=139> */
.L_x_12072:
        /* <DEDUP_REMOVED lines=76> */
.L_x_12074:
[----:B------:R-:W-:-:S04]  /*d9a0*/  ISETP.NE.U32.AND P3, PT, RZ, UR10, PT ;  /* 0x0000000aff007c0c */ /* 0x000fc8000bf65070 */
[----:B------:R-:W-:-:S13]  /*d9b0*/  ISETP.NE.OR.EX P0, PT, RZ, UR11, P0, P3 ;  /* 0x0000000bff007c0c */ /* 0x000fda0008705730 */
[----:B------:R-:W-:Y:S05]  /*d9c0*/  @!P0 BRA `(.L_x_12070) ;  /* 0x0000029000008947 */ /* 0x000fea0003800000 */
.L_x_12071:
        /* <DEDUP_REMOVED lines=41> */
.L_x_12070:
        /* <DEDUP_REMOVED lines=51> */
.L_x_12069:
[----:B------:R-:W-:Y:S05]  /*df90*/  BSYNC B0 ;  /* 0x0000000000007941 */ /* 0x000fea0003800000 */
.L_x_12068:
        /* <DEDUP_REMOVED lines=45> */
.L_x_12080:
        /* <DEDUP_REMOVED lines=139> */
.L_x_12079:
        /* <DEDUP_REMOVED lines=76> */
.L_x_12081:
[----:B------:R-:W-:-:S04]  /*efe0*/  ISETP.NE.U32.AND P3, PT, RZ, UR10, PT ;  /* 0x0000000aff007c0c */ /* 0x000fc8000bf65070 */
[----:B------:R-:W-:-:S13]  /*eff0*/  ISETP.NE.OR.EX P0, PT, RZ, UR11, P0, P3 ;  /* 0x0000000bff007c0c */ /* 0x000fda0008705730 */
[----:B------:R-:W-:Y:S05]  /*f000*/  @!P0 BRA `(.L_x_12077) ;  /* 0x0000029000008947 */ /* 0x000fea0003800000 */
.L_x_12078:
        /* <DEDUP_REMOVED lines=41> */
.L_x_12077:
        /* <DEDUP_REMOVED lines=52> */
.L_x_12076:
[----:B------:R-:W-:Y:S05]  /*f5e0*/  BSYNC B0 ;  /* 0x0000000000007941 */ /* 0x000fea0003800000 */
.L_x_12075:
        /* <DEDUP_REMOVED lines=46> */
.L_x_12087:
        /* <DEDUP_REMOVED lines=139> */
.L_x_12086:
        /* <DEDUP_REMOVED lines=76> */
.L_x_12088:
[----:B------:R-:W-:-:S04]  /*10640*/  ISETP.NE.U32.AND P3, PT, RZ, UR10, PT ;  /* 0x0000000aff007c0c */ /* 0x000fc8000bf65070 */
[----:B------:R-:W-:-:S13]  /*10650*/  ISETP.NE.OR.EX P0, PT, RZ, UR11, P0, P3 ;  /* 0x0000000bff007c0c */ /* 0x000fda0008705730 */
[----:B------:R-:W-:Y:S05]  /*10660*/  @!P0 BRA `(.L_x_12084) ;  /* 0x0000029000008947 */ /* 0x000fea0003800000 */
.L_x_12085:
        /* <DEDUP_REMOVED lines=41> */
.L_x_12084:
        /* <DEDUP_REMOVED lines=52> */
.L_x_12083:
[----:B------:R-:W-:Y:S05]  /*10c40*/  BSYNC B0 ;  /* 0x0000000000007941 */ /* 0x000fea0003800000 */
.L_x_12082:
        /* <DEDUP_REMOVED lines=46> */
.L_x_12094:
        /* <DEDUP_REMOVED lines=139> */
.L_x_12093:
        /* <DEDUP_REMOVED lines=76> */
.L_x_12095:
[----:B------:R-:W-:-:S04]  /*11ca0*/  ISETP.NE.U32.AND P3, PT, RZ, UR10, PT ;  /* 0x0000000aff007c0c */ /* 0x000fc8000bf65070 */
[----:B------:R-:W-:-:S13]  /*11cb0*/  ISETP.NE.OR.EX P0, PT, RZ, UR11, P0, P3 ;  /* 0x0000000bff007c0c */ /* 0x000fda0008705730 */
[----:B------:R-:W-:Y:S05]  /*11cc0*/  @!P0 BRA `(.L_x_12091) ;  /* 0x000002a000008947 */ /* 0x000fea0003800000 */
.L_x_12092:
        /* <DEDUP_REMOVED lines=42> */
.L_x_12091:
        /* <DEDUP_REMOVED lines=52> */
.L_x_12090:
[----:B------:R-:W-:Y:S05]  /*122b0*/  BSYNC B0 ;  /* 0x0000000000007941 */ /* 0x000fea0003800000 */
.L_x_12089:
        /* <DEDUP_REMOVED lines=46> */
.L_x_12101:
        /* <DEDUP_REMOVED lines=139> */
.L_x_12100:
        /* <DEDUP_REMOVED lines=76> */
.L_x_12102:
[----:B------:R-:W-:-:S04]  /*13310*/  ISETP.NE.U32.AND P3, PT, RZ, UR10, PT ;  /* 0x0000000aff007c0c */ /* 0x000fc8000bf65070 */
[----:B------:R-:W-:-:S13]  /*13320*/  ISETP.NE.OR.EX P0, PT, RZ, UR11, P0, P3 ;  /* 0x0000000bff007c0c */ /* 0x000fda0008705730 */
[----:B------:R-:W-:Y:S05]  /*13330*/  @!P0 BRA `(.L_x_12098) ;  /* 0x0000029000008947 */ /* 0x000fea0003800000 */
.L_x_12099:
        /* <DEDUP_REMOVED lines=41> */
.L_x_12098:
        /* <DEDUP_REMOVED lines=52> */
.L_x_12097:
[----:B------:R-:W-:Y:S05]  /*13910*/  BSYNC B0 ;  /* 0x0000000000007941 */ /* 0x000fea0003800000 */
.L_x_12096:
        /* <DEDUP_REMOVED lines=46> */
.L_x_12108:
        /* <DEDUP_REMOVED lines=140> */
.L_x_12107:
        /* <DEDUP_REMOVED lines=77> */
.L_x_12109:
[----:B------:R-:W-:-:S04]  /*14990*/  ISETP.NE.U32.AND P3, PT, RZ, UR10, PT ;  /* 0x0000000aff007c0c */ /* 0x000fc8000bf65070 */
[----:B------:R-:W-:-:S13]  /*149a0*/  ISETP.NE.OR.EX P0, PT, RZ, UR11, P0, P3 ;  /* 0x0000000bff007c0c */ /* 0x000fda0008705730 */
[----:B------:R-:W-:Y:S05]  /*149b0*/  @!P0 BRA `(.L_x_12105) ;  /* 0x000002a000008947 */ /* 0x000fea0003800000 */
.L_x_12106:
        /* <DEDUP_REMOVED lines=42> */
.L_x_12105:
        /* <DEDUP_REMOVED lines=52> */
.L_x_12104:
[----:B------:R-:W-:Y:S05]  /*14fa0*/  BSYNC B0 ;  /* 0x0000000000007941 */ /* 0x000fea0003800000 */
.L_x_12103:
        /* <DEDUP_REMOVED lines=44> */
.L_x_12115:
        /* <DEDUP_REMOVED lines=139> */
.L_x_12114:
        /* <DEDUP_REMOVED lines=76> */
.L_x_12116:
[----:B------:R-:W-:-:S04]  /*15fe0*/  ISETP.NE.U32.AND P1, PT, RZ, UR10, PT ;  /* 0x0000000aff007c0c */ /* 0x000fc8000bf25070 */
[----:B------:R-:W-:-:S13]  /*15ff0*/  ISETP.NE.OR.EX P0, PT, RZ, UR11, P0, P1 ;  /* 0x0000000bff007c0c */ /* 0x000fda0008705710 */
[----:B------:R-:W-:Y:S05]  /*16000*/  @!P0 BRA `(.L_x_12112) ;  /* 0x0000029000008947 */ /* 0x000fea0003800000 */
.L_x_12113:
        /* <DEDUP_REMOVED lines=41> */
.L_x_12112:
        /* <DEDUP_REMOVED lines=53> */
.L_x_12111:
[----:B------:R-:W-:Y:S05]  /*165f0*/  BSYNC B0 ;  /* 0x0000000000007941 */ /* 0x000fea0003800000 */
.L_x_12110:
        /* <DEDUP_REMOVED lines=21> */
.L_x_12119:
[----:B------:R-:W-:-:S13]  /*16750*/  ISETP.GE.AND P0, PT, R34, UR9, PT ;  /* 0x0000000922007c0c */ /* 0x000fda000bf06270 */
[----:B------:R-:W-:Y:S05]  /*16760*/  @P0 BRA `(.L_x_12121) ;  /* 0x000000c000000947 */ /* 0x000fea0003800000 */
[C---:B0-----:R-:W-:Y:S02]  /*16770*/  IADD3 R4, R34.reuse, UR8, RZ ;  /* 0x0000000822047c10 */ /* 0x041fe4000fffe0ff */
[----:B------:R-:W-:Y:S02]  /*16780*/  MOV R5, 0x8 ;  /* 0x0000000800057802 */ /* 0x000fe40000000f00 */
[----:B------:R-:W-:-:S03]  /*16790*/  IADD3 R34, R34, 0x80, RZ ;  /* 0x0000008022227810 */ /* 0x000fc60007ffe0ff */
[----:B------:R-:W-:-:S05]  /*167a0*/  IMAD.WIDE.U32 R4, R4, R5, c[0x0][0x1d0] ;  /* 0x0000740004047625 */ /* 0x000fca00078e0005 */
[----:B------:R0:W-:Y:S02]  /*167b0*/  STG.E.64 [R4.64], R12 ;  /* 0x0000000c04007986 */ /* 0x0001e4000c101b06 */
.L_x_12120:
[----:B------:R-:W-:-:S13]  /*167c0*/  ISETP.GE.AND P0, PT, R34, UR9, PT ;  /* 0x0000000922007c0c */ /* 0x000fda000bf06270 */
[----:B------:R-:W-:Y:S05]  /*167d0*/  @P0 BRA `(.L_x_12122) ;  /* 0x000000d000000947 */ /* 0x000fea0003800000 */
[----:B0-----:R-:W-:Y:S01]  /*167e0*/  HFMA2.MMA R5, -RZ, RZ, 0, 4.76837158203125e-07 ;  /* 0x00000008ff057435 */ /* 0x001fe200000001ff */
[C---:B------:R-:W-:Y:S02]  /*167f0*/  IADD3 R4, R34.reuse, UR8, RZ ;  /* 0x0000000822047c10 */ /* 0x040fe4000fffe0ff */
[----:B------:R-:W-:-:S07]  /*16800*/  IADD3 R34, R34, 0x80, RZ ;  /* 0x0000008022227810 */ /* 0x000fce0007ffe0ff */
[----:B------:R-:W-:-:S05]  /*16810*/  IMAD.WIDE.U32 R4, R4, R5, c[0x0][0x1d0] ;  /* 0x0000740004047625 */ /* 0x000fca00078e0005 */
[----:B------:R0:W-:Y:S02]  /*16820*/  STG.E.64 [R4.64], R14 ;  /* 0x0000000e04007986 */ /* 0x0001e4000c101b06 */
.L_x_12121:
        /* <DEDUP_REMOVED lines=8> */
.L_x_12122:
[----:B------:R-:W-:Y:S05]  /*168b0*/  BSYNC B1 ;  /* 0x0000000000017941 */ /* 0x000fea0003800000 */
.L_x_12118:
[----:B------:R-:W-:-:S13]  /*168c0*/  ISETP.GE.AND P0, PT, R34, UR9, PT ;  /* 0x0000000922007c0c */ /* 0x000fda000bf06270 */
[C---:B0-----:R-:W-:Y:S02]  /*168d0*/  @!P0 IADD3 R4, R34.reuse, UR8, RZ ;  /* 0x0000000822048c10 */ /* 0x041fe4000fffe0ff */
[----:B------:R-:W-:Y:S02]  /*168e0*/  @!P0 MOV R5, 0x8 ;  /* 0x0000000800058802 */ /* 0x000fe40000000f00 */
[----:B------:R-:W-:-:S03]  /*168f0*/  @!P0 IADD3 R34, R34, 0x80, RZ ;  /* 0x0000008022228810 */ /* 0x000fc60007ffe0ff */
[----:B------:R-:W-:-:S05]  /*16900*/  @!P0 IMAD.WIDE.U32 R4, R4, R5, c[0x0][0x1d0] ;  /* 0x0000740004048625 */ /* 0x000fca00078e0005 */
[----:B------:R0:W-:Y:S02]  /*16910*/  @!P0 STG.E.64 [R4.64], R32 ;  /* 0x0000002004008986 */ /* 0x0001e4000c101b06 */
.L_x_12123:
[----:B------:R-:W-:Y:S05]  /*16920*/  BSYNC B0 ;  /* 0x0000000000007941 */ /* 0x000fea0003800000 */
.L_x_12117:
        /* <DEDUP_REMOVED lines=8> */
.L_x_12124:
        /* <DEDUP_REMOVED lines=13> */
.L_x_16323:


//--------------------- .text._ZN2at6native29vectorized_elementwise_kernelILi4EZZNS0_73_GLOBAL__N__c8866d80_35_SparseBinaryOpIntersectionKernel_cu_1520ed90_315342_sparse_binary_op_intersection_kernel_implINS2_18CUDAKernelLauncherENS2_36CUDAValueSelectionIntersectionKernelINS2_9RhsProjOpEEElLl8EEEvRNS_6TensorERKS8_SB_RKSt6vectorIlSaIlEERKSt8optionalIS8_ESK_bbENKUlvE1_clEvEUllE_St5arrayIPcLm2EEEEviT0_T1_ --------------------------
	.section	.text._ZN2at6native29vectorized_elementwise_kernelILi4EZZNS0_73_GLOBAL__N__c8866d80_35_SparseBinaryOpIntersectionKernel_cu_1520ed90_315342_sparse_binary_op_intersection_kernel_implINS2_18CUDAKernelLauncherENS2_36CUDAValueSelectionIntersectionKernelINS2_9RhsProjOpEEElLl8EEEvRNS_6TensorERKS8_SB_RKSt6vectorIlSaIlEERKSt8optionalIS8_ESK_bbENKUlvE1_clEvEUllE_St5arrayIPcLm2EEEEviT0_T1_,"ax",@progbits
	.sectioninfo	@"SHI_REGISTERS=40"
	.align	128
        .global         _ZN2at6native29vectorized_elementwise_kernelILi4EZZNS0_73_GLOBAL__N__c8866d80_35_SparseBinaryOpIntersectionKernel_cu_1520ed90_315342_sparse_binary_op_intersection_kernel_implINS2_18CUDAKernelLauncherENS2_36CUDAValueSelectionIntersectionKernelINS2_9RhsProjOpEEElLl8EEEvRNS_6TensorERKS8_SB_RKSt6vectorIlSaIlEERKSt8optionalIS8_ESK_bbENKUlvE1_clEvEUllE_St5arrayIPcLm2EEEEviT0_T1_
        .type           _ZN2at6native29vectorized_elementwise_kernelILi4EZZNS0_73_GLOBAL__N__c8866d80_35_SparseBinaryOpIntersectionKernel_cu_1520ed90_315342_sparse_binary_op_intersection_kernel_implINS2_18CUDAKernelLauncherENS2_36CUDAValueSelectionIntersectionKernelINS2_9RhsProjOpEEElLl8EEEvRNS_6TensorERKS8_SB_RKSt6vectorIlSaIlEERKSt8optionalIS8_ESK_bbENKUlvE1_clEvEUllE_St5arrayIPcLm2EEEEviT0_T1_,@function
        .size           _ZN2at6native29vectorized_elementwise_kernelILi4EZZNS0_73_GLOBAL__N__c8866d80_35_SparseBinaryOpIntersectionKernel_cu_1520ed90_315342_sparse_binary_op_intersection_kernel_implINS2_18CUDAKernelLauncherENS2_36CUDAValueSelectionIntersectionKernelINS2_9RhsProjOpEEElLl8EEEvRNS_6TensorERKS8_SB_RKSt6vectorIlSaIlEERKSt8optionalIS8_ESK_bbENKUlvE1_clEvEUllE_St5arrayIPcLm2EEEEviT0_T1_,(.L_x_16324 - _ZN2at6native29vectorized_elementwise_kernelILi4EZZNS0_73_GLOBAL__N__c8866d80_35_SparseBinaryOpIntersectionKernel_cu_1520ed90_315342_sparse_binary_op_intersection_kernel_implINS2_18CUDAKernelLauncherENS2_36CUDAValueSelectionIntersectionKernelINS2_9RhsProjOpEEElLl8EEEvRNS_6TensorERKS8_SB_RKSt6vectorIlSaIlEERKSt8optionalIS8_ESK_bbENKUlvE1_clEvEUllE_St5arrayIPcLm2EEEEviT0_T1_)
        .other          _ZN2at6native29vectorized_elementwise_kernelILi4EZZNS0_73_GLOBAL__N__c8866d80_35_SparseBinaryOpIntersectionKernel_cu_1520ed90_315342_sparse_binary_op_intersection_kernel_implINS2_18CUDAKernelLauncherENS2_36CUDAValueSelectionIntersectionKernelINS2_9RhsProjOpEEElLl8EEEvRNS_6TensorERKS8_SB_RKSt6vectorIlSaIlEERKSt8optionalIS8_ESK_bbENKUlvE1_clEvEUllE_St5arrayIPcLm2EEEEviT0_T1_,@"STO_CUDA_ENTRY STV_DEFAULT"
_ZN2at6native29vectorized_elementwise_kernelILi4EZZNS0_73_GLOBAL__N__c8866d80_35_SparseBinaryOpIntersectionKernel_cu_1520ed90_315342_sparse_binary_op_intersection_kernel_implINS2_18CUDAKernelLauncherENS2_36CUDAValueSelectionIntersectionKernelINS2_9RhsProjOpEEElLl8EEEvRNS_6TensorERKS8_SB_RKSt6vectorIlSaIlEERKSt8optionalIS8_ESK_bbENKUlvE1_clEvEUllE_St5arrayIPcLm2EEEEviT0_T1_:
.text._ZN2at6native29vectorized_elementwise_kernelILi4EZZNS0_73_GLOBAL__N__c8866d80_35_SparseBinaryOpIntersectionKernel_cu_1520ed90_315342_sparse_binary_op_intersection_kernel_implINS2_18CUDAKernelLauncherENS2_36CUDAValueSelectionIntersectionKernelINS2_9RhsProjOpEEElLl8EEEvRNS_6TensorERKS8_SB_RKSt6vectorIlSaIlEERKSt8optionalIS8_ESK_bbENKUlvE1_clEvEUllE_St5arrayIPcLm2EEEEviT0_T1_:
        /* <DEDUP_REMOVED lines=102> */
.L_x_12130:
        /* <DEDUP_REMOVED lines=136> */
.L_x_12129:
        /* <DEDUP_REMOVED lines=73> */
.L_x_12131:
[----:B------:R-:W-:-:S04]  /*1370*/  ISETP.NE.U32.AND P4, PT, R3, RZ, PT ;  /* 0x000000ff0300720c */ /* 0x000fc80003f85070 */
[----:B------:R-:W-:-:S13]  /*1380*/  ISETP.NE.OR.EX P0, PT, R33, RZ, P0, P4 ;  /* 0x000000ff2100720c */ /* 0x000fda0000705740 */
[----:B------:R-:W-:Y:S05]  /*1390*/  @!P0 BRA `(.L_x_12127) ;  /* 0x0000028000008947 */ /* 0x000fea0003800000 */
.L_x_12128:
        /* <DEDUP_REMOVED lines=40> */
.L_x_12127:
        /* <DEDUP_REMOVED lines=48> */
.L_x_12126:
        /* <DEDUP_REMOVED lines=37> */
.L_x_12136:
        /* <DEDUP_REMOVED lines=136> */
.L_x_12135:
        /* <DEDUP_REMOVED lines=73> */
.L_x_12137:
[----:B------:R-:W-:-:S04]  /*2880*/  ISETP.NE.U32.AND P2, PT, R3, RZ, PT ;  /* 0x000000ff0300720c */ /* 0x000fc80003f45070 */
[----:B------:R-:W-:-:S13]  /*2890*/  ISETP.NE.OR.EX P0, PT, R33, RZ, P0, P2 ;  /* 0x000000ff2100720c */ /* 0x000fda0000705720 */
[----:B------:R-:W-:Y:S05]  /*28a0*/  @!P0 BRA `(.L_x_12133) ;  /* 0x0000028000008947 */ /* 0x000fea0003800000 */
.L_x_12134:
        /* <DEDUP_REMOVED lines=40> */
.L_x_12133:
        /* <DEDUP_REMOVED lines=47> */
.L_x_12132:
        /* <DEDUP_REMOVED lines=34> */
.L_x_12142:
        /* <DEDUP_REMOVED lines=138> */
.L_x_12141:
        /* <DEDUP_REMOVED lines=74> */
.L_x_12143:
[----:B------:R-:W-:-:S04]  /*3d80*/  ISETP.NE.U32.AND P2, PT, R0, RZ, PT ;  /* 0x000000ff0000720c */ /* 0x000fc80003f45070 */
[----:B------:R-:W-:-:S13]  /*3d90*/  ISETP.NE.OR.EX P0, PT, R29, RZ, P0, P2 ;  /* 0x000000ff1d00720c */ /* 0x000fda0000705720 */
[----:B------:R-:W-:Y:S05]  /*3da0*/  @!P0 BRA `(.L_x_12139) ;  /* 0x0000029000008947 */ /* 0x000fea0003800000 */
.L_x_12140:
        /* <DEDUP_REMOVED lines=41> */
.L_x_12139:
        /* <DEDUP_REMOVED lines=46> */
.L_x_12138:
        /* <DEDUP_REMOVED lines=34> */
.L_x_12148:
        /* <DEDUP_REMOVED lines=136> */
.L_x_12147:
        /* <DEDUP_REMOVED lines=73> */
.L_x_12149:
[----:B------:R-:W-:-:S04]  /*5250*/  ISETP.NE.U32.AND P2, PT, R3, RZ, PT ;  /* 0x000000ff0300720c */ /* 0x000fc80003f45070 */
[----:B------:R-:W-:-:S13]  /*5260*/  ISETP.NE.OR.EX P0, PT, R33, RZ, P0, P2 ;  /* 0x000000ff2100720c */ /* 0x000fda0000705720 */
[----:B------:R-:W-:Y:S05]  /*5270*/  @!P0 BRA `(.L_x_12145) ;  /* 0x0000028000008947 */ /* 0x000fea0003800000 */
.L_x_12146:
        /* <DEDUP_REMOVED lines=40> */
.L_x_12145:
        /* <DEDUP_REMOVED lines=47> */
.L_x_12144:
        /* <DEDUP_REMOVED lines=34> */
.L_x_12154:
        /* <DEDUP_REMOVED lines=138> */
.L_x_12153:
        /* <DEDUP_REMOVED lines=74> */
.L_x_12155:
[----:B------:R-:W-:-:S04]  /*6750*/  ISETP.NE.U32.AND P2, PT, R0, RZ, PT ;  /* 0x000000ff0000720c */ /* 0x000fc80003f45070 */
[----:B------:R-:W-:-:S13]  /*6760*/  ISETP.NE.OR.EX P0, PT, R29, RZ, P0, P2 ;  /* 0x000000ff1d00720c */ /* 0x000fda0000705720 */
[----:B------:R-:W-:Y:S05]  /*6770*/  @!P0 BRA `(.L_x_12151) ;  /* 0x0000029000008947 */ /* 0x000fea0003800000 */
.L_x_12152:
        /* <DEDUP_REMOVED lines=41> */
.L_x_12151:
        /* <DEDUP_REMOVED lines=46> */
.L_x_12150:
        /* <DEDUP_REMOVED lines=34> */
.L_x_12160:
        /* <DEDUP_REMOVED lines=136> */
.L_x_12159:
        /* <DEDUP_REMOVED lines=73> */
.L_x_12161:
[----:B------:R-:W-:-:S04]  /*7c20*/  ISETP.NE.U32.AND P2, PT, R3, RZ, PT ;  /* 0x000000ff0300720c */ /* 0x000fc80003f45070 */
[----:B------:R-:W-:-:S13]  /*7c30*/  ISETP.NE.OR.EX P0, PT, R33, RZ, P0, P2 ;  /* 0x000000ff2100720c */ /* 0x000fda0000705720 */
[----:B------:R-:W-:Y:S05]  /*7c40*/  @!P0 BRA `(.L_x_12157) ;  /* 0x0000028000008947 */ /* 0x000fea0003800000 */
.L_x_12158:
        /* <DEDUP_REMOVED lines=40> */
.L_x_12157:
        /* <DEDUP_REMOVED lines=47> */
.L_x_12156:
        /* <DEDUP_REMOVED lines=35> */
.L_x_12166:
        /* <DEDUP_REMOVED lines=138> */
.L_x_12165:
        /* <DEDUP_REMOVED lines=74> */
.L_x_12167:
[----:B------:R-:W-:-:S04]  /*9130*/  ISETP.NE.U32.AND P2, PT, R0, RZ, PT ;  /* 0x000000ff0000720c */ /* 0x000fc80003f45070 */
[----:B------:R-:W-:-:S13]  /*9140*/  ISETP.NE.OR.EX P0, PT, R29, RZ, P0, P2 ;  /* 0x000000ff1d00720c */ /* 0x000fda0000705720 */
[----:B------:R-:W-:Y:S05]  /*9150*/  @!P0 BRA `(.L_x_12163) ;  /* 0x0000029000008947 */ /* 0x000fea0003800000 */
.L_x_12164:
        /* <DEDUP_REMOVED lines=41> */
.L_x_12163:
        /* <DEDUP_REMOVED lines=47> */
.L_x_12162:
        /* <DEDUP_REMOVED lines=34> */
.L_x_12172:
        /* <DEDUP_REMOVED lines=139> */
.L_x_12171:
        /* <DEDUP_REMOVED lines=76> */
.L_x_12173:
[----:B------:R-:W-:-:S04]  /*a670*/  ISETP.NE.U32.AND P1, PT, R33, RZ, PT ;  /* 0x000000ff2100720c */ /* 0x000fc80003f25070 */
[----:B------:R-:W-:-:S13]  /*a680*/  ISETP.NE.OR.EX P0, PT, R34, RZ, P0, P1 ;  /* 0x000000ff2200720c */ /* 0x000fda0000705710 */
[----:B------:R-:W-:Y:S05]  /*a690*/  @!P0 BRA `(.L_x_12169) ;  /* 0x000002b000008947 */ /* 0x000fea0003800000 */
.L_x_12170:
        /* <DEDUP_REMOVED lines=43> */
.L_x_12169:
        /* <DEDUP_REMOVED lines=47> */
.L_x_12168:
        /* <DEDUP_REMOVED lines=12> */
.L_x_12125:
        /* <DEDUP_REMOVED lines=143> */
.L_x_12179:
        /* <DEDUP_REMOVED lines=138> */
.L_x_12178:
        /* <DEDUP_REMOVED lines=76> */
.L_x_12180:
[----:B------:R-:W-:-:S04]  /*c350*/  ISETP.NE.U32.AND P3, PT, RZ, UR13, PT ;  /* 0x0000000dff007c0c */ /* 0x000fc8000bf65070 */
[----:B------:R-:W-:-:S13]  /*c360*/  ISETP.NE.OR.EX P0, PT, RZ, UR14, P0, P3 ;  /* 0x0000000eff007c0c */ /* 0x000fda0008705730 */
[----:B------:R-:W-:Y:S05]  /*c370*/  @!P0 BRA `(.L_x_12176) ;  /* 0x0000029000008947 */ /* 0x000fea0003800000 */
.L_x_12177:
        /* <DEDUP_REMOVED lines=41> */
.L_x_12176:
        /* <DEDUP_REMOVED lines=51> */
.L_x_12175:
[----:B------:R-:W-:Y:S05]  /*c940*/  BSYNC B0 ;  /* 0x0000000000007941 */ /* 0x000fea0003800000 */
.L_x_12174:
        /* <DEDUP_REMOVED lines=46> */
.L_x_12186:
        /* <DEDUP_REMOVED lines=139> */
.L_x_12185:
        /* <DEDUP_REMOVED lines=76> */
.L_x_12187:
[----:B------:R-:W-:-:S04]  /*d9a0*/  ISETP.NE.U32.AND P3, PT, RZ, UR10, PT ;  /* 0x0000000aff007c0c */ /* 0x000fc8000bf65070 */
[----:B------:R-:W-:-:S13]  /*d9b0*/  ISETP.NE.OR.EX P0, PT, RZ, UR11, P0, P3 ;  /* 0x0000000bff007c0c */ /* 0x000fda0008705730 */
[----:B------:R-:W-:Y:S05]  /*d9c0*/  @!P0 BRA `(.L_x_12183) ;  /* 0x0000029000008947 */ /* 0x000fea0003800000 */
.L_x_12184:
        /* <DEDUP_REMOVED lines=41> */
.L_x_12183:
        /* <DEDUP_REMOVED lines=51> */
.L_x_12182:
[----:B------:R-:W-:Y:S05]  /*df90*/  BSYNC B0 ;  /* 0x0000000000007941 */ /* 0x000fea0003800000 */
.L_x_12181:
        /* <DEDUP_REMOVED lines=45> */
.L_x_12193:
        /* <DEDUP_REMOVED lines=139> */
.L_x_12192:
        /* <DEDUP_REMOVED lines=76> */
.L_x_12194:
[----:B------:R-:W-:-:S04]  /*efe0*/  ISETP.NE.U32.AND P3, PT, RZ, UR10, PT ;  /* 0x0000000aff007c0c */ /* 0x000fc8000bf65070 */
[----:B------:R-:W-:-:S13]  /*eff0*/  ISETP.NE.OR.EX P0, PT, RZ, UR11, P0, P3 ;  /* 0x0000000bff007c0c */ /* 0x000fda0008705730 */
[----:B------:R-:W-:Y:S05]  /*f000*/  @!P0 BRA `(.L_x_12190) ;  /* 0x0000029000008947 */ /* 0x000fea0003800000 */
.L_x_12191:
        /* <DEDUP_REMOVED lines=41> */
.L_x_12190:
        /* <DEDUP_REMOVED lines=52> */
.L_x_12189:
[----:B------:R-:W-:Y:S05]  /*f5e0*/  BSYNC B0 ;  /* 0x0000000000007941 */ /* 0x000fea0003800000 */
.L_x_12188:
        /* <DEDUP_REMOVED lines=46> */
.L_x_12200:
        /* <DEDUP_REMOVED lines=139> */
.L_x_12199:
        /* <DEDUP_REMOVED lines=76> */
.L_x_12201:
[----:B------:R-:W-:-:S04]  /*10640*/  ISETP.NE.U32.AND P3, PT, RZ, UR10, PT ;  /* 0x0000000aff007c0c */ /* 0x000fc8000bf65070 */
[----:B------:R-:W-:-:S13]  /*10650*/  ISETP.NE.OR.EX P0, PT, RZ, UR11, P0, P3 ;  /* 0x0000000bff007c0c */ /* 0x000fda0008705730 */
[----:B------:R-:W-:Y:S05]  /*10660*/  @!P0 BRA `(.L_x_12197) ;  /* 0x0000029000008947 */ /* 0x000fea0003800000 */
.L_x_12198:
        /* <DEDUP_REMOVED lines=41> */
.L_x_12197:
        /* <DEDUP_REMOVED lines=52> */
.L_x_12196:
[----:B------:R-:W-:Y:S05]  /*10c40*/  BSYNC B0 ;  /* 0x0000000000007941 */ /* 0x000fea0003800000 */
.L_x_12195:
        /* <DEDUP_REMOVED lines=46> */
.L_x_12207:
        /* <DEDUP_REMOVED lines=139> */
.L_x_12206:
        /* <DEDUP_REMOVED lines=76> */
.L_x_12208:
[----:B------:R-:W-:-:S04]  /*11ca0*/  ISETP.NE.U32.AND P3, PT, RZ, UR10, PT ;  /* 0x0000000aff007c0c */ /* 0x000fc8000bf65070 */
[----:B------:R-:W-:-:S13]  /*11cb0*/  ISETP.NE.OR.EX P0, PT, RZ, UR11, P0, P3 ;  /* 0x0000000bff007c0c */ /* 0x000fda0008705730 */
[----:B------:R-:W-:Y:S05]  /*11cc0*/  @!P0 BRA `(.L_x_12204) ;  /* 0x000002a000008947 */ /* 0x000fea0003800000 */
.L_x_12205:
        /* <DEDUP_REMOVED lines=42> */
.L_x_12204:
        /* <DEDUP_REMOVED lines=52> */
.L_x_12203:
[----:B------:R-:W-:Y:S05]  /*122b0*/  BSYNC B0 ;  /* 0x0000000000007941 */ /* 0x000fea0003800000 */
.L_x_12202:
        /* <DEDUP_REMOVED lines=46> */
.L_x_12214:
        /* <DEDUP_REMOVED lines=139> */
.L_x_12213:
        /* <DEDUP_REMOVED lines=76> */
.L_x_12215:
[----:B------:R-:W-:-:S04]  /*13310*/  ISETP.NE.U32.AND P3, PT, RZ, UR10, PT ;  /* 0x0000000aff007c0c */ /* 0x000fc8000bf65070 */
[----:B------:R-:W-:-:S13]  /*13320*/  ISETP.NE.OR.EX P0, PT, RZ, UR11, P0, P3 ;  /* 0x0000000bff007c0c */ /* 0x000fda0008705730 */
[----:B------:R-:W-:Y:S05]  /*13330*/  @!P0 BRA `(.L_x_12211) ;  /* 0x0000029000008947 */ /* 0x000fea0003800000 */
.L_x_12212:
        /* <DEDUP_REMOVED lines=41> */
.L_x_12211:
        /* <DEDUP_REMOVED lines=52> */
.L_x_12210:
[----:B------:R-:W-:Y:S05]  /*13910*/  BSYNC B0 ;  /* 0x0000000000007941 */ /* 0x000fea0003800000 */
.L_x_12209:
        /* <DEDUP_REMOVED lines=46> */
.L_x_12221:
        /* <DEDUP_REMOVED lines=140> */
.L_x_12220:
        /* <DEDUP_REMOVED lines=77> */
.L_x_12222:
[----:B------:R-:W-:-:S04]  /*14990*/  ISETP.NE.U32.AND P3, PT, RZ, UR10, PT ;  /* 0x0000000aff007c0c */ /* 0x000fc8000bf65070 */
[----:B------:R-:W-:-:S13]  /*149a0*/  ISETP.NE.OR.EX P0, PT, RZ, UR11, P0, P3 ;  /* 0x0000000bff007c0c */ /* 0x000fda0008705730 */
[----:B------:R-:W-:Y:S05]  /*149b0*/  @!P0 BRA `(.L_x_12218) ;  /* 0x000002a000008947 */ /* 0x000fea0003800000 */
.L_x_12219:
        /* <DEDUP_REMOVED lines=42> */
.L_x_12218:
        /* <DEDUP_REMOVED lines=52> */
.L_x_12217:
[----:B------:R-:W-:Y:S05]  /*14fa0*/  BSYNC B0 ;  /* 0x0000000000007941 */ /* 0x000fea0003800000 */
.L_x_12216:
        /* <DEDUP_REMOVED lines=44> */
.L_x_12228:
        /* <DEDUP_REMOVED lines=139> */
.L_x_12227:
        /* <DEDUP_REMOVED lines=76> */
.L_x_12229:
[----:B------:R-:W-:-:S04]  /*15fe0*/  ISETP.NE.U32.AND P1, PT, RZ, UR10, PT ;  /* 0x0000000aff007c0c */ /* 0x000fc8000bf25070 */
[----:B------:R-:W-:-:S13]  /*15ff0*/  ISETP.NE.OR.EX P0, PT, RZ, UR11, P0, P1 ;  /* 0x0000000bff007c0c */ /* 0x000fda0008705710 */
[----:B------:R-:W-:Y:S05]  /*16000*/  @!P0 BRA `(.L_x_12225) ;  /* 0x0000029000008947 */ /* 0x000fea0003800000 */
.L_x_12226:
        /* <DEDUP_REMOVED lines=41> */
.L_x_12225:
        /* <DEDUP_REMOVED lines=53> */
.L_x_12224:
[----:B------:R-:W-:Y:S05]  /*165f0*/  BSYNC B0 ;  /* 0x0000000000007941 */ /* 0x000fea0003800000 */
.L_x_12223:
        /* <DEDUP_REMOVED lines=21> */
.L_x_12232:
[----:B------:R-:W-:-:S13]  /*16750*/  ISETP.GE.AND P0, PT, R34, UR9, PT ;  /* 0x0000000922007c0c */ /* 0x000fda000bf06270 */
[----:B------:R-:W-:Y:S05]  /*16760*/  @P0 BRA `(.L_x_12234) ;  /* 0x000000c000000947 */ /* 0x000fea0003800000 */
[C---:B0-----:R-:W-:Y:S02]  /*16770*/  IADD3 R4, R34.reuse, UR8, RZ ;  /* 0x0000000822047c10 */ /* 0x041fe4000fffe0ff */
[----:B------:R-:W-:Y:S02]  /*16780*/  MOV R5, 0x8 ;  /* 0x0000000800057802 */ /* 0x000fe40000000f00 */
[----:B------:R-:W-:-:S03]  /*16790*/  IADD3 R34, R34, 0x80, RZ ;  /* 0x0000008022227810 */ /* 0x000fc60007ffe0ff */
[----:B------:R-:W-:-:S05]  /*167a0*/  IMAD.WIDE.U32 R4, R4, R5, c[0x0][0x1d0] ;  /* 0x0000740004047625 */ /* 0x000fca00078e0005 */
[----:B------:R0:W-:Y:S02]  /*167b0*/  STG.E.64 [R4.64], R12 ;  /* 0x0000000c04007986 */ /* 0x0001e4000c101b06 */
.L_x_12233:
[----:B------:R-:W-:-:S13]  /*167c0*/  ISETP.GE.AND P0, PT, R34, UR9, PT ;  /* 0x0000000922007c0c */ /* 0x000fda000bf06270 */
[----:B------:R-:W-:Y:S05]  /*167d0*/  @P0 BRA `(.L_x_12235) ;  /* 0x000000d000000947 */ /* 0x000fea0003800000 */
[----:B0-----:R-:W-:Y:S01]  /*167e0*/  HFMA2.MMA R5, -RZ, RZ, 0, 4.76837158203125e-07 ;  /* 0x00000008ff057435 */ /* 0x001fe200000001ff */
[C---:B------:R-:W-:Y:S02]  /*167f0*/  IADD3 R4, R34.reuse, UR8, RZ ;  /* 0x0000000822047c10 */ /* 0x040fe4000fffe0ff */
[----:B------:R-:W-:-:S07]  /*16800*/  IADD3 R34, R34, 0x80, RZ ;  /* 0x0000008022227810 */ /* 0x000fce0007ffe0ff */
[----:B------:R-:W-:-:S05]  /*16810*/  IMAD.WIDE.U32 R4, R4, R5, c[0x0][0x1d0] ;  /* 0x0000740004047625 */ /* 0x000fca00078e0005 */
[----:B------:R0:W-:Y:S02]  /*16820*/  STG.E.64 [R4.64], R14 ;  /* 0x0000000e04007986 */ /* 0x0001e4000c101b06 */
.L_x_12234:
        /* <DEDUP_REMOVED lines=8> */
.L_x_12235:
[----:B------:R-:W-:Y:S05]  /*168b0*/  BSYNC B1 ;  /* 0x0000000000017941 */ /* 0x000fea0003800000 */
.L_x_12231:
[----:B------:R-:W-:-:S13]  /*168c0*/  ISETP.GE.AND P0, PT, R34, UR9, PT ;  /* 0x0000000922007c0c */ /* 0x000fda000bf06270 */
[C---:B0-----:R-:W-:Y:S02]  /*168d0*/  @!P0 IADD3 R4, R34.reuse, UR8, RZ ;  /* 0x0000000822048c10 */ /* 0x041fe4000fffe0ff */
[----:B------:R-:W-:Y:S02]  /*168e0*/  @!P0 MOV R5, 0x8 ;  /* 0x0000000800058802 */ /* 0x000fe40000000f00 */
[----:B------:R-:W-:-:S03]  /*168f0*/  @!P0 IADD3 R34, R34, 0x80, RZ ;  /* 0x0000008022228810 */ /* 0x000fc60007ffe0ff */
[----:B------:R-:W-:-:S05]  /*16900*/  @!P0 IMAD.WIDE.U32 R4, R4, R5, c[0x0][0x1d0] ;  /* 0x0000740004048625 */ /* 0x000fca00078e0005 */
[----:B------:R0:W-:Y:S02]  /*16910*/  @!P0 STG.E.64 [R4.64], R32 ;  /* 0x0000002004008986 */ /* 0x0001e4000c101b06 */
.L_x_12236:
[----:B------:R-:W-:Y:S05]  /*16920*/  BSYNC B0 ;  /* 0x0000000000007941 */ /* 0x000fea0003800000 */
.L_x_12230:
        /* <DEDUP_REMOVED lines=8> */
.L_x_12237:
        /* <DEDUP_REMOVED lines=13> */
.L_x_16324:


//--------------------- .text._ZN2at6native29vectorized_elementwise_kernelILi8EZZNS0_73_GLOBAL__N__c8866d80_35_SparseBinaryOpIntersectionKernel_cu_1520ed90_315342_sparse_binary_op_intersection_kernel_implINS2_18CUDAKernelLauncherENS2_36CUDAValueSelectionIntersectionKernelINS2_9RhsProjOpEEElLl8EEEvRNS_6TensorERKS8_SB_RKSt6vectorIlSaIlEERKSt8optionalIS8_ESK_bbENKUlvE1_clEvEUllE_St5arrayIPcLm2EEEEviT0_T1_ --------------------------
	.section	.text._ZN2at6native29vectorized_elementwise_kernelILi8EZZNS0_73_GLOBAL__N__c8866d80_35_SparseBinaryOpIntersectionKernel_cu_1520ed90_315342_sparse_binary_op_intersection_kernel_implINS2_18CUDAKernelLauncherENS2_36CUDAValueSelectionIntersectionKernelINS2_9RhsProjOpEEElLl8EEEvRNS_6TensorERKS8_SB_RKSt6vectorIlSaIlEERKSt8optionalIS8_ESK_bbENKUlvE1_clEvEUllE_St5arrayIPcLm2EEEEviT0_T1_,"ax",@progbits
	.sectioninfo	@"SHI_REGISTERS=4"
	.align	128
        .global         _ZN2at6native29vectorized_elementwise_kernelILi8EZZNS0_73_GLOBAL__N__c8866d80_35_SparseBinaryOpIntersectionKernel_cu_1520ed90_315342_sparse_binary_op_intersection_kernel_implINS2_18CUDAKernelLauncherENS2_36CUDAValueSelectionIntersectionKernelINS2_9RhsProjOpEEElLl8EEEvRNS_6TensorERKS8_SB_RKSt6vectorIlSaIlEERKSt8optionalIS8_ESK_bbENKUlvE1_clEvEUllE_St5arrayIPcLm2EEEEviT0_T1_
        .type           _ZN2at6native29vectorized_elementwise_kernelILi8EZZNS0_73_GLOBAL__N__c8866d80_35_SparseBinaryOpIntersectionKernel_cu_1520ed90_315342_sparse_binary_op_intersection_kernel_implINS2_18CUDAKernelLauncherENS2_36CUDAValueSelectionIntersectionKernelINS2_9RhsProjOpEEElLl8EEEvRNS_6TensorERKS8_SB_RKSt6vectorIlSaIlEERKSt8optionalIS8_ESK_bbENKUlvE1_clEvEUllE_St5arrayIPcLm2EEEEviT0_T1_,@function
        .size           _ZN2at6native29vectorized_elementwise_kernelILi8EZZNS0_73_GLOBAL__N__c8866d80_35_SparseBinaryOpIntersectionKernel_cu_1520ed90_315342_sparse_binary_op_intersection_kernel_implINS2_18CUDAKernelLauncherENS2_36CUDAValueSelectionIntersectionKernelINS2_9RhsProjOpEEElLl8EEEvRNS_6TensorERKS8_SB_RKSt6vectorIlSaIlEERKSt8optionalIS8_ESK_bbENKUlvE1_clEvEUllE_St5arrayIPcLm2EEEEviT0_T1_,(.L_x_16325 - _ZN2at6native29vectorized_elementwise_kernelILi8EZZNS0_73_GLOBAL__N__c8866d80_35_SparseBinaryOpIntersectionKernel_cu_1520ed90_315342_sparse_binary_op_intersection_kernel_implINS2_18CUDAKernelLauncherENS2_36CUDAValueSelectionIntersectionKernelINS2_9RhsProjOpEEElLl8EEEvRNS_6TensorERKS8_SB_RKSt6vectorIlSaIlEERKSt8optionalIS8_ESK_bbENKUlvE1_clEvEUllE_St5arrayIPcLm2EEEEviT0_T1_)
        .other          _ZN2at6native29vectorized_elementwise_kernelILi8EZZNS0_73_GLOBAL__N__c8866d80_35_SparseBinaryOpIntersectionKernel_cu_1520ed90_315342_sparse_binary_op_intersection_kernel_implINS2_18CUDAKernelLauncherENS2_36CUDAValueSelectionIntersectionKernelINS2_9RhsProjOpEEElLl8EEEvRNS_6TensorERKS8_SB_RKSt6vectorIlSaIlEERKSt8optionalIS8_ESK_bbENKUlvE1_clEvEUllE_St5arrayIPcLm2EEEEviT0_T1_,@"STO_CUDA_ENTRY STV_DEFAULT"
_ZN2at6native29vectorized_elementwise_kernelILi8EZZNS0_73_GLOBAL__N__c8866d80_35_SparseBinaryOpIntersectionKernel_cu_1520ed90_315342_sparse_binary_op_intersection_kernel_implINS2_18CUDAKernelLauncherENS2_36CUDAValueSelectionIntersectionKernelINS2_9RhsProjOpEEElLl8EEEvRNS_6TensorERKS8_SB_RKSt6vectorIlSaIlEERKSt8optionalIS8_ESK_bbENKUlvE1_clEvEUllE_St5arrayIPcLm2EEEEviT0_T1_:
.text._ZN2at6native29vectorized_elementwise_kernelILi8EZZNS0_73_GLOBAL__N__c8866d80_35_SparseBinaryOpIntersectionKernel_cu_1520ed90_315342_sparse_binary_op_intersection_kernel_implINS2_18CUDAKernelLauncherENS2_36CUDAValueSelectionIntersectionKernelINS2_9RhsProjOpEEElLl8EEEvRNS_6TensorERKS8_SB_RKSt6vectorIlSaIlEERKSt8optionalIS8_ESK_bbENKUlvE1_clEvEUllE_St5arrayIPcLm2EEEEviT0_T1_:
[----:B------:R-:W-:Y:S02]  /*0000*/  MOV R1, c[0x0][0x28] ;  /* 0x00000a0000017a02 */ /* 0x000fe40000000f00 */
[----:B------:R-:W-:Y:S05]  /*0010*/  EXIT ;  /* 0x000000000000794d */ /* 0x000fea0003800000 */
.L_x_12238:
        /* <DEDUP_REMOVED lines=14> */
.L_x_16325:


//--------------------- .text._ZN2at6native18elementwise_kernelILi128ELi4EZNS0_15gpu_kernel_implIZZNS0_73_GLOBAL__N__c8866d80_35_SparseBinaryOpIntersectionKernel_cu_1520ed90_315342_sparse_binary_op_intersection_kernel_implINS3_18CUDAKernelLauncherENS3_36CUDAValueSelectionIntersectionKernelINS3_5MulOpEEElLl0EEEvRNS_6TensorERKS9_SC_RKSt6vectorIlSaIlEERKSt8optionalIS9_ESL_bbENKUlvE3_clEvEUllE_EEvRNS_18TensorIteratorBaseERKT_EUliE_EEviT1_ --------------------------
	.section	.text._ZN2at6native18elementwise_kernelILi128ELi4EZNS0_15gpu_kernel_implIZZNS0_73_GLOBAL__N__c8866d80_35_SparseBinaryOpIntersectionKernel_cu_1520ed90_315342_sparse_binary_op_intersection_kernel_implINS3_18CUDAKernelLauncherENS3_36CUDAValueSelectionIntersectionKernelINS3_5MulOpEEElLl0EEEvRNS_6TensorERKS9_SC_RKSt6vectorIlSaIlEERKSt8optionalIS9_ESL_bbENKUlvE3_clEvEUllE_EEvRNS_18TensorIteratorBaseERKT_EUliE_EEviT1_,"ax",@progbits
	.sectioninfo	@"SHI_REGISTERS=92"
	.align	128
        .global         _ZN2at6native18elementwise_kernelILi128ELi4EZNS0_15gpu_kernel_implIZZNS0_73_GLOBAL__N__c8866d80_35_SparseBinaryOpIntersectionKernel_cu_1520ed90_315342_sparse_binary_op_intersection_kernel_implINS3_18CUDAKernelLauncherENS3_36CUDAValueSelectionIntersectionKernelINS3_5MulOpEEElLl0EEEvRNS_6TensorERKS9_SC_RKSt6vectorIlSaIlEERKSt8optionalIS9_ESL_bbENKUlvE3_clEvEUllE_EEvRNS_18TensorIteratorBaseERKT_EUliE_EEviT1_
        .type           _ZN2at6native18elementwise_kernelILi128ELi4EZNS0_15gpu_kernel_implIZZNS0_73_GLOBAL__N__c8866d80_35_SparseBinaryOpIntersectionKernel_cu_1520ed90_315342_sparse_binary_op_intersection_kernel_implINS3_18CUDAKernelLauncherENS3_36CUDAValueSelectionIntersectionKernelINS3_5MulOpEEElLl0EEEvRNS_6TensorERKS9_SC_RKSt6vectorIlSaIlEERKSt8optionalIS9_ESL_bbENKUlvE3_clEvEUllE_EEvRNS_18TensorIteratorBaseERKT_EUliE_EEviT1_,@function
        .size           _ZN2at6native18elementwise_kernelILi128ELi4EZNS0_15gpu_kernel_implIZZNS0_73_GLOBAL__N__c8866d80_35_SparseBinaryOpIntersectionKernel_cu_1520ed90_315342_sparse_binary_op_intersection_kernel_implINS3_18CUDAKernelLauncherENS3_36CUDAValueSelectionIntersectionKernelINS3_5MulOpEEElLl0EEEvRNS_6TensorERKS9_SC_RKSt6vectorIlSaIlEERKSt8optionalIS9_ESL_bbENKUlvE3_clEvEUllE_EEvRNS_18TensorIteratorBaseERKT_EUliE_EEviT1_,(.L_x_16326 - _ZN2at6native18elementwise_kernelILi128ELi4EZNS0_15gpu_kernel_implIZZNS0_73_GLOBAL__N__c8866d80_35_SparseBinaryOpIntersectionKernel_cu_1520ed90_315342_sparse_binary_op_intersection_kernel_implINS3_18CUDAKernelLauncherENS3_36CUDAValueSelectionIntersectionKernelINS3_5MulOpEEElLl0EEEvRNS_6TensorERKS9_SC_RKSt6vectorIlSaIlEERKSt8optionalIS9_ESL_bbENKUlvE3_clEvEUllE_EEvRNS_18TensorIteratorBaseERKT_EUliE_EEviT1_)
        .other          _ZN2at6native18elementwise_kernelILi128ELi4EZNS0_15gpu_kernel_implIZZNS0_73_GLOBAL__N__c8866d80_35_SparseBinaryOpIntersectionKernel_cu_1520ed90_315342_sparse_binary_op_intersection_kernel_implINS3_18CUDAKernelLauncherENS3_36CUDAValueSelectionIntersectionKernelINS3_5MulOpEEElLl0EEEvRNS_6TensorERKS9_SC_RKSt6vectorIlSaIlEERKSt8optionalIS9_ESL_bbENKUlvE3_clEvEUllE_EEvRNS_18TensorIteratorBaseERKT_EUliE_EEviT1_,@"STO_CUDA_ENTRY STV_DEFAULT"
_ZN2at6native18elementwise_kernelILi128ELi4EZNS0_15gpu_kernel_implIZZNS0_73_GLOBAL__N__c8866d80_35_SparseBinaryOpIntersectionKernel_cu_1520ed90_315342_sparse_binary_op_intersection_kernel_implINS3_18CUDAKernelLauncherENS3_36CUDAValueSelectionIntersectionKernelINS3_5MulOpEEElLl0EEEvRNS_6TensorERKS9_SC_RKSt6vectorIlSaIlEERKSt8optionalIS9_ESL_bbENKUlvE3_clEvEUllE_EEvRNS_18TensorIteratorBaseERKT_EUliE_EEviT1_:
.text._ZN2at6native18elementwise_kernelILi128ELi4EZNS0_15gpu_kernel_implIZZNS0_73_GLOBAL__N__c8866d80_35_SparseBinaryOpIntersectionKernel_cu_1520ed90_315342_sparse_binary_op_intersection_kernel_implINS3_18CUDAKernelLauncherENS3_36CUDAValueSelectionIntersectionKernelINS3_5MulOpEEElLl0EEEvRNS_6TensorERKS9_SC_RKSt6vectorIlSaIlEERKSt8optionalIS9_ESL_bbENKUlvE3_clEvEUllE_EEvRNS_18TensorIteratorBaseERKT_EUliE_EEviT1_:
        /* <DEDUP_REMOVED lines=235> */
.L_x_12241:
        /* <DEDUP_REMOVED lines=19> */
.L_x_12245:
[----:B------:R0:W5:Y:S01]  /*0fe0*/  LDG.E.U8 R2, [R4.64] ;  /* 0x0000002404027981 */ /* 0x000162000c1e1100 */
[----:B------:R-:W-:Y:S01]  /*0ff0*/  IMAD.MOV.U32 R3, RZ, RZ, RZ ;  /* 0x000000ffff037224 */ /* 0x000fe200078e00ff */
[----:B------:R-:W-:Y:S05]  /*1000*/  BRA `(.L_x_12247) ;  /* 0x00000d5000007947 */ /* 0x000fea0003800000 */
.L_x_12244:
        /* <DEDUP_REMOVED lines=8> */
.L_x_12249:
[----:B------:R-:W2:Y:S02]  /*1090*/  LDG.E R2, [R4.64] ;  /* 0x0000002404027981 */ /* 0x000ea4000c1e1900 */
[----:B--2---:R-:W-:Y:S01]  /*10a0*/  SHF.R.S32.HI R3, RZ, 0x1f, R2 ;  /* 0x0000001fff037819 */ /* 0x004fe20000011402 */
[----:B------:R-:W-:Y:S05]  /*10b0*/  BRA `(.L_x_12247) ;  /* 0x00000ca000007947 */ /* 0x000fea0003800000 */
.L_x_12248:
[----:B------:R-:W2:Y:S02]  /*10c0*/  LDG.E.S16 R2, [R4.64] ;  /* 0x0000002404027981 */ /* 0x000ea4000c1e1700 */
[----:B--2---:R-:W-:Y:S01]  /*10d0*/  SHF.R.S32.HI R3, RZ, 0x1f, R2 ;  /* 0x0000001fff037819 */ /* 0x004fe20000011402 */
[----:B------:R-:W-:Y:S05]  /*10e0*/  BRA `(.L_x_12247) ;  /* 0x00000c7000007947 */ /* 0x000fea0003800000 */
.L_x_12243:
        /* <DEDUP_REMOVED lines=9> */
.L_x_12251:
[----:B------:R-:W2:Y:S02]  /*1180*/  LDG.E.U16 R4, [R4.64] ;  /* 0x0000002404047981 */ /* 0x000ea4000c1e1500 */
[----:B--2---:R-:W-:-:S06]  /*1190*/  HADD2.F32 R2, -RZ, R4.H0_H0 ;  /* 0x20000004ff027230 */ /* 0x004fcc0000004100 */
[----:B------:R-:W0:Y:S01]  /*11a0*/  F2I.S64.TRUNC R2, R2 ;  /* 0x0000000200027311 */ /* 0x000e22000020d900 */
[----:B------:R-:W-:Y:S05]  /*11b0*/  BRA `(.L_x_12247) ;  /* 0x00000ba000007947 */ /* 0x000fea0003800000 */
.L_x_12250:
        /* <DEDUP_REMOVED lines=9> */
.L_x_12253:
[----:B------:R-:W2:Y:S02]  /*1250*/  LDG.E.U16 R4, [R4.64] ;  /* 0x0000002404047981 */ /* 0x000ea4000c1e1500 */
[----:B--2---:R-:W-:-:S06]  /*1260*/  HADD2.F32 R2, -RZ, R4.H0_H0 ;  /* 0x20000004ff027230 */ /* 0x004fcc0000004100 */
[----:B------:R-:W0:Y:S01]  /*1270*/  F2I.S64.TRUNC R2, R2 ;  /* 0x0000000200027311 */ /* 0x000e22000020d900 */
[----:B------:R-:W-:Y:S05]  /*1280*/  BRA `(.L_x_12247) ;  /* 0x00000ad000007947 */ /* 0x000fea0003800000 */
.L_x_12252:
[----:B------:R-:W2:Y:S02]  /*1290*/  LDG.E.64 R2, [R4.64] ;  /* 0x0000002404027981 */ /* 0x000ea4000c1e1b00 */
[----:B--2---:R-:W0:Y:S01]  /*12a0*/  F2I.S64.F64.TRUNC R2, R2 ;  /* 0x0000000200027311 */ /* 0x004e22000030d900 */
[----:B------:R-:W-:Y:S05]  /*12b0*/  BRA `(.L_x_12247) ;  /* 0x00000aa000007947 */ /* 0x000fea0003800000 */
.L_x_12242:
        /* <DEDUP_REMOVED lines=13> */
.L_x_12256:
[----:B------:R-:W2:Y:S02]  /*1390*/  LDG.E.64 R2, [R4.64] ;  /* 0x0000002404027981 */ /* 0x000ea4000c1e1b00 */
[----:B--2---:R-:W0:Y:S01]  /*13a0*/  F2I.S64.F64.TRUNC R2, R2 ;  /* 0x0000000200027311 */ /* 0x004e22000030d900 */
[----:B------:R-:W-:Y:S05]  /*13b0*/  BRA `(.L_x_12247) ;  /* 0x000009a000007947 */ /* 0x000fea0003800000 */
.L_x_12255:
        /* <DEDUP_REMOVED lines=27> */
.L_x_12258:
        /* <DEDUP_REMOVED lines=14> */
.L_x_12257:
[----:B------:R-:W2:Y:S02]  /*1650*/  LDG.E.U16 R2, [R4.64] ;  /* 0x0000002404027981 */ /* 0x000ea4000c1e1500 */
[----:B--2---:R-:W-:-:S06]  /*1660*/  PRMT R2, RZ, 0x5410, R2 ;  /* 0x00005410ff027816 */ /* 0x004fcc0000000002 */
[----:B------:R-:W0:Y:S01]  /*1670*/  F2I.S64.TRUNC R2, R2 ;  /* 0x0000000200027311 */ /* 0x000e22000020d900 */
[----:B------:R-:W-:Y:S05]  /*1680*/  BRA `(.L_x_12247) ;  /* 0x000006d000007947 */ /* 0x000fea0003800000 */
.L_x_12254:
        /* <DEDUP_REMOVED lines=11> */
.L_x_12261:
        /* <DEDUP_REMOVED lines=21> */
.L_x_12265:
[----:B------:R-:W-:Y:S05]  /*1890*/  BSYNC B1 ;  /* 0x0000000000017941 */ /* 0x000fea0003800000 */
.L_x_12264:
[----:B------:R-:W-:Y:S02]  /*18a0*/  LEA R3, R0, 0x3b800000, 0x17 ;  /* 0x3b80000000037811 */ /* 0x000fe400078eb8ff */
[----:B------:R-:W-:-:S04]  /*18b0*/  SHF.L.U32 R2, R2, 0x14, RZ ;  /* 0x0000001402027819 */ /* 0x000fc800000006ff */
[----:B------:R-:W-:Y:S02]  /*18c0*/  LOP3.LUT R2, R3, R2, R4, 0xfe, !PT ;  /* 0x0000000203027212 */ /* 0x000fe400078efe04 */
.L_x_12263:
[----:B------:R-:W-:Y:S05]  /*18d0*/  BSYNC B0 ;  /* 0x0000000000007941 */ /* 0x000fea0003800000 */
.L_x_12262:
[----:B------:R-:W0:Y:S01]  /*18e0*/  F2I.S64.TRUNC R2, R2 ;  /* 0x0000000200027311 */ /* 0x000e22000020d900 */
[----:B------:R-:W-:Y:S05]  /*18f0*/  BRA `(.L_x_12247) ;  /* 0x0000046000007947 */ /* 0x000fea0003800000 */
.L_x_12260:
        /* <DEDUP_REMOVED lines=21> */
.L_x_12269:
[----:B------:R-:W-:Y:S05]  /*1a50*/  BSYNC B1 ;  /* 0x0000000000017941 */ /* 0x000fea0003800000 */
.L_x_12268:
[----:B------:R-:W-:Y:S01]  /*1a60*/  IMAD.SHL.U32 R2, R2, 0x200000, RZ ;  /* 0x0020000002027824 */ /* 0x000fe200078e00ff */
[----:B------:R-:W-:-:S04]  /*1a70*/  LEA R3, R0, 0x37800000, 0x17 ;  /* 0x3780000000037811 */ /* 0x000fc800078eb8ff */
[----:B------:R-:W-:Y:S02]  /*1a80*/  LOP3.LUT R2, R3, R2, R4, 0xfe, !PT ;  /* 0x0000000203027212 */ /* 0x000fe400078efe04 */
.L_x_12267:
[----:B------:R-:W-:Y:S05]  /*1a90*/  BSYNC B0 ;  /* 0x0000000000007941 */ /* 0x000fea0003800000 */
.L_x_12266:
[----:B------:R-:W0:Y:S01]  /*1aa0*/  F2I.S64.TRUNC R2, R2 ;  /* 0x0000000200027311 */ /* 0x000e22000020d900 */
[----:B------:R-:W-:Y:S05]  /*1ab0*/  BRA `(.L_x_12247) ;  /* 0x000002a000007947 */ /* 0x000fea0003800000 */
.L_x_12259:
        /* <DEDUP_REMOVED lines=14> */
.L_x_12273:
[----:B------:R-:W-:Y:S05]  /*1ba0*/  BSYNC B0 ;  /* 0x0000000000007941 */ /* 0x000fea0003800000 */
.L_x_12272:
[----:B------:R-:W0:Y:S01]  /*1bb0*/  F2I.S64.TRUNC R2, R2 ;  /* 0x0000000200027311 */ /* 0x000e22000020d900 */
[----:B------:R-:W-:Y:S05]  /*1bc0*/  BRA `(.L_x_12247) ;  /* 0x0000019000007947 */ /* 0x000fea0003800000 */
.L_x_12246:
        /* <DEDUP_REMOVED lines=21> */
.L_x_12271:
[----:B------:R0:W5:Y:S01]  /*1d20*/  LDG.E.64 R2, [R4.64] ;  /* 0x0000002404027981 */ /* 0x000162000c1e1b00 */
[----:B------:R-:W-:Y:S05]  /*1d30*/  BRA `(.L_x_12247) ;  /* 0x0000002000007947 */ /* 0x000fea0003800000 */
.L_x_12270:
[----:B------:R0:W5:Y:S01]  /*1d40*/  LDG.E R2, [R4.64] ;  /* 0x0000002404027981 */ /* 0x000162000c1e1900 */
[----:B------:R-:W-:-:S03]  /*1d50*/  IMAD.MOV.U32 R3, RZ, RZ, RZ ;  /* 0x000000ffff037224 */ /* 0x000fc600078e00ff */
.L_x_12247:
        /* <DEDUP_REMOVED lines=50> */
.L_x_12279:
        /* <DEDUP_REMOVED lines=139> */
.L_x_12278:
        /* <DEDUP_REMOVED lines=76> */
.L_x_12281:
[----:B------:R-:W-:Y:S05]  /*2df0*/  BSYNC B1 ;  /* 0x0000000000017941 */ /* 0x000fea0003800000 */
.L_x_12280:
[----:B------:R-:W-:-:S04]  /*2e00*/  ISETP.NE.U32.AND P1, PT, R12, RZ, PT ;  /* 0x000000ff0c00720c */ /* 0x000fc80003f25070 */
[----:B------:R-:W-:-:S13]  /*2e10*/  ISETP.NE.OR.EX P0, PT, R0, RZ, P0, P1 ;  /* 0x000000ff0000720c */ /* 0x000fda0000705710 */
[----:B------:R-:W-:Y:S05]  /*2e20*/  @!P0 BRA `(.L_x_12282) ;  /* 0x000002a000008947 */ /* 0x000fea0003800000 */
.L_x_12277:
        /* <DEDUP_REMOVED lines=42> */
.L_x_12282:
[----:B------:R-:W-:Y:S05]  /*30d0*/  BSYNC B0 ;  /* 0x0000000000007941 */ /* 0x000fea0003800000 */
.L_x_12276:
        /* <DEDUP_REMOVED lines=49> */
.L_x_12274:
[----:B0----5:R-:W-:-:S04]  /*33f0*/  LEA R6, P0, R2, c[0x0][0x370], 0x3 ;  /* 0x0000dc0002067a11 */ /* 0x021fc800078018ff */
[----:B------:R-:W-:-:S06]  /*3400*/  LEA.HI.X R7, R2, c[0x0][0x374], R3, 0x3, P0 ;  /* 0x0000dd0002077a11 */ /* 0x000fcc00000f1c03 */
[----:B------:R-:W5:Y:S03]  /*3410*/  LDG.E.64 R6, [R6.64] ;  /* 0x0000002406067981 */ /* 0x000f66000c1e1b00 */
.L_x_12275:
        /* <DEDUP_REMOVED lines=21> */
.L_x_12284:
        /* <DEDUP_REMOVED lines=23> */
.L_x_12283:
        /* <DEDUP_REMOVED lines=11> */
.L_x_12286:
        /* <DEDUP_REMOVED lines=23> */
.L_x_12285:
        /* <DEDUP_REMOVED lines=28> */
.L_x_12290:
[----:B------:R0:W-:Y:S01]  /*3ac0*/  STG.E.U8 [R16.64], RZ ;  /* 0x000000ff10007986 */ /* 0x0001e2000c101124 */
[----:B------:R-:W-:Y:S05]  /*3ad0*/  BRA `(.L_x_12292) ;  /* 0x0000066000007947 */ /* 0x000fea0003800000 */
.L_x_12289:
        /* <DEDUP_REMOVED lines=8> */
.L_x_12294:
[----:B------:R0:W-:Y:S01]  /*3b60*/  STG.E [R16.64], RZ ;  /* 0x000000ff10007986 */ /* 0x0001e2000c101924 */
[----:B------:R-:W-:Y:S05]  /*3b70*/  BRA `(.L_x_12292) ;  /* 0x000005c000007947 */ /* 0x000fea0003800000 */
.L_x_12293:
[----:B------:R0:W-:Y:S01]  /*3b80*/  STG.E.U16 [R16.64], RZ ;  /* 0x000000ff10007986 */ /* 0x0001e2000c101524 */
[----:B------:R-:W-:Y:S05]  /*3b90*/  BRA `(.L_x_12292) ;  /* 0x000005a000007947 */ /* 0x000fea0003800000 */
.L_x_12288:
        /* <DEDUP_REMOVED lines=8> */
.L_x_12296:
[----:B------:R0:W-:Y:S01]  /*3c20*/  STG.E.U16 [R16.64], RZ ;  /* 0x000000ff10007986 */ /* 0x0001e2000c101524 */
[----:B------:R-:W-:Y:S05]  /*3c30*/  BRA `(.L_x_12292) ;  /* 0x0000050000007947 */ /* 0x000fea0003800000 */
.L_x_12295:
        /* <DEDUP_REMOVED lines=8> */
.L_x_12298:
[----:B------:R0:W-:Y:S01]  /*3cc0*/  STG.E [R16.64], RZ ;  /* 0x000000ff10007986 */ /* 0x0001e2000c101924 */
[----:B------:R-:W-:Y:S05]  /*3cd0*/  BRA `(.L_x_12292) ;  /* 0x0000046000007947 */ /* 0x000fea0003800000 */
.L_x_12297:
[----:B------:R0:W-:Y:S01]  /*3ce0*/  STG.E.64 [R16.64], RZ ;  /* 0x000000ff10007986 */ /* 0x0001e2000c101b24 */
[----:B------:R-:W-:Y:S05]  /*3cf0*/  BRA `(.L_x_12292) ;  /* 0x0000044000007947 */ /* 0x000fea0003800000 */
.L_x_12287:
        /* <DEDUP_REMOVED lines=10> */
.L_x_12301:
[----:B------:R0:W-:Y:S01]  /*3da0*/  STG.E.128 [R16.64], RZ ;  /* 0x000000ff10007986 */ /* 0x0001e2000c101d24 */
[----:B------:R-:W-:Y:S05]  /*3db0*/  BRA `(.L_x_12292) ;  /* 0x0000038000007947 */ /* 0x000fea0003800000 */
.L_x_12300:
        /* <DEDUP_REMOVED lines=8> */
.L_x_12303:
[----:B------:R0:W-:Y:S01]  /*3e40*/  STG.E.U8 [R16.64], RZ ;  /* 0x000000ff10007986 */ /* 0x0001e2000c101124 */
[----:B------:R-:W-:Y:S05]  /*3e50*/  BRA `(.L_x_12292) ;  /* 0x000002e000007947 */ /* 0x000fea0003800000 */
.L_x_12302:
[----:B------:R0:W-:Y:S01]  /*3e60*/  STG.E.U16 [R16.64], RZ ;  /* 0x000000ff10007986 */ /* 0x0001e2000c101524 */
[----:B------:R-:W-:Y:S05]  /*3e70*/  BRA `(.L_x_12292) ;  /* 0x000002c000007947 */ /* 0x000fea0003800000 */
.L_x_12299:
        /* <DEDUP_REMOVED lines=10> */
.L_x_12306:
[----:B------:R0:W-:Y:S01]  /*3f20*/  STG.E.U8 [R16.64], RZ ;  /* 0x000000ff10007986 */ /* 0x0001e2000c101124 */
[----:B------:R-:W-:Y:S05]  /*3f30*/  BRA `(.L_x_12292) ;  /* 0x0000020000007947 */ /* 0x000fea0003800000 */
.L_x_12305:
[----:B------:R0:W-:Y:S01]  /*3f40*/  STG.E.U8 [R16.64], RZ ;  /* 0x000000ff10007986 */ /* 0x0001e2000c101124 */
[----:B------:R-:W-:Y:S05]  /*3f50*/  BRA `(.L_x_12292) ;  /* 0x000001e000007947 */ /* 0x000fea0003800000 */
.L_x_12304:
[----:B------:R-:W-:-:S13]  /*3f60*/  ISETP.NE.AND P0, PT, R0, 0x1c, PT ;  /* 0x0000001c0000780c */ /* 0x000fda0003f05270 */
[----:B------:R-:W-:Y:S05]  /*3f70*/  @!P0 BRA `(.L_x_12307) ;  /* 0x000001b000008947 */ /* 0x000fea0003800000 */
[----:B------:R-:W-:-:S13]  /*3f80*/  ISETP.NE.AND P0, PT, R0, 0x1d, PT ;  /* 0x0000001d0000780c */ /* 0x000fda0003f05270 */
[----:B------:R-:W-:Y:S05]  /*3f90*/  @!P0 BRA `(.L_x_12308) ;  /* 0x0000017000008947 */ /* 0x000fea0003800000 */
[----:B------:R-:W-:-:S13]  /*3fa0*/  ISETP.NE.AND P0, PT, R0, 0x2c, PT ;  /* 0x0000002c0000780c */ /* 0x000fda0003f05270 */
[----:B------:R0:W-:Y:S01]  /*3fb0*/  @!P0 STG.E.U8 [R16.64], RZ ;  /* 0x000000ff10008986 */ /* 0x0001e2000c101124 */
[----:B------:R-:W-:Y:S05]  /*3fc0*/  @!P0 BRA `(.L_x_12292) ;  /* 0x0000017000008947 */ /* 0x000fea0003800000 */
.L_x_12291:
        /* <DEDUP_REMOVED lines=20> */
.L_x_12308:
[----:B------:R0:W-:Y:S01]  /*4110*/  STG.E.64 [R16.64], RZ ;  /* 0x000000ff10007986 */ /* 0x0001e2000c101b24 */
[----:B------:R-:W-:Y:S05]  /*4120*/  BRA `(.L_x_12292) ;  /* 0x0000001000007947 */ /* 0x000fea0003800000 */
.L_x_12307:
[----:B------:R0:W-:Y:S02]  /*4130*/  STG.E [R16.64], RZ ;  /* 0x000000ff10007986 */ /* 0x0001e4000c101924 */
.L_x_12292:
[----:B------:R-:W1:Y:S04]  /*4140*/  S2R R0, SR_TID.X ;  /* 0x0000000000007919 */ /* 0x000e680000002100 */
[----:B------:R-:W1:Y:S02]  /*4150*/  S2R R3, SR_CTAID.X ;  /* 0x0000000000037919 */ /* 0x000e640000002500 */
[----:B-1----:R-:W-:-:S05]  /*4160*/  IMAD R0, R3, 0x200, R0 ;  /* 0x0000020003007824 */ /* 0x002fca00078e0200 */
[----:B0-----:R-:W-:Y:S02]  /*4170*/  IADD3 R17, R0, 0x80, RZ ;  /* 0x0000008000117810 */ /* 0x001fe40007ffe0ff */
.L_x_12240:
[----:B------:R-:W-:Y:S05]  /*4180*/  BSYNC B6 ;  /* 0x0000000000067941 */ /* 0x000fea0003800000 */
.L_x_12239:
        /* <DEDUP_REMOVED lines=231> */
.L_x_12311:
        /* <DEDUP_REMOVED lines=19> */
.L_x_12315:
[----:B------:R0:W5:Y:S01]  /*5130*/  LDG.E.U8 R2, [R4.64] ;  /* 0x0000002404027981 */ /* 0x000162000c1e1100 */
[----:B------:R-:W-:Y:S01]  /*5140*/  HFMA2.MMA R3, -RZ, RZ, 0, 0 ;  /* 0x00000000ff037435 */ /* 0x000fe200000001ff */
[----:B------:R-:W-:Y:S05]  /*5150*/  BRA `(.L_x_12317) ;  /* 0x00000d5000007947 */ /* 0x000fea0003800000 */
.L_x_12314:
        /* <DEDUP_REMOVED lines=8> */
.L_x_12319:
[----:B------:R-:W2:Y:S02]  /*51e0*/  LDG.E R2, [R4.64] ;  /* 0x0000002404027981 */ /* 0x000ea4000c1e1900 */
[----:B--2---:R-:W-:Y:S01]  /*51f0*/  SHF.R.S32.HI R3, RZ, 0x1f, R2 ;  /* 0x0000001fff037819 */ /* 0x004fe20000011402 */
[----:B------:R-:W-:Y:S05]  /*5200*/  BRA `(.L_x_12317) ;  /* 0x00000ca000007947 */ /* 0x000fea0003800000 */
.L_x_12318:
[----:B------:R-:W2:Y:S02]  /*5210*/  LDG.E.S16 R2, [R4.64] ;  /* 0x0000002404027981 */ /* 0x000ea4000c1e1700 */
[----:B--2---:R-:W-:Y:S01]  /*5220*/  SHF.R.S32.HI R3, RZ, 0x1f, R2 ;  /* 0x0000001fff037819 */ /* 0x004fe20000011402 */
[----:B------:R-:W-:Y:S05]  /*5230*/  BRA `(.L_x_12317) ;  /* 0x00000c7000007947 */ /* 0x000fea0003800000 */
.L_x_12313:
        /* <DEDUP_REMOVED lines=9> */
.L_x_12321:
[----:B------:R-:W2:Y:S02]  /*52d0*/  LDG.E.U16 R4, [R4.64] ;  /* 0x0000002404047981 */ /* 0x000ea4000c1e1500 */
[----:B--2---:R-:W-:-:S06]  /*52e0*/  HADD2.F32 R2, -RZ, R4.H0_H0 ;  /* 0x20000004ff027230 */ /* 0x004fcc0000004100 */
[----:B------:R-:W0:Y:S01]  /*52f0*/  F2I.S64.TRUNC R2, R2 ;  /* 0x0000000200027311 */ /* 0x000e22000020d900 */
[----:B------:R-:W-:Y:S05]  /*5300*/  BRA `(.L_x_12317) ;  /* 0x00000ba000007947 */ /* 0x000fea0003800000 */
.L_x_12320:
        /* <DEDUP_REMOVED lines=9> */
.L_x_12323:
[----:B------:R-:W2:Y:S02]  /*53a0*/  LDG.E.U16 R4, [R4.64] ;  /* 0x0000002404047981 */ /* 0x000ea4000c1e1500 */
[----:B--2---:R-:W-:-:S06]  /*53b0*/  HADD2.F32 R2, -RZ, R4.H0_H0 ;  /* 0x20000004ff027230 */ /* 0x004fcc0000004100 */
[----:B------:R-:W0:Y:S01]  /*53c0*/  F2I.S64.TRUNC R2, R2 ;  /* 0x0000000200027311 */ /* 0x000e22000020d900 */
[----:B------:R-:W-:Y:S05]  /*53d0*/  BRA `(.L_x_12317) ;  /* 0x00000ad000007947 */ /* 0x000fea0003800000 */
.L_x_12322:
[----:B------:R-:W2:Y:S02]  /*53e0*/  LDG.E.64 R2, [R4.64] ;  /* 0x0000002404027981 */ /* 0x000ea4000c1e1b00 */
[----:B--2---:R-:W0:Y:S01]  /*53f0*/  F2I.S64.F64.TRUNC R2, R2 ;  /* 0x0000000200027311 */ /* 0x004e22000030d900 */
[----:B------:R-:W-:Y:S05]  /*5400*/  BRA `(.L_x_12317) ;  /* 0x00000aa000007947 */ /* 0x000fea0003800000 */
.L_x_12312:
        /* <DEDUP_REMOVED lines=13> */
.L_x_12326:
[----:B------:R-:W2:Y:S02]  /*54e0*/  LDG.E.64 R2, [R4.64] ;  /* 0x0000002404027981 */ /* 0x000ea4000c1e1b00 */
[----:B--2---:R-:W0:Y:S01]  /*54f0*/  F2I.S64.F64.TRUNC R2, R2 ;  /* 0x0000000200027311 */ /* 0x004e22000030d900 */
[----:B------:R-:W-:Y:S05]  /*5500*/  BRA `(.L_x_12317) ;  /* 0x000009a000007947 */ /* 0x000fea0003800000 */
.L_x_12325:
        /* <DEDUP_REMOVED lines=27> */
.L_x_12328:
        /* <DEDUP_REMOVED lines=14> */
.L_x_12327:
[----:B------:R-:W2:Y:S02]  /*57a0*/  LDG.E.U16 R2, [R4.64] ;  /* 0x0000002404027981 */ /* 0x000ea4000c1e1500 */
[----:B--2---:R-:W-:-:S06]  /*57b0*/  PRMT R2, RZ, 0x5410, R2 ;  /* 0x00005410ff027816 */ /* 0x004fcc0000000002 */
[----:B------:R-:W0:Y:S01]  /*57c0*/  F2I.S64.TRUNC R2, R2 ;  /* 0x0000000200027311 */ /* 0x000e22000020d900 */
[----:B------:R-:W-:Y:S05]  /*57d0*/  BRA `(.L_x_12317) ;  /* 0x000006d000007947 */ /* 0x000fea0003800000 */
.L_x_12324:
        /* <DEDUP_REMOVED lines=11> */
.L_x_12331:
        /* <DEDUP_REMOVED lines=21> */
.L_x_12335:
[----:B------:R-:W-:Y:S05]  /*59e0*/  BSYNC B1 ;  /* 0x0000000000017941 */ /* 0x000fea0003800000 */
.L_x_12334:
[----:B------:R-:W-:Y:S01]  /*59f0*/  IMAD.SHL.U32 R2, R2, 0x100000, RZ ;  /* 0x0010000002027824 */ /* 0x000fe200078e00ff */
[----:B------:R-:W-:-:S04]  /*5a00*/  LEA R3, R0, 0x3b800000, 0x17 ;  /* 0x3b80000000037811 */ /* 0x000fc800078eb8ff */
[----:B------:R-:W-:Y:S02]  /*5a10*/  LOP3.LUT R2, R3, R2, R4, 0xfe, !PT ;  /* 0x0000000203027212 */ /* 0x000fe400078efe04 */
.L_x_12333:
[----:B------:R-:W-:Y:S05]  /*5a20*/  BSYNC B0 ;  /* 0x0000000000007941 */ /* 0x000fea0003800000 */
.L_x_12332:
[----:B------:R-:W0:Y:S01]  /*5a30*/  F2I.S64.TRUNC R2, R2 ;  /* 0x0000000200027311 */ /* 0x000e22000020d900 */
[----:B------:R-:W-:Y:S05]  /*5a40*/  BRA `(.L_x_12317) ;  /* 0x0000046000007947 */ /* 0x000fea0003800000 */
.L_x_12330:
        /* <DEDUP_REMOVED lines=21> */
.L_x_12339:
[----:B------:R-:W-:Y:S05]  /*5ba0*/  BSYNC B1 ;  /* 0x0000000000017941 */ /* 0x000fea0003800000 */
.L_x_12338:
[----:B------:R-:W-:Y:S01]  /*5bb0*/  IMAD.SHL.U32 R2, R2, 0x200000, RZ ;  /* 0x0020000002027824 */ /* 0x000fe200078e00ff */
[----:B------:R-:W-:-:S04]  /*5bc0*/  LEA R3, R0, 0x37800000, 0x17 ;  /* 0x3780000000037811 */ /* 0x000fc800078eb8ff */
[----:B------:R-:W-:Y:S02]  /*5bd0*/  LOP3.LUT R2, R3, R2, R4, 0xfe, !PT ;  /* 0x0000000203027212 */ /* 0x000fe400078efe04 */
.L_x_12337:
[----:B------:R-:W-:Y:S05]  /*5be0*/  BSYNC B0 ;  /* 0x0000000000007941 */ /* 0x000fea0003800000 */
.L_x_12336:
[----:B------:R-:W0:Y:S01]  /*5bf0*/  F2I.S64.TRUNC R2, R2 ;  /* 0x0000000200027311 */ /* 0x000e22000020d900 */
[----:B------:R-:W-:Y:S05]  /*5c00*/  BRA `(.L_x_12317) ;  /* 0x000002a000007947 */ /* 0x000fea0003800000 */
.L_x_12329:
        /* <DEDUP_REMOVED lines=14> */
.L_x_12343:
[----:B------:R-:W-:Y:S05]  /*5cf0*/  BSYNC B0 ;  /* 0x0000000000007941 */ /* 0x000fea0003800000 */
.L_x_12342:
[----:B------:R-:W0:Y:S01]  /*5d00*/  F2I.S64.TRUNC R2, R2 ;  /* 0x0000000200027311 */ /* 0x000e22000020d900 */
[----:B------:R-:W-:Y:S05]  /*5d10*/  BRA `(.L_x_12317) ;  /* 0x0000019000007947 */ /* 0x000fea0003800000 */
.L_x_12316:
        /* <DEDUP_REMOVED lines=21> */
.L_x_12341:
[----:B------:R0:W5:Y:S01]  /*5e70*/  LDG.E.64 R2, [R4.64] ;  /* 0x0000002404027981 */ /* 0x000162000c1e1b00 */
[----:B------:R-:W-:Y:S05]  /*5e80*/  BRA `(.L_x_12317) ;  /* 0x0000002000007947 */ /* 0x000fea0003800000 */
.L_x_12340:
[----:B------:R0:W5:Y:S01]  /*5e90*/  LDG.E R2, [R4.64] ;  /* 0x0000002404027981 */ /* 0x000162000c1e1900 */
[----:B------:R-:W-:-:S03]  /*5ea0*/  IMAD.MOV.U32 R3, RZ, RZ, RZ ;  /* 0x000000ffff037224 */ /* 0x000fc600078e00ff */
.L_x_12317:
        /* <DEDUP_REMOVED lines=50> */
.L_x_12349:
        /* <DEDUP_REMOVED lines=139> */
.L_x_12348:
        /* <DEDUP_REMOVED lines=76> */
.L_x_12351:
[----:B------:R-:W-:Y:S05]  /*6f40*/  BSYNC B1 ;  /* 0x0000000000017941 */ /* 0x000fea0003800000 */
.L_x_12350:
[----:B------:R-:W-:-:S04]  /*6f50*/  ISETP.NE.U32.AND P1, PT, R12, RZ, PT ;  /* 0x000000ff0c00720c */ /* 0x000fc80003f25070 */
[----:B------:R-:W-:-:S13]  /*6f60*/  ISETP.NE.OR.EX P0, PT, R0, RZ, P0, P1 ;  /* 0x000000ff0000720c */ /* 0x000fda0000705710 */
[----:B------:R-:W-:Y:S05]  /*6f70*/  @!P0 BRA `(.L_x_12352) ;  /* 0x000002a000008947 */ /* 0x000fea0003800000 */
.L_x_12347:
        /* <DEDUP_REMOVED lines=42> */
.L_x_12352:
[----:B------:R-:W-:Y:S05]  /*7220*/  BSYNC B0 ;  /* 0x0000000000007941 */ /* 0x000fea0003800000 */
.L_x_12346:
        /* <DEDUP_REMOVED lines=48> */
.L_x_12344:
[----:B0----5:R-:W-:-:S04]  /*7530*/  LEA R6, P0, R2, c[0x0][0x370], 0x3 ;  /* 0x0000dc0002067a11 */ /* 0x021fc800078018ff */
[----:B------:R-:W-:-:S06]  /*7540*/  LEA.HI.X R7, R2, c[0x0][0x374], R3, 0x3, P0 ;  /* 0x0000dd0002077a11 */ /* 0x000fcc00000f1c03 */
[----:B------:R-:W5:Y:S03]  /*7550*/  LDG.E.64 R6, [R6.64] ;  /* 0x0000002406067981 */ /* 0x000f66000c1e1b00 */
.L_x_12345:
        /* <DEDUP_REMOVED lines=24> */
.L_x_12354:
        /* <DEDUP_REMOVED lines=23> */
.L_x_12353:
[----:B0-----:R-:W-:Y:S05]  /*7850*/  @!P0 BRA `(.L_x_12355) ;  /* 0x0000018000008947 */ /* 0x001fea0003800000 */
[----:B------:R-:W-:Y:S02]  /*7860*/  BSSY B0, `(.L_x_12355) ;  /* 0x0000017000007945 */ /* 0x000fe40003800000 */
.L_x_12356:
        /* <DEDUP_REMOVED lines=23> */
.L_x_12355:
        /* <DEDUP_REMOVED lines=28> */
.L_x_12360:
[----:B------:R0:W-:Y:S01]  /*7ba0*/  STG.E.U8 [R18.64], RZ ;  /* 0x000000ff12007986 */ /* 0x0001e2000c101124 */
[----:B------:R-:W-:Y:S05]  /*7bb0*/  BRA `(.L_x_12362) ;  /* 0x0000066000007947 */ /* 0x000fea0003800000 */
.L_x_12359:
        /* <DEDUP_REMOVED lines=8> */
.L_x_12364:
[----:B------:R0:W-:Y:S01]  /*7c40*/  STG.E [R18.64], RZ ;  /* 0x000000ff12007986 */ /* 0x0001e2000c101924 */
[----:B------:R-:W-:Y:S05]  /*7c50*/  BRA `(.L_x_12362) ;  /* 0x000005c000007947 */ /* 0x000fea0003800000 */
.L_x_12363:
[----:B------:R0:W-:Y:S01]  /*7c60*/  STG.E.U16 [R18.64], RZ ;  /* 0x000000ff12007986 */ /* 0x0001e2000c101524 */
[----:B------:R-:W-:Y:S05]  /*7c70*/  BRA `(.L_x_12362) ;  /* 0x000005a000007947 */ /* 0x000fea0003800000 */
.L_x_12358:
        /* <DEDUP_REMOVED lines=8> */
.L_x_12366:
[----:B------:R0:W-:Y:S01]  /*7d00*/  STG.E.U16 [R18.64], RZ ;  /* 0x000000ff12007986 */ /* 0x0001e2000c101524 */
[----:B------:R-:W-:Y:S05]  /*7d10*/  BRA `(.L_x_12362) ;  /* 0x0000050000007947 */ /* 0x000fea0003800000 */
.L_x_12365:
        /* <DEDUP_REMOVED lines=8> */
.L_x_12368:
[----:B------:R0:W-:Y:S01]  /*7da0*/  STG.E [R18.64], RZ ;  /* 0x000000ff12007986 */ /* 0x0001e2000c101924 */
[----:B------:R-:W-:Y:S05]  /*7db0*/  BRA `(.L_x_12362) ;  /* 0x0000046000007947 */ /* 0x000fea0003800000 */
.L_x_12367:
[----:B------:R0:W-:Y:S01]  /*7dc0*/  STG.E.64 [R18.64], RZ ;  /* 0x000000ff12007986 */ /* 0x0001e2000c101b24 */
[----:B------:R-:W-:Y:S05]  /*7dd0*/  BRA `(.L_x_12362) ;  /* 0x0000044000007947 */ /* 0x000fea0003800000 */
.L_x_12357:
        /* <DEDUP_REMOVED lines=10> */
.L_x_12371:
[----:B------:R0:W-:Y:S01]  /*7e80*/  STG.E.128 [R18.64], RZ ;  /* 0x000000ff12007986 */ /* 0x0001e2000c101d24 */
[----:B------:R-:W-:Y:S05]  /*7e90*/  BRA `(.L_x_12362) ;  /* 0x0000038000007947 */ /* 0x000fea0003800000 */
.L_x_12370:
        /* <DEDUP_REMOVED lines=8> */
.L_x_12373:
[----:B------:R0:W-:Y:S01]  /*7f20*/  STG.E.U8 [R18.64], RZ ;  /* 0x000000ff12007986 */ /* 0x0001e2000c101124 */
[----:B------:R-:W-:Y:S05]  /*7f30*/  BRA `(.L_x_12362) ;  /* 0x000002e000007947 */ /* 0x000fea0003800000 */
.L_x_12372:
[----:B------:R0:W-:Y:S01]  /*7f40*/  STG.E.U16 [R18.64], RZ ;  /* 0x000000ff12007986 */ /* 0x0001e2000c101524 */
[----:B------:R-:W-:Y:S05]  /*7f50*/  BRA `(.L_x_12362) ;  /* 0x000002c000007947 */ /* 0x000fea0003800000 */
.L_x_12369:
        /* <DEDUP_REMOVED lines=10> */
.L_x_12376:
[----:B------:R0:W-:Y:S01]  /*8000*/  STG.E.U8 [R18.64], RZ ;  /* 0x000000ff12007986 */ /* 0x0001e2000c101124 */
[----:B------:R-:W-:Y:S05]  /*8010*/  BRA `(.L_x_12362) ;  /* 0x0000020000007947 */ /* 0x000fea0003800000 */
.L_x_12375:
[----:B------:R0:W-:Y:S01]  /*8020*/  STG.E.U8 [R18.64], RZ ;  /* 0x000000ff12007986 */ /* 0x0001e2000c101124 */
[----:B------:R-:W-:Y:S05]  /*8030*/  BRA `(.L_x_12362) ;  /* 0x000001e000007947 */ /* 0x000fea0003800000 */
.L_x_12374:
[----:B------:R-:W-:-:S13]  /*8040*/  ISETP.NE.AND P0, PT, R0, 0x1c, PT ;  /* 0x0000001c0000780c */ /* 0x000fda0003f05270 */
[----:B------:R-:W-:Y:S05]  /*8050*/  @!P0 BRA `(.L_x_12377) ;  /* 0x000001b000008947 */ /* 0x000fea0003800000 */
[----:B------:R-:W-:-:S13]  /*8060*/  ISETP.NE.AND P0, PT, R0, 0x1d, PT ;  /* 0x0000001d0000780c */ /* 0x000fda0003f05270 */
[----:B------:R-:W-:Y:S05]  /*8070*/  @!P0 BRA `(.L_x_12378) ;  /* 0x0000017000008947 */ /* 0x000fea0003800000 */
[----:B------:R-:W-:-:S13]  /*8080*/  ISETP.NE.AND P0, PT, R0, 0x2c, PT ;  /* 0x0000002c0000780c */ /* 0x000fda0003f05270 */
[----:B------:R0:W-:Y:S01]  /*8090*/  @!P0 STG.E.U8 [R18.64], RZ ;  /* 0x000000ff12008986 */ /* 0x0001e2000c101124 */
[----:B------:R-:W-:Y:S05]  /*80a0*/  @!P0 BRA `(.L_x_12362) ;  /* 0x0000017000008947 */ /* 0x000fea0003800000 */
.L_x_12361:
        /* <DEDUP_REMOVED lines=20> */
.L_x_12378:
[----:B------:R0:W-:Y:S01]  /*81f0*/  STG.E.64 [R18.64], RZ ;  /* 0x000000ff12007986 */ /* 0x0001e2000c101b24 */
[----:B------:R-:W-:Y:S05]  /*8200*/  BRA `(.L_x_12362) ;  /* 0x0000001000007947 */ /* 0x000fea0003800000 */
.L_x_12377:
[----:B------:R0:W-:Y:S02]  /*8210*/  STG.E [R18.64], RZ ;  /* 0x000000ff12007986 */ /* 0x0001e4000c101924 */
.L_x_12362:
        /* <DEDUP_REMOVED lines=231> */
.L_x_12379:
        /* <DEDUP_REMOVED lines=19> */
.L_x_12383:
[----:B------:R0:W5:Y:S01]  /*91c0*/  LDG.E.U8 R2, [R4.64] ;  /* 0x0000002404027981 */ /* 0x000162000c1e1100 */
[----:B------:R-:W-:Y:S01]  /*91d0*/  IMAD.MOV.U32 R3, RZ, RZ, RZ ;  /* 0x000000ffff037224 */ /* 0x000fe200078e00ff */
[----:B------:R-:W-:Y:S05]  /*91e0*/  BRA `(.L_x_12385) ;  /* 0x00000d5000007947 */ /* 0x000fea0003800000 */
.L_x_12382:
        /* <DEDUP_REMOVED lines=8> */
.L_x_12387:
[----:B------:R-:W2:Y:S02]  /*9270*/  LDG.E R2, [R4.64] ;  /* 0x0000002404027981 */ /* 0x000ea4000c1e1900 */
[----:B--2---:R-:W-:Y:S01]  /*9280*/  SHF.R.S32.HI R3, RZ, 0x1f, R2 ;  /* 0x0000001fff037819 */ /* 0x004fe20000011402 */
[----:B------:R-:W-:Y:S05]  /*9290*/  BRA `(.L_x_12385) ;  /* 0x00000ca000007947 */ /* 0x000fea0003800000 */
.L_x_12386:
[----:B------:R-:W2:Y:S02]  /*92a0*/  LDG.E.S16 R2, [R4.64] ;  /* 0x0000002404027981 */ /* 0x000ea4000c1e1700 */
[----:B--2---:R-:W-:Y:S01]  /*92b0*/  SHF.R.S32.HI R3, RZ, 0x1f, R2 ;  /* 0x0000001fff037819 */ /* 0x004fe20000011402 */
[----:B------:R-:W-:Y:S05]  /*92c0*/  BRA `(.L_x_12385) ;  /* 0x00000c7000007947 */ /* 0x000fea0003800000 */
.L_x_12381:
        /* <DEDUP_REMOVED lines=9> */
.L_x_12389:
[----:B------:R-:W2:Y:S02]  /*9360*/  LDG.E.U16 R4, [R4.64] ;  /* 0x0000002404047981 */ /* 0x000ea4000c1e1500 */
[----:B--2---:R-:W-:-:S06]  /*9370*/  HADD2.F32 R2, -RZ, R4.H0_H0 ;  /* 0x20000004ff027230 */ /* 0x004fcc0000004100 */
[----:B------:R-:W0:Y:S01]  /*9380*/  F2I.S64.TRUNC R2, R2 ;  /* 0x0000000200027311 */ /* 0x000e22000020d900 */
[----:B------:R-:W-:Y:S05]  /*9390*/  BRA `(.L_x_12385) ;  /* 0x00000ba000007947 */ /* 0x000fea0003800000 */
.L_x_12388:
        /* <DEDUP_REMOVED lines=9> */
.L_x_12391:
[----:B------:R-:W2:Y:S02]  /*9430*/  LDG.E.U16 R4, [R4.64] ;  /* 0x0000002404047981 */ /* 0x000ea4000c1e1500 */
[----:B--2---:R-:W-:-:S06]  /*9440*/  HADD2.F32 R2, -RZ, R4.H0_H0 ;  /* 0x20000004ff027230 */ /* 0x004fcc0000004100 */
[----:B------:R-:W0:Y:S01]  /*9450*/  F2I.S64.TRUNC R2, R2 ;  /* 0x0000000200027311 */ /* 0x000e22000020d900 */
[----:B------:R-:W-:Y:S05]  /*9460*/  BRA `(.L_x_12385) ;  /* 0x00000ad000007947 */ /* 0x000fea0003800000 */
.L_x_12390:
[----:B------:R-:W2:Y:S02]  /*9470*/  LDG.E.64 R2, [R4.64] ;  /* 0x0000002404027981 */ /* 0x000ea4000c1e1b00 */
[----:B--2---:R-:W0:Y:S01]  /*9480*/  F2I.S64.F64.TRUNC R2, R2 ;  /* 0x0000000200027311 */ /* 0x004e22000030d900 */
[----:B------:R-:W-:Y:S05]  /*9490*/  BRA `(.L_x_12385) ;  /* 0x00000aa000007947 */ /* 0x000fea0003800000 */
.L_x_12380:
        /* <DEDUP_REMOVED lines=13> */
.L_x_12394:
[----:B------:R-:W2:Y:S02]  /*9570*/  LDG.E.64 R2, [R4.64] ;  /* 0x0000002404027981 */ /* 0x000ea4000c1e1b00 */
[----:B--2---:R-:W0:Y:S01]  /*9580*/  F2I.S64.F64.TRUNC R2, R2 ;  /* 0x0000000200027311 */ /* 0x004e22000030d900 */
[----:B------:R-:W-:Y:S05]  /*9590*/  BRA `(.L_x_12385) ;  /* 0x000009a000007947 */ /* 0x000fea0003800000 */
.L_x_12393:
        /* <DEDUP_REMOVED lines=27> */
.L_x_12396:
        /* <DEDUP_REMOVED lines=14> */
.L_x_12395:
[----:B------:R-:W2:Y:S02]  /*9830*/  LDG.E.U16 R2, [R4.64] ;  /* 0x0000002404027981 */ /* 0x000ea4000c1e1500 */
[----:B--2---:R-:W-:-:S06]  /*9840*/  PRMT R2, RZ, 0x5410, R2 ;  /* 0x00005410ff027816 */ /* 0x004fcc0000000002 */
[----:B------:R-:W0:Y:S01]  /*9850*/  F2I.S64.TRUNC R2, R2 ;  /* 0x0000000200027311 */ /* 0x000e22000020d900 */
[----:B------:R-:W-:Y:S05]  /*9860*/  BRA `(.L_x_12385) ;  /* 0x000006d000007947 */ /* 0x000fea0003800000 */
.L_x_12392:
        /* <DEDUP_REMOVED lines=11> */
.L_x_12399:
        /* <DEDUP_REMOVED lines=21> */
.L_x_12403:
[----:B------:R-:W-:Y:S05]  /*9a70*/  BSYNC B1 ;  /* 0x0000000000017941 */ /* 0x000fea0003800000 */
.L_x_12402:
[----:B------:R-:W-:Y:S01]  /*9a80*/  IMAD.SHL.U32 R2, R2, 0x100000, RZ ;  /* 0x0010000002027824 */ /* 0x000fe200078e00ff */
[----:B------:R-:W-:-:S04]  /*9a90*/  LEA R3, R0, 0x3b800000, 0x17 ;  /* 0x3b80000000037811 */ /* 0x000fc800078eb8ff */
[----:B------:R-:W-:Y:S02]  /*9aa0*/  LOP3.LUT R2, R3, R2, R4, 0xfe, !PT ;  /* 0x0000000203027212 */ /* 0x000fe400078efe04 */
.L_x_12401:
[----:B------:R-:W-:Y:S05]  /*9ab0*/  BSYNC B0 ;  /* 0x0000000000007941 */ /* 0x000fea0003800000 */
.L_x_12400:
[----:B------:R-:W0:Y:S01]  /*9ac0*/  F2I.S64.TRUNC R2, R2 ;  /* 0x0000000200027311 */ /* 0x000e22000020d900 */
[----:B------:R-:W-:Y:S05]  /*9ad0*/  BRA `(.L_x_12385) ;  /* 0x0000046000007947 */ /* 0x000fea0003800000 */
.L_x_12398:
        /* <DEDUP_REMOVED lines=21> */
.L_x_12407:
[----:B------:R-:W-:Y:S05]  /*9c30*/  BSYNC B1 ;  /* 0x0000000000017941 */ /* 0x000fea0003800000 */
.L_x_12406:
[----:B------:R-:W-:Y:S01]  /*9c40*/  IMAD.SHL.U32 R2, R2, 0x200000, RZ ;  /* 0x0020000002027824 */ /* 0x000fe200078e00ff */
[----:B------:R-:W-:-:S04]  /*9c50*/  LEA R3, R0, 0x37800000, 0x17 ;  /* 0x3780000000037811 */ /* 0x000fc800078eb8ff */
[----:B------:R-:W-:Y:S02]  /*9c60*/  LOP3.LUT R2, R3, R2, R4, 0xfe, !PT ;  /* 0x0000000203027212 */ /* 0x000fe400078efe04 */
.L_x_12405:
[----:B------:R-:W-:Y:S05]  /*9c70*/  BSYNC B0 ;  /* 0x0000000000007941 */ /* 0x000fea0003800000 */
.L_x_12404:
[----:B------:R-:W0:Y:S01]  /*9c80*/  F2I.S64.TRUNC R2, R2 ;  /* 0x0000000200027311 */ /* 0x000e22000020d900 */
[----:B------:R-:W-:Y:S05]  /*9c90*/  BRA `(.L_x_12385) ;  /* 0x000002a000007947 */ /* 0x000fea0003800000 */
.L_x_12397:
        /* <DEDUP_REMOVED lines=14> */
.L_x_12411:
[----:B------:R-:W-:Y:S05]  /*9d80*/  BSYNC B0 ;  /* 0x0000000000007941 */ /* 0x000fea0003800000 */
.L_x_12410:
[----:B------:R-:W0:Y:S01]  /*9d90*/  F2I.S64.TRUNC R2, R2 ;  /* 0x0000000200027311 */ /* 0x000e22000020d900 */
[----:B------:R-:W-:Y:S05]  /*9da0*/  BRA `(.L_x_12385) ;  /* 0x0000019000007947 */ /* 0x000fea0003800000 */
.L_x_12384:
        /* <DEDUP_REMOVED lines=21> */
.L_x_12409:
[----:B------:R0:W5:Y:S01]  /*9f00*/  LDG.E.64 R2, [R4.64] ;  /* 0x0000002404027981 */ /* 0x000162000c1e1b00 */
[----:B------:R-:W-:Y:S05]  /*9f10*/  BRA `(.L_x_12385) ;  /* 0x0000002000007947 */ /* 0x000fea0003800000 */
.L_x_12408:
[----:B------:R0:W5:Y:S01]  /*9f20*/  LDG.E R2, [R4.64] ;  /* 0x0000002404027981 */ /* 0x000162000c1e1900 */
[----:B------:R-:W-:-:S03]  /*9f30*/  HFMA2.MMA R3, -RZ, RZ, 0, 0 ;  /* 0x00000000ff037435 */ /* 0x000fc600000001ff */
.L_x_12385:
        /* <DEDUP_REMOVED lines=50> */
.L_x_12417:
        /* <DEDUP_REMOVED lines=139> */
.L_x_12416:
        /* <DEDUP_REMOVED lines=76> */
.L_x_12419:
[----:B------:R-:W-:Y:S05]  /*afd0*/  BSYNC B1 ;  /* 0x0000000000017941 */ /* 0x000fea0003800000 */
.L_x_12418:
[----:B------:R-:W-:-:S04]  /*afe0*/  ISETP.NE.U32.AND P1, PT, R12, RZ, PT ;  /* 0x000000ff0c00720c */ /* 0x000fc80003f25070 */
[----:B------:R-:W-:-:S13]  /*aff0*/  ISETP.NE.OR.EX P0, PT, R0, RZ, P0, P1 ;  /* 0x000000ff0000720c */ /* 0x000fda0000705710 */
[----:B------:R-:W-:Y:S05]  /*b000*/  @!P0 BRA `(.L_x_12420) ;  /* 0x000002a000008947 */ /* 0x000fea0003800000 */
.L_x_12415:
        /* <DEDUP_REMOVED lines=42> */
.L_x_12420:
[----:B------:R-:W-:Y:S05]  /*b2b0*/  BSYNC B0 ;  /* 0x0000000000007941 */ /* 0x000fea0003800000 */
.L_x_12414:
        /* <DEDUP_REMOVED lines=48> */
.L_x_12412:
[----:B0----5:R-:W-:-:S04]  /*b5c0*/  LEA R6, P0, R2, c[0x0][0x370], 0x3 ;  /* 0x0000dc0002067a11 */ /* 0x021fc800078018ff */
[----:B------:R-:W-:-:S06]  /*b5d0*/  LEA.HI.X R7, R2, c[0x0][0x374], R3, 0x3, P0 ;  /* 0x0000dd0002077a11 */ /* 0x000fcc00000f1c03 */
[----:B------:R-:W5:Y:S03]  /*b5e0*/  LDG.E.64 R6, [R6.64] ;  /* 0x0000002406067981 */ /* 0x000f66000c1e1b00 */
.L_x_12413:
        /* <DEDUP_REMOVED lines=24> */
.L_x_12422:
        /* <DEDUP_REMOVED lines=23> */
.L_x_12421:
[----:B0-----:R-:W-:Y:S05]  /*b8e0*/  @!P0 BRA `(.L_x_12423) ;  /* 0x0000018000008947 */ /* 0x001fea0003800000 */
[----:B------:R-:W-:Y:S02]  /*b8f0*/  BSSY B0, `(.L_x_12423) ;  /* 0x0000017000007945 */ /* 0x000fe40003800000 */
.L_x_12424:
        /* <DEDUP_REMOVED lines=23> */
.L_x_12423:
        /* <DEDUP_REMOVED lines=28> */
.L_x_12428:
[----:B------:R0:W-:Y:S01]  /*bc30*/  STG.E.U8 [R18.64], RZ ;  /* 0x000000ff12007986 */ /* 0x0001e2000c101124 */
[----:B------:R-:W-:Y:S05]  /*bc40*/  BRA `(.L_x_12430) ;  /* 0x0000066000007947 */ /* 0x000fea0003800000 */
.L_x_12427:
        /* <DEDUP_REMOVED lines=8> */
.L_x_12432:
[----:B------:R0:W-:Y:S01]  /*bcd0*/  STG.E [R18.64], RZ ;  /* 0x000000ff12007986 */ /* 0x0001e2000c101924 */
[----:B------:R-:W-:Y:S05]  /*bce0*/  BRA `(.L_x_12430) ;  /* 0x000005c000007947 */ /* 0x000fea0003800000 */
.L_x_12431:
[----:B------:R0:W-:Y:S01]  /*bcf0*/  STG.E.U16 [R18.64], RZ ;  /* 0x000000ff12007986 */ /* 0x0001e2000c101524 */
[----:B------:R-:W-:Y:S05]  /*bd00*/  BRA `(.L_x_12430) ;  /* 0x000005a000007947 */ /* 0x000fea0003800000 */
.L_x_12426:
        /* <DEDUP_REMOVED lines=8> */
.L_x_12434:
[----:B------:R0:W-:Y:S01]  /*bd90*/  STG.E.U16 [R18.64], RZ ;  /* 0x000000ff12007986 */ /* 0x0001e2000c101524 */
[----:B------:R-:W-:Y:S05]  /*bda0*/  BRA `(.L_x_12430) ;  /* 0x0000050000007947 */ /* 0x000fea0003800000 */
.L_x_12433:
        /* <DEDUP_REMOVED lines=8> */
.L_x_12436:
[----:B------:R0:W-:Y:S01]  /*be30*/  STG.E [R18.64], RZ ;  /* 0x000000ff12007986 */ /* 0x0001e2000c101924 */
[----:B------:R-:W-:Y:S05]  /*be40*/  BRA `(.L_x_12430) ;  /* 0x0000046000007947 */ /* 0x000fea0003800000 */
.L_x_12435:
[----:B------:R0:W-:Y:S01]  /*be50*/  STG.E.64 [R18.64], RZ ;  /* 0x000000ff12007986 */ /* 0x0001e2000c101b24 */
[----:B------:R-:W-:Y:S05]  /*be60*/  BRA `(.L_x_12430) ;  /* 0x0000044000007947 */ /* 0x000fea0003800000 */
.L_x_12425:
        /* <DEDUP_REMOVED lines=10> */
.L_x_12439:
[----:B------:R0:W-:Y:S01]  /*bf10*/  STG.E.128 [R18.64], RZ ;  /* 0x000000ff12007986 */ /* 0x0001e2000c101d24 */
[----:B------:R-:W-:Y:S05]  /*bf20*/  BRA `(.L_x_12430) ;  /* 0x0000038000007947 */ /* 0x000fea0003800000 */
.L_x_12438:
        /* <DEDUP_REMOVED lines=8> */
.L_x_12441:
[----:B------:R0:W-:Y:S01]  /*bfb0*/  STG.E.U8 [R18.64], RZ ;  /* 0x000000ff12007986 */ /* 0x0001e2000c101124 */
[----:B------:R-:W-:Y:S05]  /*bfc0*/  BRA `(.L_x_12430) ;  /* 0x000002e000007947 */ /* 0x000fea0003800000 */
.L_x_12440:
[----:B------:R0:W-:Y:S01]  /*bfd0*/  STG.E.U16 [R18.64], RZ ;  /* 0x000000ff12007986 */ /* 0x0001e2000c101524 */
[----:B------:R-:W-:Y:S05]  /*bfe0*/  BRA `(.L_x_12430) ;  /* 0x000002c000007947 */ /* 0x000fea0003800000 */
.L_x_12437:
        /* <DEDUP_REMOVED lines=10> */
.L_x_12444:
[----:B------:R0:W-:Y:S01]  /*c090*/  STG.E.U8 [R18.64], RZ ;  /* 0x000000ff12007986 */ /* 0x0001e2000c101124 */
[----:B------:R-:W-:Y:S05]  /*c0a0*/  BRA `(.L_x_12430) ;  /* 0x0000020000007947 */ /* 0x000fea0003800000 */
.L_x_12443:
[----:B------:R0:W-:Y:S01]  /*c0b0*/  STG.E.U8 [R18.64], RZ ;  /* 0x000000ff12007986 */ /* 0x0001e2000c101124 */
[----:B------:R-:W-:Y:S05]  /*c0c0*/  BRA `(.L_x_12430) ;  /* 0x000001e000007947 */ /* 0x000fea0003800000 */
.L_x_12442:
[----:B------:R-:W-:-:S13]  /*c0d0*/  ISETP.NE.AND P0, PT, R0, 0x1c, PT ;  /* 0x0000001c0000780c */ /* 0x000fda0003f05270 */
[----:B------:R-:W-:Y:S05]  /*c0e0*/  @!P0 BRA `(.L_x_12445) ;  /* 0x000001b000008947 */ /* 0x000fea0003800000 */
[----:B------:R-:W-:-:S13]  /*c0f0*/  ISETP.NE.AND P0, PT, R0, 0x1d, PT ;  /* 0x0000001d0000780c */ /* 0x000fda0003f05270 */
[----:B------:R-:W-:Y:S05]  /*c100*/  @!P0 BRA `(.L_x_12446) ;  /* 0x0000017000008947 */ /* 0x000fea0003800000 */
[----:B------:R-:W-:-:S13]  /*c110*/  ISETP.NE.AND P0, PT, R0, 0x2c, PT ;  /* 0x0000002c0000780c */ /* 0x000fda0003f05270 */
[----:B------:R0:W-:Y:S01]  /*c120*/  @!P0 STG.E.U8 [R18.64], RZ ;  /* 0x000000ff12008986 */ /* 0x0001e2000c101124 */
[----:B------:R-:W-:Y:S05]  /*c130*/  @!P0 BRA `(.L_x_12430) ;  /* 0x0000017000008947 */ /* 0x000fea0003800000 */
.L_x_12429:
        /* <DEDUP_REMOVED lines=20> */
.L_x_12446:
[----:B------:R0:W-:Y:S01]  /*c280*/  STG.E.64 [R18.64], RZ ;  /* 0x000000ff12007986 */ /* 0x0001e2000c101b24 */
[----:B------:R-:W-:Y:S05]  /*c290*/  BRA `(.L_x_12430) ;  /* 0x0000001000007947 */ /* 0x000fea0003800000 */
.L_x_12445:
[----:B------:R0:W-:Y:S02]  /*c2a0*/  STG.E [R18.64], RZ ;  /* 0x000000ff12007986 */ /* 0x0001e4000c101924 */
.L_x_12430:
[----:B------:R-:W-:Y:S02]  /*c2b0*/  IADD3 R17, R17, 0x80, RZ ;  /* 0x0000008011117810 */ /* 0x000fe40007ffe0ff */
.L_x_12310:
[----:B------:R-:W-:Y:S05]  /*c2c0*/  BSYNC B6 ;  /* 0x0000000000067941 */ /* 0x000fea0003800000 */
.L_x_12309:
        /* <DEDUP_REMOVED lines=230> */
.L_x_12447:
        /* <DEDUP_REMOVED lines=19> */
.L_x_12451:
[----:B------:R1:W5:Y:S01]  /*d260*/  LDG.E.U8 R2, [R4.64] ;  /* 0x0000002404027981 */ /* 0x000362000c1e1100 */
[----:B------:R-:W-:Y:S01]  /*d270*/  IMAD.MOV.U32 R3, RZ, RZ, RZ ;  /* 0x000000ffff037224 */ /* 0x000fe200078e00ff */
[----:B------:R-:W-:Y:S05]  /*d280*/  BRA `(.L_x_12453) ;  /* 0x00000d5000007947 */ /* 0x000fea0003800000 */
.L_x_12450:
        /* <DEDUP_REMOVED lines=8> */
.L_x_12455:
[----:B------:R-:W2:Y:S02]  /*d310*/  LDG.E R2, [R4.64] ;  /* 0x0000002404027981 */ /* 0x000ea4000c1e1900 */
[----:B--2---:R-:W-:Y:S01]  /*d320*/  SHF.R.S32.HI R3, RZ, 0x1f, R2 ;  /* 0x0000001fff037819 */ /* 0x004fe20000011402 */
[----:B------:R-:W-:Y:S05]  /*d330*/  BRA `(.L_x_12453) ;  /* 0x00000ca000007947 */ /* 0x000fea0003800000 */
.L_x_12454:
[----:B------:R-:W2:Y:S02]  /*d340*/  LDG.E.S16 R2, [R4.64] ;  /* 0x0000002404027981 */ /* 0x000ea4000c1e1700 */
[----:B--2---:R-:W-:Y:S01]  /*d350*/  SHF.R.S32.HI R3, RZ, 0x1f, R2 ;  /* 0x0000001fff037819 */ /* 0x004fe20000011402 */
[----:B------:R-:W-:Y:S05]  /*d360*/  BRA `(.L_x_12453) ;  /* 0x00000c7000007947 */ /* 0x000fea0003800000 */
.L_x_12449:
        /* <DEDUP_REMOVED lines=9> */
.L_x_12457:
[----:B------:R-:W2:Y:S02]  /*d400*/  LDG.E.U16 R4, [R4.64] ;  /* 0x0000002404047981 */ /* 0x000ea4000c1e1500 */
[----:B--2---:R-:W-:-:S06]  /*d410*/  HADD2.F32 R2, -RZ, R4.H0_H0 ;  /* 0x20000004ff027230 */ /* 0x004fcc0000004100 */
[----:B------:R-:W1:Y:S01]  /*d420*/  F2I.S64.TRUNC R2, R2 ;  /* 0x0000000200027311 */ /* 0x000e62000020d900 */
[----:B------:R-:W-:Y:S05]  /*d430*/  BRA `(.L_x_12453) ;  /* 0x00000ba000007947 */ /* 0x000fea0003800000 */
.L_x_12456:
        /* <DEDUP_REMOVED lines=9> */
.L_x_12459:
[----:B------:R-:W2:Y:S02]  /*d4d0*/  LDG.E.U16 R4, [R4.64] ;  /* 0x0000002404047981 */ /* 0x000ea4000c1e1500 */
[----:B--2---:R-:W-:-:S06]  /*d4e0*/  HADD2.F32 R2, -RZ, R4.H0_H0 ;  /* 0x20000004ff027230 */ /* 0x004fcc0000004100 */
[----:B------:R-:W1:Y:S01]  /*d4f0*/  F2I.S64.TRUNC R2, R2 ;  /* 0x0000000200027311 */ /* 0x000e62000020d900 */
[----:B------:R-:W-:Y:S05]  /*d500*/  BRA `(.L_x_12453) ;  /* 0x00000ad000007947 */ /* 0x000fea0003800000 */
.L_x_12458:
[----:B------:R-:W2:Y:S02]  /*d510*/  LDG.E.64 R2, [R4.64] ;  /* 0x0000002404027981 */ /* 0x000ea4000c1e1b00 */
[----:B--2---:R-:W1:Y:S01]  /*d520*/  F2I.S64.F64.TRUNC R2, R2 ;  /* 0x0000000200027311 */ /* 0x004e62000030d900 */
[----:B------:R-:W-:Y:S05]  /*d530*/  BRA `(.L_x_12453) ;  /* 0x00000aa000007947 */ /* 0x000fea0003800000 */
.L_x_12448:
        /* <DEDUP_REMOVED lines=13> */
.L_x_12462:
[----:B------:R-:W2:Y:S02]  /*d610*/  LDG.E.64 R2, [R4.64] ;  /* 0x0000002404027981 */ /* 0x000ea4000c1e1b00 */
[----:B--2---:R-:W1:Y:S01]  /*d620*/  F2I.S64.F64.TRUNC R2, R2 ;  /* 0x0000000200027311 */ /* 0x004e62000030d900 */
[----:B------:R-:W-:Y:S05]  /*d630*/  BRA `(.L_x_12453) ;  /* 0x000009a000007947 */ /* 0x000fea0003800000 */
.L_x_12461:
        /* <DEDUP_REMOVED lines=27> */
.L_x_12464:
        /* <DEDUP_REMOVED lines=14> */
.L_x_12463:
[----:B------:R-:W2:Y:S02]  /*d8d0*/  LDG.E.U16 R2, [R4.64] ;  /* 0x0000002404027981 */ /* 0x000ea4000c1e1500 */
[----:B--2---:R-:W-:-:S06]  /*d8e0*/  PRMT R2, RZ, 0x5410, R2 ;  /* 0x00005410ff027816 */ /* 0x004fcc0000000002 */
[----:B------:R-:W1:Y:S01]  /*d8f0*/  F2I.S64.TRUNC R2, R2 ;  /* 0x0000000200027311 */ /* 0x000e62000020d900 */
[----:B------:R-:W-:Y:S05]  /*d900*/  BRA `(.L_x_12453) ;  /* 0x000006d000007947 */ /* 0x000fea0003800000 */
.L_x_12460:
        /* <DEDUP_REMOVED lines=11> */
.L_x_12467:
        /* <DEDUP_REMOVED lines=21> */
.L_x_12471:
[----:B------:R-:W-:Y:S05]  /*db10*/  BSYNC B1 ;  /* 0x0000000000017941 */ /* 0x000fea0003800000 */
.L_x_12470:
[----:B------:R-:W-:Y:S01]  /*db20*/  IMAD.SHL.U32 R2, R2, 0x100000, RZ ;  /* 0x0010000002027824 */ /* 0x000fe200078e00ff */
[----:B------:R-:W-:-:S04]  /*db30*/  LEA R3, R0, 0x3b800000, 0x17 ;  /* 0x3b80000000037811 */ /* 0x000fc800078eb8ff */
[----:B------:R-:W-:Y:S02]  /*db40*/  LOP3.LUT R2, R3, R2, R4, 0xfe, !PT ;  /* 0x0000000203027212 */ /* 0x000fe400078efe04 */
.L_x_12469:
[----:B------:R-:W-:Y:S05]  /*db50*/  BSYNC B0 ;  /* 0x0000000000007941 */ /* 0x000fea0003800000 */
.L_x_12468:
[----:B------:R-:W1:Y:S01]  /*db60*/  F2I.S64.TRUNC R2, R2 ;  /* 0x0000000200027311 */ /* 0x000e62000020d900 */
[----:B------:R-:W-:Y:S05]  /*db70*/  BRA `(.L_x_12453) ;  /* 0x0000046000007947 */ /* 0x000fea0003800000 */
.L_x_12466:
        /* <DEDUP_REMOVED lines=21> */
.L_x_12475:
[----:B------:R-:W-:Y:S05]  /*dcd0*/  BSYNC B1 ;  /* 0x0000000000017941 */ /* 0x000fea0003800000 */
.L_x_12474:
[----:B------:R-:W-:Y:S01]  /*dce0*/  IMAD.SHL.U32 R2, R2, 0x200000, RZ ;  /* 0x0020000002027824 */ /* 0x000fe200078e00ff */
[----:B------:R-:W-:-:S04]  /*dcf0*/  LEA R3, R0, 0x37800000, 0x17 ;  /* 0x3780000000037811 */ /* 0x000fc800078eb8ff */
[----:B------:R-:W-:Y:S02]  /*dd00*/  LOP3.LUT R2, R3, R2, R4, 0xfe, !PT ;  /* 0x0000000203027212 */ /* 0x000fe400078efe04 */
.L_x_12473:
[----:B------:R-:W-:Y:S05]  /*dd10*/  BSYNC B0 ;  /* 0x0000000000007941 */ /* 0x000fea0003800000 */
.L_x_12472:
[----:B------:R-:W1:Y:S01]  /*dd20*/  F2I.S64.TRUNC R2, R2 ;  /* 0x0000000200027311 */ /* 0x000e62000020d900 */
[----:B------:R-:W-:Y:S05]  /*dd30*/  BRA `(.L_x_12453) ;  /* 0x000002a000007947 */ /* 0x000fea0003800000 */
.L_x_12465:
        /* <DEDUP_REMOVED lines=14> */
.L_x_12479:
[----:B------:R-:W-:Y:S05]  /*de20*/  BSYNC B0 ;  /* 0x0000000000007941 */ /* 0x000fea0003800000 */
.L_x_12478:
[----:B------:R-:W1:Y:S01]  /*de30*/  F2I.S64.TRUNC R2, R2 ;  /* 0x0000000200027311 */ /* 0x000e62000020d900 */
[----:B------:R-:W-:Y:S05]  /*de40*/  BRA `(.L_x_12453) ;  /* 0x0000019000007947 */ /* 0x000fea0003800000 */
.L_x_12452:
        /* <DEDUP_REMOVED lines=21> */
.L_x_12477:
[----:B------:R1:W5:Y:S01]  /*dfa0*/  LDG.E.64 R2, [R4.64] ;  /* 0x0000002404027981 */ /* 0x000362000c1e1b00 */
[----:B------:R-:W-:Y:S05]  /*dfb0*/  BRA `(.L_x_12453) ;  /* 0x0000002000007947 */ /* 0x000fea0003800000 */
.L_x_12476:
[----:B------:R1:W5:Y:S01]  /*dfc0*/  LDG.E R2, [R4.64] ;  /* 0x0000002404027981 */ /* 0x000362000c1e1900 */
[----:B------:R-:W-:-:S03]  /*dfd0*/  HFMA2.MMA R3, -RZ, RZ, 0, 0 ;  /* 0x00000000ff037435 */ /* 0x000fc600000001ff */
.L_x_12453:
        /* <DEDUP_REMOVED lines=50> */
.L_x_12485:
        /* <DEDUP_REMOVED lines=139> */
.L_x_12484:
        /* <DEDUP_REMOVED lines=76> */
.L_x_12487:
[----:B------:R-:W-:Y:S05]  /*f070*/  BSYNC B1 ;  /* 0x0000000000017941 */ /* 0x000fea0003800000 */
.L_x_12486:
[----:B------:R-:W-:-:S04]  /*f080*/  ISETP.NE.U32.AND P1, PT, R12, RZ, PT ;  /* 0x000000ff0c00720c */ /* 0x000fc80003f25070 */
[----:B------:R-:W-:-:S13]  /*f090*/  ISETP.NE.OR.EX P0, PT, R0, RZ, P0, P1 ;  /* 0x000000ff0000720c */ /* 0x000fda0000705710 */
[----:B------:R-:W-:Y:S05]  /*f0a0*/  @!P0 BRA `(.L_x_12488) ;  /* 0x000002a000008947 */ /* 0x000fea0003800000 */
.L_x_12483:
        /* <DEDUP_REMOVED lines=42> */
.L_x_12488:
[----:B------:R-:W-:Y:S05]  /*f350*/  BSYNC B0 ;  /* 0x0000000000007941 */ /* 0x000fea0003800000 */
.L_x_12482:
        /* <DEDUP_REMOVED lines=48> */
.L_x_12480:
[----:B-1---5:R-:W-:-:S04]  /*f660*/  LEA R6, P0, R2, c[0x0][0x370], 0x3 ;  /* 0x0000dc0002067a11 */ /* 0x022fc800078018ff */
[----:B------:R-:W-:-:S06]  /*f670*/  LEA.HI.X R7, R2, c[0x0][0x374], R3, 0x3, P0 ;  /* 0x0000dd0002077a11 */ /* 0x000fcc00000f1c03 */
[----:B------:R-:W5:Y:S03]  /*f680*/  LDG.E.64 R6, [R6.64] ;  /* 0x0000002406067981 */ /* 0x000f66000c1e1b00 */
.L_x_12481:
        /* <DEDUP_REMOVED lines=24> */
.L_x_12490:
        /* <DEDUP_REMOVED lines=23> */
.L_x_12489:
[----:B-1----:R-:W-:Y:S05]  /*f980*/  @!P0 BRA `(.L_x_12491) ;  /* 0x0000018000008947 */ /* 0x002fea0003800000 */
[----:B------:R-:W-:Y:S02]  /*f990*/  BSSY B0, `(.L_x_12491) ;  /* 0x0000017000007945 */ /* 0x000fe40003800000 */
.L_x_12492:
        /* <DEDUP_REMOVED lines=23> */
.L_x_12491:
        /* <DEDUP_REMOVED lines=28> */
.L_x_12496:
[----:B------:R-:W-:Y:S01]  /*fcd0*/  STG.E.U8 [R16.64], RZ ;  /* 0x000000ff10007986 */ /* 0x000fe2000c101124 */
[----:B------:R-:W-:Y:S05]  /*fce0*/  EXIT ;  /* 0x000000000000794d */ /* 0x000fea0003800000 */
.L_x_12495:
        /* <DEDUP_REMOVED lines=8> */
.L_x_12499:
[----:B------:R-:W-:Y:S01]  /*fd70*/  STG.E [R16.64], RZ ;  /* 0x000000ff10007986 */ /* 0x000fe2000c101924 */
[----:B------:R-:W-:Y:S05]  /*fd80*/  EXIT ;  /* 0x000000000000794d */ /* 0x000fea0003800000 */
.L_x_12498:
[----:B------:R-:W-:Y:S01]  /*fd90*/  STG.E.U16 [R16.64], RZ ;  /* 0x000000ff10007986 */ /* 0x000fe2000c101524 */
[----:B------:R-:W-:Y:S05]  /*fda0*/  EXIT ;  /* 0x000000000000794d */ /* 0x000fea0003800000 */
.L_x_12494:
        /* <DEDUP_REMOVED lines=8> */
.L_x_12501:
[----:B------:R-:W-:Y:S01]  /*fe30*/  STG.E.U16 [R16.64], RZ ;  /* 0x000000ff10007986 */ /* 0x000fe2000c101524 */
[----:B------:R-:W-:Y:S05]  /*fe40*/  EXIT ;  /* 0x000000000000794d */ /* 0x000fea0003800000 */
.L_x_12500:
        /* <DEDUP_REMOVED lines=8> */
.L_x_12503:
[----:B------:R-:W-:Y:S01]  /*fed0*/  STG.E [R16.64], RZ ;  /* 0x000000ff10007986 */ /* 0x000fe2000c101924 */
[----:B------:R-:W-:Y:S05]  /*fee0*/  EXIT ;  /* 0x000000000000794d */ /* 0x000fea0003800000 */
.L_x_12502:
[----:B------:R-:W-:Y:S01]  /*fef0*/  STG.E.64 [R16.64], RZ ;  /* 0x000000ff10007986 */ /* 0x000fe2000c101b24 */
[----:B------:R-:W-:Y:S05]  /*ff00*/  EXIT ;  /* 0x000000000000794d */ /* 0x000fea0003800000 */
.L_x_12493:
        /* <DEDUP_REMOVED lines=10> */
.L_x_12506:
[----:B------:R-:W-:Y:S01]  /*ffb0*/  STG.E.128 [R16.64], RZ ;  /* 0x000000ff10007986 */ /* 0x000fe2000c101d24 */
[----:B------:R-:W-:Y:S05]  /*ffc0*/  EXIT ;  /* 0x000000000000794d */ /* 0x000fea0003800000 */
.L_x_12505:
        /* <DEDUP_REMOVED lines=8> */
.L_x_12508:
[----:B------:R-:W-:Y:S01]  /*10050*/  STG.E.U8 [R16.64], RZ ;  /* 0x000000ff10007986 */ /* 0x000fe2000c101124 */
[----:B------:R-:W-:Y:S05]  /*10060*/  EXIT ;  /* 0x000000000000794d */ /* 0x000fea0003800000 */
.L_x_12507:
[----:B------:R-:W-:Y:S01]  /*10070*/  STG.E.U16 [R16.64], RZ ;  /* 0x000000ff10007986 */ /* 0x000fe2000c101524 */
[----:B------:R-:W-:Y:S05]  /*10080*/  EXIT ;  /* 0x000000000000794d */ /* 0x000fea0003800000 */
.L_x_12504:
        /* <DEDUP_REMOVED lines=10> */
.L_x_12511:
[----:B------:R-:W-:Y:S01]  /*10130*/  STG.E.U8 [R16.64], RZ ;  /* 0x000000ff10007986 */ /* 0x000fe2000c101124 */
[----:B------:R-:W-:Y:S05]  /*10140*/  EXIT ;  /* 0x000000000000794d */ /* 0x000fea0003800000 */
.L_x_12510:
[----:B------:R-:W-:Y:S01]  /*10150*/  STG.E.U8 [R16.64], RZ ;  /* 0x000000ff10007986 */ /* 0x000fe2000c101124 */
[----:B------:R-:W-:Y:S05]  /*10160*/  EXIT ;  /* 0x000000000000794d */ /* 0x000fea0003800000 */
.L_x_12509:
[----:B------:R-:W-:-:S13]  /*10170*/  ISETP.NE.AND P0, PT, R0, 0x1c, PT ;  /* 0x0000001c0000780c */ /* 0x000fda0003f05270 */
[----:B------:R-:W-:Y:S05]  /*10180*/  @!P0 BRA `(.L_x_12512) ;  /* 0x000001b000008947 */ /* 0x000fea0003800000 */
[----:B------:R-:W-:-:S13]  /*10190*/  ISETP.NE.AND P0, PT, R0, 0x1d, PT ;  /* 0x0000001d0000780c */ /* 0x000fda0003f05270 */
[----:B------:R-:W-:Y:S05]  /*101a0*/  @!P0 BRA `(.L_x_12513) ;  /* 0x0000017000008947 */ /* 0x000fea0003800000 */
[----:B------:R-:W-:-:S13]  /*101b0*/  ISETP.NE.AND P0, PT, R0, 0x2c, PT ;  /* 0x0000002c0000780c */ /* 0x000fda0003f05270 */
[----:B------:R0:W-:Y:S01]  /*101c0*/  @!P0 STG.E.U8 [R16.64], RZ ;  /* 0x000000ff10008986 */ /* 0x0001e2000c101124 */
[----:B------:R-:W-:Y:S05]  /*101d0*/  @!P0 EXIT ;  /* 0x000000000000894d */ /* 0x000fea0003800000 */
.L_x_12497:
        /* <DEDUP_REMOVED lines=20> */
.L_x_12513:
[----:B------:R-:W-:Y:S01]  /*10320*/  STG.E.64 [R16.64], RZ ;  /* 0x000000ff10007986 */ /* 0x000fe2000c101b24 */
[----:B------:R-:W-:Y:S05]  /*10330*/  EXIT ;  /* 0x000000000000794d */ /* 0x000fea0003800000 */
.L_x_12512:
[----:B------:R-:W-:Y:S01]  /*10340*/  STG.E [R16.64], RZ ;  /* 0x000000ff10007986 */ /* 0x000fe2000c101924 */
[----:B------:R-:W-:Y:S05]  /*10350*/  EXIT ;  /* 0x000000000000794d */ /* 0x000fea0003800000 */
.L_x_12514:
        /* <DEDUP_REMOVED lines=10> */
.L_x_16326:


//--------------------- .text._ZN2at6native27unrolled_elementwise_kernelIZZNS0_73_GLOBAL__N__c8866d80_35_SparseBinaryOpIntersectionKernel_cu_1520ed90_315342_sparse_binary_op_intersection_kernel_implINS2_18CUDAKernelLauncherENS2_36CUDAValueSelectionIntersectionKernelINS2_5MulOpEEElLl0EEEvRNS_6TensorERKS8_SB_RKSt6vectorIlSaIlEERKSt8optionalIS8_ESK_bbENKUlvE3_clEvEUllE_St5arrayIPcLm2EELi4E23TrivialOffsetCalculatorILi1EjESR_NS0_6memory12LoadWithCastILi1EEENSS_13StoreWithCastILi1EEEEEviT_T0_T2_T3_T4_T5_ --------------------------
	.section	.text._ZN2at6native27unrolled_elementwise_kernelIZZNS0_73_GLOBAL__N__c8866d80_35_SparseBinaryOpIntersectionKernel_cu_1520ed90_315342_sparse_binary_op_intersection_kernel_implINS2_18CUDAKernelLauncherENS2_36CUDAValueSelectionIntersectionKernelINS2_5MulOpEEElLl0EEEvRNS_6TensorERKS8_SB_RKSt6vectorIlSaIlEERKSt8optionalIS8_ESK_bbENKUlvE3_clEvEUllE_St5arrayIPcLm2EELi4E23TrivialOffsetCalculatorILi1EjESR_NS0_6memory12LoadWithCastILi1EEENSS_13StoreWithCastILi1EEEEEviT_T0_T2_T3_T4_T5_,"ax",@progbits
	.sectioninfo	@"SHI_REGISTERS=40"
	.align	128
        .global         _ZN2at6native27unrolled_elementwise_kernelIZZNS0_73_GLOBAL__N__c8866d80_35_SparseBinaryOpIntersectionKernel_cu_1520ed90_315342_sparse_binary_op_intersection_kernel_implINS2_18CUDAKernelLauncherENS2_36CUDAValueSelectionIntersectionKernelINS2_5MulOpEEElLl0EEEvRNS_6TensorERKS8_SB_RKSt6vectorIlSaIlEERKSt8optionalIS8_ESK_bbENKUlvE3_clEvEUllE_St5arrayIPcLm2EELi4E23TrivialOffsetCalculatorILi1EjESR_NS0_6memory12LoadWithCastILi1EEENSS_13StoreWithCastILi1EEEEEviT_T0_T2_T3_T4_T5_
        .type           _ZN2at6native27unrolled_elementwise_kernelIZZNS0_73_GLOBAL__N__c8866d80_35_SparseBinaryOpIntersectionKernel_cu_1520ed90_315342_sparse_binary_op_intersection_kernel_implINS2_18CUDAKernelLauncherENS2_36CUDAValueSelectionIntersectionKernelINS2_5MulOpEEElLl0EEEvRNS_6TensorERKS8_SB_RKSt6vectorIlSaIlEERKSt8optionalIS8_ESK_bbENKUlvE3_clEvEUllE_St5arrayIPcLm2EELi4E23TrivialOffsetCalculatorILi1EjESR_NS0_6memory12LoadWithCastILi1EEENSS_13StoreWithCastILi1EEEEEviT_T0_T2_T3_T4_T5_,@function
        .size           _ZN2at6native27unrolled_elementwise_kernelIZZNS0_73_GLOBAL__N__c8866d80_35_SparseBinaryOpIntersectionKernel_cu_1520ed90_315342_sparse_binary_op_intersection_kernel_implINS2_18CUDAKernelLauncherENS2_36CUDAValueSelectionIntersectionKernelINS2_5MulOpEEElLl0EEEvRNS_6TensorERKS8_SB_RKSt6vectorIlSaIlEERKSt8optionalIS8_ESK_bbENKUlvE3_clEvEUllE_St5arrayIPcLm2EELi4E23TrivialOffsetCalculatorILi1EjESR_NS0_6memory12LoadWithCastILi1EEENSS_13StoreWithCastILi1EEEEEviT_T0_T2_T3_T4_T5_,(.L_x_16327 - _ZN2at6native27unrolled_elementwise_kernelIZZNS0_73_GLOBAL__N__c8866d80_35_SparseBinaryOpIntersectionKernel_cu_1520ed90_315342_sparse_binary_op_intersection_kernel_implINS2_18CUDAKernelLauncherENS2_36CUDAValueSelectionIntersectionKernelINS2_5MulOpEEElLl0EEEvRNS_6TensorERKS8_SB_RKSt6vectorIlSaIlEERKSt8optionalIS8_ESK_bbENKUlvE3_clEvEUllE_St5arrayIPcLm2EELi4E23TrivialOffsetCalculatorILi1EjESR_NS0_6memory12LoadWithCastILi1EEENSS_13StoreWithCastILi1EEEEEviT_T0_T2_T3_T4_T5_)
        .other          _ZN2at6native27unrolled_elementwise_kernelIZZNS0_73_GLOBAL__N__c8866d80_35_SparseBinaryOpIntersectionKernel_cu_1520ed90_315342_sparse_binary_op_intersection_kernel_implINS2_18CUDAKernelLauncherENS2_36CUDAValueSelectionIntersectionKernelINS2_5MulOpEEElLl0EEEvRNS_6TensorERKS8_SB_RKSt6vectorIlSaIlEERKSt8optionalIS8_ESK_bbENKUlvE3_clEvEUllE_St5arrayIPcLm2EELi4E23TrivialOffsetCalculatorILi1EjESR_NS0_6memory12LoadWithCastILi1EEENSS_13StoreWithCastILi1EEEEEviT_T0_T2_T3_T4_T5_,@"STO_CUDA_ENTRY STV_DEFAULT"
_ZN2at6native27unrolled_elementwise_kernelIZZNS0_73_GLOBAL__N__c8866d80_35_SparseBinaryOpIntersectionKernel_cu_1520ed90_315342_sparse_binary_op_intersection_kernel_implINS2_18CUDAKernelLauncherENS2_36CUDAValueSelectionIntersectionKernelINS2_5MulOpEEElLl0EEEvRNS_6TensorERKS8_SB_RKSt6vectorIlSaIlEERKSt8optionalIS8_ESK_bbENKUlvE3_clEvEUllE_St5arrayIPcLm2EELi4E23TrivialOffsetCalculatorILi1EjESR_NS0_6memory12LoadWithCastILi1EEENSS_13StoreWithCastILi1EEEEEviT_T0_T2_T3_T4_T5_:
.text._ZN2at6native27unrolled_elementwise_kernelIZZNS0_73_GLOBAL__N__c8866d80_35_SparseBinaryOpIntersectionKernel_cu_1520ed90_315342_sparse_binary_op_intersection_kernel_implINS2_18CUDAKernelLauncherENS2_36CUDAValueSelectionIntersectionKernelINS2_5MulOpEEElLl0EEEvRNS_6TensorERKS8_SB_RKSt6vectorIlSaIlEERKSt8optionalIS8_ESK_bbENKUlvE3_clEvEUllE_St5arrayIPcLm2EELi4E23TrivialOffsetCalculatorILi1EjESR_NS0_6memory12LoadWithCastILi1EEENSS_13StoreWithCastILi1EEEEEviT_T0_T2_T3_T4_T5_:
        /* <DEDUP_REMOVED lines=32> */
.L_x_12520:
[----:B------:R0:W5:Y:S01]  /*0200*/  LDG.E.U8 R22, [R2.64] ;  /* 0x0000002402167981 */ /* 0x000162000c1e1100 */
[----:B------:R-:W-:Y:S01]  /*0210*/  IMAD.MOV.U32 R23, RZ, RZ, RZ ;  /* 0x000000ffff177224 */ /* 0x000fe200078e00ff */
[----:B------:R-:W-:Y:S05]  /*0220*/  BRA `(.L_x_12522) ;  /* 0x00000d6000007947 */ /* 0x000fea0003800000 */
.L_x_12519:
        /* <DEDUP_REMOVED lines=8> */
.L_x_12524:
[----:B------:R-:W2:Y:S02]  /*02b0*/  LDG.E R22, [R2.64] ;  /* 0x0000002402167981 */ /* 0x000ea4000c1e1900 */
[----:B--2---:R-:W-:Y:S01]  /*02c0*/  SHF.R.S32.HI R23, RZ, 0x1f, R22 ;  /* 0x0000001fff177819 */ /* 0x004fe20000011416 */
[----:B------:R-:W-:Y:S05]  /*02d0*/  BRA `(.L_x_12522) ;  /* 0x00000cb000007947 */ /* 0x000fea0003800000 */
.L_x_12523:
[----:B------:R-:W2:Y:S02]  /*02e0*/  LDG.E.S16 R22, [R2.64] ;  /* 0x0000002402167981 */ /* 0x000ea4000c1e1700 */
[----:B--2---:R-:W-:Y:S01]  /*02f0*/  SHF.R.S32.HI R23, RZ, 0x1f, R22 ;  /* 0x0000001fff177819 */ /* 0x004fe20000011416 */
[----:B------:R-:W-:Y:S05]  /*0300*/  BRA `(.L_x_12522) ;  /* 0x00000c8000007947 */ /* 0x000fea0003800000 */
.L_x_12518:
        /* <DEDUP_REMOVED lines=9> */
.L_x_12526:
[----:B------:R-:W2:Y:S02]  /*03a0*/  LDG.E.U16 R2, [R2.64] ;  /* 0x0000002402027981 */ /* 0x000ea4000c1e1500 */
[----:B--2---:R-:W-:-:S06]  /*03b0*/  HADD2.F32 R22, -RZ, R2.H0_H0 ;  /* 0x20000002ff167230 */ /* 0x004fcc0000004100 */
[----:B------:R-:W0:Y:S01]  /*03c0*/  F2I.S64.TRUNC R22, R22 ;  /* 0x0000001600167311 */ /* 0x000e22000020d900 */
[----:B------:R-:W-:Y:S05]  /*03d0*/  BRA `(.L_x_12522) ;  /* 0x00000bb000007947 */ /* 0x000fea0003800000 */
.L_x_12525:
        /* <DEDUP_REMOVED lines=9> */
.L_x_12528:
[----:B------:R-:W2:Y:S02]  /*0470*/  LDG.E.U16 R2, [R2.64] ;  /* 0x0000002402027981 */ /* 0x000ea4000c1e1500 */
[----:B--2---:R-:W-:-:S06]  /*0480*/  HADD2.F32 R22, -RZ, R2.H0_H0 ;  /* 0x20000002ff167230 */ /* 0x004fcc0000004100 */
[----:B------:R-:W0:Y:S01]  /*0490*/  F2I.S64.TRUNC R22, R22 ;  /* 0x0000001600167311 */ /* 0x000e22000020d900 */
[----:B------:R-:W-:Y:S05]  /*04a0*/  BRA `(.L_x_12522) ;  /* 0x00000ae000007947 */ /* 0x000fea0003800000 */
.L_x_12527:
[----:B------:R-:W2:Y:S02]  /*04b0*/  LDG.E.64 R2, [R2.64] ;  /* 0x0000002402027981 */ /* 0x000ea4000c1e1b00 */
[----:B--2---:R0:W1:Y:S01]  /*04c0*/  F2I.S64.F64.TRUNC R22, R2 ;  /* 0x0000000200167311 */ /* 0x004062000030d900 */
[----:B------:R-:W-:Y:S05]  /*04d0*/  BRA `(.L_x_12522) ;  /* 0x00000ab000007947 */ /* 0x000fea0003800000 */
.L_x_12517:
        /* <DEDUP_REMOVED lines=13> */
.L_x_12531:
[----:B------:R-:W2:Y:S02]  /*05b0*/  LDG.E.64 R2, [R2.64] ;  /* 0x0000002402027981 */ /* 0x000ea4000c1e1b00 */
[----:B--2---:R0:W1:Y:S01]  /*05c0*/  F2I.S64.F64.TRUNC R22, R2 ;  /* 0x0000000200167311 */ /* 0x004062000030d900 */
[----:B------:R-:W-:Y:S05]  /*05d0*/  BRA `(.L_x_12522) ;  /* 0x000009b000007947 */ /* 0x000fea0003800000 */
.L_x_12530:
        /* <DEDUP_REMOVED lines=27> */
.L_x_12533:
        /* <DEDUP_REMOVED lines=15> */
.L_x_12532:
[----:B------:R-:W2:Y:S02]  /*0880*/  LDG.E.U16 R22, [R2.64] ;  /* 0x0000002402167981 */ /* 0x000ea4000c1e1500 */
[----:B--2---:R-:W-:-:S06]  /*0890*/  PRMT R22, RZ, 0x5410, R22 ;  /* 0x00005410ff167816 */ /* 0x004fcc0000000016 */
[----:B------:R-:W0:Y:S01]  /*08a0*/  F2I.S64.TRUNC R22, R22 ;  /* 0x0000001600167311 */ /* 0x000e22000020d900 */
[----:B------:R-:W-:Y:S05]  /*08b0*/  BRA `(.L_x_12522) ;  /* 0x000006d000007947 */ /* 0x000fea0003800000 */
.L_x_12529:
        /* <DEDUP_REMOVED lines=11> */
.L_x_12536:
        /* <DEDUP_REMOVED lines=21> */
.L_x_12540:
[----:B------:R-:W-:Y:S05]  /*0ac0*/  BSYNC B1 ;  /* 0x0000000000017941 */ /* 0x000fea0003800000 */
.L_x_12539:
[----:B------:R-:W-:Y:S01]  /*0ad0*/  IMAD.SHL.U32 R2, R2, 0x100000, RZ ;  /* 0x0010000002027824 */ /* 0x000fe200078e00ff */
[----:B------:R-:W-:-:S04]  /*0ae0*/  LEA R3, R0, 0x3b800000, 0x17 ;  /* 0x3b80000000037811 */ /* 0x000fc800078eb8ff */
[----:B------:R-:W-:Y:S02]  /*0af0*/  LOP3.LUT R22, R3, R2, R22, 0xfe, !PT ;  /* 0x0000000203167212 */ /* 0x000fe400078efe16 */
.L_x_12538:
[----:B------:R-:W-:Y:S05]  /*0b00*/  BSYNC B0 ;  /* 0x0000000000007941 */ /* 0x000fea0003800000 */
.L_x_12537:
[----:B------:R-:W0:Y:S01]  /*0b10*/  F2I.S64.TRUNC R22, R22 ;  /* 0x0000001600167311 */ /* 0x000e22000020d900 */
[----:B------:R-:W-:Y:S05]  /*0b20*/  BRA `(.L_x_12522) ;  /* 0x0000046000007947 */ /* 0x000fea0003800000 */
.L_x_12535:
        /* <DEDUP_REMOVED lines=21> */
.L_x_12544:
[----:B------:R-:W-:Y:S05]  /*0c80*/  BSYNC B1 ;  /* 0x0000000000017941 */ /* 0x000fea0003800000 */
.L_x_12543:
[----:B------:R-:W-:Y:S01]  /*0c90*/  IMAD.SHL.U32 R2, R2, 0x200000, RZ ;  /* 0x0020000002027824 */ /* 0x000fe200078e00ff */
[----:B------:R-:W-:-:S04]  /*0ca0*/  LEA R3, R0, 0x37800000, 0x17 ;  /* 0x3780000000037811 */ /* 0x000fc800078eb8ff */
[----:B------:R-:W-:Y:S02]  /*0cb0*/  LOP3.LUT R22, R3, R2, R22, 0xfe, !PT ;  /* 0x0000000203167212 */ /* 0x000fe400078efe16 */
.L_x_12542:
[----:B------:R-:W-:Y:S05]  /*0cc0*/  BSYNC B0 ;  /* 0x0000000000007941 */ /* 0x000fea0003800000 */
.L_x_12541:
[----:B------:R-:W0:Y:S01]  /*0cd0*/  F2I.S64.TRUNC R22, R22 ;  /* 0x0000001600167311 */ /* 0x000e22000020d900 */
[----:B------:R-:W-:Y:S05]  /*0ce0*/  BRA `(.L_x_12522) ;  /* 0x000002a000007947 */ /* 0x000fea0003800000 */
.L_x_12534:
        /* <DEDUP_REMOVED lines=14> */
.L_x_12548:
[----:B------:R-:W-:Y:S05]  /*0dd0*/  BSYNC B0 ;  /* 0x0000000000007941 */ /* 0x000fea0003800000 */
.L_x_12547:
[----:B------:R-:W0:Y:S01]  /*0de0*/  F2I.S64.TRUNC R22, R22 ;  /* 0x0000001600167311 */ /* 0x000e22000020d900 */
[----:B------:R-:W-:Y:S05]  /*0df0*/  BRA `(.L_x_12522) ;  /* 0x0000019000007947 */ /* 0x000fea0003800000 */
.L_x_12521:
        /* <DEDUP_REMOVED lines=21> */
.L_x_12546:
[----:B------:R0:W5:Y:S01]  /*0f50*/  LDG.E.64 R22, [R2.64] ;  /* 0x0000002402167981 */ /* 0x000162000c1e1b00 */
[----:B------:R-:W-:Y:S05]  /*0f60*/  BRA `(.L_x_12522) ;  /* 0x0000002000007947 */ /* 0x000fea0003800000 */
.L_x_12545:
[----:B------:R0:W5:Y:S01]  /*0f70*/  LDG.E R22, [R2.64] ;  /* 0x0000002402167981 */ /* 0x000162000c1e1900 */
[----:B------:R-:W-:-:S03]  /*0f80*/  IMAD.MOV.U32 R23, RZ, RZ, RZ ;  /* 0x000000ffff177224 */ /* 0x000fc600078e00ff */
.L_x_12522:
[----:B------:R-:W2:Y:S02]  /*0f90*/  S2R R27, SR_TID.X ;  /* 0x00000000001b7919 */ /* 0x000ea40000002100 */
[----:B--2---:R-:W-:Y:S02]  /*0fa0*/  IADD3 R27, R27, 0x80, RZ ;  /* 0x000000801b1b7810 */ /* 0x004fe40007ffe0ff */
.L_x_12516:
[----:B--2---:R-:W-:Y:S05]  /*0fb0*/  BSYNC B6 ;  /* 0x0000000000067941 */ /* 0x004fea0003800000 */
.L_x_12515:
        /* <DEDUP_REMOVED lines=23> */
.L_x_12554:
[----:B------:R0:W5:Y:S01]  /*1130*/  LDG.E.U8 R24, [R2.64] ;  /* 0x0000002402187981 */ /* 0x000162000c1e1100 */
[----:B------:R-:W-:Y:S01]  /*1140*/  IMAD.MOV.U32 R25, RZ, RZ, RZ ;  /* 0x000000ffff197224 */ /* 0x000fe200078e00ff */
[----:B------:R-:W-:Y:S05]  /*1150*/  BRA `(.L_x_12556) ;  /* 0x00000d5000007947 */ /* 0x000fea0003800000 */
.L_x_12553:
        /* <DEDUP_REMOVED lines=8> */
.L_x_12558:
[----:B------:R-:W2:Y:S02]  /*11e0*/  LDG.E R24, [R2.64] ;  /* 0x0000002402187981 */ /* 0x000ea4000c1e1900 */
[----:B--2---:R-:W-:Y:S01]  /*11f0*/  SHF.R.S32.HI R25, RZ, 0x1f, R24 ;  /* 0x0000001fff197819 */ /* 0x004fe20000011418 */
[----:B------:R-:W-:Y:S05]  /*1200*/  BRA `(.L_x_12556) ;  /* 0x00000ca000007947 */ /* 0x000fea0003800000 */
.L_x_12557:
[----:B------:R-:W2:Y:S02]  /*1210*/  LDG.E.S16 R24, [R2.64] ;  /* 0x0000002402187981 */ /* 0x000ea4000c1e1700 */
[----:B--2---:R-:W-:Y:S01]  /*1220*/  SHF.R.S32.HI R25, RZ, 0x1f, R24 ;  /* 0x0000001fff197819 */ /* 0x004fe20000011418 */
[----:B------:R-:W-:Y:S05]  /*1230*/  BRA `(.L_x_12556) ;  /* 0x00000c7000007947 */ /* 0x000fea0003800000 */
.L_x_12552:
        /* <DEDUP_REMOVED lines=9> */
.L_x_12560:
[----:B------:R-:W2:Y:S02]  /*12d0*/  LDG.E.U16 R2, [R2.64] ;  /* 0x0000002402027981 */ /* 0x000ea4000c1e1500 */
[----:B--2---:R-:W-:-:S06]  /*12e0*/  HADD2.F32 R24, -RZ, R2.H0_H0 ;  /* 0x20000002ff187230 */ /* 0x004fcc0000004100 */
[----:B------:R-:W0:Y:S01]  /*12f0*/  F2I.S64.TRUNC R24, R24 ;  /* 0x0000001800187311 */ /* 0x000e22000020d900 */
[----:B------:R-:W-:Y:S05]  /*1300*/  BRA `(.L_x_12556) ;  /* 0x00000ba000007947 */ /* 0x000fea0003800000 */
.L_x_12559:
        /* <DEDUP_REMOVED lines=9> */
.L_x_12562:
[----:B------:R-:W2:Y:S02]  /*13a0*/  LDG.E.U16 R2, [R2.64] ;  /* 0x0000002402027981 */ /* 0x000ea4000c1e1500 */
[----:B--2---:R-:W-:-:S06]  /*13b0*/  HADD2.F32 R24, -RZ, R2.H0_H0 ;  /* 0x20000002ff187230 */ /* 0x004fcc0000004100 */
[----:B------:R-:W0:Y:S01]  /*13c0*/  F2I.S64.TRUNC R24, R24 ;  /* 0x0000001800187311 */ /* 0x000e22000020d900 */
[----:B------:R-:W-:Y:S05]  /*13d0*/  BRA `(.L_x_12556) ;  /* 0x00000ad000007947 */ /* 0x000fea0003800000 */
.L_x_12561:
[----:B------:R-:W2:Y:S02]  /*13e0*/  LDG.E.64 R2, [R2.64] ;  /* 0x0000002402027981 */ /* 0x000ea4000c1e1b00 */
[----:B--2---:R0:W2:Y:S01]  /*13f0*/  F2I.S64.F64.TRUNC R24, R2 ;  /* 0x0000000200187311 */ /* 0x0040a2000030d900 */
[----:B------:R-:W-:Y:S05]  /*1400*/  BRA `(.L_x_12556) ;  /* 0x00000aa000007947 */ /* 0x000fea0003800000 */
.L_x_12551:
        /* <DEDUP_REMOVED lines=13> */
.L_x_12565:
[----:B------:R-:W2:Y:S02]  /*14e0*/  LDG.E.64 R2, [R2.64] ;  /* 0x0000002402027981 */ /* 0x000ea4000c1e1b00 */
[----:B--2---:R0:W2:Y:S01]  /*14f0*/  F2I.S64.F64.TRUNC R24, R2 ;  /* 0x0000000200187311 */ /* 0x0040a2000030d900 */
[----:B------:R-:W-:Y:S05]  /*1500*/  BRA `(.L_x_12556) ;  /* 0x000009a000007947 */ /* 0x000fea0003800000 */
.L_x_12564:
        /* <DEDUP_REMOVED lines=27> */
.L_x_12567:
        /* <DEDUP_REMOVED lines=14> */
.L_x_12566:
[----:B------:R-:W2:Y:S02]  /*17a0*/  LDG.E.U16 R24, [R2.64] ;  /* 0x0000002402187981 */ /* 0x000ea4000c1e1500 */
[----:B--2---:R-:W-:-:S06]  /*17b0*/  PRMT R24, RZ, 0x5410, R24 ;  /* 0x00005410ff187816 */ /* 0x004fcc0000000018 */
[----:B------:R-:W0:Y:S01]  /*17c0*/  F2I.S64.TRUNC R24, R24 ;  /* 0x0000001800187311 */ /* 0x000e22000020d900 */
[----:B------:R-:W-:Y:S05]  /*17d0*/  BRA `(.L_x_12556) ;  /* 0x000006d000007947 */ /* 0x000fea0003800000 */
.L_x_12563:
        /* <DEDUP_REMOVED lines=11> */
.L_x_12570:
        /* <DEDUP_REMOVED lines=21> */
.L_x_12574:
[----:B------:R-:W-:Y:S05]  /*19e0*/  BSYNC B1 ;  /* 0x0000000000017941 */ /* 0x000fea0003800000 */
.L_x_12573:
[----:B------:R-:W-:Y:S01]  /*19f0*/  IMAD.SHL.U32 R2, R2, 0x100000, RZ ;  /* 0x0010000002027824 */ /* 0x000fe200078e00ff */
[----:B------:R-:W-:-:S04]  /*1a00*/  LEA R3, R0, 0x3b800000, 0x17 ;  /* 0x3b80000000037811 */ /* 0x000fc800078eb8ff */
[----:B------:R-:W-:Y:S02]  /*1a10*/  LOP3.LUT R24, R3, R2, R24, 0xfe, !PT ;  /* 0x0000000203187212 */ /* 0x000fe400078efe18 */
.L_x_12572:
[----:B------:R-:W-:Y:S05]  /*1a20*/  BSYNC B0 ;  /* 0x0000000000007941 */ /* 0x000fea0003800000 */
.L_x_12571:
[----:B------:R-:W0:Y:S01]  /*1a30*/  F2I.S64.TRUNC R24, R24 ;  /* 0x0000001800187311 */ /* 0x000e22000020d900 */
[----:B------:R-:W-:Y:S05]  /*1a40*/  BRA `(.L_x_12556) ;  /* 0x0000046000007947 */ /* 0x000fea0003800000 */
.L_x_12569:
        /* <DEDUP_REMOVED lines=21> */
.L_x_12578:
[----:B------:R-:W-:Y:S05]  /*1ba0*/  BSYNC B1 ;  /* 0x0000000000017941 */ /* 0x000fea0003800000 */
.L_x_12577:
[----:B------:R-:W-:Y:S01]  /*1bb0*/  IMAD.SHL.U32 R2, R2, 0x200000, RZ ;  /* 0x0020000002027824 */ /* 0x000fe200078e00ff */
[----:B------:R-:W-:-:S04]  /*1bc0*/  LEA R3, R0, 0x37800000, 0x17 ;  /* 0x3780000000037811 */ /* 0x000fc800078eb8ff */
[----:B------:R-:W-:Y:S02]  /*1bd0*/  LOP3.LUT R24, R3, R2, R24, 0xfe, !PT ;  /* 0x0000000203187212 */ /* 0x000fe400078efe18 */
.L_x_12576:
[----:B------:R-:W-:Y:S05]  /*1be0*/  BSYNC B0 ;  /* 0x0000000000007941 */ /* 0x000fea0003800000 */
.L_x_12575:
[----:B------:R-:W0:Y:S01]  /*1bf0*/  F2I.S64.TRUNC R24, R24 ;  /* 0x0000001800187311 */ /* 0x000e22000020d900 */
[----:B------:R-:W-:Y:S05]  /*1c00*/  BRA `(.L_x_12556) ;  /* 0x000002a000007947 */ /* 0x000fea0003800000 */
.L_x_12568:
        /* <DEDUP_REMOVED lines=14> */
.L_x_12582:
[----:B------:R-:W-:Y:S05]  /*1cf0*/  BSYNC B0 ;  /* 0x0000000000007941 */ /* 0x000fea0003800000 */
.L_x_12581:
[----:B------:R-:W0:Y:S01]  /*1d00*/  F2I.S64.TRUNC R24, R24 ;  /* 0x0000001800187311 */ /* 0x000e22000020d900 */
[----:B------:R-:W-:Y:S05]  /*1d10*/  BRA `(.L_x_12556) ;  /* 0x0000019000007947 */ /* 0x000fea0003800000 */
.L_x_12555:
        /* <DEDUP_REMOVED lines=21> */
.L_x_12580:
[----:B------:R0:W5:Y:S01]  /*1e70*/  LDG.E.64 R24, [R2.64] ;  /* 0x0000002402187981 */ /* 0x000162000c1e1b00 */
[----:B------:R-:W-:Y:S05]  /*1e80*/  BRA `(.L_x_12556) ;  /* 0x0000002000007947 */ /* 0x000fea0003800000 */
.L_x_12579:
[----:B------:R0:W5:Y:S01]  /*1e90*/  LDG.E R24, [R2.64] ;  /* 0x0000002402187981 */ /* 0x000162000c1e1900 */
[----:B------:R-:W-:-:S03]  /*1ea0*/  IMAD.MOV.U32 R25, RZ, RZ, RZ ;  /* 0x000000ffff197224 */ /* 0x000fc600078e00ff */
.L_x_12556:
[----:B------:R-:W-:-:S04]  /*1eb0*/  IADD3 R27, R27, 0x80, RZ ;  /* 0x000000801b1b7810 */ /* 0x000fc80007ffe0ff */
.L_x_12550:
[----:B------:R-:W-:Y:S05]  /*1ec0*/  BSYNC B6 ;  /* 0x0000000000067941 */ /* 0x000fea0003800000 */
.L_x_12549:
        /* <DEDUP_REMOVED lines=25> */
.L_x_12588:
[----:B------:R0:W5:Y:S01]  /*2060*/  LDG.E.U8 R18, [R2.64] ;  /* 0x0000002402127981 */ /* 0x000162000c1e1100 */
[----:B------:R-:W-:Y:S01]  /*2070*/  IMAD.MOV.U32 R19, RZ, RZ, RZ ;  /* 0x000000ffff137224 */ /* 0x000fe200078e00ff */
[----:B------:R-:W-:Y:S05]  /*2080*/  BRA `(.L_x_12590) ;  /* 0x00000d5000007947 */ /* 0x000fea0003800000 */
.L_x_12587:
        /* <DEDUP_REMOVED lines=8> */
.L_x_12592:
[----:B------:R-:W3:Y:S02]  /*2110*/  LDG.E R18, [R2.64] ;  /* 0x0000002402127981 */ /* 0x000ee4000c1e1900 */
[----:B---3--:R-:W-:Y:S01]  /*2120*/  SHF.R.S32.HI R19, RZ, 0x1f, R18 ;  /* 0x0000001fff137819 */ /* 0x008fe20000011412 */
[----:B------:R-:W-:Y:S05]  /*2130*/  BRA `(.L_x_12590) ;  /* 0x00000ca000007947 */ /* 0x000fea0003800000 */
.L_x_12591:
[----:B------:R-:W3:Y:S02]  /*2140*/  LDG.E.S16 R18, [R2.64] ;  /* 0x0000002402127981 */ /* 0x000ee4000c1e1700 */
[----:B---3--:R-:W-:Y:S01]  /*2150*/  SHF.R.S32.HI R19, RZ, 0x1f, R18 ;  /* 0x0000001fff137819 */ /* 0x008fe20000011412 */
[----:B------:R-:W-:Y:S05]  /*2160*/  BRA `(.L_x_12590) ;  /* 0x00000c7000007947 */ /* 0x000fea0003800000 */
.L_x_12586:
        /* <DEDUP_REMOVED lines=9> */
.L_x_12594:
[----:B------:R-:W3:Y:S02]  /*2200*/  LDG.E.U16 R2, [R2.64] ;  /* 0x0000002402027981 */ /* 0x000ee4000c1e1500 */
[----:B---3--:R-:W-:-:S06]  /*2210*/  HADD2.F32 R18, -RZ, R2.H0_H0 ;  /* 0x20000002ff127230 */ /* 0x008fcc0000004100 */
[----:B------:R-:W0:Y:S01]  /*2220*/  F2I.S64.TRUNC R18, R18 ;  /* 0x0000001200127311 */ /* 0x000e22000020d900 */
[----:B------:R-:W-:Y:S05]  /*2230*/  BRA `(.L_x_12590) ;  /* 0x00000ba000007947 */ /* 0x000fea0003800000 */
.L_x_12593:
        /* <DEDUP_REMOVED lines=9> */
.L_x_12596:
[----:B------:R-:W3:Y:S02]  /*22d0*/  LDG.E.U16 R2, [R2.64] ;  /* 0x0000002402027981 */ /* 0x000ee4000c1e1500 */
[----:B---3--:R-:W-:-:S06]  /*22e0*/  HADD2.F32 R18, -RZ, R2.H0_H0 ;  /* 0x20000002ff127230 */ /* 0x008fcc0000004100 */
[----:B------:R-:W0:Y:S01]  /*22f0*/  F2I.S64.TRUNC R18, R18 ;  /* 0x0000001200127311 */ /* 0x000e22000020d900 */
[----:B------:R-:W-:Y:S05]  /*2300*/  BRA `(.L_x_12590) ;  /* 0x00000ad000007947 */ /* 0x000fea0003800000 */
.L_x_12595:
[----:B------:R-:W3:Y:S02]  /*2310*/  LDG.E.64 R2, [R2.64] ;  /* 0x0000002402027981 */ /* 0x000ee4000c1e1b00 */
[----:B---3--:R0:W3:Y:S01]  /*2320*/  F2I.S64.F64.TRUNC R18, R2 ;  /* 0x0000000200127311 */ /* 0x0080e2000030d900 */
[----:B------:R-:W-:Y:S05]  /*2330*/  BRA `(.L_x_12590) ;  /* 0x00000aa000007947 */ /* 0x000fea0003800000 */
.L_x_12585:
        /* <DEDUP_REMOVED lines=13> */
.L_x_12599:
[----:B------:R-:W3:Y:S02]  /*2410*/  LDG.E.64 R2, [R2.64] ;  /* 0x0000002402027981 */ /* 0x000ee4000c1e1b00 */
[----:B---3--:R0:W3:Y:S01]  /*2420*/  F2I.S64.F64.TRUNC R18, R2 ;  /* 0x0000000200127311 */ /* 0x0080e2000030d900 */
[----:B------:R-:W-:Y:S05]  /*2430*/  BRA `(.L_x_12590) ;  /* 0x000009a000007947 */ /* 0x000fea0003800000 */
.L_x_12598:
        /* <DEDUP_REMOVED lines=27> */
.L_x_12601:
        /* <DEDUP_REMOVED lines=14> */
.L_x_12600:
[----:B------:R-:W3:Y:S02]  /*26d0*/  LDG.E.U16 R18, [R2.64] ;  /* 0x0000002402127981 */ /* 0x000ee4000c1e1500 */
[----:B---3--:R-:W-:-:S06]  /*26e0*/  PRMT R18, RZ, 0x5410, R18 ;  /* 0x00005410ff127816 */ /* 0x008fcc0000000012 */
[----:B------:R-:W0:Y:S01]  /*26f0*/  F2I.S64.TRUNC R18, R18 ;  /* 0x0000001200127311 */ /* 0x000e22000020d900 */
[----:B------:R-:W-:Y:S05]  /*2700*/  BRA `(.L_x_12590) ;  /* 0x000006d000007947 */ /* 0x000fea0003800000 */
.L_x_12597:
        /* <DEDUP_REMOVED lines=11> */
.L_x_12604:
        /* <DEDUP_REMOVED lines=21> */
.L_x_12608:
[----:B------:R-:W-:Y:S05]  /*2910*/  BSYNC B1 ;  /* 0x0000000000017941 */ /* 0x000fea0003800000 */
.L_x_12607:
[----:B------:R-:W-:Y:S01]  /*2920*/  IMAD.SHL.U32 R2, R2, 0x100000, RZ ;  /* 0x0010000002027824 */ /* 0x000fe200078e00ff */
[----:B------:R-:W-:-:S04]  /*2930*/  LEA R3, R0, 0x3b800000, 0x17 ;  /* 0x3b80000000037811 */ /* 0x000fc800078eb8ff */
[----:B------:R-:W-:Y:S02]  /*2940*/  LOP3.LUT R18, R3, R2, R18, 0xfe, !PT ;  /* 0x0000000203127212 */ /* 0x000fe400078efe12 */
.L_x_12606:
[----:B------:R-:W-:Y:S05]  /*2950*/  BSYNC B0 ;  /* 0x0000000000007941 */ /* 0x000fea0003800000 */
.L_x_12605:
[----:B------:R-:W0:Y:S01]  /*2960*/  F2I.S64.TRUNC R18, R18 ;  /* 0x0000001200127311 */ /* 0x000e22000020d900 */
[----:B------:R-:W-:Y:S05]  /*2970*/  BRA `(.L_x_12590) ;  /* 0x0000046000007947 */ /* 0x000fea0003800000 */
.L_x_12603:
        /* <DEDUP_REMOVED lines=21> */
.L_x_12612:
[----:B------:R-:W-:Y:S05]  /*2ad0*/  BSYNC B1 ;  /* 0x0000000000017941 */ /* 0x000fea0003800000 */
.L_x_12611:
[----:B------:R-:W-:Y:S01]  /*2ae0*/  IMAD.SHL.U32 R2, R2, 0x200000, RZ ;  /* 0x0020000002027824 */ /* 0x000fe200078e00ff */
[----:B------:R-:W-:-:S04]  /*2af0*/  LEA R3, R0, 0x37800000, 0x17 ;  /* 0x3780000000037811 */ /* 0x000fc800078eb8ff */
[----:B------:R-:W-:Y:S02]  /*2b00*/  LOP3.LUT R18, R3, R2, R18, 0xfe, !PT ;  /* 0x0000000203127212 */ /* 0x000fe400078efe12 */
.L_x_12610:
[----:B------:R-:W-:Y:S05]  /*2b10*/  BSYNC B0 ;  /* 0x0000000000007941 */ /* 0x000fea0003800000 */
.L_x_12609:
[----:B------:R-:W0:Y:S01]  /*2b20*/  F2I.S64.TRUNC R18, R18 ;  /* 0x0000001200127311 */ /* 0x000e22000020d900 */
[----:B------:R-:W-:Y:S05]  /*2b30*/  BRA `(.L_x_12590) ;  /* 0x000002a000007947 */ /* 0x000fea0003800000 */
.L_x_12602:
        /* <DEDUP_REMOVED lines=14> */
.L_x_12616:
[----:B------:R-:W-:Y:S05]  /*2c20*/  BSYNC B0 ;  /* 0x0000000000007941 */ /* 0x000fea0003800000 */
.L_x_12615:
[----:B------:R-:W0:Y:S01]  /*2c30*/  F2I.S64.TRUNC R18, R18 ;  /* 0x0000001200127311 */ /* 0x000e22000020d900 */
[----:B------:R-:W-:Y:S05]  /*2c40*/  BRA `(.L_x_12590) ;  /* 0x0000019000007947 */ /* 0x000fea0003800000 */
.L_x_12589:
        /* <DEDUP_REMOVED lines=21> */
.L_x_12614:
[----:B------:R0:W5:Y:S01]  /*2da0*/  LDG.E.64 R18, [R2.64] ;  /* 0x0000002402127981 */ /* 0x000162000c1e1b00 */
[----:B------:R-:W-:Y:S05]  /*2db0*/  BRA `(.L_x_12590) ;  /* 0x0000002000007947 */ /* 0x000fea0003800000 */
.L_x_12613:
[----:B------:R0:W5:Y:S01]  /*2dc0*/  LDG.E R18, [R2.64] ;  /* 0x0000002402127981 */ /* 0x000162000c1e1900 */
[----:B------:R-:W-:-:S03]  /*2dd0*/  IMAD.MOV.U32 R19, RZ, RZ, RZ ;  /* 0x000000ffff137224 */ /* 0x000fc600078e00ff */
.L_x_12590:
[----:B------:R-:W-:-:S04]  /*2de0*/  IADD3 R27, R27, 0x80, RZ ;  /* 0x000000801b1b7810 */ /* 0x000fc80007ffe0ff */
.L_x_12584:
[----:B------:R-:W-:Y:S05]  /*2df0*/  BSYNC B6 ;  /* 0x0000000000067941 */ /* 0x000fea0003800000 */
.L_x_12583:
        /* <DEDUP_REMOVED lines=22> */
.L_x_12622:
[----:B------:R0:W5:Y:S01]  /*2f60*/  LDG.E.U8 R16, [R2.64] ;  /* 0x0000002402107981 */ /* 0x000162000c1e1100 */
[----:B------:R-:W-:Y:S01]  /*2f70*/  IMAD.MOV.U32 R17, RZ, RZ, RZ ;  /* 0x000000ffff117224 */ /* 0x000fe200078e00ff */
[----:B------:R-:W-:Y:S05]  /*2f80*/  BRA `(.L_x_12618) ;  /* 0x00000d4000007947 */ /* 0x000fea0003800000 */
.L_x_12621:
        /* <DEDUP_REMOVED lines=8> */
.L_x_12625:
[----:B------:R-:W4:Y:S02]  /*3010*/  LDG.E R16, [R2.64] ;  /* 0x0000002402107981 */ /* 0x000f24000c1e1900 */
[----:B----4-:R-:W-:Y:S01]  /*3020*/  SHF.R.S32.HI R17, RZ, 0x1f, R16 ;  /* 0x0000001fff117819 */ /* 0x010fe20000011410 */
[----:B------:R-:W-:Y:S05]  /*3030*/  BRA `(.L_x_12618) ;  /* 0x00000c9000007947 */ /* 0x000fea0003800000 */
.L_x_12624:
[----:B------:R-:W4:Y:S02]  /*3040*/  LDG.E.S16 R16, [R2.64] ;  /* 0x0000002402107981 */ /* 0x000f24000c1e1700 */
[----:B----4-:R-:W-:Y:S01]  /*3050*/  SHF.R.S32.HI R17, RZ, 0x1f, R16 ;  /* 0x0000001fff117819 */ /* 0x010fe20000011410 */
[----:B------:R-:W-:Y:S05]  /*3060*/  BRA `(.L_x_12618) ;  /* 0x00000c6000007947 */ /* 0x000fea0003800000 */
.L_x_12620:
        /* <DEDUP_REMOVED lines=9> */
.L_x_12627:
[----:B------:R-:W4:Y:S02]  /*3100*/  LDG.E.U16 R2, [R2.64] ;  /* 0x0000002402027981 */ /* 0x000f24000c1e1500 */
[----:B----4-:R-:W-:-:S06]  /*3110*/  HADD2.F32 R16, -RZ, R2.H0_H0 ;  /* 0x20000002ff107230 */ /* 0x010fcc0000004100 */
[----:B------:R-:W0:Y:S01]  /*3120*/  F2I.S64.TRUNC R16, R16 ;  /* 0x0000001000107311 */ /* 0x000e22000020d900 */
[----:B------:R-:W-:Y:S05]  /*3130*/  BRA `(.L_x_12618) ;  /* 0x00000b9000007947 */ /* 0x000fea0003800000 */
.L_x_12626:
        /* <DEDUP_REMOVED lines=9> */
.L_x_12629:
[----:B------:R-:W4:Y:S02]  /*31d0*/  LDG.E.U16 R2, [R2.64] ;  /* 0x0000002402027981 */ /* 0x000f24000c1e1500 */
[----:B----4-:R-:W-:-:S06]  /*31e0*/  HADD2.F32 R16, -RZ, R2.H0_H0 ;  /* 0x20000002ff107230 */ /* 0x010fcc0000004100 */
[----:B------:R-:W0:Y:S01]  /*31f0*/  F2I.S64.TRUNC R16, R16 ;  /* 0x0000001000107311 */ /* 0x000e22000020d900 */
[----:B------:R-:W-:Y:S05]  /*3200*/  BRA `(.L_x_12618) ;  /* 0x00000ac000007947 */ /* 0x000fea0003800000 */
.L_x_12628:
[----:B------:R-:W4:Y:S02]  /*3210*/  LDG.E.64 R2, [R2.64] ;  /* 0x0000002402027981 */ /* 0x000f24000c1e1b00 */
[----:B----4-:R0:W4:Y:S01]  /*3220*/  F2I.S64.F64.TRUNC R16, R2 ;  /* 0x0000000200107311 */ /* 0x010122000030d900 */
[----:B------:R-:W-:Y:S05]  /*3230*/  BRA `(.L_x_12618) ;  /* 0x00000a9000007947 */ /* 0x000fea0003800000 */
.L_x_12619:
        /* <DEDUP_REMOVED lines=13> */
.L_x_12632:
[----:B------:R-:W4:Y:S02]  /*3310*/  LDG.E.64 R2, [R2.64] ;  /* 0x0000002402027981 */ /* 0x000f24000c1e1b00 */
[----:B----4-:R0:W4:Y:S01]  /*3320*/  F2I.S64.F64.TRUNC R16, R2 ;  /* 0x0000000200107311 */ /* 0x010122000030d900 */
[----:B------:R-:W-:Y:S05]  /*3330*/  BRA `(.L_x_12618) ;  /* 0x0000099000007947 */ /* 0x000fea0003800000 */
.L_x_12631:
        /* <DEDUP_REMOVED lines=27> */
.L_x_12634:
        /* <DEDUP_REMOVED lines=14> */
.L_x_12633:
[----:B------:R-:W4:Y:S02]  /*35d0*/  LDG.E.U16 R16, [R2.64] ;  /* 0x0000002402107981 */ /* 0x000f24000c1e1500 */
[----:B----4-:R-:W-:-:S06]  /*35e0*/  PRMT R16, RZ, 0x5410, R16 ;  /* 0x00005410ff107816 */ /* 0x010fcc0000000010 */
[----:B------:R-:W0:Y:S01]  /*35f0*/  F2I.S64.TRUNC R16, R16 ;  /* 0x0000001000107311 */ /* 0x000e22000020d900 */
[----:B------:R-:W-:Y:S05]  /*3600*/  BRA `(.L_x_12618) ;  /* 0x000006c000007947 */ /* 0x000fea0003800000 */
.L_x_12630:
        /* <DEDUP_REMOVED lines=11> */
.L_x_12637:
        /* <DEDUP_REMOVED lines=21> */
.L_x_12641:
[----:B------:R-:W-:Y:S05]  /*3810*/  BSYNC B1 ;  /* 0x0000000000017941 */ /* 0x000fea0003800000 */
.L_x_12640:
[----:B------:R-:W-:Y:S01]  /*3820*/  IMAD.SHL.U32 R2, R2, 0x100000, RZ ;  /* 0x0010000002027824 */ /* 0x000fe200078e00ff */
[----:B------:R-:W-:-:S04]  /*3830*/  LEA R3, R0, 0x3b800000, 0x17 ;  /* 0x3b80000000037811 */ /* 0x000fc800078eb8ff */
[----:B------:R-:W-:Y:S02]  /*3840*/  LOP3.LUT R16, R3, R2, R16, 0xfe, !PT ;  /* 0x0000000203107212 */ /* 0x000fe400078efe10 */
.L_x_12639:
[----:B------:R-:W-:Y:S05]  /*3850*/  BSYNC B0 ;  /* 0x0000000000007941 */ /* 0x000fea0003800000 */
.L_x_12638:
[----:B------:R-:W0:Y:S01]  /*3860*/  F2I.S64.TRUNC R16, R16 ;  /* 0x0000001000107311 */ /* 0x000e22000020d900 */
[----:B------:R-:W-:Y:S05]  /*3870*/  BRA `(.L_x_12618) ;  /* 0x0000045000007947 */ /* 0x000fea0003800000 */
.L_x_12636:
        /* <DEDUP_REMOVED lines=21> */
.L_x_12645:
[----:B------:R-:W-:Y:S05]  /*39d0*/  BSYNC B1 ;  /* 0x0000000000017941 */ /* 0x000fea0003800000 */
.L_x_12644:
[----:B------:R-:W-:Y:S01]  /*39e0*/  IMAD.SHL.U32 R2, R2, 0x200000, RZ ;  /* 0x0020000002027824 */ /* 0x000fe200078e00ff */
[----:B------:R-:W-:-:S04]  /*39f0*/  LEA R3, R0, 0x37800000, 0x17 ;  /* 0x3780000000037811 */ /* 0x000fc800078eb8ff */
[----:B------:R-:W-:Y:S02]  /*3a00*/  LOP3.LUT R16, R3, R2, R16, 0xfe, !PT ;  /* 0x0000000203107212 */ /* 0x000fe400078efe10 */
.L_x_12643:
[----:B------:R-:W-:Y:S05]  /*3a10*/  BSYNC B0 ;  /* 0x0000000000007941 */ /* 0x000fea0003800000 */
.L_x_12642:
[----:B------:R-:W0:Y:S01]  /*3a20*/  F2I.S64.TRUNC R16, R16 ;  /* 0x0000001000107311 */ /* 0x000e22000020d900 */
[----:B------:R-:W-:Y:S05]  /*3a30*/  BRA `(.L_x_12618) ;  /* 0x0000029000007947 */ /* 0x000fea0003800000 */
.L_x_12635:
        /* <DEDUP_REMOVED lines=14> */
.L_x_12649:
[----:B------:R-:W-:Y:S05]  /*3b20*/  BSYNC B0 ;  /* 0x0000000000007941 */ /* 0x000fea0003800000 */
.L_x_12648:
[----:B------:R-:W0:Y:S01]  /*3b30*/  F2I.S64.TRUNC R16, R16 ;  /* 0x0000001000107311 */ /* 0x000e22000020d900 */
[----:B------:R-:W-:Y:S05]  /*3b40*/  BRA `(.L_x_12618) ;  /* 0x0000018000007947 */ /* 0x000fea0003800000 */
.L_x_12623:
        /* <DEDUP_REMOVED lines=20> */
.L_x_12647:
[----:B------:R0:W5:Y:S01]  /*3c90*/  LDG.E.64 R16, [R2.64] ;  /* 0x0000002402107981 */ /* 0x000162000c1e1b00 */
[----:B------:R-:W-:Y:S05]  /*3ca0*/  BRA `(.L_x_12618) ;  /* 0x0000002000007947 */ /* 0x000fea0003800000 */
.L_x_12646:
[----:B------:R0:W5:Y:S01]  /*3cb0*/  LDG.E R16, [R2.64] ;  /* 0x0000002402107981 */ /* 0x000162000c1e1900 */
[----:B------:R-:W-:-:S03]  /*3cc0*/  IMAD.MOV.U32 R17, RZ, RZ, RZ ;  /* 0x000000ffff117224 */ /* 0x000fc600078e00ff */
.L_x_12618:
[----:B------:R-:W-:Y:S05]  /*3cd0*/  BSYNC B6 ;  /* 0x0000000000067941 */ /* 0x000fea0003800000 */
.L_x_12617:
        /* <DEDUP_REMOVED lines=33> */
.L_x_12654:
[----:B------:R-:W-:Y:S05]  /*3ef0*/  BSYNC B1 ;  /* 0x0000000000017941 */ /* 0x000fea0003800000 */
.L_x_12653:
        /* <DEDUP_REMOVED lines=10> */
.L_x_12656:
[----:B------:R-:W-:Y:S05]  /*3fa0*/  BSYNC B1 ;  /* 0x0000000000017941 */ /* 0x000fea0003800000 */
.L_x_12655:
        /* <DEDUP_REMOVED lines=10> */
.L_x_12658:
[----:B------:R-:W-:Y:S05]  /*4050*/  BSYNC B1 ;  /* 0x0000000000017941 */ /* 0x000fea0003800000 */
.L_x_12657:
        /* <DEDUP_REMOVED lines=10> */
.L_x_12652:
        /* <DEDUP_REMOVED lines=16> */
.L_x_12663:
        /* <DEDUP_REMOVED lines=27> */
.L_x_12662:
[----:B------:R-:W-:Y:S01]  /*43b0*/  BSSY B2, `(.L_x_12664) ;  /* 0x0000021000027945 */ /* 0x000fe20003800000 */
[----:B------:R-:W-:Y:S02]  /*43c0*/  IMAD.MOV.U32 R26, RZ, RZ, R3 ;  /* 0x000000ffff1a7224 */ /* 0x000fe400078e0003 */
[----:B------:R-:W-:Y:S02]  /*43d0*/  IMAD.MOV.U32 R27, RZ, RZ, R0 ;  /* 0x000000ffff1b7224 */ /* 0x000fe400078e0000 */
[----:B------:R-:W-:Y:S02]  /*43e0*/  IMAD.MOV.U32 R23, RZ, RZ, c[0x0][0x198] ;  /* 0x00006600ff177624 */ /* 0x000fe400078e00ff */
[----:B------:R-:W-:Y:S02]  /*43f0*/  IMAD.MOV.U32 R21, RZ, RZ, c[0x0][0x19c] ;  /* 0x00006700ff157624 */ /* 0x000fe400078e00ff */
[----:B------:R-:W-:Y:S02]  /*4400*/  IMAD.MOV.U32 R20, RZ, RZ, c[0x0][0x198] ;  /* 0x00006600ff147624 */ /* 0x000fe400078e00ff */
[----:B------:R-:W-:-:S02]  /*4410*/  IMAD.MOV.U32 R14, RZ, RZ, c[0x0][0x19c] ;  /* 0x00006700ff0e7624 */ /* 0x000fc400078e00ff */
.L_x_12665:
        /* <DEDUP_REMOVED lines=27> */
.L_x_12664:
        /* <DEDUP_REMOVED lines=14> */
.L_x_12661:
[----:B------:R-:W-:Y:S05]  /*46b0*/  BSYNC B1 ;  /* 0x0000000000017941 */ /* 0x000fea0003800000 */
.L_x_12660:
        /* <DEDUP_REMOVED lines=16> */
.L_x_12669:
        /* <DEDUP_REMOVED lines=27> */
.L_x_12668:
[----:B------:R-:W-:Y:S01]  /*4970*/  BSSY B2, `(.L_x_12670) ;  /* 0x0000021000027945 */ /* 0x000fe20003800000 */
[----:B------:R-:W-:Y:S02]  /*4980*/  IMAD.MOV.U32 R31, RZ, RZ, R3 ;  /* 0x000000ffff1f7224 */ /* 0x000fe400078e0003 */
[----:B------:R-:W-:Y:S02]  /*4990*/  IMAD.MOV.U32 R30, RZ, RZ, R0 ;  /* 0x000000ffff1e7224 */ /* 0x000fe400078e0000 */
[----:B------:R-:W-:Y:S02]  /*49a0*/  IMAD.MOV.U32 R29, RZ, RZ, c[0x0][0x198] ;  /* 0x00006600ff1d7624 */ /* 0x000fe400078e00ff */
[----:B------:R-:W-:Y:S02]  /*49b0*/  IMAD.MOV.U32 R28, RZ, RZ, c[0x0][0x19c] ;  /* 0x00006700ff1c7624 */ /* 0x000fe400078e00ff */
[----:B------:R-:W-:Y:S02]  /*49c0*/  IMAD.MOV.U32 R27, RZ, RZ, c[0x0][0x198] ;  /* 0x00006600ff1b7624 */ /* 0x000fe400078e00ff */
[----:B------:R-:W-:-:S02]  /*49d0*/  IMAD.MOV.U32 R14, RZ, RZ, c[0x0][0x19c] ;  /* 0x00006700ff0e7624 */ /* 0x000fc400078e00ff */
.L_x_12671:
        /* <DEDUP_REMOVED lines=27> */
.L_x_12670:
        /* <DEDUP_REMOVED lines=14> */
.L_x_12667:
[----:B------:R-:W-:Y:S05]  /*4c70*/  BSYNC B1 ;  /* 0x0000000000017941 */ /* 0x000fea0003800000 */
.L_x_12666:
        /* <DEDUP_REMOVED lines=16> */
.L_x_12675:
        /* <DEDUP_REMOVED lines=27> */
.L_x_12674:
[----:B------:R-:W-:Y:S01]  /*4f30*/  BSSY B2, `(.L_x_12676) ;  /* 0x0000021000027945 */ /* 0x000fe20003800000 */
[----:B------:R-:W-:Y:S02]  /*4f40*/  IMAD.MOV.U32 R30, RZ, RZ, R3 ;  /* 0x000000ffff1e7224 */ /* 0x000fe400078e0003 */
[----:B------:R-:W-:Y:S02]  /*4f50*/  IMAD.MOV.U32 R27, RZ, RZ, R0 ;  /* 0x000000ffff1b7224 */ /* 0x000fe400078e0000 */
[----:B------:R-:W-:Y:S02]  /*4f60*/  IMAD.MOV.U32 R26, RZ, RZ, c[0x0][0x198] ;  /* 0x00006600ff1a7624 */ /* 0x000fe400078e00ff */
[----:B------:R-:W-:Y:S02]  /*4f70*/  IMAD.MOV.U32 R28, RZ, RZ, c[0x0][0x19c] ;  /* 0x00006700ff1c7624 */ /* 0x000fe400078e00ff */
[----:B------:R-:W-:Y:S02]  /*4f80*/  IMAD.MOV.U32 R24, RZ, RZ, c[0x0][0x198] ;  /* 0x00006600ff187624 */ /* 0x000fe400078e00ff */
[----:B------:R-:W-:-:S02]  /*4f90*/  IMAD.MOV.U32 R14, RZ, RZ, c[0x0][0x19c] ;  /* 0x00006700ff0e7624 */ /* 0x000fc400078e00ff */
.L_x_12677:
        /* <DEDUP_REMOVED lines=27> */
.L_x_12676:
        /* <DEDUP_REMOVED lines=14> */
.L_x_12673:
[----:B------:R-:W-:Y:S05]  /*5230*/  BSYNC B1 ;  /* 0x0000000000017941 */ /* 0x000fea0003800000 */
.L_x_12672:
        /* <DEDUP_REMOVED lines=15> */
.L_x_12679:
        /* <DEDUP_REMOVED lines=27> */
.L_x_12678:
[----:B------:R-:W-:Y:S01]  /*54e0*/  BSSY B1, `(.L_x_12680) ;  /* 0x000001d000017945 */ /* 0x000fe20003800000 */
[----:B------:R-:W-:Y:S02]  /*54f0*/  IMAD.MOV.U32 R21, RZ, RZ, c[0x0][0x198] ;  /* 0x00006600ff157624 */ /* 0x000fe400078e00ff */
[----:B------:R-:W-:Y:S02]  /*5500*/  IMAD.MOV.U32 R24, RZ, RZ, c[0x0][0x19c] ;  /* 0x00006700ff187624 */ /* 0x000fe400078e00ff */
.L_x_12681:
        /* <DEDUP_REMOVED lines=27> */
.L_x_12680:
        /* <DEDUP_REMOVED lines=15> */
.L_x_12651:
        /* <DEDUP_REMOVED lines=48> */
.L_x_12688:
        /* <DEDUP_REMOVED lines=141> */
.L_x_12687:
        /* <DEDUP_REMOVED lines=78> */
.L_x_12690:
[----:B------:R-:W-:Y:S05]  /*6860*/  BSYNC B3 ;  /* 0x0000000000037941 */ /* 0x000fea0003800000 */
.L_x_12689:
[----:B------:R-:W-:-:S04]  /*6870*/  ISETP.NE.U32.AND P2, PT, R8, RZ, PT ;  /* 0x000000ff0800720c */ /* 0x000fc80003f45070 */
[----:B------:R-:W-:-:S13]  /*6880*/  ISETP.NE.OR.EX P0, PT, R7, RZ, P0, P2 ;  /* 0x000000ff0700720c */ /* 0x000fda0000705720 */
[----:B------:R-:W-:Y:S05]  /*6890*/  @!P0 BRA `(.L_x_12691) ;  /* 0x000002e000008947 */ /* 0x000fea0003800000 */
.L_x_12686:
        /* <DEDUP_REMOVED lines=46> */
.L_x_12691:
[----:B------:R-:W-:Y:S05]  /*6b80*/  BSYNC B1 ;  /* 0x0000000000017941 */ /* 0x000fea0003800000 */
.L_x_12685:
        /* <DEDUP_REMOVED lines=53> */
.L_x_12684:
        /* <DEDUP_REMOVED lines=16> */
.L_x_12693:
        /* <DEDUP_REMOVED lines=27> */
.L_x_12692:
        /* <DEDUP_REMOVED lines=8> */
.L_x_12695:
        /* <DEDUP_REMOVED lines=27> */
.L_x_12694:
        /* <DEDUP_REMOVED lines=14> */
.L_x_12683:
[----:B------:R-:W-:Y:S05]  /*74a0*/  BSYNC B2 ;  /* 0x0000000000027941 */ /* 0x000fea0003800000 */
.L_x_12682:
        /* <DEDUP_REMOVED lines=45> */
.L_x_12702:
        /* <DEDUP_REMOVED lines=139> */
.L_x_12701:
        /* <DEDUP_REMOVED lines=76> */
.L_x_12704:
[----:B------:R-:W-:Y:S05]  /*84f0*/  BSYNC B3 ;  /* 0x0000000000037941 */ /* 0x000fea0003800000 */
.L_x_12703:
[----:B------:R-:W-:-:S04]  /*8500*/  ISETP.NE.U32.AND P2, PT, R8, RZ, PT ;  /* 0x000000ff0800720c */ /* 0x000fc80003f45070 */
[----:B------:R-:W-:-:S13]  /*8510*/  ISETP.NE.OR.EX P0, PT, R7, RZ, P0, P2 ;  /* 0x000000ff0700720c */ /* 0x000fda0000705720 */
[----:B------:R-:W-:Y:S05]  /*8520*/  @!P0 BRA `(.L_x_12705) ;  /* 0x000002a000008947 */ /* 0x000fea0003800000 */
.L_x_12700:
        /* <DEDUP_REMOVED lines=42> */
.L_x_12705:
[----:B------:R-:W-:Y:S05]  /*87d0*/  BSYNC B1 ;  /* 0x0000000000017941 */ /* 0x000fea0003800000 */
.L_x_12699:
        /* <DEDUP_REMOVED lines=45> */
.L_x_12698:
        /* <DEDUP_REMOVED lines=16> */
.L_x_12707:
        /* <DEDUP_REMOVED lines=27> */
.L_x_12706:
        /* <DEDUP_REMOVED lines=8> */
.L_x_12709:
        /* <DEDUP_REMOVED lines=27> */
.L_x_12708:
        /* <DEDUP_REMOVED lines=14> */
.L_x_12697:
[----:B------:R-:W-:Y:S05]  /*9070*/  BSYNC B2 ;  /* 0x0000000000027941 */ /* 0x000fea0003800000 */
.L_x_12696:
        /* <DEDUP_REMOVED lines=47> */
.L_x_12716:
        /* <DEDUP_REMOVED lines=138> */
.L_x_12715:
        /* <DEDUP_REMOVED lines=75> */
.L_x_12718:
[----:B------:R-:W-:Y:S05]  /*a0c0*/  BSYNC B3 ;  /* 0x0000000000037941 */ /* 0x000fea0003800000 */
.L_x_12717:
[----:B------:R-:W-:-:S04]  /*a0d0*/  ISETP.NE.U32.AND P2, PT, R34, RZ, PT ;  /* 0x000000ff2200720c */ /* 0x000fc80003f45070 */
[----:B------:R-:W-:-:S13]  /*a0e0*/  ISETP.NE.OR.EX P0, PT, R36, RZ, P0, P2 ;  /* 0x000000ff2400720c */ /* 0x000fda0000705720 */
[----:B------:R-:W-:Y:S05]  /*a0f0*/  @!P0 BRA `(.L_x_12719) ;  /* 0x0000029000008947 */ /* 0x000fea0003800000 */
.L_x_12714:
        /* <DEDUP_REMOVED lines=41> */
.L_x_12719:
[----:B------:R-:W-:Y:S05]  /*a390*/  BSYNC B1 ;  /* 0x0000000000017941 */ /* 0x000fea0003800000 */
.L_x_12713:
        /* <DEDUP_REMOVED lines=45> */
.L_x_12712:
        /* <DEDUP_REMOVED lines=16> */
.L_x_12721:
        /* <DEDUP_REMOVED lines=27> */
.L_x_12720:
        /* <DEDUP_REMOVED lines=8> */
.L_x_12723:
        /* <DEDUP_REMOVED lines=27> */
.L_x_12722:
        /* <DEDUP_REMOVED lines=14> */
.L_x_12711:
[----:B------:R-:W-:Y:S05]  /*ac30*/  BSYNC B2 ;  /* 0x0000000000027941 */ /* 0x000fea0003800000 */
.L_x_12710:
        /* <DEDUP_REMOVED lines=46> */
.L_x_12728:
        /* <DEDUP_REMOVED lines=140> */
.L_x_12727:
        /* <DEDUP_REMOVED lines=77> */
.L_x_12730:
[----:B------:R-:W-:Y:S05]  /*bcb0*/  BSYNC B2 ;  /* 0x0000000000027941 */ /* 0x000fea0003800000 */
.L_x_12729:
[----:B------:R-:W-:-:S04]  /*bcc0*/  ISETP.NE.U32.AND P2, PT, R34, RZ, PT ;  /* 0x000000ff2200720c */ /* 0x000fc80003f45070 */
[----:B------:R-:W-:-:S13]  /*bcd0*/  ISETP.NE.OR.EX P0, PT, R7, RZ, P0, P2 ;  /* 0x000000ff0700720c */ /* 0x000fda0000705720 */
[----:B------:R-:W-:Y:S05]  /*bce0*/  @!P0 BRA `(.L_x_12731) ;  /* 0x0000029000008947 */ /* 0x000fea0003800000 */
.L_x_12726:
        /* <DEDUP_REMOVED lines=41> */
.L_x_12731:
[----:B------:R-:W-:Y:S05]  /*bf80*/  BSYNC B1 ;  /* 0x0000000000017941 */ /* 0x000fea0003800000 */
.L_x_12725:
        /* <DEDUP_REMOVED lines=46> */
.L_x_12724:
        /* <DEDUP_REMOVED lines=16> */
.L_x_12733:
        /* <DEDUP_REMOVED lines=27> */
.L_x_12732:
[----:B------:R-:W-:Y:S05]  /*c520*/  @!P0 BRA `(.L_x_12734) ;  /* 0x0000020000008947 */ /* 0x000fea0003800000 */
[----:B------:R-:W-:Y:S01]  /*c530*/  BSSY B1, `(.L_x_12734) ;  /* 0x000001f000017945 */ /* 0x000fe20003800000 */
[----:B------:R-:W-:Y:S02]  /*c540*/  IMAD.MOV.U32 R14, RZ, RZ, c[0x0][0x198] ;  /* 0x00006600ff0e7624 */ /* 0x000fe400078e00ff */
[----:B---3--:R-:W-:Y:S02]  /*c550*/  IMAD.MOV.U32 R18, RZ, RZ, c[0x0][0x19c] ;  /* 0x00006700ff127624 */ /* 0x008fe400078e00ff */
[----:B------:R-:W-:Y:S02]  /*c560*/  IMAD.MOV.U32 R9, RZ, RZ, c[0x0][0x198] ;  /* 0x00006600ff097624 */ /* 0x000fe400078e00ff */
[----:B------:R-:W-:Y:S02]  /*c570*/  IMAD.MOV.U32 R5, RZ, RZ, c[0x0][0x19c] ;  /* 0x00006700ff057624 */ /* 0x000fe400078e00ff */
.L_x_12735:
        /* <DEDUP_REMOVED lines=27> */
.L_x_12734:
        /* <DEDUP_REMOVED lines=14> */
.L_x_12659:
[----:B------:R-:W-:Y:S05]  /*c810*/  BSYNC B0 ;  /* 0x0000000000007941 */ /* 0x000fea0003800000 */
.L_x_12650:
        /* <DEDUP_REMOVED lines=23> */
.L_x_12741:
[----:B------:R0:W-:Y:S01]  /*c990*/  STG.E.U8 [R4.64], RZ ;  /* 0x000000ff04007986 */ /* 0x0001e2000c101124 */
[----:B------:R-:W-:Y:S05]  /*c9a0*/  BRA `(.L_x_12743) ;  /* 0x0000066000007947 */ /* 0x000fea0003800000 */
.L_x_12740:
        /* <DEDUP_REMOVED lines=8> */
.L_x_12745:
[----:B------:R0:W-:Y:S01]  /*ca30*/  STG.E [R4.64], RZ ;  /* 0x000000ff04007986 */ /* 0x0001e2000c101924 */
[----:B------:R-:W-:Y:S05]  /*ca40*/  BRA `(.L_x_12743) ;  /* 0x000005c000007947 */ /* 0x000fea0003800000 */
.L_x_12744:
[----:B------:R0:W-:Y:S01]  /*ca50*/  STG.E.U16 [R4.64], RZ ;  /* 0x000000ff04007986 */ /* 0x0001e2000c101524 */
[----:B------:R-:W-:Y:S05]  /*ca60*/  BRA `(.L_x_12743) ;  /* 0x000005a000007947 */ /* 0x000fea0003800000 */
.L_x_12739:
        /* <DEDUP_REMOVED lines=8> */
.L_x_12747:
[----:B------:R0:W-:Y:S01]  /*caf0*/  STG.E.U16 [R4.64], RZ ;  /* 0x000000ff04007986 */ /* 0x0001e2000c101524 */
[----:B------:R-:W-:Y:S05]  /*cb00*/  BRA `(.L_x_12743) ;  /* 0x0000050000007947 */ /* 0x000fea0003800000 */
.L_x_12746:
        /* <DEDUP_REMOVED lines=8> */
.L_x_12749:
[----:B------:R0:W-:Y:S01]  /*cb90*/  STG.E [R4.64], RZ ;  /* 0x000000ff04007986 */ /* 0x0001e2000c101924 */
[----:B------:R-:W-:Y:S05]  /*cba0*/  BRA `(.L_x_12743) ;  /* 0x0000046000007947 */ /* 0x000fea0003800000 */
.L_x_12748:
[----:B------:R0:W-:Y:S01]  /*cbb0*/  STG.E.64 [R4.64], RZ ;  /* 0x000000ff04007986 */ /* 0x0001e2000c101b24 */
[----:B------:R-:W-:Y:S05]  /*cbc0*/  BRA `(.L_x_12743) ;  /* 0x0000044000007947 */ /* 0x000fea0003800000 */
.L_x_12738:
        /* <DEDUP_REMOVED lines=10> */
.L_x_12752:
[----:B------:R0:W-:Y:S01]  /*cc70*/  STG.E.128 [R4.64], RZ ;  /* 0x000000ff04007986 */ /* 0x0001e2000c101d24 */
[----:B------:R-:W-:Y:S05]  /*cc80*/  BRA `(.L_x_12743) ;  /* 0x0000038000007947 */ /* 0x000fea0003800000 */
.L_x_12751:
        /* <DEDUP_REMOVED lines=8> */
.L_x_12754:
[----:B------:R0:W-:Y:S01]  /*cd10*/  STG.E.U8 [R4.64], RZ ;  /* 0x000000ff04007986 */ /* 0x0001e2000c101124 */
[----:B------:R-:W-:Y:S05]  /*cd20*/  BRA `(.L_x_12743) ;  /* 0x000002e000007947 */ /* 0x000fea0003800000 */
.L_x_12753:
[----:B------:R0:W-:Y:S01]  /*cd30*/  STG.E.U16 [R4.64], RZ ;  /* 0x000000ff04007986 */ /* 0x0001e2000c101524 */
[----:B------:R-:W-:Y:S05]  /*cd40*/  BRA `(.L_x_12743) ;  /* 0x000002c000007947 */ /* 0x000fea0003800000 */
.L_x_12750:
        /* <DEDUP_REMOVED lines=10> */
.L_x_12757:
[----:B------:R0:W-:Y:S01]  /*cdf0*/  STG.E.U8 [R4.64], RZ ;  /* 0x000000ff04007986 */ /* 0x0001e2000c101124 */
[----:B------:R-:W-:Y:S05]  /*ce00*/  BRA `(.L_x_12743) ;  /* 0x0000020000007947 */ /* 0x000fea0003800000 */
.L_x_12756:
[----:B------:R0:W-:Y:S01]  /*ce10*/  STG.E.U8 [R4.64], RZ ;  /* 0x000000ff04007986 */ /* 0x0001e2000c101124 */
[----:B------:R-:W-:Y:S05]  /*ce20*/  BRA `(.L_x_12743) ;  /* 0x000001e000007947 */ /* 0x000fea0003800000 */
.L_x_12755:
[----:B------:R-:W-:-:S13]  /*ce30*/  ISETP.NE.AND P0, PT, R0, 0x1c, PT ;  /* 0x0000001c0000780c */ /* 0x000fda0003f05270 */
[----:B------:R-:W-:Y:S05]  /*ce40*/  @!P0 BRA `(.L_x_12758) ;  /* 0x000001b000008947 */ /* 0x000fea0003800000 */
[----:B------:R-:W-:-:S13]  /*ce50*/  ISETP.NE.AND P0, PT, R0, 0x1d, PT ;  /* 0x0000001d0000780c */ /* 0x000fda0003f05270 */
[----:B------:R-:W-:Y:S05]  /*ce60*/  @!P0 BRA `(.L_x_12759) ;  /* 0x0000017000008947 */ /* 0x000fea0003800000 */
[----:B------:R-:W-:-:S13]  /*ce70*/  ISETP.NE.AND P0, PT, R0, 0x2c, PT ;  /* 0x0000002c0000780c */ /* 0x000fda0003f05270 */
[----:B------:R0:W-:Y:S01]  /*ce80*/  @!P0 STG.E.U8 [R4.64], RZ ;  /* 0x000000ff04008986 */ /* 0x0001e2000c101124 */
[----:B------:R-:W-:Y:S05]  /*ce90*/  @!P0 BRA `(.L_x_12743) ;  /* 0x0000017000008947 */ /* 0x000fea0003800000 */
.L_x_12742:
        /* <DEDUP_REMOVED lines=20> */
.L_x_12759:
[----:B------:R0:W-:Y:S01]  /*cfe0*/  STG.E.64 [R4.64], RZ ;  /* 0x000000ff04007986 */ /* 0x0001e2000c101b24 */
[----:B------:R-:W-:Y:S05]  /*cff0*/  BRA `(.L_x_12743) ;  /* 0x0000001000007947 */ /* 0x000fea0003800000 */
.L_x_12758:
[----:B------:R0:W-:Y:S02]  /*d000*/  STG.E [R4.64], RZ ;  /* 0x000000ff04007986 */ /* 0x0001e4000c101924 */
.L_x_12743:
[----:B------:R-:W-:Y:S02]  /*d010*/  IADD3 R16, R2, 0x80, RZ ;  /* 0x0000008002107810 */ /* 0x000fe40007ffe0ff */
.L_x_12737:
[----:B------:R-:W-:Y:S05]  /*d020*/  BSYNC B6 ;  /* 0x0000000000067941 */ /* 0x000fea0003800000 */
.L_x_12736:
        /* <DEDUP_REMOVED lines=22> */
.L_x_12765:
[----:B------:R0:W-:Y:S01]  /*d190*/  STG.E.U8 [R2.64], RZ ;  /* 0x000000ff02007986 */ /* 0x0001e2000c101124 */
[----:B------:R-:W-:Y:S05]  /*d1a0*/  BRA `(.L_x_12767) ;  /* 0x0000066000007947 */ /* 0x000fea0003800000 */
.L_x_12764:
        /* <DEDUP_REMOVED lines=8> */
.L_x_12769:
[----:B------:R0:W-:Y:S01]  /*d230*/  STG.E [R2.64], RZ ;  /* 0x000000ff02007986 */ /* 0x0001e2000c101924 */
[----:B------:R-:W-:Y:S05]  /*d240*/  BRA `(.L_x_12767) ;  /* 0x000005c000007947 */ /* 0x000fea0003800000 */
.L_x_12768:
[----:B------:R0:W-:Y:S01]  /*d250*/  STG.E.U16 [R2.64], RZ ;  /* 0x000000ff02007986 */ /* 0x0001e2000c101524 */
[----:B------:R-:W-:Y:S05]  /*d260*/  BRA `(.L_x_12767) ;  /* 0x000005a000007947 */ /* 0x000fea0003800000 */
.L_x_12763:
        /* <DEDUP_REMOVED lines=8> */
.L_x_12771:
[----:B------:R0:W-:Y:S01]  /*d2f0*/  STG.E.U16 [R2.64], RZ ;  /* 0x000000ff02007986 */ /* 0x0001e2000c101524 */
[----:B------:R-:W-:Y:S05]  /*d300*/  BRA `(.L_x_12767) ;  /* 0x0000050000007947 */ /* 0x000fea0003800000 */
.L_x_12770:
        /* <DEDUP_REMOVED lines=8> */
.L_x_12773:
[----:B------:R0:W-:Y:S01]  /*d390*/  STG.E [R2.64], RZ ;  /* 0x000000ff02007986 */ /* 0x0001e2000c101924 */
[----:B------:R-:W-:Y:S05]  /*d3a0*/  BRA `(.L_x_12767) ;  /* 0x0000046000007947 */ /* 0x000fea0003800000 */
.L_x_12772:
[----:B------:R0:W-:Y:S01]  /*d3b0*/  STG.E.64 [R2.64], RZ ;  /* 0x000000ff02007986 */ /* 0x0001e2000c101b24 */
[----:B------:R-:W-:Y:S05]  /*d3c0*/  BRA `(.L_x_12767) ;  /* 0x0000044000007947 */ /* 0x000fea0003800000 */
.L_x_12762:
        /* <DEDUP_REMOVED lines=10> */
.L_x_12776:
[----:B------:R0:W-:Y:S01]  /*d470*/  STG.E.128 [R2.64], RZ ;  /* 0x000000ff02007986 */ /* 0x0001e2000c101d24 */
[----:B------:R-:W-:Y:S05]  /*d480*/  BRA `(.L_x_12767) ;  /* 0x0000038000007947 */ /* 0x000fea0003800000 */
.L_x_12775:
        /* <DEDUP_REMOVED lines=8> */
.L_x_12778:
[----:B------:R0:W-:Y:S01]  /*d510*/  STG.E.U8 [R2.64], RZ ;  /* 0x000000ff02007986 */ /* 0x0001e2000c101124 */
[----:B------:R-:W-:Y:S05]  /*d520*/  BRA `(.L_x_12767) ;  /* 0x000002e000007947 */ /* 0x000fea0003800000 */
.L_x_12777:
[----:B------:R0:W-:Y:S01]  /*d530*/  STG.E.U16 [R2.64], RZ ;  /* 0x000000ff02007986 */ /* 0x0001e2000c101524 */
[----:B------:R-:W-:Y:S05]  /*d540*/  BRA `(.L_x_12767) ;  /* 0x000002c000007947 */ /* 0x000fea0003800000 */
.L_x_12774:
        /* <DEDUP_REMOVED lines=10> */
.L_x_12781:
[----:B------:R0:W-:Y:S01]  /*d5f0*/  STG.E.U8 [R2.64], RZ ;  /* 0x000000ff02007986 */ /* 0x0001e2000c101124 */
[----:B------:R-:W-:Y:S05]  /*d600*/  BRA `(.L_x_12767) ;  /* 0x0000020000007947 */ /* 0x000fea0003800000 */
.L_x_12780:
[----:B------:R0:W-:Y:S01]  /*d610*/  STG.E.U8 [R2.64], RZ ;  /* 0x000000ff02007986 */ /* 0x0001e2000c101124 */
[----:B------:R-:W-:Y:S05]  /*d620*/  BRA `(.L_x_12767) ;  /* 0x000001e000007947 */ /* 0x000fea0003800000 */
.L_x_12779:
[----:B------:R-:W-:-:S13]  /*d630*/  ISETP.NE.AND P0, PT, R0, 0x1c, PT ;  /* 0x0000001c0000780c */ /* 0x000fda0003f05270 */
[----:B------:R-:W-:Y:S05]  /*d640*/  @!P0 BRA `(.L_x_12782) ;  /* 0x000001b000008947 */ /* 0x000fea0003800000 */
[----:B------:R-:W-:-:S13]  /*d650*/  ISETP.NE.AND P0, PT, R0, 0x1d, PT ;  /* 0x0000001d0000780c */ /* 0x000fda0003f05270 */
[----:B------:R-:W-:Y:S05]  /*d660*/  @!P0 BRA `(.L_x_12783) ;  /* 0x0000017000008947 */ /* 0x000fea0003800000 */
[----:B------:R-:W-:-:S13]  /*d670*/  ISETP.NE.AND P0, PT, R0, 0x2c, PT ;  /* 0x0000002c0000780c */ /* 0x000fda0003f05270 */
[----:B------:R0:W-:Y:S01]  /*d680*/  @!P0 STG.E.U8 [R2.64], RZ ;  /* 0x000000ff02008986 */ /* 0x0001e2000c101124 */
[----:B------:R-:W-:Y:S05]  /*d690*/  @!P0 BRA `(.L_x_12767) ;  /* 0x0000017000008947 */ /* 0x000fea0003800000 */
.L_x_12766:
        /* <DEDUP_REMOVED lines=20> */
.L_x_12783:
[----:B------:R0:W-:Y:S01]  /*d7e0*/  STG.E.64 [R2.64], RZ ;  /* 0x000000ff02007986 */ /* 0x0001e2000c101b24 */
[----:B------:R-:W-:Y:S05]  /*d7f0*/  BRA `(.L_x_12767) ;  /* 0x0000001000007947 */ /* 0x000fea0003800000 */
.L_x_12782:
[----:B------:R0:W-:Y:S02]  /*d800*/  STG.E [R2.64], RZ ;  /* 0x000000ff02007986 */ /* 0x0001e4000c101924 */
.L_x_12767:
        /* <DEDUP_REMOVED lines=22> */
.L_x_12787:
[----:B------:R0:W-:Y:S01]  /*d970*/  STG.E.U8 [R2.64], RZ ;  /* 0x000000ff02007986 */ /* 0x0001e2000c101124 */
[----:B------:R-:W-:Y:S05]  /*d980*/  BRA `(.L_x_12789) ;  /* 0x0000066000007947 */ /* 0x000fea0003800000 */
.L_x_12786:
        /* <DEDUP_REMOVED lines=8> */
.L_x_12791:
[----:B------:R0:W-:Y:S01]  /*da10*/  STG.E [R2.64], RZ ;  /* 0x000000ff02007986 */ /* 0x0001e2000c101924 */
[----:B------:R-:W-:Y:S05]  /*da20*/  BRA `(.L_x_12789) ;  /* 0x000005c000007947 */ /* 0x000fea0003800000 */
.L_x_12790:
[----:B------:R0:W-:Y:S01]  /*da30*/  STG.E.U16 [R2.64], RZ ;  /* 0x000000ff02007986 */ /* 0x0001e2000c101524 */
[----:B------:R-:W-:Y:S05]  /*da40*/  BRA `(.L_x_12789) ;  /* 0x000005a000007947 */ /* 0x000fea0003800000 */
.L_x_12785:
        /* <DEDUP_REMOVED lines=8> */
.L_x_12793:
[----:B------:R0:W-:Y:S01]  /*dad0*/  STG.E.U16 [R2.64], RZ ;  /* 0x000000ff02007986 */ /* 0x0001e2000c101524 */
[----:B------:R-:W-:Y:S05]  /*dae0*/  BRA `(.L_x_12789) ;  /* 0x0000050000007947 */ /* 0x000fea0003800000 */
.L_x_12792:
        /* <DEDUP_REMOVED lines=8> */
.L_x_12795:
[----:B------:R0:W-:Y:S01]  /*db70*/  STG.E [R2.64], RZ ;  /* 0x000000ff02007986 */ /* 0x0001e2000c101924 */
[----:B------:R-:W-:Y:S05]  /*db80*/  BRA `(.L_x_12789) ;  /* 0x0000046000007947 */ /* 0x000fea0003800000 */
.L_x_12794:
[----:B------:R0:W-:Y:S01]  /*db90*/  STG.E.64 [R2.64], RZ ;  /* 0x000000ff02007986 */ /* 0x0001e2000c101b24 */
[----:B------:R-:W-:Y:S05]  /*dba0*/  BRA `(.L_x_12789) ;  /* 0x0000044000007947 */ /* 0x000fea0003800000 */
.L_x_12784:
        /* <DEDUP_REMOVED lines=10> */
.L_x_12798:
[----:B------:R0:W-:Y:S01]  /*dc50*/  STG.E.128 [R2.64], RZ ;  /* 0x000000ff02007986 */ /* 0x0001e2000c101d24 */
[----:B------:R-:W-:Y:S05]  /*dc60*/  BRA `(.L_x_12789) ;  /* 0x0000038000007947 */ /* 0x000fea0003800000 */
.L_x_12797:
        /* <DEDUP_REMOVED lines=8> */
.L_x_12800:
[----:B------:R0:W-:Y:S01]  /*dcf0*/  STG.E.U8 [R2.64], RZ ;  /* 0x000000ff02007986 */ /* 0x0001e2000c101124 */
[----:B------:R-:W-:Y:S05]  /*dd00*/  BRA `(.L_x_12789) ;  /* 0x000002e000007947 */ /* 0x000fea0003800000 */
.L_x_12799:
[----:B------:R0:W-:Y:S01]  /*dd10*/  STG.E.U16 [R2.64], RZ ;  /* 0x000000ff02007986 */ /* 0x0001e2000c101524 */
[----:B------:R-:W-:Y:S05]  /*dd20*/  BRA `(.L_x_12789) ;  /* 0x000002c000007947 */ /* 0x000fea0003800000 */
.L_x_12796:
        /* <DEDUP_REMOVED lines=10> */
.L_x_12803:
[----:B------:R0:W-:Y:S01]  /*ddd0*/  STG.E.U8 [R2.64], RZ ;  /* 0x000000ff02007986 */ /* 0x0001e2000c101124 */
[----:B------:R-:W-:Y:S05]  /*dde0*/  BRA `(.L_x_12789) ;  /* 0x0000020000007947 */ /* 0x000fea0003800000 */
.L_x_12802:
[----:B------:R0:W-:Y:S01]  /*ddf0*/  STG.E.U8 [R2.64], RZ ;  /* 0x000000ff02007986 */ /* 0x0001e2000c101124 */
[----:B------:R-:W-:Y:S05]  /*de00*/  BRA `(.L_x_12789) ;  /* 0x000001e000007947 */ /* 0x000fea0003800000 */
.L_x_12801:
[----:B------:R-:W-:-:S13]  /*de10*/  ISETP.NE.AND P0, PT, R0, 0x1c, PT ;  /* 0x0000001c0000780c */ /* 0x000fda0003f05270 */
[----:B------:R-:W-:Y:S05]  /*de20*/  @!P0 BRA `(.L_x_12804) ;  /* 0x000001b000008947 */ /* 0x000fea0003800000 */
[----:B------:R-:W-:-:S13]  /*de30*/  ISETP.NE.AND P0, PT, R0, 0x1d, PT ;  /* 0x0000001d0000780c */ /* 0x000fda0003f05270 */
[----:B------:R-:W-:Y:S05]  /*de40*/  @!P0 BRA `(.L_x_12805) ;  /* 0x0000017000008947 */ /* 0x000fea0003800000 */
[----:B------:R-:W-:-:S13]  /*de50*/  ISETP.NE.AND P0, PT, R0, 0x2c, PT ;  /* 0x0000002c0000780c */ /* 0x000fda0003f05270 */
[----:B------:R0:W-:Y:S01]  /*de60*/  @!P0 STG.E.U8 [R2.64], RZ ;  /* 0x000000ff02008986 */ /* 0x0001e2000c101124 */
[----:B------:R-:W-:Y:S05]  /*de70*/  @!P0 BRA `(.L_x_12789) ;  /* 0x0000017000008947 */ /* 0x000fea0003800000 */
.L_x_12788:
        /* <DEDUP_REMOVED lines=20> */
.L_x_12805:
[----:B------:R0:W-:Y:S01]  /*dfc0*/  STG.E.64 [R2.64], RZ ;  /* 0x000000ff02007986 */ /* 0x0001e2000c101b24 */
[----:B------:R-:W-:Y:S05]  /*dfd0*/  BRA `(.L_x_12789) ;  /* 0x0000001000007947 */ /* 0x000fea0003800000 */
.L_x_12804:
[----:B------:R0:W-:Y:S02]  /*dfe0*/  STG.E [R2.64], RZ ;  /* 0x000000ff02007986 */ /* 0x0001e4000c101924 */
.L_x_12789:
[----:B------:R-:W-:Y:S02]  /*dff0*/  IADD3 R16, R16, 0x80, RZ ;  /* 0x0000008010107810 */ /* 0x000fe40007ffe0ff */
.L_x_12761:
[----:B------:R-:W-:Y:S05]  /*e000*/  BSYNC B6 ;  /* 0x0000000000067941 */ /* 0x000fea0003800000 */
.L_x_12760:
        /* <DEDUP_REMOVED lines=20> */
.L_x_12809:
[----:B------:R-:W-:Y:S01]  /*e150*/  STG.E.U8 [R2.64], RZ ;  /* 0x000000ff02007986 */ /* 0x000fe2000c101124 */
[----:B------:R-:W-:Y:S05]  /*e160*/  EXIT ;  /* 0x000000000000794d */ /* 0x000fea0003800000 */
.L_x_12808:
        /* <DEDUP_REMOVED lines=8> */
.L_x_12812:
[----:B------:R-:W-:Y:S01]  /*e1f0*/  STG.E [R2.64], RZ ;  /* 0x000000ff02007986 */ /* 0x000fe2000c101924 */
[----:B------:R-:W-:Y:S05]  /*e200*/  EXIT ;  /* 0x000000000000794d */ /* 0x000fea0003800000 */
.L_x_12811:
[----:B------:R-:W-:Y:S01]  /*e210*/  STG.E.U16 [R2.64], RZ ;  /* 0x000000ff02007986 */ /* 0x000fe2000c101524 */
[----:B------:R-:W-:Y:S05]  /*e220*/  EXIT ;  /* 0x000000000000794d */ /* 0x000fea0003800000 */
.L_x_12807:
        /* <DEDUP_REMOVED lines=8> */
.L_x_12814:
[----:B------:R-:W-:Y:S01]  /*e2b0*/  STG.E.U16 [R2.64], RZ ;  /* 0x000000ff02007986 */ /* 0x000fe2000c101524 */
[----:B------:R-:W-:Y:S05]  /*e2c0*/  EXIT ;  /* 0x000000000000794d */ /* 0x000fea0003800000 */
.L_x_12813:
        /* <DEDUP_REMOVED lines=8> */
.L_x_12816:
[----:B------:R-:W-:Y:S01]  /*e350*/  STG.E [R2.64], RZ ;  /* 0x000000ff02007986 */ /* 0x000fe2000c101924 */
[----:B------:R-:W-:Y:S05]  /*e360*/  EXIT ;  /* 0x000000000000794d */ /* 0x000fea0003800000 */
.L_x_12815:
[----:B------:R-:W-:Y:S01]  /*e370*/  STG.E.64 [R2.64], RZ ;  /* 0x000000ff02007986 */ /* 0x000fe2000c101b24 */
[----:B------:R-:W-:Y:S05]  /*e380*/  EXIT ;  /* 0x000000000000794d */ /* 0x000fea0003800000 */
.L_x_12806:
        /* <DEDUP_REMOVED lines=10> */
.L_x_12819:
[----:B------:R-:W-:Y:S01]  /*e430*/  STG.E.128 [R2.64], RZ ;  /* 0x000000ff02007986 */ /* 0x000fe2000c101d24 */
[----:B------:R-:W-:Y:S05]  /*e440*/  EXIT ;  /* 0x000000000000794d */ /* 0x000fea0003800000 */
.L_x_12818:
        /* <DEDUP_REMOVED lines=8> */
.L_x_12821:
[----:B------:R-:W-:Y:S01]  /*e4d0*/  STG.E.U8 [R2.64], RZ ;  /* 0x000000ff02007986 */ /* 0x000fe2000c101124 */
[----:B------:R-:W-:Y:S05]  /*e4e0*/  EXIT ;  /* 0x000000000000794d */ /* 0x000fea0003800000 */
.L_x_12820:
[----:B------:R-:W-:Y:S01]  /*e4f0*/  STG.E.U16 [R2.64], RZ ;  /* 0x000000ff02007986 */ /* 0x000fe2000c101524 */
[----:B------:R-:W-:Y:S05]  /*e500*/  EXIT ;  /* 0x000000000000794d */ /* 0x000fea0003800000 */
.L_x_12817:
        /* <DEDUP_REMOVED lines=10> */
.L_x_12824:
[----:B------:R-:W-:Y:S01]  /*e5b0*/  STG.E.U8 [R2.64], RZ ;  /* 0x000000ff02007986 */ /* 0x000fe2000c101124 */
[----:B------:R-:W-:Y:S05]  /*e5c0*/  EXIT ;  /* 0x000000000000794d */ /* 0x000fea0003800000 */
.L_x_12823:
[----:B------:R-:W-:Y:S01]  /*e5d0*/  STG.E.U8 [R2.64], RZ ;  /* 0x000000ff02007986 */ /* 0x000fe2000c101124 */
[----:B------:R-:W-:Y:S05]  /*e5e0*/  EXIT ;  /* 0x000000000000794d */ /* 0x000fea0003800000 */
.L_x_12822:
[----:B------:R-:W-:-:S13]  /*e5f0*/  ISETP.NE.AND P0, PT, R0, 0x1c, PT ;  /* 0x0000001c0000780c */ /* 0x000fda0003f05270 */
[----:B------:R-:W-:Y:S05]  /*e600*/  @!P0 BRA `(.L_x_12825) ;  /* 0x000001b000008947 */ /* 0x000fea0003800000 */
[----:B------:R-:W-:-:S13]  /*e610*/  ISETP.NE.AND P0, PT, R0, 0x1d, PT ;  /* 0x0000001d0000780c */ /* 0x000fda0003f05270 */
[----:B------:R-:W-:Y:S05]  /*e620*/  @!P0 BRA `(.L_x_12826) ;  /* 0x0000017000008947 */ /* 0x000fea0003800000 */
[----:B------:R-:W-:-:S13]  /*e630*/  ISETP.NE.AND P0, PT, R0, 0x2c, PT ;  /* 0x0000002c0000780c */ /* 0x000fda0003f05270 */
[----:B------:R0:W-:Y:S01]  /*e640*/  @!P0 STG.E.U8 [R2.64], RZ ;  /* 0x000000ff02008986 */ /* 0x0001e2000c101124 */
[----:B------:R-:W-:Y:S05]  /*e650*/  @!P0 EXIT ;  /* 0x000000000000894d */ /* 0x000fea0003800000 */
.L_x_12810:
        /* <DEDUP_REMOVED lines=20> */
.L_x_12826:
[----:B------:R-:W-:Y:S01]  /*e7a0*/  STG.E.64 [R2.64], RZ ;  /* 0x000000ff02007986 */ /* 0x000fe2000c101b24 */
[----:B------:R-:W-:Y:S05]  /*e7b0*/  EXIT ;  /* 0x000000000000794d */ /* 0x000fea0003800000 */
.L_x_12825:
[----:B------:R-:W-:Y:S01]  /*e7c0*/  STG.E [R2.64], RZ ;  /* 0x000000ff02007986 */ /* 0x000fe2000c101924 */
[----:B------:R-:W-:Y:S05]  /*e7d0*/  EXIT ;  /* 0x000000000000794d */ /* 0x000fea0003800000 */
.L_x_12827:
        /* <DEDUP_REMOVED lines=10> */
.L_x_16327:


//--------------------- .text._ZN2at6native18elementwise_kernelILi128ELi2EZNS0_22gpu_kernel_impl_nocastIZZNS0_73_GLOBAL__N__c8866d80_35_SparseBinaryOpIntersectionKernel_cu_1520ed90_315342_sparse_binary_op_intersection_kernel_implINS3_18CUDAKernelLauncherENS3_36CUDAValueSelectionIntersectionKernelINS3_5MulOpEEElLl0EEEvRNS_6TensorERKS9_SC_RKSt6vectorIlSaIlEERKSt8optionalIS9_ESL_bbENKUlvE3_clEvEUllE_EEvRNS_18TensorIteratorBaseERKT_EUliE_EEviT1_ --------------------------
	.section	.text._ZN2at6native18elementwise_kernelILi128ELi2EZNS0_22gpu_kernel_impl_nocastIZZNS0_73_GLOBAL__N__c8866d80_35_SparseBinaryOpIntersectionKernel_cu_1520ed90_315342_sparse_binary_op_intersection_kernel_implINS3_18CUDAKernelLauncherENS3_36CUDAValueSelectionIntersectionKernelINS3_5MulOpEEElLl0EEEvRNS_6TensorERKS9_SC_RKSt6vectorIlSaIlEERKSt8optionalIS9_ESL_bbENKUlvE3_clEvEUllE_EEvRNS_18TensorIteratorBaseERKT_EUliE_EEviT1_,"ax",@progbits
	.sectioninfo	@"SHI_REGISTERS=80"
	.align	128
        .global         _ZN2at6native18elementwise_kernelILi128ELi2EZNS0_22gpu_kernel_impl_nocastIZZNS0_73_GLOBAL__N__c8866d80_35_SparseBinaryOpIntersectionKernel_cu_1520ed90_315342_sparse_binary_op_intersection_kernel_implINS3_18CUDAKernelLauncherENS3_36CUDAValueSelectionIntersectionKernelINS3_5MulOpEEElLl0EEEvRNS_6TensorERKS9_SC_RKSt6vectorIlSaIlEERKSt8optionalIS9_ESL_bbENKUlvE3_clEvEUllE_EEvRNS_18TensorIteratorBaseERKT_EUliE_EEviT1_
        .type           _ZN2at6native18elementwise_kernelILi128ELi2EZNS0_22gpu_kernel_impl_nocastIZZNS0_73_GLOBAL__N__c8866d80_35_SparseBinaryOpIntersectionKernel_cu_1520ed90_315342_sparse_binary_op_intersection_kernel_implINS3_18CUDAKernelLauncherENS3_36CUDAValueSelectionIntersectionKernelINS3_5MulOpEEElLl0EEEvRNS_6TensorERKS9_SC_RKSt6vectorIlSaIlEERKSt8optionalIS9_ESL_bbENKUlvE3_clEvEUllE_EEvRNS_18TensorIteratorBaseERKT_EUliE_EEviT1_,@function
        .size           _ZN2at6native18elementwise_kernelILi128ELi2EZNS0_22gpu_kernel_impl_nocastIZZNS0_73_GLOBAL__N__c8866d80_35_SparseBinaryOpIntersectionKernel_cu_1520ed90_315342_sparse_binary_op_intersection_kernel_implINS3_18CUDAKernelLauncherENS3_36CUDAValueSelectionIntersectionKernelINS3_5MulOpEEElLl0EEEvRNS_6TensorERKS9_SC_RKSt6vectorIlSaIlEERKSt8optionalIS9_ESL_bbENKUlvE3_clEvEUllE_EEvRNS_18TensorIteratorBaseERKT_EUliE_EEviT1_,(.L_x_16328 - _ZN2at6native18elementwise_kernelILi128ELi2EZNS0_22gpu_kernel_impl_nocastIZZNS0_73_GLOBAL__N__c8866d80_35_SparseBinaryOpIntersectionKernel_cu_1520ed90_315342_sparse_binary_op_intersection_kernel_implINS3_18CUDAKernelLauncherENS3_36CUDAValueSelectionIntersectionKernelINS3_5MulOpEEElLl0EEEvRNS_6TensorERKS9_SC_RKSt6vectorIlSaIlEERKSt8optionalIS9_ESL_bbENKUlvE3_clEvEUllE_EEvRNS_18TensorIteratorBaseERKT_EUliE_EEviT1_)
        .other          _ZN2at6native18elementwise_kernelILi128ELi2EZNS0_22gpu_kernel_impl_nocastIZZNS0_73_GLOBAL__N__c8866d80_35_SparseBinaryOpIntersectionKernel_cu_1520ed90_315342_sparse_binary_op_intersection_kernel_implINS3_18CUDAKernelLauncherENS3_36CUDAValueSelectionIntersectionKernelINS3_5MulOpEEElLl0EEEvRNS_6TensorERKS9_SC_RKSt6vectorIlSaIlEERKSt8optionalIS9_ESL_bbENKUlvE3_clEvEUllE_EEvRNS_18TensorIteratorBaseERKT_EUliE_EEviT1_,@"STO_CUDA_ENTRY STV_DEFAULT"
_ZN2at6native18elementwise_kernelILi128ELi2EZNS0_22gpu_kernel_impl_nocastIZZNS0_73_GLOBAL__N__c8866d80_35_SparseBinaryOpIntersectionKernel_cu_1520ed90_315342_sparse_binary_op_intersection_kernel_implINS3_18CUDAKernelLauncherENS3_36CUDAValueSelectionIntersectionKernelINS3_5MulOpEEElLl0EEEvRNS_6TensorERKS9_SC_RKSt6vectorIlSaIlEERKSt8optionalIS9_ESL_bbENKUlvE3_clEvEUllE_EEvRNS_18TensorIteratorBaseERKT_EUliE_EEviT1_:
.text._ZN2at6native18elementwise_kernelILi128ELi2EZNS0_22gpu_kernel_impl_nocastIZZNS0_73_GLOBAL__N__c8866d80_35_SparseBinaryOpIntersectionKernel_cu_1520ed90_315342_sparse_binary_op_intersection_kernel_implINS3_18CUDAKernelLauncherENS3_36CUDAValueSelectionIntersectionKernelINS3_5MulOpEEElLl0EEEvRNS_6TensorERKS9_SC_RKSt6vectorIlSaIlEERKSt8optionalIS9_ESL_bbENKUlvE3_clEvEUllE_EEvRNS_18TensorIteratorBaseERKT_EUliE_EEviT1_:
        /* <DEDUP_REMOVED lines=236> */
.L_x_12830:
        /* <DEDUP_REMOVED lines=50> */
.L_x_12836:
        /* <DEDUP_REMOVED lines=138> */
.L_x_12835:
        /* <DEDUP_REMOVED lines=75> */
.L_x_12837:
[----:B------:R-:W-:-:S04]  /*1f30*/  ISETP.NE.U32.AND P1, PT, R74, RZ, PT ;  /* 0x000000ff4a00720c */ /* 0x000fc80003f25070 */
[----:B------:R-:W-:-:S13]  /*1f40*/  ISETP.NE.OR.EX P0, PT, R5, RZ, P0, P1 ;  /* 0x000000ff0500720c */ /* 0x000fda0000705710 */
[----:B------:R-:W-:Y:S05]  /*1f50*/  @!P0 BRA `(.L_x_12833) ;  /* 0x000002a000008947 */ /* 0x000fea0003800000 */
.L_x_12834:
        /* <DEDUP_REMOVED lines=42> */
.L_x_12833:
        /* <DEDUP_REMOVED lines=47> */
.L_x_12831:
[----:B-----5:R-:W-:-:S04]  /*24f0*/  LEA R6, P0, R8, c[0x0][0x370], 0x3 ;  /* 0x0000dc0008067a11 */ /* 0x020fc800078018ff */
[----:B------:R-:W-:-:S06]  /*2500*/  LEA.HI.X R7, R8, c[0x0][0x374], R9, 0x3, P0 ;  /* 0x0000dd0008077a11 */ /* 0x000fcc00000f1c09 */
[----:B------:R-:W5:Y:S03]  /*2510*/  LDG.E.64 R6, [R6.64] ;  /* 0x0000000a06067981 */ /* 0x000f66000c1e1b00 */
.L_x_12832:
        /* <DEDUP_REMOVED lines=22> */
.L_x_12839:
        /* <DEDUP_REMOVED lines=23> */
.L_x_12838:
        /* <DEDUP_REMOVED lines=10> */
.L_x_12841:
        /* <DEDUP_REMOVED lines=23> */
.L_x_12840:
        /* <DEDUP_REMOVED lines=21> */
.L_x_12829:
[----:B------:R-:W-:Y:S05]  /*2b50*/  BSYNC B0 ;  /* 0x0000000000007941 */ /* 0x000fea0003800000 */
.L_x_12828:
        /* <DEDUP_REMOVED lines=230> */
.L_x_12842:
        /* <DEDUP_REMOVED lines=54> */
.L_x_12848:
        /* <DEDUP_REMOVED lines=137> */
.L_x_12847:
        /* <DEDUP_REMOVED lines=76> */
.L_x_12849:
[----:B------:R-:W-:-:S04]  /*4a70*/  ISETP.NE.U32.AND P1, PT, R75, RZ, PT ;  /* 0x000000ff4b00720c */ /* 0x000fc80003f25070 */
[----:B------:R-:W-:-:S13]  /*4a80*/  ISETP.NE.OR.EX P0, PT, R2, RZ, P0, P1 ;  /* 0x000000ff0200720c */ /* 0x000fda0000705710 */
[----:B------:R-:W-:Y:S05]  /*4a90*/  @!P0 BRA `(.L_x_12845) ;  /* 0x000002b000008947 */ /* 0x000fea0003800000 */
.L_x_12846:
        /* <DEDUP_REMOVED lines=43> */
.L_x_12845:
        /* <DEDUP_REMOVED lines=48> */
.L_x_12843:
[----:B-----5:R-:W-:-:S04]  /*5050*/  LEA R4, P0, R8, c[0x0][0x370], 0x3 ;  /* 0x0000dc0008047a11 */ /* 0x020fc800078018ff */
[----:B------:R-:W-:-:S06]  /*5060*/  LEA.HI.X R5, R8, c[0x0][0x374], R9, 0x3, P0 ;  /* 0x0000dd0008057a11 */ /* 0x000fcc00000f1c09 */
[----:B------:R-:W5:Y:S03]  /*5070*/  LDG.E.64 R4, [R4.64] ;  /* 0x0000000a04047981 */ /* 0x000f66000c1e1b00 */
.L_x_12844:
        /* <DEDUP_REMOVED lines=23> */
.L_x_12851:
        /* <DEDUP_REMOVED lines=23> */
.L_x_12850:
[----:B------:R-:W-:Y:S05]  /*5360*/  @!P0 BRA `(.L_x_12852) ;  /* 0x0000018000008947 */ /* 0x000fea0003800000 */
[----:B------:R-:W-:Y:S02]  /*5370*/  BSSY B0, `(.L_x_12852) ;  /* 0x0000017000007945 */ /* 0x000fe40003800000 */
.L_x_12853:
        /* <DEDUP_REMOVED lines=23> */
.L_x_12852:
        /* <DEDUP_REMOVED lines=17> */
.L_x_12854:
        /* <DEDUP_REMOVED lines=16> */
.L_x_16328:


//--------------------- .text._ZN2at6native27unrolled_elementwise_kernelIZZNS0_73_GLOBAL__N__c8866d80_35_SparseBinaryOpIntersectionKernel_cu_1520ed90_315342_sparse_binary_op_intersection_kernel_implINS2_18CUDAKernelLauncherENS2_36CUDAValueSelectionIntersectionKernelINS2_5MulOpEEElLl0EEEvRNS_6TensorERKS8_SB_RKSt6vectorIlSaIlEERKSt8optionalIS8_ESK_bbENKUlvE3_clEvEUllE_St5arrayIPcLm2EELi4E23TrivialOffsetCalculatorILi1EjESR_NS0_6memory15LoadWithoutCastENSS_16StoreWithoutCastEEEviT_T0_T2_T3_T4_T5_ --------------------------
	.section	.text._ZN2at6native27unrolled_elementwise_kernelIZZNS0_73_GLOBAL__N__c8866d80_35_SparseBinaryOpIntersectionKernel_cu_1520ed90_315342_sparse_binary_op_intersection_kernel_implINS2_18CUDAKernelLauncherENS2_36CUDAValueSelectionIntersectionKernelINS2_5MulOpEEElLl0EEEvRNS_6TensorERKS8_SB_RKSt6vectorIlSaIlEERKSt8optionalIS8_ESK_bbENKUlvE3_clEvEUllE_St5arrayIPcLm2EELi4E23TrivialOffsetCalculatorILi1EjESR_NS0_6memory15LoadWithoutCastENSS_16StoreWithoutCastEEEviT_T0_T2_T3_T4_T5_,"ax",@progbits
	.sectioninfo	@"SHI_REGISTERS=40"
	.align	128
        .global         _ZN2at6native27unrolled_elementwise_kernelIZZNS0_73_GLOBAL__N__c8866d80_35_SparseBinaryOpIntersectionKernel_cu_1520ed90_315342_sparse_binary_op_intersection_kernel_implINS2_18CUDAKernelLauncherENS2_36CUDAValueSelectionIntersectionKernelINS2_5MulOpEEElLl0EEEvRNS_6TensorERKS8_SB_RKSt6vectorIlSaIlEERKSt8optionalIS8_ESK_bbENKUlvE3_clEvEUllE_St5arrayIPcLm2EELi4E23TrivialOffsetCalculatorILi1EjESR_NS0_6memory15LoadWithoutCastENSS_16StoreWithoutCastEEEviT_T0_T2_T3_T4_T5_
        .type           _ZN2at6native27unrolled_elementwise_kernelIZZNS0_73_GLOBAL__N__c8866d80_35_SparseBinaryOpIntersectionKernel_cu_1520ed90_315342_sparse_binary_op_intersection_kernel_implINS2_18CUDAKernelLauncherENS2_36CUDAValueSelectionIntersectionKernelINS2_5MulOpEEElLl0EEEvRNS_6TensorERKS8_SB_RKSt6vectorIlSaIlEERKSt8optionalIS8_ESK_bbENKUlvE3_clEvEUllE_St5arrayIPcLm2EELi4E23TrivialOffsetCalculatorILi1EjESR_NS0_6memory15LoadWithoutCastENSS_16StoreWithoutCastEEEviT_T0_T2_T3_T4_T5_,@function
        .size           _ZN2at6native27unrolled_elementwise_kernelIZZNS0_73_GLOBAL__N__c8866d80_35_SparseBinaryOpIntersectionKernel_cu_1520ed90_315342_sparse_binary_op_intersection_kernel_implINS2_18CUDAKernelLauncherENS2_36CUDAValueSelectionIntersectionKernelINS2_5MulOpEEElLl0EEEvRNS_6TensorERKS8_SB_RKSt6vectorIlSaIlEERKSt8optionalIS8_ESK_bbENKUlvE3_clEvEUllE_St5arrayIPcLm2EELi4E23TrivialOffsetCalculatorILi1EjESR_NS0_6memory15LoadWithoutCastENSS_16StoreWithoutCastEEEviT_T0_T2_T3_T4_T5_,(.L_x_16329 - _ZN2at6native27unrolled_elementwise_kernelIZZNS0_73_GLOBAL__N__c8866d80_35_SparseBinaryOpIntersectionKernel_cu_1520ed90_315342_sparse_binary_op_intersection_kernel_implINS2_18CUDAKernelLauncherENS2_36CUDAValueSelectionIntersectionKernelINS2_5MulOpEEElLl0EEEvRNS_6TensorERKS8_SB_RKSt6vectorIlSaIlEERKSt8optionalIS8_ESK_bbENKUlvE3_clEvEUllE_St5arrayIPcLm2EELi4E23TrivialOffsetCalculatorILi1EjESR_NS0_6memory15LoadWithoutCastENSS_16StoreWithoutCastEEEviT_T0_T2_T3_T4_T5_)
        .other          _ZN2at6native27unrolled_elementwise_kernelIZZNS0_73_GLOBAL__N__c8866d80_35_SparseBinaryOpIntersectionKernel_cu_1520ed90_315342_sparse_binary_op_intersection_kernel_implINS2_18CUDAKernelLauncherENS2_36CUDAValueSelectionIntersectionKernelINS2_5MulOpEEElLl0EEEvRNS_6TensorERKS8_SB_RKSt6vectorIlSaIlEERKSt8optionalIS8_ESK_bbENKUlvE3_clEvEUllE_St5arrayIPcLm2EELi4E23TrivialOffsetCalculatorILi1EjESR_NS0_6memory15LoadWithoutCastENSS_16StoreWithoutCastEEEviT_T0_T2_T3_T4_T5_,@"STO_CUDA_ENTRY STV_DEFAULT"
_ZN2at6native27unrolled_elementwise_kernelIZZNS0_73_GLOBAL__N__c8866d80_35_SparseBinaryOpIntersectionKernel_cu_1520ed90_315342_sparse_binary_op_intersection_kernel_implINS2_18CUDAKernelLauncherENS2_36CUDAValueSelectionIntersectionKernelINS2_5MulOpEEElLl0EEEvRNS_6TensorERKS8_SB_RKSt6vectorIlSaIlEERKSt8optionalIS8_ESK_bbENKUlvE3_clEvEUllE_St5arrayIPcLm2EELi4E23TrivialOffsetCalculatorILi1EjESR_NS0_6memory15LoadWithoutCastENSS_16StoreWithoutCastEEEviT_T0_T2_T3_T4_T5_:
.text._ZN2at6native27unrolled_elementwise_kernelIZZNS0_73_GLOBAL__N__c8866d80_35_SparseBinaryOpIntersectionKernel_cu_1520ed90_315342_sparse_binary_op_intersection_kernel_implINS2_18CUDAKernelLauncherENS2_36CUDAValueSelectionIntersectionKernelINS2_5MulOpEEElLl0EEEvRNS_6TensorERKS8_SB_RKSt6vectorIlSaIlEERKSt8optionalIS8_ESK_bbENKUlvE3_clEvEUllE_St5arrayIPcLm2EELi4E23TrivialOffsetCalculatorILi1EjESR_NS0_6memory15LoadWithoutCastENSS_16StoreWithoutCastEEEviT_T0_T2_T3_T4_T5_:
        /* <DEDUP_REMOVED lines=71> */
.L_x_12859:
[----:B------:R-:W-:Y:S05]  /*0470*/  BSYNC B1 ;  /* 0x0000000000017941 */ /* 0x000fea0003800000 */
.L_x_12858:
        /* <DEDUP_REMOVED lines=10> */
.L_x_12861:
[----:B------:R-:W-:Y:S05]  /*0520*/  BSYNC B1 ;  /* 0x0000000000017941 */ /* 0x000fea0003800000 */
.L_x_12860:
        /* <DEDUP_REMOVED lines=10> */
.L_x_12863:
[----:B------:R-:W-:Y:S05]  /*05d0*/  BSYNC B1 ;  /* 0x0000000000017941 */ /* 0x000fea0003800000 */
.L_x_12862:
        /* <DEDUP_REMOVED lines=10> */
.L_x_12857:
        /* <DEDUP_REMOVED lines=14> */
.L_x_12868:
        /* <DEDUP_REMOVED lines=27> */
.L_x_12867:
[----:B------:R-:W-:Y:S01]  /*0910*/  BSSY B2, `(.L_x_12869) ;  /* 0x0000021000027945 */ /* 0x000fe20003800000 */
[----:B------:R-:W-:Y:S02]  /*0920*/  IMAD.MOV.U32 R23, RZ, RZ, R3 ;  /* 0x000000ffff177224 */ /* 0x000fe400078e0003 */
[----:B------:R-:W-:Y:S02]  /*0930*/  IMAD.MOV.U32 R24, RZ, RZ, R2 ;  /* 0x000000ffff187224 */ /* 0x000fe400078e0002 */
[----:B------:R-:W-:Y:S02]  /*0940*/  IMAD.MOV.U32 R22, RZ, RZ, c[0x0][0x198] ;  /* 0x00006600ff167624 */ /* 0x000fe400078e00ff */
[----:B------:R-:W-:Y:S02]  /*0950*/  IMAD.MOV.U32 R21, RZ, RZ, c[0x0][0x19c] ;  /* 0x00006700ff157624 */ /* 0x000fe400078e00ff */
[----:B------:R-:W-:Y:S02]  /*0960*/  IMAD.MOV.U32 R20, RZ, RZ, c[0x0][0x198] ;  /* 0x00006600ff147624 */ /* 0x000fe400078e00ff */
[----:B------:R-:W-:-:S02]  /*0970*/  IMAD.MOV.U32 R18, RZ, RZ, c[0x0][0x19c] ;  /* 0x00006700ff127624 */ /* 0x000fc400078e00ff */
.L_x_12870:
        /* <DEDUP_REMOVED lines=27> */
.L_x_12869:
        /* <DEDUP_REMOVED lines=14> */
.L_x_12866:
[----:B------:R-:W-:Y:S05]  /*0c10*/  BSYNC B1 ;  /* 0x0000000000017941 */ /* 0x000fea0003800000 */
.L_x_12865:
        /* <DEDUP_REMOVED lines=16> */
.L_x_12874:
        /* <DEDUP_REMOVED lines=27> */
.L_x_12873:
[----:B------:R-:W-:Y:S01]  /*0ed0*/  BSSY B2, `(.L_x_12875) ;  /* 0x0000021000027945 */ /* 0x000fe20003800000 */
[----:B------:R-:W-:Y:S02]  /*0ee0*/  IMAD.MOV.U32 R28, RZ, RZ, R3 ;  /* 0x000000ffff1c7224 */ /* 0x000fe400078e0003 */
[----:B------:R-:W-:Y:S02]  /*0ef0*/  IMAD.MOV.U32 R29, RZ, RZ, R2 ;  /* 0x000000ffff1d7224 */ /* 0x000fe400078e0002 */
[----:B------:R-:W-:Y:S02]  /*0f00*/  IMAD.MOV.U32 R20, RZ, RZ, c[0x0][0x198] ;  /* 0x00006600ff147624 */ /* 0x000fe400078e00ff */
[----:B------:R-:W-:Y:S02]  /*0f10*/  IMAD.MOV.U32 R21, RZ, RZ, c[0x0][0x19c] ;  /* 0x00006700ff157624 */ /* 0x000fe400078e00ff */
[----:B------:R-:W-:Y:S02]  /*0f20*/  IMAD.MOV.U32 R22, RZ, RZ, c[0x0][0x198] ;  /* 0x00006600ff167624 */ /* 0x000fe400078e00ff */
[----:B------:R-:W-:-:S02]  /*0f30*/  IMAD.MOV.U32 R18, RZ, RZ, c[0x0][0x19c] ;  /* 0x00006700ff127624 */ /* 0x000fc400078e00ff */
.L_x_12876:
        /* <DEDUP_REMOVED lines=27> */
.L_x_12875:
        /* <DEDUP_REMOVED lines=14> */
.L_x_12872:
[----:B------:R-:W-:Y:S05]  /*11d0*/  BSYNC B1 ;  /* 0x0000000000017941 */ /* 0x000fea0003800000 */
.L_x_12871:
        /* <DEDUP_REMOVED lines=16> */
.L_x_12880:
        /* <DEDUP_REMOVED lines=27> */
.L_x_12879:
[----:B------:R-:W-:Y:S01]  /*1490*/  BSSY B2, `(.L_x_12881) ;  /* 0x0000021000027945 */ /* 0x000fe20003800000 */
[----:B------:R-:W-:Y:S02]  /*14a0*/  IMAD.MOV.U32 R28, RZ, RZ, R3 ;  /* 0x000000ffff1c7224 */ /* 0x000fe400078e0003 */
[----:B------:R-:W-:Y:S02]  /*14b0*/  IMAD.MOV.U32 R29, RZ, RZ, R2 ;  /* 0x000000ffff1d7224 */ /* 0x000fe400078e0002 */
[----:B------:R-:W-:Y:S02]  /*14c0*/  IMAD.MOV.U32 R26, RZ, RZ, c[0x0][0x198] ;  /* 0x00006600ff1a7624 */ /* 0x000fe400078e00ff */
[----:B------:R-:W-:Y:S02]  /*14d0*/  IMAD.MOV.U32 R27, RZ, RZ, c[0x0][0x19c] ;  /* 0x00006700ff1b7624 */ /* 0x000fe400078e00ff */
[----:B------:R-:W-:Y:S02]  /*14e0*/  IMAD.MOV.U32 R25, RZ, RZ, c[0x0][0x198] ;  /* 0x00006600ff197624 */ /* 0x000fe400078e00ff */
[----:B------:R-:W-:-:S02]  /*14f0*/  IMAD.MOV.U32 R15, RZ, RZ, c[0x0][0x19c] ;  /* 0x00006700ff0f7624 */ /* 0x000fc400078e00ff */
.L_x_12882:
        /* <DEDUP_REMOVED lines=27> */
.L_x_12881:
        /* <DEDUP_REMOVED lines=14> */
.L_x_12878:
[----:B------:R-:W-:Y:S05]  /*1790*/  BSYNC B1 ;  /* 0x0000000000017941 */ /* 0x000fea0003800000 */
.L_x_12877:
        /* <DEDUP_REMOVED lines=15> */
.L_x_12884:
        /* <DEDUP_REMOVED lines=27> */
.L_x_12883:
[----:B------:R-:W-:Y:S01]  /*1a40*/  BSSY B1, `(.L_x_12885) ;  /* 0x000001d000017945 */ /* 0x000fe20003800000 */
[----:B------:R-:W-:Y:S02]  /*1a50*/  IMAD.MOV.U32 R22, RZ, RZ, c[0x0][0x198] ;  /* 0x00006600ff167624 */ /* 0x000fe400078e00ff */
[----:B------:R-:W-:Y:S02]  /*1a60*/  IMAD.MOV.U32 R23, RZ, RZ, c[0x0][0x19c] ;  /* 0x00006700ff177624 */ /* 0x000fe400078e00ff */
.L_x_12886:
        /* <DEDUP_REMOVED lines=27> */
.L_x_12885:
        /* <DEDUP_REMOVED lines=15> */
.L_x_12856:
        /* <DEDUP_REMOVED lines=47> */
.L_x_12893:
        /* <DEDUP_REMOVED lines=141> */
.L_x_12892:
        /* <DEDUP_REMOVED lines=78> */
.L_x_12894:
[----:B------:R-:W-:-:S04]  /*2db0*/  ISETP.NE.U32.AND P2, PT, RZ, UR9, PT ;  /* 0x00000009ff007c0c */ /* 0x000fc8000bf45070 */
[----:B------:R-:W-:-:S13]  /*2dc0*/  ISETP.NE.OR.EX P0, PT, RZ, UR12, P0, P2 ;  /* 0x0000000cff007c0c */ /* 0x000fda0008705720 */
[----:B------:R-:W-:Y:S05]  /*2dd0*/  @!P0 BRA `(.L_x_12890) ;  /* 0x000002c000008947 */ /* 0x000fea0003800000 */
.L_x_12891:
        /* <DEDUP_REMOVED lines=44> */
.L_x_12890:
        /* <DEDUP_REMOVED lines=65> */
.L_x_12889:
        /* <DEDUP_REMOVED lines=18> */
.L_x_12896:
        /* <DEDUP_REMOVED lines=27> */
.L_x_12895:
        /* <DEDUP_REMOVED lines=8> */
.L_x_12898:
        /* <DEDUP_REMOVED lines=27> */
.L_x_12897:
        /* <DEDUP_REMOVED lines=14> */
.L_x_12888:
[----:B------:R-:W-:Y:S05]  /*3a90*/  BSYNC B1 ;  /* 0x0000000000017941 */ /* 0x000fea0003800000 */
.L_x_12887:
        /* <DEDUP_REMOVED lines=50> */
.L_x_12905:
        /* <DEDUP_REMOVED lines=141> */
.L_x_12904:
        /* <DEDUP_REMOVED lines=78> */
.L_x_12906:
[----:B------:R-:W-:-:S04]  /*4b70*/  ISETP.NE.U32.AND P2, PT, RZ, UR9, PT ;  /* 0x00000009ff007c0c */ /* 0x000fc8000bf45070 */
[----:B------:R-:W-:-:S13]  /*4b80*/  ISETP.NE.OR.EX P0, PT, RZ, UR12, P0, P2 ;  /* 0x0000000cff007c0c */ /* 0x000fda0008705720 */
[----:B------:R-:W-:Y:S05]  /*4b90*/  @!P0 BRA `(.L_x_12902) ;  /* 0x000002c000008947 */ /* 0x000fea0003800000 */
.L_x_12903:
        /* <DEDUP_REMOVED lines=44> */
.L_x_12902:
        /* <DEDUP_REMOVED lines=60> */
.L_x_12901:
        /* <DEDUP_REMOVED lines=18> */
.L_x_12908:
        /* <DEDUP_REMOVED lines=27> */
.L_x_12907:
        /* <DEDUP_REMOVED lines=8> */
.L_x_12910:
        /* <DEDUP_REMOVED lines=27> */
.L_x_12909:
        /* <DEDUP_REMOVED lines=14> */
.L_x_12900:
[----:B------:R-:W-:Y:S05]  /*5800*/  BSYNC B1 ;  /* 0x0000000000017941 */ /* 0x000fea0003800000 */
.L_x_12899:
        /* <DEDUP_REMOVED lines=50> */
.L_x_12917:
        /* <DEDUP_REMOVED lines=146> */
.L_x_12916:
        /* <DEDUP_REMOVED lines=78> */
.L_x_12918:
[----:B------:R-:W-:-:S04]  /*6930*/  ISETP.NE.U32.AND P2, PT, RZ, UR9, PT ;  /* 0x00000009ff007c0c */ /* 0x000fc8000bf45070 */
[----:B------:R-:W-:-:S13]  /*6940*/  ISETP.NE.OR.EX P0, PT, RZ, UR12, P0, P2 ;  /* 0x0000000cff007c0c */ /* 0x000fda0008705720 */
[----:B------:R-:W-:Y:S05]  /*6950*/  @!P0 BRA `(.L_x_12914) ;  /* 0x000002c000008947 */ /* 0x000fea0003800000 */
.L_x_12915:
        /* <DEDUP_REMOVED lines=44> */
.L_x_12914:
        /* <DEDUP_REMOVED lines=61> */
.L_x_12913:
        /* <DEDUP_REMOVED lines=18> */
.L_x_12920:
        /* <DEDUP_REMOVED lines=27> */
.L_x_12919:
        /* <DEDUP_REMOVED lines=8> */
.L_x_12922:
        /* <DEDUP_REMOVED lines=27> */
.L_x_12921:
        /* <DEDUP_REMOVED lines=14> */
.L_x_12912:
[----:B------:R-:W-:Y:S05]  /*75d0*/  BSYNC B1 ;  /* 0x0000000000017941 */ /* 0x000fea0003800000 */
.L_x_12911:
        /* <DEDUP_REMOVED lines=49> */
.L_x_12927:
        /* <DEDUP_REMOVED lines=142> */
.L_x_12926:
        /* <DEDUP_REMOVED lines=78> */
.L_x_12928:
[----:B------:R-:W-:-:S04]  /*86b0*/  ISETP.NE.U32.AND P2, PT, RZ, UR9, PT ;  /* 0x00000009ff007c0c */ /* 0x000fc8000bf45070 */
[----:B------:R-:W-:-:S13]  /*86c0*/  ISETP.NE.OR.EX P0, PT, RZ, UR12, P0, P2 ;  /* 0x0000000cff007c0c */ /* 0x000fda0008705720 */
[----:B------:R-:W-:Y:S05]  /*86d0*/  @!P0 BRA `(.L_x_12924) ;  /* 0x000002c000008947 */ /* 0x000fea0003800000 */
.L_x_12925:
        /* <DEDUP_REMOVED lines=44> */
.L_x_12924:
        /* <DEDUP_REMOVED lines=60> */
.L_x_12923:
        /* <DEDUP_REMOVED lines=18> */
.L_x_12930:
        /* <DEDUP_REMOVED lines=27> */
.L_x_12929:
[----:B------:R-:W-:Y:S05]  /*9030*/  @!P0 BRA `(.L_x_12931) ;  /* 0x0000020000008947 */ /* 0x000fea0003800000 */
[----:B------:R-:W-:Y:S01]  /*9040*/  BSSY B1, `(.L_x_12931) ;  /* 0x000001f000017945 */ /* 0x000fe20003800000 */
[----:B------:R-:W-:Y:S02]  /*9050*/  IMAD.MOV.U32 R15, RZ, RZ, c[0x0][0x198] ;  /* 0x00006600ff0f7624 */ /* 0x000fe400078e00ff */
[----:B------:R-:W-:Y:S02]  /*9060*/  IMAD.MOV.U32 R16, RZ, RZ, c[0x0][0x19c] ;  /* 0x00006700ff107624 */ /* 0x000fe400078e00ff */
[----:B------:R-:W-:Y:S02]  /*9070*/  IMAD.MOV.U32 R14, RZ, RZ, c[0x0][0x198] ;  /* 0x00006600ff0e7624 */ /* 0x000fe400078e00ff */
[----:B------:R-:W-:Y:S02]  /*9080*/  IMAD.MOV.U32 R7, RZ, RZ, c[0x0][0x19c] ;  /* 0x00006700ff077624 */ /* 0x000fe400078e00ff */
.L_x_12932:
        /* <DEDUP_REMOVED lines=27> */
.L_x_12931:
        /* <DEDUP_REMOVED lines=14> */
.L_x_12864:
[----:B------:R-:W-:Y:S05]  /*9320*/  BSYNC B0 ;  /* 0x0000000000007941 */ /* 0x000fea0003800000 */
.L_x_12855:
        /* <DEDUP_REMOVED lines=21> */
.L_x_12934:
[----:B0-----:R-:W-:Y:S05]  /*9480*/  BSYNC B0 ;  /* 0x0000000000007941 */ /* 0x001fea0003800000 */
.L_x_12933:
        /* <DEDUP_REMOVED lines=8> */
.L_x_12935:
        /* <DEDUP_REMOVED lines=15> */
.L_x_16329:


//--------------------- .text._ZN2at6native29vectorized_elementwise_kernelILi2EZZNS0_73_GLOBAL__N__c8866d80_35_SparseBinaryOpIntersectionKernel_cu_1520ed90_315342_sparse_binary_op_intersection_kernel_implINS2_18CUDAKernelLauncherENS2_36CUDAValueSelectionIntersectionKernelINS2_5MulOpEEElLl0EEEvRNS_6TensorERKS8_SB_RKSt6vectorIlSaIlEERKSt8optionalIS8_ESK_bbENKUlvE3_clEvEUllE_St5arrayIPcLm2EEEEviT0_T1_ --------------------------
	.section	.text._ZN2at6native29vectorized_elementwise_kernelILi2EZZNS0_73_GLOBAL__N__c8866d80_35_SparseBinaryOpIntersectionKernel_cu_1520ed90_315342_sparse_binary_op_intersection_kernel_implINS2_18CUDAKernelLauncherENS2_36CUDAValueSelectionIntersectionKernelINS2_5MulOpEEElLl0EEEvRNS_6TensorERKS8_SB_RKSt6vectorIlSaIlEERKSt8optionalIS8_ESK_bbENKUlvE3_clEvEUllE_St5arrayIPcLm2EEEEviT0_T1_,"ax",@progbits
	.sectioninfo	@"SHI_REGISTERS=48"
	.align	128
        .global         _ZN2at6native29vectorized_elementwise_kernelILi2EZZNS0_73_GLOBAL__N__c8866d80_35_SparseBinaryOpIntersectionKernel_cu_1520ed90_315342_sparse_binary_op_intersection_kernel_implINS2_18CUDAKernelLauncherENS2_36CUDAValueSelectionIntersectionKernelINS2_5MulOpEEElLl0EEEvRNS_6TensorERKS8_SB_RKSt6vectorIlSaIlEERKSt8optionalIS8_ESK_bbENKUlvE3_clEvEUllE_St5arrayIPcLm2EEEEviT0_T1_
        .type           _ZN2at6native29vectorized_elementwise_kernelILi2EZZNS0_73_GLOBAL__N__c8866d80_35_SparseBinaryOpIntersectionKernel_cu_1520ed90_315342_sparse_binary_op_intersection_kernel_implINS2_18CUDAKernelLauncherENS2_36CUDAValueSelectionIntersectionKernelINS2_5MulOpEEElLl0EEEvRNS_6TensorERKS8_SB_RKSt6vectorIlSaIlEERKSt8optionalIS8_ESK_bbENKUlvE3_clEvEUllE_St5arrayIPcLm2EEEEviT0_T1_,@function
        .size           _ZN2at6native29vectorized_elementwise_kernelILi2EZZNS0_73_GLOBAL__N__c8866d80_35_SparseBinaryOpIntersectionKernel_cu_1520ed90_315342_sparse_binary_op_intersection_kernel_implINS2_18CUDAKernelLauncherENS2_36CUDAValueSelectionIntersectionKernelINS2_5MulOpEEElLl0EEEvRNS_6TensorERKS8_SB_RKSt6vectorIlSaIlEERKSt8optionalIS8_ESK_bbENKUlvE3_clEvEUllE_St5arrayIPcLm2EEEEviT0_T1_,(.L_x_16330 - _ZN2at6native29vectorized_elementwise_kernelILi2EZZNS0_73_GLOBAL__N__c8866d80_35_SparseBinaryOpIntersectionKernel_cu_1520ed90_315342_sparse_binary_op_intersection_kernel_implINS2_18CUDAKernelLauncherENS2_36CUDAValueSelectionIntersectionKernelINS2_5MulOpEEElLl0EEEvRNS_6TensorERKS8_SB_RKSt6vectorIlSaIlEERKSt8optionalIS8_ESK_bbENKUlvE3_clEvEUllE_St5arrayIPcLm2EEEEviT0_T1_)
        .other          _ZN2at6native29vectorized_elementwise_kernelILi2EZZNS0_73_GLOBAL__N__c8866d80_35_SparseBinaryOpIntersectionKernel_cu_1520ed90_315342_sparse_binary_op_intersection_kernel_implINS2_18CUDAKernelLauncherENS2_36CUDAValueSelectionIntersectionKernelINS2_5MulOpEEElLl0EEEvRNS_6TensorERKS8_SB_RKSt6vectorIlSaIlEERKSt8optionalIS8_ESK_bbENKUlvE3_clEvEUllE_St5arrayIPcLm2EEEEviT0_T1_,@"STO_CUDA_ENTRY STV_DEFAULT"
_ZN2at6native29vectorized_elementwise_kernelILi2EZZNS0_73_GLOBAL__N__c8866d80_35_SparseBinaryOpIntersectionKernel_cu_1520ed90_315342_sparse_binary_op_intersection_kernel_implINS2_18CUDAKernelLauncherENS2_36CUDAValueSelectionIntersectionKernelINS2_5MulOpEEElLl0EEEvRNS_6TensorERKS8_SB_RKSt6vectorIlSaIlEERKSt8optionalIS8_ESK_bbENKUlvE3_clEvEUllE_St5arrayIPcLm2EEEEviT0_T1_:
.text._ZN2at6native29vectorized_elementwise_kernelILi2EZZNS0_73_GLOBAL__N__c8866d80_35_SparseBinaryOpIntersectionKernel_cu_1520ed90_315342_sparse_binary_op_intersection_kernel_implINS2_18CUDAKernelLauncherENS2_36CUDAValueSelectionIntersectionKernelINS2_5MulOpEEElLl0EEEvRNS_6TensorERKS8_SB_RKSt6vectorIlSaIlEERKSt8optionalIS8_ESK_bbENKUlvE3_clEvEUllE_St5arrayIPcLm2EEEEviT0_T1_:
        /* <DEDUP_REMOVED lines=105> */
.L_x_12938:
[----:B------:R-:W-:Y:S01]  /*0690*/  BSSY B0, `(.L_x_12940) ;  /* 0x0000021000007945 */ /* 0x000fe20003800000 */
[----:B------:R-:W-:-:S02]  /*06a0*/  IMAD.MOV.U32 R31, RZ, RZ, R32 ;  /* 0x000000ffff1f7224 */ /* 0x000fc400078e0020 */
[----:B------:R-:W-:Y:S02]  /*06b0*/  IMAD.MOV.U32 R30, RZ, RZ, R33 ;  /* 0x000000ffff1e7224 */ /* 0x000fe400078e0021 */
[----:B------:R-:W-:Y:S02]  /*06c0*/  IMAD.MOV.U32 R37, RZ, RZ, c[0x0][0x198] ;  /* 0x00006600ff257624 */ /* 0x000fe400078e00ff */
[----:B------:R-:W-:Y:S02]  /*06d0*/  IMAD.MOV.U32 R36, RZ, RZ, c[0x0][0x19c] ;  /* 0x00006700ff247624 */ /* 0x000fe400078e00ff */
[----:B------:R-:W-:Y:S02]  /*06e0*/  IMAD.MOV.U32 R35, RZ, RZ, c[0x0][0x198] ;  /* 0x00006600ff237624 */ /* 0x000fe400078e00ff */
[----:B------:R-:W-:Y:S02]  /*06f0*/  IMAD.MOV.U32 R34, RZ, RZ, c[0x0][0x19c] ;  /* 0x00006700ff227624 */ /* 0x000fe400078e00ff */
.L_x_12941:
        /* <DEDUP_REMOVED lines=27> */
.L_x_12940:
[----:B------:R-:W-:Y:S01]  /*08b0*/  BSSY B0, `(.L_x_12942) ;  /* 0x0000021000007945 */ /* 0x000fe20003800000 */
[----:B------:R-:W-:Y:S01]  /*08c0*/  IMAD.MOV.U32 R45, RZ, RZ, R32 ;  /* 0x000000ffff2d7224 */ /* 0x000fe200078e0020 */
[----:B------:R-:W-:Y:S01]  /*08d0*/  MOV R42, R33 ;  /* 0x00000021002a7202 */ /* 0x000fe20000000f00 */
[----:B------:R-:W-:Y:S02]  /*08e0*/  IMAD.MOV.U32 R36, RZ, RZ, c[0x0][0x198] ;  /* 0x00006600ff247624 */ /* 0x000fe400078e00ff */
[----:B------:R-:W-:Y:S02]  /*08f0*/  IMAD.MOV.U32 R37, RZ, RZ, c[0x0][0x19c] ;  /* 0x00006700ff257624 */ /* 0x000fe400078e00ff */
[----:B------:R-:W-:Y:S02]  /*0900*/  IMAD.MOV.U32 R38, RZ, RZ, c[0x0][0x198] ;  /* 0x00006600ff267624 */ /* 0x000fe400078e00ff */
[----:B------:R-:W-:Y:S02]  /*0910*/  IMAD.MOV.U32 R39, RZ, RZ, c[0x0][0x19c] ;  /* 0x00006700ff277624 */ /* 0x000fe400078e00ff */
.L_x_12943:
        /* <DEDUP_REMOVED lines=27> */
.L_x_12942:
        /* <DEDUP_REMOVED lines=22> */
.L_x_12945:
        /* <DEDUP_REMOVED lines=27> */
.L_x_12944:
[----:B------:R-:W-:Y:S01]  /*0de0*/  BSSY B0, `(.L_x_12946) ;  /* 0x0000021000007945 */ /* 0x000fe20003800000 */
[----:B------:R-:W-:Y:S02]  /*0df0*/  IMAD.MOV.U32 R34, RZ, RZ, R32 ;  /* 0x000000ffff227224 */ /* 0x000fe400078e0020 */
[----:B------:R-:W-:Y:S02]  /*0e00*/  IMAD.MOV.U32 R35, RZ, RZ, R33 ;  /* 0x000000ffff237224 */ /* 0x000fe400078e0021 */
[----:B------:R-:W-:Y:S02]  /*0e10*/  IMAD.MOV.U32 R31, RZ, RZ, c[0x0][0x198] ;  /* 0x00006600ff1f7624 */ /* 0x000fe400078e00ff */
[----:B------:R-:W-:Y:S02]  /*0e20*/  IMAD.MOV.U32 R30, RZ, RZ, c[0x0][0x19c] ;  /* 0x00006700ff1e7624 */ /* 0x000fe400078e00ff */
[----:B------:R-:W-:Y:S02]  /*0e30*/  IMAD.MOV.U32 R28, RZ, RZ, c[0x0][0x198] ;  /* 0x00006600ff1c7624 */ /* 0x000fe400078e00ff */
[----:B------:R-:W-:-:S02]  /*0e40*/  IMAD.MOV.U32 R29, RZ, RZ, c[0x0][0x19c] ;  /* 0x00006700ff1d7624 */ /* 0x000fc400078e00ff */
.L_x_12947:
        /* <DEDUP_REMOVED lines=27> */
.L_x_12946:
        /* <DEDUP_REMOVED lines=22> */
.L_x_12949:
        /* <DEDUP_REMOVED lines=27> */
.L_x_12948:
[----:B------:R-:W-:Y:S01]  /*1310*/  BSSY B0, `(.L_x_12950) ;  /* 0x0000021000007945 */ /* 0x000fe20003800000 */
[----:B------:R-:W-:Y:S01]  /*1320*/  MOV R38, R32 ;  /* 0x0000002000267202 */ /* 0x000fe20000000f00 */
[----:B------:R-:W-:Y:S02]  /*1330*/  IMAD.MOV.U32 R35, RZ, RZ, R33 ;  /* 0x000000ffff237224 */ /* 0x000fe400078e0021 */
[----:B------:R-:W-:Y:S02]  /*1340*/  IMAD.MOV.U32 R34, RZ, RZ, c[0x0][0x198] ;  /* 0x00006600ff227624 */ /* 0x000fe400078e00ff */
[----:B------:R-:W-:Y:S02]  /*1350*/  IMAD.MOV.U32 R36, RZ, RZ, c[0x0][0x19c] ;  /* 0x00006700ff247624 */ /* 0x000fe400078e00ff */
[----:B------:R-:W-:Y:S02]  /*1360*/  IMAD.MOV.U32 R30, RZ, RZ, c[0x0][0x198] ;  /* 0x00006600ff1e7624 */ /* 0x000fe400078e00ff */
[----:B------:R-:W-:-:S02]  /*1370*/  IMAD.MOV.U32 R24, RZ, RZ, c[0x0][0x19c] ;  /* 0x00006700ff187624 */ /* 0x000fc400078e00ff */
.L_x_12951:
        /* <DEDUP_REMOVED lines=27> */
.L_x_12950:
        /* <DEDUP_REMOVED lines=26> */
.L_x_12953:
        /* <DEDUP_REMOVED lines=27> */
.L_x_12952:
[----:B------:R-:W-:Y:S01]  /*1880*/  BSSY B0, `(.L_x_12954) ;  /* 0x0000021000007945 */ /* 0x000fe20003800000 */
[----:B------:R-:W-:Y:S02]  /*1890*/  IMAD.MOV.U32 R35, RZ, RZ, R32 ;  /* 0x000000ffff237224 */ /* 0x000fe400078e0020 */
[----:B------:R-:W-:Y:S02]  /*18a0*/  IMAD.MOV.U32 R34, RZ, RZ, R33 ;  /* 0x000000ffff227224 */ /* 0x000fe400078e0021 */
[----:B------:R-:W-:Y:S02]  /*18b0*/  IMAD.MOV.U32 R30, RZ, RZ, c[0x0][0x198] ;  /* 0x00006600ff1e7624 */ /* 0x000fe400078e00ff */
[----:B------:R-:W-:Y:S02]  /*18c0*/  IMAD.MOV.U32 R31, RZ, RZ, c[0x0][0x19c] ;  /* 0x00006700ff1f7624 */ /* 0x000fe400078e00ff */
[----:B------:R-:W-:Y:S02]  /*18d0*/  IMAD.MOV.U32 R29, RZ, RZ, c[0x0][0x198] ;  /* 0x00006600ff1d7624 */ /* 0x000fe400078e00ff */
[----:B------:R-:W-:-:S02]  /*18e0*/  IMAD.MOV.U32 R17, RZ, RZ, c[0x0][0x19c] ;  /* 0x00006700ff117624 */ /* 0x000fc400078e00ff */
.L_x_12955:
        /* <DEDUP_REMOVED lines=27> */
.L_x_12954:
        /* <DEDUP_REMOVED lines=26> */
.L_x_12957:
        /* <DEDUP_REMOVED lines=27> */
.L_x_12956:
[----:B------:R-:W-:Y:S01]  /*1df0*/  BSSY B0, `(.L_x_12958) ;  /* 0x0000021000007945 */ /* 0x000fe20003800000 */
[----:B------:R-:W-:Y:S02]  /*1e00*/  IMAD.MOV.U32 R31, RZ, RZ, R32 ;  /* 0x000000ffff1f7224 */ /* 0x000fe400078e0020 */
[----:B------:R-:W-:-:S02]  /*1e10*/  IMAD.MOV.U32 R30, RZ, RZ, R33 ;  /* 0x000000ffff1e7224 */ /* 0x000fc400078e0021 */
[----:B------:R-:W-:Y:S02]  /*1e20*/  IMAD.MOV.U32 R29, RZ, RZ, c[0x0][0x198] ;  /* 0x00006600ff1d7624 */ /* 0x000fe400078e00ff */
[----:B------:R-:W-:Y:S02]  /*1e30*/  IMAD.MOV.U32 R28, RZ, RZ, c[0x0][0x19c] ;  /* 0x00006700ff1c7624 */ /* 0x000fe400078e00ff */
[----:B------:R-:W-:Y:S02]  /*1e40*/  IMAD.MOV.U32 R27, RZ, RZ, c[0x0][0x198] ;  /* 0x00006600ff1b7624 */ /* 0x000fe400078e00ff */
[----:B------:R-:W-:Y:S02]  /*1e50*/  IMAD.MOV.U32 R18, RZ, RZ, c[0x0][0x19c] ;  /* 0x00006700ff127624 */ /* 0x000fe400078e00ff */
.L_x_12959:
        /* <DEDUP_REMOVED lines=27> */
.L_x_12958:
        /* <DEDUP_REMOVED lines=26> */
.L_x_12961:
        /* <DEDUP_REMOVED lines=27> */
.L_x_12960:
[----:B------:R-:W-:Y:S01]  /*2360*/  BSSY B0, `(.L_x_12962) ;  /* 0x0000021000007945 */ /* 0x000fe20003800000 */
[----:B------:R-:W-:Y:S01]  /*2370*/  IMAD.MOV.U32 R29, RZ, RZ, R32 ;  /* 0x000000ffff1d7224 */ /* 0x000fe200078e0020 */
[----:B------:R-:W-:Y:S01]  /*2380*/  MOV R26, c[0x0][0x19c] ;  /* 0x00006700001a7a02 */ /* 0x000fe20000000f00 */
[----:B------:R-:W-:Y:S02]  /*2390*/  IMAD.MOV.U32 R28, RZ, RZ, R33 ;  /* 0x000000ffff1c7224 */ /* 0x000fe400078e0021 */
[----:B------:R-:W-:Y:S02]  /*23a0*/  IMAD.MOV.U32 R24, RZ, RZ, c[0x0][0x198] ;  /* 0x00006600ff187624 */ /* 0x000fe400078e00ff */
[----:B------:R-:W-:Y:S02]  /*23b0*/  IMAD.MOV.U32 R25, RZ, RZ, c[0x0][0x198] ;  /* 0x00006600ff197624 */ /* 0x000fe400078e00ff */
[----:B------:R-:W-:Y:S02]  /*23c0*/  IMAD.MOV.U32 R27, RZ, RZ, c[0x0][0x19c] ;  /* 0x00006700ff1b7624 */ /* 0x000fe400078e00ff */
.L_x_12963:
        /* <DEDUP_REMOVED lines=27> */
.L_x_12962:
        /* <DEDUP_REMOVED lines=26> */
.L_x_12965:
        /* <DEDUP_REMOVED lines=27> */
.L_x_12964:
[----:B------:R-:W-:Y:S01]  /*28d0*/  BSSY B0, `(.L_x_12966) ;  /* 0x0000021000007945 */ /* 0x000fe20003800000 */
[----:B------:R-:W-:Y:S02]  /*28e0*/  IMAD.MOV.U32 R26, RZ, RZ, R32 ;  /* 0x000000ffff1a7224 */ /* 0x000fe400078e0020 */
[----:B------:R-:W-:Y:S02]  /*28f0*/  IMAD.MOV.U32 R27, RZ, RZ, R33 ;  /* 0x000000ffff1b7224 */ /* 0x000fe400078e0021 */
[----:B------:R-:W-:Y:S02]  /*2900*/  IMAD.MOV.U32 R24, RZ, RZ, c[0x0][0x198] ;  /* 0x00006600ff187624 */ /* 0x000fe400078e00ff */
[----:B------:R-:W-:Y:S02]  /*2910*/  IMAD.MOV.U32 R25, RZ, RZ, c[0x0][0x19c] ;  /* 0x00006700ff197624 */ /* 0x000fe400078e00ff */
[----:B------:R-:W-:Y:S02]  /*2920*/  IMAD.MOV.U32 R21, RZ, RZ, c[0x0][0x198] ;  /* 0x00006600ff157624 */ /* 0x000fe400078e00ff */
[----:B------:R-:W-:-:S02]  /*2930*/  IMAD.MOV.U32 R23, RZ, RZ, c[0x0][0x19c] ;  /* 0x00006700ff177624 */ /* 0x000fc400078e00ff */
.L_x_12967:
        /* <DEDUP_REMOVED lines=27> */
.L_x_12966:
        /* <DEDUP_REMOVED lines=26> */
.L_x_12969:
        /* <DEDUP_REMOVED lines=27> */
.L_x_12968:
[----:B------:R-:W-:Y:S01]  /*2e40*/  BSSY B0, `(.L_x_12970) ;  /* 0x000001d000007945 */ /* 0x000fe20003800000 */
[----:B------:R-:W-:Y:S02]  /*2e50*/  IMAD.MOV.U32 R20, RZ, RZ, c[0x0][0x198] ;  /* 0x00006600ff147624 */ /* 0x000fe400078e00ff */
[----:B------:R-:W-:Y:S02]  /*2e60*/  IMAD.MOV.U32 R19, RZ, RZ, c[0x0][0x19c] ;  /* 0x00006700ff137624 */ /* 0x000fe400078e00ff */
.L_x_12971:
        /* <DEDUP_REMOVED lines=27> */
.L_x_12970:
        /* <DEDUP_REMOVED lines=15> */
.L_x_12937:
        /* <DEDUP_REMOVED lines=41> */
.L_x_12976:
        /* <DEDUP_REMOVED lines=137> */
.L_x_12975:
        /* <DEDUP_REMOVED lines=74> */
.L_x_12977:
[----:B------:R-:W-:-:S04]  /*40d0*/  ISETP.NE.U32.AND P2, PT, R42, RZ, PT ;  /* 0x000000ff2a00720c */ /* 0x000fc80003f45070 */
[----:B------:R-:W-:-:S13]  /*40e0*/  ISETP.NE.OR.EX P0, PT, R41, RZ, P0, P2 ;  /* 0x000000ff2900720c */ /* 0x000fda0000705720 */
[----:B------:R-:W-:Y:S05]  /*40f0*/  @!P0 BRA `(.L_x_12973) ;  /* 0x0000029000008947 */ /* 0x000fea0003800000 */
.L_x_12974:
        /* <DEDUP_REMOVED lines=41> */
.L_x_12973:
        /* <DEDUP_REMOVED lines=46> */
.L_x_12972:
        /* <DEDUP_REMOVED lines=18> */
.L_x_12979:
        /* <DEDUP_REMOVED lines=27> */
.L_x_12978:
        /* <DEDUP_REMOVED lines=10> */
.L_x_12981:
        /* <DEDUP_REMOVED lines=27> */
.L_x_12980:
        /* <DEDUP_REMOVED lines=47> */
.L_x_12986:
        /* <DEDUP_REMOVED lines=138> */
.L_x_12985:
        /* <DEDUP_REMOVED lines=75> */
.L_x_12987:
[----:B------:R-:W-:-:S04]  /*5bd0*/  ISETP.NE.U32.AND P3, PT, R40, RZ, PT ;  /* 0x000000ff2800720c */ /* 0x000fc80003f65070 */
[----:B------:R-:W-:-:S13]  /*5be0*/  ISETP.NE.OR.EX P0, PT, R21, RZ, P0, P3 ;  /* 0x000000ff1500720c */ /* 0x000fda0000705730 */
[----:B------:R-:W-:Y:S05]  /*5bf0*/  @!P0 BRA `(.L_x_12983) ;  /* 0x0000029000008947 */ /* 0x000fea0003800000 */
.L_x_12984:
        /* <DEDUP_REMOVED lines=41> */
.L_x_12983:
        /* <DEDUP_REMOVED lines=45> */
.L_x_12982:
        /* <DEDUP_REMOVED lines=14> */
.L_x_12989:
        /* <DEDUP_REMOVED lines=27> */
.L_x_12988:
        /* <DEDUP_REMOVED lines=8> */
.L_x_12991:
        /* <DEDUP_REMOVED lines=27> */
.L_x_12990:
        /* <DEDUP_REMOVED lines=49> */
.L_x_12996:
        /* <DEDUP_REMOVED lines=141> */
.L_x_12995:
        /* <DEDUP_REMOVED lines=78> */
.L_x_12997:
[----:B------:R-:W-:-:S04]  /*76e0*/  ISETP.NE.U32.AND P3, PT, R42, RZ, PT ;  /* 0x000000ff2a00720c */ /* 0x000fc80003f65070 */
[----:B------:R-:W-:-:S13]  /*76f0*/  ISETP.NE.OR.EX P0, PT, R21, RZ, P0, P3 ;  /* 0x000000ff1500720c */ /* 0x000fda0000705730 */
[----:B------:R-:W-:Y:S05]  /*7700*/  @!P0 BRA `(.L_x_12993) ;  /* 0x000002c000008947 */ /* 0x000fea0003800000 */
.L_x_12994:
        /* <DEDUP_REMOVED lines=44> */
.L_x_12993:
        /* <DEDUP_REMOVED lines=49> */
.L_x_12992:
        /* <DEDUP_REMOVED lines=14> */
.L_x_12999:
        /* <DEDUP_REMOVED lines=27> */
.L_x_12998:
        /* <DEDUP_REMOVED lines=8> */
.L_x_13001:
        /* <DEDUP_REMOVED lines=27> */
.L_x_13000:
        /* <DEDUP_REMOVED lines=47> */
.L_x_13006:
        /* <DEDUP_REMOVED lines=138> */
.L_x_13005:
        /* <DEDUP_REMOVED lines=74> */
.L_x_13007:
[----:B------:R-:W-:-:S04]  /*91d0*/  ISETP.NE.U32.AND P3, PT, R41, RZ, PT ;  /* 0x000000ff2900720c */ /* 0x000fc80003f65070 */
[----:B------:R-:W-:-:S13]  /*91e0*/  ISETP.NE.OR.EX P0, PT, R40, RZ, P0, P3 ;  /* 0x000000ff2800720c */ /* 0x000fda0000705730 */
[----:B------:R-:W-:Y:S05]  /*91f0*/  @!P0 BRA `(.L_x_13003) ;  /* 0x0000029000008947 */ /* 0x000fea0003800000 */
.L_x_13004:
        /* <DEDUP_REMOVED lines=41> */
.L_x_13003:
        /* <DEDUP_REMOVED lines=46> */
.L_x_13002:
        /* <DEDUP_REMOVED lines=14> */
.L_x_13009:
        /* <DEDUP_REMOVED lines=27> */
.L_x_13008:
        /* <DEDUP_REMOVED lines=8> */
.L_x_13011:
        /* <DEDUP_REMOVED lines=27> */
.L_x_13010:
        /* <DEDUP_REMOVED lines=47> */
.L_x_13016:
        /* <DEDUP_REMOVED lines=145> */
.L_x_13015:
        /* <DEDUP_REMOVED lines=77> */
.L_x_13017:
[----:B------:R-:W-:-:S04]  /*ad00*/  ISETP.NE.U32.AND P3, PT, R40, RZ, PT ;  /* 0x000000ff2800720c */ /* 0x000fc80003f65070 */
[----:B------:R-:W-:-:S13]  /*ad10*/  ISETP.NE.OR.EX P0, PT, R41, RZ, P0, P3 ;  /* 0x000000ff2900720c */ /* 0x000fda0000705730 */
[----:B------:R-:W-:Y:S05]  /*ad20*/  @!P0 BRA `(.L_x_13013) ;  /* 0x000002c000008947 */ /* 0x000fea0003800000 */
.L_x_13014:
        /* <DEDUP_REMOVED lines=44> */
.L_x_13013:
        /* <DEDUP_REMOVED lines=51> */
.L_x_13012:
        /* <DEDUP_REMOVED lines=14> */
.L_x_13019:
        /* <DEDUP_REMOVED lines=27> */
.L_x_13018:
        /* <DEDUP_REMOVED lines=8> */
.L_x_13021:
        /* <DEDUP_REMOVED lines=27> */
.L_x_13020:
        /* <DEDUP_REMOVED lines=47> */
.L_x_13026:
        /* <DEDUP_REMOVED lines=143> */
.L_x_13025:
        /* <DEDUP_REMOVED lines=77> */
.L_x_13027:
[----:B------:R-:W-:-:S04]  /*c890*/  ISETP.NE.U32.AND P3, PT, R42, RZ, PT ;  /* 0x000000ff2a00720c */ /* 0x000fc80003f65070 */
[----:B------:R-:W-:-:S13]  /*c8a0*/  ISETP.NE.OR.EX P0, PT, R21, RZ, P0, P3 ;  /* 0x000000ff1500720c */ /* 0x000fda0000705730 */
[----:B------:R-:W-:Y:S05]  /*c8b0*/  @!P0 BRA `(.L_x_13023) ;  /* 0x000002c000008947 */ /* 0x000fea0003800000 */
.L_x_13024:
        /* <DEDUP_REMOVED lines=44> */
.L_x_13023:
        /* <DEDUP_REMOVED lines=51> */
.L_x_13022:
        /* <DEDUP_REMOVED lines=14> */
.L_x_13029:
        /* <DEDUP_REMOVED lines=27> */
.L_x_13028:
        /* <DEDUP_REMOVED lines=8> */
.L_x_13031:
        /* <DEDUP_REMOVED lines=27> */
.L_x_13030:
        /* <DEDUP_REMOVED lines=47> */
.L_x_13036:
        /* <DEDUP_REMOVED lines=141> */
.L_x_13035:
        /* <DEDUP_REMOVED lines=77> */
.L_x_13037:
[----:B------:R-:W-:-:S04]  /*e400*/  ISETP.NE.U32.AND P3, PT, R43, RZ, PT ;  /* 0x000000ff2b00720c */ /* 0x000fc80003f65070 */
[----:B------:R-:W-:-:S13]  /*e410*/  ISETP.NE.OR.EX P0, PT, R21, RZ, P0, P3 ;  /* 0x000000ff1500720c */ /* 0x000fda0000705730 */
[----:B------:R-:W-:Y:S05]  /*e420*/  @!P0 BRA `(.L_x_13033) ;  /* 0x000002c000008947 */ /* 0x000fea0003800000 */
.L_x_13034:
        /* <DEDUP_REMOVED lines=44> */
.L_x_13033:
        /* <DEDUP_REMOVED lines=51> */
.L_x_13032:
        /* <DEDUP_REMOVED lines=14> */
.L_x_13039:
        /* <DEDUP_REMOVED lines=27> */
.L_x_13038:
        /* <DEDUP_REMOVED lines=8> */
.L_x_13041:
        /* <DEDUP_REMOVED lines=27> */
.L_x_13040:
        /* <DEDUP_REMOVED lines=47> */
.L_x_13046:
        /* <DEDUP_REMOVED lines=138> */
.L_x_13045:
        /* <DEDUP_REMOVED lines=75> */
.L_x_13047:
[----:B------:R-:W-:-:S04]  /*ff20*/  ISETP.NE.U32.AND P1, PT, R42, RZ, PT ;  /* 0x000000ff2a00720c */ /* 0x000fc80003f25070 */
[----:B------:R-:W-:-:S13]  /*ff30*/  ISETP.NE.OR.EX P0, PT, R5, RZ, P0, P1 ;  /* 0x000000ff0500720c */ /* 0x000fda0000705710 */
[----:B------:R-:W-:Y:S05]  /*ff40*/  @!P0 BRA `(.L_x_13043) ;  /* 0x000002a000008947 */ /* 0x000fea0003800000 */
.L_x_13044:
        /* <DEDUP_REMOVED lines=42> */
.L_x_13043:
        /* <DEDUP_REMOVED lines=46> */
.L_x_13042:
        /* <DEDUP_REMOVED lines=14> */
.L_x_13049:
        /* <DEDUP_REMOVED lines=27> */
.L_x_13048:
[----:B------:R-:W-:Y:S05]  /*10760*/  @!P2 BRA `(.L_x_13050) ;  /* 0x000001e00000a947 */ /* 0x000fea0003800000 */
[----:B------:R-:W-:Y:S01]  /*10770*/  BSSY B0, `(.L_x_13050) ;  /* 0x000001d000007945 */ /* 0x000fe20003800000 */
[----:B------:R-:W-:Y:S02]  /*10780*/  IMAD.MOV.U32 R11, RZ, RZ, c[0x0][0x198] ;  /* 0x00006600ff0b7624 */ /* 0x000fe400078e00ff */
[----:B------:R-:W-:Y:S02]  /*10790*/  IMAD.MOV.U32 R9, RZ, RZ, c[0x0][0x19c] ;  /* 0x00006700ff097624 */ /* 0x000fe400078e00ff */
.L_x_13051:
        /* <DEDUP_REMOVED lines=27> */
.L_x_13050:
        /* <DEDUP_REMOVED lines=14> */
.L_x_12939:
        /* <DEDUP_REMOVED lines=10> */
.L_x_12936:
        /* <DEDUP_REMOVED lines=80> */
.L_x_13057:
        /* <DEDUP_REMOVED lines=27> */
.L_x_13056:
        /* <DEDUP_REMOVED lines=8> */
.L_x_13059:
        /* <DEDUP_REMOVED lines=27> */
.L_x_13058:
        /* <DEDUP_REMOVED lines=14> */
.L_x_13055:
[----:B------:R-:W-:Y:S05]  /*11490*/  BSYNC B1 ;  /* 0x0000000000017941 */ /* 0x000fea0003800000 */
.L_x_13054:
        /* <DEDUP_REMOVED lines=23> */
.L_x_13063:
        /* <DEDUP_REMOVED lines=27> */
.L_x_13062:
        /* <DEDUP_REMOVED lines=8> */
.L_x_13065:
        /* <DEDUP_REMOVED lines=27> */
.L_x_13064:
        /* <DEDUP_REMOVED lines=14> */
.L_x_13061:
[----:B------:R-:W-:Y:S05]  /*11ad0*/  BSYNC B1 ;  /* 0x0000000000017941 */ /* 0x000fea0003800000 */
.L_x_13060:
        /* <DEDUP_REMOVED lines=25> */
.L_x_13069:
        /* <DEDUP_REMOVED lines=27> */
.L_x_13068:
[----:B------:R-:W-:Y:S05]  /*11e20*/  @!P0 BRA `(.L_x_13070) ;  /* 0x0000020000008947 */ /* 0x000fea0003800000 */
[----:B------:R-:W-:Y:S01]  /*11e30*/  BSSY B2, `(.L_x_13070) ;  /* 0x000001f000027945 */ /* 0x000fe20003800000 */
[----:B------:R-:W-:Y:S02]  /*11e40*/  IMAD.MOV.U32 R34, RZ, RZ, c[0x0][0x198] ;  /* 0x00006600ff227624 */ /* 0x000fe400078e00ff */
[----:B------:R-:W-:Y:S02]  /*11e50*/  IMAD.MOV.U32 R33, RZ, RZ, c[0x0][0x19c] ;  /* 0x00006700ff217624 */ /* 0x000fe400078e00ff */
[----:B------:R-:W-:Y:S02]  /*11e60*/  IMAD.MOV.U32 R30, RZ, RZ, c[0x0][0x198] ;  /* 0x00006600ff1e7624 */ /* 0x000fe400078e00ff */
[----:B------:R-:W-:Y:S02]  /*11e70*/  IMAD.MOV.U32 R27, RZ, RZ, c[0x0][0x19c] ;  /* 0x00006700ff1b7624 */ /* 0x000fe400078e00ff */
.L_x_13071:
        /* <DEDUP_REMOVED lines=27> */
.L_x_13070:
        /* <DEDUP_REMOVED lines=14> */
.L_x_13067:
[----:B------:R-:W-:Y:S05]  /*12110*/  BSYNC B1 ;  /* 0x0000000000017941 */ /* 0x000fea0003800000 */
.L_x_13066:
        /* <DEDUP_REMOVED lines=25> */
.L_x_13075:
        /* <DEDUP_REMOVED lines=27> */
.L_x_13074:
[----:B------:R-:W-:Y:S05]  /*12460*/  @!P0 BRA `(.L_x_13076) ;  /* 0x0000020000008947 */ /* 0x000fea0003800000 */
[----:B------:R-:W-:Y:S01]  /*12470*/  BSSY B2, `(.L_x_13076) ;  /* 0x000001f000027945 */ /* 0x000fe20003800000 */
[----:B------:R-:W-:Y:S02]  /*12480*/  IMAD.MOV.U32 R37, RZ, RZ, c[0x0][0x198] ;  /* 0x00006600ff257624 */ /* 0x000fe400078e00ff */
[----:B------:R-:W-:Y:S02]  /*12490*/  IMAD.MOV.U32 R38, RZ, RZ, c[0x0][0x19c] ;  /* 0x00006700ff267624 */ /* 0x000fe400078e00ff */
[----:B------:R-:W-:Y:S02]  /*124a0*/  IMAD.MOV.U32 R29, RZ, RZ, c[0x0][0x198] ;  /* 0x00006600ff1d7624 */ /* 0x000fe400078e00ff */
[----:B------:R-:W-:Y:S02]  /*124b0*/  IMAD.MOV.U32 R27, RZ, RZ, c[0x0][0x19c] ;  /* 0x00006700ff1b7624 */ /* 0x000fe400078e00ff */
.L_x_13077:
        /* <DEDUP_REMOVED lines=27> */
.L_x_13076:
        /* <DEDUP_REMOVED lines=14> */
.L_x_13073:
[----:B------:R-:W-:Y:S05]  /*12750*/  BSYNC B1 ;  /* 0x0000000000017941 */ /* 0x000fea0003800000 */
.L_x_13072:
        /* <DEDUP_REMOVED lines=25> */
.L_x_13081:
        /* <DEDUP_REMOVED lines=27> */
.L_x_13080:
[----:B------:R-:W-:Y:S05]  /*12aa0*/  @!P0 BRA `(.L_x_13082) ;  /* 0x0000020000008947 */ /* 0x000fea0003800000 */
[----:B------:R-:W-:Y:S01]  /*12ab0*/  BSSY B2, `(.L_x_13082) ;  /* 0x000001f000027945 */ /* 0x000fe20003800000 */
[----:B------:R-:W-:Y:S02]  /*12ac0*/  IMAD.MOV.U32 R34, RZ, RZ, c[0x0][0x198] ;  /* 0x00006600ff227624 */ /* 0x000fe400078e00ff */
[----:B------:R-:W-:Y:S02]  /*12ad0*/  IMAD.MOV.U32 R35, RZ, RZ, c[0x0][0x19c] ;  /* 0x00006700ff237624 */ /* 0x000fe400078e00ff */
[----:B------:R-:W-:Y:S02]  /*12ae0*/  IMAD.MOV.U32 R27, RZ, RZ, c[0x0][0x198] ;  /* 0x00006600ff1b7624 */ /* 0x000fe400078e00ff */
[----:B------:R-:W-:Y:S02]  /*12af0*/  IMAD.MOV.U32 R21, RZ, RZ, c[0x0][0x19c] ;  /* 0x00006700ff157624 */ /* 0x000fe400078e00ff */
.L_x_13083:
        /* <DEDUP_REMOVED lines=27> */
.L_x_13082:
        /* <DEDUP_REMOVED lines=14> */
.L_x_13079:
[----:B------:R-:W-:Y:S05]  /*12d90*/  BSYNC B1 ;  /* 0x0000000000017941 */ /* 0x000fea0003800000 */
.L_x_13078:
        /* <DEDUP_REMOVED lines=25> */
.L_x_13087:
        /* <DEDUP_REMOVED lines=27> */
.L_x_13086:
[----:B------:R-:W-:Y:S05]  /*130e0*/  @!P0 BRA `(.L_x_13088) ;  /* 0x0000020000008947 */ /* 0x000fea0003800000 */
[----:B------:R-:W-:Y:S01]  /*130f0*/  BSSY B2, `(.L_x_13088) ;  /* 0x000001f000027945 */ /* 0x000fe20003800000 */
[----:B------:R-:W-:Y:S02]  /*13100*/  IMAD.MOV.U32 R32, RZ, RZ, c[0x0][0x198] ;  /* 0x00006600ff207624 */ /* 0x000fe400078e00ff */
[----:B------:R-:W-:Y:S02]  /*13110*/  IMAD.MOV.U32 R33, RZ, RZ, c[0x0][0x19c] ;  /* 0x00006700ff217624 */ /* 0x000fe400078e00ff */
[----:B------:R-:W-:Y:S02]  /*13120*/  IMAD.MOV.U32 R21, RZ, RZ, c[0x0][0x198] ;  /* 0x00006600ff157624 */ /* 0x000fe400078e00ff */
[----:B------:R-:W-:Y:S02]  /*13130*/  IMAD.MOV.U32 R19, RZ, RZ, c[0x0][0x19c] ;  /* 0x00006700ff137624 */ /* 0x000fe400078e00ff */
.L_x_13089:
        /* <DEDUP_REMOVED lines=27> */
.L_x_13088:
        /* <DEDUP_REMOVED lines=14> */
.L_x_13085:
[----:B------:R-:W-:Y:S05]  /*133d0*/  BSYNC B1 ;  /* 0x0000000000017941 */ /* 0x000fea0003800000 */
.L_x_13084:
        /* <DEDUP_REMOVED lines=25> */
.L_x_13093:
        /* <DEDUP_REMOVED lines=27> */
.L_x_13092:
[----:B------:R-:W-:Y:S05]  /*13720*/  @!P0 BRA `(.L_x_13094) ;  /* 0x0000020000008947 */ /* 0x000fea0003800000 */
[----:B------:R-:W-:Y:S01]  /*13730*/  BSSY B2, `(.L_x_13094) ;  /* 0x000001f000027945 */ /* 0x000fe20003800000 */
[----:B------:R-:W-:-:S02]  /*13740*/  IMAD.MOV.U32 R30, RZ, RZ, c[0x0][0x198] ;  /* 0x00006600ff1e7624 */ /* 0x000fc400078e00ff */
[----:B------:R-:W-:Y:S02]  /*13750*/  IMAD.MOV.U32 R32, RZ, RZ, c[0x0][0x19c] ;  /* 0x00006700ff207624 */ /* 0x000fe400078e00ff */
[----:B------:R-:W-:Y:S02]  /*13760*/  IMAD.MOV.U32 R20, RZ, RZ, c[0x0][0x198] ;  /* 0x00006600ff147624 */ /* 0x000fe400078e00ff */
[----:B------:R-:W-:Y:S02]  /*13770*/  IMAD.MOV.U32 R18, RZ, RZ, c[0x0][0x19c] ;  /* 0x00006700ff127624 */ /* 0x000fe400078e00ff */
.L_x_13095:
        /* <DEDUP_REMOVED lines=27> */
.L_x_13094:
        /* <DEDUP_REMOVED lines=14> */
.L_x_13091:
[----:B------:R-:W-:Y:S05]  /*13a10*/  BSYNC B1 ;  /* 0x0000000000017941 */ /* 0x000fea0003800000 */
.L_x_13090:
        /* <DEDUP_REMOVED lines=24> */
.L_x_13098:
        /* <DEDUP_REMOVED lines=27> */
.L_x_13097:
[----:B------:R-:W-:Y:S05]  /*13d50*/  @!P0 BRA `(.L_x_13099) ;  /* 0x000001e000008947 */ /* 0x000fea0003800000 */
[----:B------:R-:W-:Y:S01]  /*13d60*/  BSSY B1, `(.L_x_13099) ;  /* 0x000001d000017945 */ /* 0x000fe20003800000 */
[----:B------:R-:W-:Y:S01]  /*13d70*/  IMAD.MOV.U32 R18, RZ, RZ, c[0x0][0x198] ;  /* 0x00006600ff127624 */ /* 0x000fe200078e00ff */
[----:B------:R-:W-:Y:S02]  /*13d80*/  MOV R14, c[0x0][0x19c] ;  /* 0x00006700000e7a02 */ /* 0x000fe40000000f00 */
.L_x_13100:
        /* <DEDUP_REMOVED lines=27> */
.L_x_13099:
        /* <DEDUP_REMOVED lines=15> */
.L_x_13053:
        /* <DEDUP_REMOVED lines=50> */
.L_x_13107:
        /* <DEDUP_REMOVED lines=145> */
.L_x_13106:
        /* <DEDUP_REMOVED lines=79> */
.L_x_13108:
[----:B------:R-:W-:-:S04]  /*15150*/  ISETP.NE.U32.AND P2, PT, RZ, UR4, PT ;  /* 0x00000004ff007c0c */ /* 0x000fc8000bf45070 */
[----:B------:R-:W-:-:S13]  /*15160*/  ISETP.NE.OR.EX P0, PT, RZ, UR5, P0, P2 ;  /* 0x00000005ff007c0c */ /* 0x000fda0008705720 */
[----:B------:R-:W-:Y:S05]  /*15170*/  @!P0 BRA `(.L_x_13104) ;  /* 0x000002d000008947 */ /* 0x000fea0003800000 */
.L_x_13105:
        /* <DEDUP_REMOVED lines=45> */
.L_x_13104:
        /* <DEDUP_REMOVED lines=56> */
.L_x_13103:
        /* <DEDUP_REMOVED lines=23> */
.L_x_13110:
        /* <DEDUP_REMOVED lines=27> */
.L_x_13109:
        /* <DEDUP_REMOVED lines=8> */
.L_x_13112:
        /* <DEDUP_REMOVED lines=27> */
.L_x_13111:
        /* <DEDUP_REMOVED lines=14> */
.L_x_13102:
[----:B------:R-:W-:Y:S05]  /*15e00*/  BSYNC B1 ;  /* 0x0000000000017941 */ /* 0x000fea0003800000 */
.L_x_13101:
        /* <DEDUP_REMOVED lines=49> */
.L_x_13119:
        /* <DEDUP_REMOVED lines=143> */
.L_x_13118:
        /* <DEDUP_REMOVED lines=81> */
.L_x_13120:
[----:B------:R-:W-:-:S04]  /*16f20*/  ISETP.NE.U32.AND P2, PT, RZ, UR10, PT ;  /* 0x0000000aff007c0c */ /* 0x000fc8000bf45070 */
[----:B------:R-:W-:-:S13]  /*16f30*/  ISETP.NE.OR.EX P0, PT, RZ, UR11, P0, P2 ;  /* 0x0000000bff007c0c */ /* 0x000fda0008705720 */
[----:B------:R-:W-:Y:S05]  /*16f40*/  @!P0 BRA `(.L_x_13116) ;  /* 0x000002e000008947 */ /* 0x000fea0003800000 */
.L_x_13117:
        /* <DEDUP_REMOVED lines=46> */
.L_x_13116:
        /* <DEDUP_REMOVED lines=64> */
.L_x_13115:
        /* <DEDUP_REMOVED lines=23> */
.L_x_13122:
        /* <DEDUP_REMOVED lines=27> */
.L_x_13121:
        /* <DEDUP_REMOVED lines=8> */
.L_x_13124:
        /* <DEDUP_REMOVED lines=27> */
.L_x_13123:
        /* <DEDUP_REMOVED lines=14> */
.L_x_13114:
[----:B------:R-:W-:Y:S05]  /*17c60*/  BSYNC B1 ;  /* 0x0000000000017941 */ /* 0x000fea0003800000 */
.L_x_13113:
        /* <DEDUP_REMOVED lines=48> */
.L_x_13131:
        /* <DEDUP_REMOVED lines=141> */
.L_x_13130:
        /* <DEDUP_REMOVED lines=78> */
.L_x_13132:
[----:B------:R-:W-:-:S04]  /*18d20*/  ISETP.NE.U32.AND P2, PT, RZ, UR10, PT ;  /* 0x0000000aff007c0c */ /* 0x000fc8000bf45070 */
[----:B------:R-:W-:-:S13]  /*18d30*/  ISETP.NE.OR.EX P0, PT, RZ, UR11, P0, P2 ;  /* 0x0000000bff007c0c */ /* 0x000fda0008705720 */
[----:B------:R-:W-:Y:S05]  /*18d40*/  @!P0 BRA `(.L_x_13128) ;  /* 0x000002c000008947 */ /* 0x000fea0003800000 */
.L_x_13129:
        /* <DEDUP_REMOVED lines=44> */
.L_x_13128:
        /* <DEDUP_REMOVED lines=56> */
.L_x_13127:
        /* <DEDUP_REMOVED lines=23> */
.L_x_13134:
        /* <DEDUP_REMOVED lines=27> */
.L_x_13133:
        /* <DEDUP_REMOVED lines=8> */
.L_x_13136:
        /* <DEDUP_REMOVED lines=27> */
.L_x_13135:
        /* <DEDUP_REMOVED lines=14> */
.L_x_13126:
[----:B------:R-:W-:Y:S05]  /*199c0*/  BSYNC B1 ;  /* 0x0000000000017941 */ /* 0x000fea0003800000 */
.L_x_13125:
        /* <DEDUP_REMOVED lines=48> */
.L_x_13143:
        /* <DEDUP_REMOVED lines=148> */
.L_x_13142:
        /* <DEDUP_REMOVED lines=80> */
.L_x_13144:
[----:B------:R-:W-:-:S04]  /*1ab10*/  ISETP.NE.U32.AND P2, PT, RZ, UR10, PT ;  /* 0x0000000aff007c0c */ /* 0x000fc8000bf45070 */
[----:B------:R-:W-:-:S13]  /*1ab20*/  ISETP.NE.OR.EX P0, PT, RZ, UR11, P0, P2 ;  /* 0x0000000bff007c0c */ /* 0x000fda0008705720 */
[----:B------:R-:W-:Y:S05]  /*1ab30*/  @!P0 BRA `(.L_x_13140) ;  /* 0x000002e000008947 */ /* 0x000fea0003800000 */
.L_x_13141:
        /* <DEDUP_REMOVED lines=46> */
.L_x_13140:
        /* <DEDUP_REMOVED lines=56> */
.L_x_13139:
        /* <DEDUP_REMOVED lines=22> */
.L_x_13146:
        /* <DEDUP_REMOVED lines=27> */
.L_x_13145:
[----:B------:R-:W-:Y:S05]  /*1b4b0*/  @!P0 BRA `(.L_x_13147) ;  /* 0x0000020000008947 */ /* 0x000fea0003800000 */
[----:B------:R-:W-:Y:S01]  /*1b4c0*/  BSSY B2, `(.L_x_13147) ;  /* 0x000001f000027945 */ /* 0x000fe20003800000 */
[----:B------:R-:W-:Y:S02]  /*1b4d0*/  IMAD.MOV.U32 R30, RZ, RZ, c[0x0][0x198] ;  /* 0x00006600ff1e7624 */ /* 0x000fe400078e00ff */
[----:B------:R-:W-:Y:S02]  /*1b4e0*/  IMAD.MOV.U32 R31, RZ, RZ, c[0x0][0x19c] ;  /* 0x00006700ff1f7624 */ /* 0x000fe400078e00ff */
[----:B------:R-:W-:Y:S02]  /*1b4f0*/  IMAD.MOV.U32 R20, RZ, RZ, c[0x0][0x198] ;  /* 0x00006600ff147624 */ /* 0x000fe400078e00ff */
[----:B------:R-:W-:Y:S02]  /*1b500*/  IMAD.MOV.U32 R17, RZ, RZ, c[0x0][0x19c] ;  /* 0x00006700ff117624 */ /* 0x000fe400078e00ff */
.L_x_13148:
        /* <DEDUP_REMOVED lines=27> */
.L_x_13147:
        /* <DEDUP_REMOVED lines=14> */
.L_x_13138:
[----:B------:R-:W-:Y:S05]  /*1b7a0*/  BSYNC B1 ;  /* 0x0000000000017941 */ /* 0x000fea0003800000 */
.L_x_13137:
        /* <DEDUP_REMOVED lines=46> */
.L_x_13155:
        /* <DEDUP_REMOVED lines=145> */
.L_x_13154:
        /* <DEDUP_REMOVED lines=77> */
.L_x_13156:
[----:B------:R-:W-:-:S04]  /*1c870*/  ISETP.NE.U32.AND P2, PT, RZ, UR4, PT ;  /* 0x00000004ff007c0c */ /* 0x000fc8000bf45070 */
[----:B------:R-:W-:-:S13]  /*1c880*/  ISETP.NE.OR.EX P0, PT, RZ, UR5, P0, P2 ;  /* 0x00000005ff007c0c */ /* 0x000fda0008705720 */
[----:B------:R-:W-:Y:S05]  /*1c890*/  @!P0 BRA `(.L_x_13152) ;  /* 0x000002b000008947 */ /* 0x000fea0003800000 */
.L_x_13153:
        /* <DEDUP_REMOVED lines=43> */
.L_x_13152:
        /* <DEDUP_REMOVED lines=47> */
.L_x_13151:
        /* <DEDUP_REMOVED lines=22> */
.L_x_13158:
        /* <DEDUP_REMOVED lines=27> */
.L_x_13157:
[----:B------:R-:W-:Y:S05]  /*1d150*/  @!P0 BRA `(.L_x_13159) ;  /* 0x0000020000008947 */ /* 0x000fea0003800000 */
[----:B------:R-:W-:Y:S01]  /*1d160*/  BSSY B2, `(.L_x_13159) ;  /* 0x000001f000027945 */ /* 0x000fe20003800000 */
[----:B------:R-:W-:Y:S02]  /*1d170*/  IMAD.MOV.U32 R28, RZ, RZ, c[0x0][0x198] ;  /* 0x00006600ff1c7624 */ /* 0x000fe400078e00ff */
[----:B------:R-:W-:Y:S02]  /*1d180*/  IMAD.MOV.U32 R29, RZ, RZ, c[0x0][0x19c] ;  /* 0x00006700ff1d7624 */ /* 0x000fe400078e00ff */
[----:B------:R-:W-:Y:S02]  /*1d190*/  IMAD.MOV.U32 R18, RZ, RZ, c[0x0][0x198] ;  /* 0x00006600ff127624 */ /* 0x000fe400078e00ff */
[----:B------:R-:W-:Y:S02]  /*1d1a0*/  IMAD.MOV.U32 R15, RZ, RZ, c[0x0][0x19c] ;  /* 0x00006700ff0f7624 */ /* 0x000fe400078e00ff */
.L_x_13160:
        /* <DEDUP_REMOVED lines=27> */
.L_x_13159:
        /* <DEDUP_REMOVED lines=14> */
.L_x_13150:
[----:B------:R-:W-:Y:S05]  /*1d440*/  BSYNC B1 ;  /* 0x0000000000017941 */ /* 0x000fea0003800000 */
.L_x_13149:
        /* <DEDUP_REMOVED lines=46> */
.L_x_13167:
        /* <DEDUP_REMOVED lines=140> */
.L_x_13166:
        /* <DEDUP_REMOVED lines=77> */
.L_x_13168:
[----:B------:R-:W-:-:S04]  /*1e4c0*/  ISETP.NE.U32.AND P2, PT, RZ, UR4, PT ;  /* 0x00000004ff007c0c */ /* 0x000fc8000bf45070 */
[----:B------:R-:W-:-:S13]  /*1e4d0*/  ISETP.NE.OR.EX P0, PT, RZ, UR5, P0, P2 ;  /* 0x00000005ff007c0c */ /* 0x000fda0008705720 */
[----:B------:R-:W-:Y:S05]  /*1e4e0*/  @!P0 BRA `(.L_x_13164) ;  /* 0x000002b000008947 */ /* 0x000fea0003800000 */
.L_x_13165:
        /* <DEDUP_REMOVED lines=43> */
.L_x_13164:
        /* <DEDUP_REMOVED lines=47> */
.L_x_13163:
        /* <DEDUP_REMOVED lines=22> */
.L_x_13170:
        /* <DEDUP_REMOVED lines=27> */
.L_x_13169:
[----:B------:R-:W-:Y:S05]  /*1eda0*/  @!P0 BRA `(.L_x_13171) ;  /* 0x0000020000008947 */ /* 0x000fea0003800000 */
[----:B------:R-:W-:Y:S01]  /*1edb0*/  BSSY B2, `(.L_x_13171) ;  /* 0x000001f000027945 */ /* 0x000fe20003800000 */
[----:B------:R-:W-:Y:S02]  /*1edc0*/  IMAD.MOV.U32 R28, RZ, RZ, c[0x0][0x198] ;  /* 0x00006600ff1c7624 */ /* 0x000fe400078e00ff */
[----:B------:R-:W-:Y:S02]  /*1edd0*/  IMAD.MOV.U32 R29, RZ, RZ, c[0x0][0x19c] ;  /* 0x00006700ff1d7624 */ /* 0x000fe400078e00ff */
[----:B------:R-:W-:Y:S02]  /*1ede0*/  IMAD.MOV.U32 R16, RZ, RZ, c[0x0][0x198] ;  /* 0x00006600ff107624 */ /* 0x000fe400078e00ff */
[----:B------:R-:W-:Y:S02]  /*1edf0*/  IMAD.MOV.U32 R13, RZ, RZ, c[0x0][0x19c] ;  /* 0x00006700ff0d7624 */ /* 0x000fe400078e00ff */
.L_x_13172:
        /* <DEDUP_REMOVED lines=27> */
.L_x_13171:
        /* <DEDUP_REMOVED lines=14> */
.L_x_13162:
[----:B------:R-:W-:Y:S05]  /*1f090*/  BSYNC B1 ;  /* 0x0000000000017941 */ /* 0x000fea0003800000 */
.L_x_13161:
        /* <DEDUP_REMOVED lines=44> */
.L_x_13179:
        /* <DEDUP_REMOVED lines=142> */
.L_x_13178:
        /* <DEDUP_REMOVED lines=76> */
.L_x_13180:
[----:B------:R-:W-:-:S04]  /*20100*/  ISETP.NE.U32.AND P2, PT, R7, RZ, PT ;  /* 0x000000ff0700720c */ /* 0x000fc80003f45070 */
[----:B------:R-:W-:-:S13]  /*20110*/  ISETP.NE.OR.EX P0, PT, R40, RZ, P0, P2 ;  /* 0x000000ff2800720c */ /* 0x000fda0000705720 */
[----:B------:R-:W-:Y:S05]  /*20120*/  @!P0 BRA `(.L_x_13176) ;  /* 0x000002b000008947 */ /* 0x000fea0003800000 */
.L_x_13177:
        /* <DEDUP_REMOVED lines=43> */
.L_x_13176:
        /* <DEDUP_REMOVED lines=45> */
.L_x_13175:
        /* <DEDUP_REMOVED lines=22> */
.L_x_13182:
        /* <DEDUP_REMOVED lines=27> */
.L_x_13181:
[----:B------:R-:W-:Y:S05]  /*209c0*/  @!P0 BRA `(.L_x_13183) ;  /* 0x0000020000008947 */ /* 0x000fea0003800000 */
[----:B------:R-:W-:Y:S01]  /*209d0*/  BSSY B2, `(.L_x_13183) ;  /* 0x000001f000027945 */ /* 0x000fe20003800000 */
[----:B------:R-:W-:Y:S02]  /*209e0*/  IMAD.MOV.U32 R24, RZ, RZ, c[0x0][0x198] ;  /* 0x00006600ff187624 */ /* 0x000fe400078e00ff */
[----:B------:R-:W-:Y:S02]  /*209f0*/  IMAD.MOV.U32 R25, RZ, RZ, c[0x0][0x19c] ;  /* 0x00006700ff197624 */ /* 0x000fe400078e00ff */
[----:B------:R-:W-:Y:S02]  /*20a00*/  IMAD.MOV.U32 R14, RZ, RZ, c[0x0][0x198] ;  /* 0x00006600ff0e7624 */ /* 0x000fe400078e00ff */
[----:B------:R-:W-:Y:S02]  /*20a10*/  IMAD.MOV.U32 R9, RZ, RZ, c[0x0][0x19c] ;  /* 0x00006700ff097624 */ /* 0x000fe400078e00ff */
.L_x_13184:
        /* <DEDUP_REMOVED lines=27> */
.L_x_13183:
        /* <DEDUP_REMOVED lines=14> */
.L_x_13174:
[----:B------:R-:W-:Y:S05]  /*20cb0*/  BSYNC B1 ;  /* 0x0000000000017941 */ /* 0x000fea0003800000 */
.L_x_13173:
        /* <DEDUP_REMOVED lines=43> */
.L_x_13189:
        /* <DEDUP_REMOVED lines=137> */
.L_x_13188:
        /* <DEDUP_REMOVED lines=74> */
.L_x_13190:
[----:B------:R-:W-:-:S04]  /*21ca0*/  ISETP.NE.U32.AND P2, PT, R43, RZ, PT ;  /* 0x000000ff2b00720c */ /* 0x000fc80003f45070 */
[----:B------:R-:W-:-:S13]  /*21cb0*/  ISETP.NE.OR.EX P0, PT, R4, RZ, P0, P2 ;  /* 0x000000ff0400720c */ /* 0x000fda0000705720 */
[----:B------:R-:W-:Y:S05]  /*21cc0*/  @!P0 BRA `(.L_x_13186) ;  /* 0x0000029000008947 */ /* 0x000fea0003800000 */
.L_x_13187:
        /* <DEDUP_REMOVED lines=41> */
.L_x_13186:
        /* <DEDUP_REMOVED lines=45> */
.L_x_13185:
        /* <DEDUP_REMOVED lines=22> */
.L_x_13192:
        /* <DEDUP_REMOVED lines=27> */
.L_x_13191:
[----:B------:R-:W-:Y:S05]  /*22540*/  @!P0 BRA `(.L_x_13193) ;  /* 0x0000020000008947 */ /* 0x000fea0003800000 */
[----:B------:R-:W-:Y:S01]  /*22550*/  BSSY B1, `(.L_x_13193) ;  /* 0x000001f000017945 */ /* 0x000fe20003800000 */
[----:B------:R-:W-:Y:S02]  /*22560*/  IMAD.MOV.U32 R21, RZ, RZ, c[0x0][0x198] ;  /* 0x00006600ff157624 */ /* 0x000fe400078e00ff */
[----:B------:R-:W-:Y:S02]  /*22570*/  IMAD.MOV.U32 R22, RZ, RZ, c[0x0][0x19c] ;  /* 0x00006700ff167624 */ /* 0x000fe400078e00ff */
[----:B------:R-:W-:Y:S02]  /*22580*/  IMAD.MOV.U32 R12, RZ, RZ, c[0x0][0x198] ;  /* 0x00006600ff0c7624 */ /* 0x000fe400078e00ff */
[----:B------:R-:W-:Y:S02]  /*22590*/  IMAD.MOV.U32 R9, RZ, RZ, c[0x0][0x19c] ;  /* 0x00006700ff097624 */ /* 0x000fe400078e00ff */
.L_x_13194:
        /* <DEDUP_REMOVED lines=27> */
.L_x_13193:
        /* <DEDUP_REMOVED lines=14> */
.L_x_13096:
[----:B------:R-:W-:Y:S05]  /*22830*/  BSYNC B0 ;  /* 0x0000000000007941 */ /* 0x000fea0003800000 */
.L_x_13052:
        /* <DEDUP_REMOVED lines=18> */
.L_x_13197:
[----:B------:R-:W-:-:S13]  /*22960*/  ISETP.GE.AND P0, PT, R3, UR7, PT ;  /* 0x0000000703007c0c */ /* 0x000fda000bf06270 */
[----:B------:R-:W-:Y:S05]  /*22970*/  @P0 BRA `(.L_x_13199) ;  /* 0x000000a000000947 */ /* 0x000fea0003800000 */
[C---:B0-----:R-:W-:Y:S02]  /*22980*/  IADD3 R5, R3.reuse, UR6, RZ ;  /* 0x0000000603057c10 */ /* 0x041fe4000fffe0ff */
[----:B------:R-:W-:-:S03]  /*22990*/  IADD3 R3, R3, 0x80, RZ ;  /* 0x0000008003037810 */ /* 0x000fc60007ffe0ff */
[----:B------:R-:W-:-:S05]  /*229a0*/  IMAD.WIDE.U32 R4, R5, R2, c[0x0][0x1c0] ;  /* 0x0000700005047625 */ /* 0x000fca00078e0002 */
[----:B------:R0:W-:Y:S02]  /*229b0*/  STG.E.64 [R4.64], RZ ;  /* 0x000000ff04007986 */ /* 0x0001e4000c101b0c */
.L_x_13198:
[----:B------:R-:W-:-:S13]  /*229c0*/  ISETP.GE.AND P0, PT, R3, UR7, PT ;  /* 0x0000000703007c0c */ /* 0x000fda000bf06270 */
[----:B------:R-:W-:Y:S05]  /*229d0*/  @P0 BRA `(.L_x_13200) ;  /* 0x000000b000000947 */ /* 0x000fea0003800000 */
[C---:B0-----:R-:W-:Y:S02]  /*229e0*/  IADD3 R5, R3.reuse, UR6, RZ ;  /* 0x0000000603057c10 */ /* 0x041fe4000fffe0ff */
[----:B------:R-:W-:-:S03]  /*229f0*/  IADD3 R3, R3, 0x80, RZ ;  /* 0x0000008003037810 */ /* 0x000fc60007ffe0ff */
[----:B------:R-:W-:-:S05]  /*22a00*/  IMAD.WIDE.U32 R4, R5, R2, c[0x0][0x1c0] ;  /* 0x0000700005047625 */ /* 0x000fca00078e0002 */
[----:B------:R0:W-:Y:S02]  /*22a10*/  STG.E.64 [R4.64], RZ ;  /* 0x000000ff04007986 */ /* 0x0001e4000c101b0c */
.L_x_13199:
[----:B------:R-:W-:-:S13]  /*22a20*/  ISETP.GE.AND P0, PT, R3, UR7, PT ;  /* 0x0000000703007c0c */ /* 0x000fda000bf06270 */
[----:B------:R-:W-:Y:S01]  /*22a30*/  @P0 BREAK B1 ;  /* 0x0000000000010942 */ /* 0x000fe20003800000 */
[----:B------:R-:W-:Y:S05]  /*22a40*/  @P0 BRA `(.L_x_13201) ;  /* 0x000000a000000947 */ /* 0x000fea0003800000 */
[C---:B0-----:R-:W-:Y:S02]  /*22a50*/  IADD3 R5, R3.reuse, UR6, RZ ;  /* 0x0000000603057c10 */ /* 0x041fe4000fffe0ff */
[----:B------:R-:W-:-:S03]  /*22a60*/  IADD3 R3, R3, 0x80, RZ ;  /* 0x0000008003037810 */ /* 0x000fc60007ffe0ff */
[----:B------:R-:W-:-:S05]  /*22a70*/  IMAD.WIDE.U32 R4, R5, R2, c[0x0][0x1c0] ;  /* 0x0000700005047625 */ /* 0x000fca00078e0002 */
[----:B------:R0:W-:Y:S02]  /*22a80*/  STG.E.64 [R4.64], RZ ;  /* 0x000000ff04007986 */ /* 0x0001e4000c101b0c */
.L_x_13200:
[----:B------:R-:W-:Y:S05]  /*22a90*/  BSYNC B1 ;  /* 0x0000000000017941 */ /* 0x000fea0003800000 */
.L_x_13196:
[----:B------:R-:W-:-:S13]  /*22aa0*/  ISETP.GE.AND P0, PT, R3, UR7, PT ;  /* 0x0000000703007c0c */ /* 0x000fda000bf06270 */
[C---:B0-----:R-:W-:Y:S02]  /*22ab0*/  @!P0 IADD3 R5, R3.reuse, UR6, RZ ;  /* 0x0000000603058c10 */ /* 0x041fe4000fffe0ff */
[----:B------:R-:W-:-:S03]  /*22ac0*/  @!P0 IADD3 R3, R3, 0x80, RZ ;  /* 0x0000008003038810 */ /* 0x000fc60007ffe0ff */
[----:B------:R-:W-:-:S05]  /*22ad0*/  @!P0 IMAD.WIDE.U32 R4, R5, R2, c[0x0][0x1c0] ;  /* 0x0000700005048625 */ /* 0x000fca00078e0002 */
[----:B------:R0:W-:Y:S02]  /*22ae0*/  @!P0 STG.E.64 [R4.64], RZ ;  /* 0x000000ff04008986 */ /* 0x0001e4000c101b0c */
.L_x_13201:
[----:B------:R-:W-:Y:S05]  /*22af0*/  BSYNC B0 ;  /* 0x0000000000007941 */ /* 0x000fea0003800000 */
.L_x_13195:
[----:B------:R-:W-:Y:S01]  /*22b00*/  WARPSYNC 0xffffffff ;  /* 0xffffffff00007948 */ /* 0x000fe20003800000 */
[----:B------:R-:W-:-:S13]  /*22b10*/  ISETP.GE.AND P0, PT, R3, UR7, PT ;  /* 0x0000000703007c0c */ /* 0x000fda000bf06270 */
[----:B------:R-:W-:Y:S05]  /*22b20*/  @P0 EXIT ;  /* 0x000000000000094d */ /* 0x000fea0003800000 */
[----:B------:R-:W-:-:S05]  /*22b30*/  IADD3 R3, R3, UR6, RZ ;  /* 0x0000000603037c10 */ /* 0x000fca000fffe0ff */
[----:B------:R-:W-:-:S05]  /*22b40*/  IMAD.WIDE.U32 R2, R3, R2, c[0x0][0x1c0] ;  /* 0x0000700003027625 */ /* 0x000fca00078e0002 */
[----:B------:R-:W-:Y:S01]  /*22b50*/  STG.E.64 [R2.64], RZ ;  /* 0x000000ff02007986 */ /* 0x000fe2000c101b0c */
[----:B------:R-:W-:Y:S05]  /*22b60*/  EXIT ;  /* 0x000000000000794d */ /* 0x000fea0003800000 */
.L_x_13202:
        /* <DEDUP_REMOVED lines=9> */
.L_x_16330:


//--------------------- .text._ZN2at6native29vectorized_elementwise_kernelILi4EZZNS0_73_GLOBAL__N__c8866d80_35_SparseBinaryOpIntersectionKernel_cu_1520ed90_315342_sparse_binary_op_intersection_kernel_implINS2_18CUDAKernelLauncherENS2_36CUDAValueSelectionIntersectionKernelINS2_5MulOpEEElLl0EEEvRNS_6TensorERKS8_SB_RKSt6vectorIlSaIlEERKSt8optionalIS8_ESK_bbENKUlvE3_clEvEUllE_St5arrayIPcLm2EEEEviT0_T1_ --------------------------
	.section	.text._ZN2at6native29vectorized_elementwise_kernelILi4EZZNS0_73_GLOBAL__N__c8866d80_35_SparseBinaryOpIntersectionKernel_cu_1520ed90_315342_sparse_binary_op_intersection_kernel_implINS2_18CUDAKernelLauncherENS2_36CUDAValueSelectionIntersectionKernelINS2_5MulOpEEElLl0EEEvRNS_6TensorERKS8_SB_RKSt6vectorIlSaIlEERKSt8optionalIS8_ESK_bbENKUlvE3_clEvEUllE_St5arrayIPcLm2EEEEviT0_T1_,"ax",@progbits
	.sectioninfo	@"SHI_REGISTERS=48"
	.align	128
        .global         _ZN2at6native29vectorized_elementwise_kernelILi4EZZNS0_73_GLOBAL__N__c8866d80_35_SparseBinaryOpIntersectionKernel_cu_1520ed90_315342_sparse_binary_op_intersection_kernel_implINS2_18CUDAKernelLauncherENS2_36CUDAValueSelectionIntersectionKernelINS2_5MulOpEEElLl0EEEvRNS_6TensorERKS8_SB_RKSt6vectorIlSaIlEERKSt8optionalIS8_ESK_bbENKUlvE3_clEvEUllE_St5arrayIPcLm2EEEEviT0_T1_
        .type           _ZN2at6native29vectorized_elementwise_kernelILi4EZZNS0_73_GLOBAL__N__c8866d80_35_SparseBinaryOpIntersectionKernel_cu_1520ed90_315342_sparse_binary_op_intersection_kernel_implINS2_18CUDAKernelLauncherENS2_36CUDAValueSelectionIntersectionKernelINS2_5MulOpEEElLl0EEEvRNS_6TensorERKS8_SB_RKSt6vectorIlSaIlEERKSt8optionalIS8_ESK_bbENKUlvE3_clEvEUllE_St5arrayIPcLm2EEEEviT0_T1_,@function
        .size           _ZN2at6native29vectorized_elementwise_kernelILi4EZZNS0_73_GLOBAL__N__c8866d80_35_SparseBinaryOpIntersectionKernel_cu_1520ed90_315342_sparse_binary_op_intersection_kernel_implINS2_18CUDAKernelLauncherENS2_36CUDAValueSelectionIntersectionKernelINS2_5MulOpEEElLl0EEEvRNS_6TensorERKS8_SB_RKSt6vectorIlSaIlEERKSt8optionalIS8_ESK_bbENKUlvE3_clEvEUllE_St5arrayIPcLm2EEEEviT0_T1_,(.L_x_16331 - _ZN2at6native29vectorized_elementwise_kernelILi4EZZNS0_73_GLOBAL__N__c8866d80_35_SparseBinaryOpIntersectionKernel_cu_1520ed90_315342_sparse_binary_op_intersection_kernel_implINS2_18CUDAKernelLauncherENS2_36CUDAValueSelectionIntersectionKernelINS2_5MulOpEEElLl0EEEvRNS_6TensorERKS8_SB_RKSt6vectorIlSaIlEERKSt8optionalIS8_ESK_bbENKUlvE3_clEvEUllE_St5arrayIPcLm2EEEEviT0_T1_)
        .other          _ZN2at6native29vectorized_elementwise_kernelILi4EZZNS0_73_GLOBAL__N__c8866d80_35_SparseBinaryOpIntersectionKernel_cu_1520ed90_315342_sparse_binary_op_intersection_kernel_implINS2_18CUDAKernelLauncherENS2_36CUDAValueSelectionIntersectionKernelINS2_5MulOpEEElLl0EEEvRNS_6TensorERKS8_SB_RKSt6vectorIlSaIlEERKSt8optionalIS8_ESK_bbENKUlvE3_clEvEUllE_St5arrayIPcLm2EEEEviT0_T1_,@"STO_CUDA_ENTRY STV_DEFAULT"
_ZN2at6native29vectorized_elementwise_kernelILi4EZZNS0_73_GLOBAL__N__c8866d80_35_SparseBinaryOpIntersectionKernel_cu_1520ed90_315342_sparse_binary_op_intersection_kernel_implINS2_18CUDAKernelLauncherENS2_36CUDAValueSelectionIntersectionKernelINS2_5MulOpEEElLl0EEEvRNS_6TensorERKS8_SB_RKSt6vectorIlSaIlEERKSt8optionalIS8_ESK_bbENKUlvE3_clEvEUllE_St5arrayIPcLm2EEEEviT0_T1_:
.text._ZN2at6native29vectorized_elementwise_kernelILi4EZZNS0_73_GLOBAL__N__c8866d80_35_SparseBinaryOpIntersectionKernel_cu_1520ed90_315342_sparse_binary_op_intersection_kernel_implINS2_18CUDAKernelLauncherENS2_36CUDAValueSelectionIntersectionKernelINS2_5MulOpEEElLl0EEEvRNS_6TensorERKS8_SB_RKSt6vectorIlSaIlEERKSt8optionalIS8_ESK_bbENKUlvE3_clEvEUllE_St5arrayIPcLm2EEEEviT0_T1_:
        /* <DEDUP_REMOVED lines=105> */
.L_x_13205:
[----:B------:R-:W-:Y:S01]  /*0690*/  BSSY B0, `(.L_x_13207) ;  /* 0x0000021000007945 */ /* 0x000fe20003800000 */
[----:B------:R-:W-:-:S02]  /*06a0*/  IMAD.MOV.U32 R31, RZ, RZ, R32 ;  /* 0x000000ffff1f7224 */ /* 0x000fc400078e0020 */
[----:B------:R-:W-:Y:S02]  /*06b0*/  IMAD.MOV.U32 R30, RZ, RZ, R33 ;  /* 0x000000ffff1e7224 */ /* 0x000fe400078e0021 */
[----:B------:R-:W-:Y:S02]  /*06c0*/  IMAD.MOV.U32 R37, RZ, RZ, c[0x0][0x198] ;  /* 0x00006600ff257624 */ /* 0x000fe400078e00ff */
[----:B------:R-:W-:Y:S02]  /*06d0*/  IMAD.MOV.U32 R36, RZ, RZ, c[0x0][0x19c] ;  /* 0x00006700ff247624 */ /* 0x000fe400078e00ff */
[----:B------:R-:W-:Y:S02]  /*06e0*/  IMAD.MOV.U32 R35, RZ, RZ, c[0x0][0x198] ;  /* 0x00006600ff237624 */ /* 0x000fe400078e00ff */
[----:B------:R-:W-:Y:S02]  /*06f0*/  IMAD.MOV.U32 R34, RZ, RZ, c[0x0][0x19c] ;  /* 0x00006700ff227624 */ /* 0x000fe400078e00ff */
.L_x_13208:
        /* <DEDUP_REMOVED lines=27> */
.L_x_13207:
[----:B------:R-:W-:Y:S01]  /*08b0*/  BSSY B0, `(.L_x_13209) ;  /* 0x0000021000007945 */ /* 0x000fe20003800000 */
[----:B------:R-:W-:Y:S01]  /*08c0*/  IMAD.MOV.U32 R45, RZ, RZ, R32 ;  /* 0x000000ffff2d7224 */ /* 0x000fe200078e0020 */
[----:B------:R-:W-:Y:S01]  /*08d0*/  MOV R42, R33 ;  /* 0x00000021002a7202 */ /* 0x000fe20000000f00 */
[----:B------:R-:W-:Y:S02]  /*08e0*/  IMAD.MOV.U32 R36, RZ, RZ, c[0x0][0x198] ;  /* 0x00006600ff247624 */ /* 0x000fe400078e00ff */
[----:B------:R-:W-:Y:S02]  /*08f0*/  IMAD.MOV.U32 R37, RZ, RZ, c[0x0][0x19c] ;  /* 0x00006700ff257624 */ /* 0x000fe400078e00ff */
[----:B------:R-:W-:Y:S02]  /*0900*/  IMAD.MOV.U32 R38, RZ, RZ, c[0x0][0x198] ;  /* 0x00006600ff267624 */ /* 0x000fe400078e00ff */
[----:B------:R-:W-:Y:S02]  /*0910*/  IMAD.MOV.U32 R39, RZ, RZ, c[0x0][0x19c] ;  /* 0x00006700ff277624 */ /* 0x000fe400078e00ff */
.L_x_13210:
        /* <DEDUP_REMOVED lines=27> */
.L_x_13209:
        /* <DEDUP_REMOVED lines=22> */
.L_x_13212:
        /* <DEDUP_REMOVED lines=27> */
.L_x_13211:
[----:B------:R-:W-:Y:S01]  /*0de0*/  BSSY B0, `(.L_x_13213) ;  /* 0x0000021000007945 */ /* 0x000fe20003800000 */
[----:B------:R-:W-:Y:S02]  /*0df0*/  IMAD.MOV.U32 R34, RZ, RZ, R32 ;  /* 0x000000ffff227224 */ /* 0x000fe400078e0020 */
[----:B------:R-:W-:Y:S02]  /*0e00*/  IMAD.MOV.U32 R35, RZ, RZ, R33 ;  /* 0x000000ffff237224 */ /* 0x000fe400078e0021 */
[----:B------:R-:W-:Y:S02]  /*0e10*/  IMAD.MOV.U32 R31, RZ, RZ, c[0x0][0x198] ;  /* 0x00006600ff1f7624 */ /* 0x000fe400078e00ff */
[----:B------:R-:W-:Y:S02]  /*0e20*/  IMAD.MOV.U32 R30, RZ, RZ, c[0x0][0x19c] ;  /* 0x00006700ff1e7624 */ /* 0x000fe400078e00ff */
[----:B------:R-:W-:Y:S02]  /*0e30*/  IMAD.MOV.U32 R28, RZ, RZ, c[0x0][0x198] ;  /* 0x00006600ff1c7624 */ /* 0x000fe400078e00ff */
[----:B------:R-:W-:-:S02]  /*0e40*/  IMAD.MOV.U32 R29, RZ, RZ, c[0x0][0x19c] ;  /* 0x00006700ff1d7624 */ /* 0x000fc400078e00ff */
.L_x_13214:
        /* <DEDUP_REMOVED lines=27> */
.L_x_13213:
        /* <DEDUP_REMOVED lines=22> */
.L_x_13216:
        /* <DEDUP_REMOVED lines=27> */
.L_x_13215:
[----:B------:R-:W-:Y:S01]  /*1310*/  BSSY B0, `(.L_x_13217) ;  /* 0x0000021000007945 */ /* 0x000fe20003800000 */
[----:B------:R-:W-:Y:S01]  /*1320*/  MOV R38, R32 ;  /* 0x0000002000267202 */ /* 0x000fe20000000f00 */
[----:B------:R-:W-:Y:S02]  /*1330*/  IMAD.MOV.U32 R35, RZ, RZ, R33 ;  /* 0x000000ffff237224 */ /* 0x000fe400078e0021 */
[----:B------:R-:W-:Y:S02]  /*1340*/  IMAD.MOV.U32 R34, RZ, RZ, c[0x0][0x198] ;  /* 0x00006600ff227624 */ /* 0x000fe400078e00ff */
[----:B------:R-:W-:Y:S02]  /*1350*/  IMAD.MOV.U32 R36, RZ, RZ, c[0x0][0x19c] ;  /* 0x00006700ff247624 */ /* 0x000fe400078e00ff */
[----:B------:R-:W-:Y:S02]  /*1360*/  IMAD.MOV.U32 R30, RZ, RZ, c[0x0][0x198] ;  /* 0x00006600ff1e7624 */ /* 0x000fe400078e00ff */
[----:B------:R-:W-:-:S02]  /*1370*/  IMAD.MOV.U32 R24, RZ, RZ, c[0x0][0x19c] ;  /* 0x00006700ff187624 */ /* 0x000fc400078e00ff */
.L_x_13218:
        /* <DEDUP_REMOVED lines=27> */
.L_x_13217:
        /* <DEDUP_REMOVED lines=26> */
.L_x_13220:
        /* <DEDUP_REMOVED lines=27> */
.L_x_13219:
[----:B------:R-:W-:Y:S01]  /*1880*/  BSSY B0, `(.L_x_13221) ;  /* 0x0000021000007945 */ /* 0x000fe20003800000 */
[----:B------:R-:W-:Y:S02]  /*1890*/  IMAD.MOV.U32 R35, RZ, RZ, R32 ;  /* 0x000000ffff237224 */ /* 0x000fe400078e0020 */
[----:B------:R-:W-:Y:S02]  /*18a0*/  IMAD.MOV.U32 R34, RZ, RZ, R33 ;  /* 0x000000ffff227224 */ /* 0x000fe400078e0021 */
[----:B------:R-:W-:Y:S02]  /*18b0*/  IMAD.MOV.U32 R30, RZ, RZ, c[0x0][0x198] ;  /* 0x00006600ff1e7624 */ /* 0x000fe400078e00ff */
[----:B------:R-:W-:Y:S02]  /*18c0*/  IMAD.MOV.U32 R31, RZ, RZ, c[0x0][0x19c] ;  /* 0x00006700ff1f7624 */ /* 0x000fe400078e00ff */
[----:B------:R-:W-:Y:S02]  /*18d0*/  IMAD.MOV.U32 R29, RZ, RZ, c[0x0][0x198] ;  /* 0x00006600ff1d7624 */ /* 0x000fe400078e00ff */
[----:B------:R-:W-:-:S02]  /*18e0*/  IMAD.MOV.U32 R17, RZ, RZ, c[0x0][0x19c] ;  /* 0x00006700ff117624 */ /* 0x000fc400078e00ff */
.L_x_13222:
        /* <DEDUP_REMOVED lines=27> */
.L_x_13221:
        /* <DEDUP_REMOVED lines=26> */
.L_x_13224:
        /* <DEDUP_REMOVED lines=27> */
.L_x_13223:
[----:B------:R-:W-:Y:S01]  /*1df0*/  BSSY B0, `(.L_x_13225) ;  /* 0x0000021000007945 */ /* 0x000fe20003800000 */
[----:B------:R-:W-:Y:S02]  /*1e00*/  IMAD.MOV.U32 R31, RZ, RZ, R32 ;  /* 0x000000ffff1f7224 */ /* 0x000fe400078e0020 */
[----:B------:R-:W-:-:S02]  /*1e10*/  IMAD.MOV.U32 R30, RZ, RZ, R33 ;  /* 0x000000ffff1e7224 */ /* 0x000fc400078e0021 */
[----:B------:R-:W-:Y:S02]  /*1e20*/  IMAD.MOV.U32 R29, RZ, RZ, c[0x0][0x198] ;  /* 0x00006600ff1d7624 */ /* 0x000fe400078e00ff */
[----:B------:R-:W-:Y:S02]  /*1e30*/  IMAD.MOV.U32 R28, RZ, RZ, c[0x0][0x19c] ;  /* 0x00006700ff1c7624 */ /* 0x000fe400078e00ff */
[----:B------:R-:W-:Y:S02]  /*1e40*/  IMAD.MOV.U32 R27, RZ, RZ, c[0x0][0x198] ;  /* 0x00006600ff1b7624 */ /* 0x000fe400078e00ff */
[----:B------:R-:W-:Y:S02]  /*1e50*/  IMAD.MOV.U32 R18, RZ, RZ, c[0x0][0x19c] ;  /* 0x00006700ff127624 */ /* 0x000fe400078e00ff */
.L_x_13226:
        /* <DEDUP_REMOVED lines=27> */
.L_x_13225:
        /* <DEDUP_REMOVED lines=26> */
.L_x_13228:
        /* <DEDUP_REMOVED lines=27> */
.L_x_13227:
[----:B------:R-:W-:Y:S01]  /*2360*/  BSSY B0, `(.L_x_13229) ;  /* 0x0000021000007945 */ /* 0x000fe20003800000 */
[----:B------:R-:W-:Y:S01]  /*2370*/  IMAD.MOV.U32 R29, RZ, RZ, R32 ;  /* 0x000000ffff1d7224 */ /* 0x000fe200078e0020 */
[----:B------:R-:W-:Y:S01]  /*2380*/  MOV R26, c[0x0][0x19c] ;  /* 0x00006700001a7a02 */ /* 0x000fe20000000f00 */
[----:B------:R-:W-:Y:S02]  /*2390*/  IMAD.MOV.U32 R28, RZ, RZ, R33 ;  /* 0x000000ffff1c7224 */ /* 0x000fe400078e0021 */
[----:B------:R-:W-:Y:S02]  /*23a0*/  IMAD.MOV.U32 R24, RZ, RZ, c[0x0][0x198] ;  /* 0x00006600ff187624 */ /* 0x000fe400078e00ff */
[----:B------:R-:W-:Y:S02]  /*23b0*/  IMAD.MOV.U32 R25, RZ, RZ, c[0x0][0x198] ;  /* 0x00006600ff197624 */ /* 0x000fe400078e00ff */
[----:B------:R-:W-:Y:S02]  /*23c0*/  IMAD.MOV.U32 R27, RZ, RZ, c[0x0][0x19c] ;  /* 0x00006700ff1b7624 */ /* 0x000fe400078e00ff */
.L_x_13230:
        /* <DEDUP_REMOVED lines=27> */
.L_x_13229:
        /* <DEDUP_REMOVED lines=26> */
.L_x_13232:
        /* <DEDUP_REMOVED lines=27> */
.L_x_13231:
[----:B------:R-:W-:Y:S01]  /*28d0*/  BSSY B0, `(.L_x_13233) ;  /* 0x0000021000007945 */ /* 0x000fe20003800000 */
[----:B------:R-:W-:Y:S02]  /*28e0*/  IMAD.MOV.U32 R26, RZ, RZ, R32 ;  /* 0x000000ffff1a7224 */ /* 0x000fe400078e0020 */
[----:B------:R-:W-:Y:S02]  /*28f0*/  IMAD.MOV.U32 R27, RZ, RZ, R33 ;  /* 0x000000ffff1b7224 */ /* 0x000fe400078e0021 */
[----:B------:R-:W-:Y:S02]  /*2900*/  IMAD.MOV.U32 R24, RZ, RZ, c[0x0][0x198] ;  /* 0x00006600ff187624 */ /* 0x000fe400078e00ff */
[----:B------:R-:W-:Y:S02]  /*2910*/  IMAD.MOV.U32 R25, RZ, RZ, c[0x0][0x19c] ;  /* 0x00006700ff197624 */ /* 0x000fe400078e00ff */
[----:B------:R-:W-:Y:S02]  /*2920*/  IMAD.MOV.U32 R21, RZ, RZ, c[0x0][0x198] ;  /* 0x00006600ff157624 */ /* 0x000fe400078e00ff */
[----:B------:R-:W-:-:S02]  /*2930*/  IMAD.MOV.U32 R23, RZ, RZ, c[0x0][0x19c] ;  /* 0x00006700ff177624 */ /* 0x000fc400078e00ff */
.L_x_13234:
        /* <DEDUP_REMOVED lines=27> */
.L_x_13233:
        /* <DEDUP_REMOVED lines=26> */
.L_x_13236:
        /* <DEDUP_REMOVED lines=27> */
.L_x_13235:
[----:B------:R-:W-:Y:S01]  /*2e40*/  BSSY B0, `(.L_x_13237) ;  /* 0x000001d000007945 */ /* 0x000fe20003800000 */
[----:B------:R-:W-:Y:S02]  /*2e50*/  IMAD.MOV.U32 R20, RZ, RZ, c[0x0][0x198] ;  /* 0x00006600ff147624 */ /* 0x000fe400078e00ff */
[----:B------:R-:W-:Y:S02]  /*2e60*/  IMAD.MOV.U32 R19, RZ, RZ, c[0x0][0x19c] ;  /* 0x00006700ff137624 */ /* 0x000fe400078e00ff */
.L_x_13238:
        /* <DEDUP_REMOVED lines=27> */
.L_x_13237:
        /* <DEDUP_REMOVED lines=15> */
.L_x_13204:
        /* <DEDUP_REMOVED lines=41> */
.L_x_13243:
        /* <DEDUP_REMOVED lines=137> */
.L_x_13242:
        /* <DEDUP_REMOVED lines=74> */
.L_x_13244:
[----:B------:R-:W-:-:S04]  /*40d0*/  ISETP.NE.U32.AND P2, PT, R42, RZ, PT ;  /* 0x000000ff2a00720c */ /* 0x000fc80003f45070 */
[----:B------:R-:W-:-:S13]  /*40e0*/  ISETP.NE.OR.EX P0, PT, R41, RZ, P0, P2 ;  /* 0x000000ff2900720c */ /* 0x000fda0000705720 */
[----:B------:R-:W-:Y:S05]  /*40f0*/  @!P0 BRA `(.L_x_13240) ;  /* 0x0000029000008947 */ /* 0x000fea0003800000 */
.L_x_13241:
        /* <DEDUP_REMOVED lines=41> */
.L_x_13240:
        /* <DEDUP_REMOVED lines=46> */
.L_x_13239:
        /* <DEDUP_REMOVED lines=18> */
.L_x_13246:
        /* <DEDUP_REMOVED lines=27> */
.L_x_13245:
        /* <DEDUP_REMOVED lines=10> */
.L_x_13248:
        /* <DEDUP_REMOVED lines=27> */
.L_x_13247:
        /* <DEDUP_REMOVED lines=47> */
.L_x_13253:
        /* <DEDUP_REMOVED lines=138> */
.L_x_13252:
        /* <DEDUP_REMOVED lines=75> */
.L_x_13254:
[----:B------:R-:W-:-:S04]  /*5bd0*/  ISETP.NE.U32.AND P3, PT, R40, RZ, PT ;  /* 0x000000ff2800720c */ /* 0x000fc80003f65070 */
[----:B------:R-:W-:-:S13]  /*5be0*/  ISETP.NE.OR.EX P0, PT, R21, RZ, P0, P3 ;  /* 0x000000ff1500720c */ /* 0x000fda0000705730 */
[----:B------:R-:W-:Y:S05]  /*5bf0*/  @!P0 BRA `(.L_x_13250) ;  /* 0x0000029000008947 */ /* 0x000fea0003800000 */
.L_x_13251:
        /* <DEDUP_REMOVED lines=41> */
.L_x_13250:
        /* <DEDUP_REMOVED lines=45> */
.L_x_13249:
        /* <DEDUP_REMOVED lines=14> */
.L_x_13256:
        /* <DEDUP_REMOVED lines=27> */
.L_x_13255:
        /* <DEDUP_REMOVED lines=8> */
.L_x_13258:
        /* <DEDUP_REMOVED lines=27> */
.L_x_13257:
        /* <DEDUP_REMOVED lines=49> */
.L_x_13263:
        /* <DEDUP_REMOVED lines=141> */
.L_x_13262:
        /* <DEDUP_REMOVED lines=78> */
.L_x_13264:
[----:B------:R-:W-:-:S04]  /*76e0*/  ISETP.NE.U32.AND P3, PT, R42, RZ, PT ;  /* 0x000000ff2a00720c */ /* 0x000fc80003f65070 */
[----:B------:R-:W-:-:S13]  /*76f0*/  ISETP.NE.OR.EX P0, PT, R21, RZ, P0, P3 ;  /* 0x000000ff1500720c */ /* 0x000fda0000705730 */
[----:B------:R-:W-:Y:S05]  /*7700*/  @!P0 BRA `(.L_x_13260) ;  /* 0x000002c000008947 */ /* 0x000fea0003800000 */
.L_x_13261:
        /* <DEDUP_REMOVED lines=44> */
.L_x_13260:
        /* <DEDUP_REMOVED lines=49> */
.L_x_13259:
        /* <DEDUP_REMOVED lines=14> */
.L_x_13266:
        /* <DEDUP_REMOVED lines=27> */
.L_x_13265:
        /* <DEDUP_REMOVED lines=8> */
.L_x_13268:
        /* <DEDUP_REMOVED lines=27> */
.L_x_13267:
        /* <DEDUP_REMOVED lines=47> */
.L_x_13273:
        /* <DEDUP_REMOVED lines=138> */
.L_x_13272:
        /* <DEDUP_REMOVED lines=74> */
.L_x_13274:
[----:B------:R-:W-:-:S04]  /*91d0*/  ISETP.NE.U32.AND P3, PT, R41, RZ, PT ;  /* 0x000000ff2900720c */ /* 0x000fc80003f65070 */
[----:B------:R-:W-:-:S13]  /*91e0*/  ISETP.NE.OR.EX P0, PT, R40, RZ, P0, P3 ;  /* 0x000000ff2800720c */ /* 0x000fda0000705730 */
[----:B------:R-:W-:Y:S05]  /*91f0*/  @!P0 BRA `(.L_x_13270) ;  /* 0x0000029000008947 */ /* 0x000fea0003800000 */
.L_x_13271:
        /* <DEDUP_REMOVED lines=41> */
.L_x_13270:
        /* <DEDUP_REMOVED lines=46> */
.L_x_13269:
        /* <DEDUP_REMOVED lines=14> */
.L_x_13276:
        /* <DEDUP_REMOVED lines=27> */
.L_x_13275:
        /* <DEDUP_REMOVED lines=8> */
.L_x_13278:
        /* <DEDUP_REMOVED lines=27> */
.L_x_13277:
        /* <DEDUP_REMOVED lines=47> */
.L_x_13283:
        /* <DEDUP_REMOVED lines=145> */
.L_x_13282:
        /* <DEDUP_REMOVED lines=77> */
.L_x_13284:
[----:B------:R-:W-:-:S04]  /*ad00*/  ISETP.NE.U32.AND P3, PT, R40, RZ, PT ;  /* 0x000000ff2800720c */ /* 0x000fc80003f65070 */
[----:B------:R-:W-:-:S13]  /*ad10*/  ISETP.NE.OR.EX P0, PT, R41, RZ, P0, P3 ;  /* 0x000000ff2900720c */ /* 0x000fda0000705730 */
[----:B------:R-:W-:Y:S05]  /*ad20*/  @!P0 BRA `(.L_x_13280) ;  /* 0x000002c000008947 */ /* 0x000fea0003800000 */
.L_x_13281:
        /* <DEDUP_REMOVED lines=44> */
.L_x_13280:
        /* <DEDUP_REMOVED lines=51> */
.L_x_13279:
        /* <DEDUP_REMOVED lines=14> */
.L_x_13286:
        /* <DEDUP_REMOVED lines=27> */
.L_x_13285:
        /* <DEDUP_REMOVED lines=8> */
.L_x_13288:
        /* <DEDUP_REMOVED lines=27> */
.L_x_13287:
        /* <DEDUP_REMOVED lines=47> */
.L_x_13293:
        /* <DEDUP_REMOVED lines=143> */
.L_x_13292:
        /* <DEDUP_REMOVED lines=77> */
.L_x_13294:
[----:B------:R-:W-:-:S04]  /*c890*/  ISETP.NE.U32.AND P3, PT, R42, RZ, PT ;  /* 0x000000ff2a00720c */ /* 0x000fc80003f65070 */
[----:B------:R-:W-:-:S13]  /*c8a0*/  ISETP.NE.OR.EX P0, PT, R21, RZ, P0, P3 ;  /* 0x000000ff1500720c */ /* 0x000fda0000705730 */
[----:B------:R-:W-:Y:S05]  /*c8b0*/  @!P0 BRA `(.L_x_13290) ;  /* 0x000002c000008947 */ /* 0x000fea0003800000 */
.L_x_13291:
        /* <DEDUP_REMOVED lines=44> */
.L_x_13290:
        /* <DEDUP_REMOVED lines=51> */
.L_x_13289:
        /* <DEDUP_REMOVED lines=14> */
.L_x_13296:
        /* <DEDUP_REMOVED lines=27> */
.L_x_13295:
        /* <DEDUP_REMOVED lines=8> */
.L_x_13298:
        /* <DEDUP_REMOVED lines=27> */
.L_x_13297:
        /* <DEDUP_REMOVED lines=47> */
.L_x_13303:
        /* <DEDUP_REMOVED lines=141> */
.L_x_13302:
        /* <DEDUP_REMOVED lines=77> */
.L_x_13304:
[----:B------:R-:W-:-:S04]  /*e400*/  ISETP.NE.U32.AND P3, PT, R43, RZ, PT ;  /* 0x000000ff2b00720c */ /* 0x000fc80003f65070 */
[----:B------:R-:W-:-:S13]  /*e410*/  ISETP.NE.OR.EX P0, PT, R21, RZ, P0, P3 ;  /* 0x000000ff1500720c */ /* 0x000fda0000705730 */
[----:B------:R-:W-:Y:S05]  /*e420*/  @!P0 BRA `(.L_x_13300) ;  /* 0x000002c000008947 */ /* 0x000fea0003800000 */
.L_x_13301:
        /* <DEDUP_REMOVED lines=44> */
.L_x_13300:
        /* <DEDUP_REMOVED lines=51> */
.L_x_13299:
        /* <DEDUP_REMOVED lines=14> */
.L_x_13306:
        /* <DEDUP_REMOVED lines=27> */
.L_x_13305:
        /* <DEDUP_REMOVED lines=8> */
.L_x_13308:
        /* <DEDUP_REMOVED lines=27> */
.L_x_13307:
        /* <DEDUP_REMOVED lines=47> */
.L_x_13313:
        /* <DEDUP_REMOVED lines=138> */
.L_x_13312:
        /* <DEDUP_REMOVED lines=75> */
.L_x_13314:
[----:B------:R-:W-:-:S04]  /*ff20*/  ISETP.NE.U32.AND P1, PT, R42, RZ, PT ;  /* 0x000000ff2a00720c */ /* 0x000fc80003f25070 */
[----:B------:R-:W-:-:S13]  /*ff30*/  ISETP.NE.OR.EX P0, PT, R5, RZ, P0, P1 ;  /* 0x000000ff0500720c */ /* 0x000fda0000705710 */
[----:B------:R-:W-:Y:S05]  /*ff40*/  @!P0 BRA `(.L_x_13310) ;  /* 0x000002a000008947 */ /* 0x000fea0003800000 */
.L_x_13311:
        /* <DEDUP_REMOVED lines=42> */
.L_x_13310:
        /* <DEDUP_REMOVED lines=46> */
.L_x_13309:
        /* <DEDUP_REMOVED lines=14> */
.L_x_13316:
        /* <DEDUP_REMOVED lines=27> */
.L_x_13315:
[----:B------:R-:W-:Y:S05]  /*10760*/  @!P2 BRA `(.L_x_13317) ;  /* 0x000001e00000a947 */ /* 0x000fea0003800000 */
[----:B------:R-:W-:Y:S01]  /*10770*/  BSSY B0, `(.L_x_13317) ;  /* 0x000001d000007945 */ /* 0x000fe20003800000 */
[----:B------:R-:W-:Y:S02]  /*10780*/  IMAD.MOV.U32 R11, RZ, RZ, c[0x0][0x198] ;  /* 0x00006600ff0b7624 */ /* 0x000fe400078e00ff */
[----:B------:R-:W-:Y:S02]  /*10790*/  IMAD.MOV.U32 R9, RZ, RZ, c[0x0][0x19c] ;  /* 0x00006700ff097624 */ /* 0x000fe400078e00ff */
.L_x_13318:
        /* <DEDUP_REMOVED lines=27> */
.L_x_13317:
        /* <DEDUP_REMOVED lines=14> */
.L_x_13206:
        /* <DEDUP_REMOVED lines=10> */
.L_x_13203:
        /* <DEDUP_REMOVED lines=80> */
.L_x_13324:
        /* <DEDUP_REMOVED lines=27> */
.L_x_13323:
        /* <DEDUP_REMOVED lines=8> */
.L_x_13326:
        /* <DEDUP_REMOVED lines=27> */
.L_x_13325:
        /* <DEDUP_REMOVED lines=14> */
.L_x_13322:
[----:B------:R-:W-:Y:S05]  /*11490*/  BSYNC B1 ;  /* 0x0000000000017941 */ /* 0x000fea0003800000 */
.L_x_13321:
        /* <DEDUP_REMOVED lines=23> */
.L_x_13330:
        /* <DEDUP_REMOVED lines=27> */
.L_x_13329:
        /* <DEDUP_REMOVED lines=8> */
.L_x_13332:
        /* <DEDUP_REMOVED lines=27> */
.L_x_13331:
        /* <DEDUP_REMOVED lines=14> */
.L_x_13328:
[----:B------:R-:W-:Y:S05]  /*11ad0*/  BSYNC B1 ;  /* 0x0000000000017941 */ /* 0x000fea0003800000 */
.L_x_13327:
        /* <DEDUP_REMOVED lines=25> */
.L_x_13336:
        /* <DEDUP_REMOVED lines=27> */
.L_x_13335:
[----:B------:R-:W-:Y:S05]  /*11e20*/  @!P0 BRA `(.L_x_13337) ;  /* 0x0000020000008947 */ /* 0x000fea0003800000 */
[----:B------:R-:W-:Y:S01]  /*11e30*/  BSSY B2, `(.L_x_13337) ;  /* 0x000001f000027945 */ /* 0x000fe20003800000 */
[----:B------:R-:W-:Y:S02]  /*11e40*/  IMAD.MOV.U32 R34, RZ, RZ, c[0x0][0x198] ;  /* 0x00006600ff227624 */ /* 0x000fe400078e00ff */
[----:B------:R-:W-:Y:S02]  /*11e50*/  IMAD.MOV.U32 R33, RZ, RZ, c[0x0][0x19c] ;  /* 0x00006700ff217624 */ /* 0x000fe400078e00ff */
[----:B------:R-:W-:Y:S02]  /*11e60*/  IMAD.MOV.U32 R30, RZ, RZ, c[0x0][0x198] ;  /* 0x00006600ff1e7624 */ /* 0x000fe400078e00ff */
[----:B------:R-:W-:Y:S02]  /*11e70*/  IMAD.MOV.U32 R27, RZ, RZ, c[0x0][0x19c] ;  /* 0x00006700ff1b7624 */ /* 0x000fe400078e00ff */
.L_x_13338:
        /* <DEDUP_REMOVED lines=27> */
.L_x_13337:
        /* <DEDUP_REMOVED lines=14> */
.L_x_13334:
[----:B------:R-:W-:Y:S05]  /*12110*/  BSYNC B1 ;  /* 0x0000000000017941 */ /* 0x000fea0003800000 */
.L_x_13333:
        /* <DEDUP_REMOVED lines=25> */
.L_x_13342:
        /* <DEDUP_REMOVED lines=27> */
.L_x_13341:
[----:B------:R-:W-:Y:S05]  /*12460*/  @!P0 BRA `(.L_x_13343) ;  /* 0x0000020000008947 */ /* 0x000fea0003800000 */
[----:B------:R-:W-:Y:S01]  /*12470*/  BSSY B2, `(.L_x_13343) ;  /* 0x000001f000027945 */ /* 0x000fe20003800000 */
[----:B------:R-:W-:Y:S02]  /*12480*/  IMAD.MOV.U32 R37, RZ, RZ, c[0x0][0x198] ;  /* 0x00006600ff257624 */ /* 0x000fe400078e00ff */
[----:B------:R-:W-:Y:S02]  /*12490*/  IMAD.MOV.U32 R38, RZ, RZ, c[0x0][0x19c] ;  /* 0x00006700ff267624 */ /* 0x000fe400078e00ff */
[----:B------:R-:W-:Y:S02]  /*124a0*/  IMAD.MOV.U32 R29, RZ, RZ, c[0x0][0x198] ;  /* 0x00006600ff1d7624 */ /* 0x000fe400078e00ff */
[----:B------:R-:W-:Y:S02]  /*124b0*/  IMAD.MOV.U32 R27, RZ, RZ, c[0x0][0x19c] ;  /* 0x00006700ff1b7624 */ /* 0x000fe400078e00ff */
.L_x_13344:
        /* <DEDUP_REMOVED lines=27> */
.L_x_13343:
        /* <DEDUP_REMOVED lines=14> */
.L_x_13340:
[----:B------:R-:W-:Y:S05]  /*12750*/  BSYNC B1 ;  /* 0x0000000000017941 */ /* 0x000fea0003800000 */
.L_x_13339:
        /* <DEDUP_REMOVED lines=25> */
.L_x_13348:
        /* <DEDUP_REMOVED lines=27> */
.L_x_13347:
[----:B------:R-:W-:Y:S05]  /*12aa0*/  @!P0 BRA `(.L_x_13349) ;  /* 0x0000020000008947 */ /* 0x000fea0003800000 */
[----:B------:R-:W-:Y:S01]  /*12ab0*/  BSSY B2, `(.L_x_13349) ;  /* 0x000001f000027945 */ /* 0x000fe20003800000 */
[----:B------:R-:W-:Y:S02]  /*12ac0*/  IMAD.MOV.U32 R34, RZ, RZ, c[0x0][0x198] ;  /* 0x00006600ff227624 */ /* 0x000fe400078e00ff */
[----:B------:R-:W-:Y:S02]  /*12ad0*/  IMAD.MOV.U32 R35, RZ, RZ, c[0x0][0x19c] ;  /* 0x00006700ff237624 */ /* 0x000fe400078e00ff */
[----:B------:R-:W-:Y:S02]  /*12ae0*/  IMAD.MOV.U32 R27, RZ, RZ, c[0x0][0x198] ;  /* 0x00006600ff1b7624 */ /* 0x000fe400078e00ff */
[----:B------:R-:W-:Y:S02]  /*12af0*/  IMAD.MOV.U32 R21, RZ, RZ, c[0x0][0x19c] ;  /* 0x00006700ff157624 */ /* 0x000fe400078e00ff */
.L_x_13350:
        /* <DEDUP_REMOVED lines=27> */
.L_x_13349:
        /* <DEDUP_REMOVED lines=14> */
.L_x_13346:
[----:B------:R-:W-:Y:S05]  /*12d90*/  BSYNC B1 ;  /* 0x0000000000017941 */ /* 0x000fea0003800000 */
.L_x_13345:
        /* <DEDUP_REMOVED lines=25> */
.L_x_13354:
        /* <DEDUP_REMOVED lines=27> */
.L_x_13353:
[----:B------:R-:W-:Y:S05]  /*130e0*/  @!P0 BRA `(.L_x_13355) ;  /* 0x0000020000008947 */ /* 0x000fea0003800000 */
[----:B------:R-:W-:Y:S01]  /*130f0*/  BSSY B2, `(.L_x_13355) ;  /* 0x000001f000027945 */ /* 0x000fe20003800000 */
[----:B------:R-:W-:Y:S02]  /*13100*/  IMAD.MOV.U32 R32, RZ, RZ, c[0x0][0x198] ;  /* 0x00006600ff207624 */ /* 0x000fe400078e00ff */
[----:B------:R-:W-:Y:S02]  /*13110*/  IMAD.MOV.U32 R33, RZ, RZ, c[0x0][0x19c] ;  /* 0x00006700ff217624 */ /* 0x000fe400078e00ff */
[----:B------:R-:W-:Y:S02]  /*13120*/  IMAD.MOV.U32 R21, RZ, RZ, c[0x0][0x198] ;  /* 0x00006600ff157624 */ /* 0x000fe400078e00ff */
[----:B------:R-:W-:Y:S02]  /*13130*/  IMAD.MOV.U32 R19, RZ, RZ, c[0x0][0x19c] ;  /* 0x00006700ff137624 */ /* 0x000fe400078e00ff */
.L_x_13356:
        /* <DEDUP_REMOVED lines=27> */
.L_x_13355:
        /* <DEDUP_REMOVED lines=14> */
.L_x_13352:
[----:B------:R-:W-:Y:S05]  /*133d0*/  BSYNC B1 ;  /* 0x0000000000017941 */ /* 0x000fea0003800000 */
.L_x_13351:
        /* <DEDUP_REMOVED lines=25> */
.L_x_13360:
        /* <DEDUP_REMOVED lines=27> */
.L_x_13359:
[----:B------:R-:W-:Y:S05]  /*13720*/  @!P0 BRA `(.L_x_13361) ;  /* 0x0000020000008947 */ /* 0x000fea0003800000 */
[----:B------:R-:W-:Y:S01]  /*13730*/  BSSY B2, `(.L_x_13361) ;  /* 0x000001f000027945 */ /* 0x000fe20003800000 */
[----:B------:R-:W-:-:S02]  /*13740*/  IMAD.MOV.U32 R30, RZ, RZ, c[0x0][0x198] ;  /* 0x00006600ff1e7624 */ /* 0x000fc400078e00ff */
[----:B------:R-:W-:Y:S02]  /*13750*/  IMAD.MOV.U32 R32, RZ, RZ, c[0x0][0x19c] ;  /* 0x00006700ff207624 */ /* 0x000fe400078e00ff */
[----:B------:R-:W-:Y:S02]  /*13760*/  IMAD.MOV.U32 R20, RZ, RZ, c[0x0][0x198] ;  /* 0x00006600ff147624 */ /* 0x000fe400078e00ff */
[----:B------:R-:W-:Y:S02]  /*13770*/  IMAD.MOV.U32 R18, RZ, RZ, c[0x0][0x19c] ;  /* 0x00006700ff127624 */ /* 0x000fe400078e00ff */
.L_x_13362:
        /* <DEDUP_REMOVED lines=27> */
.L_x_13361:
        /* <DEDUP_REMOVED lines=14> */
.L_x_13358:
[----:B------:R-:W-:Y:S05]  /*13a10*/  BSYNC B1 ;  /* 0x0000000000017941 */ /* 0x000fea0003800000 */
.L_x_13357:
        /* <DEDUP_REMOVED lines=24> */
.L_x_13365:
        /* <DEDUP_REMOVED lines=27> */
.L_x_13364:
[----:B------:R-:W-:Y:S05]  /*13d50*/  @!P0 BRA `(.L_x_13366) ;  /* 0x000001e000008947 */ /* 0x000fea0003800000 */
[----:B------:R-:W-:Y:S01]  /*13d60*/  BSSY B1, `(.L_x_13366) ;  /* 0x000001d000017945 */ /* 0x000fe20003800000 */
[----:B------:R-:W-:Y:S01]  /*13d70*/  IMAD.MOV.U32 R18, RZ, RZ, c[0x0][0x198] ;  /* 0x00006600ff127624 */ /* 0x000fe200078e00ff */
[----:B------:R-:W-:Y:S02]  /*13d80*/  MOV R14, c[0x0][0x19c] ;  /* 0x00006700000e7a02 */ /* 0x000fe40000000f00 */
.L_x_13367:
        /* <DEDUP_REMOVED lines=27> */
.L_x_13366:
        /* <DEDUP_REMOVED lines=15> */
.L_x_13320:
        /* <DEDUP_REMOVED lines=50> */
.L_x_13374:
        /* <DEDUP_REMOVED lines=145> */
.L_x_13373:
        /* <DEDUP_REMOVED lines=79> */
.L_x_13375:
[----:B------:R-:W-:-:S04]  /*15150*/  ISETP.NE.U32.AND P2, PT, RZ, UR4, PT ;  /* 0x00000004ff007c0c */ /* 0x000fc8000bf45070 */
[----:B------:R-:W-:-:S13]  /*15160*/  ISETP.NE.OR.EX P0, PT, RZ, UR5, P0, P2 ;  /* 0x00000005ff007c0c */ /* 0x000fda0008705720 */
[----:B------:R-:W-:Y:S05]  /*15170*/  @!P0 BRA `(.L_x_13371) ;  /* 0x000002d000008947 */ /* 0x000fea0003800000 */
.L_x_13372:
        /* <DEDUP_REMOVED lines=45> */
.L_x_13371:
        /* <DEDUP_REMOVED lines=56> */
.L_x_13370:
        /* <DEDUP_REMOVED lines=23> */
.L_x_13377:
        /* <DEDUP_REMOVED lines=27> */
.L_x_13376:
        /* <DEDUP_REMOVED lines=8> */
.L_x_13379:
        /* <DEDUP_REMOVED lines=27> */
.L_x_13378:
        /* <DEDUP_REMOVED lines=14> */
.L_x_13369:
[----:B------:R-:W-:Y:S05]  /*15e00*/  BSYNC B1 ;  /* 0x0000000000017941 */ /* 0x000fea0003800000 */
.L_x_13368:
        /* <DEDUP_REMOVED lines=49> */
.L_x_13386:
        /* <DEDUP_REMOVED lines=143> */
.L_x_13385:
        /* <DEDUP_REMOVED lines=81> */
.L_x_13387:
[----:B------:R-:W-:-:S04]  /*16f20*/  ISETP.NE.U32.AND P2, PT, RZ, UR10, PT ;  /* 0x0000000aff007c0c */ /* 0x000fc8000bf45070 */
[----:B------:R-:W-:-:S13]  /*16f30*/  ISETP.NE.OR.EX P0, PT, RZ, UR11, P0, P2 ;  /* 0x0000000bff007c0c */ /* 0x000fda0008705720 */
[----:B------:R-:W-:Y:S05]  /*16f40*/  @!P0 BRA `(.L_x_13383) ;  /* 0x000002e000008947 */ /* 0x000fea0003800000 */
.L_x_13384:
        /* <DEDUP_REMOVED lines=46> */
.L_x_13383:
        /* <DEDUP_REMOVED lines=64> */
.L_x_13382:
        /* <DEDUP_REMOVED lines=23> */
.L_x_13389:
        /* <DEDUP_REMOVED lines=27> */
.L_x_13388:
        /* <DEDUP_REMOVED lines=8> */
.L_x_13391:
        /* <DEDUP_REMOVED lines=27> */
.L_x_13390:
        /* <DEDUP_REMOVED lines=14> */
.L_x_13381:
[----:B------:R-:W-:Y:S05]  /*17c60*/  BSYNC B1 ;  /* 0x0000000000017941 */ /* 0x000fea0003800000 */
.L_x_13380:
        /* <DEDUP_REMOVED lines=48> */
.L_x_13398:
        /* <DEDUP_REMOVED lines=141> */
.L_x_13397:
        /* <DEDUP_REMOVED lines=78> */
.L_x_13399:
[----:B------:R-:W-:-:S04]  /*18d20*/  ISETP.NE.U32.AND P2, PT, RZ, UR10, PT ;  /* 0x0000000aff007c0c */ /* 0x000fc8000bf45070 */
[----:B------:R-:W-:-:S13]  /*18d30*/  ISETP.NE.OR.EX P0, PT, RZ, UR11, P0, P2 ;  /* 0x0000000bff007c0c */ /* 0x000fda0008705720 */
[----:B------:R-:W-:Y:S05]  /*18d40*/  @!P0 BRA `(.L_x_13395) ;  /* 0x000002c000008947 */ /* 0x000fea0003800000 */
.L_x_13396:
        /* <DEDUP_REMOVED lines=44> */
.L_x_13395:
        /* <DEDUP_REMOVED lines=56> */
.L_x_13394:
        /* <DEDUP_REMOVED lines=23> */
.L_x_13401:
        /* <DEDUP_REMOVED lines=27> */
.L_x_13400:
        /* <DEDUP_REMOVED lines=8> */
.L_x_13403:
        /* <DEDUP_REMOVED lines=27> */
.L_x_13402:
        /* <DEDUP_REMOVED lines=14> */
.L_x_13393:
[----:B------:R-:W-:Y:S05]  /*199c0*/  BSYNC B1 ;  /* 0x0000000000017941 */ /* 0x000fea0003800000 */
.L_x_13392:
        /* <DEDUP_REMOVED lines=48> */
.L_x_13410:
        /* <DEDUP_REMOVED lines=148> */
.L_x_13409:
        /* <DEDUP_REMOVED lines=80> */
.L_x_13411:
[----:B------:R-:W-:-:S04]  /*1ab10*/  ISETP.NE.U32.AND P2, PT, RZ, UR10, PT ;  /* 0x0000000aff007c0c */ /* 0x000fc8000bf45070 */
[----:B------:R-:W-:-:S13]  /*1ab20*/  ISETP.NE.OR.EX P0, PT, RZ, UR11, P0, P2 ;  /* 0x0000000bff007c0c */ /* 0x000fda0008705720 */
[----:B------:R-:W-:Y:S05]  /*1ab30*/  @!P0 BRA `(.L_x_13407) ;  /* 0x000002e000008947 */ /* 0x000fea0003800000 */
.L_x_13408:
        /* <DEDUP_REMOVED lines=46> */
.L_x_13407:
        /* <DEDUP_REMOVED lines=56> */
.L_x_13406:
        /* <DEDUP_REMOVED lines=22> */
.L_x_13413:
        /* <DEDUP_REMOVED lines=27> */
.L_x_13412:
[----:B------:R-:W-:Y:S05]  /*1b4b0*/  @!P0 BRA `(.L_x_13414) ;  /* 0x0000020000008947 */ /* 0x000fea0003800000 */
[----:B------:R-:W-:Y:S01]  /*1b4c0*/  BSSY B2, `(.L_x_13414) ;  /* 0x000001f000027945 */ /* 0x000fe20003800000 */
[----:B------:R-:W-:Y:S02]  /*1b4d0*/  IMAD.MOV.U32 R30, RZ, RZ, c[0x0][0x198] ;  /* 0x00006600ff1e7624 */ /* 0x000fe400078e00ff */
[----:B------:R-:W-:Y:S02]  /*1b4e0*/  IMAD.MOV.U32 R31, RZ, RZ, c[0x0][0x19c] ;  /* 0x00006700ff1f7624 */ /* 0x000fe400078e00ff */
[----:B------:R-:W-:Y:S02]  /*1b4f0*/  IMAD.MOV.U32 R20, RZ, RZ, c[0x0][0x198] ;  /* 0x00006600ff147624 */ /* 0x000fe400078e00ff */
[----:B------:R-:W-:Y:S02]  /*1b500*/  IMAD.MOV.U32 R17, RZ, RZ, c[0x0][0x19c] ;  /* 0x00006700ff117624 */ /* 0x000fe400078e00ff */
.L_x_13415:
        /* <DEDUP_REMOVED lines=27> */
.L_x_13414:
        /* <DEDUP_REMOVED lines=14> */
.L_x_13405:
[----:B------:R-:W-:Y:S05]  /*1b7a0*/  BSYNC B1 ;  /* 0x0000000000017941 */ /* 0x000fea0003800000 */
.L_x_13404:
        /* <DEDUP_REMOVED lines=46> */
.L_x_13422:
        /* <DEDUP_REMOVED lines=145> */
.L_x_13421:
        /* <DEDUP_REMOVED lines=77> */
.L_x_13423:
[----:B------:R-:W-:-:S04]  /*1c870*/  ISETP.NE.U32.AND P2, PT, RZ, UR4, PT ;  /* 0x00000004ff007c0c */ /* 0x000fc8000bf45070 */
[----:B------:R-:W-:-:S13]  /*1c880*/  ISETP.NE.OR.EX P0, PT, RZ, UR5, P0, P2 ;  /* 0x00000005ff007c0c */ /* 0x000fda0008705720 */
[----:B------:R-:W-:Y:S05]  /*1c890*/  @!P0 BRA `(.L_x_13419) ;  /* 0x000002b000008947 */ /* 0x000fea0003800000 */
.L_x_13420:
        /* <DEDUP_REMOVED lines=43> */
.L_x_13419:
        /* <DEDUP_REMOVED lines=47> */
.L_x_13418:
        /* <DEDUP_REMOVED lines=22> */
.L_x_13425:
        /* <DEDUP_REMOVED lines=27> */
.L_x_13424:
[----:B------:R-:W-:Y:S05]  /*1d150*/  @!P0 BRA `(.L_x_13426) ;  /* 0x0000020000008947 */ /* 0x000fea0003800000 */
[----:B------:R-:W-:Y:S01]  /*1d160*/  BSSY B2, `(.L_x_13426) ;  /* 0x000001f000027945 */ /* 0x000fe20003800000 */
[----:B------:R-:W-:Y:S02]  /*1d170*/  IMAD.MOV.U32 R28, RZ, RZ, c[0x0][0x198] ;  /* 0x00006600ff1c7624 */ /* 0x000fe400078e00ff */
[----:B------:R-:W-:Y:S02]  /*1d180*/  IMAD.MOV.U32 R29, RZ, RZ, c[0x0][0x19c] ;  /* 0x00006700ff1d7624 */ /* 0x000fe400078e00ff */
[----:B------:R-:W-:Y:S02]  /*1d190*/  IMAD.MOV.U32 R18, RZ, RZ, c[0x0][0x198] ;  /* 0x00006600ff127624 */ /* 0x000fe400078e00ff */
[----:B------:R-:W-:Y:S02]  /*1d1a0*/  IMAD.MOV.U32 R15, RZ, RZ, c[0x0][0x19c] ;  /* 0x00006700ff0f7624 */ /* 0x000fe400078e00ff */
.L_x_13427:
        /* <DEDUP_REMOVED lines=27> */
.L_x_13426:
        /* <DEDUP_REMOVED lines=14> */
.L_x_13417:
[----:B------:R-:W-:Y:S05]  /*1d440*/  BSYNC B1 ;  /* 0x0000000000017941 */ /* 0x000fea0003800000 */
.L_x_13416:
        /* <DEDUP_REMOVED lines=46> */
.L_x_13434:
        /* <DEDUP_REMOVED lines=140> */
.L_x_13433:
        /* <DEDUP_REMOVED lines=77> */
.L_x_13435:
[----:B------:R-:W-:-:S04]  /*1e4c0*/  ISETP.NE.U32.AND P2, PT, RZ, UR4, PT ;  /* 0x00000004ff007c0c */ /* 0x000fc8000bf45070 */
[----:B------:R-:W-:-:S13]  /*1e4d0*/  ISETP.NE.OR.EX P0, PT, RZ, UR5, P0, P2 ;  /* 0x00000005ff007c0c */ /* 0x000fda0008705720 */
[----:B------:R-:W-:Y:S05]  /*1e4e0*/  @!P0 BRA `(.L_x_13431) ;  /* 0x000002b000008947 */ /* 0x000fea0003800000 */
.L_x_13432:
        /* <DEDUP_REMOVED lines=43> */
.L_x_13431:
        /* <DEDUP_REMOVED lines=47> */
.L_x_13430:
        /* <DEDUP_REMOVED lines=22> */
.L_x_13437:
        /* <DEDUP_REMOVED lines=27> */
.L_x_13436:
[----:B------:R-:W-:Y:S05]  /*1eda0*/  @!P0 BRA `(.L_x_13438) ;  /* 0x0000020000008947 */ /* 0x000fea0003800000 */
[----:B------:R-:W-:Y:S01]  /*1edb0*/  BSSY B2, `(.L_x_13438) ;  /* 0x000001f000027945 */ /* 0x000fe20003800000 */
[----:B------:R-:W-:Y:S02]  /*1edc0*/  IMAD.MOV.U32 R28, RZ, RZ, c[0x0][0x198] ;  /* 0x00006600ff1c7624 */ /* 0x000fe400078e00ff */
[----:B------:R-:W-:Y:S02]  /*1edd0*/  IMAD.MOV.U32 R29, RZ, RZ, c[0x0][0x19c] ;  /* 0x00006700ff1d7624 */ /* 0x000fe400078e00ff */
[----:B------:R-:W-:Y:S02]  /*1ede0*/  IMAD.MOV.U32 R16, RZ, RZ, c[0x0][0x198] ;  /* 0x00006600ff107624 */ /* 0x000fe400078e00ff */
[----:B------:R-:W-:Y:S02]  /*1edf0*/  IMAD.MOV.U32 R13, RZ, RZ, c[0x0][0x19c] ;  /* 0x00006700ff0d7624 */ /* 0x000fe400078e00ff */
.L_x_13439:
        /* <DEDUP_REMOVED lines=27> */
.L_x_13438:
        /* <DEDUP_REMOVED lines=14> */
.L_x_13429:
[----:B------:R-:W-:Y:S05]  /*1f090*/  BSYNC B1 ;  /* 0x0000000000017941 */ /* 0x000fea0003800000 */
.L_x_13428:
        /* <DEDUP_REMOVED lines=44> */
.L_x_13446:
        /* <DEDUP_REMOVED lines=142> */
.L_x_13445:
        /* <DEDUP_REMOVED lines=76> */
.L_x_13447:
[----:B------:R-:W-:-:S04]  /*20100*/  ISETP.NE.U32.AND P2, PT, R7, RZ, PT ;  /* 0x000000ff0700720c */ /* 0x000fc80003f45070 */
[----:B------:R-:W-:-:S13]  /*20110*/  ISETP.NE.OR.EX P0, PT, R40, RZ, P0, P2 ;  /* 0x000000ff2800720c */ /* 0x000fda0000705720 */
[----:B------:R-:W-:Y:S05]  /*20120*/  @!P0 BRA `(.L_x_13443) ;  /* 0x000002b000008947 */ /* 0x000fea0003800000 */
.L_x_13444:
        /* <DEDUP_REMOVED lines=43> */
.L_x_13443:
        /* <DEDUP_REMOVED lines=45> */
.L_x_13442:
        /* <DEDUP_REMOVED lines=22> */
.L_x_13449:
        /* <DEDUP_REMOVED lines=27> */
.L_x_13448:
[----:B------:R-:W-:Y:S05]  /*209c0*/  @!P0 BRA `(.L_x_13450) ;  /* 0x0000020000008947 */ /* 0x000fea0003800000 */
[----:B------:R-:W-:Y:S01]  /*209d0*/  BSSY B2, `(.L_x_13450) ;  /* 0x000001f000027945 */ /* 0x000fe20003800000 */
[----:B------:R-:W-:Y:S02]  /*209e0*/  IMAD.MOV.U32 R24, RZ, RZ, c[0x0][0x198] ;  /* 0x00006600ff187624 */ /* 0x000fe400078e00ff */
[----:B------:R-:W-:Y:S02]  /*209f0*/  IMAD.MOV.U32 R25, RZ, RZ, c[0x0][0x19c] ;  /* 0x00006700ff197624 */ /* 0x000fe400078e00ff */
[----:B------:R-:W-:Y:S02]  /*20a00*/  IMAD.MOV.U32 R14, RZ, RZ, c[0x0][0x198] ;  /* 0x00006600ff0e7624 */ /* 0x000fe400078e00ff */
[----:B------:R-:W-:Y:S02]  /*20a10*/  IMAD.MOV.U32 R9, RZ, RZ, c[0x0][0x19c] ;  /* 0x00006700ff097624 */ /* 0x000fe400078e00ff */
.L_x_13451:
        /* <DEDUP_REMOVED lines=27> */
.L_x_13450:
        /* <DEDUP_REMOVED lines=14> */
.L_x_13441:
[----:B------:R-:W-:Y:S05]  /*20cb0*/  BSYNC B1 ;  /* 0x0000000000017941 */ /* 0x000fea0003800000 */
.L_x_13440:
        /* <DEDUP_REMOVED lines=43> */
.L_x_13456:
        /* <DEDUP_REMOVED lines=137> */
.L_x_13455:
        /* <DEDUP_REMOVED lines=74> */
.L_x_13457:
[----:B------:R-:W-:-:S04]  /*21ca0*/  ISETP.NE.U32.AND P2, PT, R43, RZ, PT ;  /* 0x000000ff2b00720c */ /* 0x000fc80003f45070 */
[----:B------:R-:W-:-:S13]  /*21cb0*/  ISETP.NE.OR.EX P0, PT, R4, RZ, P0, P2 ;  /* 0x000000ff0400720c */ /* 0x000fda0000705720 */
[----:B------:R-:W-:Y:S05]  /*21cc0*/  @!P0 BRA `(.L_x_13453) ;  /* 0x0000029000008947 */ /* 0x000fea0003800000 */
.L_x_13454:
        /* <DEDUP_REMOVED lines=41> */
.L_x_13453:
        /* <DEDUP_REMOVED lines=45> */
.L_x_13452:
        /* <DEDUP_REMOVED lines=22> */
.L_x_13459:
        /* <DEDUP_REMOVED lines=27> */
.L_x_13458:
[----:B------:R-:W-:Y:S05]  /*22540*/  @!P0 BRA `(.L_x_13460) ;  /* 0x0000020000008947 */ /* 0x000fea0003800000 */
[----:B------:R-:W-:Y:S01]  /*22550*/  BSSY B1, `(.L_x_13460) ;  /* 0x000001f000017945 */ /* 0x000fe20003800000 */
[----:B------:R-:W-:Y:S02]  /*22560*/  IMAD.MOV.U32 R21, RZ, RZ, c[0x0][0x198] ;  /* 0x00006600ff157624 */ /* 0x000fe400078e00ff */
[----:B------:R-:W-:Y:S02]  /*22570*/  IMAD.MOV.U32 R22, RZ, RZ, c[0x0][0x19c] ;  /* 0x00006700ff167624 */ /* 0x000fe400078e00ff */
[----:B------:R-:W-:Y:S02]  /*22580*/  IMAD.MOV.U32 R12, RZ, RZ, c[0x0][0x198] ;  /* 0x00006600ff0c7624 */ /* 0x000fe400078e00ff */
[----:B------:R-:W-:Y:S02]  /*22590*/  IMAD.MOV.U32 R9, RZ, RZ, c[0x0][0x19c] ;  /* 0x00006700ff097624 */ /* 0x000fe400078e00ff */
.L_x_13461:
        /* <DEDUP_REMOVED lines=27> */
.L_x_13460:
        /* <DEDUP_REMOVED lines=14> */
.L_x_13363:
[----:B------:R-:W-:Y:S05]  /*22830*/  BSYNC B0 ;  /* 0x0000000000007941 */ /* 0x000fea0003800000 */
.L_x_13319:
        /* <DEDUP_REMOVED lines=18> */
.L_x_13464:
[----:B------:R-:W-:-:S13]  /*22960*/  ISETP.GE.AND P0, PT, R3, UR7, PT ;  /* 0x0000000703007c0c */ /* 0x000fda000bf06270 */
[----:B------:R-:W-:Y:S05]  /*22970*/  @P0 BRA `(.L_x_13466) ;  /* 0x000000a000000947 */ /* 0x000fea0003800000 */
[C---:B0-----:R-:W-:Y:S02]  /*22980*/  IADD3 R5, R3.reuse, UR6, RZ ;  /* 0x0000000603057c10 */ /* 0x041fe4000fffe0ff */
[----:B------:R-:W-:-:S03]  /*22990*/  IADD3 R3, R3, 0x80, RZ ;  /* 0x0000008003037810 */ /* 0x000fc60007ffe0ff */
[----:B------:R-:W-:-:S05]  /*229a0*/  IMAD.WIDE.U32 R4, R5, R2, c[0x0][0x1c0] ;  /* 0x0000700005047625 */ /* 0x000fca00078e0002 */
[----:B------:R0:W-:Y:S02]  /*229b0*/  STG.E.64 [R4.64], RZ ;  /* 0x000000ff04007986 */ /* 0x0001e4000c101b0c */
.L_x_13465:
[----:B------:R-:W-:-:S13]  /*229c0*/  ISETP.GE.AND P0, PT, R3, UR7, PT ;  /* 0x0000000703007c0c */ /* 0x000fda000bf06270 */
[----:B------:R-:W-:Y:S05]  /*229d0*/  @P0 BRA `(.L_x_13467) ;  /* 0x000000b000000947 */ /* 0x000fea0003800000 */
[C---:B0-----:R-:W-:Y:S02]  /*229e0*/  IADD3 R5, R3.reuse, UR6, RZ ;  /* 0x0000000603057c10 */ /* 0x041fe4000fffe0ff */
[----:B------:R-:W-:-:S03]  /*229f0*/  IADD3 R3, R3, 0x80, RZ ;  /* 0x0000008003037810 */ /* 0x000fc60007ffe0ff */
[----:B------:R-:W-:-:S05]  /*22a00*/  IMAD.WIDE.U32 R4, R5, R2, c[0x0][0x1c0] ;  /* 0x0000700005047625 */ /* 0x000fca00078e0002 */
[----:B------:R0:W-:Y:S02]  /*22a10*/  STG.E.64 [R4.64], RZ ;  /* 0x000000ff04007986 */ /* 0x0001e4000c101b0c */
.L_x_13466:
[----:B------:R-:W-:-:S13]  /*22a20*/  ISETP.GE.AND P0, PT, R3, UR7, PT ;  /* 0x0000000703007c0c */ /* 0x000fda000bf06270 */
[----:B------:R-:W-:Y:S01]  /*22a30*/  @P0 BREAK B1 ;  /* 0x0000000000010942 */ /* 0x000fe20003800000 */
[----:B------:R-:W-:Y:S05]  /*22a40*/  @P0 BRA `(.L_x_13468) ;  /* 0x000000a000000947 */ /* 0x000fea0003800000 */
[C---:B0-----:R-:W-:Y:S02]  /*22a50*/  IADD3 R5, R3.reuse, UR6, RZ ;  /* 0x0000000603057c10 */ /* 0x041fe4000fffe0ff */
[----:B------:R-:W-:-:S03]  /*22a60*/  IADD3 R3, R3, 0x80, RZ ;  /* 0x0000008003037810 */ /* 0x000fc60007ffe0ff */
[----:B------:R-:W-:-:S05]  /*22a70*/  IMAD.WIDE.U32 R4, R5, R2, c[0x0][0x1c0] ;  /* 0x0000700005047625 */ /* 0x000fca00078e0002 */
[----:B------:R0:W-:Y:S02]  /*22a80*/  STG.E.64 [R4.64], RZ ;  /* 0x000000ff04007986 */ /* 0x0001e4000c101b0c */
.L_x_13467:
[----:B------:R-:W-:Y:S05]  /*22a90*/  BSYNC B1 ;  /* 0x0000000000017941 */ /* 0x000fea0003800000 */
.L_x_13463:
[----:B------:R-:W-:-:S13]  /*22aa0*/  ISETP.GE.AND P0, PT, R3, UR7, PT ;  /* 0x0000000703007c0c */ /* 0x000fda000bf06270 */
[C---:B0-----:R-:W-:Y:S02]  /*22ab0*/  @!P0 IADD3 R5, R3.reuse, UR6, RZ ;  /* 0x0000000603058c10 */ /* 0x041fe4000fffe0ff */
[----:B------:R-:W-:-:S03]  /*22ac0*/  @!P0 IADD3 R3, R3, 0x80, RZ ;  /* 0x0000008003038810 */ /* 0x000fc60007ffe0ff */
[----:B------:R-:W-:-:S05]  /*22ad0*/  @!P0 IMAD.WIDE.U32 R4, R5, R2, c[0x0][0x1c0] ;  /* 0x0000700005048625 */ /* 0x000fca00078e0002 */
[----:B------:R0:W-:Y:S02]  /*22ae0*/  @!P0 STG.E.64 [R4.64], RZ ;  /* 0x000000ff04008986 */ /* 0x0001e4000c101b0c */
.L_x_13468:
[----:B------:R-:W-:Y:S05]  /*22af0*/  BSYNC B0 ;  /* 0x0000000000007941 */ /* 0x000fea0003800000 */
.L_x_13462:
[----:B------:R-:W-:Y:S01]  /*22b00*/  WARPSYNC 0xffffffff ;  /* 0xffffffff00007948 */ /* 0x000fe20003800000 */
[----:B------:R-:W-:-:S13]  /*22b10*/  ISETP.GE.AND P0, PT, R3, UR7, PT ;  /* 0x0000000703007c0c */ /* 0x000fda000bf06270 */
[----:B------:R-:W-:Y:S05]  /*22b20*/  @P0 EXIT ;  /* 0x000000000000094d */ /* 0x000fea0003800000 */
[----:B------:R-:W-:-:S05]  /*22b30*/  IADD3 R3, R3, UR6, RZ ;  /* 0x0000000603037c10 */ /* 0x000fca000fffe0ff */
[----:B------:R-:W-:-:S05]  /*22b40*/  IMAD.WIDE.U32 R2, R3, R2, c[0x0][0x1c0] ;  /* 0x0000700003027625 */ /* 0x000fca00078e0002 */
[----:B------:R-:W-:Y:S01]  /*22b50*/  STG.E.64 [R2.64], RZ ;  /* 0x000000ff02007986 */ /* 0x000fe2000c101b0c */
[----:B------:R-:W-:Y:S05]  /*22b60*/  EXIT ;  /* 0x000000000000794d */ /* 0x000fea0003800000 */
.L_x_13469:
        /* <DEDUP_REMOVED lines=9> */
.L_x_16331:


//--------------------- .text._ZN2at6native29vectorized_elementwise_kernelILi8EZZNS0_73_GLOBAL__N__c8866d80_35_SparseBinaryOpIntersectionKernel_cu_1520ed90_315342_sparse_binary_op_intersection_kernel_implINS2_18CUDAKernelLauncherENS2_36CUDAValueSelectionIntersectionKernelINS2_5MulOpEEElLl0EEEvRNS_6TensorERKS8_SB_RKSt6vectorIlSaIlEERKSt8optionalIS8_ESK_bbENKUlvE3_clEvEUllE_St5arrayIPcLm2EEEEviT0_T1_ --------------------------
	.section	.text._ZN2at6native29vectorized_elementwise_kernelILi8EZZNS0_73_GLOBAL__N__c8866d80_35_SparseBinaryOpIntersectionKernel_cu_1520ed90_315342_sparse_binary_op_intersection_kernel_implINS2_18CUDAKernelLauncherENS2_36CUDAValueSelectionIntersectionKernelINS2_5MulOpEEElLl0EEEvRNS_6TensorERKS8_SB_RKSt6vectorIlSaIlEERKSt8optionalIS8_ESK_bbENKUlvE3_clEvEUllE_St5arrayIPcLm2EEEEviT0_T1_,"ax",@progbits
	.sectioninfo	@"SHI_REGISTERS=4"
	.align	128
        .global         _ZN2at6native29vectorized_elementwise_kernelILi8EZZNS0_73_GLOBAL__N__c8866d80_35_SparseBinaryOpIntersectionKernel_cu_1520ed90_315342_sparse_binary_op_intersection_kernel_implINS2_18CUDAKernelLauncherENS2_36CUDAValueSelectionIntersectionKernelINS2_5MulOpEEElLl0EEEvRNS_6TensorERKS8_SB_RKSt6vectorIlSaIlEERKSt8optionalIS8_ESK_bbENKUlvE3_clEvEUllE_St5arrayIPcLm2EEEEviT0_T1_
        .type           _ZN2at6native29vectorized_elementwise_kernelILi8EZZNS0_73_GLOBAL__N__c8866d80_35_SparseBinaryOpIntersectionKernel_cu_1520ed90_315342_sparse_binary_op_intersection_kernel_implINS2_18CUDAKernelLauncherENS2_36CUDAValueSelectionIntersectionKernelINS2_5MulOpEEElLl0EEEvRNS_6TensorERKS8_SB_RKSt6vectorIlSaIlEERKSt8optionalIS8_ESK_bbENKUlvE3_clEvEUllE_St5arrayIPcLm2EEEEviT0_T1_,@function
        .size           _ZN2at6native29vectorized_elementwise_kernelILi8EZZNS0_73_GLOBAL__N__c8866d80_35_SparseBinaryOpIntersectionKernel_cu_1520ed90_315342_sparse_binary_op_intersection_kernel_implINS2_18CUDAKernelLauncherENS2_36CUDAValueSelectionIntersectionKernelINS2_5MulOpEEElLl0EEEvRNS_6TensorERKS8_SB_RKSt6vectorIlSaIlEERKSt8optionalIS8_ESK_bbENKUlvE3_clEvEUllE_St5arrayIPcLm2EEEEviT0_T1_,(.L_x_16332 - _ZN2at6native29vectorized_elementwise_kernelILi8EZZNS0_73_GLOBAL__N__c8866d80_35_SparseBinaryOpIntersectionKernel_cu_1520ed90_315342_sparse_binary_op_intersection_kernel_implINS2_18CUDAKernelLauncherENS2_36CUDAValueSelectionIntersectionKernelINS2_5MulOpEEElLl0EEEvRNS_6TensorERKS8_SB_RKSt6vectorIlSaIlEERKSt8optionalIS8_ESK_bbENKUlvE3_clEvEUllE_St5arrayIPcLm2EEEEviT0_T1_)
        .other          _ZN2at6native29vectorized_elementwise_kernelILi8EZZNS0_73_GLOBAL__N__c8866d80_35_SparseBinaryOpIntersectionKernel_cu_1520ed90_315342_sparse_binary_op_intersection_kernel_implINS2_18CUDAKernelLauncherENS2_36CUDAValueSelectionIntersectionKernelINS2_5MulOpEEElLl0EEEvRNS_6TensorERKS8_SB_RKSt6vectorIlSaIlEERKSt8optionalIS8_ESK_bbENKUlvE3_clEvEUllE_St5arrayIPcLm2EEEEviT0_T1_,@"STO_CUDA_ENTRY STV_DEFAULT"
_ZN2at6native29vectorized_elementwise_kernelILi8EZZNS0_73_GLOBAL__N__c8866d80_35_SparseBinaryOpIntersectionKernel_cu_1520ed90_315342_sparse_binary_op_intersection_kernel_implINS2_18CUDAKernelLauncherENS2_36CUDAValueSelectionIntersectionKernelINS2_5MulOpEEElLl0EEEvRNS_6TensorERKS8_SB_RKSt6vectorIlSaIlEERKSt8optionalIS8_ESK_bbENKUlvE3_clEvEUllE_St5arrayIPcLm2EEEEviT0_T1_:
.text._ZN2at6native29vectorized_elementwise_kernelILi8EZZNS0_73_GLOBAL__N__c8866d80_35_SparseBinaryOpIntersectionKernel_cu_1520ed90_315342_sparse_binary_op_intersection_kernel_implINS2_18CUDAKernelLauncherENS2_36CUDAValueSelectionIntersectionKernelINS2_5MulOpEEElLl0EEEvRNS_6TensorERKS8_SB_RKSt6vectorIlSaIlEERKSt8optionalIS8_ESK_bbENKUlvE3_clEvEUllE_St5arrayIPcLm2EEEEviT0_T1_:
[----:B------:R-:W-:Y:S02]  /*0000*/  MOV R1, c[0x0][0x28] ;  /* 0x00000a0000017a02 */ /* 0x000fe40000000f00 */
[----:B------:R-:W-:Y:S05]  /*0010*/  EXIT ;  /* 0x000000000000794d */ /* 0x000fea0003800000 */
.L_x_13470:
        /* <DEDUP_REMOVED lines=14> */
.L_x_16332:


//--------------------- .text._ZN2at6native18elementwise_kernelILi128ELi4EZNS0_15gpu_kernel_implIZZNS0_73_GLOBAL__N__c8866d80_35_SparseBinaryOpIntersectionKernel_cu_1520ed90_315342_sparse_binary_op_intersection_kernel_implINS3_18CUDAKernelLauncherENS3_36CUDAValueSelectionIntersectionKernelINS3_5MulOpEEElLl0EEEvRNS_6TensorERKS9_SC_RKSt6vectorIlSaIlEERKSt8optionalIS9_ESL_bbENKUlvE1_clEvEUllE_EEvRNS_18TensorIteratorBaseERKT_EUliE_EEviT1_ --------------------------
	.section	.text._ZN2at6native18elementwise_kernelILi128ELi4EZNS0_15gpu_kernel_implIZZNS0_73_GLOBAL__N__c8866d80_35_SparseBinaryOpIntersectionKernel_cu_1520ed90_315342_sparse_binary_op_intersection_kernel_implINS3_18CUDAKernelLauncherENS3_36CUDAValueSelectionIntersectionKernelINS3_5MulOpEEElLl0EEEvRNS_6TensorERKS9_SC_RKSt6vectorIlSaIlEERKSt8optionalIS9_ESL_bbENKUlvE1_clEvEUllE_EEvRNS_18TensorIteratorBaseERKT_EUliE_EEviT1_,"ax",@progbits
	.sectioninfo	@"SHI_REGISTERS=44"
	.align	128
        .global         _ZN2at6native18elementwise_kernelILi128ELi4EZNS0_15gpu_kernel_implIZZNS0_73_GLOBAL__N__c8866d80_35_SparseBinaryOpIntersectionKernel_cu_1520ed90_315342_sparse_binary_op_intersection_kernel_implINS3_18CUDAKernelLauncherENS3_36CUDAValueSelectionIntersectionKernelINS3_5MulOpEEElLl0EEEvRNS_6TensorERKS9_SC_RKSt6vectorIlSaIlEERKSt8optionalIS9_ESL_bbENKUlvE1_clEvEUllE_EEvRNS_18TensorIteratorBaseERKT_EUliE_EEviT1_
        .type           _ZN2at6native18elementwise_kernelILi128ELi4EZNS0_15gpu_kernel_implIZZNS0_73_GLOBAL__N__c8866d80_35_SparseBinaryOpIntersectionKernel_cu_1520ed90_315342_sparse_binary_op_intersection_kernel_implINS3_18CUDAKernelLauncherENS3_36CUDAValueSelectionIntersectionKernelINS3_5MulOpEEElLl0EEEvRNS_6TensorERKS9_SC_RKSt6vectorIlSaIlEERKSt8optionalIS9_ESL_bbENKUlvE1_clEvEUllE_EEvRNS_18TensorIteratorBaseERKT_EUliE_EEviT1_,@function
        .size           _ZN2at6native18elementwise_kernelILi128ELi4EZNS0_15gpu_kernel_implIZZNS0_73_GLOBAL__N__c8866d80_35_SparseBinaryOpIntersectionKernel_cu_1520ed90_315342_sparse_binary_op_intersection_kernel_implINS3_18CUDAKernelLauncherENS3_36CUDAValueSelectionIntersectionKernelINS3_5MulOpEEElLl0EEEvRNS_6TensorERKS9_SC_RKSt6vectorIlSaIlEERKSt8optionalIS9_ESL_bbENKUlvE1_clEvEUllE_EEvRNS_18TensorIteratorBaseERKT_EUliE_EEviT1_,(.L_x_16333 - _ZN2at6native18elementwise_kernelILi128ELi4EZNS0_15gpu_kernel_implIZZNS0_73_GLOBAL__N__c8866d80_35_SparseBinaryOpIntersectionKernel_cu_1520ed90_315342_sparse_binary_op_intersection_kernel_implINS3_18CUDAKernelLauncherENS3_36CUDAValueSelectionIntersectionKernelINS3_5MulOpEEElLl0EEEvRNS_6TensorERKS9_SC_RKSt6vectorIlSaIlEERKSt8optionalIS9_ESL_bbENKUlvE1_clEvEUllE_EEvRNS_18TensorIteratorBaseERKT_EUliE_EEviT1_)
        .other          _ZN2at6native18elementwise_kernelILi128ELi4EZNS0_15gpu_kernel_implIZZNS0_73_GLOBAL__N__c8866d80_35_SparseBinaryOpIntersectionKernel_cu_1520ed90_315342_sparse_binary_op_intersection_kernel_implINS3_18CUDAKernelLauncherENS3_36CUDAValueSelectionIntersectionKernelINS3_5MulOpEEElLl0EEEvRNS_6TensorERKS9_SC_RKSt6vectorIlSaIlEERKSt8optionalIS9_ESL_bbENKUlvE1_clEvEUllE_EEvRNS_18TensorIteratorBaseERKT_EUliE_EEviT1_,@"STO_CUDA_ENTRY STV_DEFAULT"
_ZN2at6native18elementwise_kernelILi128ELi4EZNS0_15gpu_kernel_implIZZNS0_73_GLOBAL__N__c8866d80_35_SparseBinaryOpIntersectionKernel_cu_1520ed90_315342_sparse_binary_op_intersection_kernel_implINS3_18CUDAKernelLauncherENS3_36CUDAValueSelectionIntersectionKernelINS3_5MulOpEEElLl0EEEvRNS_6TensorERKS9_SC_RKSt6vectorIlSaIlEERKSt8optionalIS9_ESL_bbENKUlvE1_clEvEUllE_EEvRNS_18TensorIteratorBaseERKT_EUliE_EEviT1_:
.text._ZN2at6native18elementwise_kernelILi128ELi4EZNS0_15gpu_kernel_implIZZNS0_73_GLOBAL__N__c8866d80_35_SparseBinaryOpIntersectionKernel_cu_1520ed90_315342_sparse_binary_op_intersection_kernel_implINS3_18CUDAKernelLauncherENS3_36CUDAValueSelectionIntersectionKernelINS3_5MulOpEEElLl0EEEvRNS_6TensorERKS9_SC_RKSt6vectorIlSaIlEERKSt8optionalIS9_ESL_bbENKUlvE1_clEvEUllE_EEvRNS_18TensorIteratorBaseERKT_EUliE_EEviT1_:
        /* <DEDUP_REMOVED lines=236> */
.L_x_13473:
        /* <DEDUP_REMOVED lines=19> */
.L_x_13477:
[----:B------:R0:W5:Y:S01]  /*0ff0*/  LDG.E.U8 R10, [R4.64] ;  /* 0x00000024040a7981 */ /* 0x000162000c1e1100 */
[----:B------:R-:W-:Y:S01]  /*1000*/  IMAD.MOV.U32 R11, RZ, RZ, RZ ;  /* 0x000000ffff0b7224 */ /* 0x000fe200078e00ff */
[----:B------:R-:W-:Y:S05]  /*1010*/  BRA `(.L_x_13479) ;  /* 0x00000d5000007947 */ /* 0x000fea0003800000 */
.L_x_13476:
        /* <DEDUP_REMOVED lines=8> */
.L_x_13481:
[----:B------:R-:W2:Y:S02]  /*10a0*/  LDG.E R10, [R4.64] ;  /* 0x00000024040a7981 */ /* 0x000ea4000c1e1900 */
[----:B--2---:R-:W-:Y:S01]  /*10b0*/  SHF.R.S32.HI R11, RZ, 0x1f, R10 ;  /* 0x0000001fff0b7819 */ /* 0x004fe2000001140a */
[----:B------:R-:W-:Y:S05]  /*10c0*/  BRA `(.L_x_13479) ;  /* 0x00000ca000007947 */ /* 0x000fea0003800000 */
.L_x_13480:
[----:B------:R-:W2:Y:S02]  /*10d0*/  LDG.E.S16 R10, [R4.64] ;  /* 0x00000024040a7981 */ /* 0x000ea4000c1e1700 */
[----:B--2---:R-:W-:Y:S01]  /*10e0*/  SHF.R.S32.HI R11, RZ, 0x1f, R10 ;  /* 0x0000001fff0b7819 */ /* 0x004fe2000001140a */
[----:B------:R-:W-:Y:S05]  /*10f0*/  BRA `(.L_x_13479) ;  /* 0x00000c7000007947 */ /* 0x000fea0003800000 */
.L_x_13475:
        /* <DEDUP_REMOVED lines=9> */
.L_x_13483:
[----:B------:R-:W2:Y:S02]  /*1190*/  LDG.E.U16 R4, [R4.64] ;  /* 0x0000002404047981 */ /* 0x000ea4000c1e1500 */
[----:B--2---:R-:W-:-:S06]  /*11a0*/  HADD2.F32 R10, -RZ, R4.H0_H0 ;  /* 0x20000004ff0a7230 */ /* 0x004fcc0000004100 */
[----:B------:R-:W0:Y:S01]  /*11b0*/  F2I.S64.TRUNC R10, R10 ;  /* 0x0000000a000a7311 */ /* 0x000e22000020d900 */
[----:B------:R-:W-:Y:S05]  /*11c0*/  BRA `(.L_x_13479) ;  /* 0x00000ba000007947 */ /* 0x000fea0003800000 */
.L_x_13482:
        /* <DEDUP_REMOVED lines=9> */
.L_x_13485:
[----:B------:R-:W2:Y:S02]  /*1260*/  LDG.E.U16 R4, [R4.64] ;  /* 0x0000002404047981 */ /* 0x000ea4000c1e1500 */
[----:B--2---:R-:W-:-:S06]  /*1270*/  HADD2.F32 R10, -RZ, R4.H0_H0 ;  /* 0x20000004ff0a7230 */ /* 0x004fcc0000004100 */
[----:B------:R-:W0:Y:S01]  /*1280*/  F2I.S64.TRUNC R10, R10 ;  /* 0x0000000a000a7311 */ /* 0x000e22000020d900 */
[----:B------:R-:W-:Y:S05]  /*1290*/  BRA `(.L_x_13479) ;  /* 0x00000ad000007947 */ /* 0x000fea0003800000 */
.L_x_13484:
[----:B------:R-:W2:Y:S02]  /*12a0*/  LDG.E.64 R4, [R4.64] ;  /* 0x0000002404047981 */ /* 0x000ea4000c1e1b00 */
[----:B--2---:R0:W1:Y:S01]  /*12b0*/  F2I.S64.F64.TRUNC R10, R4 ;  /* 0x00000004000a7311 */ /* 0x004062000030d900 */
[----:B------:R-:W-:Y:S05]  /*12c0*/  BRA `(.L_x_13479) ;  /* 0x00000aa000007947 */ /* 0x000fea0003800000 */
.L_x_13474:
        /* <DEDUP_REMOVED lines=13> */
.L_x_13488:
[----:B------:R-:W2:Y:S02]  /*13a0*/  LDG.E.64 R4, [R4.64] ;  /* 0x0000002404047981 */ /* 0x000ea4000c1e1b00 */
[----:B--2---:R0:W1:Y:S01]  /*13b0*/  F2I.S64.F64.TRUNC R10, R4 ;  /* 0x00000004000a7311 */ /* 0x004062000030d900 */
[----:B------:R-:W-:Y:S05]  /*13c0*/  BRA `(.L_x_13479) ;  /* 0x000009a000007947 */ /* 0x000fea0003800000 */
.L_x_13487:
        /* <DEDUP_REMOVED lines=27> */
.L_x_13490:
        /* <DEDUP_REMOVED lines=14> */
.L_x_13489:
[----:B------:R-:W2:Y:S02]  /*1660*/  LDG.E.U16 R10, [R4.64] ;  /* 0x00000024040a7981 */ /* 0x000ea4000c1e1500 */
[----:B--2---:R-:W-:-:S06]  /*1670*/  PRMT R10, RZ, 0x5410, R10 ;  /* 0x00005410ff0a7816 */ /* 0x004fcc000000000a */
[----:B------:R-:W0:Y:S01]  /*1680*/  F2I.S64.TRUNC R10, R10 ;  /* 0x0000000a000a7311 */ /* 0x000e22000020d900 */
[----:B------:R-:W-:Y:S05]  /*1690*/  BRA `(.L_x_13479) ;  /* 0x000006d000007947 */ /* 0x000fea0003800000 */
.L_x_13486:
        /* <DEDUP_REMOVED lines=11> */
.L_x_13493:
        /* <DEDUP_REMOVED lines=21> */
.L_x_13497:
[----:B------:R-:W-:Y:S05]  /*18a0*/  BSYNC B1 ;  /* 0x0000000000017941 */ /* 0x000fea0003800000 */
.L_x_13496:
[----:B------:R-:W-:Y:S01]  /*18b0*/  IMAD.SHL.U32 R3, R3, 0x100000, RZ ;  /* 0x0010000003037824 */ /* 0x000fe200078e00ff */
[----:B------:R-:W-:-:S04]  /*18c0*/  LEA R5, R0, 0x3b800000, 0x17 ;  /* 0x3b80000000057811 */ /* 0x000fc800078eb8ff */
[----:B------:R-:W-:Y:S02]  /*18d0*/  LOP3.LUT R10, R5, R3, R10, 0xfe, !PT ;  /* 0x00000003050a7212 */ /* 0x000fe400078efe0a */
.L_x_13495:
[----:B------:R-:W-:Y:S05]  /*18e0*/  BSYNC B0 ;  /* 0x0000000000007941 */ /* 0x000fea0003800000 */
.L_x_13494:
[----:B------:R-:W0:Y:S01]  /*18f0*/  F2I.S64.TRUNC R10, R10 ;  /* 0x0000000a000a7311 */ /* 0x000e22000020d900 */
[----:B------:R-:W-:Y:S05]  /*1900*/  BRA `(.L_x_13479) ;  /* 0x0000046000007947 */ /* 0x000fea0003800000 */
.L_x_13492:
        /* <DEDUP_REMOVED lines=21> */
.L_x_13501:
[----:B------:R-:W-:Y:S05]  /*1a60*/  BSYNC B1 ;  /* 0x0000000000017941 */ /* 0x000fea0003800000 */
.L_x_13500:
[----:B------:R-:W-:Y:S01]  /*1a70*/  IMAD.SHL.U32 R3, R3, 0x200000, RZ ;  /* 0x0020000003037824 */ /* 0x000fe200078e00ff */
[----:B------:R-:W-:-:S04]  /*1a80*/  LEA R5, R0, 0x37800000, 0x17 ;  /* 0x3780000000057811 */ /* 0x000fc800078eb8ff */
[----:B------:R-:W-:Y:S02]  /*1a90*/  LOP3.LUT R10, R5, R3, R10, 0xfe, !PT ;  /* 0x00000003050a7212 */ /* 0x000fe400078efe0a */
.L_x_13499:
[----:B------:R-:W-:Y:S05]  /*1aa0*/  BSYNC B0 ;  /* 0x0000000000007941 */ /* 0x000fea0003800000 */
.L_x_13498:
[----:B------:R-:W0:Y:S01]  /*1ab0*/  F2I.S64.TRUNC R10, R10 ;  /* 0x0000000a000a7311 */ /* 0x000e22000020d900 */
[----:B------:R-:W-:Y:S05]  /*1ac0*/  BRA `(.L_x_13479) ;  /* 0x000002a000007947 */ /* 0x000fea0003800000 */
.L_x_13491:
        /* <DEDUP_REMOVED lines=14> */
.L_x_13505:
[----:B------:R-:W-:Y:S05]  /*1bb0*/  BSYNC B0 ;  /* 0x0000000000007941 */ /* 0x000fea0003800000 */
.L_x_13504:
[----:B------:R-:W0:Y:S01]  /*1bc0*/  F2I.S64.TRUNC R10, R10 ;  /* 0x0000000a000a7311 */ /* 0x000e22000020d900 */
[----:B------:R-:W-:Y:S05]  /*1bd0*/  BRA `(.L_x_13479) ;  /* 0x0000019000007947 */ /* 0x000fea0003800000 */
.L_x_13478:
        /* <DEDUP_REMOVED lines=21> */
.L_x_13503:
[----:B------:R0:W5:Y:S01]  /*1d30*/  LDG.E.64 R10, [R4.64] ;  /* 0x00000024040a7981 */ /* 0x000162000c1e1b00 */
[----:B------:R-:W-:Y:S05]  /*1d40*/  BRA `(.L_x_13479) ;  /* 0x0000002000007947 */ /* 0x000fea0003800000 */
.L_x_13502:
[----:B------:R0:W5:Y:S01]  /*1d50*/  LDG.E R10, [R4.64] ;  /* 0x00000024040a7981 */ /* 0x000162000c1e1900 */
[----:B------:R-:W-:-:S03]  /*1d60*/  IMAD.MOV.U32 R11, RZ, RZ, RZ ;  /* 0x000000ffff0b7224 */ /* 0x000fc600078e00ff */
.L_x_13479:
        /* <DEDUP_REMOVED lines=42> */
.L_x_13508:
        /* <DEDUP_REMOVED lines=45> */
.L_x_13507:
        /* <DEDUP_REMOVED lines=45> */
.L_x_13506:
        /* <DEDUP_REMOVED lines=15> */
.L_x_13512:
[----:B------:R0:W-:Y:S01]  /*26a0*/  STG.E.U8 [R16.64], R34 ;  /* 0x0000002210007986 */ /* 0x0001e2000c101124 */
[----:B------:R-:W-:Y:S05]  /*26b0*/  BRA `(.L_x_13514) ;  /* 0x00000d6000007947 */ /* 0x000fea0003800000 */
.L_x_13511:
        /* <DEDUP_REMOVED lines=8> */
.L_x_13516:
[----:B------:R0:W-:Y:S01]  /*2740*/  STG.E [R16.64], R34 ;  /* 0x0000002210007986 */ /* 0x0001e2000c101924 */
[----:B------:R-:W-:Y:S05]  /*2750*/  BRA `(.L_x_13514) ;  /* 0x00000cc000007947 */ /* 0x000fea0003800000 */
.L_x_13515:
[----:B------:R0:W-:Y:S01]  /*2760*/  STG.E.U16 [R16.64], R34 ;  /* 0x0000002210007986 */ /* 0x0001e2000c101524 */
[----:B------:R-:W-:Y:S05]  /*2770*/  BRA `(.L_x_13514) ;  /* 0x00000ca000007947 */ /* 0x000fea0003800000 */
.L_x_13510:
        /* <DEDUP_REMOVED lines=9> */
.L_x_13518:
[----:B------:R-:W0:Y:S02]  /*2810*/  I2F.S64 R0, R34 ;  /* 0x0000002200007312 */ /* 0x000e240000301400 */
[----:B0-----:R-:W-:-:S05]  /*2820*/  F2FP.PACK_AB R0, RZ, R0 ;  /* 0x00000000ff00723e */ /* 0x001fca00000000ff */
[----:B------:R0:W-:Y:S01]  /*2830*/  STG.E.U16 [R16.64], R0 ;  /* 0x0000000010007986 */ /* 0x0001e2000c101524 */
[----:B------:R-:W-:Y:S05]  /*2840*/  BRA `(.L_x_13514) ;  /* 0x00000bd000007947 */ /* 0x000fea0003800000 */
.L_x_13517:
        /* <DEDUP_REMOVED lines=10> */
.L_x_13520:
[----:B------:R-:W0:Y:S02]  /*28f0*/  I2F.S64 R34, R34 ;  /* 0x0000002200227312 */ /* 0x000e240000301400 */
[----:B0-----:R-:W-:-:S04]  /*2900*/  F2FP.PACK_AB R3, RZ, R34 ;  /* 0x00000022ff03723e */ /* 0x001fc800000000ff */
[----:B------:R-:W-:-:S05]  /*2910*/  PRMT R3, R3, 0x5410, RZ ;  /* 0x0000541003037816 */ /* 0x000fca00000000ff */
[----:B------:R0:W-:Y:S01]  /*2920*/  STG.E [R16.64], R3 ;  /* 0x0000000310007986 */ /* 0x0001e2000c101924 */
[----:B------:R-:W-:Y:S05]  /*2930*/  BRA `(.L_x_13514) ;  /* 0x00000ae000007947 */ /* 0x000fea0003800000 */
.L_x_13519:
[----:B------:R-:W0:Y:S02]  /*2940*/  I2F.F64.S64 R4, R34 ;  /* 0x0000002200047312 */ /* 0x000e240000301c00 */
[----:B0-----:R0:W-:Y:S01]  /*2950*/  STG.E.64 [R16.64], R4 ;  /* 0x0000000410007986 */ /* 0x0011e2000c101b24 */
[----:B------:R-:W-:Y:S05]  /*2960*/  BRA `(.L_x_13514) ;  /* 0x00000ab000007947 */ /* 0x000fea0003800000 */
.L_x_13509:
        /* <DEDUP_REMOVED lines=13> */
.L_x_13523:
[----:B------:R-:W0:Y:S01]  /*2a40*/  I2F.F64.S64 R4, R34 ;  /* 0x0000002200047312 */ /* 0x000e220000301c00 */
[----:B------:R-:W-:-:S05]  /*2a50*/  CS2R R6, SRZ ;  /* 0x0000000000067805 */ /* 0x000fca000001ff00 */
[----:B0-----:R0:W-:Y:S01]  /*2a60*/  STG.E.128 [R16.64], R4 ;  /* 0x0000000410007986 */ /* 0x0011e2000c101d24 */
[----:B------:R-:W-:Y:S05]  /*2a70*/  BRA `(.L_x_13514) ;  /* 0x000009a000007947 */ /* 0x000fea0003800000 */
.L_x_13522:
        /* <DEDUP_REMOVED lines=21> */
.L_x_13527:
[----:B------:R-:W-:Y:S05]  /*2bd0*/  BSYNC B0 ;  /* 0x0000000000007941 */ /* 0x000fea0003800000 */
.L_x_13526:
[----:B------:R-:W-:-:S05]  /*2be0*/  LOP3.LUT R5, R0, R5, RZ, 0xfc, !PT ;  /* 0x0000000500057212 */ /* 0x000fca00078efcff */
[----:B------:R0:W-:Y:S01]  /*2bf0*/  STG.E.U8 [R16.64], R5 ;  /* 0x0000000510007986 */ /* 0x0001e2000c101124 */
[----:B------:R-:W-:Y:S05]  /*2c00*/  BRA `(.L_x_13514) ;  /* 0x0000081000007947 */ /* 0x000fea0003800000 */
.L_x_13525:
        /* <DEDUP_REMOVED lines=13> */
.L_x_13529:
[----:B------:R-:W-:Y:S01]  /*2ce0*/  IMAD.MOV.U32 R0, RZ, RZ, 0x7f ;  /* 0x0000007fff007424 */ /* 0x000fe200078e00ff */
[----:B------:R-:W-:-:S04]  /*2cf0*/  ISETP.GT.U32.AND P0, PT, R3, 0x7f800000, PT ;  /* 0x7f8000000300780c */ /* 0x000fc80003f04070 */
[----:B------:R-:W-:-:S04]  /*2d00*/  SEL R0, R0, 0x7c, P0 ;  /* 0x0000007c00007807 */ /* 0x000fc80000000000 */
.L_x_13530:
[----:B------:R-:W-:Y:S05]  /*2d10*/  BSYNC B0 ;  /* 0x0000000000007941 */ /* 0x000fea0003800000 */
.L_x_13528:
[----:B------:R-:W-:-:S04]  /*2d20*/  LOP3.LUT R3, R35, 0x80000000, RZ, 0xc0, !PT ;  /* 0x8000000023037812 */ /* 0x000fc800078ec0ff */
[----:B------:R-:W-:-:S04]  /*2d30*/  SHF.R.U32.HI R3, RZ, 0x18, R3 ;  /* 0x00000018ff037819 */ /* 0x000fc80000011603 */
[----:B------:R-:W-:-:S05]  /*2d40*/  LOP3.LUT R3, R0, R3, RZ, 0xfc, !PT ;  /* 0x0000000300037212 */ /* 0x000fca00078efcff */
[----:B------:R0:W-:Y:S01]  /*2d50*/  STG.E.U8 [R16.64], R3 ;  /* 0x0000000310007986 */ /* 0x0001e2000c101124 */
[----:B------:R-:W-:Y:S05]  /*2d60*/  BRA `(.L_x_13514) ;  /* 0x000006b000007947 */ /* 0x000fea0003800000 */
.L_x_13524:
[----:B------:R-:W0:Y:S02]  /*2d70*/  I2F.S64 R0, R34 ;  /* 0x0000002200007312 */ /* 0x000e240000301400 */
[----:B0-----:R-:W-:-:S05]  /*2d80*/  F2FP.BF16.PACK_AB R0, RZ, R0 ;  /* 0x00000000ff00723e */ /* 0x001fca00000010ff */
[----:B------:R0:W-:Y:S01]  /*2d90*/  STG.E.U16 [R16.64], R0 ;  /* 0x0000000010007986 */ /* 0x0001e2000c101524 */
[----:B------:R-:W-:Y:S05]  /*2da0*/  BRA `(.L_x_13514) ;  /* 0x0000067000007947 */ /* 0x000fea0003800000 */
.L_x_13521:
        /* <DEDUP_REMOVED lines=10> */
.L_x_13533:
        /* <DEDUP_REMOVED lines=17> */
.L_x_13536:
[----:B------:R-:W-:-:S04]  /*2f60*/  LOP3.LUT R3, R35, 0x80000000, RZ, 0xc0, !PT ;  /* 0x8000000023037812 */ /* 0x000fc800078ec0ff */
[----:B------:R-:W-:-:S04]  /*2f70*/  SHF.R.U32.HI R3, RZ, 0x18, R3 ;  /* 0x00000018ff037819 */ /* 0x000fc80000011603 */
[----:B------:R-:W-:-:S04]  /*2f80*/  LOP3.LUT R0, R0, R3, RZ, 0xfc, !PT ;  /* 0x0000000300007212 */ /* 0x000fc800078efcff */
[----:B------:R-:W-:Y:S02]  /*2f90*/  PRMT R8, R0, 0x7610, R8 ;  /* 0x0000761000087816 */ /* 0x000fe40000000008 */
.L_x_13535:
[----:B------:R-:W-:Y:S05]  /*2fa0*/  BSYNC B0 ;  /* 0x0000000000007941 */ /* 0x000fea0003800000 */
.L_x_13534:
[----:B------:R0:W-:Y:S01]  /*2fb0*/  STG.E.U8 [R16.64], R8 ;  /* 0x0000000810007986 */ /* 0x0001e2000c101124 */
[----:B------:R-:W-:Y:S05]  /*2fc0*/  BRA `(.L_x_13514) ;  /* 0x0000045000007947 */ /* 0x000fea0003800000 */
.L_x_13532:
        /* <DEDUP_REMOVED lines=17> */
.L_x_13539:
[----:B------:R-:W-:-:S04]  /*30e0*/  LOP3.LUT R3, R35, 0x80000000, RZ, 0xc0, !PT ;  /* 0x8000000023037812 */ /* 0x000fc800078ec0ff */
[----:B------:R-:W-:-:S04]  /*30f0*/  SHF.R.U32.HI R3, RZ, 0x18, R3 ;  /* 0x00000018ff037819 */ /* 0x000fc80000011603 */
[----:B------:R-:W-:-:S04]  /*3100*/  LOP3.LUT R0, R0, R3, RZ, 0xfc, !PT ;  /* 0x0000000300007212 */ /* 0x000fc800078efcff */
[----:B------:R-:W-:Y:S02]  /*3110*/  PRMT R8, R0, 0x7610, R8 ;  /* 0x0000761000087816 */ /* 0x000fe40000000008 */
.L_x_13538:
[----:B------:R-:W-:Y:S05]  /*3120*/  BSYNC B0 ;  /* 0x0000000000007941 */ /* 0x000fea0003800000 */
.L_x_13537:
[----:B------:R0:W-:Y:S01]  /*3130*/  STG.E.U8 [R16.64], R8 ;  /* 0x0000000810007986 */ /* 0x0001e2000c101124 */
[----:B------:R-:W-:Y:S05]  /*3140*/  BRA `(.L_x_13514) ;  /* 0x000002d000007947 */ /* 0x000fea0003800000 */
.L_x_13531:
        /* <DEDUP_REMOVED lines=22> */
.L_x_13513:
        /* <DEDUP_REMOVED lines=20> */
.L_x_13541:
[----:B------:R0:W-:Y:S01]  /*33f0*/  STG.E.64 [R16.64], R34 ;  /* 0x0000002210007986 */ /* 0x0001e2000c101b24 */
[----:B------:R-:W-:Y:S05]  /*3400*/  BRA `(.L_x_13514) ;  /* 0x0000001000007947 */ /* 0x000fea0003800000 */
.L_x_13540:
[----:B------:R0:W-:Y:S02]  /*3410*/  STG.E [R16.64], R34 ;  /* 0x0000002210007986 */ /* 0x0001e4000c101924 */
.L_x_13514:
[----:B------:R-:W-:Y:S02]  /*3420*/  IADD3 R2, R2, 0x80, RZ ;  /* 0x0000008002027810 */ /* 0x000fe40007ffe0ff */
.L_x_13472:
[----:B------:R-:W-:Y:S05]  /*3430*/  BSYNC B6 ;  /* 0x0000000000067941 */ /* 0x000fea0003800000 */
.L_x_13471:
        /* <DEDUP_REMOVED lines=232> */
.L_x_13544:
        /* <DEDUP_REMOVED lines=19> */
.L_x_13548:
[----:B-1---5:R0:W5:Y:S01]  /*43f0*/  LDG.E.U8 R10, [R4.64] ;  /* 0x00000024040a7981 */ /* 0x022162000c1e1100 */
[----:B------:R-:W-:Y:S01]  /*4400*/  IMAD.MOV.U32 R11, RZ, RZ, RZ ;  /* 0x000000ffff0b7224 */ /* 0x000fe200078e00ff */
[----:B------:R-:W-:Y:S05]  /*4410*/  BRA `(.L_x_13550) ;  /* 0x00000d5000007947 */ /* 0x000fea0003800000 */
.L_x_13547:
        /* <DEDUP_REMOVED lines=8> */
.L_x_13552:
[----:B-1---5:R-:W2:Y:S02]  /*44a0*/  LDG.E R10, [R4.64] ;  /* 0x00000024040a7981 */ /* 0x022ea4000c1e1900 */
[----:B--2---:R-:W-:Y:S01]  /*44b0*/  SHF.R.S32.HI R11, RZ, 0x1f, R10 ;  /* 0x0000001fff0b7819 */ /* 0x004fe2000001140a */
[----:B------:R-:W-:Y:S05]  /*44c0*/  BRA `(.L_x_13550) ;  /* 0x00000ca000007947 */ /* 0x000fea0003800000 */
.L_x_13551:
[----:B-1---5:R-:W2:Y:S02]  /*44d0*/  LDG.E.S16 R10, [R4.64] ;  /* 0x00000024040a7981 */ /* 0x022ea4000c1e1700 */
[----:B--2---:R-:W-:Y:S01]  /*44e0*/  SHF.R.S32.HI R11, RZ, 0x1f, R10 ;  /* 0x0000001fff0b7819 */ /* 0x004fe2000001140a */
[----:B------:R-:W-:Y:S05]  /*44f0*/  BRA `(.L_x_13550) ;  /* 0x00000c7000007947 */ /* 0x000fea0003800000 */
.L_x_13546:
        /* <DEDUP_REMOVED lines=9> */
.L_x_13554:
[----:B------:R-:W2:Y:S02]  /*4590*/  LDG.E.U16 R4, [R4.64] ;  /* 0x0000002404047981 */ /* 0x000ea4000c1e1500 */
[----:B-12--5:R-:W-:-:S06]  /*45a0*/  HADD2.F32 R10, -RZ, R4.H0_H0 ;  /* 0x20000004ff0a7230 */ /* 0x026fcc0000004100 */
[----:B------:R-:W0:Y:S01]  /*45b0*/  F2I.S64.TRUNC R10, R10 ;  /* 0x0000000a000a7311 */ /* 0x000e22000020d900 */
[----:B------:R-:W-:Y:S05]  /*45c0*/  BRA `(.L_x_13550) ;  /* 0x00000ba000007947 */ /* 0x000fea0003800000 */
.L_x_13553:
        /* <DEDUP_REMOVED lines=9> */
.L_x_13556:
[----:B------:R-:W2:Y:S02]  /*4660*/  LDG.E.U16 R4, [R4.64] ;  /* 0x0000002404047981 */ /* 0x000ea4000c1e1500 */
[----:B-12--5:R-:W-:-:S06]  /*4670*/  HADD2.F32 R10, -RZ, R4.H0_H0 ;  /* 0x20000004ff0a7230 */ /* 0x026fcc0000004100 */
[----:B------:R-:W0:Y:S01]  /*4680*/  F2I.S64.TRUNC R10, R10 ;  /* 0x0000000a000a7311 */ /* 0x000e22000020d900 */
[----:B------:R-:W-:Y:S05]  /*4690*/  BRA `(.L_x_13550) ;  /* 0x00000ad000007947 */ /* 0x000fea0003800000 */
.L_x_13555:
[----:B------:R-:W2:Y:S02]  /*46a0*/  LDG.E.64 R4, [R4.64] ;  /* 0x0000002404047981 */ /* 0x000ea4000c1e1b00 */
[----:B-12--5:R0:W1:Y:S01]  /*46b0*/  F2I.S64.F64.TRUNC R10, R4 ;  /* 0x00000004000a7311 */ /* 0x026062000030d900 */
[----:B------:R-:W-:Y:S05]  /*46c0*/  BRA `(.L_x_13550) ;  /* 0x00000aa000007947 */ /* 0x000fea0003800000 */
.L_x_13545:
        /* <DEDUP_REMOVED lines=13> */
.L_x_13559:
[----:B------:R-:W2:Y:S02]  /*47a0*/  LDG.E.64 R4, [R4.64] ;  /* 0x0000002404047981 */ /* 0x000ea4000c1e1b00 */
[----:B-12--5:R0:W1:Y:S01]  /*47b0*/  F2I.S64.F64.TRUNC R10, R4 ;  /* 0x00000004000a7311 */ /* 0x026062000030d900 */
[----:B------:R-:W-:Y:S05]  /*47c0*/  BRA `(.L_x_13550) ;  /* 0x000009a000007947 */ /* 0x000fea0003800000 */
.L_x_13558:
        /* <DEDUP_REMOVED lines=27> */
.L_x_13561:
        /* <DEDUP_REMOVED lines=14> */
.L_x_13560:
[----:B-1---5:R-:W2:Y:S02]  /*4a60*/  LDG.E.U16 R10, [R4.64] ;  /* 0x00000024040a7981 */ /* 0x022ea4000c1e1500 */
[----:B--2---:R-:W-:-:S06]  /*4a70*/  PRMT R10, RZ, 0x5410, R10 ;  /* 0x00005410ff0a7816 */ /* 0x004fcc000000000a */
[----:B------:R-:W0:Y:S01]  /*4a80*/  F2I.S64.TRUNC R10, R10 ;  /* 0x0000000a000a7311 */ /* 0x000e22000020d900 */
[----:B------:R-:W-:Y:S05]  /*4a90*/  BRA `(.L_x_13550) ;  /* 0x000006d000007947 */ /* 0x000fea0003800000 */
.L_x_13557:
        /* <DEDUP_REMOVED lines=11> */
.L_x_13564:
        /* <DEDUP_REMOVED lines=21> */
.L_x_13568:
[----:B------:R-:W-:Y:S05]  /*4ca0*/  BSYNC B1 ;  /* 0x0000000000017941 */ /* 0x000fea0003800000 */
.L_x_13567:
[----:B------:R-:W-:Y:S01]  /*4cb0*/  IMAD.SHL.U32 R3, R3, 0x100000, RZ ;  /* 0x0010000003037824 */ /* 0x000fe200078e00ff */
[----:B------:R-:W-:-:S04]  /*4cc0*/  LEA R5, R0, 0x3b800000, 0x17 ;  /* 0x3b80000000057811 */ /* 0x000fc800078eb8ff */
[----:B------:R-:W-:Y:S02]  /*4cd0*/  LOP3.LUT R10, R5, R3, R10, 0xfe, !PT ;  /* 0x00000003050a7212 */ /* 0x000fe400078efe0a */
.L_x_13566:
[----:B------:R-:W-:Y:S05]  /*4ce0*/  BSYNC B0 ;  /* 0x0000000000007941 */ /* 0x000fea0003800000 */
.L_x_13565:
[----:B------:R-:W0:Y:S01]  /*4cf0*/  F2I.S64.TRUNC R10, R10 ;  /* 0x0000000a000a7311 */ /* 0x000e22000020d900 */
[----:B------:R-:W-:Y:S05]  /*4d00*/  BRA `(.L_x_13550) ;  /* 0x0000046000007947 */ /* 0x000fea0003800000 */
.L_x_13563:
        /* <DEDUP_REMOVED lines=21> */
.L_x_13572:
[----:B------:R-:W-:Y:S05]  /*4e60*/  BSYNC B1 ;  /* 0x0000000000017941 */ /* 0x000fea0003800000 */
.L_x_13571:
[----:B------:R-:W-:Y:S01]  /*4e70*/  IMAD.SHL.U32 R3, R3, 0x200000, RZ ;  /* 0x0020000003037824 */ /* 0x000fe200078e00ff */
[----:B------:R-:W-:-:S04]  /*4e80*/  LEA R5, R0, 0x37800000, 0x17 ;  /* 0x3780000000057811 */ /* 0x000fc800078eb8ff */
[----:B------:R-:W-:Y:S02]  /*4e90*/  LOP3.LUT R10, R5, R3, R10, 0xfe, !PT ;  /* 0x00000003050a7212 */ /* 0x000fe400078efe0a */
.L_x_13570:
[----:B------:R-:W-:Y:S05]  /*4ea0*/  BSYNC B0 ;  /* 0x0000000000007941 */ /* 0x000fea0003800000 */
.L_x_13569:
[----:B------:R-:W0:Y:S01]  /*4eb0*/  F2I.S64.TRUNC R10, R10 ;  /* 0x0000000a000a7311 */ /* 0x000e22000020d900 */
[----:B------:R-:W-:Y:S05]  /*4ec0*/  BRA `(.L_x_13550) ;  /* 0x000002a000007947 */ /* 0x000fea0003800000 */
.L_x_13562:
        /* <DEDUP_REMOVED lines=14> */
.L_x_13576:
[----:B------:R-:W-:Y:S05]  /*4fb0*/  BSYNC B0 ;  /* 0x0000000000007941 */ /* 0x000fea0003800000 */
.L_x_13575:
[----:B------:R-:W0:Y:S01]  /*4fc0*/  F2I.S64.TRUNC R10, R10 ;  /* 0x0000000a000a7311 */ /* 0x000e22000020d900 */
[----:B------:R-:W-:Y:S05]  /*4fd0*/  BRA `(.L_x_13550) ;  /* 0x0000019000007947 */ /* 0x000fea0003800000 */
.L_x_13549:
        /* <DEDUP_REMOVED lines=21> */
.L_x_13574:
[----:B-1---5:R0:W5:Y:S01]  /*5130*/  LDG.E.64 R10, [R4.64] ;  /* 0x00000024040a7981 */ /* 0x022162000c1e1b00 */
[----:B------:R-:W-:Y:S05]  /*5140*/  BRA `(.L_x_13550) ;  /* 0x0000002000007947 */ /* 0x000fea0003800000 */
.L_x_13573:
[----:B-1---5:R0:W5:Y:S01]  /*5150*/  LDG.E R10, [R4.64] ;  /* 0x00000024040a7981 */ /* 0x022162000c1e1900 */
[----:B------:R-:W-:-:S03]  /*5160*/  IMAD.MOV.U32 R11, RZ, RZ, RZ ;  /* 0x000000ffff0b7224 */ /* 0x000fc600078e00ff */
.L_x_13550:
        /* <DEDUP_REMOVED lines=42> */
.L_x_13579:
        /* <DEDUP_REMOVED lines=45> */
.L_x_13578:
        /* <DEDUP_REMOVED lines=45> */
.L_x_13577:
        /* <DEDUP_REMOVED lines=15> */
.L_x_13583:
[----:B------:R0:W-:Y:S01]  /*5aa0*/  STG.E.U8 [R16.64], R34 ;  /* 0x0000002210007986 */ /* 0x0001e2000c101124 */
[----:B------:R-:W-:Y:S05]  /*5ab0*/  BRA `(.L_x_13585) ;  /* 0x00000d6000007947 */ /* 0x000fea0003800000 */
.L_x_13582:
        /* <DEDUP_REMOVED lines=8> */
.L_x_13587:
[----:B------:R0:W-:Y:S01]  /*5b40*/  STG.E [R16.64], R34 ;  /* 0x0000002210007986 */ /* 0x0001e2000c101924 */
[----:B------:R-:W-:Y:S05]  /*5b50*/  BRA `(.L_x_13585) ;  /* 0x00000cc000007947 */ /* 0x000fea0003800000 */
.L_x_13586:
[----:B------:R0:W-:Y:S01]  /*5b60*/  STG.E.U16 [R16.64], R34 ;  /* 0x0000002210007986 */ /* 0x0001e2000c101524 */
[----:B------:R-:W-:Y:S05]  /*5b70*/  BRA `(.L_x_13585) ;  /* 0x00000ca000007947 */ /* 0x000fea0003800000 */
.L_x_13581:
        /* <DEDUP_REMOVED lines=9> */
.L_x_13589:
[----:B------:R-:W0:Y:S02]  /*5c10*/  I2F.S64 R0, R34 ;  /* 0x0000002200007312 */ /* 0x000e240000301400 */
[----:B0-----:R-:W-:-:S05]  /*5c20*/  F2FP.PACK_AB R0, RZ, R0 ;  /* 0x00000000ff00723e */ /* 0x001fca00000000ff */
[----:B------:R0:W-:Y:S01]  /*5c30*/  STG.E.U16 [R16.64], R0 ;  /* 0x0000000010007986 */ /* 0x0001e2000c101524 */
[----:B------:R-:W-:Y:S05]  /*5c40*/  BRA `(.L_x_13585) ;  /* 0x00000bd000007947 */ /* 0x000fea0003800000 */
.L_x_13588:
        /* <DEDUP_REMOVED lines=10> */
.L_x_13591:
[----:B------:R-:W0:Y:S02]  /*5cf0*/  I2F.S64 R34, R34 ;  /* 0x0000002200227312 */ /* 0x000e240000301400 */
[----:B0-----:R-:W-:-:S04]  /*5d00*/  F2FP.PACK_AB R3, RZ, R34 ;  /* 0x00000022ff03723e */ /* 0x001fc800000000ff */
[----:B------:R-:W-:-:S05]  /*5d10*/  PRMT R3, R3, 0x5410, RZ ;  /* 0x0000541003037816 */ /* 0x000fca00000000ff */
[----:B------:R0:W-:Y:S01]  /*5d20*/  STG.E [R16.64], R3 ;  /* 0x0000000310007986 */ /* 0x0001e2000c101924 */
[----:B------:R-:W-:Y:S05]  /*5d30*/  BRA `(.L_x_13585) ;  /* 0x00000ae000007947 */ /* 0x000fea0003800000 */
.L_x_13590:
[----:B------:R-:W0:Y:S02]  /*5d40*/  I2F.F64.S64 R4, R34 ;  /* 0x0000002200047312 */ /* 0x000e240000301c00 */
[----:B0-----:R0:W-:Y:S01]  /*5d50*/  STG.E.64 [R16.64], R4 ;  /* 0x0000000410007986 */ /* 0x0011e2000c101b24 */
[----:B------:R-:W-:Y:S05]  /*5d60*/  BRA `(.L_x_13585) ;  /* 0x00000ab000007947 */ /* 0x000fea0003800000 */
.L_x_13580:
        /* <DEDUP_REMOVED lines=13> */
.L_x_13594:
[----:B------:R-:W0:Y:S01]  /*5e40*/  I2F.F64.S64 R4, R34 ;  /* 0x0000002200047312 */ /* 0x000e220000301c00 */
[----:B------:R-:W-:-:S05]  /*5e50*/  CS2R R6, SRZ ;  /* 0x0000000000067805 */ /* 0x000fca000001ff00 */
[----:B0-----:R0:W-:Y:S01]  /*5e60*/  STG.E.128 [R16.64], R4 ;  /* 0x0000000410007986 */ /* 0x0011e2000c101d24 */
[----:B------:R-:W-:Y:S05]  /*5e70*/  BRA `(.L_x_13585) ;  /* 0x000009a000007947 */ /* 0x000fea0003800000 */
.L_x_13593:
        /* <DEDUP_REMOVED lines=21> */
.L_x_13598:
[----:B------:R-:W-:Y:S05]  /*5fd0*/  BSYNC B0 ;  /* 0x0000000000007941 */ /* 0x000fea0003800000 */
.L_x_13597:
[----:B------:R-:W-:-:S05]  /*5fe0*/  LOP3.LUT R5, R0, R5, RZ, 0xfc, !PT ;  /* 0x0000000500057212 */ /* 0x000fca00078efcff */
[----:B------:R0:W-:Y:S01]  /*5ff0*/  STG.E.U8 [R16.64], R5 ;  /* 0x0000000510007986 */ /* 0x0001e2000c101124 */
[----:B------:R-:W-:Y:S05]  /*6000*/  BRA `(.L_x_13585) ;  /* 0x0000081000007947 */ /* 0x000fea0003800000 */
.L_x_13596:
        /* <DEDUP_REMOVED lines=13> */
.L_x_13600:
[----:B------:R-:W-:Y:S01]  /*60e0*/  IMAD.MOV.U32 R0, RZ, RZ, 0x7f ;  /* 0x0000007fff007424 */ /* 0x000fe200078e00ff */
[----:B------:R-:W-:-:S04]  /*60f0*/  ISETP.GT.U32.AND P0, PT, R3, 0x7f800000, PT ;  /* 0x7f8000000300780c */ /* 0x000fc80003f04070 */
[----:B------:R-:W-:-:S04]  /*6100*/  SEL R0, R0, 0x7c, P0 ;  /* 0x0000007c00007807 */ /* 0x000fc80000000000 */
.L_x_13601:
[----:B------:R-:W-:Y:S05]  /*6110*/  BSYNC B0 ;  /* 0x0000000000007941 */ /* 0x000fea0003800000 */
.L_x_13599:
[----:B------:R-:W-:-:S04]  /*6120*/  LOP3.LUT R3, R35, 0x80000000, RZ, 0xc0, !PT ;  /* 0x8000000023037812 */ /* 0x000fc800078ec0ff */
[----:B------:R-:W-:-:S04]  /*6130*/  SHF.R.U32.HI R3, RZ, 0x18, R3 ;  /* 0x00000018ff037819 */ /* 0x000fc80000011603 */
[----:B------:R-:W-:-:S05]  /*6140*/  LOP3.LUT R3, R0, R3, RZ, 0xfc, !PT ;  /* 0x0000000300037212 */ /* 0x000fca00078efcff */
[----:B------:R0:W-:Y:S01]  /*6150*/  STG.E.U8 [R16.64], R3 ;  /* 0x0000000310007986 */ /* 0x0001e2000c101124 */
[----:B------:R-:W-:Y:S05]  /*6160*/  BRA `(.L_x_13585) ;  /* 0x000006b000007947 */ /* 0x000fea0003800000 */
.L_x_13595:
[----:B------:R-:W0:Y:S02]  /*6170*/  I2F.S64 R0, R34 ;  /* 0x0000002200007312 */ /* 0x000e240000301400 */
[----:B0-----:R-:W-:-:S05]  /*6180*/  F2FP.BF16.PACK_AB R0, RZ, R0 ;  /* 0x00000000ff00723e */ /* 0x001fca00000010ff */
[----:B------:R0:W-:Y:S01]  /*6190*/  STG.E.U16 [R16.64], R0 ;  /* 0x0000000010007986 */ /* 0x0001e2000c101524 */
[----:B------:R-:W-:Y:S05]  /*61a0*/  BRA `(.L_x_13585) ;  /* 0x0000067000007947 */ /* 0x000fea0003800000 */
.L_x_13592:
        /* <DEDUP_REMOVED lines=10> */
.L_x_13604:
        /* <DEDUP_REMOVED lines=17> */
.L_x_13607:
[----:B------:R-:W-:-:S04]  /*6360*/  LOP3.LUT R3, R35, 0x80000000, RZ, 0xc0, !PT ;  /* 0x8000000023037812 */ /* 0x000fc800078ec0ff */
[----:B------:R-:W-:-:S04]  /*6370*/  SHF.R.U32.HI R3, RZ, 0x18, R3 ;  /* 0x00000018ff037819 */ /* 0x000fc80000011603 */
[----:B------:R-:W-:-:S04]  /*6380*/  LOP3.LUT R0, R0, R3, RZ, 0xfc, !PT ;  /* 0x0000000300007212 */ /* 0x000fc800078efcff */
[----:B------:R-:W-:Y:S02]  /*6390*/  PRMT R8, R0, 0x7610, R8 ;  /* 0x0000761000087816 */ /* 0x000fe40000000008 */
.L_x_13606:
[----:B------:R-:W-:Y:S05]  /*63a0*/  BSYNC B0 ;  /* 0x0000000000007941 */ /* 0x000fea0003800000 */
.L_x_13605:
[----:B------:R0:W-:Y:S01]  /*63b0*/  STG.E.U8 [R16.64], R8 ;  /* 0x0000000810007986 */ /* 0x0001e2000c101124 */
[----:B------:R-:W-:Y:S05]  /*63c0*/  BRA `(.L_x_13585) ;  /* 0x0000045000007947 */ /* 0x000fea0003800000 */
.L_x_13603:
        /* <DEDUP_REMOVED lines=17> */
.L_x_13610:
[----:B------:R-:W-:-:S04]  /*64e0*/  LOP3.LUT R3, R35, 0x80000000, RZ, 0xc0, !PT ;  /* 0x8000000023037812 */ /* 0x000fc800078ec0ff */
[----:B------:R-:W-:-:S04]  /*64f0*/  SHF.R.U32.HI R3, RZ, 0x18, R3 ;  /* 0x00000018ff037819 */ /* 0x000fc80000011603 */
[----:B------:R-:W-:-:S04]  /*6500*/  LOP3.LUT R0, R0, R3, RZ, 0xfc, !PT ;  /* 0x0000000300007212 */ /* 0x000fc800078efcff */
[----:B------:R-:W-:Y:S02]  /*6510*/  PRMT R8, R0, 0x7610, R8 ;  /* 0x0000761000087816 */ /* 0x000fe40000000008 */
.L_x_13609:
[----:B------:R-:W-:Y:S05]  /*6520*/  BSYNC B0 ;  /* 0x0000000000007941 */ /* 0x000fea0003800000 */
.L_x_13608:
[----:B------:R0:W-:Y:S01]  /*6530*/  STG.E.U8 [R16.64], R8 ;  /* 0x0000000810007986 */ /* 0x0001e2000c101124 */
[----:B------:R-:W-:Y:S05]  /*6540*/  BRA `(.L_x_13585) ;  /* 0x000002d000007947 */ /* 0x000fea0003800000 */
.L_x_13602:
        /* <DEDUP_REMOVED lines=22> */
.L_x_13584:
        /* <DEDUP_REMOVED lines=20> */
.L_x_13612:
[----:B------:R0:W-:Y:S01]  /*67f0*/  STG.E.64 [R16.64], R34 ;  /* 0x0000002210007986 */ /* 0x0001e2000c101b24 */
[----:B------:R-:W-:Y:S05]  /*6800*/  BRA `(.L_x_13585) ;  /* 0x0000001000007947 */ /* 0x000fea0003800000 */
.L_x_13611:
[----:B------:R0:W-:Y:S02]  /*6810*/  STG.E [R16.64], R34 ;  /* 0x0000002210007986 */ /* 0x0001e4000c101924 */
.L_x_13585:
        /* <DEDUP_REMOVED lines=232> */
.L_x_13613:
        /* <DEDUP_REMOVED lines=19> */
.L_x_13617:
[----:B-1---5:R0:W5:Y:S01]  /*77d0*/  LDG.E.U8 R10, [R4.64] ;  /* 0x00000024040a7981 */ /* 0x022162000c1e1100 */
[----:B------:R-:W-:Y:S01]  /*77e0*/  IMAD.MOV.U32 R11, RZ, RZ, RZ ;  /* 0x000000ffff0b7224 */ /* 0x000fe200078e00ff */
[----:B------:R-:W-:Y:S05]  /*77f0*/  BRA `(.L_x_13619) ;  /* 0x00000d5000007947 */ /* 0x000fea0003800000 */
.L_x_13616:
        /* <DEDUP_REMOVED lines=8> */
.L_x_13621:
[----:B-1---5:R-:W2:Y:S02]  /*7880*/  LDG.E R10, [R4.64] ;  /* 0x00000024040a7981 */ /* 0x022ea4000c1e1900 */
[----:B--2---:R-:W-:Y:S01]  /*7890*/  SHF.R.S32.HI R11, RZ, 0x1f, R10 ;  /* 0x0000001fff0b7819 */ /* 0x004fe2000001140a */
[----:B------:R-:W-:Y:S05]  /*78a0*/  BRA `(.L_x_13619) ;  /* 0x00000ca000007947 */ /* 0x000fea0003800000 */
.L_x_13620:
[----:B-1---5:R-:W2:Y:S02]  /*78b0*/  LDG.E.S16 R10, [R4.64] ;  /* 0x00000024040a7981 */ /* 0x022ea4000c1e1700 */
[----:B--2---:R-:W-:Y:S01]  /*78c0*/  SHF.R.S32.HI R11, RZ, 0x1f, R10 ;  /* 0x0000001fff0b7819 */ /* 0x004fe2000001140a */
[----:B------:R-:W-:Y:S05]  /*78d0*/  BRA `(.L_x_13619) ;  /* 0x00000c7000007947 */ /* 0x000fea0003800000 */
.L_x_13615:
        /* <DEDUP_REMOVED lines=9> */
.L_x_13623:
[----:B------:R-:W2:Y:S02]  /*7970*/  LDG.E.U16 R4, [R4.64] ;  /* 0x0000002404047981 */ /* 0x000ea4000c1e1500 */
[----:B-12--5:R-:W-:-:S06]  /*7980*/  HADD2.F32 R10, -RZ, R4.H0_H0 ;  /* 0x20000004ff0a7230 */ /* 0x026fcc0000004100 */
[----:B------:R-:W0:Y:S01]  /*7990*/  F2I.S64.TRUNC R10, R10 ;  /* 0x0000000a000a7311 */ /* 0x000e22000020d900 */
[----:B------:R-:W-:Y:S05]  /*79a0*/  BRA `(.L_x_13619) ;  /* 0x00000ba000007947 */ /* 0x000fea0003800000 */
.L_x_13622:
        /* <DEDUP_REMOVED lines=9> */
.L_x_13625:
[----:B------:R-:W2:Y:S02]  /*7a40*/  LDG.E.U16 R4, [R4.64] ;  /* 0x0000002404047981 */ /* 0x000ea4000c1e1500 */
[----:B-12--5:R-:W-:-:S06]  /*7a50*/  HADD2.F32 R10, -RZ, R4.H0_H0 ;  /* 0x20000004ff0a7230 */ /* 0x026fcc0000004100 */
[----:B------:R-:W0:Y:S01]  /*7a60*/  F2I.S64.TRUNC R10, R10 ;  /* 0x0000000a000a7311 */ /* 0x000e22000020d900 */
[----:B------:R-:W-:Y:S05]  /*7a70*/  BRA `(.L_x_13619) ;  /* 0x00000ad000007947 */ /* 0x000fea0003800000 */
.L_x_13624:
[----:B------:R-:W2:Y:S02]  /*7a80*/  LDG.E.64 R4, [R4.64] ;  /* 0x0000002404047981 */ /* 0x000ea4000c1e1b00 */
[----:B-12--5:R0:W1:Y:S01]  /*7a90*/  F2I.S64.F64.TRUNC R10, R4 ;  /* 0x00000004000a7311 */ /* 0x026062000030d900 */
[----:B------:R-:W-:Y:S05]  /*7aa0*/  BRA `(.L_x_13619) ;  /* 0x00000aa000007947 */ /* 0x000fea0003800000 */
.L_x_13614:
        /* <DEDUP_REMOVED lines=13> */
.L_x_13628:
[----:B------:R-:W2:Y:S02]  /*7b80*/  LDG.E.64 R4, [R4.64] ;  /* 0x0000002404047981 */ /* 0x000ea4000c1e1b00 */
[----:B-12--5:R0:W1:Y:S01]  /*7b90*/  F2I.S64.F64.TRUNC R10, R4 ;  /* 0x00000004000a7311 */ /* 0x026062000030d900 */
[----:B------:R-:W-:Y:S05]  /*7ba0*/  BRA `(.L_x_13619) ;  /* 0x000009a000007947 */ /* 0x000fea0003800000 */
.L_x_13627:
        /* <DEDUP_REMOVED lines=27> */
.L_x_13630:
        /* <DEDUP_REMOVED lines=14> */
.L_x_13629:
[----:B-1---5:R-:W2:Y:S02]  /*7e40*/  LDG.E.U16 R10, [R4.64] ;  /* 0x00000024040a7981 */ /* 0x022ea4000c1e1500 */
[----:B--2---:R-:W-:-:S06]  /*7e50*/  PRMT R10, RZ, 0x5410, R10 ;  /* 0x00005410ff0a7816 */ /* 0x004fcc000000000a */
[----:B------:R-:W0:Y:S01]  /*7e60*/  F2I.S64.TRUNC R10, R10 ;  /* 0x0000000a000a7311 */ /* 0x000e22000020d900 */
[----:B------:R-:W-:Y:S05]  /*7e70*/  BRA `(.L_x_13619) ;  /* 0x000006d000007947 */ /* 0x000fea0003800000 */
.L_x_13626:
        /* <DEDUP_REMOVED lines=11> */
.L_x_13633:
        /* <DEDUP_REMOVED lines=21> */
.L_x_13637:
[----:B------:R-:W-:Y:S05]  /*8080*/  BSYNC B1 ;  /* 0x0000000000017941 */ /* 0x000fea0003800000 */
.L_x_13636:
[----:B------:R-:W-:Y:S01]  /*8090*/  IMAD.SHL.U32 R3, R3, 0x100000, RZ ;  /* 0x0010000003037824 */ /* 0x000fe200078e00ff */
[----:B------:R-:W-:-:S04]  /*80a0*/  LEA R5, R0, 0x3b800000, 0x17 ;  /* 0x3b80000000057811 */ /* 0x000fc800078eb8ff */
[----:B------:R-:W-:Y:S02]  /*80b0*/  LOP3.LUT R10, R5, R3, R10, 0xfe, !PT ;  /* 0x00000003050a7212 */ /* 0x000fe400078efe0a */
.L_x_13635:
[----:B------:R-:W-:Y:S05]  /*80c0*/  BSYNC B0 ;  /* 0x0000000000007941 */ /* 0x000fea0003800000 */
.L_x_13634:
[----:B------:R-:W0:Y:S01]  /*80d0*/  F2I.S64.TRUNC R10, R10 ;  /* 0x0000000a000a7311 */ /* 0x000e22000020d900 */
[----:B------:R-:W-:Y:S05]  /*80e0*/  BRA `(.L_x_13619) ;  /* 0x0000046000007947 */ /* 0x000fea0003800000 */
.L_x_13632:
        /* <DEDUP_REMOVED lines=21> */
.L_x_13641:
[----:B------:R-:W-:Y:S05]  /*8240*/  BSYNC B1 ;  /* 0x0000000000017941 */ /* 0x000fea0003800000 */
.L_x_13640:
[----:B------:R-:W-:Y:S01]  /*8250*/  IMAD.SHL.U32 R3, R3, 0x200000, RZ ;  /* 0x0020000003037824 */ /* 0x000fe200078e00ff */
[----:B------:R-:W-:-:S04]  /*8260*/  LEA R5, R0, 0x37800000, 0x17 ;  /* 0x3780000000057811 */ /* 0x000fc800078eb8ff */
[----:B------:R-:W-:Y:S02]  /*8270*/  LOP3.LUT R10, R5, R3, R10, 0xfe, !PT ;  /* 0x00000003050a7212 */ /* 0x000fe400078efe0a */
.L_x_13639:
[----:B------:R-:W-:Y:S05]  /*8280*/  BSYNC B0 ;  /* 0x0000000000007941 */ /* 0x000fea0003800000 */
.L_x_13638:
[----:B------:R-:W0:Y:S01]  /*8290*/  F2I.S64.TRUNC R10, R10 ;  /* 0x0000000a000a7311 */ /* 0x000e22000020d900 */
[----:B------:R-:W-:Y:S05]  /*82a0*/  BRA `(.L_x_13619) ;  /* 0x000002a000007947 */ /* 0x000fea0003800000 */
.L_x_13631:
        /* <DEDUP_REMOVED lines=14> */
.L_x_13645:
[----:B------:R-:W-:Y:S05]  /*8390*/  BSYNC B0 ;  /* 0x0000000000007941 */ /* 0x000fea0003800000 */
.L_x_13644:
[----:B------:R-:W0:Y:S01]  /*83a0*/  F2I.S64.TRUNC R10, R10 ;  /* 0x0000000a000a7311 */ /* 0x000e22000020d900 */
[----:B------:R-:W-:Y:S05]  /*83b0*/  BRA `(.L_x_13619) ;  /* 0x0000019000007947 */ /* 0x000fea0003800000 */
.L_x_13618:
        /* <DEDUP_REMOVED lines=21> */
.L_x_13643:
[----:B-1---5:R0:W5:Y:S01]  /*8510*/  LDG.E.64 R10, [R4.64] ;  /* 0x00000024040a7981 */ /* 0x022162000c1e1b00 */
[----:B------:R-:W-:Y:S05]  /*8520*/  BRA `(.L_x_13619) ;  /* 0x0000002000007947 */ /* 0x000fea0003800000 */
.L_x_13642:
[----:B-1---5:R0:W5:Y:S01]  /*8530*/  LDG.E R10, [R4.64] ;  /* 0x00000024040a7981 */ /* 0x022162000c1e1900 */
[----:B------:R-:W-:-:S03]  /*8540*/  IMAD.MOV.U32 R11, RZ, RZ, RZ ;  /* 0x000000ffff0b7224 */ /* 0x000fc600078e00ff */
.L_x_13619:
        /* <DEDUP_REMOVED lines=42> */
.L_x_13648:
        /* <DEDUP_REMOVED lines=45> */
.L_x_13647:
        /* <DEDUP_REMOVED lines=45> */
.L_x_13646:
        /* <DEDUP_REMOVED lines=15> */
.L_x_13652:
[----:B------:R0:W-:Y:S01]  /*8e80*/  STG.E.U8 [R16.64], R34 ;  /* 0x0000002210007986 */ /* 0x0001e2000c101124 */
[----:B------:R-:W-:Y:S05]  /*8e90*/  BRA `(.L_x_13654) ;  /* 0x00000d6000007947 */ /* 0x000fea0003800000 */
.L_x_13651:
        /* <DEDUP_REMOVED lines=8> */
.L_x_13656:
[----:B------:R0:W-:Y:S01]  /*8f20*/  STG.E [R16.64], R34 ;  /* 0x0000002210007986 */ /* 0x0001e2000c101924 */
[----:B------:R-:W-:Y:S05]  /*8f30*/  BRA `(.L_x_13654) ;  /* 0x00000cc000007947 */ /* 0x000fea0003800000 */
.L_x_13655:
[----:B------:R0:W-:Y:S01]  /*8f40*/  STG.E.U16 [R16.64], R34 ;  /* 0x0000002210007986 */ /* 0x0001e2000c101524 */
[----:B------:R-:W-:Y:S05]  /*8f50*/  BRA `(.L_x_13654) ;  /* 0x00000ca000007947 */ /* 0x000fea0003800000 */
.L_x_13650:
        /* <DEDUP_REMOVED lines=9> */
.L_x_13658:
[----:B------:R-:W0:Y:S02]  /*8ff0*/  I2F.S64 R0, R34 ;  /* 0x0000002200007312 */ /* 0x000e240000301400 */
[----:B0-----:R-:W-:-:S05]  /*9000*/  F2FP.PACK_AB R0, RZ, R0 ;  /* 0x00000000ff00723e */ /* 0x001fca00000000ff */
[----:B------:R0:W-:Y:S01]  /*9010*/  STG.E.U16 [R16.64], R0 ;  /* 0x0000000010007986 */ /* 0x0001e2000c101524 */
[----:B------:R-:W-:Y:S05]  /*9020*/  BRA `(.L_x_13654) ;  /* 0x00000bd000007947 */ /* 0x000fea0003800000 */
.L_x_13657:
        /* <DEDUP_REMOVED lines=10> */
.L_x_13660:
[----:B------:R-:W0:Y:S02]  /*90d0*/  I2F.S64 R34, R34 ;  /* 0x0000002200227312 */ /* 0x000e240000301400 */
[----:B0-----:R-:W-:-:S04]  /*90e0*/  F2FP.PACK_AB R3, RZ, R34 ;  /* 0x00000022ff03723e */ /* 0x001fc800000000ff */
[----:B------:R-:W-:-:S05]  /*90f0*/  PRMT R3, R3, 0x5410, RZ ;  /* 0x0000541003037816 */ /* 0x000fca00000000ff */
[----:B------:R0:W-:Y:S01]  /*9100*/  STG.E [R16.64], R3 ;  /* 0x0000000310007986 */ /* 0x0001e2000c101924 */
[----:B------:R-:W-:Y:S05]  /*9110*/  BRA `(.L_x_13654) ;  /* 0x00000ae000007947 */ /* 0x000fea0003800000 */
.L_x_13659:
[----:B------:R-:W0:Y:S02]  /*9120*/  I2F.F64.S64 R4, R34 ;  /* 0x0000002200047312 */ /* 0x000e240000301c00 */
[----:B0-----:R0:W-:Y:S01]  /*9130*/  STG.E.64 [R16.64], R4 ;  /* 0x0000000410007986 */ /* 0x0011e2000c101b24 */
[----:B------:R-:W-:Y:S05]  /*9140*/  BRA `(.L_x_13654) ;  /* 0x00000ab000007947 */ /* 0x000fea0003800000 */
.L_x_13649:
        /* <DEDUP_REMOVED lines=13> */
.L_x_13663:
[----:B------:R-:W0:Y:S01]  /*9220*/  I2F.F64.S64 R4, R34 ;  /* 0x0000002200047312 */ /* 0x000e220000301c00 */
[----:B------:R-:W-:-:S05]  /*9230*/  CS2R R6, SRZ ;  /* 0x0000000000067805 */ /* 0x000fca000001ff00 */
[----:B0-----:R0:W-:Y:S01]  /*9240*/  STG.E.128 [R16.64], R4 ;  /* 0x0000000410007986 */ /* 0x0011e2000c101d24 */
[----:B------:R-:W-:Y:S05]  /*9250*/  BRA `(.L_x_13654) ;  /* 0x000009a000007947 */ /* 0x000fea0003800000 */
.L_x_13662:
        /* <DEDUP_REMOVED lines=21> */
.L_x_13667:
[----:B------:R-:W-:Y:S05]  /*93b0*/  BSYNC B0 ;  /* 0x0000000000007941 */ /* 0x000fea0003800000 */
.L_x_13666:
[----:B------:R-:W-:-:S05]  /*93c0*/  LOP3.LUT R5, R0, R5, RZ, 0xfc, !PT ;  /* 0x0000000500057212 */ /* 0x000fca00078efcff */
[----:B------:R0:W-:Y:S01]  /*93d0*/  STG.E.U8 [R16.64], R5 ;  /* 0x0000000510007986 */ /* 0x0001e2000c101124 */
[----:B------:R-:W-:Y:S05]  /*93e0*/  BRA `(.L_x_13654) ;  /* 0x0000081000007947 */ /* 0x000fea0003800000 */
.L_x_13665:
        /* <DEDUP_REMOVED lines=13> */
.L_x_13669:
[----:B------:R-:W-:Y:S01]  /*94c0*/  IMAD.MOV.U32 R0, RZ, RZ, 0x7f ;  /* 0x0000007fff007424 */ /* 0x000fe200078e00ff */
[----:B------:R-:W-:-:S04]  /*94d0*/  ISETP.GT.U32.AND P0, PT, R3, 0x7f800000, PT ;  /* 0x7f8000000300780c */ /* 0x000fc80003f04070 */
[----:B------:R-:W-:-:S04]  /*94e0*/  SEL R0, R0, 0x7c, P0 ;  /* 0x0000007c00007807 */ /* 0x000fc80000000000 */
.L_x_13670:
[----:B------:R-:W-:Y:S05]  /*94f0*/  BSYNC B0 ;  /* 0x0000000000007941 */ /* 0x000fea0003800000 */
.L_x_13668:
[----:B------:R-:W-:-:S04]  /*9500*/  LOP3.LUT R3, R35, 0x80000000, RZ, 0xc0, !PT ;  /* 0x8000000023037812 */ /* 0x000fc800078ec0ff */
[----:B------:R-:W-:-:S04]  /*9510*/  SHF.R.U32.HI R3, RZ, 0x18, R3 ;  /* 0x00000018ff037819 */ /* 0x000fc80000011603 */
[----:B------:R-:W-:-:S05]  /*9520*/  LOP3.LUT R3, R0, R3, RZ, 0xfc, !PT ;  /* 0x0000000300037212 */ /* 0x000fca00078efcff */
[----:B------:R0:W-:Y:S01]  /*9530*/  STG.E.U8 [R16.64], R3 ;  /* 0x0000000310007986 */ /* 0x0001e2000c101124 */
[----:B------:R-:W-:Y:S05]  /*9540*/  BRA `(.L_x_13654) ;  /* 0x000006b000007947 */ /* 0x000fea0003800000 */
.L_x_13664:
[----:B------:R-:W0:Y:S02]  /*9550*/  I2F.S64 R0, R34 ;  /* 0x0000002200007312 */ /* 0x000e240000301400 */
[----:B0-----:R-:W-:-:S05]  /*9560*/  F2FP.BF16.PACK_AB R0, RZ, R0 ;  /* 0x00000000ff00723e */ /* 0x001fca00000010ff */
[----:B------:R0:W-:Y:S01]  /*9570*/  STG.E.U16 [R16.64], R0 ;  /* 0x0000000010007986 */ /* 0x0001e2000c101524 */
[----:B------:R-:W-:Y:S05]  /*9580*/  BRA `(.L_x_13654) ;  /* 0x0000067000007947 */ /* 0x000fea0003800000 */
.L_x_13661:
        /* <DEDUP_REMOVED lines=10> */
.L_x_13673:
        /* <DEDUP_REMOVED lines=17> */
.L_x_13676:
[----:B------:R-:W-:-:S04]  /*9740*/  LOP3.LUT R3, R35, 0x80000000, RZ, 0xc0, !PT ;  /* 0x8000000023037812 */ /* 0x000fc800078ec0ff */
[----:B------:R-:W-:-:S04]  /*9750*/  SHF.R.U32.HI R3, RZ, 0x18, R3 ;  /* 0x00000018ff037819 */ /* 0x000fc80000011603 */
[----:B------:R-:W-:-:S04]  /*9760*/  LOP3.LUT R0, R0, R3, RZ, 0xfc, !PT ;  /* 0x0000000300007212 */ /* 0x000fc800078efcff */
[----:B------:R-:W-:Y:S02]  /*9770*/  PRMT R8, R0, 0x7610, R8 ;  /* 0x0000761000087816 */ /* 0x000fe40000000008 */
.L_x_13675:
[----:B------:R-:W-:Y:S05]  /*9780*/  BSYNC B0 ;  /* 0x0000000000007941 */ /* 0x000fea0003800000 */
.L_x_13674:
[----:B------:R0:W-:Y:S01]  /*9790*/  STG.E.U8 [R16.64], R8 ;  /* 0x0000000810007986 */ /* 0x0001e2000c101124 */
[----:B------:R-:W-:Y:S05]  /*97a0*/  BRA `(.L_x_13654) ;  /* 0x0000045000007947 */ /* 0x000fea0003800000 */
.L_x_13672:
        /* <DEDUP_REMOVED lines=17> */
.L_x_13679:
[----:B------:R-:W-:-:S04]  /*98c0*/  LOP3.LUT R3, R35, 0x80000000, RZ, 0xc0, !PT ;  /* 0x8000000023037812 */ /* 0x000fc800078ec0ff */
[----:B------:R-:W-:-:S04]  /*98d0*/  SHF.R.U32.HI R3, RZ, 0x18, R3 ;  /* 0x00000018ff037819 */ /* 0x000fc80000011603 */
[----:B------:R-:W-:-:S04]  /*98e0*/  LOP3.LUT R0, R0, R3, RZ, 0xfc, !PT ;  /* 0x0000000300007212 */ /* 0x000fc800078efcff */
[----:B------:R-:W-:Y:S02]  /*98f0*/  PRMT R8, R0, 0x7610, R8 ;  /* 0x0000761000087816 */ /* 0x000fe40000000008 */
.L_x_13678:
[----:B------:R-:W-:Y:S05]  /*9900*/  BSYNC B0 ;  /* 0x0000000000007941 */ /* 0x000fea0003800000 */
.L_x_13677:
[----:B------:R0:W-:Y:S01]  /*9910*/  STG.E.U8 [R16.64], R8 ;  /* 0x0000000810007986 */ /* 0x0001e2000c101124 */
[----:B------:R-:W-:Y:S05]  /*9920*/  BRA `(.L_x_13654) ;  /* 0x000002d000007947 */ /* 0x000fea0003800000 */
.L_x_13671:
        /* <DEDUP_REMOVED lines=22> */
.L_x_13653:
        /* <DEDUP_REMOVED lines=20> */
.L_x_13681:
[----:B------:R0:W-:Y:S01]  /*9bd0*/  STG.E.64 [R16.64], R34 ;  /* 0x0000002210007986 */ /* 0x0001e2000c101b24 */
[----:B------:R-:W-:Y:S05]  /*9be0*/  BRA `(.L_x_13654) ;  /* 0x0000001000007947 */ /* 0x000fea0003800000 */
.L_x_13680:
[----:B------:R0:W-:Y:S02]  /*9bf0*/  STG.E [R16.64], R34 ;  /* 0x0000002210007986 */ /* 0x0001e4000c101924 */
.L_x_13654:
[----:B------:R-:W-:Y:S02]  /*9c00*/  IADD3 R2, R2, 0x80, RZ ;  /* 0x0000008002027810 */ /* 0x000fe40007ffe0ff */
.L_x_13543:
[----:B------:R-:W-:Y:S05]  /*9c10*/  BSYNC B6 ;  /* 0x0000000000067941 */ /* 0x000fea0003800000 */
.L_x_13542:
        /* <DEDUP_REMOVED lines=231> */
.L_x_13682:
        /* <DEDUP_REMOVED lines=19> */
.L_x_13686:
[----:B------:R0:W5:Y:S01]  /*abc0*/  LDG.E.U8 R8, [R2.64] ;  /* 0x0000002402087981 */ /* 0x000162000c1e1100 */
[----:B------:R-:W-:Y:S01]  /*abd0*/  IMAD.MOV.U32 R9, RZ, RZ, RZ ;  /* 0x000000ffff097224 */ /* 0x000fe200078e00ff */
[----:B------:R-:W-:Y:S05]  /*abe0*/  BRA `(.L_x_13688) ;  /* 0x00000d5000007947 */ /* 0x000fea0003800000 */
.L_x_13685:
        /* <DEDUP_REMOVED lines=8> */
.L_x_13690:
[----:B------:R-:W2:Y:S02]  /*ac70*/  LDG.E R8, [R2.64] ;  /* 0x0000002402087981 */ /* 0x000ea4000c1e1900 */
[----:B--2---:R-:W-:Y:S01]  /*ac80*/  SHF.R.S32.HI R9, RZ, 0x1f, R8 ;  /* 0x0000001fff097819 */ /* 0x004fe20000011408 */
[----:B------:R-:W-:Y:S05]  /*ac90*/  BRA `(.L_x_13688) ;  /* 0x00000ca000007947 */ /* 0x000fea0003800000 */
.L_x_13689:
[----:B------:R-:W2:Y:S02]  /*aca0*/  LDG.E.S16 R8, [R2.64] ;  /* 0x0000002402087981 */ /* 0x000ea4000c1e1700 */
[----:B--2---:R-:W-:Y:S01]  /*acb0*/  SHF.R.S32.HI R9, RZ, 0x1f, R8 ;  /* 0x0000001fff097819 */ /* 0x004fe20000011408 */
[----:B------:R-:W-:Y:S05]  /*acc0*/  BRA `(.L_x_13688) ;  /* 0x00000c7000007947 */ /* 0x000fea0003800000 */
.L_x_13684:
        /* <DEDUP_REMOVED lines=9> */
.L_x_13692:
[----:B------:R-:W2:Y:S02]  /*ad60*/  LDG.E.U16 R2, [R2.64] ;  /* 0x0000002402027981 */ /* 0x000ea4000c1e1500 */
[----:B--2---:R-:W-:-:S06]  /*ad70*/  HADD2.F32 R8, -RZ, R2.H0_H0 ;  /* 0x20000002ff087230 */ /* 0x004fcc0000004100 */
[----:B------:R-:W0:Y:S01]  /*ad80*/  F2I.S64.TRUNC R8, R8 ;  /* 0x0000000800087311 */ /* 0x000e22000020d900 */
[----:B------:R-:W-:Y:S05]  /*ad90*/  BRA `(.L_x_13688) ;  /* 0x00000ba000007947 */ /* 0x000fea0003800000 */
.L_x_13691:
        /* <DEDUP_REMOVED lines=9> */
.L_x_13694:
[----:B------:R-:W2:Y:S02]  /*ae30*/  LDG.E.U16 R2, [R2.64] ;  /* 0x0000002402027981 */ /* 0x000ea4000c1e1500 */
[----:B--2---:R-:W-:-:S06]  /*ae40*/  HADD2.F32 R8, -RZ, R2.H0_H0 ;  /* 0x20000002ff087230 */ /* 0x004fcc0000004100 */
[----:B------:R-:W0:Y:S01]  /*ae50*/  F2I.S64.TRUNC R8, R8 ;  /* 0x0000000800087311 */ /* 0x000e22000020d900 */
[----:B------:R-:W-:Y:S05]  /*ae60*/  BRA `(.L_x_13688) ;  /* 0x00000ad000007947 */ /* 0x000fea0003800000 */
.L_x_13693:
[----:B------:R-:W2:Y:S02]  /*ae70*/  LDG.E.64 R2, [R2.64] ;  /* 0x0000002402027981 */ /* 0x000ea4000c1e1b00 */
[----:B--2---:R0:W2:Y:S01]  /*ae80*/  F2I.S64.F64.TRUNC R8, R2 ;  /* 0x0000000200087311 */ /* 0x0040a2000030d900 */
[----:B------:R-:W-:Y:S05]  /*ae90*/  BRA `(.L_x_13688) ;  /* 0x00000aa000007947 */ /* 0x000fea0003800000 */
.L_x_13683:
        /* <DEDUP_REMOVED lines=13> */
.L_x_13697:
[----:B------:R-:W2:Y:S02]  /*af70*/  LDG.E.64 R2, [R2.64] ;  /* 0x0000002402027981 */ /* 0x000ea4000c1e1b00 */
[----:B--2---:R0:W2:Y:S01]  /*af80*/  F2I.S64.F64.TRUNC R8, R2 ;  /* 0x0000000200087311 */ /* 0x0040a2000030d900 */
[----:B------:R-:W-:Y:S05]  /*af90*/  BRA `(.L_x_13688) ;  /* 0x000009a000007947 */ /* 0x000fea0003800000 */
.L_x_13696:
        /* <DEDUP_REMOVED lines=27> */
.L_x_13699:
        /* <DEDUP_REMOVED lines=14> */
.L_x_13698:
[----:B------:R-:W2:Y:S02]  /*b230*/  LDG.E.U16 R8, [R2.64] ;  /* 0x0000002402087981 */ /* 0x000ea4000c1e1500 */
[----:B--2---:R-:W-:-:S06]  /*b240*/  PRMT R8, RZ, 0x5410, R8 ;  /* 0x00005410ff087816 */ /* 0x004fcc0000000008 */
[----:B------:R-:W0:Y:S01]  /*b250*/  F2I.S64.TRUNC R8, R8 ;  /* 0x0000000800087311 */ /* 0x000e22000020d900 */
[----:B------:R-:W-:Y:S05]  /*b260*/  BRA `(.L_x_13688) ;  /* 0x000006d000007947 */ /* 0x000fea0003800000 */
.L_x_13695:
        /* <DEDUP_REMOVED lines=11> */
.L_x_13702:
        /* <DEDUP_REMOVED lines=21> */
.L_x_13706:
[----:B------:R-:W-:Y:S05]  /*b470*/  BSYNC B1 ;  /* 0x0000000000017941 */ /* 0x000fea0003800000 */
.L_x_13705:
[----:B------:R-:W-:Y:S01]  /*b480*/  IMAD.SHL.U32 R2, R2, 0x100000, RZ ;  /* 0x0010000002027824 */ /* 0x000fe200078e00ff */
[----:B------:R-:W-:-:S04]  /*b490*/  LEA R3, R0, 0x3b800000, 0x17 ;  /* 0x3b80000000037811 */ /* 0x000fc800078eb8ff */
[----:B------:R-:W-:Y:S02]  /*b4a0*/  LOP3.LUT R8, R3, R2, R8, 0xfe, !PT ;  /* 0x0000000203087212 */ /* 0x000fe400078efe08 */
.L_x_13704:
[----:B------:R-:W-:Y:S05]  /*b4b0*/  BSYNC B0 ;  /* 0x0000000000007941 */ /* 0x000fea0003800000 */
.L_x_13703:
[----:B------:R-:W0:Y:S01]  /*b4c0*/  F2I.S64.TRUNC R8, R8 ;  /* 0x0000000800087311 */ /* 0x000e22000020d900 */
[----:B------:R-:W-:Y:S05]  /*b4d0*/  BRA `(.L_x_13688) ;  /* 0x0000046000007947 */ /* 0x000fea0003800000 */
.L_x_13701:
        /* <DEDUP_REMOVED lines=21> */
.L_x_13710:
[----:B------:R-:W-:Y:S05]  /*b630*/  BSYNC B1 ;  /* 0x0000000000017941 */ /* 0x000fea0003800000 */
.L_x_13709:
[----:B------:R-:W-:Y:S01]  /*b640*/  IMAD.SHL.U32 R2, R2, 0x200000, RZ ;  /* 0x0020000002027824 */ /* 0x000fe200078e00ff */
[----:B------:R-:W-:-:S04]  /*b650*/  LEA R3, R0, 0x37800000, 0x17 ;  /* 0x3780000000037811 */ /* 0x000fc800078eb8ff */
[----:B------:R-:W-:Y:S02]  /*b660*/  LOP3.LUT R8, R3, R2, R8, 0xfe, !PT ;  /* 0x0000000203087212 */ /* 0x000fe400078efe08 */
.L_x_13708:
[----:B------:R-:W-:Y:S05]  /*b670*/  BSYNC B0 ;  /* 0x0000000000007941 */ /* 0x000fea0003800000 */
.L_x_13707:
[----:B------:R-:W0:Y:S01]  /*b680*/  F2I.S64.TRUNC R8, R8 ;  /* 0x0000000800087311 */ /* 0x000e22000020d900 */
[----:B------:R-:W-:Y:S05]  /*b690*/  BRA `(.L_x_13688) ;  /* 0x000002a000007947 */ /* 0x000fea0003800000 */
.L_x_13700:
        /* <DEDUP_REMOVED lines=14> */
.L_x_13714:
[----:B------:R-:W-:Y:S05]  /*b780*/  BSYNC B0 ;  /* 0x0000000000007941 */ /* 0x000fea0003800000 */
.L_x_13713:
[----:B------:R-:W0:Y:S01]  /*b790*/  F2I.S64.TRUNC R8, R8 ;  /* 0x0000000800087311 */ /* 0x000e22000020d900 */
[----:B------:R-:W-:Y:S05]  /*b7a0*/  BRA `(.L_x_13688) ;  /* 0x0000019000007947 */ /* 0x000fea0003800000 */
.L_x_13687:
        /* <DEDUP_REMOVED lines=21> */
.L_x_13712:
[----:B------:R0:W5:Y:S01]  /*b900*/  LDG.E.64 R8, [R2.64] ;  /* 0x0000002402087981 */ /* 0x000162000c1e1b00 */
[----:B------:R-:W-:Y:S05]  /*b910*/  BRA `(.L_x_13688) ;  /* 0x0000002000007947 */ /* 0x000fea0003800000 */
.L_x_13711:
[----:B------:R0:W5:Y:S01]  /*b920*/  LDG.E R8, [R2.64] ;  /* 0x0000002402087981 */ /* 0x000162000c1e1900 */
[----:B------:R-:W-:-:S03]  /*b930*/  IMAD.MOV.U32 R9, RZ, RZ, RZ ;  /* 0x000000ffff097224 */ /* 0x000fc600078e00ff */
.L_x_13688:
        /* <DEDUP_REMOVED lines=41> */
.L_x_13717:
        /* <DEDUP_REMOVED lines=48> */
.L_x_13716:
        /* <DEDUP_REMOVED lines=50> */
.L_x_13715:
        /* <DEDUP_REMOVED lines=16> */
.L_x_13721:
[----:B------:R-:W-:Y:S01]  /*c2f0*/  STG.E.U8 [R16.64], R2 ;  /* 0x0000000210007986 */ /* 0x000fe2000c101124 */
[----:B------:R-:W-:Y:S05]  /*c300*/  EXIT ;  /* 0x000000000000794d */ /* 0x000fea0003800000 */
.L_x_13720:
        /* <DEDUP_REMOVED lines=8> */
.L_x_13724:
[----:B------:R-:W-:Y:S01]  /*c390*/  STG.E [R16.64], R2 ;  /* 0x0000000210007986 */ /* 0x000fe2000c101924 */
[----:B------:R-:W-:Y:S05]  /*c3a0*/  EXIT ;  /* 0x000000000000794d */ /* 0x000fea0003800000 */
.L_x_13723:
[----:B------:R-:W-:Y:S01]  /*c3b0*/  STG.E.U16 [R16.64], R2 ;  /* 0x0000000210007986 */ /* 0x000fe2000c101524 */
[----:B------:R-:W-:Y:S05]  /*c3c0*/  EXIT ;  /* 0x000000000000794d */ /* 0x000fea0003800000 */
.L_x_13719:
        /* <DEDUP_REMOVED lines=9> */
.L_x_13726:
[----:B------:R-:W0:Y:S02]  /*c460*/  I2F.S64 R0, R2 ;  /* 0x0000000200007312 */ /* 0x000e240000301400 */
[----:B0-----:R-:W-:-:S05]  /*c470*/  F2FP.PACK_AB R0, RZ, R0 ;  /* 0x00000000ff00723e */ /* 0x001fca00000000ff */
[----:B------:R-:W-:Y:S01]  /*c480*/  STG.E.U16 [R16.64], R0 ;  /* 0x0000000010007986 */ /* 0x000fe2000c101524 */
[----:B------:R-:W-:Y:S05]  /*c490*/  EXIT ;  /* 0x000000000000794d */ /* 0x000fea0003800000 */
.L_x_13725:
        /* <DEDUP_REMOVED lines=10> */
.L_x_13728:
[----:B------:R-:W0:Y:S02]  /*c540*/  I2F.S64 R2, R2 ;  /* 0x0000000200027312 */ /* 0x000e240000301400 */
[----:B0-----:R-:W-:-:S04]  /*c550*/  F2FP.PACK_AB R3, RZ, R2 ;  /* 0x00000002ff03723e */ /* 0x001fc800000000ff */
[----:B------:R-:W-:-:S05]  /*c560*/  PRMT R3, R3, 0x5410, RZ ;  /* 0x0000541003037816 */ /* 0x000fca00000000ff */
[----:B------:R-:W-:Y:S01]  /*c570*/  STG.E [R16.64], R3 ;  /* 0x0000000310007986 */ /* 0x000fe2000c101924 */
[----:B------:R-:W-:Y:S05]  /*c580*/  EXIT ;  /* 0x000000000000794d */ /* 0x000fea0003800000 */
.L_x_13727:
[----:B------:R-:W0:Y:S02]  /*c590*/  I2F.F64.S64 R2, R2 ;  /* 0x0000000200027312 */ /* 0x000e240000301c00 */
[----:B0-----:R-:W-:Y:S01]  /*c5a0*/  STG.E.64 [R16.64], R2 ;  /* 0x0000000210007986 */ /* 0x001fe2000c101b24 */
[----:B------:R-:W-:Y:S05]  /*c5b0*/  EXIT ;  /* 0x000000000000794d */ /* 0x000fea0003800000 */
.L_x_13718:
        /* <DEDUP_REMOVED lines=13> */
.L_x_13731:
[----:B------:R-:W0:Y:S01]  /*c690*/  I2F.F64.S64 R4, R2 ;  /* 0x0000000200047312 */ /* 0x000e220000301c00 */
[----:B------:R-:W-:-:S05]  /*c6a0*/  CS2R R6, SRZ ;  /* 0x0000000000067805 */ /* 0x000fca000001ff00 */
[----:B0-----:R-:W-:Y:S01]  /*c6b0*/  STG.E.128 [R16.64], R4 ;  /* 0x0000000410007986 */ /* 0x001fe2000c101d24 */
[----:B------:R-:W-:Y:S05]  /*c6c0*/  EXIT ;  /* 0x000000000000794d */ /* 0x000fea0003800000 */
.L_x_13730:
        /* <DEDUP_REMOVED lines=21> */
.L_x_13735:
[----:B------:R-:W-:Y:S05]  /*c820*/  BSYNC B0 ;  /* 0x0000000000007941 */ /* 0x000fea0003800000 */
.L_x_13734:
[----:B------:R-:W-:-:S05]  /*c830*/  LOP3.LUT R5, R0, R5, RZ, 0xfc, !PT ;  /* 0x0000000500057212 */ /* 0x000fca00078efcff */
[----:B------:R-:W-:Y:S01]  /*c840*/  STG.E.U8 [R16.64], R5 ;  /* 0x0000000510007986 */ /* 0x000fe2000c101124 */
[----:B------:R-:W-:Y:S05]  /*c850*/  EXIT ;  /* 0x000000000000794d */ /* 0x000fea0003800000 */
.L_x_13733:
        /* <DEDUP_REMOVED lines=13> */
.L_x_13737:
[----:B------:R-:W-:Y:S01]  /*c930*/  IMAD.MOV.U32 R0, RZ, RZ, 0x7f ;  /* 0x0000007fff007424 */ /* 0x000fe200078e00ff */
[----:B------:R-:W-:-:S04]  /*c940*/  ISETP.GT.U32.AND P0, PT, R4, 0x7f800000, PT ;  /* 0x7f8000000400780c */ /* 0x000fc80003f04070 */
[----:B------:R-:W-:-:S04]  /*c950*/  SEL R0, R0, 0x7c, P0 ;  /* 0x0000007c00007807 */ /* 0x000fc80000000000 */
.L_x_13738:
[----:B------:R-:W-:Y:S05]  /*c960*/  BSYNC B0 ;  /* 0x0000000000007941 */ /* 0x000fea0003800000 */
.L_x_13736:
[----:B------:R-:W-:-:S04]  /*c970*/  LOP3.LUT R2, R3, 0x80000000, RZ, 0xc0, !PT ;  /* 0x8000000003027812 */ /* 0x000fc800078ec0ff */
[----:B------:R-:W-:-:S04]  /*c980*/  SHF.R.U32.HI R3, RZ, 0x18, R2 ;  /* 0x00000018ff037819 */ /* 0x000fc80000011602 */
[----:B------:R-:W-:-:S05]  /*c990*/  LOP3.LUT R3, R0, R3, RZ, 0xfc, !PT ;  /* 0x0000000300037212 */ /* 0x000fca00078efcff */
[----:B------:R-:W-:Y:S01]  /*c9a0*/  STG.E.U8 [R16.64], R3 ;  /* 0x0000000310007986 */ /* 0x000fe2000c101124 */
[----:B------:R-:W-:Y:S05]  /*c9b0*/  EXIT ;  /* 0x000000000000794d */ /* 0x000fea0003800000 */
.L_x_13732:
[----:B------:R-:W0:Y:S02]  /*c9c0*/  I2F.S64 R0, R2 ;  /* 0x0000000200007312 */ /* 0x000e240000301400 */
[----:B0-----:R-:W-:-:S05]  /*c9d0*/  F2FP.BF16.PACK_AB R0, RZ, R0 ;  /* 0x00000000ff00723e */ /* 0x001fca00000010ff */
[----:B------:R-:W-:Y:S01]  /*c9e0*/  STG.E.U16 [R16.64], R0 ;  /* 0x0000000010007986 */ /* 0x000fe2000c101524 */
[----:B------:R-:W-:Y:S05]  /*c9f0*/  EXIT ;  /* 0x000000000000794d */ /* 0x000fea0003800000 */
.L_x_13729:
        /* <DEDUP_REMOVED lines=10> */
.L_x_13741:
        /* <DEDUP_REMOVED lines=17> */
.L_x_13744:
[----:B------:R-:W-:-:S04]  /*cbb0*/  LOP3.LUT R2, R3, 0x80000000, RZ, 0xc0, !PT ;  /* 0x8000000003027812 */ /* 0x000fc800078ec0ff */
[----:B------:R-:W-:-:S04]  /*cbc0*/  SHF.R.U32.HI R3, RZ, 0x18, R2 ;  /* 0x00000018ff037819 */ /* 0x000fc80000011602 */
[----:B------:R-:W-:-:S04]  /*cbd0*/  LOP3.LUT R0, R0, R3, RZ, 0xfc, !PT ;  /* 0x0000000300007212 */ /* 0x000fc800078efcff */
[----:B------:R-:W-:Y:S02]  /*cbe0*/  PRMT R8, R0, 0x7610, R8 ;  /* 0x0000761000087816 */ /* 0x000fe40000000008 */
.L_x_13743:
[----:B------:R-:W-:Y:S05]  /*cbf0*/  BSYNC B0 ;  /* 0x0000000000007941 */ /* 0x000fea0003800000 */
.L_x_13742:
[----:B------:R-:W-:Y:S01]  /*cc00*/  STG.E.U8 [R16.64], R8 ;  /* 0x0000000810007986 */ /* 0x000fe2000c101124 */
[----:B------:R-:W-:Y:S05]  /*cc10*/  EXIT ;  /* 0x000000000000794d */ /* 0x000fea0003800000 */
.L_x_13740:
        /* <DEDUP_REMOVED lines=17> */
.L_x_13747:
[----:B------:R-:W-:-:S04]  /*cd30*/  LOP3.LUT R2, R3, 0x80000000, RZ, 0xc0, !PT ;  /* 0x8000000003027812 */ /* 0x000fc800078ec0ff */
[----:B------:R-:W-:-:S04]  /*cd40*/  SHF.R.U32.HI R3, RZ, 0x18, R2 ;  /* 0x00000018ff037819 */ /* 0x000fc80000011602 */
[----:B------:R-:W-:-:S04]  /*cd50*/  LOP3.LUT R0, R0, R3, RZ, 0xfc, !PT ;  /* 0x0000000300007212 */ /* 0x000fc800078efcff */
[----:B------:R-:W-:Y:S02]  /*cd60*/  PRMT R8, R0, 0x7610, R8 ;  /* 0x0000761000087816 */ /* 0x000fe40000000008 */
.L_x_13746:
[----:B------:R-:W-:Y:S05]  /*cd70*/  BSYNC B0 ;  /* 0x0000000000007941 */ /* 0x000fea0003800000 */
.L_x_13745:
[----:B------:R-:W-:Y:S01]  /*cd80*/  STG.E.U8 [R16.64], R8 ;  /* 0x0000000810007986 */ /* 0x000fe2000c101124 */
[----:B------:R-:W-:Y:S05]  /*cd90*/  EXIT ;  /* 0x000000000000794d */ /* 0x000fea0003800000 */
.L_x_13739:
        /* <DEDUP_REMOVED lines=23> */
.L_x_13722:
        /* <DEDUP_REMOVED lines=20> */
.L_x_13749:
[----:B------:R-:W-:Y:S01]  /*d050*/  STG.E.64 [R16.64], R2 ;  /* 0x0000000210007986 */ /* 0x000fe2000c101b24 */
[----:B------:R-:W-:Y:S05]  /*d060*/  EXIT ;  /* 0x000000000000794d */ /* 0x000fea0003800000 */
.L_x_13748:
[----:B------:R-:W-:Y:S01]  /*d070*/  STG.E [R16.64], R2 ;  /* 0x0000000210007986 */ /* 0x000fe2000c101924 */
[----:B------:R-:W-:Y:S05]  /*d080*/  EXIT ;  /* 0x000000000000794d */ /* 0x000fea0003800000 */
.L_x_13750:
        /* <DEDUP_REMOVED lines=15> */
.L_x_16333:


//--------------------- .text._ZN2at6native27unrolled_elementwise_kernelIZZNS0_73_GLOBAL__N__c8866d80_35_SparseBinaryOpIntersectionKernel_cu_1520ed90_315342_sparse_binary_op_intersection_kernel_implINS2_18CUDAKernelLauncherENS2_36CUDAValueSelectionIntersectionKernelINS2_5MulOpEEElLl0EEEvRNS_6TensorERKS8_SB_RKSt6vectorIlSaIlEERKSt8optionalIS8_ESK_bbENKUlvE1_clEvEUllE_St5arrayIPcLm2EELi4E23TrivialOffsetCalculatorILi1EjESR_NS0_6memory12LoadWithCastILi1EEENSS_13StoreWithCastILi1EEEEEviT_T0_T2_T3_T4_T5_ --------------------------
	.section	.text._ZN2at6native27unrolled_elementwise_kernelIZZNS0_73_GLOBAL__N__c8866d80_35_SparseBinaryOpIntersectionKernel_cu_1520ed90_315342_sparse_binary_op_intersection_kernel_implINS2_18CUDAKernelLauncherENS2_36CUDAValueSelectionIntersectionKernelINS2_5MulOpEEElLl0EEEvRNS_6TensorERKS8_SB_RKSt6vectorIlSaIlEERKSt8optionalIS8_ESK_bbENKUlvE1_clEvEUllE_St5arrayIPcLm2EELi4E23TrivialOffsetCalculatorILi1EjESR_NS0_6memory12LoadWithCastILi1EEENSS_13StoreWithCastILi1EEEEEviT_T0_T2_T3_T4_T5_,"ax",@progbits
	.sectioninfo	@"SHI_REGISTERS=48"
	.align	128
        .global         _ZN2at6native27unrolled_elementwise_kernelIZZNS0_73_GLOBAL__N__c8866d80_35_SparseBinaryOpIntersectionKernel_cu_1520ed90_315342_sparse_binary_op_intersection_kernel_implINS2_18CUDAKernelLauncherENS2_36CUDAValueSelectionIntersectionKernelINS2_5MulOpEEElLl0EEEvRNS_6TensorERKS8_SB_RKSt6vectorIlSaIlEERKSt8optionalIS8_ESK_bbENKUlvE1_clEvEUllE_St5arrayIPcLm2EELi4E23TrivialOffsetCalculatorILi1EjESR_NS0_6memory12LoadWithCastILi1EEENSS_13StoreWithCastILi1EEEEEviT_T0_T2_T3_T4_T5_
        .type           _ZN2at6native27unrolled_elementwise_kernelIZZNS0_73_GLOBAL__N__c8866d80_35_SparseBinaryOpIntersectionKernel_cu_1520ed90_315342_sparse_binary_op_intersection_kernel_implINS2_18CUDAKernelLauncherENS2_36CUDAValueSelectionIntersectionKernelINS2_5MulOpEEElLl0EEEvRNS_6TensorERKS8_SB_RKSt6vectorIlSaIlEERKSt8optionalIS8_ESK_bbENKUlvE1_clEvEUllE_St5arrayIPcLm2EELi4E23TrivialOffsetCalculatorILi1EjESR_NS0_6memory12LoadWithCastILi1EEENSS_13StoreWithCastILi1EEEEEviT_T0_T2_T3_T4_T5_,@function
        .size           _ZN2at6native27unrolled_elementwise_kernelIZZNS0_73_GLOBAL__N__c8866d80_35_SparseBinaryOpIntersectionKernel_cu_1520ed90_315342_sparse_binary_op_intersection_kernel_implINS2_18CUDAKernelLauncherENS2_36CUDAValueSelectionIntersectionKernelINS2_5MulOpEEElLl0EEEvRNS_6TensorERKS8_SB_RKSt6vectorIlSaIlEERKSt8optionalIS8_ESK_bbENKUlvE1_clEvEUllE_St5arrayIPcLm2EELi4E23TrivialOffsetCalculatorILi1EjESR_NS0_6memory12LoadWithCastILi1EEENSS_13StoreWithCastILi1EEEEEviT_T0_T2_T3_T4_T5_,(.L_x_16334 - _ZN2at6native27unrolled_elementwise_kernelIZZNS0_73_GLOBAL__N__c8866d80_35_SparseBinaryOpIntersectionKernel_cu_1520ed90_315342_sparse_binary_op_intersection_kernel_implINS2_18CUDAKernelLauncherENS2_36CUDAValueSelectionIntersectionKernelINS2_5MulOpEEElLl0EEEvRNS_6TensorERKS8_SB_RKSt6vectorIlSaIlEERKSt8optionalIS8_ESK_bbENKUlvE1_clEvEUllE_St5arrayIPcLm2EELi4E23TrivialOffsetCalculatorILi1EjESR_NS0_6memory12LoadWithCastILi1EEENSS_13StoreWithCastILi1EEEEEviT_T0_T2_T3_T4_T5_)
        .other          _ZN2at6native27unrolled_elementwise_kernelIZZNS0_73_GLOBAL__N__c8866d80_35_SparseBinaryOpIntersectionKernel_cu_1520ed90_315342_sparse_binary_op_intersection_kernel_implINS2_18CUDAKernelLauncherENS2_36CUDAValueSelectionIntersectionKernelINS2_5MulOpEEElLl0EEEvRNS_6TensorERKS8_SB_RKSt6vectorIlSaIlEERKSt8optionalIS8_ESK_bbENKUlvE1_clEvEUllE_St5arrayIPcLm2EELi4E23TrivialOffsetCalculatorILi1EjESR_NS0_6memory12LoadWithCastILi1EEENSS_13StoreWithCastILi1EEEEEviT_T0_T2_T3_T4_T5_,@"STO_CUDA_ENTRY STV_DEFAULT"
_ZN2at6native27unrolled_elementwise_kernelIZZNS0_73_GLOBAL__N__c8866d80_35_SparseBinaryOpIntersectionKernel_cu_1520ed90_315342_sparse_binary_op_intersection_kernel_implINS2_18CUDAKernelLauncherENS2_36CUDAValueSelectionIntersectionKernelINS2_5MulOpEEElLl0EEEvRNS_6TensorERKS8_SB_RKSt6vectorIlSaIlEERKSt8optionalIS8_ESK_bbENKUlvE1_clEvEUllE_St5arrayIPcLm2EELi4E23TrivialOffsetCalculatorILi1EjESR_NS0_6memory12LoadWithCastILi1EEENSS_13StoreWithCastILi1EEEEEviT_T0_T2_T3_T4_T5_:
.text._ZN2at6native27unrolled_elementwise_kernelIZZNS0_73_GLOBAL__N__c8866d80_35_SparseBinaryOpIntersectionKernel_cu_1520ed90_315342_sparse_binary_op_intersection_kernel_implINS2_18CUDAKernelLauncherENS2_36CUDAValueSelectionIntersectionKernelINS2_5MulOpEEElLl0EEEvRNS_6TensorERKS8_SB_RKSt6vectorIlSaIlEERKSt8optionalIS8_ESK_bbENKUlvE1_clEvEUllE_St5arrayIPcLm2EELi4E23TrivialOffsetCalculatorILi1EjESR_NS0_6memory12LoadWithCastILi1EEENSS_13StoreWithCastILi1EEEEEviT_T0_T2_T3_T4_T5_:
        /* <DEDUP_REMOVED lines=32> */
.L_x_13756:
[----:B------:R0:W5:Y:S01]  /*0200*/  LDG.E.U8 R22, [R2.64] ;  /* 0x0000002402167981 */ /* 0x000162000c1e1100 */
[----:B------:R-:W-:Y:S01]  /*0210*/  IMAD.MOV.U32 R23, RZ, RZ, RZ ;  /* 0x000000ffff177224 */ /* 0x000fe200078e00ff */
[----:B------:R-:W-:Y:S05]  /*0220*/  BRA `(.L_x_13758) ;  /* 0x00000d6000007947 */ /* 0x000fea0003800000 */
.L_x_13755:
        /* <DEDUP_REMOVED lines=8> */
.L_x_13760:
[----:B------:R-:W2:Y:S02]  /*02b0*/  LDG.E R22, [R2.64] ;  /* 0x0000002402167981 */ /* 0x000ea4000c1e1900 */
[----:B--2---:R-:W-:Y:S01]  /*02c0*/  SHF.R.S32.HI R23, RZ, 0x1f, R22 ;  /* 0x0000001fff177819 */ /* 0x004fe20000011416 */
[----:B------:R-:W-:Y:S05]  /*02d0*/  BRA `(.L_x_13758) ;  /* 0x00000cb000007947 */ /* 0x000fea0003800000 */
.L_x_13759:
[----:B------:R-:W2:Y:S02]  /*02e0*/  LDG.E.S16 R22, [R2.64] ;  /* 0x0000002402167981 */ /* 0x000ea4000c1e1700 */
[----:B--2---:R-:W-:Y:S01]  /*02f0*/  SHF.R.S32.HI R23, RZ, 0x1f, R22 ;  /* 0x0000001fff177819 */ /* 0x004fe20000011416 */
[----:B------:R-:W-:Y:S05]  /*0300*/  BRA `(.L_x_13758) ;  /* 0x00000c8000007947 */ /* 0x000fea0003800000 */
.L_x_13754:
        /* <DEDUP_REMOVED lines=9> */
.L_x_13762:
[----:B------:R-:W2:Y:S02]  /*03a0*/  LDG.E.U16 R2, [R2.64] ;  /* 0x0000002402027981 */ /* 0x000ea4000c1e1500 */
[----:B--2---:R-:W-:-:S06]  /*03b0*/  HADD2.F32 R22, -RZ, R2.H0_H0 ;  /* 0x20000002ff167230 */ /* 0x004fcc0000004100 */
[----:B------:R-:W0:Y:S01]  /*03c0*/  F2I.S64.TRUNC R22, R22 ;  /* 0x0000001600167311 */ /* 0x000e22000020d900 */
[----:B------:R-:W-:Y:S05]  /*03d0*/  BRA `(.L_x_13758) ;  /* 0x00000bb000007947 */ /* 0x000fea0003800000 */
.L_x_13761:
        /* <DEDUP_REMOVED lines=9> */
.L_x_13764:
[----:B------:R-:W2:Y:S02]  /*0470*/  LDG.E.U16 R2, [R2.64] ;  /* 0x0000002402027981 */ /* 0x000ea4000c1e1500 */
[----:B--2---:R-:W-:-:S06]  /*0480*/  HADD2.F32 R22, -RZ, R2.H0_H0 ;  /* 0x20000002ff167230 */ /* 0x004fcc0000004100 */
[----:B------:R-:W0:Y:S01]  /*0490*/  F2I.S64.TRUNC R22, R22 ;  /* 0x0000001600167311 */ /* 0x000e22000020d900 */
[----:B------:R-:W-:Y:S05]  /*04a0*/  BRA `(.L_x_13758) ;  /* 0x00000ae000007947 */ /* 0x000fea0003800000 */
.L_x_13763:
[----:B------:R-:W2:Y:S02]  /*04b0*/  LDG.E.64 R2, [R2.64] ;  /* 0x0000002402027981 */ /* 0x000ea4000c1e1b00 */
[----:B--2---:R0:W1:Y:S01]  /*04c0*/  F2I.S64.F64.TRUNC R22, R2 ;  /* 0x0000000200167311 */ /* 0x004062000030d900 */
[----:B------:R-:W-:Y:S05]  /*04d0*/  BRA `(.L_x_13758) ;  /* 0x00000ab000007947 */ /* 0x000fea0003800000 */
.L_x_13753:
        /* <DEDUP_REMOVED lines=13> */
.L_x_13767:
[----:B------:R-:W2:Y:S02]  /*05b0*/  LDG.E.64 R2, [R2.64] ;  /* 0x0000002402027981 */ /* 0x000ea4000c1e1b00 */
[----:B--2---:R0:W1:Y:S01]  /*05c0*/  F2I.S64.F64.TRUNC R22, R2 ;  /* 0x0000000200167311 */ /* 0x004062000030d900 */
[----:B------:R-:W-:Y:S05]  /*05d0*/  BRA `(.L_x_13758) ;  /* 0x000009b000007947 */ /* 0x000fea0003800000 */
.L_x_13766:
        /* <DEDUP_REMOVED lines=27> */
.L_x_13769:
        /* <DEDUP_REMOVED lines=15> */
.L_x_13768:
[----:B------:R-:W2:Y:S02]  /*0880*/  LDG.E.U16 R22, [R2.64] ;  /* 0x0000002402167981 */ /* 0x000ea4000c1e1500 */
[----:B--2---:R-:W-:-:S06]  /*0890*/  PRMT R22, RZ, 0x5410, R22 ;  /* 0x00005410ff167816 */ /* 0x004fcc0000000016 */
[----:B------:R-:W0:Y:S01]  /*08a0*/  F2I.S64.TRUNC R22, R22 ;  /* 0x0000001600167311 */ /* 0x000e22000020d900 */
[----:B------:R-:W-:Y:S05]  /*08b0*/  BRA `(.L_x_13758) ;  /* 0x000006d000007947 */ /* 0x000fea0003800000 */
.L_x_13765:
        /* <DEDUP_REMOVED lines=11> */
.L_x_13772:
        /* <DEDUP_REMOVED lines=21> */
.L_x_13776:
[----:B------:R-:W-:Y:S05]  /*0ac0*/  BSYNC B1 ;  /* 0x0000000000017941 */ /* 0x000fea0003800000 */
.L_x_13775:
[----:B------:R-:W-:Y:S01]  /*0ad0*/  IMAD.SHL.U32 R2, R2, 0x100000, RZ ;  /* 0x0010000002027824 */ /* 0x000fe200078e00ff */
[----:B------:R-:W-:-:S04]  /*0ae0*/  LEA R3, R0, 0x3b800000, 0x17 ;  /* 0x3b80000000037811 */ /* 0x000fc800078eb8ff */
[----:B------:R-:W-:Y:S02]  /*0af0*/  LOP3.LUT R22, R3, R2, R22, 0xfe, !PT ;  /* 0x0000000203167212 */ /* 0x000fe400078efe16 */
.L_x_13774:
[----:B------:R-:W-:Y:S05]  /*0b00*/  BSYNC B0 ;  /* 0x0000000000007941 */ /* 0x000fea0003800000 */
.L_x_13773:
[----:B------:R-:W0:Y:S01]  /*0b10*/  F2I.S64.TRUNC R22, R22 ;  /* 0x0000001600167311 */ /* 0x000e22000020d900 */
[----:B------:R-:W-:Y:S05]  /*0b20*/  BRA `(.L_x_13758) ;  /* 0x0000046000007947 */ /* 0x000fea0003800000 */
.L_x_13771:
        /* <DEDUP_REMOVED lines=21> */
.L_x_13780:
[----:B------:R-:W-:Y:S05]  /*0c80*/  BSYNC B1 ;  /* 0x0000000000017941 */ /* 0x000fea0003800000 */
.L_x_13779:
[----:B------:R-:W-:Y:S01]  /*0c90*/  IMAD.SHL.U32 R2, R2, 0x200000, RZ ;  /* 0x0020000002027824 */ /* 0x000fe200078e00ff */
[----:B------:R-:W-:-:S04]  /*0ca0*/  LEA R3, R0, 0x37800000, 0x17 ;  /* 0x3780000000037811 */ /* 0x000fc800078eb8ff */
[----:B------:R-:W-:Y:S02]  /*0cb0*/  LOP3.LUT R22, R3, R2, R22, 0xfe, !PT ;  /* 0x0000000203167212 */ /* 0x000fe400078efe16 */
.L_x_13778:
[----:B------:R-:W-:Y:S05]  /*0cc0*/  BSYNC B0 ;  /* 0x0000000000007941 */ /* 0x000fea0003800000 */
.L_x_13777:
[----:B------:R-:W0:Y:S01]  /*0cd0*/  F2I.S64.TRUNC R22, R22 ;  /* 0x0000001600167311 */ /* 0x000e22000020d900 */
[----:B------:R-:W-:Y:S05]  /*0ce0*/  BRA `(.L_x_13758) ;  /* 0x000002a000007947 */ /* 0x000fea0003800000 */
.L_x_13770:
        /* <DEDUP_REMOVED lines=14> */
.L_x_13784:
[----:B------:R-:W-:Y:S05]  /*0dd0*/  BSYNC B0 ;  /* 0x0000000000007941 */ /* 0x000fea0003800000 */
.L_x_13783:
[----:B------:R-:W0:Y:S01]  /*0de0*/  F2I.S64.TRUNC R22, R22 ;  /* 0x0000001600167311 */ /* 0x000e22000020d900 */
[----:B------:R-:W-:Y:S05]  /*0df0*/  BRA `(.L_x_13758) ;  /* 0x0000019000007947 */ /* 0x000fea0003800000 */
.L_x_13757:
        /* <DEDUP_REMOVED lines=21> */
.L_x_13782:
[----:B------:R0:W5:Y:S01]  /*0f50*/  LDG.E.64 R22, [R2.64] ;  /* 0x0000002402167981 */ /* 0x000162000c1e1b00 */
[----:B------:R-:W-:Y:S05]  /*0f60*/  BRA `(.L_x_13758) ;  /* 0x0000002000007947 */ /* 0x000fea0003800000 */
.L_x_13781:
[----:B------:R0:W5:Y:S01]  /*0f70*/  LDG.E R22, [R2.64] ;  /* 0x0000002402167981 */ /* 0x000162000c1e1900 */
[----:B------:R-:W-:-:S03]  /*0f80*/  IMAD.MOV.U32 R23, RZ, RZ, RZ ;  /* 0x000000ffff177224 */ /* 0x000fc600078e00ff */
.L_x_13758:
[----:B------:R-:W2:Y:S02]  /*0f90*/  S2R R27, SR_TID.X ;  /* 0x00000000001b7919 */ /* 0x000ea40000002100 */
[----:B--2---:R-:W-:Y:S02]  /*0fa0*/  IADD3 R27, R27, 0x80, RZ ;  /* 0x000000801b1b7810 */ /* 0x004fe40007ffe0ff */
.L_x_13752:
[----:B--2---:R-:W-:Y:S05]  /*0fb0*/  BSYNC B6 ;  /* 0x0000000000067941 */ /* 0x004fea0003800000 */
.L_x_13751:
        /* <DEDUP_REMOVED lines=23> */
.L_x_13790:
[----:B------:R0:W5:Y:S01]  /*1130*/  LDG.E.U8 R24, [R2.64] ;  /* 0x0000002402187981 */ /* 0x000162000c1e1100 */
[----:B------:R-:W-:Y:S01]  /*1140*/  IMAD.MOV.U32 R25, RZ, RZ, RZ ;  /* 0x000000ffff197224 */ /* 0x000fe200078e00ff */
[----:B------:R-:W-:Y:S05]  /*1150*/  BRA `(.L_x_13792) ;  /* 0x00000d5000007947 */ /* 0x000fea0003800000 */
.L_x_13789:
        /* <DEDUP_REMOVED lines=8> */
.L_x_13794:
[----:B------:R-:W2:Y:S02]  /*11e0*/  LDG.E R24, [R2.64] ;  /* 0x0000002402187981 */ /* 0x000ea4000c1e1900 */
[----:B--2---:R-:W-:Y:S01]  /*11f0*/  SHF.R.S32.HI R25, RZ, 0x1f, R24 ;  /* 0x0000001fff197819 */ /* 0x004fe20000011418 */
[----:B------:R-:W-:Y:S05]  /*1200*/  BRA `(.L_x_13792) ;  /* 0x00000ca000007947 */ /* 0x000fea0003800000 */
.L_x_13793:
[----:B------:R-:W2:Y:S02]  /*1210*/  LDG.E.S16 R24, [R2.64] ;  /* 0x0000002402187981 */ /* 0x000ea4000c1e1700 */
[----:B--2---:R-:W-:Y:S01]  /*1220*/  SHF.R.S32.HI R25, RZ, 0x1f, R24 ;  /* 0x0000001fff197819 */ /* 0x004fe20000011418 */
[----:B------:R-:W-:Y:S05]  /*1230*/  BRA `(.L_x_13792) ;  /* 0x00000c7000007947 */ /* 0x000fea0003800000 */
.L_x_13788:
        /* <DEDUP_REMOVED lines=9> */
.L_x_13796:
[----:B------:R-:W2:Y:S02]  /*12d0*/  LDG.E.U16 R2, [R2.64] ;  /* 0x0000002402027981 */ /* 0x000ea4000c1e1500 */
[----:B--2---:R-:W-:-:S06]  /*12e0*/  HADD2.F32 R24, -RZ, R2.H0_H0 ;  /* 0x20000002ff187230 */ /* 0x004fcc0000004100 */
[----:B------:R-:W0:Y:S01]  /*12f0*/  F2I.S64.TRUNC R24, R24 ;  /* 0x0000001800187311 */ /* 0x000e22000020d900 */
[----:B------:R-:W-:Y:S05]  /*1300*/  BRA `(.L_x_13792) ;  /* 0x00000ba000007947 */ /* 0x000fea0003800000 */
.L_x_13795:
        /* <DEDUP_REMOVED lines=9> */
.L_x_13798:
[----:B------:R-:W2:Y:S02]  /*13a0*/  LDG.E.U16 R2, [R2.64] ;  /* 0x0000002402027981 */ /* 0x000ea4000c1e1500 */
[----:B--2---:R-:W-:-:S06]  /*13b0*/  HADD2.F32 R24, -RZ, R2.H0_H0 ;  /* 0x20000002ff187230 */ /* 0x004fcc0000004100 */
[----:B------:R-:W0:Y:S01]  /*13c0*/  F2I.S64.TRUNC R24, R24 ;  /* 0x0000001800187311 */ /* 0x000e22000020d900 */
[----:B------:R-:W-:Y:S05]  /*13d0*/  BRA `(.L_x_13792) ;  /* 0x00000ad000007947 */ /* 0x000fea0003800000 */
.L_x_13797:
[----:B------:R-:W2:Y:S02]  /*13e0*/  LDG.E.64 R2, [R2.64] ;  /* 0x0000002402027981 */ /* 0x000ea4000c1e1b00 */
[----:B--2---:R0:W2:Y:S01]  /*13f0*/  F2I.S64.F64.TRUNC R24, R2 ;  /* 0x0000000200187311 */ /* 0x0040a2000030d900 */
[----:B------:R-:W-:Y:S05]  /*1400*/  BRA `(.L_x_13792) ;  /* 0x00000aa000007947 */ /* 0x000fea0003800000 */
.L_x_13787:
        /* <DEDUP_REMOVED lines=13> */
.L_x_13801:
[----:B------:R-:W2:Y:S02]  /*14e0*/  LDG.E.64 R2, [R2.64] ;  /* 0x0000002402027981 */ /* 0x000ea4000c1e1b00 */
[----:B--2---:R0:W2:Y:S01]  /*14f0*/  F2I.S64.F64.TRUNC R24, R2 ;  /* 0x0000000200187311 */ /* 0x0040a2000030d900 */
[----:B------:R-:W-:Y:S05]  /*1500*/  BRA `(.L_x_13792) ;  /* 0x000009a000007947 */ /* 0x000fea0003800000 */
.L_x_13800:
        /* <DEDUP_REMOVED lines=27> */
.L_x_13803:
        /* <DEDUP_REMOVED lines=14> */
.L_x_13802:
[----:B------:R-:W2:Y:S02]  /*17a0*/  LDG.E.U16 R24, [R2.64] ;  /* 0x0000002402187981 */ /* 0x000ea4000c1e1500 */
[----:B--2---:R-:W-:-:S06]  /*17b0*/  PRMT R24, RZ, 0x5410, R24 ;  /* 0x00005410ff187816 */ /* 0x004fcc0000000018 */
[----:B------:R-:W0:Y:S01]  /*17c0*/  F2I.S64.TRUNC R24, R24 ;  /* 0x0000001800187311 */ /* 0x000e22000020d900 */
[----:B------:R-:W-:Y:S05]  /*17d0*/  BRA `(.L_x_13792) ;  /* 0x000006d000007947 */ /* 0x000fea0003800000 */
.L_x_13799:
        /* <DEDUP_REMOVED lines=11> */
.L_x_13806:
        /* <DEDUP_REMOVED lines=21> */
.L_x_13810:
[----:B------:R-:W-:Y:S05]  /*19e0*/  BSYNC B1 ;  /* 0x0000000000017941 */ /* 0x000fea0003800000 */
.L_x_13809:
[----:B------:R-:W-:Y:S01]  /*19f0*/  IMAD.SHL.U32 R2, R2, 0x100000, RZ ;  /* 0x0010000002027824 */ /* 0x000fe200078e00ff */
[----:B------:R-:W-:-:S04]  /*1a00*/  LEA R3, R0, 0x3b800000, 0x17 ;  /* 0x3b80000000037811 */ /* 0x000fc800078eb8ff */
[----:B------:R-:W-:Y:S02]  /*1a10*/  LOP3.LUT R24, R3, R2, R24, 0xfe, !PT ;  /* 0x0000000203187212 */ /* 0x000fe400078efe18 */
.L_x_13808:
[----:B------:R-:W-:Y:S05]  /*1a20*/  BSYNC B0 ;  /* 0x0000000000007941 */ /* 0x000fea0003800000 */
.L_x_13807:
[----:B------:R-:W0:Y:S01]  /*1a30*/  F2I.S64.TRUNC R24, R24 ;  /* 0x0000001800187311 */ /* 0x000e22000020d900 */
[----:B------:R-:W-:Y:S05]  /*1a40*/  BRA `(.L_x_13792) ;  /* 0x0000046000007947 */ /* 0x000fea0003800000 */
.L_x_13805:
        /* <DEDUP_REMOVED lines=21> */
.L_x_13814:
[----:B------:R-:W-:Y:S05]  /*1ba0*/  BSYNC B1 ;  /* 0x0000000000017941 */ /* 0x000fea0003800000 */
.L_x_13813:
[----:B------:R-:W-:Y:S01]  /*1bb0*/  IMAD.SHL.U32 R2, R2, 0x200000, RZ ;  /* 0x0020000002027824 */ /* 0x000fe200078e00ff */
[----:B------:R-:W-:-:S04]  /*1bc0*/  LEA R3, R0, 0x37800000, 0x17 ;  /* 0x3780000000037811 */ /* 0x000fc800078eb8ff */
[----:B------:R-:W-:Y:S02]  /*1bd0*/  LOP3.LUT R24, R3, R2, R24, 0xfe, !PT ;  /* 0x0000000203187212 */ /* 0x000fe400078efe18 */
.L_x_13812:
[----:B------:R-:W-:Y:S05]  /*1be0*/  BSYNC B0 ;  /* 0x0000000000007941 */ /* 0x000fea0003800000 */
.L_x_13811:
[----:B------:R-:W0:Y:S01]  /*1bf0*/  F2I.S64.TRUNC R24, R24 ;  /* 0x0000001800187311 */ /* 0x000e22000020d900 */
[----:B------:R-:W-:Y:S05]  /*1c00*/  BRA `(.L_x_13792) ;  /* 0x000002a000007947 */ /* 0x000fea0003800000 */
.L_x_13804:
        /* <DEDUP_REMOVED lines=14> */
.L_x_13818:
[----:B------:R-:W-:Y:S05]  /*1cf0*/  BSYNC B0 ;  /* 0x0000000000007941 */ /* 0x000fea0003800000 */
.L_x_13817:
[----:B------:R-:W0:Y:S01]  /*1d00*/  F2I.S64.TRUNC R24, R24 ;  /* 0x0000001800187311 */ /* 0x000e22000020d900 */
[----:B------:R-:W-:Y:S05]  /*1d10*/  BRA `(.L_x_13792) ;  /* 0x0000019000007947 */ /* 0x000fea0003800000 */
.L_x_13791:
        /* <DEDUP_REMOVED lines=21> */
.L_x_13816:
[----:B------:R0:W5:Y:S01]  /*1e70*/  LDG.E.64 R24, [R2.64] ;  /* 0x0000002402187981 */ /* 0x000162000c1e1b00 */
[----:B------:R-:W-:Y:S05]  /*1e80*/  BRA `(.L_x_13792) ;  /* 0x0000002000007947 */ /* 0x000fea0003800000 */
.L_x_13815:
[----:B------:R0:W5:Y:S01]  /*1e90*/  LDG.E R24, [R2.64] ;  /* 0x0000002402187981 */ /* 0x000162000c1e1900 */
[----:B------:R-:W-:-:S03]  /*1ea0*/  IMAD.MOV.U32 R25, RZ, RZ, RZ ;  /* 0x000000ffff197224 */ /* 0x000fc600078e00ff */
.L_x_13792:
[----:B------:R-:W-:-:S04]  /*1eb0*/  IADD3 R27, R27, 0x80, RZ ;  /* 0x000000801b1b7810 */ /* 0x000fc80007ffe0ff */
.L_x_13786:
[----:B------:R-:W-:Y:S05]  /*1ec0*/  BSYNC B6 ;  /* 0x0000000000067941 */ /* 0x000fea0003800000 */
.L_x_13785:
        /* <DEDUP_REMOVED lines=25> */
.L_x_13824:
[----:B------:R0:W5:Y:S01]  /*2060*/  LDG.E.U8 R16, [R2.64] ;  /* 0x0000002402107981 */ /* 0x000162000c1e1100 */
[----:B------:R-:W-:Y:S01]  /*2070*/  IMAD.MOV.U32 R17, RZ, RZ, RZ ;  /* 0x000000ffff117224 */ /* 0x000fe200078e00ff */
[----:B------:R-:W-:Y:S05]  /*2080*/  BRA `(.L_x_13826) ;  /* 0x00000d5000007947 */ /* 0x000fea0003800000 */
.L_x_13823:
        /* <DEDUP_REMOVED lines=8> */
.L_x_13828:
[----:B------:R-:W3:Y:S02]  /*2110*/  LDG.E R16, [R2.64] ;  /* 0x0000002402107981 */ /* 0x000ee4000c1e1900 */
[----:B---3--:R-:W-:Y:S01]  /*2120*/  SHF.R.S32.HI R17, RZ, 0x1f, R16 ;  /* 0x0000001fff117819 */ /* 0x008fe20000011410 */
[----:B------:R-:W-:Y:S05]  /*2130*/  BRA `(.L_x_13826) ;  /* 0x00000ca000007947 */ /* 0x000fea0003800000 */
.L_x_13827:
[----:B------:R-:W3:Y:S02]  /*2140*/  LDG.E.S16 R16, [R2.64] ;  /* 0x0000002402107981 */ /* 0x000ee4000c1e1700 */
[----:B---3--:R-:W-:Y:S01]  /*2150*/  SHF.R.S32.HI R17, RZ, 0x1f, R16 ;  /* 0x0000001fff117819 */ /* 0x008fe20000011410 */
[----:B------:R-:W-:Y:S05]  /*2160*/  BRA `(.L_x_13826) ;  /* 0x00000c7000007947 */ /* 0x000fea0003800000 */
.L_x_13822:
        /* <DEDUP_REMOVED lines=9> */
.L_x_13830:
[----:B------:R-:W3:Y:S02]  /*2200*/  LDG.E.U16 R2, [R2.64] ;  /* 0x0000002402027981 */ /* 0x000ee4000c1e1500 */
[----:B---3--:R-:W-:-:S06]  /*2210*/  HADD2.F32 R16, -RZ, R2.H0_H0 ;  /* 0x20000002ff107230 */ /* 0x008fcc0000004100 */
[----:B------:R-:W0:Y:S01]  /*2220*/  F2I.S64.TRUNC R16, R16 ;  /* 0x0000001000107311 */ /* 0x000e22000020d900 */
[----:B------:R-:W-:Y:S05]  /*2230*/  BRA `(.L_x_13826) ;  /* 0x00000ba000007947 */ /* 0x000fea0003800000 */
.L_x_13829:
        /* <DEDUP_REMOVED lines=9> */
.L_x_13832:
[----:B------:R-:W3:Y:S02]  /*22d0*/  LDG.E.U16 R2, [R2.64] ;  /* 0x0000002402027981 */ /* 0x000ee4000c1e1500 */
[----:B---3--:R-:W-:-:S06]  /*22e0*/  HADD2.F32 R16, -RZ, R2.H0_H0 ;  /* 0x20000002ff107230 */ /* 0x008fcc0000004100 */
[----:B------:R-:W0:Y:S01]  /*22f0*/  F2I.S64.TRUNC R16, R16 ;  /* 0x0000001000107311 */ /* 0x000e22000020d900 */
[----:B------:R-:W-:Y:S05]  /*2300*/  BRA `(.L_x_13826) ;  /* 0x00000ad000007947 */ /* 0x000fea0003800000 */
.L_x_13831:
[----:B------:R-:W3:Y:S02]  /*2310*/  LDG.E.64 R2, [R2.64] ;  /* 0x0000002402027981 */ /* 0x000ee4000c1e1b00 */
[----:B---3--:R0:W3:Y:S01]  /*2320*/  F2I.S64.F64.TRUNC R16, R2 ;  /* 0x0000000200107311 */ /* 0x0080e2000030d900 */
[----:B------:R-:W-:Y:S05]  /*2330*/  BRA `(.L_x_13826) ;  /* 0x00000aa000007947 */ /* 0x000fea0003800000 */
.L_x_13821:
        /* <DEDUP_REMOVED lines=13> */
.L_x_13835:
[----:B------:R-:W3:Y:S02]  /*2410*/  LDG.E.64 R2, [R2.64] ;  /* 0x0000002402027981 */ /* 0x000ee4000c1e1b00 */
[----:B---3--:R0:W3:Y:S01]  /*2420*/  F2I.S64.F64.TRUNC R16, R2 ;  /* 0x0000000200107311 */ /* 0x0080e2000030d900 */
[----:B------:R-:W-:Y:S05]  /*2430*/  BRA `(.L_x_13826) ;  /* 0x000009a000007947 */ /* 0x000fea0003800000 */
.L_x_13834:
        /* <DEDUP_REMOVED lines=27> */
.L_x_13837:
        /* <DEDUP_REMOVED lines=14> */
.L_x_13836:
[----:B------:R-:W3:Y:S02]  /*26d0*/  LDG.E.U16 R16, [R2.64] ;  /* 0x0000002402107981 */ /* 0x000ee4000c1e1500 */
[----:B---3--:R-:W-:-:S06]  /*26e0*/  PRMT R16, RZ, 0x5410, R16 ;  /* 0x00005410ff107816 */ /* 0x008fcc0000000010 */
[----:B------:R-:W0:Y:S01]  /*26f0*/  F2I.S64.TRUNC R16, R16 ;  /* 0x0000001000107311 */ /* 0x000e22000020d900 */
[----:B------:R-:W-:Y:S05]  /*2700*/  BRA `(.L_x_13826) ;  /* 0x000006d000007947 */ /* 0x000fea0003800000 */
.L_x_13833:
        /* <DEDUP_REMOVED lines=11> */
.L_x_13840:
        /* <DEDUP_REMOVED lines=21> */
.L_x_13844:
[----:B------:R-:W-:Y:S05]  /*2910*/  BSYNC B1 ;  /* 0x0000000000017941 */ /* 0x000fea0003800000 */
.L_x_13843:
[----:B------:R-:W-:Y:S01]  /*2920*/  IMAD.SHL.U32 R2, R2, 0x100000, RZ ;  /* 0x0010000002027824 */ /* 0x000fe200078e00ff */
[----:B------:R-:W-:-:S04]  /*2930*/  LEA R3, R0, 0x3b800000, 0x17 ;  /* 0x3b80000000037811 */ /* 0x000fc800078eb8ff */
[----:B------:R-:W-:Y:S02]  /*2940*/  LOP3.LUT R16, R3, R2, R16, 0xfe, !PT ;  /* 0x0000000203107212 */ /* 0x000fe400078efe10 */
.L_x_13842:
[----:B------:R-:W-:Y:S05]  /*2950*/  BSYNC B0 ;  /* 0x0000000000007941 */ /* 0x000fea0003800000 */
.L_x_13841:
[----:B------:R-:W0:Y:S01]  /*2960*/  F2I.S64.TRUNC R16, R16 ;  /* 0x0000001000107311 */ /* 0x000e22000020d900 */
[----:B------:R-:W-:Y:S05]  /*2970*/  BRA `(.L_x_13826) ;  /* 0x0000046000007947 */ /* 0x000fea0003800000 */
.L_x_13839:
        /* <DEDUP_REMOVED lines=21> */
.L_x_13848:
[----:B------:R-:W-:Y:S05]  /*2ad0*/  BSYNC B1 ;  /* 0x0000000000017941 */ /* 0x000fea0003800000 */
.L_x_13847:
[----:B------:R-:W-:Y:S01]  /*2ae0*/  IMAD.SHL.U32 R2, R2, 0x200000, RZ ;  /* 0x0020000002027824 */ /* 0x000fe200078e00ff */
[----:B------:R-:W-:-:S04]  /*2af0*/  LEA R3, R0, 0x37800000, 0x17 ;  /* 0x3780000000037811 */ /* 0x000fc800078eb8ff */
[----:B------:R-:W-:Y:S02]  /*2b00*/  LOP3.LUT R16, R3, R2, R16, 0xfe, !PT ;  /* 0x0000000203107212 */ /* 0x000fe400078efe10 */
.L_x_13846:
[----:B------:R-:W-:Y:S05]  /*2b10*/  BSYNC B0 ;  /* 0x0000000000007941 */ /* 0x000fea0003800000 */
.L_x_13845:
[----:B------:R-:W0:Y:S01]  /*2b20*/  F2I.S64.TRUNC R16, R16 ;  /* 0x0000001000107311 */ /* 0x000e22000020d900 */
[----:B------:R-:W-:Y:S05]  /*2b30*/  BRA `(.L_x_13826) ;  /* 0x000002a000007947 */ /* 0x000fea0003800000 */
.L_x_13838:
        /* <DEDUP_REMOVED lines=14> */
.L_x_13852:
[----:B------:R-:W-:Y:S05]  /*2c20*/  BSYNC B0 ;  /* 0x0000000000007941 */ /* 0x000fea0003800000 */
.L_x_13851:
[----:B------:R-:W0:Y:S01]  /*2c30*/  F2I.S64.TRUNC R16, R16 ;  /* 0x0000001000107311 */ /* 0x000e22000020d900 */
[----:B------:R-:W-:Y:S05]  /*2c40*/  BRA `(.L_x_13826) ;  /* 0x0000019000007947 */ /* 0x000fea0003800000 */
.L_x_13825:
        /* <DEDUP_REMOVED lines=21> */
.L_x_13850:
[----:B------:R0:W5:Y:S01]  /*2da0*/  LDG.E.64 R16, [R2.64] ;  /* 0x0000002402107981 */ /* 0x000162000c1e1b00 */
[----:B------:R-:W-:Y:S05]  /*2db0*/  BRA `(.L_x_13826) ;  /* 0x0000002000007947 */ /* 0x000fea0003800000 */
.L_x_13849:
[----:B------:R0:W5:Y:S01]  /*2dc0*/  LDG.E R16, [R2.64] ;  /* 0x0000002402107981 */ /* 0x000162000c1e1900 */
[----:B------:R-:W-:-:S03]  /*2dd0*/  IMAD.MOV.U32 R17, RZ, RZ, RZ ;  /* 0x000000ffff117224 */ /* 0x000fc600078e00ff */
.L_x_13826:
[----:B------:R-:W-:-:S04]  /*2de0*/  IADD3 R27, R27, 0x80, RZ ;  /* 0x000000801b1b7810 */ /* 0x000fc80007ffe0ff */
.L_x_13820:
[----:B------:R-:W-:Y:S05]  /*2df0*/  BSYNC B6 ;  /* 0x0000000000067941 */ /* 0x000fea0003800000 */
.L_x_13819:
        /* <DEDUP_REMOVED lines=22> */
.L_x_13858:
[----:B------:R0:W5:Y:S01]  /*2f60*/  LDG.E.U8 R18, [R2.64] ;  /* 0x0000002402127981 */ /* 0x000162000c1e1100 */
[----:B------:R-:W-:Y:S01]  /*2f70*/  IMAD.MOV.U32 R19, RZ, RZ, RZ ;  /* 0x000000ffff137224 */ /* 0x000fe200078e00ff */
[----:B------:R-:W-:Y:S05]  /*2f80*/  BRA `(.L_x_13854) ;  /* 0x00000d4000007947 */ /* 0x000fea0003800000 */
.L_x_13857:
        /* <DEDUP_REMOVED lines=8> */
.L_x_13861:
[----:B------:R-:W4:Y:S02]  /*3010*/  LDG.E R18, [R2.64] ;  /* 0x0000002402127981 */ /* 0x000f24000c1e1900 */
[----:B----4-:R-:W-:Y:S01]  /*3020*/  SHF.R.S32.HI R19, RZ, 0x1f, R18 ;  /* 0x0000001fff137819 */ /* 0x010fe20000011412 */
[----:B------:R-:W-:Y:S05]  /*3030*/  BRA `(.L_x_13854) ;  /* 0x00000c9000007947 */ /* 0x000fea0003800000 */
.L_x_13860:
[----:B------:R-:W4:Y:S02]  /*3040*/  LDG.E.S16 R18, [R2.64] ;  /* 0x0000002402127981 */ /* 0x000f24000c1e1700 */
[----:B----4-:R-:W-:Y:S01]  /*3050*/  SHF.R.S32.HI R19, RZ, 0x1f, R18 ;  /* 0x0000001fff137819 */ /* 0x010fe20000011412 */
[----:B------:R-:W-:Y:S05]  /*3060*/  BRA `(.L_x_13854) ;  /* 0x00000c6000007947 */ /* 0x000fea0003800000 */
.L_x_13856:
        /* <DEDUP_REMOVED lines=9> */
.L_x_13863:
[----:B------:R-:W4:Y:S02]  /*3100*/  LDG.E.U16 R2, [R2.64] ;  /* 0x0000002402027981 */ /* 0x000f24000c1e1500 */
[----:B----4-:R-:W-:-:S06]  /*3110*/  HADD2.F32 R18, -RZ, R2.H0_H0 ;  /* 0x20000002ff127230 */ /* 0x010fcc0000004100 */
[----:B------:R-:W0:Y:S01]  /*3120*/  F2I.S64.TRUNC R18, R18 ;  /* 0x0000001200127311 */ /* 0x000e22000020d900 */
[----:B------:R-:W-:Y:S05]  /*3130*/  BRA `(.L_x_13854) ;  /* 0x00000b9000007947 */ /* 0x000fea0003800000 */
.L_x_13862:
        /* <DEDUP_REMOVED lines=9> */
.L_x_13865:
[----:B------:R-:W4:Y:S02]  /*31d0*/  LDG.E.U16 R2, [R2.64] ;  /* 0x0000002402027981 */ /* 0x000f24000c1e1500 */
[----:B----4-:R-:W-:-:S06]  /*31e0*/  HADD2.F32 R18, -RZ, R2.H0_H0 ;  /* 0x20000002ff127230 */ /* 0x010fcc0000004100 */
[----:B------:R-:W0:Y:S01]  /*31f0*/  F2I.S64.TRUNC R18, R18 ;  /* 0x0000001200127311 */ /* 0x000e22000020d900 */
[----:B------:R-:W-:Y:S05]  /*3200*/  BRA `(.L_x_13854) ;  /* 0x00000ac000007947 */ /* 0x000fea0003800000 */
.L_x_13864:
[----:B------:R-:W4:Y:S02]  /*3210*/  LDG.E.64 R2, [R2.64] ;  /* 0x0000002402027981 */ /* 0x000f24000c1e1b00 */
[----:B----4-:R0:W4:Y:S01]  /*3220*/  F2I.S64.F64.TRUNC R18, R2 ;  /* 0x0000000200127311 */ /* 0x010122000030d900 */
[----:B------:R-:W-:Y:S05]  /*3230*/  BRA `(.L_x_13854) ;  /* 0x00000a9000007947 */ /* 0x000fea0003800000 */
.L_x_13855:
        /* <DEDUP_REMOVED lines=13> */
.L_x_13868:
[----:B------:R-:W4:Y:S02]  /*3310*/  LDG.E.64 R2, [R2.64] ;  /* 0x0000002402027981 */ /* 0x000f24000c1e1b00 */
[----:B----4-:R0:W4:Y:S01]  /*3320*/  F2I.S64.F64.TRUNC R18, R2 ;  /* 0x0000000200127311 */ /* 0x010122000030d900 */
[----:B------:R-:W-:Y:S05]  /*3330*/  BRA `(.L_x_13854) ;  /* 0x0000099000007947 */ /* 0x000fea0003800000 */
.L_x_13867:
        /* <DEDUP_REMOVED lines=27> */
.L_x_13870:
        /* <DEDUP_REMOVED lines=14> */
.L_x_13869:
[----:B------:R-:W4:Y:S02]  /*35d0*/  LDG.E.U16 R18, [R2.64] ;  /* 0x0000002402127981 */ /* 0x000f24000c1e1500 */
[----:B----4-:R-:W-:-:S06]  /*35e0*/  PRMT R18, RZ, 0x5410, R18 ;  /* 0x00005410ff127816 */ /* 0x010fcc0000000012 */
[----:B------:R-:W0:Y:S01]  /*35f0*/  F2I.S64.TRUNC R18, R18 ;  /* 0x0000001200127311 */ /* 0x000e22000020d900 */
[----:B------:R-:W-:Y:S05]  /*3600*/  BRA `(.L_x_13854) ;  /* 0x000006c000007947 */ /* 0x000fea0003800000 */
.L_x_13866:
        /* <DEDUP_REMOVED lines=11> */
.L_x_13873:
        /* <DEDUP_REMOVED lines=21> */
.L_x_13877:
[----:B------:R-:W-:Y:S05]  /*3810*/  BSYNC B1 ;  /* 0x0000000000017941 */ /* 0x000fea0003800000 */
.L_x_13876:
[----:B------:R-:W-:Y:S01]  /*3820*/  IMAD.SHL.U32 R2, R2, 0x100000, RZ ;  /* 0x0010000002027824 */ /* 0x000fe200078e00ff */
[----:B------:R-:W-:-:S04]  /*3830*/  LEA R3, R0, 0x3b800000, 0x17 ;  /* 0x3b80000000037811 */ /* 0x000fc800078eb8ff */
[----:B------:R-:W-:Y:S02]  /*3840*/  LOP3.LUT R18, R3, R2, R18, 0xfe, !PT ;  /* 0x0000000203127212 */ /* 0x000fe400078efe12 */
.L_x_13875:
[----:B------:R-:W-:Y:S05]  /*3850*/  BSYNC B0 ;  /* 0x0000000000007941 */ /* 0x000fea0003800000 */
.L_x_13874:
[----:B------:R-:W0:Y:S01]  /*3860*/  F2I.S64.TRUNC R18, R18 ;  /* 0x0000001200127311 */ /* 0x000e22000020d900 */
[----:B------:R-:W-:Y:S05]  /*3870*/  BRA `(.L_x_13854) ;  /* 0x0000045000007947 */ /* 0x000fea0003800000 */
.L_x_13872:
        /* <DEDUP_REMOVED lines=21> */
.L_x_13881:
[----:B------:R-:W-:Y:S05]  /*39d0*/  BSYNC B1 ;  /* 0x0000000000017941 */ /* 0x000fea0003800000 */
.L_x_13880:
[----:B------:R-:W-:Y:S01]  /*39e0*/  IMAD.SHL.U32 R2, R2, 0x200000, RZ ;  /* 0x0020000002027824 */ /* 0x000fe200078e00ff */
[----:B------:R-:W-:-:S04]  /*39f0*/  LEA R3, R0, 0x37800000, 0x17 ;  /* 0x3780000000037811 */ /* 0x000fc800078eb8ff */
[----:B------:R-:W-:Y:S02]  /*3a00*/  LOP3.LUT R18, R3, R2, R18, 0xfe, !PT ;  /* 0x0000000203127212 */ /* 0x000fe400078efe12 */
.L_x_13879:
[----:B------:R-:W-:Y:S05]  /*3a10*/  BSYNC B0 ;  /* 0x0000000000007941 */ /* 0x000fea0003800000 */
.L_x_13878:
[----:B------:R-:W0:Y:S01]  /*3a20*/  F2I.S64.TRUNC R18, R18 ;  /* 0x0000001200127311 */ /* 0x000e22000020d900 */
[----:B------:R-:W-:Y:S05]  /*3a30*/  BRA `(.L_x_13854) ;  /* 0x0000029000007947 */ /* 0x000fea0003800000 */
.L_x_13871:
        /* <DEDUP_REMOVED lines=14> */
.L_x_13885:
[----:B------:R-:W-:Y:S05]  /*3b20*/  BSYNC B0 ;  /* 0x0000000000007941 */ /* 0x000fea0003800000 */
.L_x_13884:
[----:B------:R-:W0:Y:S01]  /*3b30*/  F2I.S64.TRUNC R18, R18 ;  /* 0x0000001200127311 */ /* 0x000e22000020d900 */
[----:B------:R-:W-:Y:S05]  /*3b40*/  BRA `(.L_x_13854) ;  /* 0x0000018000007947 */ /* 0x000fea0003800000 */
.L_x_13859:
        /* <DEDUP_REMOVED lines=20> */
.L_x_13883:
[----:B------:R0:W5:Y:S01]  /*3c90*/  LDG.E.64 R18, [R2.64] ;  /* 0x0000002402127981 */ /* 0x000162000c1e1b00 */
[----:B------:R-:W-:Y:S05]  /*3ca0*/  BRA `(.L_x_13854) ;  /* 0x0000002000007947 */ /* 0x000fea0003800000 */
.L_x_13882:
[----:B------:R0:W5:Y:S01]  /*3cb0*/  LDG.E R18, [R2.64] ;  /* 0x0000002402127981 */ /* 0x000162000c1e1900 */
[----:B------:R-:W-:-:S03]  /*3cc0*/  IMAD.MOV.U32 R19, RZ, RZ, RZ ;  /* 0x000000ffff137224 */ /* 0x000fc600078e00ff */
.L_x_13854:
[----:B------:R-:W-:Y:S05]  /*3cd0*/  BSYNC B6 ;  /* 0x0000000000067941 */ /* 0x000fea0003800000 */
.L_x_13853:
        /* <DEDUP_REMOVED lines=54> */
.L_x_13892:
        /* <DEDUP_REMOVED lines=139> */
.L_x_13891:
        /* <DEDUP_REMOVED lines=76> */
.L_x_13894:
[----:B------:R-:W-:Y:S05]  /*4db0*/  BSYNC B2 ;  /* 0x0000000000027941 */ /* 0x000fea0003800000 */
.L_x_13893:
[----:B------:R-:W-:-:S04]  /*4dc0*/  ISETP.NE.U32.AND P1, PT, R41, RZ, PT ;  /* 0x000000ff2900720c */ /* 0x000fc80003f25070 */
[----:B------:R-:W-:-:S13]  /*4dd0*/  ISETP.NE.OR.EX P0, PT, R42, RZ, P0, P1 ;  /* 0x000000ff2a00720c */ /* 0x000fda0000705710 */
[----:B------:R-:W-:Y:S05]  /*4de0*/  @!P0 BRA `(.L_x_13895) ;  /* 0x000002a000008947 */ /* 0x000fea0003800000 */
.L_x_13890:
        /* <DEDUP_REMOVED lines=42> */
.L_x_13895:
[----:B------:R-:W-:Y:S05]  /*5090*/  BSYNC B0 ;  /* 0x0000000000007941 */ /* 0x000fea0003800000 */
.L_x_13889:
        /* <DEDUP_REMOVED lines=45> */
.L_x_13888:
[----:B------:R-:W-:Y:S05]  /*5370*/  BSYNC B1 ;  /* 0x0000000000017941 */ /* 0x000fea0003800000 */
.L_x_13887:
        /* <DEDUP_REMOVED lines=37> */
.L_x_13901:
        /* <DEDUP_REMOVED lines=141> */
.L_x_13900:
        /* <DEDUP_REMOVED lines=78> */
.L_x_13903:
[----:B------:R-:W-:Y:S05]  /*6380*/  BSYNC B2 ;  /* 0x0000000000027941 */ /* 0x000fea0003800000 */
.L_x_13902:
[----:B------:R-:W-:-:S04]  /*6390*/  ISETP.NE.U32.AND P1, PT, R42, RZ, PT ;  /* 0x000000ff2a00720c */ /* 0x000fc80003f25070 */
[----:B------:R-:W-:-:S13]  /*63a0*/  ISETP.NE.OR.EX P0, PT, R43, RZ, P0, P1 ;  /* 0x000000ff2b00720c */ /* 0x000fda0000705710 */
[----:B------:R-:W-:Y:S05]  /*63b0*/  @!P0 BRA `(.L_x_13904) ;  /* 0x000002c000008947 */ /* 0x000fea0003800000 */
.L_x_13899:
        /* <DEDUP_REMOVED lines=44> */
.L_x_13904:
[----:B------:R-:W-:Y:S05]  /*6680*/  BSYNC B0 ;  /* 0x0000000000007941 */ /* 0x000fea0003800000 */
.L_x_13898:
        /* <DEDUP_REMOVED lines=46> */
.L_x_13897:
[----:B------:R-:W-:Y:S05]  /*6970*/  BSYNC B1 ;  /* 0x0000000000017941 */ /* 0x000fea0003800000 */
.L_x_13896:
        /* <DEDUP_REMOVED lines=38> */
.L_x_13910:
        /* <DEDUP_REMOVED lines=141> */
.L_x_13909:
        /* <DEDUP_REMOVED lines=77> */
.L_x_13912:
[----:B------:R-:W-:Y:S05]  /*7980*/  BSYNC B2 ;  /* 0x0000000000027941 */ /* 0x000fea0003800000 */
.L_x_13911:
[----:B------:R-:W-:-:S04]  /*7990*/  ISETP.NE.U32.AND P1, PT, R41, RZ, PT ;  /* 0x000000ff2900720c */ /* 0x000fc80003f25070 */
[----:B------:R-:W-:-:S13]  /*79a0*/  ISETP.NE.OR.EX P0, PT, R12, RZ, P0, P1 ;  /* 0x000000ff0c00720c */ /* 0x000fda0000705710 */
[----:B------:R-:W-:Y:S05]  /*79b0*/  @!P0 BRA `(.L_x_13913) ;  /* 0x000002b000008947 */ /* 0x000fea0003800000 */
.L_x_13908:
        /* <DEDUP_REMOVED lines=43> */
.L_x_13913:
[----:B------:R-:W-:Y:S05]  /*7c70*/  BSYNC B0 ;  /* 0x0000000000007941 */ /* 0x000fea0003800000 */
.L_x_13907:
        /* <DEDUP_REMOVED lines=43> */
.L_x_13906:
[----:B------:R-:W-:Y:S05]  /*7f30*/  BSYNC B1 ;  /* 0x0000000000017941 */ /* 0x000fea0003800000 */
.L_x_13905:
        /* <DEDUP_REMOVED lines=35> */
.L_x_13918:
        /* <DEDUP_REMOVED lines=141> */
.L_x_13917:
        /* <DEDUP_REMOVED lines=77> */
.L_x_13920:
[----:B------:R-:W-:Y:S05]  /*8f10*/  BSYNC B2 ;  /* 0x0000000000027941 */ /* 0x000fea0003800000 */
.L_x_13919:
[----:B------:R-:W-:-:S04]  /*8f20*/  ISETP.NE.U32.AND P1, PT, R41, RZ, PT ;  /* 0x000000ff2900720c */ /* 0x000fc80003f25070 */
[----:B------:R-:W-:-:S13]  /*8f30*/  ISETP.NE.OR.EX P0, PT, R10, RZ, P0, P1 ;  /* 0x000000ff0a00720c */ /* 0x000fda0000705710 */
[----:B------:R-:W-:Y:S05]  /*8f40*/  @!P0 BRA `(.L_x_13921) ;  /* 0x000002b000008947 */ /* 0x000fea0003800000 */
.L_x_13916:
        /* <DEDUP_REMOVED lines=43> */
.L_x_13921:
[----:B------:R-:W-:Y:S05]  /*9200*/  BSYNC B0 ;  /* 0x0000000000007941 */ /* 0x000fea0003800000 */
.L_x_13915:
        /* <DEDUP_REMOVED lines=45> */
.L_x_13914:
[----:B------:R-:W-:Y:S05]  /*94e0*/  BSYNC B1 ;  /* 0x0000000000017941 */ /* 0x000fea0003800000 */
.L_x_13886:
        /* <DEDUP_REMOVED lines=29> */
.L_x_13927:
[----:B------:R0:W-:Y:S01]  /*96c0*/  STG.E.U8 [R2.64], R4 ;  /* 0x0000000402007986 */ /* 0x0001e2000c101124 */
[----:B------:R-:W-:Y:S05]  /*96d0*/  BRA `(.L_x_13929) ;  /* 0x00000d7000007947 */ /* 0x000fea0003800000 */
.L_x_13926:
        /* <DEDUP_REMOVED lines=8> */
.L_x_13931:
[----:B------:R0:W-:Y:S01]  /*9760*/  STG.E [R2.64], R4 ;  /* 0x0000000402007986 */ /* 0x0001e2000c101924 */
[----:B------:R-:W-:Y:S05]  /*9770*/  BRA `(.L_x_13929) ;  /* 0x00000cd000007947 */ /* 0x000fea0003800000 */
.L_x_13930:
[----:B------:R0:W-:Y:S01]  /*9780*/  STG.E.U16 [R2.64], R4 ;  /* 0x0000000402007986 */ /* 0x0001e2000c101524 */
[----:B------:R-:W-:Y:S05]  /*9790*/  BRA `(.L_x_13929) ;  /* 0x00000cb000007947 */ /* 0x000fea0003800000 */
.L_x_13925:
        /* <DEDUP_REMOVED lines=9> */
.L_x_13933:
[----:B------:R-:W0:Y:S02]  /*9830*/  I2F.S64 R0, R4 ;  /* 0x0000000400007312 */ /* 0x000e240000301400 */
[----:B0-----:R-:W-:-:S05]  /*9840*/  F2FP.PACK_AB R0, RZ, R0 ;  /* 0x00000000ff00723e */ /* 0x001fca00000000ff */
[----:B------:R0:W-:Y:S01]  /*9850*/  STG.E.U16 [R2.64], R0 ;  /* 0x0000000002007986 */ /* 0x0001e2000c101524 */
[----:B------:R-:W-:Y:S05]  /*9860*/  BRA `(.L_x_13929) ;  /* 0x00000be000007947 */ /* 0x000fea0003800000 */
.L_x_13932:
        /* <DEDUP_REMOVED lines=10> */
.L_x_13935:
[----:B------:R-:W0:Y:S02]  /*9910*/  I2F.S64 R4, R4 ;  /* 0x0000000400047312 */ /* 0x000e240000301400 */
[----:B0-----:R-:W-:-:S04]  /*9920*/  F2FP.PACK_AB R5, RZ, R4 ;  /* 0x00000004ff05723e */ /* 0x001fc800000000ff */
[----:B------:R-:W-:-:S05]  /*9930*/  PRMT R5, R5, 0x5410, RZ ;  /* 0x0000541005057816 */ /* 0x000fca00000000ff */
[----:B------:R0:W-:Y:S01]  /*9940*/  STG.E [R2.64], R5 ;  /* 0x0000000502007986 */ /* 0x0001e2000c101924 */
[----:B------:R-:W-:Y:S05]  /*9950*/  BRA `(.L_x_13929) ;  /* 0x00000af000007947 */ /* 0x000fea0003800000 */
.L_x_13934:
[----:B------:R-:W0:Y:S02]  /*9960*/  I2F.F64.S64 R4, R4 ;  /* 0x0000000400047312 */ /* 0x000e240000301c00 */
[----:B0-----:R0:W-:Y:S01]  /*9970*/  STG.E.64 [R2.64], R4 ;  /* 0x0000000402007986 */ /* 0x0011e2000c101b24 */
[----:B------:R-:W-:Y:S05]  /*9980*/  BRA `(.L_x_13929) ;  /* 0x00000ac000007947 */ /* 0x000fea0003800000 */
.L_x_13924:
        /* <DEDUP_REMOVED lines=13> */
.L_x_13938:
[----:B------:R-:W0:Y:S01]  /*9a60*/  I2F.F64.S64 R4, R4 ;  /* 0x0000000400047312 */ /* 0x000e220000301c00 */
[----:B------:R-:W-:-:S05]  /*9a70*/  CS2R R6, SRZ ;  /* 0x0000000000067805 */ /* 0x000fca000001ff00 */
[----:B0-----:R0:W-:Y:S01]  /*9a80*/  STG.E.128 [R2.64], R4 ;  /* 0x0000000402007986 */ /* 0x0011e2000c101d24 */
[----:B------:R-:W-:Y:S05]  /*9a90*/  BRA `(.L_x_13929) ;  /* 0x000009b000007947 */ /* 0x000fea0003800000 */
.L_x_13937:
        /* <DEDUP_REMOVED lines=21> */
.L_x_13942:
[----:B------:R-:W-:Y:S05]  /*9bf0*/  BSYNC B0 ;  /* 0x0000000000007941 */ /* 0x000fea0003800000 */
.L_x_13941:
[----:B------:R-:W-:-:S05]  /*9c00*/  LOP3.LUT R7, R0, R7, RZ, 0xfc, !PT ;  /* 0x0000000700077212 */ /* 0x000fca00078efcff */
[----:B------:R0:W-:Y:S01]  /*9c10*/  STG.E.U8 [R2.64], R7 ;  /* 0x0000000702007986 */ /* 0x0001e2000c101124 */
[----:B------:R-:W-:Y:S05]  /*9c20*/  BRA `(.L_x_13929) ;  /* 0x0000082000007947 */ /* 0x000fea0003800000 */
.L_x_13940:
        /* <DEDUP_REMOVED lines=13> */
.L_x_13944:
[----:B------:R-:W-:Y:S01]  /*9d00*/  IMAD.MOV.U32 R0, RZ, RZ, 0x7f ;  /* 0x0000007fff007424 */ /* 0x000fe200078e00ff */
[----:B------:R-:W-:-:S04]  /*9d10*/  ISETP.GT.U32.AND P0, PT, R6, 0x7f800000, PT ;  /* 0x7f8000000600780c */ /* 0x000fc80003f04070 */
[----:B------:R-:W-:-:S04]  /*9d20*/  SEL R0, R0, 0x7c, P0 ;  /* 0x0000007c00007807 */ /* 0x000fc80000000000 */
.L_x_13945:
[----:B------:R-:W-:Y:S05]  /*9d30*/  BSYNC B0 ;  /* 0x0000000000007941 */ /* 0x000fea0003800000 */
.L_x_13943:
[----:B------:R-:W-:-:S04]  /*9d40*/  LOP3.LUT R4, R5, 0x80000000, RZ, 0xc0, !PT ;  /* 0x8000000005047812 */ /* 0x000fc800078ec0ff */
[----:B------:R-:W-:-:S04]  /*9d50*/  SHF.R.U32.HI R5, RZ, 0x18, R4 ;  /* 0x00000018ff057819 */ /* 0x000fc80000011604 */
[----:B------:R-:W-:-:S05]  /*9d60*/  LOP3.LUT R5, R0, R5, RZ, 0xfc, !PT ;  /* 0x0000000500057212 */ /* 0x000fca00078efcff */
[----:B------:R0:W-:Y:S01]  /*9d70*/  STG.E.U8 [R2.64], R5 ;  /* 0x0000000502007986 */ /* 0x0001e2000c101124 */
[----:B------:R-:W-:Y:S05]  /*9d80*/  BRA `(.L_x_13929) ;  /* 0x000006c000007947 */ /* 0x000fea0003800000 */
.L_x_13939:
[----:B------:R-:W0:Y:S02]  /*9d90*/  I2F.S64 R0, R4 ;  /* 0x0000000400007312 */ /* 0x000e240000301400 */
[----:B0-----:R-:W-:-:S05]  /*9da0*/  F2FP.BF16.PACK_AB R0, RZ, R0 ;  /* 0x00000000ff00723e */ /* 0x001fca00000010ff */
[----:B------:R0:W-:Y:S01]  /*9db0*/  STG.E.U16 [R2.64], R0 ;  /* 0x0000000002007986 */ /* 0x0001e2000c101524 */
[----:B------:R-:W-:Y:S05]  /*9dc0*/  BRA `(.L_x_13929) ;  /* 0x0000068000007947 */ /* 0x000fea0003800000 */
.L_x_13936:
        /* <DEDUP_REMOVED lines=10> */
.L_x_13948:
        /* <DEDUP_REMOVED lines=17> */
.L_x_13951:
[----:B------:R-:W-:-:S04]  /*9f80*/  LOP3.LUT R0, R5, 0x80000000, RZ, 0xc0, !PT ;  /* 0x8000000005007812 */ /* 0x000fc800078ec0ff */
[----:B------:R-:W-:-:S04]  /*9f90*/  SHF.R.U32.HI R5, RZ, 0x18, R0 ;  /* 0x00000018ff057819 */ /* 0x000fc80000011600 */
[----:B------:R-:W-:-:S04]  /*9fa0*/  LOP3.LUT R4, R4, R5, RZ, 0xfc, !PT ;  /* 0x0000000504047212 */ /* 0x000fc800078efcff */
[----:B------:R-:W-:Y:S02]  /*9fb0*/  PRMT R0, R4, 0x7610, R0 ;  /* 0x0000761004007816 */ /* 0x000fe40000000000 */
.L_x_13950:
[----:B------:R-:W-:Y:S05]  /*9fc0*/  BSYNC B0 ;  /* 0x0000000000007941 */ /* 0x000fea0003800000 */
.L_x_13949:
[----:B------:R0:W-:Y:S01]  /*9fd0*/  STG.E.U8 [R2.64], R0 ;  /* 0x0000000002007986 */ /* 0x0001e2000c101124 */
[----:B------:R-:W-:Y:S05]  /*9fe0*/  BRA `(.L_x_13929) ;  /* 0x0000046000007947 */ /* 0x000fea0003800000 */
.L_x_13947:
        /* <DEDUP_REMOVED lines=17> */
.L_x_13954:
[----:B------:R-:W-:-:S04]  /*a100*/  LOP3.LUT R0, R5, 0x80000000, RZ, 0xc0, !PT ;  /* 0x8000000005007812 */ /* 0x000fc800078ec0ff */
[----:B------:R-:W-:-:S04]  /*a110*/  SHF.R.U32.HI R5, RZ, 0x18, R0 ;  /* 0x00000018ff057819 */ /* 0x000fc80000011600 */
[----:B------:R-:W-:-:S04]  /*a120*/  LOP3.LUT R4, R4, R5, RZ, 0xfc, !PT ;  /* 0x0000000504047212 */ /* 0x000fc800078efcff */
[----:B------:R-:W-:Y:S02]  /*a130*/  PRMT R0, R4, 0x7610, R0 ;  /* 0x0000761004007816 */ /* 0x000fe40000000000 */
.L_x_13953:
[----:B------:R-:W-:Y:S05]  /*a140*/  BSYNC B0 ;  /* 0x0000000000007941 */ /* 0x000fea0003800000 */
.L_x_13952:
[----:B------:R0:W-:Y:S01]  /*a150*/  STG.E.U8 [R2.64], R0 ;  /* 0x0000000002007986 */ /* 0x0001e2000c101124 */
[----:B------:R-:W-:Y:S05]  /*a160*/  BRA `(.L_x_13929) ;  /* 0x000002e000007947 */ /* 0x000fea0003800000 */
.L_x_13946:
        /* <DEDUP_REMOVED lines=23> */
.L_x_13928:
        /* <DEDUP_REMOVED lines=20> */
.L_x_13956:
[----:B------:R0:W-:Y:S01]  /*a420*/  STG.E.64 [R2.64], R4 ;  /* 0x0000000402007986 */ /* 0x0001e2000c101b24 */
[----:B------:R-:W-:Y:S05]  /*a430*/  BRA `(.L_x_13929) ;  /* 0x0000001000007947 */ /* 0x000fea0003800000 */
.L_x_13955:
[----:B------:R0:W-:Y:S02]  /*a440*/  STG.E [R2.64], R4 ;  /* 0x0000000402007986 */ /* 0x0001e4000c101924 */
.L_x_13929:
[----:B------:R-:W-:Y:S02]  /*a450*/  IADD3 R23, R23, 0x80, RZ ;  /* 0x0000008017177810 */ /* 0x000fe40007ffe0ff */
.L_x_13923:
[----:B-1----:R-:W-:Y:S05]  /*a460*/  BSYNC B6 ;  /* 0x0000000000067941 */ /* 0x002fea0003800000 */
.L_x_13922:
        /* <DEDUP_REMOVED lines=22> */
.L_x_13962:
[----:B------:R0:W-:Y:S01]  /*a5d0*/  STG.E.U8 [R2.64], R34 ;  /* 0x0000002202007986 */ /* 0x0001e2000c101124 */
[----:B------:R-:W-:Y:S05]  /*a5e0*/  BRA `(.L_x_13964) ;  /* 0x00000d6000007947 */ /* 0x000fea0003800000 */
.L_x_13961:
        /* <DEDUP_REMOVED lines=8> */
.L_x_13966:
[----:B------:R0:W-:Y:S01]  /*a670*/  STG.E [R2.64], R34 ;  /* 0x0000002202007986 */ /* 0x0001e2000c101924 */
[----:B------:R-:W-:Y:S05]  /*a680*/  BRA `(.L_x_13964) ;  /* 0x00000cc000007947 */ /* 0x000fea0003800000 */
.L_x_13965:
[----:B------:R0:W-:Y:S01]  /*a690*/  STG.E.U16 [R2.64], R34 ;  /* 0x0000002202007986 */ /* 0x0001e2000c101524 */
[----:B------:R-:W-:Y:S05]  /*a6a0*/  BRA `(.L_x_13964) ;  /* 0x00000ca000007947 */ /* 0x000fea0003800000 */
.L_x_13960:
        /* <DEDUP_REMOVED lines=9> */
.L_x_13968:
[----:B------:R-:W0:Y:S02]  /*a740*/  I2F.S64 R0, R34 ;  /* 0x0000002200007312 */ /* 0x000e240000301400 */
[----:B0-----:R-:W-:-:S05]  /*a750*/  F2FP.PACK_AB R0, RZ, R0 ;  /* 0x00000000ff00723e */ /* 0x001fca00000000ff */
[----:B------:R0:W-:Y:S01]  /*a760*/  STG.E.U16 [R2.64], R0 ;  /* 0x0000000002007986 */ /* 0x0001e2000c101524 */
[----:B------:R-:W-:Y:S05]  /*a770*/  BRA `(.L_x_13964) ;  /* 0x00000bd000007947 */ /* 0x000fea0003800000 */
.L_x_13967:
        /* <DEDUP_REMOVED lines=10> */
.L_x_13970:
[----:B------:R-:W0:Y:S02]  /*a820*/  I2F.S64 R34, R34 ;  /* 0x0000002200227312 */ /* 0x000e240000301400 */
[----:B0-----:R-:W-:-:S04]  /*a830*/  F2FP.PACK_AB R5, RZ, R34 ;  /* 0x00000022ff05723e */ /* 0x001fc800000000ff */
[----:B------:R-:W-:-:S05]  /*a840*/  PRMT R5, R5, 0x5410, RZ ;  /* 0x0000541005057816 */ /* 0x000fca00000000ff */
[----:B------:R0:W-:Y:S01]  /*a850*/  STG.E [R2.64], R5 ;  /* 0x0000000502007986 */ /* 0x0001e2000c101924 */
[----:B------:R-:W-:Y:S05]  /*a860*/  BRA `(.L_x_13964) ;  /* 0x00000ae000007947 */ /* 0x000fea0003800000 */
.L_x_13969:
[----:B------:R-:W0:Y:S02]  /*a870*/  I2F.F64.S64 R34, R34 ;  /* 0x0000002200227312 */ /* 0x000e240000301c00 */
[----:B0-----:R0:W-:Y:S01]  /*a880*/  STG.E.64 [R2.64], R34 ;  /* 0x0000002202007986 */ /* 0x0011e2000c101b24 */
[----:B------:R-:W-:Y:S05]  /*a890*/  BRA `(.L_x_13964) ;  /* 0x00000ab000007947 */ /* 0x000fea0003800000 */
.L_x_13959:
        /* <DEDUP_REMOVED lines=13> */
.L_x_13973:
[----:B------:R-:W0:Y:S01]  /*a970*/  I2F.F64.S64 R4, R34 ;  /* 0x0000002200047312 */ /* 0x000e220000301c00 */
[----:B------:R-:W-:-:S05]  /*a980*/  CS2R R6, SRZ ;  /* 0x0000000000067805 */ /* 0x000fca000001ff00 */
[----:B0-----:R0:W-:Y:S01]  /*a990*/  STG.E.128 [R2.64], R4 ;  /* 0x0000000402007986 */ /* 0x0011e2000c101d24 */
[----:B------:R-:W-:Y:S05]  /*a9a0*/  BRA `(.L_x_13964) ;  /* 0x000009a000007947 */ /* 0x000fea0003800000 */
.L_x_13972:
        /* <DEDUP_REMOVED lines=21> */
.L_x_13977:
[----:B------:R-:W-:Y:S05]  /*ab00*/  BSYNC B0 ;  /* 0x0000000000007941 */ /* 0x000fea0003800000 */
.L_x_13976:
[----:B------:R-:W-:-:S05]  /*ab10*/  LOP3.LUT R5, R0, R5, RZ, 0xfc, !PT ;  /* 0x0000000500057212 */ /* 0x000fca00078efcff */
[----:B------:R0:W-:Y:S01]  /*ab20*/  STG.E.U8 [R2.64], R5 ;  /* 0x0000000502007986 */ /* 0x0001e2000c101124 */
[----:B------:R-:W-:Y:S05]  /*ab30*/  BRA `(.L_x_13964) ;  /* 0x0000081000007947 */ /* 0x000fea0003800000 */
.L_x_13975:
        /* <DEDUP_REMOVED lines=13> */
.L_x_13979:
[----:B------:R-:W-:Y:S01]  /*ac10*/  IMAD.MOV.U32 R0, RZ, RZ, 0x7f ;  /* 0x0000007fff007424 */ /* 0x000fe200078e00ff */
[----:B------:R-:W-:-:S04]  /*ac20*/  ISETP.GT.U32.AND P0, PT, R4, 0x7f800000, PT ;  /* 0x7f8000000400780c */ /* 0x000fc80003f04070 */
[----:B------:R-:W-:-:S04]  /*ac30*/  SEL R0, R0, 0x7c, P0 ;  /* 0x0000007c00007807 */ /* 0x000fc80000000000 */
.L_x_13980:
[----:B------:R-:W-:Y:S05]  /*ac40*/  BSYNC B0 ;  /* 0x0000000000007941 */ /* 0x000fea0003800000 */
.L_x_13978:
[----:B------:R-:W-:-:S04]  /*ac50*/  LOP3.LUT R4, R35, 0x80000000, RZ, 0xc0, !PT ;  /* 0x8000000023047812 */ /* 0x000fc800078ec0ff */
[----:B------:R-:W-:-:S04]  /*ac60*/  SHF.R.U32.HI R5, RZ, 0x18, R4 ;  /* 0x00000018ff057819 */ /* 0x000fc80000011604 */
[----:B------:R-:W-:-:S05]  /*ac70*/  LOP3.LUT R5, R0, R5, RZ, 0xfc, !PT ;  /* 0x0000000500057212 */ /* 0x000fca00078efcff */
[----:B------:R0:W-:Y:S01]  /*ac80*/  STG.E.U8 [R2.64], R5 ;  /* 0x0000000502007986 */ /* 0x0001e2000c101124 */
[----:B------:R-:W-:Y:S05]  /*ac90*/  BRA `(.L_x_13964) ;  /* 0x000006b000007947 */ /* 0x000fea0003800000 */
.L_x_13974:
[----:B------:R-:W0:Y:S02]  /*aca0*/  I2F.S64 R0, R34 ;  /* 0x0000002200007312 */ /* 0x000e240000301400 */
[----:B0-----:R-:W-:-:S05]  /*acb0*/  F2FP.BF16.PACK_AB R0, RZ, R0 ;  /* 0x00000000ff00723e */ /* 0x001fca00000010ff */
[----:B------:R0:W-:Y:S01]  /*acc0*/  STG.E.U16 [R2.64], R0 ;  /* 0x0000000002007986 */ /* 0x0001e2000c101524 */
[----:B------:R-:W-:Y:S05]  /*acd0*/  BRA `(.L_x_13964) ;  /* 0x0000067000007947 */ /* 0x000fea0003800000 */
.L_x_13971:
        /* <DEDUP_REMOVED lines=10> */
.L_x_13983:
        /* <DEDUP_REMOVED lines=17> */
.L_x_13986:
[----:B------:R-:W-:-:S04]  /*ae90*/  LOP3.LUT R0, R35, 0x80000000, RZ, 0xc0, !PT ;  /* 0x8000000023007812 */ /* 0x000fc800078ec0ff */
[----:B------:R-:W-:-:S04]  /*aea0*/  SHF.R.U32.HI R5, RZ, 0x18, R0 ;  /* 0x00000018ff057819 */ /* 0x000fc80000011600 */
[----:B------:R-:W-:-:S04]  /*aeb0*/  LOP3.LUT R4, R4, R5, RZ, 0xfc, !PT ;  /* 0x0000000504047212 */ /* 0x000fc800078efcff */
[----:B------:R-:W-:Y:S02]  /*aec0*/  PRMT R0, R4, 0x7610, R0 ;  /* 0x0000761004007816 */ /* 0x000fe40000000000 */
.L_x_13985:
[----:B------:R-:W-:Y:S05]  /*aed0*/  BSYNC B0 ;  /* 0x0000000000007941 */ /* 0x000fea0003800000 */
.L_x_13984:
[----:B------:R0:W-:Y:S01]  /*aee0*/  STG.E.U8 [R2.64], R0 ;  /* 0x0000000002007986 */ /* 0x0001e2000c101124 */
[----:B------:R-:W-:Y:S05]  /*aef0*/  BRA `(.L_x_13964) ;  /* 0x0000045000007947 */ /* 0x000fea0003800000 */
.L_x_13982:
        /* <DEDUP_REMOVED lines=17> */
.L_x_13989:
[----:B------:R-:W-:-:S04]  /*b010*/  LOP3.LUT R0, R35, 0x80000000, RZ, 0xc0, !PT ;  /* 0x8000000023007812 */ /* 0x000fc800078ec0ff */
[----:B------:R-:W-:-:S04]  /*b020*/  SHF.R.U32.HI R5, RZ, 0x18, R0 ;  /* 0x00000018ff057819 */ /* 0x000fc80000011600 */
[----:B------:R-:W-:-:S04]  /*b030*/  LOP3.LUT R4, R4, R5, RZ, 0xfc, !PT ;  /* 0x0000000504047212 */ /* 0x000fc800078efcff */
[----:B------:R-:W-:Y:S02]  /*b040*/  PRMT R0, R4, 0x7610, R0 ;  /* 0x0000761004007816 */ /* 0x000fe40000000000 */
.L_x_13988:
[----:B------:R-:W-:Y:S05]  /*b050*/  BSYNC B0 ;  /* 0x0000000000007941 */ /* 0x000fea0003800000 */
.L_x_13987:
[----:B------:R0:W-:Y:S01]  /*b060*/  STG.E.U8 [R2.64], R0 ;  /* 0x0000000002007986 */ /* 0x0001e2000c101124 */
[----:B------:R-:W-:Y:S05]  /*b070*/  BRA `(.L_x_13964) ;  /* 0x000002d000007947 */ /* 0x000fea0003800000 */
.L_x_13981:
        /* <DEDUP_REMOVED lines=22> */
.L_x_13963:
        /* <DEDUP_REMOVED lines=20> */
.L_x_13991:
[----:B------:R0:W-:Y:S01]  /*b320*/  STG.E.64 [R2.64], R34 ;  /* 0x0000002202007986 */ /* 0x0001e2000c101b24 */
[----:B------:R-:W-:Y:S05]  /*b330*/  BRA `(.L_x_13964) ;  /* 0x0000001000007947 */ /* 0x000fea0003800000 */
.L_x_13990:
[----:B------:R0:W-:Y:S02]  /*b340*/  STG.E [R2.64], R34 ;  /* 0x0000002202007986 */ /* 0x0001e4000c101924 */
.L_x_13964:
        /* <DEDUP_REMOVED lines=22> */
.L_x_13995:
[----:B------:R0:W-:Y:S01]  /*b4b0*/  STG.E.U8 [R2.64], R18 ;  /* 0x0000001202007986 */ /* 0x0001e2000c101124 */
[----:B------:R-:W-:Y:S05]  /*b4c0*/  BRA `(.L_x_13997) ;  /* 0x00000d6000007947 */ /* 0x000fea0003800000 */
.L_x_13994:
        /* <DEDUP_REMOVED lines=8> */
.L_x_13999:
[----:B------:R0:W-:Y:S01]  /*b550*/  STG.E [R2.64], R18 ;  /* 0x0000001202007986 */ /* 0x0001e2000c101924 */
[----:B------:R-:W-:Y:S05]  /*b560*/  BRA `(.L_x_13997) ;  /* 0x00000cc000007947 */ /* 0x000fea0003800000 */
.L_x_13998:
[----:B------:R0:W-:Y:S01]  /*b570*/  STG.E.U16 [R2.64], R18 ;  /* 0x0000001202007986 */ /* 0x0001e2000c101524 */
[----:B------:R-:W-:Y:S05]  /*b580*/  BRA `(.L_x_13997) ;  /* 0x00000ca000007947 */ /* 0x000fea0003800000 */
.L_x_13993:
        /* <DEDUP_REMOVED lines=9> */
.L_x_14001:
[----:B------:R-:W0:Y:S02]  /*b620*/  I2F.S64 R0, R18 ;  /* 0x0000001200007312 */ /* 0x000e240000301400 */
[----:B0-----:R-:W-:-:S05]  /*b630*/  F2FP.PACK_AB R0, RZ, R0 ;  /* 0x00000000ff00723e */ /* 0x001fca00000000ff */
[----:B------:R0:W-:Y:S01]  /*b640*/  STG.E.U16 [R2.64], R0 ;  /* 0x0000000002007986 */ /* 0x0001e2000c101524 */
[----:B------:R-:W-:Y:S05]  /*b650*/  BRA `(.L_x_13997) ;  /* 0x00000bd000007947 */ /* 0x000fea0003800000 */
.L_x_14000:
        /* <DEDUP_REMOVED lines=10> */
.L_x_14003:
[----:B------:R-:W0:Y:S02]  /*b700*/  I2F.S64 R18, R18 ;  /* 0x0000001200127312 */ /* 0x000e240000301400 */
[----:B0-----:R-:W-:-:S04]  /*b710*/  F2FP.PACK_AB R5, RZ, R18 ;  /* 0x00000012ff05723e */ /* 0x001fc800000000ff */
[----:B------:R-:W-:-:S05]  /*b720*/  PRMT R5, R5, 0x5410, RZ ;  /* 0x0000541005057816 */ /* 0x000fca00000000ff */
[----:B------:R0:W-:Y:S01]  /*b730*/  STG.E [R2.64], R5 ;  /* 0x0000000502007986 */ /* 0x0001e2000c101924 */
[----:B------:R-:W-:Y:S05]  /*b740*/  BRA `(.L_x_13997) ;  /* 0x00000ae000007947 */ /* 0x000fea0003800000 */
.L_x_14002:
[----:B------:R-:W0:Y:S02]  /*b750*/  I2F.F64.S64 R18, R18 ;  /* 0x0000001200127312 */ /* 0x000e240000301c00 */
[----:B0-----:R0:W-:Y:S01]  /*b760*/  STG.E.64 [R2.64], R18 ;  /* 0x0000001202007986 */ /* 0x0011e2000c101b24 */
[----:B------:R-:W-:Y:S05]  /*b770*/  BRA `(.L_x_13997) ;  /* 0x00000ab000007947 */ /* 0x000fea0003800000 */
.L_x_13992:
        /* <DEDUP_REMOVED lines=13> */
.L_x_14006:
[----:B------:R-:W0:Y:S01]  /*b850*/  I2F.F64.S64 R4, R18 ;  /* 0x0000001200047312 */ /* 0x000e220000301c00 */
[----:B------:R-:W-:-:S05]  /*b860*/  CS2R R6, SRZ ;  /* 0x0000000000067805 */ /* 0x000fca000001ff00 */
[----:B0-----:R0:W-:Y:S01]  /*b870*/  STG.E.128 [R2.64], R4 ;  /* 0x0000000402007986 */ /* 0x0011e2000c101d24 */
[----:B------:R-:W-:Y:S05]  /*b880*/  BRA `(.L_x_13997) ;  /* 0x000009a000007947 */ /* 0x000fea0003800000 */
.L_x_14005:
        /* <DEDUP_REMOVED lines=21> */
.L_x_14010:
[----:B------:R-:W-:Y:S05]  /*b9e0*/  BSYNC B0 ;  /* 0x0000000000007941 */ /* 0x000fea0003800000 */
.L_x_14009:
[----:B------:R-:W-:-:S05]  /*b9f0*/  LOP3.LUT R5, R0, R5, RZ, 0xfc, !PT ;  /* 0x0000000500057212 */ /* 0x000fca00078efcff */
[----:B------:R0:W-:Y:S01]  /*ba00*/  STG.E.U8 [R2.64], R5 ;  /* 0x0000000502007986 */ /* 0x0001e2000c101124 */
[----:B------:R-:W-:Y:S05]  /*ba10*/  BRA `(.L_x_13997) ;  /* 0x0000081000007947 */ /* 0x000fea0003800000 */
.L_x_14008:
        /* <DEDUP_REMOVED lines=13> */
.L_x_14012:
[----:B------:R-:W-:Y:S01]  /*baf0*/  IMAD.MOV.U32 R0, RZ, RZ, 0x7f ;  /* 0x0000007fff007424 */ /* 0x000fe200078e00ff */
[----:B------:R-:W-:-:S04]  /*bb00*/  ISETP.GT.U32.AND P0, PT, R4, 0x7f800000, PT ;  /* 0x7f8000000400780c */ /* 0x000fc80003f04070 */
[----:B------:R-:W-:-:S04]  /*bb10*/  SEL R0, R0, 0x7c, P0 ;  /* 0x0000007c00007807 */ /* 0x000fc80000000000 */
.L_x_14013:
[----:B------:R-:W-:Y:S05]  /*bb20*/  BSYNC B0 ;  /* 0x0000000000007941 */ /* 0x000fea0003800000 */
.L_x_14011:
[----:B------:R-:W-:-:S04]  /*bb30*/  LOP3.LUT R4, R19, 0x80000000, RZ, 0xc0, !PT ;  /* 0x8000000013047812 */ /* 0x000fc800078ec0ff */
[----:B------:R-:W-:-:S04]  /*bb40*/  SHF.R.U32.HI R5, RZ, 0x18, R4 ;  /* 0x00000018ff057819 */ /* 0x000fc80000011604 */
[----:B------:R-:W-:-:S05]  /*bb50*/  LOP3.LUT R5, R0, R5, RZ, 0xfc, !PT ;  /* 0x0000000500057212 */ /* 0x000fca00078efcff */
[----:B------:R0:W-:Y:S01]  /*bb60*/  STG.E.U8 [R2.64], R5 ;  /* 0x0000000502007986 */ /* 0x0001e2000c101124 */
[----:B------:R-:W-:Y:S05]  /*bb70*/  BRA `(.L_x_13997) ;  /* 0x000006b000007947 */ /* 0x000fea0003800000 */
.L_x_14007:
[----:B------:R-:W0:Y:S02]  /*bb80*/  I2F.S64 R0, R18 ;  /* 0x0000001200007312 */ /* 0x000e240000301400 */
[----:B0-----:R-:W-:-:S05]  /*bb90*/  F2FP.BF16.PACK_AB R0, RZ, R0 ;  /* 0x00000000ff00723e */ /* 0x001fca00000010ff */
[----:B------:R0:W-:Y:S01]  /*bba0*/  STG.E.U16 [R2.64], R0 ;  /* 0x0000000002007986 */ /* 0x0001e2000c101524 */
[----:B------:R-:W-:Y:S05]  /*bbb0*/  BRA `(.L_x_13997) ;  /* 0x0000067000007947 */ /* 0x000fea0003800000 */
.L_x_14004:
        /* <DEDUP_REMOVED lines=10> */
.L_x_14016:
        /* <DEDUP_REMOVED lines=17> */
.L_x_14019:
[----:B------:R-:W-:-:S04]  /*bd70*/  LOP3.LUT R0, R19, 0x80000000, RZ, 0xc0, !PT ;  /* 0x8000000013007812 */ /* 0x000fc800078ec0ff */
[----:B------:R-:W-:-:S04]  /*bd80*/  SHF.R.U32.HI R5, RZ, 0x18, R0 ;  /* 0x00000018ff057819 */ /* 0x000fc80000011600 */
[----:B------:R-:W-:-:S04]  /*bd90*/  LOP3.LUT R4, R4, R5, RZ, 0xfc, !PT ;  /* 0x0000000504047212 */ /* 0x000fc800078efcff */
[----:B------:R-:W-:Y:S02]  /*bda0*/  PRMT R0, R4, 0x7610, R0 ;  /* 0x0000761004007816 */ /* 0x000fe40000000000 */
.L_x_14018:
[----:B------:R-:W-:Y:S05]  /*bdb0*/  BSYNC B0 ;  /* 0x0000000000007941 */ /* 0x000fea0003800000 */
.L_x_14017:
[----:B------:R0:W-:Y:S01]  /*bdc0*/  STG.E.U8 [R2.64], R0 ;  /* 0x0000000002007986 */ /* 0x0001e2000c101124 */
[----:B------:R-:W-:Y:S05]  /*bdd0*/  BRA `(.L_x_13997) ;  /* 0x0000045000007947 */ /* 0x000fea0003800000 */
.L_x_14015:
        /* <DEDUP_REMOVED lines=17> */
.L_x_14022:
[----:B------:R-:W-:-:S04]  /*bef0*/  LOP3.LUT R0, R19, 0x80000000, RZ, 0xc0, !PT ;  /* 0x8000000013007812 */ /* 0x000fc800078ec0ff */
[----:B------:R-:W-:-:S04]  /*bf00*/  SHF.R.U32.HI R5, RZ, 0x18, R0 ;  /* 0x00000018ff057819 */ /* 0x000fc80000011600 */
[----:B------:R-:W-:-:S04]  /*bf10*/  LOP3.LUT R4, R4, R5, RZ, 0xfc, !PT ;  /* 0x0000000504047212 */ /* 0x000fc800078efcff */
[----:B------:R-:W-:Y:S02]  /*bf20*/  PRMT R0, R4, 0x7610, R0 ;  /* 0x0000761004007816 */ /* 0x000fe40000000000 */
.L_x_14021:
[----:B------:R-:W-:Y:S05]  /*bf30*/  BSYNC B0 ;  /* 0x0000000000007941 */ /* 0x000fea0003800000 */
.L_x_14020:
[----:B------:R0:W-:Y:S01]  /*bf40*/  STG.E.U8 [R2.64], R0 ;  /* 0x0000000002007986 */ /* 0x0001e2000c101124 */
[----:B------:R-:W-:Y:S05]  /*bf50*/  BRA `(.L_x_13997) ;  /* 0x000002d000007947 */ /* 0x000fea0003800000 */
.L_x_14014:
        /* <DEDUP_REMOVED lines=22> */
.L_x_13996:
        /* <DEDUP_REMOVED lines=20> */
.L_x_14024:
[----:B------:R0:W-:Y:S01]  /*c200*/  STG.E.64 [R2.64], R18 ;  /* 0x0000001202007986 */ /* 0x0001e2000c101b24 */
[----:B------:R-:W-:Y:S05]  /*c210*/  BRA `(.L_x_13997) ;  /* 0x0000001000007947 */ /* 0x000fea0003800000 */
.L_x_14023:
[----:B------:R0:W-:Y:S02]  /*c220*/  STG.E [R2.64], R18 ;  /* 0x0000001202007986 */ /* 0x0001e4000c101924 */
.L_x_13997:
[----:B------:R-:W-:Y:S02]  /*c230*/  IADD3 R23, R23, 0x80, RZ ;  /* 0x0000008017177810 */ /* 0x000fe40007ffe0ff */
.L_x_13958:
[----:B------:R-:W-:Y:S05]  /*c240*/  BSYNC B6 ;  /* 0x0000000000067941 */ /* 0x000fea0003800000 */
.L_x_13957:
        /* <DEDUP_REMOVED lines=20> */
.L_x_14028:
[----:B------:R-:W-:Y:S01]  /*c390*/  STG.E.U8 [R2.64], R16 ;  /* 0x0000001002007986 */ /* 0x000fe2000c101124 */
[----:B------:R-:W-:Y:S05]  /*c3a0*/  EXIT ;  /* 0x000000000000794d */ /* 0x000fea0003800000 */
.L_x_14027:
        /* <DEDUP_REMOVED lines=8> */
.L_x_14031:
[----:B------:R-:W-:Y:S01]  /*c430*/  STG.E [R2.64], R16 ;  /* 0x0000001002007986 */ /* 0x000fe2000c101924 */
[----:B------:R-:W-:Y:S05]  /*c440*/  EXIT ;  /* 0x000000000000794d */ /* 0x000fea0003800000 */
.L_x_14030:
[----:B------:R-:W-:Y:S01]  /*c450*/  STG.E.U16 [R2.64], R16 ;  /* 0x0000001002007986 */ /* 0x000fe2000c101524 */
[----:B------:R-:W-:Y:S05]  /*c460*/  EXIT ;  /* 0x000000000000794d */ /* 0x000fea0003800000 */
.L_x_14026:
        /* <DEDUP_REMOVED lines=9> */
.L_x_14033:
[----:B------:R-:W0:Y:S02]  /*c500*/  I2F.S64 R0, R16 ;  /* 0x0000001000007312 */ /* 0x000e240000301400 */
[----:B0-----:R-:W-:-:S05]  /*c510*/  F2FP.PACK_AB R0, RZ, R0 ;  /* 0x00000000ff00723e */ /* 0x001fca00000000ff */
[----:B------:R-:W-:Y:S01]  /*c520*/  STG.E.U16 [R2.64], R0 ;  /* 0x0000000002007986 */ /* 0x000fe2000c101524 */
[----:B------:R-:W-:Y:S05]  /*c530*/  EXIT ;  /* 0x000000000000794d */ /* 0x000fea0003800000 */
.L_x_14032:
        /* <DEDUP_REMOVED lines=10> */
.L_x_14035:
[----:B------:R-:W0:Y:S02]  /*c5e0*/  I2F.S64 R16, R16 ;  /* 0x0000001000107312 */ /* 0x000e240000301400 */
[----:B0-----:R-:W-:-:S04]  /*c5f0*/  F2FP.PACK_AB R5, RZ, R16 ;  /* 0x00000010ff05723e */ /* 0x001fc800000000ff */
[----:B------:R-:W-:-:S05]  /*c600*/  PRMT R5, R5, 0x5410, RZ ;  /* 0x0000541005057816 */ /* 0x000fca00000000ff */
[----:B------:R-:W-:Y:S01]  /*c610*/  STG.E [R2.64], R5 ;  /* 0x0000000502007986 */ /* 0x000fe2000c101924 */
[----:B------:R-:W-:Y:S05]  /*c620*/  EXIT ;  /* 0x000000000000794d */ /* 0x000fea0003800000 */
.L_x_14034:
[----:B------:R-:W0:Y:S02]  /*c630*/  I2F.F64.S64 R16, R16 ;  /* 0x0000001000107312 */ /* 0x000e240000301c00 */
[----:B0-----:R-:W-:Y:S01]  /*c640*/  STG.E.64 [R2.64], R16 ;  /* 0x0000001002007986 */ /* 0x001fe2000c101b24 */
[----:B------:R-:W-:Y:S05]  /*c650*/  EXIT ;  /* 0x000000000000794d */ /* 0x000fea0003800000 */
.L_x_14025:
        /* <DEDUP_REMOVED lines=13> */
.L_x_14038:
[----:B------:R-:W0:Y:S01]  /*c730*/  I2F.F64.S64 R16, R16 ;  /* 0x0000001000107312 */ /* 0x000e220000301c00 */
[----:B------:R-:W-:-:S05]  /*c740*/  CS2R R18, SRZ ;  /* 0x0000000000127805 */ /* 0x000fca000001ff00 */
[----:B0-----:R-:W-:Y:S01]  /*c750*/  STG.E.128 [R2.64], R16 ;  /* 0x0000001002007986 */ /* 0x001fe2000c101d24 */
[----:B------:R-:W-:Y:S05]  /*c760*/  EXIT ;  /* 0x000000000000794d */ /* 0x000fea0003800000 */
.L_x_14037:
        /* <DEDUP_REMOVED lines=21> */
.L_x_14042:
[----:B------:R-:W-:Y:S05]  /*c8c0*/  BSYNC B0 ;  /* 0x0000000000007941 */ /* 0x000fea0003800000 */
.L_x_14041:
[----:B------:R-:W-:-:S05]  /*c8d0*/  LOP3.LUT R5, R0, R5, RZ, 0xfc, !PT ;  /* 0x0000000500057212 */ /* 0x000fca00078efcff */
[----:B------:R-:W-:Y:S01]  /*c8e0*/  STG.E.U8 [R2.64], R5 ;  /* 0x0000000502007986 */ /* 0x000fe2000c101124 */
[----:B------:R-:W-:Y:S05]  /*c8f0*/  EXIT ;  /* 0x000000000000794d */ /* 0x000fea0003800000 */
.L_x_14040:
        /* <DEDUP_REMOVED lines=13> */
.L_x_14044:
[----:B------:R-:W-:Y:S01]  /*c9d0*/  IMAD.MOV.U32 R0, RZ, RZ, 0x7f ;  /* 0x0000007fff007424 */ /* 0x000fe200078e00ff */
[----:B------:R-:W-:-:S04]  /*c9e0*/  ISETP.GT.U32.AND P0, PT, R4, 0x7f800000, PT ;  /* 0x7f8000000400780c */ /* 0x000fc80003f04070 */
[----:B------:R-:W-:-:S04]  /*c9f0*/  SEL R0, R0, 0x7c, P0 ;  /* 0x0000007c00007807 */ /* 0x000fc80000000000 */
.L_x_14045:
[----:B------:R-:W-:Y:S05]  /*ca00*/  BSYNC B0 ;  /* 0x0000000000007941 */ /* 0x000fea0003800000 */
.L_x_14043:
[----:B------:R-:W-:-:S04]  /*ca10*/  LOP3.LUT R4, R17, 0x80000000, RZ, 0xc0, !PT ;  /* 0x8000000011047812 */ /* 0x000fc800078ec0ff */
[----:B------:R-:W-:-:S04]  /*ca20*/  SHF.R.U32.HI R5, RZ, 0x18, R4 ;  /* 0x00000018ff057819 */ /* 0x000fc80000011604 */
[----:B------:R-:W-:-:S05]  /*ca30*/  LOP3.LUT R5, R0, R5, RZ, 0xfc, !PT ;  /* 0x0000000500057212 */ /* 0x000fca00078efcff */
[----:B------:R-:W-:Y:S01]  /*ca40*/  STG.E.U8 [R2.64], R5 ;  /* 0x0000000502007986 */ /* 0x000fe2000c101124 */
[----:B------:R-:W-:Y:S05]  /*ca50*/  EXIT ;  /* 0x000000000000794d */ /* 0x000fea0003800000 */
.L_x_14039:
[----:B------:R-:W0:Y:S02]  /*ca60*/  I2F.S64 R0, R16 ;  /* 0x0000001000007312 */ /* 0x000e240000301400 */
[----:B0-----:R-:W-:-:S05]  /*ca70*/  F2FP.BF16.PACK_AB R0, RZ, R0 ;  /* 0x00000000ff00723e */ /* 0x001fca00000010ff */
[----:B------:R-:W-:Y:S01]  /*ca80*/  STG.E.U16 [R2.64], R0 ;  /* 0x0000000002007986 */ /* 0x000fe2000c101524 */
[----:B------:R-:W-:Y:S05]  /*ca90*/  EXIT ;  /* 0x000000000000794d */ /* 0x000fea0003800000 */
.L_x_14036:
        /* <DEDUP_REMOVED lines=10> */
.L_x_14048:
        /* <DEDUP_REMOVED lines=17> */
.L_x_14051:
[----:B------:R-:W-:-:S04]  /*cc50*/  LOP3.LUT R0, R17, 0x80000000, RZ, 0xc0, !PT ;  /* 0x8000000011007812 */ /* 0x000fc800078ec0ff */
[----:B------:R-:W-:-:S04]  /*cc60*/  SHF.R.U32.HI R5, RZ, 0x18, R0 ;  /* 0x00000018ff057819 */ /* 0x000fc80000011600 */
[----:B------:R-:W-:-:S04]  /*cc70*/  LOP3.LUT R4, R4, R5, RZ, 0xfc, !PT ;  /* 0x0000000504047212 */ /* 0x000fc800078efcff */
[----:B------:R-:W-:Y:S02]  /*cc80*/  PRMT R0, R4, 0x7610, R0 ;  /* 0x0000761004007816 */ /* 0x000fe40000000000 */
.L_x_14050:
[----:B------:R-:W-:Y:S05]  /*cc90*/  BSYNC B0 ;  /* 0x0000000000007941 */ /* 0x000fea0003800000 */
.L_x_14049:
[----:B------:R-:W-:Y:S01]  /*cca0*/  STG.E.U8 [R2.64], R0 ;  /* 0x0000000002007986 */ /* 0x000fe2000c101124 */
[----:B------:R-:W-:Y:S05]  /*ccb0*/  EXIT ;  /* 0x000000000000794d */ /* 0x000fea0003800000 */
.L_x_14047:
        /* <DEDUP_REMOVED lines=17> */
.L_x_14054:
[----:B------:R-:W-:-:S04]  /*cdd0*/  LOP3.LUT R0, R17, 0x80000000, RZ, 0xc0, !PT ;  /* 0x8000000011007812 */ /* 0x000fc800078ec0ff */
[----:B------:R-:W-:-:S04]  /*cde0*/  SHF.R.U32.HI R5, RZ, 0x18, R0 ;  /* 0x00000018ff057819 */ /* 0x000fc80000011600 */
[----:B------:R-:W-:-:S04]  /*cdf0*/  LOP3.LUT R4, R4, R5, RZ, 0xfc, !PT ;  /* 0x0000000504047212 */ /* 0x000fc800078efcff */
[----:B------:R-:W-:Y:S02]  /*ce00*/  PRMT R0, R4, 0x7610, R0 ;  /* 0x0000761004007816 */ /* 0x000fe40000000000 */
.L_x_14053:
[----:B------:R-:W-:Y:S05]  /*ce10*/  BSYNC B0 ;  /* 0x0000000000007941 */ /* 0x000fea0003800000 */
.L_x_14052:
[----:B------:R-:W-:Y:S01]  /*ce20*/  STG.E.U8 [R2.64], R0 ;  /* 0x0000000002007986 */ /* 0x000fe2000c101124 */
[----:B------:R-:W-:Y:S05]  /*ce30*/  EXIT ;  /* 0x000000000000794d */ /* 0x000fea0003800000 */
.L_x_14046:
        /* <DEDUP_REMOVED lines=22> */
.L_x_14029:
        /* <DEDUP_REMOVED lines=20> */
.L_x_14056:
[----:B------:R-:W-:Y:S01]  /*d0e0*/  STG.E.64 [R2.64], R16 ;  /* 0x0000001002007986 */ /* 0x000fe2000c101b24 */
[----:B------:R-:W-:Y:S05]  /*d0f0*/  EXIT ;  /* 0x000000000000794d */ /* 0x000fea0003800000 */
.L_x_14055:
[----:B------:R-:W-:Y:S01]  /*d100*/  STG.E [R2.64], R16 ;  /* 0x0000001002007986 */ /* 0x000fe2000c101924 */
[----:B------:R-:W-:Y:S05]  /*d110*/  EXIT ;  /* 0x000000000000794d */ /* 0x000fea0003800000 */
.L_x_14057:
        /* <DEDUP_REMOVED lines=14> */
.L_x_16334:


//--------------------- .text._ZN2at6native18elementwise_kernelILi128ELi2EZNS0_22gpu_kernel_impl_nocastIZZNS0_73_GLOBAL__N__c8866d80_35_SparseBinaryOpIntersectionKernel_cu_1520ed90_315342_sparse_binary_op_intersection_kernel_implINS3_18CUDAKernelLauncherENS3_36CUDAValueSelectionIntersectionKernelINS3_5MulOpEEElLl0EEEvRNS_6TensorERKS9_SC_RKSt6vectorIlSaIlEERKSt8optionalIS9_ESL_bbENKUlvE1_clEvEUllE_EEvRNS_18TensorIteratorBaseERKT_EUliE_EEviT1_ --------------------------
	.section	.text._ZN2at6native18elementwise_kernelILi128ELi2EZNS0_22gpu_kernel_impl_nocastIZZNS0_73_GLOBAL__N__c8866d80_35_SparseBinaryOpIntersectionKernel_cu_1520ed90_315342_sparse_binary_op_intersection_kernel_implINS3_18CUDAKernelLauncherENS3_36CUDAValueSelectionIntersectionKernelINS3_5MulOpEEElLl0EEEvRNS_6TensorERKS9_SC_RKSt6vectorIlSaIlEERKSt8optionalIS9_ESL_bbENKUlvE1_clEvEUllE_EEvRNS_18TensorIteratorBaseERKT_EUliE_EEviT1_,"ax",@progbits
	.sectioninfo	@"SHI_REGISTERS=46"
	.align	128
        .global         _ZN2at6native18elementwise_kernelILi128ELi2EZNS0_22gpu_kernel_impl_nocastIZZNS0_73_GLOBAL__N__c8866d80_35_SparseBinaryOpIntersectionKernel_cu_1520ed90_315342_sparse_binary_op_intersection_kernel_implINS3_18CUDAKernelLauncherENS3_36CUDAValueSelectionIntersectionKernelINS3_5MulOpEEElLl0EEEvRNS_6TensorERKS9_SC_RKSt6vectorIlSaIlEERKSt8optionalIS9_ESL_bbENKUlvE1_clEvEUllE_EEvRNS_18TensorIteratorBaseERKT_EUliE_EEviT1_
        .type           _ZN2at6native18elementwise_kernelILi128ELi2EZNS0_22gpu_kernel_impl_nocastIZZNS0_73_GLOBAL__N__c8866d80_35_SparseBinaryOpIntersectionKernel_cu_1520ed90_315342_sparse_binary_op_intersection_kernel_implINS3_18CUDAKernelLauncherENS3_36CUDAValueSelectionIntersectionKernelINS3_5MulOpEEElLl0EEEvRNS_6TensorERKS9_SC_RKSt6vectorIlSaIlEERKSt8optionalIS9_ESL_bbENKUlvE1_clEvEUllE_EEvRNS_18TensorIteratorBaseERKT_EUliE_EEviT1_,@function
        .size           _ZN2at6native18elementwise_kernelILi128ELi2EZNS0_22gpu_kernel_impl_nocastIZZNS0_73_GLOBAL__N__c8866d80_35_SparseBinaryOpIntersectionKernel_cu_1520ed90_315342_sparse_binary_op_intersection_kernel_implINS3_18CUDAKernelLauncherENS3_36CUDAValueSelectionIntersectionKernelINS3_5MulOpEEElLl0EEEvRNS_6TensorERKS9_SC_RKSt6vectorIlSaIlEERKSt8optionalIS9_ESL_bbENKUlvE1_clEvEUllE_EEvRNS_18TensorIteratorBaseERKT_EUliE_EEviT1_,(.L_x_16335 - _ZN2at6native18elementwise_kernelILi128ELi2EZNS0_22gpu_kernel_impl_nocastIZZNS0_73_GLOBAL__N__c8866d80_35_SparseBinaryOpIntersectionKernel_cu_1520ed90_315342_sparse_binary_op_intersection_kernel_implINS3_18CUDAKernelLauncherENS3_36CUDAValueSelectionIntersectionKernelINS3_5MulOpEEElLl0EEEvRNS_6TensorERKS9_SC_RKSt6vectorIlSaIlEERKSt8optionalIS9_ESL_bbENKUlvE1_clEvEUllE_EEvRNS_18TensorIteratorBaseERKT_EUliE_EEviT1_)
        .other          _ZN2at6native18elementwise_kernelILi128ELi2EZNS0_22gpu_kernel_impl_nocastIZZNS0_73_GLOBAL__N__c8866d80_35_SparseBinaryOpIntersectionKernel_cu_1520ed90_315342_sparse_binary_op_intersection_kernel_implINS3_18CUDAKernelLauncherENS3_36CUDAValueSelectionIntersectionKernelINS3_5MulOpEEElLl0EEEvRNS_6TensorERKS9_SC_RKSt6vectorIlSaIlEERKSt8optionalIS9_ESL_bbENKUlvE1_clEvEUllE_EEvRNS_18TensorIteratorBaseERKT_EUliE_EEviT1_,@"STO_CUDA_ENTRY STV_DEFAULT"
_ZN2at6native18elementwise_kernelILi128ELi2EZNS0_22gpu_kernel_impl_nocastIZZNS0_73_GLOBAL__N__c8866d80_35_SparseBinaryOpIntersectionKernel_cu_1520ed90_315342_sparse_binary_op_intersection_kernel_implINS3_18CUDAKernelLauncherENS3_36CUDAValueSelectionIntersectionKernelINS3_5MulOpEEElLl0EEEvRNS_6TensorERKS9_SC_RKSt6vectorIlSaIlEERKSt8optionalIS9_ESL_bbENKUlvE1_clEvEUllE_EEvRNS_18TensorIteratorBaseERKT_EUliE_EEviT1_:
.text._ZN2at6native18elementwise_kernelILi128ELi2EZNS0_22gpu_kernel_impl_nocastIZZNS0_73_GLOBAL__N__c8866d80_35_SparseBinaryOpIntersectionKernel_cu_1520ed90_315342_sparse_binary_op_intersection_kernel_implINS3_18CUDAKernelLauncherENS3_36CUDAValueSelectionIntersectionKernelINS3_5MulOpEEElLl0EEEvRNS_6TensorERKS9_SC_RKSt6vectorIlSaIlEERKSt8optionalIS9_ESL_bbENKUlvE1_clEvEUllE_EEvRNS_18TensorIteratorBaseERKT_EUliE_EEviT1_:
        /* <DEDUP_REMOVED lines=244> */
.L_x_14060:
        /* <DEDUP_REMOVED lines=36> */
.L_x_14063:
        /* <DEDUP_REMOVED lines=45> */
.L_x_14062:
        /* <DEDUP_REMOVED lines=42> */
.L_x_14061:
[----:B------:R-:W-:Y:S02]  /*16f0*/  IADD3 R32, P0, R32, c[0x0][0x360], RZ ;  /* 0x0000d80020207a10 */ /* 0x000fe40007f1e0ff */
[----:B------:R-:W-:Y:S02]  /*1700*/  IADD3 R31, R31, 0x80, RZ ;  /* 0x000000801f1f7810 */ /* 0x000fe40007ffe0ff */
[----:B------:R-:W-:-:S05]  /*1710*/  IADD3.X R33, RZ, c[0x0][0x364], RZ, P0, !PT ;  /* 0x0000d900ff217a10 */ /* 0x000fca00007fe4ff */
[----:B------:R0:W-:Y:S04]  /*1720*/  STG.E.64 [R32.64], R42 ;  /* 0x0000002a20007986 */ /* 0x0001e8000c101b0a */
.L_x_14059:
[----:B------:R-:W-:Y:S05]  /*1730*/  BSYNC B0 ;  /* 0x0000000000007941 */ /* 0x000fea0003800000 */
.L_x_14058:
        /* <DEDUP_REMOVED lines=229> */
.L_x_14064:
        /* <DEDUP_REMOVED lines=37> */
.L_x_14067:
        /* <DEDUP_REMOVED lines=43> */
.L_x_14066:
        /* <DEDUP_REMOVED lines=40> */
.L_x_14065:
[----:B------:R-:W-:Y:S01]  /*2d10*/  STG.E.64 [R2.64], R4 ;  /* 0x0000000402007986 */ /* 0x000fe2000c101b0a */
[----:B------:R-:W-:Y:S05]  /*2d20*/  EXIT ;  /* 0x000000000000794d */ /* 0x000fea0003800000 */
.L_x_14068:
        /* <DEDUP_REMOVED lines=13> */
.L_x_16335:


//--------------------- .text._ZN2at6native27unrolled_elementwise_kernelIZZNS0_73_GLOBAL__N__c8866d80_35_SparseBinaryOpIntersectionKernel_cu_1520ed90_315342_sparse_binary_op_intersection_kernel_implINS2_18CUDAKernelLauncherENS2_36CUDAValueSelectionIntersectionKernelINS2_5MulOpEEElLl0EEEvRNS_6TensorERKS8_SB_RKSt6vectorIlSaIlEERKSt8optionalIS8_ESK_bbENKUlvE1_clEvEUllE_St5arrayIPcLm2EELi4E23TrivialOffsetCalculatorILi1EjESR_NS0_6memory15LoadWithoutCastENSS_16StoreWithoutCastEEEviT_T0_T2_T3_T4_T5_ --------------------------
	.section	.text._ZN2at6native27unrolled_elementwise_kernelIZZNS0_73_GLOBAL__N__c8866d80_35_SparseBinaryOpIntersectionKernel_cu_1520ed90_315342_sparse_binary_op_intersection_kernel_implINS2_18CUDAKernelLauncherENS2_36CUDAValueSelectionIntersectionKernelINS2_5MulOpEEElLl0EEEvRNS_6TensorERKS8_SB_RKSt6vectorIlSaIlEERKSt8optionalIS8_ESK_bbENKUlvE1_clEvEUllE_St5arrayIPcLm2EELi4E23TrivialOffsetCalculatorILi1EjESR_NS0_6memory15LoadWithoutCastENSS_16StoreWithoutCastEEEviT_T0_T2_T3_T4_T5_,"ax",@progbits
	.sectioninfo	@"SHI_REGISTERS=40"
	.align	128
        .global         _ZN2at6native27unrolled_elementwise_kernelIZZNS0_73_GLOBAL__N__c8866d80_35_SparseBinaryOpIntersectionKernel_cu_1520ed90_315342_sparse_binary_op_intersection_kernel_implINS2_18CUDAKernelLauncherENS2_36CUDAValueSelectionIntersectionKernelINS2_5MulOpEEElLl0EEEvRNS_6TensorERKS8_SB_RKSt6vectorIlSaIlEERKSt8optionalIS8_ESK_bbENKUlvE1_clEvEUllE_St5arrayIPcLm2EELi4E23TrivialOffsetCalculatorILi1EjESR_NS0_6memory15LoadWithoutCastENSS_16StoreWithoutCastEEEviT_T0_T2_T3_T4_T5_
        .type           _ZN2at6native27unrolled_elementwise_kernelIZZNS0_73_GLOBAL__N__c8866d80_35_SparseBinaryOpIntersectionKernel_cu_1520ed90_315342_sparse_binary_op_intersection_kernel_implINS2_18CUDAKernelLauncherENS2_36CUDAValueSelectionIntersectionKernelINS2_5MulOpEEElLl0EEEvRNS_6TensorERKS8_SB_RKSt6vectorIlSaIlEERKSt8optionalIS8_ESK_bbENKUlvE1_clEvEUllE_St5arrayIPcLm2EELi4E23TrivialOffsetCalculatorILi1EjESR_NS0_6memory15LoadWithoutCastENSS_16StoreWithoutCastEEEviT_T0_T2_T3_T4_T5_,@function
        .size           _ZN2at6native27unrolled_elementwise_kernelIZZNS0_73_GLOBAL__N__c8866d80_35_SparseBinaryOpIntersectionKernel_cu_1520ed90_315342_sparse_binary_op_intersection_kernel_implINS2_18CUDAKernelLauncherENS2_36CUDAValueSelectionIntersectionKernelINS2_5MulOpEEElLl0EEEvRNS_6TensorERKS8_SB_RKSt6vectorIlSaIlEERKSt8optionalIS8_ESK_bbENKUlvE1_clEvEUllE_St5arrayIPcLm2EELi4E23TrivialOffsetCalculatorILi1EjESR_NS0_6memory15LoadWithoutCastENSS_16StoreWithoutCastEEEviT_T0_T2_T3_T4_T5_,(.L_x_16336 - _ZN2at6native27unrolled_elementwise_kernelIZZNS0_73_GLOBAL__N__c8866d80_35_SparseBinaryOpIntersectionKernel_cu_1520ed90_315342_sparse_binary_op_intersection_kernel_implINS2_18CUDAKernelLauncherENS2_36CUDAValueSelectionIntersectionKernelINS2_5MulOpEEElLl0EEEvRNS_6TensorERKS8_SB_RKSt6vectorIlSaIlEERKSt8optionalIS8_ESK_bbENKUlvE1_clEvEUllE_St5arrayIPcLm2EELi4E23TrivialOffsetCalculatorILi1EjESR_NS0_6memory15LoadWithoutCastENSS_16StoreWithoutCastEEEviT_T0_T2_T3_T4_T5_)
        .other          _ZN2at6native27unrolled_elementwise_kernelIZZNS0_73_GLOBAL__N__c8866d80_35_SparseBinaryOpIntersectionKernel_cu_1520ed90_315342_sparse_binary_op_intersection_kernel_implINS2_18CUDAKernelLauncherENS2_36CUDAValueSelectionIntersectionKernelINS2_5MulOpEEElLl0EEEvRNS_6TensorERKS8_SB_RKSt6vectorIlSaIlEERKSt8optionalIS8_ESK_bbENKUlvE1_clEvEUllE_St5arrayIPcLm2EELi4E23TrivialOffsetCalculatorILi1EjESR_NS0_6memory15LoadWithoutCastENSS_16StoreWithoutCastEEEviT_T0_T2_T3_T4_T5_,@"STO_CUDA_ENTRY STV_DEFAULT"
_ZN2at6native27unrolled_elementwise_kernelIZZNS0_73_GLOBAL__N__c8866d80_35_SparseBinaryOpIntersectionKernel_cu_1520ed90_315342_sparse_binary_op_intersection_kernel_implINS2_18CUDAKernelLauncherENS2_36CUDAValueSelectionIntersectionKernelINS2_5MulOpEEElLl0EEEvRNS_6TensorERKS8_SB_RKSt6vectorIlSaIlEERKSt8optionalIS8_ESK_bbENKUlvE1_clEvEUllE_St5arrayIPcLm2EELi4E23TrivialOffsetCalculatorILi1EjESR_NS0_6memory15LoadWithoutCastENSS_16StoreWithoutCastEEEviT_T0_T2_T3_T4_T5_:
.text._ZN2at6native27unrolled_elementwise_kernelIZZNS0_73_GLOBAL__N__c8866d80_35_SparseBinaryOpIntersectionKernel_cu_1520ed90_315342_sparse_binary_op_intersection_kernel_implINS2_18CUDAKernelLauncherENS2_36CUDAValueSelectionIntersectionKernelINS2_5MulOpEEElLl0EEEvRNS_6TensorERKS8_SB_RKSt6vectorIlSaIlEERKSt8optionalIS8_ESK_bbENKUlvE1_clEvEUllE_St5arrayIPcLm2EELi4E23TrivialOffsetCalculatorILi1EjESR_NS0_6memory15LoadWithoutCastENSS_16StoreWithoutCastEEEviT_T0_T2_T3_T4_T5_:
        /* <DEDUP_REMOVED lines=90> */
.L_x_14075:
        /* <DEDUP_REMOVED lines=141> */
.L_x_14074:
        /* <DEDUP_REMOVED lines=78> */
.L_x_14076:
[----:B------:R-:W-:-:S04]  /*1350*/  ISETP.NE.U32.AND P2, PT, RZ, UR15, PT ;  /* 0x0000000fff007c0c */ /* 0x000fc8000bf45070 */
[----:B------:R-:W-:-:S13]  /*1360*/  ISETP.NE.OR.EX P0, PT, RZ, UR16, P0, P2 ;  /* 0x00000010ff007c0c */ /* 0x000fda0008705720 */
[----:B------:R-:W-:Y:S05]  /*1370*/  @!P0 BRA `(.L_x_14072) ;  /* 0x000002c000008947 */ /* 0x000fea0003800000 */
.L_x_14073:
        /* <DEDUP_REMOVED lines=44> */
.L_x_14072:
        /* <DEDUP_REMOVED lines=59> */
.L_x_14071:
[----:B------:R-:W-:Y:S05]  /*19f0*/  BSYNC B0 ;  /* 0x0000000000007941 */ /* 0x000fea0003800000 */
.L_x_14070:
        /* <DEDUP_REMOVED lines=39> */
.L_x_14082:
        /* <DEDUP_REMOVED lines=142> */
.L_x_14081:
        /* <DEDUP_REMOVED lines=78> */
.L_x_14083:
[----:B------:R-:W-:-:S04]  /*2a30*/  ISETP.NE.U32.AND P2, PT, RZ, UR10, PT ;  /* 0x0000000aff007c0c */ /* 0x000fc8000bf45070 */
[----:B------:R-:W-:-:S13]  /*2a40*/  ISETP.NE.OR.EX P0, PT, RZ, UR11, P0, P2 ;  /* 0x0000000bff007c0c */ /* 0x000fda0008705720 */
[----:B------:R-:W-:Y:S05]  /*2a50*/  @!P0 BRA `(.L_x_14079) ;  /* 0x000002e000008947 */ /* 0x000fea0003800000 */
.L_x_14080:
        /* <DEDUP_REMOVED lines=46> */
.L_x_14079:
        /* <DEDUP_REMOVED lines=58> */
.L_x_14078:
[----:B------:R-:W-:Y:S05]  /*30e0*/  BSYNC B0 ;  /* 0x0000000000007941 */ /* 0x000fea0003800000 */
.L_x_14077:
        /* <DEDUP_REMOVED lines=39> */
.L_x_14089:
        /* <DEDUP_REMOVED lines=143> */
.L_x_14088:
        /* <DEDUP_REMOVED lines=80> */
.L_x_14090:
[----:B------:R-:W-:-:S04]  /*4150*/  ISETP.NE.U32.AND P2, PT, RZ, UR15, PT ;  /* 0x0000000fff007c0c */ /* 0x000fc8000bf45070 */
[----:B------:R-:W-:-:S13]  /*4160*/  ISETP.NE.OR.EX P0, PT, RZ, UR16, P0, P2 ;  /* 0x00000010ff007c0c */ /* 0x000fda0008705720 */
[----:B------:R-:W-:Y:S05]  /*4170*/  @!P0 BRA `(.L_x_14086) ;  /* 0x000002e000008947 */ /* 0x000fea0003800000 */
.L_x_14087:
        /* <DEDUP_REMOVED lines=46> */
.L_x_14086:
        /* <DEDUP_REMOVED lines=58> */
.L_x_14085:
[----:B------:R-:W-:Y:S05]  /*4800*/  BSYNC B0 ;  /* 0x0000000000007941 */ /* 0x000fea0003800000 */
.L_x_14084:
        /* <DEDUP_REMOVED lines=36> */
.L_x_14095:
        /* <DEDUP_REMOVED lines=142> */
.L_x_14094:
        /* <DEDUP_REMOVED lines=77> */
.L_x_14096:
[----:B------:R-:W-:-:S04]  /*5800*/  ISETP.NE.U32.AND P2, PT, R33, RZ, PT ;  /* 0x000000ff2100720c */ /* 0x000fc80003f45070 */
[----:B------:R-:W-:-:S13]  /*5810*/  ISETP.NE.OR.EX P0, PT, R34, RZ, P0, P2 ;  /* 0x000000ff2200720c */ /* 0x000fda0000705720 */
[----:B------:R-:W-:Y:S05]  /*5820*/  @!P0 BRA `(.L_x_14092) ;  /* 0x000002c000008947 */ /* 0x000fea0003800000 */
.L_x_14093:
        /* <DEDUP_REMOVED lines=44> */
.L_x_14092:
        /* <DEDUP_REMOVED lines=54> */
.L_x_14091:
[----:B------:R-:W-:Y:S05]  /*5e50*/  BSYNC B0 ;  /* 0x0000000000007941 */ /* 0x000fea0003800000 */
.L_x_14069:
        /* <DEDUP_REMOVED lines=20> */
.L_x_14098:
[----:B------:R-:W-:Y:S05]  /*5fa0*/  BSYNC B0 ;  /* 0x0000000000007941 */ /* 0x000fea0003800000 */
.L_x_14097:
        /* <DEDUP_REMOVED lines=8> */
.L_x_14099:
        /* <DEDUP_REMOVED lines=13> */
.L_x_16336:


//--------------------- .text._ZN2at6native29vectorized_elementwise_kernelILi2EZZNS0_73_GLOBAL__N__c8866d80_35_SparseBinaryOpIntersectionKernel_cu_1520ed90_315342_sparse_binary_op_intersection_kernel_implINS2_18CUDAKernelLauncherENS2_36CUDAValueSelectionIntersectionKernelINS2_5MulOpEEElLl0EEEvRNS_6TensorERKS8_SB_RKSt6vectorIlSaIlEERKSt8optionalIS8_ESK_bbENKUlvE1_clEvEUllE_St5arrayIPcLm2EEEEviT0_T1_ --------------------------
	.section	.text._ZN2at6native29vectorized_elementwise_kernelILi2EZZNS0_73_GLOBAL__N__c8866d80_35_SparseBinaryOpIntersectionKernel_cu_1520ed90_315342_sparse_binary_op_intersection_kernel_implINS2_18CUDAKernelLauncherENS2_36CUDAValueSelectionIntersectionKernelINS2_5MulOpEEElLl0EEEvRNS_6TensorERKS8_SB_RKSt6vectorIlSaIlEERKSt8optionalIS8_ESK_bbENKUlvE1_clEvEUllE_St5arrayIPcLm2EEEEviT0_T1_,"ax",@progbits
	.sectioninfo	@"SHI_REGISTERS=56"
	.align	128
        .global         _ZN2at6native29vectorized_elementwise_kernelILi2EZZNS0_73_GLOBAL__N__c8866d80_35_SparseBinaryOpIntersectionKernel_cu_1520ed90_315342_sparse_binary_op_intersection_kernel_implINS2_18CUDAKernelLauncherENS2_36CUDAValueSelectionIntersectionKernelINS2_5MulOpEEElLl0EEEvRNS_6TensorERKS8_SB_RKSt6vectorIlSaIlEERKSt8optionalIS8_ESK_bbENKUlvE1_clEvEUllE_St5arrayIPcLm2EEEEviT0_T1_
        .type           _ZN2at6native29vectorized_elementwise_kernelILi2EZZNS0_73_GLOBAL__N__c8866d80_35_SparseBinaryOpIntersectionKernel_cu_1520ed90_315342_sparse_binary_op_intersection_kernel_implINS2_18CUDAKernelLauncherENS2_36CUDAValueSelectionIntersectionKernelINS2_5MulOpEEElLl0EEEvRNS_6TensorERKS8_SB_RKSt6vectorIlSaIlEERKSt8optionalIS8_ESK_bbENKUlvE1_clEvEUllE_St5arrayIPcLm2EEEEviT0_T1_,@function
        .size           _ZN2at6native29vectorized_elementwise_kernelILi2EZZNS0_73_GLOBAL__N__c8866d80_35_SparseBinaryOpIntersectionKernel_cu_1520ed90_315342_sparse_binary_op_intersection_kernel_implINS2_18CUDAKernelLauncherENS2_36CUDAValueSelectionIntersectionKernelINS2_5MulOpEEElLl0EEEvRNS_6TensorERKS8_SB_RKSt6vectorIlSaIlEERKSt8optionalIS8_ESK_bbENKUlvE1_clEvEUllE_St5arrayIPcLm2EEEEviT0_T1_,(.L_x_16337 - _ZN2at6native29vectorized_elementwise_kernelILi2EZZNS0_73_GLOBAL__N__c8866d80_35_SparseBinaryOpIntersectionKernel_cu_1520ed90_315342_sparse_binary_op_intersection_kernel_implINS2_18CUDAKernelLauncherENS2_36CUDAValueSelectionIntersectionKernelINS2_5MulOpEEElLl0EEEvRNS_6TensorERKS8_SB_RKSt6vectorIlSaIlEERKSt8optionalIS8_ESK_bbENKUlvE1_clEvEUllE_St5arrayIPcLm2EEEEviT0_T1_)
        .other          _ZN2at6native29vectorized_elementwise_kernelILi2EZZNS0_73_GLOBAL__N__c8866d80_35_SparseBinaryOpIntersectionKernel_cu_1520ed90_315342_sparse_binary_op_intersection_kernel_implINS2_18CUDAKernelLauncherENS2_36CUDAValueSelectionIntersectionKernelINS2_5MulOpEEElLl0EEEvRNS_6TensorERKS8_SB_RKSt6vectorIlSaIlEERKSt8optionalIS8_ESK_bbENKUlvE1_clEvEUllE_St5arrayIPcLm2EEEEviT0_T1_,@"STO_CUDA_ENTRY STV_DEFAULT"
_ZN2at6native29vectorized_elementwise_kernelILi2EZZNS0_73_GLOBAL__N__c8866d80_35_SparseBinaryOpIntersectionKernel_cu_1520ed90_315342_sparse_binary_op_intersection_kernel_implINS2_18CUDAKernelLauncherENS2_36CUDAValueSelectionIntersectionKernelINS2_5MulOpEEElLl0EEEvRNS_6TensorERKS8_SB_RKSt6vectorIlSaIlEERKSt8optionalIS8_ESK_bbENKUlvE1_clEvEUllE_St5arrayIPcLm2EEEEviT0_T1_:
.text._ZN2at6native29vectorized_elementwise_kernelILi2EZZNS0_73_GLOBAL__N__c8866d80_35_SparseBinaryOpIntersectionKernel_cu_1520ed90_315342_sparse_binary_op_intersection_kernel_implINS2_18CUDAKernelLauncherENS2_36CUDAValueSelectionIntersectionKernelINS2_5MulOpEEElLl0EEEvRNS_6TensorERKS8_SB_RKSt6vectorIlSaIlEERKSt8optionalIS8_ESK_bbENKUlvE1_clEvEUllE_St5arrayIPcLm2EEEEviT0_T1_:
        /* <DEDUP_REMOVED lines=68> */
.L_x_14105:
        /* <DEDUP_REMOVED lines=140> */
.L_x_14104:
        /* <DEDUP_REMOVED lines=77> */
.L_x_14106:
[----:B------:R-:W-:-:S04]  /*11d0*/  ISETP.NE.U32.AND P2, PT, R5, RZ, PT ;  /* 0x000000ff0500720c */ /* 0x000fc80003f45070 */
[----:B------:R-:W-:-:S13]  /*11e0*/  ISETP.NE.OR.EX P0, PT, R0, RZ, P0, P2 ;  /* 0x000000ff0000720c */ /* 0x000fda0000705720 */
[----:B------:R-:W-:Y:S05]  /*11f0*/  @!P0 BRA `(.L_x_14102) ;  /* 0x000002c000008947 */ /* 0x000fea0003800000 */
.L_x_14103:
        /* <DEDUP_REMOVED lines=44> */
.L_x_14102:
        /* <DEDUP_REMOVED lines=54> */
.L_x_14107:
        /* <DEDUP_REMOVED lines=24> */
.L_x_14111:
        /* <DEDUP_REMOVED lines=137> */
.L_x_14110:
        /* <DEDUP_REMOVED lines=74> */
.L_x_14112:
[----:B------:R-:W-:-:S04]  /*26d0*/  ISETP.NE.U32.AND P3, PT, R49, RZ, PT ;  /* 0x000000ff3100720c */ /* 0x000fc80003f65070 */
[----:B------:R-:W-:-:S13]  /*26e0*/  ISETP.NE.OR.EX P0, PT, R8, RZ, P0, P3 ;  /* 0x000000ff0800720c */ /* 0x000fda0000705730 */
[----:B------:R-:W-:Y:S05]  /*26f0*/  @!P0 BRA `(.L_x_14108) ;  /* 0x0000029000008947 */ /* 0x000fea0003800000 */
.L_x_14109:
        /* <DEDUP_REMOVED lines=41> */
.L_x_14108:
        /* <DEDUP_REMOVED lines=48> */
.L_x_14113:
        /* <DEDUP_REMOVED lines=25> */
.L_x_14117:
        /* <DEDUP_REMOVED lines=140> */
.L_x_14116:
        /* <DEDUP_REMOVED lines=77> */
.L_x_14118:
[----:B------:R-:W-:-:S04]  /*3bb0*/  ISETP.NE.U32.AND P3, PT, R50, RZ, PT ;  /* 0x000000ff3200720c */ /* 0x000fc80003f65070 */
[----:B------:R-:W-:-:S13]  /*3bc0*/  ISETP.NE.OR.EX P0, PT, R49, RZ, P0, P3 ;  /* 0x000000ff3100720c */ /* 0x000fda0000705730 */
[----:B------:R-:W-:Y:S05]  /*3bd0*/  @!P0 BRA `(.L_x_14114) ;  /* 0x000002c000008947 */ /* 0x000fea0003800000 */
.L_x_14115:
        /* <DEDUP_REMOVED lines=44> */
.L_x_14114:
        /* <DEDUP_REMOVED lines=55> */
.L_x_14119:
        /* <DEDUP_REMOVED lines=25> */
.L_x_14123:
        /* <DEDUP_REMOVED lines=139> */
.L_x_14122:
        /* <DEDUP_REMOVED lines=79> */
.L_x_14124:
[----:B------:R-:W-:-:S04]  /*5140*/  ISETP.NE.U32.AND P3, PT, R47, RZ, PT ;  /* 0x000000ff2f00720c */ /* 0x000fc80003f65070 */
[----:B------:R-:W-:-:S13]  /*5150*/  ISETP.NE.OR.EX P0, PT, R46, RZ, P0, P3 ;  /* 0x000000ff2e00720c */ /* 0x000fda0000705730 */
[----:B------:R-:W-:Y:S05]  /*5160*/  @!P0 BRA `(.L_x_14120) ;  /* 0x000002b000008947 */ /* 0x000fea0003800000 */
.L_x_14121:
        /* <DEDUP_REMOVED lines=43> */
.L_x_14120:
        /* <DEDUP_REMOVED lines=51> */
.L_x_14125:
        /* <DEDUP_REMOVED lines=24> */
.L_x_14129:
        /* <DEDUP_REMOVED lines=139> */
.L_x_14128:
        /* <DEDUP_REMOVED lines=79> */
.L_x_14130:
[----:B------:R-:W-:-:S04]  /*6670*/  ISETP.NE.U32.AND P3, PT, R50, RZ, PT ;  /* 0x000000ff3200720c */ /* 0x000fc80003f65070 */
[----:B------:R-:W-:-:S13]  /*6680*/  ISETP.NE.OR.EX P0, PT, R49, RZ, P0, P3 ;  /* 0x000000ff3100720c */ /* 0x000fda0000705730 */
[----:B------:R-:W-:Y:S05]  /*6690*/  @!P0 BRA `(.L_x_14126) ;  /* 0x000002b000008947 */ /* 0x000fea0003800000 */
.L_x_14127:
        /* <DEDUP_REMOVED lines=43> */
.L_x_14126:
        /* <DEDUP_REMOVED lines=55> */
.L_x_14131:
        /* <DEDUP_REMOVED lines=24> */
.L_x_14135:
        /* <DEDUP_REMOVED lines=137> */
.L_x_14134:
        /* <DEDUP_REMOVED lines=74> */
.L_x_14136:
[----:B------:R-:W-:-:S04]  /*7b70*/  ISETP.NE.U32.AND P3, PT, R51, RZ, PT ;  /* 0x000000ff3300720c */ /* 0x000fc80003f65070 */
[----:B------:R-:W-:-:S13]  /*7b80*/  ISETP.NE.OR.EX P0, PT, R50, RZ, P0, P3 ;  /* 0x000000ff3200720c */ /* 0x000fda0000705730 */
[----:B------:R-:W-:Y:S05]  /*7b90*/  @!P0 BRA `(.L_x_14132) ;  /* 0x0000029000008947 */ /* 0x000fea0003800000 */
.L_x_14133:
        /* <DEDUP_REMOVED lines=41> */
.L_x_14132:
        /* <DEDUP_REMOVED lines=46> */
.L_x_14137:
        /* <DEDUP_REMOVED lines=23> */
.L_x_14141:
        /* <DEDUP_REMOVED lines=137> */
.L_x_14140:
        /* <DEDUP_REMOVED lines=74> */
.L_x_14142:
[----:B------:R-:W-:-:S04]  /*8fb0*/  ISETP.NE.U32.AND P3, PT, R49, RZ, PT ;  /* 0x000000ff3100720c */ /* 0x000fc80003f65070 */
[----:B------:R-:W-:-:S13]  /*8fc0*/  ISETP.NE.OR.EX P0, PT, R12, RZ, P0, P3 ;  /* 0x000000ff0c00720c */ /* 0x000fda0000705730 */
[----:B------:R-:W-:Y:S05]  /*8fd0*/  @!P0 BRA `(.L_x_14138) ;  /* 0x000002b000008947 */ /* 0x000fea0003800000 */
.L_x_14139:
        /* <DEDUP_REMOVED lines=43> */
.L_x_14138:
        /* <DEDUP_REMOVED lines=47> */
.L_x_14143:
        /* <DEDUP_REMOVED lines=24> */
.L_x_14147:
        /* <DEDUP_REMOVED lines=140> */
.L_x_14146:
        /* <DEDUP_REMOVED lines=76> */
.L_x_14148:
[----:B------:R-:W-:-:S04]  /*a480*/  ISETP.NE.U32.AND P1, PT, R50, RZ, PT ;  /* 0x000000ff3200720c */ /* 0x000fc80003f25070 */
[----:B------:R-:W-:-:S13]  /*a490*/  ISETP.NE.OR.EX P0, PT, R48, RZ, P0, P1 ;  /* 0x000000ff3000720c */ /* 0x000fda0000705710 */
[----:B------:R-:W-:Y:S05]  /*a4a0*/  @!P0 BRA `(.L_x_14144) ;  /* 0x0000029000008947 */ /* 0x000fea0003800000 */
.L_x_14145:
        /* <DEDUP_REMOVED lines=41> */
.L_x_14144:
        /* <DEDUP_REMOVED lines=45> */
.L_x_14101:
        /* <DEDUP_REMOVED lines=25> */
.L_x_14100:
        /* <DEDUP_REMOVED lines=111> */
.L_x_14155:
        /* <DEDUP_REMOVED lines=140> */
.L_x_14154:
        /* <DEDUP_REMOVED lines=78> */
.L_x_14156:
[----:B------:R-:W-:-:S04]  /*c030*/  ISETP.NE.U32.AND P2, PT, R50, RZ, PT ;  /* 0x000000ff3200720c */ /* 0x000fc80003f45070 */
[----:B------:R-:W-:-:S13]  /*c040*/  ISETP.NE.OR.EX P0, PT, R51, RZ, P0, P2 ;  /* 0x000000ff3300720c */ /* 0x000fda0000705720 */
[----:B------:R-:W-:Y:S05]  /*c050*/  @!P0 BRA `(.L_x_14152) ;  /* 0x000002d000008947 */ /* 0x000fea0003800000 */
.L_x_14153:
        /* <DEDUP_REMOVED lines=45> */
.L_x_14152:
        /* <DEDUP_REMOVED lines=59> */
.L_x_14151:
[----:B------:R-:W-:Y:S05]  /*c6e0*/  BSYNC B0 ;  /* 0x0000000000007941 */ /* 0x000fea0003800000 */
.L_x_14150:
        /* <DEDUP_REMOVED lines=36> */
.L_x_14162:
        /* <DEDUP_REMOVED lines=142> */
.L_x_14161:
        /* <DEDUP_REMOVED lines=79> */
.L_x_14163:
[----:B------:R-:W-:-:S04]  /*d700*/  ISETP.NE.U32.AND P2, PT, R50, RZ, PT ;  /* 0x000000ff3200720c */ /* 0x000fc80003f45070 */
[----:B------:R-:W-:-:S13]  /*d710*/  ISETP.NE.OR.EX P0, PT, R40, RZ, P0, P2 ;  /* 0x000000ff2800720c */ /* 0x000fda0000705720 */
[----:B------:R-:W-:Y:S05]  /*d720*/  @!P0 BRA `(.L_x_14159) ;  /* 0x000002d000008947 */ /* 0x000fea0003800000 */
.L_x_14160:
        /* <DEDUP_REMOVED lines=45> */
.L_x_14159:
        /* <DEDUP_REMOVED lines=56> */
.L_x_14158:
[----:B------:R-:W-:Y:S05]  /*dd80*/  BSYNC B0 ;  /* 0x0000000000007941 */ /* 0x000fea0003800000 */
.L_x_14157:
        /* <DEDUP_REMOVED lines=36> */
.L_x_14169:
        /* <DEDUP_REMOVED lines=142> */
.L_x_14168:
        /* <DEDUP_REMOVED lines=79> */
.L_x_14170:
[----:B------:R-:W-:-:S04]  /*eda0*/  ISETP.NE.U32.AND P2, PT, R41, RZ, PT ;  /* 0x000000ff2900720c */ /* 0x000fc80003f45070 */
[----:B------:R-:W-:-:S13]  /*edb0*/  ISETP.NE.OR.EX P0, PT, R40, RZ, P0, P2 ;  /* 0x000000ff2800720c */ /* 0x000fda0000705720 */
[----:B------:R-:W-:Y:S05]  /*edc0*/  @!P0 BRA `(.L_x_14166) ;  /* 0x000002e000008947 */ /* 0x000fea0003800000 */
.L_x_14167:
        /* <DEDUP_REMOVED lines=46> */
.L_x_14166:
        /* <DEDUP_REMOVED lines=57> */
.L_x_14165:
[----:B------:R-:W-:Y:S05]  /*f440*/  BSYNC B0 ;  /* 0x0000000000007941 */ /* 0x000fea0003800000 */
.L_x_14164:
        /* <DEDUP_REMOVED lines=36> */
.L_x_14176:
        /* <DEDUP_REMOVED lines=140> */
.L_x_14175:
        /* <DEDUP_REMOVED lines=79> */
.L_x_14177:
[----:B------:R-:W-:-:S04]  /*10440*/  ISETP.NE.U32.AND P2, PT, R41, RZ, PT ;  /* 0x000000ff2900720c */ /* 0x000fc80003f45070 */
[----:B------:R-:W-:-:S13]  /*10450*/  ISETP.NE.OR.EX P0, PT, R40, RZ, P0, P2 ;  /* 0x000000ff2800720c */ /* 0x000fda0000705720 */
[----:B------:R-:W-:Y:S05]  /*10460*/  @!P0 BRA `(.L_x_14173) ;  /* 0x000002e000008947 */ /* 0x000fea0003800000 */
.L_x_14174:
        /* <DEDUP_REMOVED lines=46> */
.L_x_14173:
        /* <DEDUP_REMOVED lines=57> */
.L_x_14172:
[----:B------:R-:W-:Y:S05]  /*10ae0*/  BSYNC B0 ;  /* 0x0000000000007941 */ /* 0x000fea0003800000 */
.L_x_14171:
        /* <DEDUP_REMOVED lines=36> */
.L_x_14183:
        /* <DEDUP_REMOVED lines=140> */
.L_x_14182:
        /* <DEDUP_REMOVED lines=77> */
.L_x_14184:
[----:B------:R-:W-:-:S04]  /*11ac0*/  ISETP.NE.U32.AND P2, PT, R50, RZ, PT ;  /* 0x000000ff3200720c */ /* 0x000fc80003f45070 */
[----:B------:R-:W-:-:S13]  /*11ad0*/  ISETP.NE.OR.EX P0, PT, R40, RZ, P0, P2 ;  /* 0x000000ff2800720c */ /* 0x000fda0000705720 */
[----:B------:R-:W-:Y:S05]  /*11ae0*/  @!P0 BRA `(.L_x_14180) ;  /* 0x000002c000008947 */ /* 0x000fea0003800000 */
.L_x_14181:
        /* <DEDUP_REMOVED lines=44> */
.L_x_14180:
        /* <DEDUP_REMOVED lines=58> */
.L_x_14179:
[----:B------:R-:W-:Y:S05]  /*12150*/  BSYNC B0 ;  /* 0x0000000000007941 */ /* 0x000fea0003800000 */
.L_x_14178:
        /* <DEDUP_REMOVED lines=36> */
.L_x_14190:
        /* <DEDUP_REMOVED lines=141> */
.L_x_14189:
        /* <DEDUP_REMOVED lines=79> */
.L_x_14191:
[----:B------:R-:W-:-:S04]  /*13160*/  ISETP.NE.U32.AND P2, PT, R41, RZ, PT ;  /* 0x000000ff2900720c */ /* 0x000fc80003f45070 */
[----:B------:R-:W-:-:S13]  /*13170*/  ISETP.NE.OR.EX P0, PT, R40, RZ, P0, P2 ;  /* 0x000000ff2800720c */ /* 0x000fda0000705720 */
[----:B------:R-:W-:Y:S05]  /*13180*/  @!P0 BRA `(.L_x_14187) ;  /* 0x000002d000008947 */ /* 0x000fea0003800000 */
.L_x_14188:
        /* <DEDUP_REMOVED lines=45> */
.L_x_14187:
        /* <DEDUP_REMOVED lines=58> */
.L_x_14186:
[----:B------:R-:W-:Y:S05]  /*13800*/  BSYNC B0 ;  /* 0x0000000000007941 */ /* 0x000fea0003800000 */
.L_x_14185:
        /* <DEDUP_REMOVED lines=36> */
.L_x_14197:
        /* <DEDUP_REMOVED lines=140> */
.L_x_14196:
        /* <DEDUP_REMOVED lines=77> */
.L_x_14198:
[----:B------:R-:W-:-:S04]  /*147e0*/  ISETP.NE.U32.AND P2, PT, R51, RZ, PT ;  /* 0x000000ff3300720c */ /* 0x000fc80003f45070 */
[----:B------:R-:W-:-:S13]  /*147f0*/  ISETP.NE.OR.EX P0, PT, R50, RZ, P0, P2 ;  /* 0x000000ff3200720c */ /* 0x000fda0000705720 */
[----:B------:R-:W-:Y:S05]  /*14800*/  @!P0 BRA `(.L_x_14194) ;  /* 0x000002c000008947 */ /* 0x000fea0003800000 */
.L_x_14195:
        /* <DEDUP_REMOVED lines=44> */
.L_x_14194:
        /* <DEDUP_REMOVED lines=54> */
.L_x_14193:
[----:B------:R-:W-:Y:S05]  /*14e30*/  BSYNC B0 ;  /* 0x0000000000007941 */ /* 0x000fea0003800000 */
.L_x_14192:
        /* <DEDUP_REMOVED lines=36> */
.L_x_14203:
        /* <DEDUP_REMOVED lines=141> */
.L_x_14202:
        /* <DEDUP_REMOVED lines=78> */
.L_x_14204:
[----:B------:R-:W-:-:S04]  /*15e30*/  ISETP.NE.U32.AND P2, PT, R48, RZ, PT ;  /* 0x000000ff3000720c */ /* 0x000fc80003f45070 */
[----:B------:R-:W-:-:S13]  /*15e40*/  ISETP.NE.OR.EX P0, PT, R0, RZ, P0, P2 ;  /* 0x000000ff0000720c */ /* 0x000fda0000705720 */
[----:B------:R-:W-:Y:S05]  /*15e50*/  @!P0 BRA `(.L_x_14200) ;  /* 0x000002d000008947 */ /* 0x000fea0003800000 */
.L_x_14201:
        /* <DEDUP_REMOVED lines=45> */
.L_x_14200:
        /* <DEDUP_REMOVED lines=54> */
.L_x_14199:
[----:B------:R-:W-:Y:S05]  /*16490*/  BSYNC B0 ;  /* 0x0000000000007941 */ /* 0x000fea0003800000 */
.L_x_14149:
        /* <DEDUP_REMOVED lines=23> */
.L_x_14207:
[----:B------:R-:W-:-:S13]  /*16610*/  ISETP.GE.AND P0, PT, R49, UR7, PT ;  /* 0x0000000731007c0c */ /* 0x000fda000bf06270 */
[----:B------:R-:W-:Y:S05]  /*16620*/  @P0 BRA `(.L_x_14209) ;  /* 0x000000c000000947 */ /* 0x000fea0003800000 */
[C---:B0-----:R-:W-:Y:S02]  /*16630*/  IADD3 R2, R49.reuse, UR6, RZ ;  /* 0x0000000631027c10 */ /* 0x041fe4000fffe0ff */
[----:B------:R-:W-:Y:S02]  /*16640*/  MOV R3, 0x8 ;  /* 0x0000000800037802 */ /* 0x000fe40000000f00 */
[----:B------:R-:W-:-:S03]  /*16650*/  IADD3 R49, R49, 0x80, RZ ;  /* 0x0000008031317810 */ /* 0x000fc60007ffe0ff */
[----:B------:R-:W-:-:S05]  /*16660*/  IMAD.WIDE.U32 R2, R2, R3, c[0x0][0x198] ;  /* 0x0000660002027625 */ /* 0x000fca00078e0003 */
[----:B------:R0:W-:Y:S02]  /*16670*/  STG.E.64 [R2.64], R6 ;  /* 0x0000000602007986 */ /* 0x0001e4000c101b0a */
.L_x_14208:
[----:B------:R-:W-:-:S13]  /*16680*/  ISETP.GE.AND P0, PT, R49, UR7, PT ;  /* 0x0000000731007c0c */ /* 0x000fda000bf06270 */
[----:B------:R-:W-:Y:S05]  /*16690*/  @P0 BRA `(.L_x_14210) ;  /* 0x000000d000000947 */ /* 0x000fea0003800000 */
[C---:B0-----:R-:W-:Y:S01]  /*166a0*/  IADD3 R2, R49.reuse, UR6, RZ ;  /* 0x0000000631027c10 */ /* 0x041fe2000fffe0ff */
[----:B------:R-:W-:Y:S01]  /*166b0*/  IMAD.MOV.U32 R3, RZ, RZ, 0x8 ;  /* 0x00000008ff037424 */ /* 0x000fe200078e00ff */
[----:B------:R-:W-:-:S03]  /*166c0*/  IADD3 R49, R49, 0x80, RZ ;  /* 0x0000008031317810 */ /* 0x000fc60007ffe0ff */
[----:B------:R-:W-:-:S05]  /*166d0*/  IMAD.WIDE.U32 R2, R2, R3, c[0x0][0x198] ;  /* 0x0000660002027625 */ /* 0x000fca00078e0003 */
[----:B------:R0:W-:Y:S02]  /*166e0*/  STG.E.64 [R2.64], R8 ;  /* 0x0000000802007986 */ /* 0x0001e4000c101b0a */
.L_x_14209:
        /* <DEDUP_REMOVED lines=8> */
.L_x_14210:
[----:B------:R-:W-:Y:S05]  /*16770*/  BSYNC B1 ;  /* 0x0000000000017941 */ /* 0x000fea0003800000 */
.L_x_14206:
[----:B------:R-:W-:-:S13]  /*16780*/  ISETP.GE.AND P0, PT, R49, UR7, PT ;  /* 0x0000000731007c0c */ /* 0x000fda000bf06270 */
[C---:B0-----:R-:W-:Y:S01]  /*16790*/  @!P0 IADD3 R2, R49.reuse, UR6, RZ ;  /* 0x0000000631028c10 */ /* 0x041fe2000fffe0ff */
[----:B------:R-:W-:Y:S01]  /*167a0*/  @!P0 IMAD.MOV.U32 R3, RZ, RZ, 0x8 ;  /* 0x00000008ff038424 */ /* 0x000fe200078e00ff */
[----:B------:R-:W-:-:S03]  /*167b0*/  @!P0 IADD3 R49, R49, 0x80, RZ ;  /* 0x0000008031318810 */ /* 0x000fc60007ffe0ff */
[----:B------:R-:W-:-:S05]  /*167c0*/  @!P0 IMAD.WIDE.U32 R2, R2, R3, c[0x0][0x198] ;  /* 0x0000660002028625 */ /* 0x000fca00078e0003 */
[----:B------:R0:W-:Y:S02]  /*167d0*/  @!P0 STG.E.64 [R2.64], R44 ;  /* 0x0000002c02008986 */ /* 0x0001e4000c101b0a */
.L_x_14211:
[----:B------:R-:W-:Y:S05]  /*167e0*/  BSYNC B0 ;  /* 0x0000000000007941 */ /* 0x000fea0003800000 */
.L_x_14205:
        /* <DEDUP_REMOVED lines=8> */
.L_x_14212:
        /* <DEDUP_REMOVED lines=9> */
.L_x_16337:


//--------------------- .text._ZN2at6native29vectorized_elementwise_kernelILi4EZZNS0_73_GLOBAL__N__c8866d80_35_SparseBinaryOpIntersectionKernel_cu_1520ed90_315342_sparse_binary_op_intersection_kernel_implINS2_18CUDAKernelLauncherENS2_36CUDAValueSelectionIntersectionKernelINS2_5MulOpEEElLl0EEEvRNS_6TensorERKS8_SB_RKSt6vectorIlSaIlEERKSt8optionalIS8_ESK_bbENKUlvE1_clEvEUllE_St5arrayIPcLm2EEEEviT0_T1_ --------------------------
	.section	.text._ZN2at6native29vectorized_elementwise_kernelILi4EZZNS0_73_GLOBAL__N__c8866d80_35_SparseBinaryOpIntersectionKernel_cu_1520ed90_315342_sparse_binary_op_intersection_kernel_implINS2_18CUDAKernelLauncherENS2_36CUDAValueSelectionIntersectionKernelINS2_5MulOpEEElLl0EEEvRNS_6TensorERKS8_SB_RKSt6vectorIlSaIlEERKSt8optionalIS8_ESK_bbENKUlvE1_clEvEUllE_St5arrayIPcLm2EEEEviT0_T1_,"ax",@progbits
	.sectioninfo	@"SHI_REGISTERS=56"
	.align	128
        .global         _ZN2at6native29vectorized_elementwise_kernelILi4EZZNS0_73_GLOBAL__N__c8866d80_35_SparseBinaryOpIntersectionKernel_cu_1520ed90_315342_sparse_binary_op_intersection_kernel_implINS2_18CUDAKernelLauncherENS2_36CUDAValueSelectionIntersectionKernelINS2_5MulOpEEElLl0EEEvRNS_6TensorERKS8_SB_RKSt6vectorIlSaIlEERKSt8optionalIS8_ESK_bbENKUlvE1_clEvEUllE_St5arrayIPcLm2EEEEviT0_T1_
        .type           _ZN2at6native29vectorized_elementwise_kernelILi4EZZNS0_73_GLOBAL__N__c8866d80_35_SparseBinaryOpIntersectionKernel_cu_1520ed90_315342_sparse_binary_op_intersection_kernel_implINS2_18CUDAKernelLauncherENS2_36CUDAValueSelectionIntersectionKernelINS2_5MulOpEEElLl0EEEvRNS_6TensorERKS8_SB_RKSt6vectorIlSaIlEERKSt8optionalIS8_ESK_bbENKUlvE1_clEvEUllE_St5arrayIPcLm2EEEEviT0_T1_,@function
        .size           _ZN2at6native29vectorized_elementwise_kernelILi4EZZNS0_73_GLOBAL__N__c8866d80_35_SparseBinaryOpIntersectionKernel_cu_1520ed90_315342_sparse_binary_op_intersection_kernel_implINS2_18CUDAKernelLauncherENS2_36CUDAValueSelectionIntersectionKernelINS2_5MulOpEEElLl0EEEvRNS_6TensorERKS8_SB_RKSt6vectorIlSaIlEERKSt8optionalIS8_ESK_bbENKUlvE1_clEvEUllE_St5arrayIPcLm2EEEEviT0_T1_,(.L_x_16338 - _ZN2at6native29vectorized_elementwise_kernelILi4EZZNS0_73_GLOBAL__N__c8866d80_35_SparseBinaryOpIntersectionKernel_cu_1520ed90_315342_sparse_binary_op_intersection_kernel_implINS2_18CUDAKernelLauncherENS2_36CUDAValueSelectionIntersectionKernelINS2_5MulOpEEElLl0EEEvRNS_6TensorERKS8_SB_RKSt6vectorIlSaIlEERKSt8optionalIS8_ESK_bbENKUlvE1_clEvEUllE_St5arrayIPcLm2EEEEviT0_T1_)
        .other          _ZN2at6native29vectorized_elementwise_kernelILi4EZZNS0_73_GLOBAL__N__c8866d80_35_SparseBinaryOpIntersectionKernel_cu_1520ed90_315342_sparse_binary_op_intersection_kernel_implINS2_18CUDAKernelLauncherENS2_36CUDAValueSelectionIntersectionKernelINS2_5MulOpEEElLl0EEEvRNS_6TensorERKS8_SB_RKSt6vectorIlSaIlEERKSt8optionalIS8_ESK_bbENKUlvE1_clEvEUllE_St5arrayIPcLm2EEEEviT0_T1_,@"STO_CUDA_ENTRY STV_DEFAULT"
_ZN2at6native29vectorized_elementwise_kernelILi4EZZNS0_73_GLOBAL__N__c8866d80_35_SparseBinaryOpIntersectionKernel_cu_1520ed90_315342_sparse_binary_op_intersection_kernel_implINS2_18CUDAKernelLauncherENS2_36CUDAValueSelectionIntersectionKernelINS2_5MulOpEEElLl0EEEvRNS_6TensorERKS8_SB_RKSt6vectorIlSaIlEERKSt8optionalIS8_ESK_bbENKUlvE1_clEvEUllE_St5arrayIPcLm2EEEEviT0_T1_:
.text._ZN2at6native29vectorized_elementwise_kernelILi4EZZNS0_73_GLOBAL__N__c8866d80_35_SparseBinaryOpIntersectionKernel_cu_1520ed90_315342_sparse_binary_op_intersection_kernel_implINS2_18CUDAKernelLauncherENS2_36CUDAValueSelectionIntersectionKernelINS2_5MulOpEEElLl0EEEvRNS_6TensorERKS8_SB_RKSt6vectorIlSaIlEERKSt8optionalIS8_ESK_bbENKUlvE1_clEvEUllE_St5arrayIPcLm2EEEEviT0_T1_:
        /* <DEDUP_REMOVED lines=68> */
.L_x_14218:
        /* <DEDUP_REMOVED lines=140> */
.L_x_14217:
        /* <DEDUP_REMOVED lines=77> */
.L_x_14219:
[----:B------:R-:W-:-:S04]  /*11d0*/  ISETP.NE.U32.AND P2, PT, R5, RZ, PT ;  /* 0x000000ff0500720c */ /* 0x000fc80003f45070 */
[----:B------:R-:W-:-:S13]  /*11e0*/  ISETP.NE.OR.EX P0, PT, R0, RZ, P0, P2 ;  /* 0x000000ff0000720c */ /* 0x000fda0000705720 */
[----:B------:R-:W-:Y:S05]  /*11f0*/  @!P0 BRA `(.L_x_14215) ;  /* 0x000002c000008947 */ /* 0x000fea0003800000 */
.L_x_14216:
        /* <DEDUP_REMOVED lines=44> */
.L_x_14215:
        /* <DEDUP_REMOVED lines=54> */
.L_x_14220:
        /* <DEDUP_REMOVED lines=24> */
.L_x_14224:
        /* <DEDUP_REMOVED lines=137> */
.L_x_14223:
        /* <DEDUP_REMOVED lines=74> */
.L_x_14225:
[----:B------:R-:W-:-:S04]  /*26d0*/  ISETP.NE.U32.AND P3, PT, R49, RZ, PT ;  /* 0x000000ff3100720c */ /* 0x000fc80003f65070 */
[----:B------:R-:W-:-:S13]  /*26e0*/  ISETP.NE.OR.EX P0, PT, R8, RZ, P0, P3 ;  /* 0x000000ff0800720c */ /* 0x000fda0000705730 */
[----:B------:R-:W-:Y:S05]  /*26f0*/  @!P0 BRA `(.L_x_14221) ;  /* 0x0000029000008947 */ /* 0x000fea0003800000 */
.L_x_14222:
        /* <DEDUP_REMOVED lines=41> */
.L_x_14221:
        /* <DEDUP_REMOVED lines=48> */
.L_x_14226:
        /* <DEDUP_REMOVED lines=25> */
.L_x_14230:
        /* <DEDUP_REMOVED lines=140> */
.L_x_14229:
        /* <DEDUP_REMOVED lines=77> */
.L_x_14231:
[----:B------:R-:W-:-:S04]  /*3bb0*/  ISETP.NE.U32.AND P3, PT, R50, RZ, PT ;  /* 0x000000ff3200720c */ /* 0x000fc80003f65070 */
[----:B------:R-:W-:-:S13]  /*3bc0*/  ISETP.NE.OR.EX P0, PT, R49, RZ, P0, P3 ;  /* 0x000000ff3100720c */ /* 0x000fda0000705730 */
[----:B------:R-:W-:Y:S05]  /*3bd0*/  @!P0 BRA `(.L_x_14227) ;  /* 0x000002c000008947 */ /* 0x000fea0003800000 */
.L_x_14228:
        /* <DEDUP_REMOVED lines=44> */
.L_x_14227:
        /* <DEDUP_REMOVED lines=55> */
.L_x_14232:
        /* <DEDUP_REMOVED lines=25> */
.L_x_14236:
        /* <DEDUP_REMOVED lines=139> */
.L_x_14235:
        /* <DEDUP_REMOVED lines=79> */
.L_x_14237:
[----:B------:R-:W-:-:S04]  /*5140*/  ISETP.NE.U32.AND P3, PT, R47, RZ, PT ;  /* 0x000000ff2f00720c */ /* 0x000fc80003f65070 */
[----:B------:R-:W-:-:S13]  /*5150*/  ISETP.NE.OR.EX P0, PT, R46, RZ, P0, P3 ;  /* 0x000000ff2e00720c */ /* 0x000fda0000705730 */
[----:B------:R-:W-:Y:S05]  /*5160*/  @!P0 BRA `(.L_x_14233) ;  /* 0x000002b000008947 */ /* 0x000fea0003800000 */
.L_x_14234:
        /* <DEDUP_REMOVED lines=43> */
.L_x_14233:
        /* <DEDUP_REMOVED lines=51> */
.L_x_14238:
        /* <DEDUP_REMOVED lines=24> */
.L_x_14242:
        /* <DEDUP_REMOVED lines=139> */
.L_x_14241:
        /* <DEDUP_REMOVED lines=79> */
.L_x_14243:
[----:B------:R-:W-:-:S04]  /*6670*/  ISETP.NE.U32.AND P3, PT, R50, RZ, PT ;  /* 0x000000ff3200720c */ /* 0x000fc80003f65070 */
[----:B------:R-:W-:-:S13]  /*6680*/  ISETP.NE.OR.EX P0, PT, R49, RZ, P0, P3 ;  /* 0x000000ff3100720c */ /* 0x000fda0000705730 */
[----:B------:R-:W-:Y:S05]  /*6690*/  @!P0 BRA `(.L_x_14239) ;  /* 0x000002b000008947 */ /* 0x000fea0003800000 */
.L_x_14240:
        /* <DEDUP_REMOVED lines=43> */
.L_x_14239:
        /* <DEDUP_REMOVED lines=55> */
.L_x_14244:
        /* <DEDUP_REMOVED lines=24> */
.L_x_14248:
        /* <DEDUP_REMOVED lines=137> */
.L_x_14247:
        /* <DEDUP_REMOVED lines=74> */
.L_x_14249:
[----:B------:R-:W-:-:S04]  /*7b70*/  ISETP.NE.U32.AND P3, PT, R51, RZ, PT ;  /* 0x000000ff3300720c */ /* 0x000fc80003f65070 */
[----:B------:R-:W-:-:S13]  /*7b80*/  ISETP.NE.OR.EX P0, PT, R50, RZ, P0, P3 ;  /* 0x000000ff3200720c */ /* 0x000fda0000705730 */
[----:B------:R-:W-:Y:S05]  /*7b90*/  @!P0 BRA `(.L_x_14245) ;  /* 0x0000029000008947 */ /* 0x000fea0003800000 */
.L_x_14246:
        /* <DEDUP_REMOVED lines=41> */
.L_x_14245:
        /* <DEDUP_REMOVED lines=46> */
.L_x_14250:
        /* <DEDUP_REMOVED lines=23> */
.L_x_14254:
        /* <DEDUP_REMOVED lines=137> */
.L_x_14253:
        /* <DEDUP_REMOVED lines=74> */
.L_x_14255:
[----:B------:R-:W-:-:S04]  /*8fb0*/  ISETP.NE.U32.AND P3, PT, R49, RZ, PT ;  /* 0x000000ff3100720c */ /* 0x000fc80003f65070 */
[----:B------:R-:W-:-:S13]  /*8fc0*/  ISETP.NE.OR.EX P0, PT, R12, RZ, P0, P3 ;  /* 0x000000ff0c00720c */ /* 0x000fda0000705730 */
[----:B------:R-:W-:Y:S05]  /*8fd0*/  @!P0 BRA `(.L_x_14251) ;  /* 0x000002b000008947 */ /* 0x000fea0003800000 */
.L_x_14252:
        /* <DEDUP_REMOVED lines=43> */
.L_x_14251:
        /* <DEDUP_REMOVED lines=47> */
.L_x_14256:
        /* <DEDUP_REMOVED lines=24> */
.L_x_14260:
        /* <DEDUP_REMOVED lines=140> */
.L_x_14259:
        /* <DEDUP_REMOVED lines=76> */
.L_x_14261:
[----:B------:R-:W-:-:S04]  /*a480*/  ISETP.NE.U32.AND P1, PT, R50, RZ, PT ;  /* 0x000000ff3200720c */ /* 0x000fc80003f25070 */
[----:B------:R-:W-:-:S13]  /*a490*/  ISETP.NE.OR.EX P0, PT, R48, RZ, P0, P1 ;  /* 0x000000ff3000720c */ /* 0x000fda0000705710 */
[----:B------:R-:W-:Y:S05]  /*a4a0*/  @!P0 BRA `(.L_x_14257) ;  /* 0x0000029000008947 */ /* 0x000fea0003800000 */
.L_x_14258:
        /* <DEDUP_REMOVED lines=41> */
.L_x_14257:
        /* <DEDUP_REMOVED lines=45> */
.L_x_14214:
        /* <DEDUP_REMOVED lines=25> */
.L_x_14213:
        /* <DEDUP_REMOVED lines=111> */
.L_x_14268:
        /* <DEDUP_REMOVED lines=140> */
.L_x_14267:
        /* <DEDUP_REMOVED lines=78> */
.L_x_14269:
[----:B------:R-:W-:-:S04]  /*c030*/  ISETP.NE.U32.AND P2, PT, R50, RZ, PT ;  /* 0x000000ff3200720c */ /* 0x000fc80003f45070 */
[----:B------:R-:W-:-:S13]  /*c040*/  ISETP.NE.OR.EX P0, PT, R51, RZ, P0, P2 ;  /* 0x000000ff3300720c */ /* 0x000fda0000705720 */
[----:B------:R-:W-:Y:S05]  /*c050*/  @!P0 BRA `(.L_x_14265) ;  /* 0x000002d000008947 */ /* 0x000fea0003800000 */
.L_x_14266:
        /* <DEDUP_REMOVED lines=45> */
.L_x_14265:
        /* <DEDUP_REMOVED lines=59> */
.L_x_14264:
[----:B------:R-:W-:Y:S05]  /*c6e0*/  BSYNC B0 ;  /* 0x0000000000007941 */ /* 0x000fea0003800000 */
.L_x_14263:
        /* <DEDUP_REMOVED lines=36> */
.L_x_14275:
        /* <DEDUP_REMOVED lines=142> */
.L_x_14274:
        /* <DEDUP_REMOVED lines=79> */
.L_x_14276:
[----:B------:R-:W-:-:S04]  /*d700*/  ISETP.NE.U32.AND P2, PT, R50, RZ, PT ;  /* 0x000000ff3200720c */ /* 0x000fc80003f45070 */
[----:B------:R-:W-:-:S13]  /*d710*/  ISETP.NE.OR.EX P0, PT, R40, RZ, P0, P2 ;  /* 0x000000ff2800720c */ /* 0x000fda0000705720 */
[----:B------:R-:W-:Y:S05]  /*d720*/  @!P0 BRA `(.L_x_14272) ;  /* 0x000002d000008947 */ /* 0x000fea0003800000 */
.L_x_14273:
        /* <DEDUP_REMOVED lines=45> */
.L_x_14272:
        /* <DEDUP_REMOVED lines=56> */
.L_x_14271:
[----:B------:R-:W-:Y:S05]  /*dd80*/  BSYNC B0 ;  /* 0x0000000000007941 */ /* 0x000fea0003800000 */
.L_x_14270:
        /* <DEDUP_REMOVED lines=36> */
.L_x_14282:
        /* <DEDUP_REMOVED lines=142> */
.L_x_14281:
        /* <DEDUP_REMOVED lines=79> */
.L_x_14283:
[----:B------:R-:W-:-:S04]  /*eda0*/  ISETP.NE.U32.AND P2, PT, R41, RZ, PT ;  /* 0x000000ff2900720c */ /* 0x000fc80003f45070 */
[----:B------:R-:W-:-:S13]  /*edb0*/  ISETP.NE.OR.EX P0, PT, R40, RZ, P0, P2 ;  /* 0x000000ff2800720c */ /* 0x000fda0000705720 */
[----:B------:R-:W-:Y:S05]  /*edc0*/  @!P0 BRA `(.L_x_14279) ;  /* 0x000002e000008947 */ /* 0x000fea0003800000 */
.L_x_14280:
        /* <DEDUP_REMOVED lines=46> */
.L_x_14279:
        /* <DEDUP_REMOVED lines=57> */
.L_x_14278:
[----:B------:R-:W-:Y:S05]  /*f440*/  BSYNC B0 ;  /* 0x0000000000007941 */ /* 0x000fea0003800000 */
.L_x_14277:
        /* <DEDUP_REMOVED lines=36> */
.L_x_14289:
        /* <DEDUP_REMOVED lines=140> */
.L_x_14288:
        /* <DEDUP_REMOVED lines=79> */
.L_x_14290:
[----:B------:R-:W-:-:S04]  /*10440*/  ISETP.NE.U32.AND P2, PT, R41, RZ, PT ;  /* 0x000000ff2900720c */ /* 0x000fc80003f45070 */
[----:B------:R-:W-:-:S13]  /*10450*/  ISETP.NE.OR.EX P0, PT, R40, RZ, P0, P2 ;  /* 0x000000ff2800720c */ /* 0x000fda0000705720 */
[----:B------:R-:W-:Y:S05]  /*10460*/  @!P0 BRA `(.L_x_14286) ;  /* 0x000002e000008947 */ /* 0x000fea0003800000 */
.L_x_14287:
        /* <DEDUP_REMOVED lines=46> */
.L_x_14286:
        /* <DEDUP_REMOVED lines=57> */
.L_x_14285:
[----:B------:R-:W-:Y:S05]  /*10ae0*/  BSYNC B0 ;  /* 0x0000000000007941 */ /* 0x000fea0003800000 */
.L_x_14284:
        /* <DEDUP_REMOVED lines=36> */
.L_x_14296:
        /* <DEDUP_REMOVED lines=140> */
.L_x_14295:
        /* <DEDUP_REMOVED lines=77> */
.L_x_14297:
[----:B------:R-:W-:-:S04]  /*11ac0*/  ISETP.NE.U32.AND P2, PT, R50, RZ, PT ;  /* 0x000000ff3200720c */ /* 0x000fc80003f45070 */
[----:B------:R-:W-:-:S13]  /*11ad0*/  ISETP.NE.OR.EX P0, PT, R40, RZ, P0, P2 ;  /* 0x000000ff2800720c */ /* 0x000fda0000705720 */
[----:B------:R-:W-:Y:S05]  /*11ae0*/  @!P0 BRA `(.L_x_14293) ;  /* 0x000002c000008947 */ /* 0x000fea0003800000 */
.L_x_14294:
        /* <DEDUP_REMOVED lines=44> */
.L_x_14293:
        /* <DEDUP_REMOVED lines=58> */
.L_x_14292:
[----:B------:R-:W-:Y:S05]  /*12150*/  BSYNC B0 ;  /* 0x0000000000007941 */ /* 0x000fea0003800000 */
.L_x_14291:
        /* <DEDUP_REMOVED lines=36> */
.L_x_14303:
        /* <DEDUP_REMOVED lines=141> */
.L_x_14302:
        /* <DEDUP_REMOVED lines=79> */
.L_x_14304:
[----:B------:R-:W-:-:S04]  /*13160*/  ISETP.NE.U32.AND P2, PT, R41, RZ, PT ;  /* 0x000000ff2900720c */ /* 0x000fc80003f45070 */
[----:B------:R-:W-:-:S13]  /*13170*/  ISETP.NE.OR.EX P0, PT, R40, RZ, P0, P2 ;  /* 0x000000ff2800720c */ /* 0x000fda0000705720 */
[----:B------:R-:W-:Y:S05]  /*13180*/  @!P0 BRA `(.L_x_14300) ;  /* 0x000002d000008947 */ /* 0x000fea0003800000 */
.L_x_14301:
        /* <DEDUP_REMOVED lines=45> */
.L_x_14300:
        /* <DEDUP_REMOVED lines=58> */
.L_x_14299:
[----:B------:R-:W-:Y:S05]  /*13800*/  BSYNC B0 ;  /* 0x0000000000007941 */ /* 0x000fea0003800000 */
.L_x_14298:
        /* <DEDUP_REMOVED lines=36> */
.L_x_14310:
        /* <DEDUP_REMOVED lines=140> */
.L_x_14309:
        /* <DEDUP_REMOVED lines=77> */
.L_x_14311:
[----:B------:R-:W-:-:S04]  /*147e0*/  ISETP.NE.U32.AND P2, PT, R51, RZ, PT ;  /* 0x000000ff3300720c */ /* 0x000fc80003f45070 */
[----:B------:R-:W-:-:S13]  /*147f0*/  ISETP.NE.OR.EX P0, PT, R50, RZ, P0, P2 ;  /* 0x000000ff3200720c */ /* 0x000fda0000705720 */
[----:B------:R-:W-:Y:S05]  /*14800*/  @!P0 BRA `(.L_x_14307) ;  /* 0x000002c000008947 */ /* 0x000fea0003800000 */
.L_x_14308:
        /* <DEDUP_REMOVED lines=44> */
.L_x_14307:
        /* <DEDUP_REMOVED lines=54> */
.L_x_14306:
[----:B------:R-:W-:Y:S05]  /*14e30*/  BSYNC B0 ;  /* 0x0000000000007941 */ /* 0x000fea0003800000 */
.L_x_14305:
        /* <DEDUP_REMOVED lines=36> */
.L_x_14316:
        /* <DEDUP_REMOVED lines=141> */
.L_x_14315:
        /* <DEDUP_REMOVED lines=78> */
.L_x_14317:
[----:B------:R-:W-:-:S04]  /*15e30*/  ISETP.NE.U32.AND P2, PT, R48, RZ, PT ;  /* 0x000000ff3000720c */ /* 0x000fc80003f45070 */
[----:B------:R-:W-:-:S13]  /*15e40*/  ISETP.NE.OR.EX P0, PT, R0, RZ, P0, P2 ;  /* 0x000000ff0000720c */ /* 0x000fda0000705720 */
[----:B------:R-:W-:Y:S05]  /*15e50*/  @!P0 BRA `(.L_x_14313) ;  /* 0x000002d000008947 */ /* 0x000fea0003800000 */
.L_x_14314:
        /* <DEDUP_REMOVED lines=45> */
.L_x_14313:
        /* <DEDUP_REMOVED lines=54> */
.L_x_14312:
[----:B------:R-:W-:Y:S05]  /*16490*/  BSYNC B0 ;  /* 0x0000000000007941 */ /* 0x000fea0003800000 */
.L_x_14262:
        /* <DEDUP_REMOVED lines=23> */
.L_x_14320:
[----:B------:R-:W-:-:S13]  /*16610*/  ISETP.GE.AND P0, PT, R49, UR7, PT ;  /* 0x0000000731007c0c */ /* 0x000fda000bf06270 */
[----:B------:R-:W-:Y:S05]  /*16620*/  @P0 BRA `(.L_x_14322) ;  /* 0x000000c000000947 */ /* 0x000fea0003800000 */
[C---:B0-----:R-:W-:Y:S02]  /*16630*/  IADD3 R2, R49.reuse, UR6, RZ ;  /* 0x0000000631027c10 */ /* 0x041fe4000fffe0ff */
[----:B------:R-:W-:Y:S02]  /*16640*/  MOV R3, 0x8 ;  /* 0x0000000800037802 */ /* 0x000fe40000000f00 */
[----:B------:R-:W-:-:S03]  /*16650*/  IADD3 R49, R49, 0x80, RZ ;  /* 0x0000008031317810 */ /* 0x000fc60007ffe0ff */
[----:B------:R-:W-:-:S05]  /*16660*/  IMAD.WIDE.U32 R2, R2, R3, c[0x0][0x198] ;  /* 0x0000660002027625 */ /* 0x000fca00078e0003 */
[----:B------:R0:W-:Y:S02]  /*16670*/  STG.E.64 [R2.64], R6 ;  /* 0x0000000602007986 */ /* 0x0001e4000c101b0a */
.L_x_14321:
[----:B------:R-:W-:-:S13]  /*16680*/  ISETP.GE.AND P0, PT, R49, UR7, PT ;  /* 0x0000000731007c0c */ /* 0x000fda000bf06270 */
[----:B------:R-:W-:Y:S05]  /*16690*/  @P0 BRA `(.L_x_14323) ;  /* 0x000000d000000947 */ /* 0x000fea0003800000 */
[C---:B0-----:R-:W-:Y:S01]  /*166a0*/  IADD3 R2, R49.reuse, UR6, RZ ;  /* 0x0000000631027c10 */ /* 0x041fe2000fffe0ff */
[----:B------:R-:W-:Y:S01]  /*166b0*/  IMAD.MOV.U32 R3, RZ, RZ, 0x8 ;  /* 0x00000008ff037424 */ /* 0x000fe200078e00ff */
[----:B------:R-:W-:-:S03]  /*166c0*/  IADD3 R49, R49, 0x80, RZ ;  /* 0x0000008031317810 */ /* 0x000fc60007ffe0ff */
[----:B------:R-:W-:-:S05]  /*166d0*/  IMAD.WIDE.U32 R2, R2, R3, c[0x0][0x198] ;  /* 0x0000660002027625 */ /* 0x000fca00078e0003 */
[----:B------:R0:W-:Y:S02]  /*166e0*/  STG.E.64 [R2.64], R8 ;  /* 0x0000000802007986 */ /* 0x0001e4000c101b0a */
.L_x_14322:
        /* <DEDUP_REMOVED lines=8> */
.L_x_14323:
[----:B------:R-:W-:Y:S05]  /*16770*/  BSYNC B1 ;  /* 0x0000000000017941 */ /* 0x000fea0003800000 */
.L_x_14319:
[----:B------:R-:W-:-:S13]  /*16780*/  ISETP.GE.AND P0, PT, R49, UR7, PT ;  /* 0x0000000731007c0c */ /* 0x000fda000bf06270 */
[C---:B0-----:R-:W-:Y:S01]  /*16790*/  @!P0 IADD3 R2, R49.reuse, UR6, RZ ;  /* 0x0000000631028c10 */ /* 0x041fe2000fffe0ff */
[----:B------:R-:W-:Y:S01]  /*167a0*/  @!P0 IMAD.MOV.U32 R3, RZ, RZ, 0x8 ;  /* 0x00000008ff038424 */ /* 0x000fe200078e00ff */
[----:B------:R-:W-:-:S03]  /*167b0*/  @!P0 IADD3 R49, R49, 0x80, RZ ;  /* 0x0000008031318810 */ /* 0x000fc60007ffe0ff */
[----:B------:R-:W-:-:S05]  /*167c0*/  @!P0 IMAD.WIDE.U32 R2, R2, R3, c[0x0][0x198] ;  /* 0x0000660002028625 */ /* 0x000fca00078e0003 */
[----:B------:R0:W-:Y:S02]  /*167d0*/  @!P0 STG.E.64 [R2.64], R44 ;  /* 0x0000002c02008986 */ /* 0x0001e4000c101b0a */
.L_x_14324:
[----:B------:R-:W-:Y:S05]  /*167e0*/  BSYNC B0 ;  /* 0x0000000000007941 */ /* 0x000fea0003800000 */
.L_x_14318:
        /* <DEDUP_REMOVED lines=8> */
.L_x_14325:
        /* <DEDUP_REMOVED lines=9> */
.L_x_16338:


//--------------------- .text._ZN2at6native29vectorized_elementwise_kernelILi8EZZNS0_73_GLOBAL__N__c8866d80_35_SparseBinaryOpIntersectionKernel_cu_1520ed90_315342_sparse_binary_op_intersection_kernel_implINS2_18CUDAKernelLauncherENS2_36CUDAValueSelectionIntersectionKernelINS2_5MulOpEEElLl0EEEvRNS_6TensorERKS8_SB_RKSt6vectorIlSaIlEERKSt8optionalIS8_ESK_bbENKUlvE1_clEvEUllE_St5arrayIPcLm2EEEEviT0_T1_ --------------------------
	.section	.text._ZN2at6native29vectorized_elementwise_kernelILi8EZZNS0_73_GLOBAL__N__c8866d80_35_SparseBinaryOpIntersectionKernel_cu_1520ed90_315342_sparse_binary_op_intersection_kernel_implINS2_18CUDAKernelLauncherENS2_36CUDAValueSelectionIntersectionKernelINS2_5MulOpEEElLl0EEEvRNS_6TensorERKS8_SB_RKSt6vectorIlSaIlEERKSt8optionalIS8_ESK_bbENKUlvE1_clEvEUllE_St5arrayIPcLm2EEEEviT0_T1_,"ax",@progbits
	.sectioninfo	@"SHI_REGISTERS=4"
	.align	128
        .global         _ZN2at6native29vectorized_elementwise_kernelILi8EZZNS0_73_GLOBAL__N__c8866d80_35_SparseBinaryOpIntersectionKernel_cu_1520ed90_315342_sparse_binary_op_intersection_kernel_implINS2_18CUDAKernelLauncherENS2_36CUDAValueSelectionIntersectionKernelINS2_5MulOpEEElLl0EEEvRNS_6TensorERKS8_SB_RKSt6vectorIlSaIlEERKSt8optionalIS8_ESK_bbENKUlvE1_clEvEUllE_St5arrayIPcLm2EEEEviT0_T1_
        .type           _ZN2at6native29vectorized_elementwise_kernelILi8EZZNS0_73_GLOBAL__N__c8866d80_35_SparseBinaryOpIntersectionKernel_cu_1520ed90_315342_sparse_binary_op_intersection_kernel_implINS2_18CUDAKernelLauncherENS2_36CUDAValueSelectionIntersectionKernelINS2_5MulOpEEElLl0EEEvRNS_6TensorERKS8_SB_RKSt6vectorIlSaIlEERKSt8optionalIS8_ESK_bbENKUlvE1_clEvEUllE_St5arrayIPcLm2EEEEviT0_T1_,@function
        .size           _ZN2at6native29vectorized_elementwise_kernelILi8EZZNS0_73_GLOBAL__N__c8866d80_35_SparseBinaryOpIntersectionKernel_cu_1520ed90_315342_sparse_binary_op_intersection_kernel_implINS2_18CUDAKernelLauncherENS2_36CUDAValueSelectionIntersectionKernelINS2_5MulOpEEElLl0EEEvRNS_6TensorERKS8_SB_RKSt6vectorIlSaIlEERKSt8optionalIS8_ESK_bbENKUlvE1_clEvEUllE_St5arrayIPcLm2EEEEviT0_T1_,(.L_x_16339 - _ZN2at6native29vectorized_elementwise_kernelILi8EZZNS0_73_GLOBAL__N__c8866d80_35_SparseBinaryOpIntersectionKernel_cu_1520ed90_315342_sparse_binary_op_intersection_kernel_implINS2_18CUDAKernelLauncherENS2_36CUDAValueSelectionIntersectionKernelINS2_5MulOpEEElLl0EEEvRNS_6TensorERKS8_SB_RKSt6vectorIlSaIlEERKSt8optionalIS8_ESK_bbENKUlvE1_clEvEUllE_St5arrayIPcLm2EEEEviT0_T1_)
        .other          _ZN2at6native29vectorized_elementwise_kernelILi8EZZNS0_73_GLOBAL__N__c8866d80_35_SparseBinaryOpIntersectionKernel_cu_1520ed90_315342_sparse_binary_op_intersection_kernel_implINS2_18CUDAKernelLauncherENS2_36CUDAValueSelectionIntersectionKernelINS2_5MulOpEEElLl0EEEvRNS_6TensorERKS8_SB_RKSt6vectorIlSaIlEERKSt8optionalIS8_ESK_bbENKUlvE1_clEvEUllE_St5arrayIPcLm2EEEEviT0_T1_,@"STO_CUDA_ENTRY STV_DEFAULT"
_ZN2at6native29vectorized_elementwise_kernelILi8EZZNS0_73_GLOBAL__N__c8866d80_35_SparseBinaryOpIntersectionKernel_cu_1520ed90_315342_sparse_binary_op_intersection_kernel_implINS2_18CUDAKernelLauncherENS2_36CUDAValueSelectionIntersectionKernelINS2_5MulOpEEElLl0EEEvRNS_6TensorERKS8_SB_RKSt6vectorIlSaIlEERKSt8optionalIS8_ESK_bbENKUlvE1_clEvEUllE_St5arrayIPcLm2EEEEviT0_T1_:
.text._ZN2at6native29vectorized_elementwise_kernelILi8EZZNS0_73_GLOBAL__N__c8866d80_35_SparseBinaryOpIntersectionKernel_cu_1520ed90_315342_sparse_binary_op_intersection_kernel_implINS2_18CUDAKernelLauncherENS2_36CUDAValueSelectionIntersectionKernelINS2_5MulOpEEElLl0EEEvRNS_6TensorERKS8_SB_RKSt6vectorIlSaIlEERKSt8optionalIS8_ESK_bbENKUlvE1_clEvEUllE_St5arrayIPcLm2EEEEviT0_T1_:
[----:B------:R-:W-:Y:S02]  /*0000*/  MOV R1, c[0x0][0x28] ;  /* 0x00000a0000017a02 */ /* 0x000fe40000000f00 */
[----:B------:R-:W-:Y:S05]  /*0010*/  EXIT ;  /* 0x000000000000794d */ /* 0x000fea0003800000 */
.L_x_14326:
        /* <DEDUP_REMOVED lines=14> */
.L_x_16339:


//--------------------- .text._ZN2at6native18elementwise_kernelILi128ELi4EZNS0_15gpu_kernel_implIZZNS0_73_GLOBAL__N__c8866d80_35_SparseBinaryOpIntersectionKernel_cu_1520ed90_315342_sparse_binary_op_intersection_kernel_implINS3_18CUDAKernelLauncherENS3_36CUDAValueSelectionIntersectionKernelINS3_5MulOpEEElLl8EEEvRNS_6TensorERKS9_SC_RKSt6vectorIlSaIlEERKSt8optionalIS9_ESL_bbENKUlvE3_clEvEUllE_EEvRNS_18TensorIteratorBaseERKT_EUliE_EEviT1_ --------------------------
	.section	.text._ZN2at6native18elementwise_kernelILi128ELi4EZNS0_15gpu_kernel_implIZZNS0_73_GLOBAL__N__c8866d80_35_SparseBinaryOpIntersectionKernel_cu_1520ed90_315342_sparse_binary_op_intersection_kernel_implINS3_18CUDAKernelLauncherENS3_36CUDAValueSelectionIntersectionKernelINS3_5MulOpEEElLl8EEEvRNS_6TensorERKS9_SC_RKSt6vectorIlSaIlEERKSt8optionalIS9_ESL_bbENKUlvE3_clEvEUllE_EEvRNS_18TensorIteratorBaseERKT_EUliE_EEviT1_,"ax",@progbits
	.sectioninfo	@"SHI_REGISTERS=64"
	.align	128
        .global         _ZN2at6native18elementwise_kernelILi128ELi4EZNS0_15gpu_kernel_implIZZNS0_73_GLOBAL__N__c8866d80_35_SparseBinaryOpIntersectionKernel_cu_1520ed90_315342_sparse_binary_op_intersection_kernel_implINS3_18CUDAKernelLauncherENS3_36CUDAValueSelectionIntersectionKernelINS3_5MulOpEEElLl8EEEvRNS_6TensorERKS9_SC_RKSt6vectorIlSaIlEERKSt8optionalIS9_ESL_bbENKUlvE3_clEvEUllE_EEvRNS_18TensorIteratorBaseERKT_EUliE_EEviT1_
        .type           _ZN2at6native18elementwise_kernelILi128ELi4EZNS0_15gpu_kernel_implIZZNS0_73_GLOBAL__N__c8866d80_35_SparseBinaryOpIntersectionKernel_cu_1520ed90_315342_sparse_binary_op_intersection_kernel_implINS3_18CUDAKernelLauncherENS3_36CUDAValueSelectionIntersectionKernelINS3_5MulOpEEElLl8EEEvRNS_6TensorERKS9_SC_RKSt6vectorIlSaIlEERKSt8optionalIS9_ESL_bbENKUlvE3_clEvEUllE_EEvRNS_18TensorIteratorBaseERKT_EUliE_EEviT1_,@function
        .size           _ZN2at6native18elementwise_kernelILi128ELi4EZNS0_15gpu_kernel_implIZZNS0_73_GLOBAL__N__c8866d80_35_SparseBinaryOpIntersectionKernel_cu_1520ed90_315342_sparse_binary_op_intersection_kernel_implINS3_18CUDAKernelLauncherENS3_36CUDAValueSelectionIntersectionKernelINS3_5MulOpEEElLl8EEEvRNS_6TensorERKS9_SC_RKSt6vectorIlSaIlEERKSt8optionalIS9_ESL_bbENKUlvE3_clEvEUllE_EEvRNS_18TensorIteratorBaseERKT_EUliE_EEviT1_,(.L_x_16340 - _ZN2at6native18elementwise_kernelILi128ELi4EZNS0_15gpu_kernel_implIZZNS0_73_GLOBAL__N__c8866d80_35_SparseBinaryOpIntersectionKernel_cu_1520ed90_315342_sparse_binary_op_intersection_kernel_implINS3_18CUDAKernelLauncherENS3_36CUDAValueSelectionIntersectionKernelINS3_5MulOpEEElLl8EEEvRNS_6TensorERKS9_SC_RKSt6vectorIlSaIlEERKSt8optionalIS9_ESL_bbENKUlvE3_clEvEUllE_EEvRNS_18TensorIteratorBaseERKT_EUliE_EEviT1_)
        .other          _ZN2at6native18elementwise_kernelILi128ELi4EZNS0_15gpu_kernel_implIZZNS0_73_GLOBAL__N__c8866d80_35_SparseBinaryOpIntersectionKernel_cu_1520ed90_315342_sparse_binary_op_intersection_kernel_implINS3_18CUDAKernelLauncherENS3_36CUDAValueSelectionIntersectionKernelINS3_5MulOpEEElLl8EEEvRNS_6TensorERKS9_SC_RKSt6vectorIlSaIlEERKSt8optionalIS9_ESL_bbENKUlvE3_clEvEUllE_EEvRNS_18TensorIteratorBaseERKT_EUliE_EEviT1_,@"STO_CUDA_ENTRY STV_DEFAULT"
_ZN2at6native18elementwise_kernelILi128ELi4EZNS0_15gpu_kernel_implIZZNS0_73_GLOBAL__N__c8866d80_35_SparseBinaryOpIntersectionKernel_cu_1520ed90_315342_sparse_binary_op_intersection_kernel_implINS3_18CUDAKernelLauncherENS3_36CUDAValueSelectionIntersectionKernelINS3_5MulOpEEElLl8EEEvRNS_6TensorERKS9_SC_RKSt6vectorIlSaIlEERKSt8optionalIS9_ESL_bbENKUlvE3_clEvEUllE_EEvRNS_18TensorIteratorBaseERKT_EUliE_EEviT1_:
.text._ZN2at6native18elementwise_kernelILi128ELi4EZNS0_15gpu_kernel_implIZZNS0_73_GLOBAL__N__c8866d80_35_SparseBinaryOpIntersectionKernel_cu_1520ed90_315342_sparse_binary_op_intersection_kernel_implINS3_18CUDAKernelLauncherENS3_36CUDAValueSelectionIntersectionKernelINS3_5MulOpEEElLl8EEEvRNS_6TensorERKS9_SC_RKSt6vectorIlSaIlEERKSt8optionalIS9_ESL_bbENKUlvE3_clEvEUllE_EEvRNS_18TensorIteratorBaseERKT_EUliE_EEviT1_:
        /* <DEDUP_REMOVED lines=235> */
.L_x_14329:
        /* <DEDUP_REMOVED lines=19> */
.L_x_14333:
[----:B------:R0:W5:Y:S01]  /*0fe0*/  LDG.E.U8 R6, [R2.64] ;  /* 0x0000002402067981 */ /* 0x000162000c1e1100 */
[----:B------:R-:W-:Y:S01]  /*0ff0*/  HFMA2.MMA R7, -RZ, RZ, 0, 0 ;  /* 0x00000000ff077435 */ /* 0x000fe200000001ff */
[----:B------:R-:W-:Y:S05]  /*1000*/  BRA `(.L_x_14335) ;  /* 0x00000d5000007947 */ /* 0x000fea0003800000 */
.L_x_14332:
        /* <DEDUP_REMOVED lines=8> */
.L_x_14337:
[----:B------:R-:W2:Y:S02]  /*1090*/  LDG.E R6, [R2.64] ;  /* 0x0000002402067981 */ /* 0x000ea4000c1e1900 */
[----:B--2---:R-:W-:Y:S01]  /*10a0*/  SHF.R.S32.HI R7, RZ, 0x1f, R6 ;  /* 0x0000001fff077819 */ /* 0x004fe20000011406 */
[----:B------:R-:W-:Y:S05]  /*10b0*/  BRA `(.L_x_14335) ;  /* 0x00000ca000007947 */ /* 0x000fea0003800000 */
.L_x_14336:
[----:B------:R-:W2:Y:S02]  /*10c0*/  LDG.E.S16 R6, [R2.64] ;  /* 0x0000002402067981 */ /* 0x000ea4000c1e1700 */
[----:B--2---:R-:W-:Y:S01]  /*10d0*/  SHF.R.S32.HI R7, RZ, 0x1f, R6 ;  /* 0x0000001fff077819 */ /* 0x004fe20000011406 */
[----:B------:R-:W-:Y:S05]  /*10e0*/  BRA `(.L_x_14335) ;  /* 0x00000c7000007947 */ /* 0x000fea0003800000 */
.L_x_14331:
        /* <DEDUP_REMOVED lines=9> */
.L_x_14339:
[----:B------:R-:W2:Y:S02]  /*1180*/  LDG.E.U16 R2, [R2.64] ;  /* 0x0000002402027981 */ /* 0x000ea4000c1e1500 */
[----:B--2---:R-:W-:-:S06]  /*1190*/  HADD2.F32 R6, -RZ, R2.H0_H0 ;  /* 0x20000002ff067230 */ /* 0x004fcc0000004100 */
[----:B------:R-:W0:Y:S01]  /*11a0*/  F2I.S64.TRUNC R6, R6 ;  /* 0x0000000600067311 */ /* 0x000e22000020d900 */
[----:B------:R-:W-:Y:S05]  /*11b0*/  BRA `(.L_x_14335) ;  /* 0x00000ba000007947 */ /* 0x000fea0003800000 */
.L_x_14338:
        /* <DEDUP_REMOVED lines=9> */
.L_x_14341:
[----:B------:R-:W2:Y:S02]  /*1250*/  LDG.E.U16 R2, [R2.64] ;  /* 0x0000002402027981 */ /* 0x000ea4000c1e1500 */
[----:B--2---:R-:W-:-:S06]  /*1260*/  HADD2.F32 R6, -RZ, R2.H0_H0 ;  /* 0x20000002ff067230 */ /* 0x004fcc0000004100 */
[----:B------:R-:W0:Y:S01]  /*1270*/  F2I.S64.TRUNC R6, R6 ;  /* 0x0000000600067311 */ /* 0x000e22000020d900 */
[----:B------:R-:W-:Y:S05]  /*1280*/  BRA `(.L_x_14335) ;  /* 0x00000ad000007947 */ /* 0x000fea0003800000 */
.L_x_14340:
[----:B------:R-:W2:Y:S02]  /*1290*/  LDG.E.64 R2, [R2.64] ;  /* 0x0000002402027981 */ /* 0x000ea4000c1e1b00 */
[----:B--2---:R0:W1:Y:S01]  /*12a0*/  F2I.S64.F64.TRUNC R6, R2 ;  /* 0x0000000200067311 */ /* 0x004062000030d900 */
[----:B------:R-:W-:Y:S05]  /*12b0*/  BRA `(.L_x_14335) ;  /* 0x00000aa000007947 */ /* 0x000fea0003800000 */
.L_x_14330:
        /* <DEDUP_REMOVED lines=13> */
.L_x_14344:
[----:B------:R-:W2:Y:S02]  /*1390*/  LDG.E.64 R2, [R2.64] ;  /* 0x0000002402027981 */ /* 0x000ea4000c1e1b00 */
[----:B--2---:R0:W1:Y:S01]  /*13a0*/  F2I.S64.F64.TRUNC R6, R2 ;  /* 0x0000000200067311 */ /* 0x004062000030d900 */
[----:B------:R-:W-:Y:S05]  /*13b0*/  BRA `(.L_x_14335) ;  /* 0x000009a000007947 */ /* 0x000fea0003800000 */
.L_x_14343:
        /* <DEDUP_REMOVED lines=27> */
.L_x_14346:
        /* <DEDUP_REMOVED lines=14> */
.L_x_14345:
[----:B------:R-:W2:Y:S02]  /*1650*/  LDG.E.U16 R6, [R2.64] ;  /* 0x0000002402067981 */ /* 0x000ea4000c1e1500 */
[----:B--2---:R-:W-:-:S06]  /*1660*/  PRMT R6, RZ, 0x5410, R6 ;  /* 0x00005410ff067816 */ /* 0x004fcc0000000006 */
[----:B------:R-:W0:Y:S01]  /*1670*/  F2I.S64.TRUNC R6, R6 ;  /* 0x0000000600067311 */ /* 0x000e22000020d900 */
[----:B------:R-:W-:Y:S05]  /*1680*/  BRA `(.L_x_14335) ;  /* 0x000006d000007947 */ /* 0x000fea0003800000 */
.L_x_14342:
        /* <DEDUP_REMOVED lines=11> */
.L_x_14349:
        /* <DEDUP_REMOVED lines=21> */
.L_x_14353:
[----:B------:R-:W-:Y:S05]  /*1890*/  BSYNC B1 ;  /* 0x0000000000017941 */ /* 0x000fea0003800000 */
.L_x_14352:
[----:B------:R-:W-:Y:S02]  /*18a0*/  LEA R3, R0, 0x3b800000, 0x17 ;  /* 0x3b80000000037811 */ /* 0x000fe400078eb8ff */
[----:B------:R-:W-:-:S04]  /*18b0*/  SHF.L.U32 R2, R2, 0x14, RZ ;  /* 0x0000001402027819 */ /* 0x000fc800000006ff */
[----:B------:R-:W-:Y:S02]  /*18c0*/  LOP3.LUT R6, R3, R2, R6, 0xfe, !PT ;  /* 0x0000000203067212 */ /* 0x000fe400078efe06 */
.L_x_14351:
[----:B------:R-:W-:Y:S05]  /*18d0*/  BSYNC B0 ;  /* 0x0000000000007941 */ /* 0x000fea0003800000 */
.L_x_14350:
[----:B------:R-:W0:Y:S01]  /*18e0*/  F2I.S64.TRUNC R6, R6 ;  /* 0x0000000600067311 */ /* 0x000e22000020d900 */
[----:B------:R-:W-:Y:S05]  /*18f0*/  BRA `(.L_x_14335) ;  /* 0x0000046000007947 */ /* 0x000fea0003800000 */
.L_x_14348:
        /* <DEDUP_REMOVED lines=21> */
.L_x_14357:
[----:B------:R-:W-:Y:S05]  /*1a50*/  BSYNC B1 ;  /* 0x0000000000017941 */ /* 0x000fea0003800000 */
.L_x_14356:
[----:B------:R-:W-:Y:S02]  /*1a60*/  LEA R3, R0, 0x37800000, 0x17 ;  /* 0x3780000000037811 */ /* 0x000fe400078eb8ff */
[----:B------:R-:W-:-:S04]  /*1a70*/  SHF.L.U32 R2, R2, 0x15, RZ ;  /* 0x0000001502027819 */ /* 0x000fc800000006ff */
[----:B------:R-:W-:Y:S02]  /*1a80*/  LOP3.LUT R6, R3, R2, R6, 0xfe, !PT ;  /* 0x0000000203067212 */ /* 0x000fe400078efe06 */
.L_x_14355:
[----:B------:R-:W-:Y:S05]  /*1a90*/  BSYNC B0 ;  /* 0x0000000000007941 */ /* 0x000fea0003800000 */
.L_x_14354:
[----:B------:R-:W0:Y:S01]  /*1aa0*/  F2I.S64.TRUNC R6, R6 ;  /* 0x0000000600067311 */ /* 0x000e22000020d900 */
[----:B------:R-:W-:Y:S05]  /*1ab0*/  BRA `(.L_x_14335) ;  /* 0x000002a000007947 */ /* 0x000fea0003800000 */
.L_x_14347:
        /* <DEDUP_REMOVED lines=14> */
.L_x_14361:
[----:B------:R-:W-:Y:S05]  /*1ba0*/  BSYNC B0 ;  /* 0x0000000000007941 */ /* 0x000fea0003800000 */
.L_x_14360:
[----:B------:R-:W0:Y:S01]  /*1bb0*/  F2I.S64.TRUNC R6, R6 ;  /* 0x0000000600067311 */ /* 0x000e22000020d900 */
[----:B------:R-:W-:Y:S05]  /*1bc0*/  BRA `(.L_x_14335) ;  /* 0x0000019000007947 */ /* 0x000fea0003800000 */
.L_x_14334:
        /* <DEDUP_REMOVED lines=21> */
.L_x_14359:
[----:B------:R0:W5:Y:S01]  /*1d20*/  LDG.E.64 R6, [R2.64] ;  /* 0x0000002402067981 */ /* 0x000162000c1e1b00 */
[----:B------:R-:W-:Y:S05]  /*1d30*/  BRA `(.L_x_14335) ;  /* 0x0000002000007947 */ /* 0x000fea0003800000 */
.L_x_14358:
[----:B------:R0:W5:Y:S01]  /*1d40*/  LDG.E R6, [R2.64] ;  /* 0x0000002402067981 */ /* 0x000162000c1e1900 */
[----:B------:R-:W-:-:S03]  /*1d50*/  IMAD.MOV.U32 R7, RZ, RZ, RZ ;  /* 0x000000ffff077224 */ /* 0x000fc600078e00ff */
.L_x_14335:
        /* <DEDUP_REMOVED lines=48> */
.L_x_14367:
        /* <DEDUP_REMOVED lines=137> */
.L_x_14366:
        /* <DEDUP_REMOVED lines=74> */
.L_x_14369:
[----:B------:R-:W-:Y:S05]  /*2d90*/  BSYNC B1 ;  /* 0x0000000000017941 */ /* 0x000fea0003800000 */
.L_x_14368:
[----:B------:R-:W-:-:S04]  /*2da0*/  ISETP.NE.U32.AND P1, PT, R58, RZ, PT ;  /* 0x000000ff3a00720c */ /* 0x000fc80003f25070 */
[----:B------:R-:W-:-:S13]  /*2db0*/  ISETP.NE.OR.EX P0, PT, R59, RZ, P0, P1 ;  /* 0x000000ff3b00720c */ /* 0x000fda0000705710 */
[----:B------:R-:W-:Y:S05]  /*2dc0*/  @!P0 BRA `(.L_x_14370) ;  /* 0x000002a000008947 */ /* 0x000fea0003800000 */
.L_x_14365:
        /* <DEDUP_REMOVED lines=42> */
.L_x_14370:
[----:B------:R-:W-:Y:S05]  /*3070*/  BSYNC B0 ;  /* 0x0000000000007941 */ /* 0x000fea0003800000 */
.L_x_14364:
        /* <DEDUP_REMOVED lines=52> */
.L_x_14362:
[----:B01---5:R-:W-:-:S04]  /*33c0*/  LEA R18, P0, R6, c[0x0][0x370], 0x3 ;  /* 0x0000dc0006127a11 */ /* 0x023fc800078018ff */
[----:B------:R-:W-:-:S06]  /*33d0*/  LEA.HI.X R19, R6, c[0x0][0x374], R7, 0x3, P0 ;  /* 0x0000dd0006137a11 */ /* 0x000fcc00000f1c07 */
[----:B------:R-:W5:Y:S03]  /*33e0*/  LDG.E.64 R18, [R18.64] ;  /* 0x0000002412127981 */ /* 0x000f66000c1e1b00 */
.L_x_14363:
        /* <DEDUP_REMOVED lines=21> */
.L_x_14372:
        /* <DEDUP_REMOVED lines=23> */
.L_x_14371:
        /* <DEDUP_REMOVED lines=11> */
.L_x_14374:
        /* <DEDUP_REMOVED lines=23> */
.L_x_14373:
        /* <DEDUP_REMOVED lines=28> */
.L_x_14378:
[----:B------:R0:W-:Y:S01]  /*3a90*/  STG.E.U8 [R16.64], RZ ;  /* 0x000000ff10007986 */ /* 0x0001e2000c101124 */
[----:B------:R-:W-:Y:S05]  /*3aa0*/  BRA `(.L_x_14380) ;  /* 0x0000066000007947 */ /* 0x000fea0003800000 */
.L_x_14377:
        /* <DEDUP_REMOVED lines=8> */
.L_x_14382:
[----:B------:R0:W-:Y:S01]  /*3b30*/  STG.E [R16.64], RZ ;  /* 0x000000ff10007986 */ /* 0x0001e2000c101924 */
[----:B------:R-:W-:Y:S05]  /*3b40*/  BRA `(.L_x_14380) ;  /* 0x000005c000007947 */ /* 0x000fea0003800000 */
.L_x_14381:
[----:B------:R0:W-:Y:S01]  /*3b50*/  STG.E.U16 [R16.64], RZ ;  /* 0x000000ff10007986 */ /* 0x0001e2000c101524 */
[----:B------:R-:W-:Y:S05]  /*3b60*/  BRA `(.L_x_14380) ;  /* 0x000005a000007947 */ /* 0x000fea0003800000 */
.L_x_14376:
        /* <DEDUP_REMOVED lines=8> */
.L_x_14384:
[----:B------:R0:W-:Y:S01]  /*3bf0*/  STG.E.U16 [R16.64], RZ ;  /* 0x000000ff10007986 */ /* 0x0001e2000c101524 */
[----:B------:R-:W-:Y:S05]  /*3c00*/  BRA `(.L_x_14380) ;  /* 0x0000050000007947 */ /* 0x000fea0003800000 */
.L_x_14383:
        /* <DEDUP_REMOVED lines=8> */
.L_x_14386:
[----:B------:R0:W-:Y:S01]  /*3c90*/  STG.E [R16.64], RZ ;  /* 0x000000ff10007986 */ /* 0x0001e2000c101924 */
[----:B------:R-:W-:Y:S05]  /*3ca0*/  BRA `(.L_x_14380) ;  /* 0x0000046000007947 */ /* 0x000fea0003800000 */
.L_x_14385:
[----:B------:R0:W-:Y:S01]  /*3cb0*/  STG.E.64 [R16.64], RZ ;  /* 0x000000ff10007986 */ /* 0x0001e2000c101b24 */
[----:B------:R-:W-:Y:S05]  /*3cc0*/  BRA `(.L_x_14380) ;  /* 0x0000044000007947 */ /* 0x000fea0003800000 */
.L_x_14375:
        /* <DEDUP_REMOVED lines=10> */
.L_x_14389:
[----:B------:R0:W-:Y:S01]  /*3d70*/  STG.E.128 [R16.64], RZ ;  /* 0x000000ff10007986 */ /* 0x0001e2000c101d24 */
[----:B------:R-:W-:Y:S05]  /*3d80*/  BRA `(.L_x_14380) ;  /* 0x0000038000007947 */ /* 0x000fea0003800000 */
.L_x_14388:
        /* <DEDUP_REMOVED lines=8> */
.L_x_14391:
[----:B------:R0:W-:Y:S01]  /*3e10*/  STG.E.U8 [R16.64], RZ ;  /* 0x000000ff10007986 */ /* 0x0001e2000c101124 */
[----:B------:R-:W-:Y:S05]  /*3e20*/  BRA `(.L_x_14380) ;  /* 0x000002e000007947 */ /* 0x000fea0003800000 */
.L_x_14390:
[----:B------:R0:W-:Y:S01]  /*3e30*/  STG.E.U16 [R16.64], RZ ;  /* 0x000000ff10007986 */ /* 0x0001e2000c101524 */
[----:B------:R-:W-:Y:S05]  /*3e40*/  BRA `(.L_x_14380) ;  /* 0x000002c000007947 */ /* 0x000fea0003800000 */
.L_x_14387:
        /* <DEDUP_REMOVED lines=10> */
.L_x_14394:
[----:B------:R0:W-:Y:S01]  /*3ef0*/  STG.E.U8 [R16.64], RZ ;  /* 0x000000ff10007986 */ /* 0x0001e2000c101124 */
[----:B------:R-:W-:Y:S05]  /*3f00*/  BRA `(.L_x_14380) ;  /* 0x0000020000007947 */ /* 0x000fea0003800000 */
.L_x_14393:
[----:B------:R0:W-:Y:S01]  /*3f10*/  STG.E.U8 [R16.64], RZ ;  /* 0x000000ff10007986 */ /* 0x0001e2000c101124 */
[----:B------:R-:W-:Y:S05]  /*3f20*/  BRA `(.L_x_14380) ;  /* 0x000001e000007947 */ /* 0x000fea0003800000 */
.L_x_14392:
[----:B------:R-:W-:-:S13]  /*3f30*/  ISETP.NE.AND P0, PT, R0, 0x1c, PT ;  /* 0x0000001c0000780c */ /* 0x000fda0003f05270 */
[----:B------:R-:W-:Y:S05]  /*3f40*/  @!P0 BRA `(.L_x_14395) ;  /* 0x000001b000008947 */ /* 0x000fea0003800000 */
[----:B------:R-:W-:-:S13]  /*3f50*/  ISETP.NE.AND P0, PT, R0, 0x1d, PT ;  /* 0x0000001d0000780c */ /* 0x000fda0003f05270 */
[----:B------:R-:W-:Y:S05]  /*3f60*/  @!P0 BRA `(.L_x_14396) ;  /* 0x0000017000008947 */ /* 0x000fea0003800000 */
[----:B------:R-:W-:-:S13]  /*3f70*/  ISETP.NE.AND P0, PT, R0, 0x2c, PT ;  /* 0x0000002c0000780c */ /* 0x000fda0003f05270 */
[----:B------:R0:W-:Y:S01]  /*3f80*/  @!P0 STG.E.U8 [R16.64], RZ ;  /* 0x000000ff10008986 */ /* 0x0001e2000c101124 */
[----:B------:R-:W-:Y:S05]  /*3f90*/  @!P0 BRA `(.L_x_14380) ;  /* 0x0000017000008947 */ /* 0x000fea0003800000 */
.L_x_14379:
        /* <DEDUP_REMOVED lines=20> */
.L_x_14396:
[----:B------:R0:W-:Y:S01]  /*40e0*/  STG.E.64 [R16.64], RZ ;  /* 0x000000ff10007986 */ /* 0x0001e2000c101b24 */
[----:B------:R-:W-:Y:S05]  /*40f0*/  BRA `(.L_x_14380) ;  /* 0x0000001000007947 */ /* 0x000fea0003800000 */
.L_x_14395:
[----:B------:R0:W-:Y:S02]  /*4100*/  STG.E [R16.64], RZ ;  /* 0x000000ff10007986 */ /* 0x0001e4000c101924 */
.L_x_14380:
[----:B------:R-:W1:Y:S04]  /*4110*/  S2R R0, SR_TID.X ;  /* 0x0000000000007919 */ /* 0x000e680000002100 */
[----:B------:R-:W1:Y:S02]  /*4120*/  S2R R3, SR_CTAID.X ;  /* 0x0000000000037919 */ /* 0x000e640000002500 */
[----:B-1----:R-:W-:-:S05]  /*4130*/  IMAD R0, R3, 0x200, R0 ;  /* 0x0000020003007824 */ /* 0x002fca00078e0200 */
[----:B0-----:R-:W-:Y:S02]  /*4140*/  IADD3 R17, R0, 0x80, RZ ;  /* 0x0000008000117810 */ /* 0x001fe40007ffe0ff */
.L_x_14328:
[----:B------:R-:W-:Y:S05]  /*4150*/  BSYNC B6 ;  /* 0x0000000000067941 */ /* 0x000fea0003800000 */
.L_x_14327:
        /* <DEDUP_REMOVED lines=231> */
.L_x_14399:
        /* <DEDUP_REMOVED lines=19> */
.L_x_14403:
[----:B------:R0:W5:Y:S01]  /*5100*/  LDG.E.U8 R6, [R2.64] ;  /* 0x0000002402067981 */ /* 0x000162000c1e1100 */
[----:B------:R-:W-:Y:S01]  /*5110*/  IMAD.MOV.U32 R7, RZ, RZ, RZ ;  /* 0x000000ffff077224 */ /* 0x000fe200078e00ff */
[----:B------:R-:W-:Y:S05]  /*5120*/  BRA `(.L_x_14405) ;  /* 0x00000d5000007947 */ /* 0x000fea0003800000 */
.L_x_14402:
        /* <DEDUP_REMOVED lines=8> */
.L_x_14407:
[----:B------:R-:W2:Y:S02]  /*51b0*/  LDG.E R6, [R2.64] ;  /* 0x0000002402067981 */ /* 0x000ea4000c1e1900 */
[----:B--2---:R-:W-:Y:S01]  /*51c0*/  SHF.R.S32.HI R7, RZ, 0x1f, R6 ;  /* 0x0000001fff077819 */ /* 0x004fe20000011406 */
[----:B------:R-:W-:Y:S05]  /*51d0*/  BRA `(.L_x_14405) ;  /* 0x00000ca000007947 */ /* 0x000fea0003800000 */
.L_x_14406:
[----:B------:R-:W2:Y:S02]  /*51e0*/  LDG.E.S16 R6, [R2.64] ;  /* 0x0000002402067981 */ /* 0x000ea4000c1e1700 */
[----:B--2---:R-:W-:Y:S01]  /*51f0*/  SHF.R.S32.HI R7, RZ, 0x1f, R6 ;  /* 0x0000001fff077819 */ /* 0x004fe20000011406 */
[----:B------:R-:W-:Y:S05]  /*5200*/  BRA `(.L_x_14405) ;  /* 0x00000c7000007947 */ /* 0x000fea0003800000 */
.L_x_14401:
        /* <DEDUP_REMOVED lines=9> */
.L_x_14409:
[----:B------:R-:W2:Y:S02]  /*52a0*/  LDG.E.U16 R2, [R2.64] ;  /* 0x0000002402027981 */ /* 0x000ea4000c1e1500 */
[----:B--2---:R-:W-:-:S06]  /*52b0*/  HADD2.F32 R6, -RZ, R2.H0_H0 ;  /* 0x20000002ff067230 */ /* 0x004fcc0000004100 */
[----:B------:R-:W0:Y:S01]  /*52c0*/  F2I.S64.TRUNC R6, R6 ;  /* 0x0000000600067311 */ /* 0x000e22000020d900 */
[----:B------:R-:W-:Y:S05]  /*52d0*/  BRA `(.L_x_14405) ;  /* 0x00000ba000007947 */ /* 0x000fea0003800000 */
.L_x_14408:
        /* <DEDUP_REMOVED lines=9> */
.L_x_14411:
[----:B------:R-:W2:Y:S02]  /*5370*/  LDG.E.U16 R2, [R2.64] ;  /* 0x0000002402027981 */ /* 0x000ea4000c1e1500 */
[----:B--2---:R-:W-:-:S06]  /*5380*/  HADD2.F32 R6, -RZ, R2.H0_H0 ;  /* 0x20000002ff067230 */ /* 0x004fcc0000004100 */
[----:B------:R-:W0:Y:S01]  /*5390*/  F2I.S64.TRUNC R6, R6 ;  /* 0x0000000600067311 */ /* 0x000e22000020d900 */
[----:B------:R-:W-:Y:S05]  /*53a0*/  BRA `(.L_x_14405) ;  /* 0x00000ad000007947 */ /* 0x000fea0003800000 */
.L_x_14410:
[----:B------:R-:W2:Y:S02]  /*53b0*/  LDG.E.64 R2, [R2.64] ;  /* 0x0000002402027981 */ /* 0x000ea4000c1e1b00 */
[----:B--2---:R0:W1:Y:S01]  /*53c0*/  F2I.S64.F64.TRUNC R6, R2 ;  /* 0x0000000200067311 */ /* 0x004062000030d900 */
[----:B------:R-:W-:Y:S05]  /*53d0*/  BRA `(.L_x_14405) ;  /* 0x00000aa000007947 */ /* 0x000fea0003800000 */
.L_x_14400:
        /* <DEDUP_REMOVED lines=13> */
.L_x_14414:
[----:B------:R-:W2:Y:S02]  /*54b0*/  LDG.E.64 R2, [R2.64] ;  /* 0x0000002402027981 */ /* 0x000ea4000c1e1b00 */
[----:B--2---:R0:W1:Y:S01]  /*54c0*/  F2I.S64.F64.TRUNC R6, R2 ;  /* 0x0000000200067311 */ /* 0x004062000030d900 */
[----:B------:R-:W-:Y:S05]  /*54d0*/  BRA `(.L_x_14405) ;  /* 0x000009a000007947 */ /* 0x000fea0003800000 */
.L_x_14413:
        /* <DEDUP_REMOVED lines=27> */
.L_x_14416:
        /* <DEDUP_REMOVED lines=14> */
.L_x_14415:
[----:B------:R-:W2:Y:S02]  /*5770*/  LDG.E.U16 R6, [R2.64] ;  /* 0x0000002402067981 */ /* 0x000ea4000c1e1500 */
[----:B--2---:R-:W-:-:S06]  /*5780*/  PRMT R6, RZ, 0x5410, R6 ;  /* 0x00005410ff067816 */ /* 0x004fcc0000000006 */
[----:B------:R-:W0:Y:S01]  /*5790*/  F2I.S64.TRUNC R6, R6 ;  /* 0x0000000600067311 */ /* 0x000e22000020d900 */
[----:B------:R-:W-:Y:S05]  /*57a0*/  BRA `(.L_x_14405) ;  /* 0x000006d000007947 */ /* 0x000fea0003800000 */
.L_x_14412:
        /* <DEDUP_REMOVED lines=11> */
.L_x_14419:
        /* <DEDUP_REMOVED lines=21> */
.L_x_14423:
[----:B------:R-:W-:Y:S05]  /*59b0*/  BSYNC B1 ;  /* 0x0000000000017941 */ /* 0x000fea0003800000 */
.L_x_14422:
[----:B------:R-:W-:Y:S01]  /*59c0*/  IMAD.SHL.U32 R2, R2, 0x100000, RZ ;  /* 0x0010000002027824 */ /* 0x000fe200078e00ff */
[----:B------:R-:W-:-:S04]  /*59d0*/  LEA R3, R0, 0x3b800000, 0x17 ;  /* 0x3b80000000037811 */ /* 0x000fc800078eb8ff */
[----:B------:R-:W-:Y:S02]  /*59e0*/  LOP3.LUT R6, R3, R2, R6, 0xfe, !PT ;  /* 0x0000000203067212 */ /* 0x000fe400078efe06 */
.L_x_14421:
[----:B------:R-:W-:Y:S05]  /*59f0*/  BSYNC B0 ;  /* 0x0000000000007941 */ /* 0x000fea0003800000 */
.L_x_14420:
[----:B------:R-:W0:Y:S01]  /*5a00*/  F2I.S64.TRUNC R6, R6 ;  /* 0x0000000600067311 */ /* 0x000e22000020d900 */
[----:B------:R-:W-:Y:S05]  /*5a10*/  BRA `(.L_x_14405) ;  /* 0x0000046000007947 */ /* 0x000fea0003800000 */
.L_x_14418:
        /* <DEDUP_REMOVED lines=21> */
.L_x_14427:
[----:B------:R-:W-:Y:S05]  /*5b70*/  BSYNC B1 ;  /* 0x0000000000017941 */ /* 0x000fea0003800000 */
.L_x_14426:
[----:B------:R-:W-:Y:S01]  /*5b80*/  IMAD.SHL.U32 R2, R2, 0x200000, RZ ;  /* 0x0020000002027824 */ /* 0x000fe200078e00ff */
[----:B------:R-:W-:-:S04]  /*5b90*/  LEA R3, R0, 0x37800000, 0x17 ;  /* 0x3780000000037811 */ /* 0x000fc800078eb8ff */
[----:B------:R-:W-:Y:S02]  /*5ba0*/  LOP3.LUT R6, R3, R2, R6, 0xfe, !PT ;  /* 0x0000000203067212 */ /* 0x000fe400078efe06 */
.L_x_14425:
[----:B------:R-:W-:Y:S05]  /*5bb0*/  BSYNC B0 ;  /* 0x0000000000007941 */ /* 0x000fea0003800000 */
.L_x_14424:
[----:B------:R-:W0:Y:S01]  /*5bc0*/  F2I.S64.TRUNC R6, R6 ;  /* 0x0000000600067311 */ /* 0x000e22000020d900 */
[----:B------:R-:W-:Y:S05]  /*5bd0*/  BRA `(.L_x_14405) ;  /* 0x000002a000007947 */ /* 0x000fea0003800000 */
.L_x_14417:
        /* <DEDUP_REMOVED lines=14> */
.L_x_14431:
[----:B------:R-:W-:Y:S05]  /*5cc0*/  BSYNC B0 ;  /* 0x0000000000007941 */ /* 0x000fea0003800000 */
.L_x_14430:
[----:B------:R-:W0:Y:S01]  /*5cd0*/  F2I.S64.TRUNC R6, R6 ;  /* 0x0000000600067311 */ /* 0x000e22000020d900 */
[----:B------:R-:W-:Y:S05]  /*5ce0*/  BRA `(.L_x_14405) ;  /* 0x0000019000007947 */ /* 0x000fea0003800000 */
.L_x_14404:
        /* <DEDUP_REMOVED lines=21> */
.L_x_14429:
[----:B------:R0:W5:Y:S01]  /*5e40*/  LDG.E.64 R6, [R2.64] ;  /* 0x0000002402067981 */ /* 0x000162000c1e1b00 */
[----:B------:R-:W-:Y:S05]  /*5e50*/  BRA `(.L_x_14405) ;  /* 0x0000002000007947 */ /* 0x000fea0003800000 */
.L_x_14428:
[----:B------:R0:W5:Y:S01]  /*5e60*/  LDG.E R6, [R2.64] ;  /* 0x0000002402067981 */ /* 0x000162000c1e1900 */
[----:B------:R-:W-:-:S03]  /*5e70*/  IMAD.MOV.U32 R7, RZ, RZ, RZ ;  /* 0x000000ffff077224 */ /* 0x000fc600078e00ff */
.L_x_14405:
        /* <DEDUP_REMOVED lines=50> */
.L_x_14437:
        /* <DEDUP_REMOVED lines=139> */
.L_x_14436:
        /* <DEDUP_REMOVED lines=76> */
.L_x_14439:
[----:B------:R-:W-:Y:S05]  /*6f10*/  BSYNC B1 ;  /* 0x0000000000017941 */ /* 0x000fea0003800000 */
.L_x_14438:
[----:B------:R-:W-:-:S04]  /*6f20*/  ISETP.NE.U32.AND P1, PT, R59, RZ, PT ;  /* 0x000000ff3b00720c */ /* 0x000fc80003f25070 */
[----:B------:R-:W-:-:S13]  /*6f30*/  ISETP.NE.OR.EX P0, PT, R60, RZ, P0, P1 ;  /* 0x000000ff3c00720c */ /* 0x000fda0000705710 */
[----:B------:R-:W-:Y:S05]  /*6f40*/  @!P0 BRA `(.L_x_14440) ;  /* 0x0000028000008947 */ /* 0x000fea0003800000 */
.L_x_14435:
        /* <DEDUP_REMOVED lines=40> */
.L_x_14440:
[----:B------:R-:W-:Y:S05]  /*71d0*/  BSYNC B0 ;  /* 0x0000000000007941 */ /* 0x000fea0003800000 */
.L_x_14434:
        /* <DEDUP_REMOVED lines=47> */
.L_x_14432:
[----:B01---5:R-:W-:-:S04]  /*74d0*/  LEA R4, P0, R6, c[0x0][0x370], 0x3 ;  /* 0x0000dc0006047a11 */ /* 0x023fc800078018ff */
[----:B------:R-:W-:-:S06]  /*74e0*/  LEA.HI.X R5, R6, c[0x0][0x374], R7, 0x3, P0 ;  /* 0x0000dd0006057a11 */ /* 0x000fcc00000f1c07 */
[----:B------:R-:W5:Y:S03]  /*74f0*/  LDG.E.64 R4, [R4.64] ;  /* 0x0000002404047981 */ /* 0x000f66000c1e1b00 */
.L_x_14433:
        /* <DEDUP_REMOVED lines=24> */
.L_x_14442:
        /* <DEDUP_REMOVED lines=23> */
.L_x_14441:
[----:B0-----:R-:W-:Y:S05]  /*77f0*/  @!P0 BRA `(.L_x_14443) ;  /* 0x0000018000008947 */ /* 0x001fea0003800000 */
[----:B------:R-:W-:Y:S02]  /*7800*/  BSSY B0, `(.L_x_14443) ;  /* 0x0000017000007945 */ /* 0x000fe40003800000 */
.L_x_14444:
        /* <DEDUP_REMOVED lines=23> */
.L_x_14443:
        /* <DEDUP_REMOVED lines=28> */
.L_x_14448:
[----:B------:R0:W-:Y:S01]  /*7b40*/  STG.E.U8 [R18.64], RZ ;  /* 0x000000ff12007986 */ /* 0x0001e2000c101124 */
[----:B------:R-:W-:Y:S05]  /*7b50*/  BRA `(.L_x_14450) ;  /* 0x0000066000007947 */ /* 0x000fea0003800000 */
.L_x_14447:
        /* <DEDUP_REMOVED lines=8> */
.L_x_14452:
[----:B------:R0:W-:Y:S01]  /*7be0*/  STG.E [R18.64], RZ ;  /* 0x000000ff12007986 */ /* 0x0001e2000c101924 */
[----:B------:R-:W-:Y:S05]  /*7bf0*/  BRA `(.L_x_14450) ;  /* 0x000005c000007947 */ /* 0x000fea0003800000 */
.L_x_14451:
[----:B------:R0:W-:Y:S01]  /*7c00*/  STG.E.U16 [R18.64], RZ ;  /* 0x000000ff12007986 */ /* 0x0001e2000c101524 */
[----:B------:R-:W-:Y:S05]  /*7c10*/  BRA `(.L_x_14450) ;  /* 0x000005a000007947 */ /* 0x000fea0003800000 */
.L_x_14446:
        /* <DEDUP_REMOVED lines=8> */
.L_x_14454:
[----:B------:R0:W-:Y:S01]  /*7ca0*/  STG.E.U16 [R18.64], RZ ;  /* 0x000000ff12007986 */ /* 0x0001e2000c101524 */
[----:B------:R-:W-:Y:S05]  /*7cb0*/  BRA `(.L_x_14450) ;  /* 0x0000050000007947 */ /* 0x000fea0003800000 */
.L_x_14453:
        /* <DEDUP_REMOVED lines=8> */
.L_x_14456:
[----:B------:R0:W-:Y:S01]  /*7d40*/  STG.E [R18.64], RZ ;  /* 0x000000ff12007986 */ /* 0x0001e2000c101924 */
[----:B------:R-:W-:Y:S05]  /*7d50*/  BRA `(.L_x_14450) ;  /* 0x0000046000007947 */ /* 0x000fea0003800000 */
.L_x_14455:
[----:B------:R0:W-:Y:S01]  /*7d60*/  STG.E.64 [R18.64], RZ ;  /* 0x000000ff12007986 */ /* 0x0001e2000c101b24 */
[----:B------:R-:W-:Y:S05]  /*7d70*/  BRA `(.L_x_14450) ;  /* 0x0000044000007947 */ /* 0x000fea0003800000 */
.L_x_14445:
        /* <DEDUP_REMOVED lines=10> */
.L_x_14459:
[----:B------:R0:W-:Y:S01]  /*7e20*/  STG.E.128 [R18.64], RZ ;  /* 0x000000ff12007986 */ /* 0x0001e2000c101d24 */
[----:B------:R-:W-:Y:S05]  /*7e30*/  BRA `(.L_x_14450) ;  /* 0x0000038000007947 */ /* 0x000fea0003800000 */
.L_x_14458:
        /* <DEDUP_REMOVED lines=8> */
.L_x_14461:
[----:B------:R0:W-:Y:S01]  /*7ec0*/  STG.E.U8 [R18.64], RZ ;  /* 0x000000ff12007986 */ /* 0x0001e2000c101124 */
[----:B------:R-:W-:Y:S05]  /*7ed0*/  BRA `(.L_x_14450) ;  /* 0x000002e000007947 */ /* 0x000fea0003800000 */
.L_x_14460:
[----:B------:R0:W-:Y:S01]  /*7ee0*/  STG.E.U16 [R18.64], RZ ;  /* 0x000000ff12007986 */ /* 0x0001e2000c101524 */
[----:B------:R-:W-:Y:S05]  /*7ef0*/  BRA `(.L_x_14450) ;  /* 0x000002c000007947 */ /* 0x000fea0003800000 */
.L_x_14457:
        /* <DEDUP_REMOVED lines=10> */
.L_x_14464:
[----:B------:R0:W-:Y:S01]  /*7fa0*/  STG.E.U8 [R18.64], RZ ;  /* 0x000000ff12007986 */ /* 0x0001e2000c101124 */
[----:B------:R-:W-:Y:S05]  /*7fb0*/  BRA `(.L_x_14450) ;  /* 0x0000020000007947 */ /* 0x000fea0003800000 */
.L_x_14463:
[----:B------:R0:W-:Y:S01]  /*7fc0*/  STG.E.U8 [R18.64], RZ ;  /* 0x000000ff12007986 */ /* 0x0001e2000c101124 */
[----:B------:R-:W-:Y:S05]  /*7fd0*/  BRA `(.L_x_14450) ;  /* 0x000001e000007947 */ /* 0x000fea0003800000 */
.L_x_14462:
[----:B------:R-:W-:-:S13]  /*7fe0*/  ISETP.NE.AND P0, PT, R0, 0x1c, PT ;  /* 0x0000001c0000780c */ /* 0x000fda0003f05270 */
[----:B------:R-:W-:Y:S05]  /*7ff0*/  @!P0 BRA `(.L_x_14465) ;  /* 0x000001b000008947 */ /* 0x000fea0003800000 */
[----:B------:R-:W-:-:S13]  /*8000*/  ISETP.NE.AND P0, PT, R0, 0x1d, PT ;  /* 0x0000001d0000780c */ /* 0x000fda0003f05270 */
[----:B------:R-:W-:Y:S05]  /*8010*/  @!P0 BRA `(.L_x_14466) ;  /* 0x0000017000008947 */ /* 0x000fea0003800000 */
[----:B------:R-:W-:-:S13]  /*8020*/  ISETP.NE.AND P0, PT, R0, 0x2c, PT ;  /* 0x0000002c0000780c */ /* 0x000fda0003f05270 */
[----:B------:R0:W-:Y:S01]  /*8030*/  @!P0 STG.E.U8 [R18.64], RZ ;  /* 0x000000ff12008986 */ /* 0x0001e2000c101124 */
[----:B------:R-:W-:Y:S05]  /*8040*/  @!P0 BRA `(.L_x_14450) ;  /* 0x0000017000008947 */ /* 0x000fea0003800000 */
.L_x_14449:
        /* <DEDUP_REMOVED lines=20> */
.L_x_14466:
[----:B------:R0:W-:Y:S01]  /*8190*/  STG.E.64 [R18.64], RZ ;  /* 0x000000ff12007986 */ /* 0x0001e2000c101b24 */
[----:B------:R-:W-:Y:S05]  /*81a0*/  BRA `(.L_x_14450) ;  /* 0x0000001000007947 */ /* 0x000fea0003800000 */
.L_x_14465:
[----:B------:R0:W-:Y:S02]  /*81b0*/  STG.E [R18.64], RZ ;  /* 0x000000ff12007986 */ /* 0x0001e4000c101924 */
.L_x_14450:
        /* <DEDUP_REMOVED lines=231> */
.L_x_14467:
        /* <DEDUP_REMOVED lines=19> */
.L_x_14471:
[----:B------:R0:W5:Y:S01]  /*9160*/  LDG.E.U8 R6, [R2.64] ;  /* 0x0000002402067981 */ /* 0x000162000c1e1100 */
[----:B------:R-:W-:Y:S01]  /*9170*/  IMAD.MOV.U32 R7, RZ, RZ, RZ ;  /* 0x000000ffff077224 */ /* 0x000fe200078e00ff */
[----:B------:R-:W-:Y:S05]  /*9180*/  BRA `(.L_x_14473) ;  /* 0x00000d5000007947 */ /* 0x000fea0003800000 */
.L_x_14470:
        /* <DEDUP_REMOVED lines=8> */
.L_x_14475:
[----:B------:R-:W2:Y:S02]  /*9210*/  LDG.E R6, [R2.64] ;  /* 0x0000002402067981 */ /* 0x000ea4000c1e1900 */
[----:B--2---:R-:W-:Y:S01]  /*9220*/  SHF.R.S32.HI R7, RZ, 0x1f, R6 ;  /* 0x0000001fff077819 */ /* 0x004fe20000011406 */
[----:B------:R-:W-:Y:S05]  /*9230*/  BRA `(.L_x_14473) ;  /* 0x00000ca000007947 */ /* 0x000fea0003800000 */
.L_x_14474:
[----:B------:R-:W2:Y:S02]  /*9240*/  LDG.E.S16 R6, [R2.64] ;  /* 0x0000002402067981 */ /* 0x000ea4000c1e1700 */
[----:B--2---:R-:W-:Y:S01]  /*9250*/  SHF.R.S32.HI R7, RZ, 0x1f, R6 ;  /* 0x0000001fff077819 */ /* 0x004fe20000011406 */
[----:B------:R-:W-:Y:S05]  /*9260*/  BRA `(.L_x_14473) ;  /* 0x00000c7000007947 */ /* 0x000fea0003800000 */
.L_x_14469:
        /* <DEDUP_REMOVED lines=9> */
.L_x_14477:
[----:B------:R-:W2:Y:S02]  /*9300*/  LDG.E.U16 R2, [R2.64] ;  /* 0x0000002402027981 */ /* 0x000ea4000c1e1500 */
[----:B--2---:R-:W-:-:S06]  /*9310*/  HADD2.F32 R6, -RZ, R2.H0_H0 ;  /* 0x20000002ff067230 */ /* 0x004fcc0000004100 */
[----:B------:R-:W0:Y:S01]  /*9320*/  F2I.S64.TRUNC R6, R6 ;  /* 0x0000000600067311 */ /* 0x000e22000020d900 */
[----:B------:R-:W-:Y:S05]  /*9330*/  BRA `(.L_x_14473) ;  /* 0x00000ba000007947 */ /* 0x000fea0003800000 */
.L_x_14476:
        /* <DEDUP_REMOVED lines=9> */
.L_x_14479:
[----:B------:R-:W2:Y:S02]  /*93d0*/  LDG.E.U16 R2, [R2.64] ;  /* 0x0000002402027981 */ /* 0x000ea4000c1e1500 */
[----:B--2---:R-:W-:-:S06]  /*93e0*/  HADD2.F32 R6, -RZ, R2.H0_H0 ;  /* 0x20000002ff067230 */ /* 0x004fcc0000004100 */
[----:B------:R-:W0:Y:S01]  /*93f0*/  F2I.S64.TRUNC R6, R6 ;  /* 0x0000000600067311 */ /* 0x000e22000020d900 */
[----:B------:R-:W-:Y:S05]  /*9400*/  BRA `(.L_x_14473) ;  /* 0x00000ad000007947 */ /* 0x000fea0003800000 */
.L_x_14478:
[----:B------:R-:W2:Y:S02]  /*9410*/  LDG.E.64 R2, [R2.64] ;  /* 0x0000002402027981 */ /* 0x000ea4000c1e1b00 */
[----:B--2---:R0:W1:Y:S01]  /*9420*/  F2I.S64.F64.TRUNC R6, R2 ;  /* 0x0000000200067311 */ /* 0x004062000030d900 */
[----:B------:R-:W-:Y:S05]  /*9430*/  BRA `(.L_x_14473) ;  /* 0x00000aa000007947 */ /* 0x000fea0003800000 */
.L_x_14468:
        /* <DEDUP_REMOVED lines=13> */
.L_x_14482:
[----:B------:R-:W2:Y:S02]  /*9510*/  LDG.E.64 R2, [R2.64] ;  /* 0x0000002402027981 */ /* 0x000ea4000c1e1b00 */
[----:B--2---:R0:W1:Y:S01]  /*9520*/  F2I.S64.F64.TRUNC R6, R2 ;  /* 0x0000000200067311 */ /* 0x004062000030d900 */
[----:B------:R-:W-:Y:S05]  /*9530*/  BRA `(.L_x_14473) ;  /* 0x000009a000007947 */ /* 0x000fea0003800000 */
.L_x_14481:
        /* <DEDUP_REMOVED lines=27> */
.L_x_14484:
        /* <DEDUP_REMOVED lines=14> */
.L_x_14483:
[----:B------:R-:W2:Y:S02]  /*97d0*/  LDG.E.U16 R6, [R2.64] ;  /* 0x0000002402067981 */ /* 0x000ea4000c1e1500 */
[----:B--2---:R-:W-:-:S06]  /*97e0*/  PRMT R6, RZ, 0x5410, R6 ;  /* 0x00005410ff067816 */ /* 0x004fcc0000000006 */
[----:B------:R-:W0:Y:S01]  /*97f0*/  F2I.S64.TRUNC R6, R6 ;  /* 0x0000000600067311 */ /* 0x000e22000020d900 */
[----:B------:R-:W-:Y:S05]  /*9800*/  BRA `(.L_x_14473) ;  /* 0x000006d000007947 */ /* 0x000fea0003800000 */
.L_x_14480:
        /* <DEDUP_REMOVED lines=11> */
.L_x_14487:
        /* <DEDUP_REMOVED lines=21> */
.L_x_14491:
[----:B------:R-:W-:Y:S05]  /*9a10*/  BSYNC B1 ;  /* 0x0000000000017941 */ /* 0x000fea0003800000 */
.L_x_14490:
[----:B------:R-:W-:Y:S01]  /*9a20*/  IMAD.SHL.U32 R2, R2, 0x100000, RZ ;  /* 0x0010000002027824 */ /* 0x000fe200078e00ff */
[----:B------:R-:W-:-:S04]  /*9a30*/  LEA R3, R0, 0x3b800000, 0x17 ;  /* 0x3b80000000037811 */ /* 0x000fc800078eb8ff */
[----:B------:R-:W-:Y:S02]  /*9a40*/  LOP3.LUT R6, R3, R2, R6, 0xfe, !PT ;  /* 0x0000000203067212 */ /* 0x000fe400078efe06 */
.L_x_14489:
[----:B------:R-:W-:Y:S05]  /*9a50*/  BSYNC B0 ;  /* 0x0000000000007941 */ /* 0x000fea0003800000 */
.L_x_14488:
[----:B------:R-:W0:Y:S01]  /*9a60*/  F2I.S64.TRUNC R6, R6 ;  /* 0x0000000600067311 */ /* 0x000e22000020d900 */
[----:B------:R-:W-:Y:S05]  /*9a70*/  BRA `(.L_x_14473) ;  /* 0x0000046000007947 */ /* 0x000fea0003800000 */
.L_x_14486:
        /* <DEDUP_REMOVED lines=21> */
.L_x_14495:
[----:B------:R-:W-:Y:S05]  /*9bd0*/  BSYNC B1 ;  /* 0x0000000000017941 */ /* 0x000fea0003800000 */
.L_x_14494:
[----:B------:R-:W-:Y:S01]  /*9be0*/  IMAD.SHL.U32 R2, R2, 0x200000, RZ ;  /* 0x0020000002027824 */ /* 0x000fe200078e00ff */
[----:B------:R-:W-:-:S04]  /*9bf0*/  LEA R3, R0, 0x37800000, 0x17 ;  /* 0x3780000000037811 */ /* 0x000fc800078eb8ff */
[----:B------:R-:W-:Y:S02]  /*9c00*/  LOP3.LUT R6, R3, R2, R6, 0xfe, !PT ;  /* 0x0000000203067212 */ /* 0x000fe400078efe06 */
.L_x_14493:
[----:B------:R-:W-:Y:S05]  /*9c10*/  BSYNC B0 ;  /* 0x0000000000007941 */ /* 0x000fea0003800000 */
.L_x_14492:
[----:B------:R-:W0:Y:S01]  /*9c20*/  F2I.S64.TRUNC R6, R6 ;  /* 0x0000000600067311 */ /* 0x000e22000020d900 */
[----:B------:R-:W-:Y:S05]  /*9c30*/  BRA `(.L_x_14473) ;  /* 0x000002a000007947 */ /* 0x000fea0003800000 */
.L_x_14485:
        /* <DEDUP_REMOVED lines=14> */
.L_x_14499:
[----:B------:R-:W-:Y:S05]  /*9d20*/  BSYNC B0 ;  /* 0x0000000000007941 */ /* 0x000fea0003800000 */
.L_x_14498:
[----:B------:R-:W0:Y:S01]  /*9d30*/  F2I.S64.TRUNC R6, R6 ;  /* 0x0000000600067311 */ /* 0x000e22000020d900 */
[----:B------:R-:W-:Y:S05]  /*9d40*/  BRA `(.L_x_14473) ;  /* 0x0000019000007947 */ /* 0x000fea0003800000 */
.L_x_14472:
        /* <DEDUP_REMOVED lines=21> */
.L_x_14497:
[----:B------:R0:W5:Y:S01]  /*9ea0*/  LDG.E.64 R6, [R2.64] ;  /* 0x0000002402067981 */ /* 0x000162000c1e1b00 */
[----:B------:R-:W-:Y:S05]  /*9eb0*/  BRA `(.L_x_14473) ;  /* 0x0000002000007947 */ /* 0x000fea0003800000 */
.L_x_14496:
[----:B------:R0:W5:Y:S01]  /*9ec0*/  LDG.E R6, [R2.64] ;  /* 0x0000002402067981 */ /* 0x000162000c1e1900 */
[----:B------:R-:W-:-:S03]  /*9ed0*/  HFMA2.MMA R7, -RZ, RZ, 0, 0 ;  /* 0x00000000ff077435 */ /* 0x000fc600000001ff */
.L_x_14473:
        /* <DEDUP_REMOVED lines=50> */
.L_x_14505:
        /* <DEDUP_REMOVED lines=139> */
.L_x_14504:
        /* <DEDUP_REMOVED lines=76> */
.L_x_14507:
[----:B------:R-:W-:Y:S05]  /*af70*/  BSYNC B1 ;  /* 0x0000000000017941 */ /* 0x000fea0003800000 */
.L_x_14506:
[----:B------:R-:W-:-:S04]  /*af80*/  ISETP.NE.U32.AND P1, PT, R59, RZ, PT ;  /* 0x000000ff3b00720c */ /* 0x000fc80003f25070 */
[----:B------:R-:W-:-:S13]  /*af90*/  ISETP.NE.OR.EX P0, PT, R60, RZ, P0, P1 ;  /* 0x000000ff3c00720c */ /* 0x000fda0000705710 */
[----:B------:R-:W-:Y:S05]  /*afa0*/  @!P0 BRA `(.L_x_14508) ;  /* 0x0000028000008947 */ /* 0x000fea0003800000 */
.L_x_14503:
        /* <DEDUP_REMOVED lines=40> */
.L_x_14508:
[----:B------:R-:W-:Y:S05]  /*b230*/  BSYNC B0 ;  /* 0x0000000000007941 */ /* 0x000fea0003800000 */
.L_x_14502:
        /* <DEDUP_REMOVED lines=47> */
.L_x_14500:
[----:B01---5:R-:W-:-:S04]  /*b530*/  LEA R4, P0, R6, c[0x0][0x370], 0x3 ;  /* 0x0000dc0006047a11 */ /* 0x023fc800078018ff */
[----:B------:R-:W-:-:S06]  /*b540*/  LEA.HI.X R5, R6, c[0x0][0x374], R7, 0x3, P0 ;  /* 0x0000dd0006057a11 */ /* 0x000fcc00000f1c07 */
[----:B------:R-:W5:Y:S03]  /*b550*/  LDG.E.64 R4, [R4.64] ;  /* 0x0000002404047981 */ /* 0x000f66000c1e1b00 */
.L_x_14501:
        /* <DEDUP_REMOVED lines=24> */
.L_x_14510:
        /* <DEDUP_REMOVED lines=23> */
.L_x_14509:
[----:B0-----:R-:W-:Y:S05]  /*b850*/  @!P0 BRA `(.L_x_14511) ;  /* 0x0000018000008947 */ /* 0x001fea0003800000 */
[----:B------:R-:W-:Y:S02]  /*b860*/  BSSY B0, `(.L_x_14511) ;  /* 0x0000017000007945 */ /* 0x000fe40003800000 */
.L_x_14512:
        /* <DEDUP_REMOVED lines=23> */
.L_x_14511:
        /* <DEDUP_REMOVED lines=28> */
.L_x_14516:
[----:B------:R0:W-:Y:S01]  /*bba0*/  STG.E.U8 [R18.64], RZ ;  /* 0x000000ff12007986 */ /* 0x0001e2000c101124 */
[----:B------:R-:W-:Y:S05]  /*bbb0*/  BRA `(.L_x_14518) ;  /* 0x0000066000007947 */ /* 0x000fea0003800000 */
.L_x_14515:
        /* <DEDUP_REMOVED lines=8> */
.L_x_14520:
[----:B------:R0:W-:Y:S01]  /*bc40*/  STG.E [R18.64], RZ ;  /* 0x000000ff12007986 */ /* 0x0001e2000c101924 */
[----:B------:R-:W-:Y:S05]  /*bc50*/  BRA `(.L_x_14518) ;  /* 0x000005c000007947 */ /* 0x000fea0003800000 */
.L_x_14519:
[----:B------:R0:W-:Y:S01]  /*bc60*/  STG.E.U16 [R18.64], RZ ;  /* 0x000000ff12007986 */ /* 0x0001e2000c101524 */
[----:B------:R-:W-:Y:S05]  /*bc70*/  BRA `(.L_x_14518) ;  /* 0x000005a000007947 */ /* 0x000fea0003800000 */
.L_x_14514:
        /* <DEDUP_REMOVED lines=8> */
.L_x_14522:
[----:B------:R0:W-:Y:S01]  /*bd00*/  STG.E.U16 [R18.64], RZ ;  /* 0x000000ff12007986 */ /* 0x0001e2000c101524 */
[----:B------:R-:W-:Y:S05]  /*bd10*/  BRA `(.L_x_14518) ;  /* 0x0000050000007947 */ /* 0x000fea0003800000 */
.L_x_14521:
        /* <DEDUP_REMOVED lines=8> */
.L_x_14524:
[----:B------:R0:W-:Y:S01]  /*bda0*/  STG.E [R18.64], RZ ;  /* 0x000000ff12007986 */ /* 0x0001e2000c101924 */
[----:B------:R-:W-:Y:S05]  /*bdb0*/  BRA `(.L_x_14518) ;  /* 0x0000046000007947 */ /* 0x000fea0003800000 */
.L_x_14523:
[----:B------:R0:W-:Y:S01]  /*bdc0*/  STG.E.64 [R18.64], RZ ;  /* 0x000000ff12007986 */ /* 0x0001e2000c101b24 */
[----:B------:R-:W-:Y:S05]  /*bdd0*/  BRA `(.L_x_14518) ;  /* 0x0000044000007947 */ /* 0x000fea0003800000 */
.L_x_14513:
        /* <DEDUP_REMOVED lines=10> */
.L_x_14527:
[----:B------:R0:W-:Y:S01]  /*be80*/  STG.E.128 [R18.64], RZ ;  /* 0x000000ff12007986 */ /* 0x0001e2000c101d24 */
[----:B------:R-:W-:Y:S05]  /*be90*/  BRA `(.L_x_14518) ;  /* 0x0000038000007947 */ /* 0x000fea0003800000 */
.L_x_14526:
        /* <DEDUP_REMOVED lines=8> */
.L_x_14529:
[----:B------:R0:W-:Y:S01]  /*bf20*/  STG.E.U8 [R18.64], RZ ;  /* 0x000000ff12007986 */ /* 0x0001e2000c101124 */
[----:B------:R-:W-:Y:S05]  /*bf30*/  BRA `(.L_x_14518) ;  /* 0x000002e000007947 */ /* 0x000fea0003800000 */
.L_x_14528:
[----:B------:R0:W-:Y:S01]  /*bf40*/  STG.E.U16 [R18.64], RZ ;  /* 0x000000ff12007986 */ /* 0x0001e2000c101524 */
[----:B------:R-:W-:Y:S05]  /*bf50*/  BRA `(.L_x_14518) ;  /* 0x000002c000007947 */ /* 0x000fea0003800000 */
.L_x_14525:
        /* <DEDUP_REMOVED lines=10> */
.L_x_14532:
[----:B------:R0:W-:Y:S01]  /*c000*/  STG.E.U8 [R18.64], RZ ;  /* 0x000000ff12007986 */ /* 0x0001e2000c101124 */
[----:B------:R-:W-:Y:S05]  /*c010*/  BRA `(.L_x_14518) ;  /* 0x0000020000007947 */ /* 0x000fea0003800000 */
.L_x_14531:
[----:B------:R0:W-:Y:S01]  /*c020*/  STG.E.U8 [R18.64], RZ ;  /* 0x000000ff12007986 */ /* 0x0001e2000c101124 */
[----:B------:R-:W-:Y:S05]  /*c030*/  BRA `(.L_x_14518) ;  /* 0x000001e000007947 */ /* 0x000fea0003800000 */
.L_x_14530:
[----:B------:R-:W-:-:S13]  /*c040*/  ISETP.NE.AND P0, PT, R0, 0x1c, PT ;  /* 0x0000001c0000780c */ /* 0x000fda0003f05270 */
[----:B------:R-:W-:Y:S05]  /*c050*/  @!P0 BRA `(.L_x_14533) ;  /* 0x000001b000008947 */ /* 0x000fea0003800000 */
[----:B------:R-:W-:-:S13]  /*c060*/  ISETP.NE.AND P0, PT, R0, 0x1d, PT ;  /* 0x0000001d0000780c */ /* 0x000fda0003f05270 */
[----:B------:R-:W-:Y:S05]  /*c070*/  @!P0 BRA `(.L_x_14534) ;  /* 0x0000017000008947 */ /* 0x000fea0003800000 */
[----:B------:R-:W-:-:S13]  /*c080*/  ISETP.NE.AND P0, PT, R0, 0x2c, PT ;  /* 0x0000002c0000780c */ /* 0x000fda0003f05270 */
[----:B------:R0:W-:Y:S01]  /*c090*/  @!P0 STG.E.U8 [R18.64], RZ ;  /* 0x000000ff12008986 */ /* 0x0001e2000c101124 */
[----:B------:R-:W-:Y:S05]  /*c0a0*/  @!P0 BRA `(.L_x_14518) ;  /* 0x0000017000008947 */ /* 0x000fea0003800000 */
.L_x_14517:
        /* <DEDUP_REMOVED lines=20> */
.L_x_14534:
[----:B------:R0:W-:Y:S01]  /*c1f0*/  STG.E.64 [R18.64], RZ ;  /* 0x000000ff12007986 */ /* 0x0001e2000c101b24 */
[----:B------:R-:W-:Y:S05]  /*c200*/  BRA `(.L_x_14518) ;  /* 0x0000001000007947 */ /* 0x000fea0003800000 */
.L_x_14533:
[----:B------:R0:W-:Y:S02]  /*c210*/  STG.E [R18.64], RZ ;  /* 0x000000ff12007986 */ /* 0x0001e4000c101924 */
.L_x_14518:
[----:B------:R-:W-:Y:S02]  /*c220*/  IADD3 R17, R17, 0x80, RZ ;  /* 0x0000008011117810 */ /* 0x000fe40007ffe0ff */
.L_x_14398:
[----:B------:R-:W-:Y:S05]  /*c230*/  BSYNC B6 ;  /* 0x0000000000067941 */ /* 0x000fea0003800000 */
.L_x_14397:
        /* <DEDUP_REMOVED lines=230> */
.L_x_14535:
        /* <DEDUP_REMOVED lines=19> */
.L_x_14539:
[----:B------:R1:W5:Y:S01]  /*d1d0*/  LDG.E.U8 R6, [R2.64] ;  /* 0x0000002402067981 */ /* 0x000362000c1e1100 */
[----:B------:R-:W-:Y:S01]  /*d1e0*/  HFMA2.MMA R7, -RZ, RZ, 0, 0 ;  /* 0x00000000ff077435 */ /* 0x000fe200000001ff */
[----:B------:R-:W-:Y:S05]  /*d1f0*/  BRA `(.L_x_14541) ;  /* 0x00000d5000007947 */ /* 0x000fea0003800000 */
.L_x_14538:
        /* <DEDUP_REMOVED lines=8> */
.L_x_14543:
[----:B------:R-:W2:Y:S02]  /*d280*/  LDG.E R6, [R2.64] ;  /* 0x0000002402067981 */ /* 0x000ea4000c1e1900 */
[----:B--2---:R-:W-:Y:S01]  /*d290*/  SHF.R.S32.HI R7, RZ, 0x1f, R6 ;  /* 0x0000001fff077819 */ /* 0x004fe20000011406 */
[----:B------:R-:W-:Y:S05]  /*d2a0*/  BRA `(.L_x_14541) ;  /* 0x00000ca000007947 */ /* 0x000fea0003800000 */
.L_x_14542:
[----:B------:R-:W2:Y:S02]  /*d2b0*/  LDG.E.S16 R6, [R2.64] ;  /* 0x0000002402067981 */ /* 0x000ea4000c1e1700 */
[----:B--2---:R-:W-:Y:S01]  /*d2c0*/  SHF.R.S32.HI R7, RZ, 0x1f, R6 ;  /* 0x0000001fff077819 */ /* 0x004fe20000011406 */
[----:B------:R-:W-:Y:S05]  /*d2d0*/  BRA `(.L_x_14541) ;  /* 0x00000c7000007947 */ /* 0x000fea0003800000 */
.L_x_14537:
        /* <DEDUP_REMOVED lines=9> */
.L_x_14545:
[----:B------:R-:W2:Y:S02]  /*d370*/  LDG.E.U16 R2, [R2.64] ;  /* 0x0000002402027981 */ /* 0x000ea4000c1e1500 */
[----:B--2---:R-:W-:-:S06]  /*d380*/  HADD2.F32 R6, -RZ, R2.H0_H0 ;  /* 0x20000002ff067230 */ /* 0x004fcc0000004100 */
[----:B------:R-:W1:Y:S01]  /*d390*/  F2I.S64.TRUNC R6, R6 ;  /* 0x0000000600067311 */ /* 0x000e62000020d900 */
[----:B------:R-:W-:Y:S05]  /*d3a0*/  BRA `(.L_x_14541) ;  /* 0x00000ba000007947 */ /* 0x000fea0003800000 */
.L_x_14544:
        /* <DEDUP_REMOVED lines=9> */
.L_x_14547:
[----:B------:R-:W2:Y:S02]  /*d440*/  LDG.E.U16 R2, [R2.64] ;  /* 0x0000002402027981 */ /* 0x000ea4000c1e1500 */
[----:B--2---:R-:W-:-:S06]  /*d450*/  HADD2.F32 R6, -RZ, R2.H0_H0 ;  /* 0x20000002ff067230 */ /* 0x004fcc0000004100 */
[----:B------:R-:W1:Y:S01]  /*d460*/  F2I.S64.TRUNC R6, R6 ;  /* 0x0000000600067311 */ /* 0x000e62000020d900 */
[----:B------:R-:W-:Y:S05]  /*d470*/  BRA `(.L_x_14541) ;  /* 0x00000ad000007947 */ /* 0x000fea0003800000 */
.L_x_14546:
[----:B------:R-:W2:Y:S02]  /*d480*/  LDG.E.64 R2, [R2.64] ;  /* 0x0000002402027981 */ /* 0x000ea4000c1e1b00 */
[----:B--2---:R1:W2:Y:S01]  /*d490*/  F2I.S64.F64.TRUNC R6, R2 ;  /* 0x0000000200067311 */ /* 0x0042a2000030d900 */
[----:B------:R-:W-:Y:S05]  /*d4a0*/  BRA `(.L_x_14541) ;  /* 0x00000aa000007947 */ /* 0x000fea0003800000 */
.L_x_14536:
        /* <DEDUP_REMOVED lines=13> */
.L_x_14550:
[----:B------:R-:W2:Y:S02]  /*d580*/  LDG.E.64 R2, [R2.64] ;  /* 0x0000002402027981 */ /* 0x000ea4000c1e1b00 */
[----:B--2---:R1:W2:Y:S01]  /*d590*/  F2I.S64.F64.TRUNC R6, R2 ;  /* 0x0000000200067311 */ /* 0x0042a2000030d900 */
[----:B------:R-:W-:Y:S05]  /*d5a0*/  BRA `(.L_x_14541) ;  /* 0x000009a000007947 */ /* 0x000fea0003800000 */
.L_x_14549:
        /* <DEDUP_REMOVED lines=27> */
.L_x_14552:
        /* <DEDUP_REMOVED lines=14> */
.L_x_14551:
[----:B------:R-:W2:Y:S02]  /*d840*/  LDG.E.U16 R6, [R2.64] ;  /* 0x0000002402067981 */ /* 0x000ea4000c1e1500 */
[----:B--2---:R-:W-:-:S06]  /*d850*/  PRMT R6, RZ, 0x5410, R6 ;  /* 0x00005410ff067816 */ /* 0x004fcc0000000006 */
[----:B------:R-:W1:Y:S01]  /*d860*/  F2I.S64.TRUNC R6, R6 ;  /* 0x0000000600067311 */ /* 0x000e62000020d900 */
[----:B------:R-:W-:Y:S05]  /*d870*/  BRA `(.L_x_14541) ;  /* 0x000006d000007947 */ /* 0x000fea0003800000 */
.L_x_14548:
        /* <DEDUP_REMOVED lines=11> */
.L_x_14555:
        /* <DEDUP_REMOVED lines=21> */
.L_x_14559:
[----:B------:R-:W-:Y:S05]  /*da80*/  BSYNC B1 ;  /* 0x0000000000017941 */ /* 0x000fea0003800000 */
.L_x_14558:
[----:B------:R-:W-:Y:S02]  /*da90*/  LEA R3, R0, 0x3b800000, 0x17 ;  /* 0x3b80000000037811 */ /* 0x000fe400078eb8ff */
[----:B------:R-:W-:-:S04]  /*daa0*/  SHF.L.U32 R2, R2, 0x14, RZ ;  /* 0x0000001402027819 */ /* 0x000fc800000006ff */
[----:B------:R-:W-:Y:S02]  /*dab0*/  LOP3.LUT R6, R3, R2, R6, 0xfe, !PT ;  /* 0x0000000203067212 */ /* 0x000fe400078efe06 */
.L_x_14557:
[----:B------:R-:W-:Y:S05]  /*dac0*/  BSYNC B0 ;  /* 0x0000000000007941 */ /* 0x000fea0003800000 */
.L_x_14556:
[----:B------:R-:W1:Y:S01]  /*dad0*/  F2I.S64.TRUNC R6, R6 ;  /* 0x0000000600067311 */ /* 0x000e62000020d900 */
[----:B------:R-:W-:Y:S05]  /*dae0*/  BRA `(.L_x_14541) ;  /* 0x0000046000007947 */ /* 0x000fea0003800000 */
.L_x_14554:
        /* <DEDUP_REMOVED lines=21> */
.L_x_14563:
[----:B------:R-:W-:Y:S05]  /*dc40*/  BSYNC B1 ;  /* 0x0000000000017941 */ /* 0x000fea0003800000 */
.L_x_14562:
[----:B------:R-:W-:Y:S02]  /*dc50*/  LEA R3, R0, 0x37800000, 0x17 ;  /* 0x3780000000037811 */ /* 0x000fe400078eb8ff */
[----:B------:R-:W-:-:S04]  /*dc60*/  SHF.L.U32 R2, R2, 0x15, RZ ;  /* 0x0000001502027819 */ /* 0x000fc800000006ff */
[----:B------:R-:W-:Y:S02]  /*dc70*/  LOP3.LUT R6, R3, R2, R6, 0xfe, !PT ;  /* 0x0000000203067212 */ /* 0x000fe400078efe06 */
.L_x_14561:
[----:B------:R-:W-:Y:S05]  /*dc80*/  BSYNC B0 ;  /* 0x0000000000007941 */ /* 0x000fea0003800000 */
.L_x_14560:
[----:B------:R-:W1:Y:S01]  /*dc90*/  F2I.S64.TRUNC R6, R6 ;  /* 0x0000000600067311 */ /* 0x000e62000020d900 */
[----:B------:R-:W-:Y:S05]  /*dca0*/  BRA `(.L_x_14541) ;  /* 0x000002a000007947 */ /* 0x000fea0003800000 */
.L_x_14553:
        /* <DEDUP_REMOVED lines=14> */
.L_x_14567:
[----:B------:R-:W-:Y:S05]  /*dd90*/  BSYNC B0 ;  /* 0x0000000000007941 */ /* 0x000fea0003800000 */
.L_x_14566:
[----:B------:R-:W1:Y:S01]  /*dda0*/  F2I.S64.TRUNC R6, R6 ;  /* 0x0000000600067311 */ /* 0x000e62000020d900 */
[----:B------:R-:W-:Y:S05]  /*ddb0*/  BRA `(.L_x_14541) ;  /* 0x0000019000007947 */ /* 0x000fea0003800000 */
.L_x_14540:
        /* <DEDUP_REMOVED lines=21> */
.L_x_14565:
[----:B------:R1:W5:Y:S01]  /*df10*/  LDG.E.64 R6, [R2.64] ;  /* 0x0000002402067981 */ /* 0x000362000c1e1b00 */
[----:B------:R-:W-:Y:S05]  /*df20*/  BRA `(.L_x_14541) ;  /* 0x0000002000007947 */ /* 0x000fea0003800000 */
.L_x_14564:
[----:B------:R1:W5:Y:S01]  /*df30*/  LDG.E R6, [R2.64] ;  /* 0x0000002402067981 */ /* 0x000362000c1e1900 */
[----:B------:R-:W-:-:S03]  /*df40*/  IMAD.MOV.U32 R7, RZ, RZ, RZ ;  /* 0x000000ffff077224 */ /* 0x000fc600078e00ff */
.L_x_14541:
        /* <DEDUP_REMOVED lines=50> */
.L_x_14573:
        /* <DEDUP_REMOVED lines=137> */
.L_x_14572:
        /* <DEDUP_REMOVED lines=74> */
.L_x_14575:
[----:B------:R-:W-:Y:S05]  /*efa0*/  BSYNC B1 ;  /* 0x0000000000017941 */ /* 0x000fea0003800000 */
.L_x_14574:
[----:B------:R-:W-:-:S04]  /*efb0*/  ISETP.NE.U32.AND P1, PT, R58, RZ, PT ;  /* 0x000000ff3a00720c */ /* 0x000fc80003f25070 */
[----:B------:R-:W-:-:S13]  /*efc0*/  ISETP.NE.OR.EX P0, PT, R59, RZ, P0, P1 ;  /* 0x000000ff3b00720c */ /* 0x000fda0000705710 */
[----:B------:R-:W-:Y:S05]  /*efd0*/  @!P0 BRA `(.L_x_14576) ;  /* 0x000002a000008947 */ /* 0x000fea0003800000 */
.L_x_14571:
        /* <DEDUP_REMOVED lines=42> */
.L_x_14576:
[----:B------:R-:W-:Y:S05]  /*f280*/  BSYNC B0 ;  /* 0x0000000000007941 */ /* 0x000fea0003800000 */
.L_x_14570:
        /* <DEDUP_REMOVED lines=47> */
.L_x_14568:
[----:B012--5:R-:W-:-:S04]  /*f580*/  LEA R18, P0, R6, c[0x0][0x370], 0x3 ;  /* 0x0000dc0006127a11 */ /* 0x027fc800078018ff */
[----:B------:R-:W-:-:S06]  /*f590*/  LEA.HI.X R19, R6, c[0x0][0x374], R7, 0x3, P0 ;  /* 0x0000dd0006137a11 */ /* 0x000fcc00000f1c07 */
[----:B------:R-:W5:Y:S03]  /*f5a0*/  LDG.E.64 R18, [R18.64] ;  /* 0x0000002412127981 */ /* 0x000f66000c1e1b00 */
.L_x_14569:
        /* <DEDUP_REMOVED lines=24> */
.L_x_14578:
        /* <DEDUP_REMOVED lines=23> */
.L_x_14577:
[----:B0-----:R-:W-:Y:S05]  /*f8a0*/  @!P0 BRA `(.L_x_14579) ;  /* 0x0000018000008947 */ /* 0x001fea0003800000 */
[----:B------:R-:W-:Y:S02]  /*f8b0*/  BSSY B0, `(.L_x_14579) ;  /* 0x0000017000007945 */ /* 0x000fe40003800000 */
.L_x_14580:
        /* <DEDUP_REMOVED lines=23> */
.L_x_14579:
        /* <DEDUP_REMOVED lines=28> */
.L_x_14584:
[----:B------:R-:W-:Y:S01]  /*fbf0*/  STG.E.U8 [R16.64], RZ ;  /* 0x000000ff10007986 */ /* 0x000fe2000c101124 */
[----:B------:R-:W-:Y:S05]  /*fc00*/  EXIT ;  /* 0x000000000000794d */ /* 0x000fea0003800000 */
.L_x_14583:
        /* <DEDUP_REMOVED lines=8> */
.L_x_14587:
[----:B------:R-:W-:Y:S01]  /*fc90*/  STG.E [R16.64], RZ ;  /* 0x000000ff10007986 */ /* 0x000fe2000c101924 */
[----:B------:R-:W-:Y:S05]  /*fca0*/  EXIT ;  /* 0x000000000000794d */ /* 0x000fea0003800000 */
.L_x_14586:
[----:B------:R-:W-:Y:S01]  /*fcb0*/  STG.E.U16 [R16.64], RZ ;  /* 0x000000ff10007986 */ /* 0x000fe2000c101524 */
[----:B------:R-:W-:Y:S05]  /*fcc0*/  EXIT ;  /* 0x000000000000794d */ /* 0x000fea0003800000 */
.L_x_14582:
        /* <DEDUP_REMOVED lines=8> */
.L_x_14589:
[----:B------:R-:W-:Y:S01]  /*fd50*/  STG.E.U16 [R16.64], RZ ;  /* 0x000000ff10007986 */ /* 0x000fe2000c101524 */
[----:B------:R-:W-:Y:S05]  /*fd60*/  EXIT ;  /* 0x000000000000794d */ /* 0x000fea0003800000 */
.L_x_14588:
        /* <DEDUP_REMOVED lines=8> */
.L_x_14591:
[----:B------:R-:W-:Y:S01]  /*fdf0*/  STG.E [R16.64], RZ ;  /* 0x000000ff10007986 */ /* 0x000fe2000c101924 */
[----:B------:R-:W-:Y:S05]  /*fe00*/  EXIT ;  /* 0x000000000000794d */ /* 0x000fea0003800000 */
.L_x_14590:
[----:B------:R-:W-:Y:S01]  /*fe10*/  STG.E.64 [R16.64], RZ ;  /* 0x000000ff10007986 */ /* 0x000fe2000c101b24 */
[----:B------:R-:W-:Y:S05]  /*fe20*/  EXIT ;  /* 0x000000000000794d */ /* 0x000fea0003800000 */
.L_x_14581:
        /* <DEDUP_REMOVED lines=10> */
.L_x_14594:
[----:B------:R-:W-:Y:S01]  /*fed0*/  STG.E.128 [R16.64], RZ ;  /* 0x000000ff10007986 */ /* 0x000fe2000c101d24 */
[----:B------:R-:W-:Y:S05]  /*fee0*/  EXIT ;  /* 0x000000000000794d */ /* 0x000fea0003800000 */
.L_x_14593:
        /* <DEDUP_REMOVED lines=8> */
.L_x_14596:
[----:B------:R-:W-:Y:S01]  /*ff70*/  STG.E.U8 [R16.64], RZ ;  /* 0x000000ff10007986 */ /* 0x000fe2000c101124 */
[----:B------:R-:W-:Y:S05]  /*ff80*/  EXIT ;  /* 0x000000000000794d */ /* 0x000fea0003800000 */
.L_x_14595:
[----:B------:R-:W-:Y:S01]  /*ff90*/  STG.E.U16 [R16.64], RZ ;  /* 0x000000ff10007986 */ /* 0x000fe2000c101524 */
[----:B------:R-:W-:Y:S05]  /*ffa0*/  EXIT ;  /* 0x000000000000794d */ /* 0x000fea0003800000 */
.L_x_14592:
        /* <DEDUP_REMOVED lines=10> */
.L_x_14599:
[----:B------:R-:W-:Y:S01]  /*10050*/  STG.E.U8 [R16.64], RZ ;  /* 0x000000ff10007986 */ /* 0x000fe2000c101124 */
[----:B------:R-:W-:Y:S05]  /*10060*/  EXIT ;  /* 0x000000000000794d */ /* 0x000fea0003800000 */
.L_x_14598:
[----:B------:R-:W-:Y:S01]  /*10070*/  STG.E.U8 [R16.64], RZ ;  /* 0x000000ff10007986 */ /* 0x000fe2000c101124 */
[----:B------:R-:W-:Y:S05]  /*10080*/  EXIT ;  /* 0x000000000000794d */ /* 0x000fea0003800000 */
.L_x_14597:
[----:B------:R-:W-:-:S13]  /*10090*/  ISETP.NE.AND P0, PT, R0, 0x1c, PT ;  /* 0x0000001c0000780c */ /* 0x000fda0003f05270 */
[----:B------:R-:W-:Y:S05]  /*100a0*/  @!P0 BRA `(.L_x_14600) ;  /* 0x000001b000008947 */ /* 0x000fea0003800000 */
[----:B------:R-:W-:-:S13]  /*100b0*/  ISETP.NE.AND P0, PT, R0, 0x1d, PT ;  /* 0x0000001d0000780c */ /* 0x000fda0003f05270 */
[----:B------:R-:W-:Y:S05]  /*100c0*/  @!P0 BRA `(.L_x_14601) ;  /* 0x0000017000008947 */ /* 0x000fea0003800000 */
[----:B------:R-:W-:-:S13]  /*100d0*/  ISETP.NE.AND P0, PT, R0, 0x2c, PT ;  /* 0x0000002c0000780c */ /* 0x000fda0003f05270 */
[----:B------:R0:W-:Y:S01]  /*100e0*/  @!P0 STG.E.U8 [R16.64], RZ ;  /* 0x000000ff10008986 */ /* 0x0001e2000c101124 */
[----:B------:R-:W-:Y:S05]  /*100f0*/  @!P0 EXIT ;  /* 0x000000000000894d */ /* 0x000fea0003800000 */
.L_x_14585:
        /* <DEDUP_REMOVED lines=20> */
.L_x_14601:
[----:B------:R-:W-:Y:S01]  /*10240*/  STG.E.64 [R16.64], RZ ;  /* 0x000000ff10007986 */ /* 0x000fe2000c101b24 */
[----:B------:R-:W-:Y:S05]  /*10250*/  EXIT ;  /* 0x000000000000794d */ /* 0x000fea0003800000 */
.L_x_14600:
[----:B------:R-:W-:Y:S01]  /*10260*/  STG.E [R16.64], RZ ;  /* 0x000000ff10007986 */ /* 0x000fe2000c101924 */
[----:B------:R-:W-:Y:S05]  /*10270*/  EXIT ;  /* 0x000000000000794d */ /* 0x000fea0003800000 */
.L_x_14602:
        /* <DEDUP_REMOVED lines=16> */
.L_x_16340:


//--------------------- .text._ZN2at6native27unrolled_elementwise_kernelIZZNS0_73_GLOBAL__N__c8866d80_35_SparseBinaryOpIntersectionKernel_cu_1520ed90_315342_sparse_binary_op_intersection_kernel_implINS2_18CUDAKernelLauncherENS2_36CUDAValueSelectionIntersectionKernelINS2_5MulOpEEElLl8EEEvRNS_6TensorERKS8_SB_RKSt6vectorIlSaIlEERKSt8optionalIS8_ESK_bbENKUlvE3_clEvEUllE_St5arrayIPcLm2EELi4E23TrivialOffsetCalculatorILi1EjESR_NS0_6memory12LoadWithCastILi1EEENSS_13StoreWithCastILi1EEEEEviT_T0_T2_T3_T4_T5_ --------------------------
	.section	.text._ZN2at6native27unrolled_elementwise_kernelIZZNS0_73_GLOBAL__N__c8866d80_35_SparseBinaryOpIntersectionKernel_cu_1520ed90_315342_sparse_binary_op_intersection_kernel_implINS2_18CUDAKernelLauncherENS2_36CUDAValueSelectionIntersectionKernelINS2_5MulOpEEElLl8EEEvRNS_6TensorERKS8_SB_RKSt6vectorIlSaIlEERKSt8optionalIS8_ESK_bbENKUlvE3_clEvEUllE_St5arrayIPcLm2EELi4E23TrivialOffsetCalculatorILi1EjESR_NS0_6memory12LoadWithCastILi1EEENSS_13StoreWithCastILi1EEEEEviT_T0_T2_T3_T4_T5_,"ax",@progbits
	.sectioninfo	@"SHI_REGISTERS=40"
	.align	128
        .global         _ZN2at6native27unrolled_elementwise_kernelIZZNS0_73_GLOBAL__N__c8866d80_35_SparseBinaryOpIntersectionKernel_cu_1520ed90_315342_sparse_binary_op_intersection_kernel_implINS2_18CUDAKernelLauncherENS2_36CUDAValueSelectionIntersectionKernelINS2_5MulOpEEElLl8EEEvRNS_6TensorERKS8_SB_RKSt6vectorIlSaIlEERKSt8optionalIS8_ESK_bbENKUlvE3_clEvEUllE_St5arrayIPcLm2EELi4E23TrivialOffsetCalculatorILi1EjESR_NS0_6memory12LoadWithCastILi1EEENSS_13StoreWithCastILi1EEEEEviT_T0_T2_T3_T4_T5_
        .type           _ZN2at6native27unrolled_elementwise_kernelIZZNS0_73_GLOBAL__N__c8866d80_35_SparseBinaryOpIntersectionKernel_cu_1520ed90_315342_sparse_binary_op_intersection_kernel_implINS2_18CUDAKernelLauncherENS2_36CUDAValueSelectionIntersectionKernelINS2_5MulOpEEElLl8EEEvRNS_6TensorERKS8_SB_RKSt6vectorIlSaIlEERKSt8optionalIS8_ESK_bbENKUlvE3_clEvEUllE_St5arrayIPcLm2EELi4E23TrivialOffsetCalculatorILi1EjESR_NS0_6memory12LoadWithCastILi1EEENSS_13StoreWithCastILi1EEEEEviT_T0_T2_T3_T4_T5_,@function
        .size           _ZN2at6native27unrolled_elementwise_kernelIZZNS0_73_GLOBAL__N__c8866d80_35_SparseBinaryOpIntersectionKernel_cu_1520ed90_315342_sparse_binary_op_intersection_kernel_implINS2_18CUDAKernelLauncherENS2_36CUDAValueSelectionIntersectionKernelINS2_5MulOpEEElLl8EEEvRNS_6TensorERKS8_SB_RKSt6vectorIlSaIlEERKSt8optionalIS8_ESK_bbENKUlvE3_clEvEUllE_St5arrayIPcLm2EELi4E23TrivialOffsetCalculatorILi1EjESR_NS0_6memory12LoadWithCastILi1EEENSS_13StoreWithCastILi1EEEEEviT_T0_T2_T3_T4_T5_,(.L_x_16341 - _ZN2at6native27unrolled_elementwise_kernelIZZNS0_73_GLOBAL__N__c8866d80_35_SparseBinaryOpIntersectionKernel_cu_1520ed90_315342_sparse_binary_op_intersection_kernel_implINS2_18CUDAKernelLauncherENS2_36CUDAValueSelectionIntersectionKernelINS2_5MulOpEEElLl8EEEvRNS_6TensorERKS8_SB_RKSt6vectorIlSaIlEERKSt8optionalIS8_ESK_bbENKUlvE3_clEvEUllE_St5arrayIPcLm2EELi4E23TrivialOffsetCalculatorILi1EjESR_NS0_6memory12LoadWithCastILi1EEENSS_13StoreWithCastILi1EEEEEviT_T0_T2_T3_T4_T5_)
        .other          _ZN2at6native27unrolled_elementwise_kernelIZZNS0_73_GLOBAL__N__c8866d80_35_SparseBinaryOpIntersectionKernel_cu_1520ed90_315342_sparse_binary_op_intersection_kernel_implINS2_18CUDAKernelLauncherENS2_36CUDAValueSelectionIntersectionKernelINS2_5MulOpEEElLl8EEEvRNS_6TensorERKS8_SB_RKSt6vectorIlSaIlEERKSt8optionalIS8_ESK_bbENKUlvE3_clEvEUllE_St5arrayIPcLm2EELi4E23TrivialOffsetCalculatorILi1EjESR_NS0_6memory12LoadWithCastILi1EEENSS_13StoreWithCastILi1EEEEEviT_T0_T2_T3_T4_T5_,@"STO_CUDA_ENTRY STV_DEFAULT"
_ZN2at6native27unrolled_elementwise_kernelIZZNS0_73_GLOBAL__N__c8866d80_35_SparseBinaryOpIntersectionKernel_cu_1520ed90_315342_sparse_binary_op_intersection_kernel_implINS2_18CUDAKernelLauncherENS2_36CUDAValueSelectionIntersectionKernelINS2_5MulOpEEElLl8EEEvRNS_6TensorERKS8_SB_RKSt6vectorIlSaIlEERKSt8optionalIS8_ESK_bbENKUlvE3_clEvEUllE_St5arrayIPcLm2EELi4E23TrivialOffsetCalculatorILi1EjESR_NS0_6memory12LoadWithCastILi1EEENSS_13StoreWithCastILi1EEEEEviT_T0_T2_T3_T4_T5_:
.text._ZN2at6native27unrolled_elementwise_kernelIZZNS0_73_GLOBAL__N__c8866d80_35_SparseBinaryOpIntersectionKernel_cu_1520ed90_315342_sparse_binary_op_intersection_kernel_implINS2_18CUDAKernelLauncherENS2_36CUDAValueSelectionIntersectionKernelINS2_5MulOpEEElLl8EEEvRNS_6TensorERKS8_SB_RKSt6vectorIlSaIlEERKSt8optionalIS8_ESK_bbENKUlvE3_clEvEUllE_St5arrayIPcLm2EELi4E23TrivialOffsetCalculatorILi1EjESR_NS0_6memory12LoadWithCastILi1EEENSS_13StoreWithCastILi1EEEEEviT_T0_T2_T3_T4_T5_:
        /* <DEDUP_REMOVED lines=85> */
.L_x_14608:
[----:B------:R0:W5:Y:S01]  /*0550*/  LDG.E.U8 R22, [R4.64] ;  /* 0x0000002404167981 */ /* 0x000162000c1e1100 */
[----:B------:R-:W-:Y:S01]  /*0560*/  IMAD.MOV.U32 R23, RZ, RZ, RZ ;  /* 0x000000ffff177224 */ /* 0x000fe200078e00ff */
[----:B------:R-:W-:Y:S05]  /*0570*/  BRA `(.L_x_14610) ;  /* 0x00000d6000007947 */ /* 0x000fea0003800000 */
.L_x_14607:
        /* <DEDUP_REMOVED lines=8> */
.L_x_14612:
[----:B------:R-:W2:Y:S02]  /*0600*/  LDG.E R22, [R4.64] ;  /* 0x0000002404167981 */ /* 0x000ea4000c1e1900 */
[----:B--2---:R-:W-:Y:S01]  /*0610*/  SHF.R.S32.HI R23, RZ, 0x1f, R22 ;  /* 0x0000001fff177819 */ /* 0x004fe20000011416 */
[----:B------:R-:W-:Y:S05]  /*0620*/  BRA `(.L_x_14610) ;  /* 0x00000cb000007947 */ /* 0x000fea0003800000 */
.L_x_14611:
[----:B------:R-:W2:Y:S02]  /*0630*/  LDG.E.S16 R22, [R4.64] ;  /* 0x0000002404167981 */ /* 0x000ea4000c1e1700 */
[----:B--2---:R-:W-:Y:S01]  /*0640*/  SHF.R.S32.HI R23, RZ, 0x1f, R22 ;  /* 0x0000001fff177819 */ /* 0x004fe20000011416 */
[----:B------:R-:W-:Y:S05]  /*0650*/  BRA `(.L_x_14610) ;  /* 0x00000c8000007947 */ /* 0x000fea0003800000 */
.L_x_14606:
        /* <DEDUP_REMOVED lines=9> */
.L_x_14614:
[----:B------:R-:W2:Y:S02]  /*06f0*/  LDG.E.U16 R4, [R4.64] ;  /* 0x0000002404047981 */ /* 0x000ea4000c1e1500 */
[----:B--2---:R-:W-:-:S06]  /*0700*/  HADD2.F32 R22, -RZ, R4.H0_H0 ;  /* 0x20000004ff167230 */ /* 0x004fcc0000004100 */
[----:B------:R-:W0:Y:S01]  /*0710*/  F2I.S64.TRUNC R22, R22 ;  /* 0x0000001600167311 */ /* 0x000e22000020d900 */
[----:B------:R-:W-:Y:S05]  /*0720*/  BRA `(.L_x_14610) ;  /* 0x00000bb000007947 */ /* 0x000fea0003800000 */
.L_x_14613:
        /* <DEDUP_REMOVED lines=9> */
.L_x_14616:
[----:B------:R-:W2:Y:S02]  /*07c0*/  LDG.E.U16 R4, [R4.64] ;  /* 0x0000002404047981 */ /* 0x000ea4000c1e1500 */
[----:B--2---:R-:W-:-:S06]  /*07d0*/  HADD2.F32 R22, -RZ, R4.H0_H0 ;  /* 0x20000004ff167230 */ /* 0x004fcc0000004100 */
[----:B------:R-:W0:Y:S01]  /*07e0*/  F2I.S64.TRUNC R22, R22 ;  /* 0x0000001600167311 */ /* 0x000e22000020d900 */
[----:B------:R-:W-:Y:S05]  /*07f0*/  BRA `(.L_x_14610) ;  /* 0x00000ae000007947 */ /* 0x000fea0003800000 */
.L_x_14615:
[----:B------:R-:W2:Y:S02]  /*0800*/  LDG.E.64 R4, [R4.64] ;  /* 0x0000002404047981 */ /* 0x000ea4000c1e1b00 */
[----:B--2---:R0:W1:Y:S01]  /*0810*/  F2I.S64.F64.TRUNC R22, R4 ;  /* 0x0000000400167311 */ /* 0x004062000030d900 */
[----:B------:R-:W-:Y:S05]  /*0820*/  BRA `(.L_x_14610) ;  /* 0x00000ab000007947 */ /* 0x000fea0003800000 */
.L_x_14605:
        /* <DEDUP_REMOVED lines=13> */
.L_x_14619:
[----:B------:R-:W2:Y:S02]  /*0900*/  LDG.E.64 R4, [R4.64] ;  /* 0x0000002404047981 */ /* 0x000ea4000c1e1b00 */
[----:B--2---:R0:W1:Y:S01]  /*0910*/  F2I.S64.F64.TRUNC R22, R4 ;  /* 0x0000000400167311 */ /* 0x004062000030d900 */
[----:B------:R-:W-:Y:S05]  /*0920*/  BRA `(.L_x_14610) ;  /* 0x000009b000007947 */ /* 0x000fea0003800000 */
.L_x_14618:
        /* <DEDUP_REMOVED lines=27> */
.L_x_14621:
        /* <DEDUP_REMOVED lines=15> */
.L_x_14620:
[----:B------:R-:W2:Y:S02]  /*0bd0*/  LDG.E.U16 R22, [R4.64] ;  /* 0x0000002404167981 */ /* 0x000ea4000c1e1500 */
[----:B--2---:R-:W-:-:S06]  /*0be0*/  PRMT R22, RZ, 0x5410, R22 ;  /* 0x00005410ff167816 */ /* 0x004fcc0000000016 */
[----:B------:R-:W0:Y:S01]  /*0bf0*/  F2I.S64.TRUNC R22, R22 ;  /* 0x0000001600167311 */ /* 0x000e22000020d900 */
[----:B------:R-:W-:Y:S05]  /*0c00*/  BRA `(.L_x_14610) ;  /* 0x000006d000007947 */ /* 0x000fea0003800000 */
.L_x_14617:
        /* <DEDUP_REMOVED lines=11> */
.L_x_14624:
        /* <DEDUP_REMOVED lines=21> */
.L_x_14628:
[----:B------:R-:W-:Y:S05]  /*0e10*/  BSYNC B1 ;  /* 0x0000000000017941 */ /* 0x000fea0003800000 */
.L_x_14627:
[----:B------:R-:W-:Y:S01]  /*0e20*/  IMAD.SHL.U32 R3, R3, 0x100000, RZ ;  /* 0x0010000003037824 */ /* 0x000fe200078e00ff */
[----:B------:R-:W-:-:S04]  /*0e30*/  LEA R5, R0, 0x3b800000, 0x17 ;  /* 0x3b80000000057811 */ /* 0x000fc800078eb8ff */
[----:B------:R-:W-:Y:S02]  /*0e40*/  LOP3.LUT R22, R5, R3, R22, 0xfe, !PT ;  /* 0x0000000305167212 */ /* 0x000fe400078efe16 */
.L_x_14626:
[----:B------:R-:W-:Y:S05]  /*0e50*/  BSYNC B0 ;  /* 0x0000000000007941 */ /* 0x000fea0003800000 */
.L_x_14625:
[----:B------:R-:W0:Y:S01]  /*0e60*/  F2I.S64.TRUNC R22, R22 ;  /* 0x0000001600167311 */ /* 0x000e22000020d900 */
[----:B------:R-:W-:Y:S05]  /*0e70*/  BRA `(.L_x_14610) ;  /* 0x0000046000007947 */ /* 0x000fea0003800000 */
.L_x_14623:
        /* <DEDUP_REMOVED lines=21> */
.L_x_14632:
[----:B------:R-:W-:Y:S05]  /*0fd0*/  BSYNC B1 ;  /* 0x0000000000017941 */ /* 0x000fea0003800000 */
.L_x_14631:
[----:B------:R-:W-:Y:S01]  /*0fe0*/  IMAD.SHL.U32 R3, R3, 0x200000, RZ ;  /* 0x0020000003037824 */ /* 0x000fe200078e00ff */
[----:B------:R-:W-:-:S04]  /*0ff0*/  LEA R5, R0, 0x37800000, 0x17 ;  /* 0x3780000000057811 */ /* 0x000fc800078eb8ff */
[----:B------:R-:W-:Y:S02]  /*1000*/  LOP3.LUT R22, R5, R3, R22, 0xfe, !PT ;  /* 0x0000000305167212 */ /* 0x000fe400078efe16 */
.L_x_14630:
[----:B------:R-:W-:Y:S05]  /*1010*/  BSYNC B0 ;  /* 0x0000000000007941 */ /* 0x000fea0003800000 */
.L_x_14629:
[----:B------:R-:W0:Y:S01]  /*1020*/  F2I.S64.TRUNC R22, R22 ;  /* 0x0000001600167311 */ /* 0x000e22000020d900 */
[----:B------:R-:W-:Y:S05]  /*1030*/  BRA `(.L_x_14610) ;  /* 0x000002a000007947 */ /* 0x000fea0003800000 */
.L_x_14622:
        /* <DEDUP_REMOVED lines=14> */
.L_x_14636:
[----:B------:R-:W-:Y:S05]  /*1120*/  BSYNC B0 ;  /* 0x0000000000007941 */ /* 0x000fea0003800000 */
.L_x_14635:
[----:B------:R-:W0:Y:S01]  /*1130*/  F2I.S64.TRUNC R22, R22 ;  /* 0x0000001600167311 */ /* 0x000e22000020d900 */
[----:B------:R-:W-:Y:S05]  /*1140*/  BRA `(.L_x_14610) ;  /* 0x0000019000007947 */ /* 0x000fea0003800000 */
.L_x_14609:
        /* <DEDUP_REMOVED lines=21> */
.L_x_14634:
[----:B------:R0:W5:Y:S01]  /*12a0*/  LDG.E.64 R22, [R4.64] ;  /* 0x0000002404167981 */ /* 0x000162000c1e1b00 */
[----:B------:R-:W-:Y:S05]  /*12b0*/  BRA `(.L_x_14610) ;  /* 0x0000002000007947 */ /* 0x000fea0003800000 */
.L_x_14633:
[----:B------:R0:W5:Y:S01]  /*12c0*/  LDG.E R22, [R4.64] ;  /* 0x0000002404167981 */ /* 0x000162000c1e1900 */
[----:B------:R-:W-:-:S03]  /*12d0*/  IMAD.MOV.U32 R23, RZ, RZ, RZ ;  /* 0x000000ffff177224 */ /* 0x000fc600078e00ff */
.L_x_14610:
[----:B------:R-:W2:Y:S02]  /*12e0*/  S2R R27, SR_TID.X ;  /* 0x00000000001b7919 */ /* 0x000ea40000002100 */
[----:B--2---:R-:W-:Y:S02]  /*12f0*/  IADD3 R27, R27, 0x80, RZ ;  /* 0x000000801b1b7810 */ /* 0x004fe40007ffe0ff */
.L_x_14604:
[----:B0-2---:R-:W-:Y:S05]  /*1300*/  BSYNC B6 ;  /* 0x0000000000067941 */ /* 0x005fea0003800000 */
.L_x_14603:
        /* <DEDUP_REMOVED lines=24> */
.L_x_14642:
[----:B------:R0:W5:Y:S01]  /*1490*/  LDG.E.U8 R24, [R4.64] ;  /* 0x0000002404187981 */ /* 0x000162000c1e1100 */
[----:B------:R-:W-:Y:S01]  /*14a0*/  IMAD.MOV.U32 R25, RZ, RZ, RZ ;  /* 0x000000ffff197224 */ /* 0x000fe200078e00ff */
[----:B------:R-:W-:Y:S05]  /*14b0*/  BRA `(.L_x_14644) ;  /* 0x00000d5000007947 */ /* 0x000fea0003800000 */
.L_x_14641:
        /* <DEDUP_REMOVED lines=8> */
.L_x_14646:
[----:B------:R-:W2:Y:S02]  /*1540*/  LDG.E R24, [R4.64] ;  /* 0x0000002404187981 */ /* 0x000ea4000c1e1900 */
[----:B--2---:R-:W-:Y:S01]  /*1550*/  SHF.R.S32.HI R25, RZ, 0x1f, R24 ;  /* 0x0000001fff197819 */ /* 0x004fe20000011418 */
[----:B------:R-:W-:Y:S05]  /*1560*/  BRA `(.L_x_14644) ;  /* 0x00000ca000007947 */ /* 0x000fea0003800000 */
.L_x_14645:
[----:B------:R-:W2:Y:S02]  /*1570*/  LDG.E.S16 R24, [R4.64] ;  /* 0x0000002404187981 */ /* 0x000ea4000c1e1700 */
[----:B--2---:R-:W-:Y:S01]  /*1580*/  SHF.R.S32.HI R25, RZ, 0x1f, R24 ;  /* 0x0000001fff197819 */ /* 0x004fe20000011418 */
[----:B------:R-:W-:Y:S05]  /*1590*/  BRA `(.L_x_14644) ;  /* 0x00000c7000007947 */ /* 0x000fea0003800000 */
.L_x_14640:
        /* <DEDUP_REMOVED lines=9> */
.L_x_14648:
[----:B------:R-:W2:Y:S02]  /*1630*/  LDG.E.U16 R4, [R4.64] ;  /* 0x0000002404047981 */ /* 0x000ea4000c1e1500 */
[----:B--2---:R-:W-:-:S06]  /*1640*/  HADD2.F32 R24, -RZ, R4.H0_H0 ;  /* 0x20000004ff187230 */ /* 0x004fcc0000004100 */
[----:B------:R-:W0:Y:S01]  /*1650*/  F2I.S64.TRUNC R24, R24 ;  /* 0x0000001800187311 */ /* 0x000e22000020d900 */
[----:B------:R-:W-:Y:S05]  /*1660*/  BRA `(.L_x_14644) ;  /* 0x00000ba000007947 */ /* 0x000fea0003800000 */
.L_x_14647:
        /* <DEDUP_REMOVED lines=9> */
.L_x_14650:
[----:B------:R-:W2:Y:S02]  /*1700*/  LDG.E.U16 R4, [R4.64] ;  /* 0x0000002404047981 */ /* 0x000ea4000c1e1500 */
[----:B--2---:R-:W-:-:S06]  /*1710*/  HADD2.F32 R24, -RZ, R4.H0_H0 ;  /* 0x20000004ff187230 */ /* 0x004fcc0000004100 */
[----:B------:R-:W0:Y:S01]  /*1720*/  F2I.S64.TRUNC R24, R24 ;  /* 0x0000001800187311 */ /* 0x000e22000020d900 */
[----:B------:R-:W-:Y:S05]  /*1730*/  BRA `(.L_x_14644) ;  /* 0x00000ad000007947 */ /* 0x000fea0003800000 */
.L_x_14649:
[----:B------:R-:W2:Y:S02]  /*1740*/  LDG.E.64 R4, [R4.64] ;  /* 0x0000002404047981 */ /* 0x000ea4000c1e1b00 */
[----:B--2---:R0:W2:Y:S01]  /*1750*/  F2I.S64.F64.TRUNC R24, R4 ;  /* 0x0000000400187311 */ /* 0x0040a2000030d900 */
[----:B------:R-:W-:Y:S05]  /*1760*/  BRA `(.L_x_14644) ;  /* 0x00000aa000007947 */ /* 0x000fea0003800000 */
.L_x_14639:
        /* <DEDUP_REMOVED lines=13> */
.L_x_14653:
[----:B------:R-:W2:Y:S02]  /*1840*/  LDG.E.64 R4, [R4.64] ;  /* 0x0000002404047981 */ /* 0x000ea4000c1e1b00 */
[----:B--2---:R0:W2:Y:S01]  /*1850*/  F2I.S64.F64.TRUNC R24, R4 ;  /* 0x0000000400187311 */ /* 0x0040a2000030d900 */
[----:B------:R-:W-:Y:S05]  /*1860*/  BRA `(.L_x_14644) ;  /* 0x000009a000007947 */ /* 0x000fea0003800000 */
.L_x_14652:
        /* <DEDUP_REMOVED lines=27> */
.L_x_14655:
        /* <DEDUP_REMOVED lines=14> */
.L_x_14654:
[----:B------:R-:W2:Y:S02]  /*1b00*/  LDG.E.U16 R24, [R4.64] ;  /* 0x0000002404187981 */ /* 0x000ea4000c1e1500 */
[----:B--2---:R-:W-:-:S06]  /*1b10*/  PRMT R24, RZ, 0x5410, R24 ;  /* 0x00005410ff187816 */ /* 0x004fcc0000000018 */
[----:B------:R-:W0:Y:S01]  /*1b20*/  F2I.S64.TRUNC R24, R24 ;  /* 0x0000001800187311 */ /* 0x000e22000020d900 */
[----:B------:R-:W-:Y:S05]  /*1b30*/  BRA `(.L_x_14644) ;  /* 0x000006d000007947 */ /* 0x000fea0003800000 */
.L_x_14651:
        /* <DEDUP_REMOVED lines=11> */
.L_x_14658:
        /* <DEDUP_REMOVED lines=21> */
.L_x_14662:
[----:B------:R-:W-:Y:S05]  /*1d40*/  BSYNC B1 ;  /* 0x0000000000017941 */ /* 0x000fea0003800000 */
.L_x_14661:
[----:B------:R-:W-:Y:S01]  /*1d50*/  IMAD.SHL.U32 R3, R3, 0x100000, RZ ;  /* 0x0010000003037824 */ /* 0x000fe200078e00ff */
[----:B------:R-:W-:-:S04]  /*1d60*/  LEA R5, R0, 0x3b800000, 0x17 ;  /* 0x3b80000000057811 */ /* 0x000fc800078eb8ff */
[----:B------:R-:W-:Y:S02]  /*1d70*/  LOP3.LUT R24, R5, R3, R24, 0xfe, !PT ;  /* 0x0000000305187212 */ /* 0x000fe400078efe18 */
.L_x_14660:
[----:B------:R-:W-:Y:S05]  /*1d80*/  BSYNC B0 ;  /* 0x0000000000007941 */ /* 0x000fea0003800000 */
.L_x_14659:
[----:B------:R-:W0:Y:S01]  /*1d90*/  F2I.S64.TRUNC R24, R24 ;  /* 0x0000001800187311 */ /* 0x000e22000020d900 */
[----:B------:R-:W-:Y:S05]  /*1da0*/  BRA `(.L_x_14644) ;  /* 0x0000046000007947 */ /* 0x000fea0003800000 */
.L_x_14657:
        /* <DEDUP_REMOVED lines=21> */
.L_x_14666:
[----:B------:R-:W-:Y:S05]  /*1f00*/  BSYNC B1 ;  /* 0x0000000000017941 */ /* 0x000fea0003800000 */
.L_x_14665:
[----:B------:R-:W-:Y:S02]  /*1f10*/  LEA R5, R0, 0x37800000, 0x17 ;  /* 0x3780000000057811 */ /* 0x000fe400078eb8ff */
[----:B------:R-:W-:-:S04]  /*1f20*/  SHF.L.U32 R3, R3, 0x15, RZ ;  /* 0x0000001503037819 */ /* 0x000fc800000006ff */
[----:B------:R-:W-:Y:S02]  /*1f30*/  LOP3.LUT R24, R5, R3, R24, 0xfe, !PT ;  /* 0x0000000305187212 */ /* 0x000fe400078efe18 */
.L_x_14664:
[----:B------:R-:W-:Y:S05]  /*1f40*/  BSYNC B0 ;  /* 0x0000000000007941 */ /* 0x000fea0003800000 */
.L_x_14663:
[----:B------:R-:W0:Y:S01]  /*1f50*/  F2I.S64.TRUNC R24, R24 ;  /* 0x0000001800187311 */ /* 0x000e22000020d900 */
[----:B------:R-:W-:Y:S05]  /*1f60*/  BRA `(.L_x_14644) ;  /* 0x000002a000007947 */ /* 0x000fea0003800000 */
.L_x_14656:
        /* <DEDUP_REMOVED lines=14> */
.L_x_14670:
[----:B------:R-:W-:Y:S05]  /*2050*/  BSYNC B0 ;  /* 0x0000000000007941 */ /* 0x000fea0003800000 */
.L_x_14669:
[----:B------:R-:W0:Y:S01]  /*2060*/  F2I.S64.TRUNC R24, R24 ;  /* 0x0000001800187311 */ /* 0x000e22000020d900 */
[----:B------:R-:W-:Y:S05]  /*2070*/  BRA `(.L_x_14644) ;  /* 0x0000019000007947 */ /* 0x000fea0003800000 */
.L_x_14643:
        /* <DEDUP_REMOVED lines=21> */
.L_x_14668:
[----:B------:R0:W5:Y:S01]  /*21d0*/  LDG.E.64 R24, [R4.64] ;  /* 0x0000002404187981 */ /* 0x000162000c1e1b00 */
[----:B------:R-:W-:Y:S05]  /*21e0*/  BRA `(.L_x_14644) ;  /* 0x0000002000007947 */ /* 0x000fea0003800000 */
.L_x_14667:
[----:B------:R0:W5:Y:S01]  /*21f0*/  LDG.E R24, [R4.64] ;  /* 0x0000002404187981 */ /* 0x000162000c1e1900 */
[----:B------:R-:W-:-:S03]  /*2200*/  IMAD.MOV.U32 R25, RZ, RZ, RZ ;  /* 0x000000ffff197224 */ /* 0x000fc600078e00ff */
.L_x_14644:
[----:B------:R-:W-:-:S04]  /*2210*/  IADD3 R27, R27, 0x80, RZ ;  /* 0x000000801b1b7810 */ /* 0x000fc80007ffe0ff */
.L_x_14638:
[----:B------:R-:W-:Y:S05]  /*2220*/  BSYNC B6 ;  /* 0x0000000000067941 */ /* 0x000fea0003800000 */
.L_x_14637:
        /* <DEDUP_REMOVED lines=24> */
.L_x_14676:
[----:B------:R0:W5:Y:S01]  /*23b0*/  LDG.E.U8 R16, [R4.64] ;  /* 0x0000002404107981 */ /* 0x000162000c1e1100 */
[----:B------:R-:W-:Y:S01]  /*23c0*/  IMAD.MOV.U32 R17, RZ, RZ, RZ ;  /* 0x000000ffff117224 */ /* 0x000fe200078e00ff */
[----:B------:R-:W-:Y:S05]  /*23d0*/  BRA `(.L_x_14678) ;  /* 0x00000d5000007947 */ /* 0x000fea0003800000 */
.L_x_14675:
        /* <DEDUP_REMOVED lines=8> */
.L_x_14680:
[----:B------:R-:W3:Y:S02]  /*2460*/  LDG.E R16, [R4.64] ;  /* 0x0000002404107981 */ /* 0x000ee4000c1e1900 */
[----:B---3--:R-:W-:Y:S01]  /*2470*/  SHF.R.S32.HI R17, RZ, 0x1f, R16 ;  /* 0x0000001fff117819 */ /* 0x008fe20000011410 */
[----:B------:R-:W-:Y:S05]  /*2480*/  BRA `(.L_x_14678) ;  /* 0x00000ca000007947 */ /* 0x000fea0003800000 */
.L_x_14679:
[----:B------:R-:W3:Y:S02]  /*2490*/  LDG.E.S16 R16, [R4.64] ;  /* 0x0000002404107981 */ /* 0x000ee4000c1e1700 */
[----:B---3--:R-:W-:Y:S01]  /*24a0*/  SHF.R.S32.HI R17, RZ, 0x1f, R16 ;  /* 0x0000001fff117819 */ /* 0x008fe20000011410 */
[----:B------:R-:W-:Y:S05]  /*24b0*/  BRA `(.L_x_14678) ;  /* 0x00000c7000007947 */ /* 0x000fea0003800000 */
.L_x_14674:
        /* <DEDUP_REMOVED lines=9> */
.L_x_14682:
[----:B------:R-:W3:Y:S02]  /*2550*/  LDG.E.U16 R4, [R4.64] ;  /* 0x0000002404047981 */ /* 0x000ee4000c1e1500 */
[----:B---3--:R-:W-:-:S06]  /*2560*/  HADD2.F32 R16, -RZ, R4.H0_H0 ;  /* 0x20000004ff107230 */ /* 0x008fcc0000004100 */
[----:B------:R-:W0:Y:S01]  /*2570*/  F2I.S64.TRUNC R16, R16 ;  /* 0x0000001000107311 */ /* 0x000e22000020d900 */
[----:B------:R-:W-:Y:S05]  /*2580*/  BRA `(.L_x_14678) ;  /* 0x00000ba000007947 */ /* 0x000fea0003800000 */
.L_x_14681:
        /* <DEDUP_REMOVED lines=9> */
.L_x_14684:
[----:B------:R-:W3:Y:S02]  /*2620*/  LDG.E.U16 R4, [R4.64] ;  /* 0x0000002404047981 */ /* 0x000ee4000c1e1500 */
[----:B---3--:R-:W-:-:S06]  /*2630*/  HADD2.F32 R16, -RZ, R4.H0_H0 ;  /* 0x20000004ff107230 */ /* 0x008fcc0000004100 */
[----:B------:R-:W0:Y:S01]  /*2640*/  F2I.S64.TRUNC R16, R16 ;  /* 0x0000001000107311 */ /* 0x000e22000020d900 */
[----:B------:R-:W-:Y:S05]  /*2650*/  BRA `(.L_x_14678) ;  /* 0x00000ad000007947 */ /* 0x000fea0003800000 */
.L_x_14683:
[----:B------:R-:W3:Y:S02]  /*2660*/  LDG.E.64 R4, [R4.64] ;  /* 0x0000002404047981 */ /* 0x000ee4000c1e1b00 */
[----:B---3--:R0:W3:Y:S01]  /*2670*/  F2I.S64.F64.TRUNC R16, R4 ;  /* 0x0000000400107311 */ /* 0x0080e2000030d900 */
[----:B------:R-:W-:Y:S05]  /*2680*/  BRA `(.L_x_14678) ;  /* 0x00000aa000007947 */ /* 0x000fea0003800000 */
.L_x_14673:
        /* <DEDUP_REMOVED lines=13> */
.L_x_14687:
[----:B------:R-:W3:Y:S02]  /*2760*/  LDG.E.64 R4, [R4.64] ;  /* 0x0000002404047981 */ /* 0x000ee4000c1e1b00 */
[----:B---3--:R0:W3:Y:S01]  /*2770*/  F2I.S64.F64.TRUNC R16, R4 ;  /* 0x0000000400107311 */ /* 0x0080e2000030d900 */
[----:B------:R-:W-:Y:S05]  /*2780*/  BRA `(.L_x_14678) ;  /* 0x000009a000007947 */ /* 0x000fea0003800000 */
.L_x_14686:
        /* <DEDUP_REMOVED lines=27> */
.L_x_14689:
        /* <DEDUP_REMOVED lines=14> */
.L_x_14688:
[----:B------:R-:W3:Y:S02]  /*2a20*/  LDG.E.U16 R16, [R4.64] ;  /* 0x0000002404107981 */ /* 0x000ee4000c1e1500 */
[----:B---3--:R-:W-:-:S06]  /*2a30*/  PRMT R16, RZ, 0x5410, R16 ;  /* 0x00005410ff107816 */ /* 0x008fcc0000000010 */
[----:B------:R-:W0:Y:S01]  /*2a40*/  F2I.S64.TRUNC R16, R16 ;  /* 0x0000001000107311 */ /* 0x000e22000020d900 */
[----:B------:R-:W-:Y:S05]  /*2a50*/  BRA `(.L_x_14678) ;  /* 0x000006d000007947 */ /* 0x000fea0003800000 */
.L_x_14685:
        /* <DEDUP_REMOVED lines=11> */
.L_x_14692:
        /* <DEDUP_REMOVED lines=21> */
.L_x_14696:
[----:B------:R-:W-:Y:S05]  /*2c60*/  BSYNC B1 ;  /* 0x0000000000017941 */ /* 0x000fea0003800000 */
.L_x_14695:
[----:B------:R-:W-:Y:S01]  /*2c70*/  IMAD.SHL.U32 R3, R3, 0x100000, RZ ;  /* 0x0010000003037824 */ /* 0x000fe200078e00ff */
[----:B------:R-:W-:-:S04]  /*2c80*/  LEA R5, R0, 0x3b800000, 0x17 ;  /* 0x3b80000000057811 */ /* 0x000fc800078eb8ff */
[----:B------:R-:W-:Y:S02]  /*2c90*/  LOP3.LUT R16, R5, R3, R16, 0xfe, !PT ;  /* 0x0000000305107212 */ /* 0x000fe400078efe10 */
.L_x_14694:
[----:B------:R-:W-:Y:S05]  /*2ca0*/  BSYNC B0 ;  /* 0x0000000000007941 */ /* 0x000fea0003800000 */
.L_x_14693:
[----:B------:R-:W0:Y:S01]  /*2cb0*/  F2I.S64.TRUNC R16, R16 ;  /* 0x0000001000107311 */ /* 0x000e22000020d900 */
[----:B------:R-:W-:Y:S05]  /*2cc0*/  BRA `(.L_x_14678) ;  /* 0x0000046000007947 */ /* 0x000fea0003800000 */
.L_x_14691:
        /* <DEDUP_REMOVED lines=21> */
.L_x_14700:
[----:B------:R-:W-:Y:S05]  /*2e20*/  BSYNC B1 ;  /* 0x0000000000017941 */ /* 0x000fea0003800000 */
.L_x_14699:
[----:B------:R-:W-:Y:S01]  /*2e30*/  IMAD.SHL.U32 R3, R3, 0x200000, RZ ;  /* 0x0020000003037824 */ /* 0x000fe200078e00ff */
[----:B------:R-:W-:-:S04]  /*2e40*/  LEA R5, R0, 0x37800000, 0x17 ;  /* 0x3780000000057811 */ /* 0x000fc800078eb8ff */
[----:B------:R-:W-:Y:S02]  /*2e50*/  LOP3.LUT R16, R5, R3, R16, 0xfe, !PT ;  /* 0x0000000305107212 */ /* 0x000fe400078efe10 */
.L_x_14698:
[----:B------:R-:W-:Y:S05]  /*2e60*/  BSYNC B0 ;  /* 0x0000000000007941 */ /* 0x000fea0003800000 */
.L_x_14697:
[----:B------:R-:W0:Y:S01]  /*2e70*/  F2I.S64.TRUNC R16, R16 ;  /* 0x0000001000107311 */ /* 0x000e22000020d900 */
[----:B------:R-:W-:Y:S05]  /*2e80*/  BRA `(.L_x_14678) ;  /* 0x000002a000007947 */ /* 0x000fea0003800000 */
.L_x_14690:
        /* <DEDUP_REMOVED lines=14> */
.L_x_14704:
[----:B------:R-:W-:Y:S05]  /*2f70*/  BSYNC B0 ;  /* 0x0000000000007941 */ /* 0x000fea0003800000 */
.L_x_14703:
[----:B------:R-:W0:Y:S01]  /*2f80*/  F2I.S64.TRUNC R16, R16 ;  /* 0x0000001000107311 */ /* 0x000e22000020d900 */
[----:B------:R-:W-:Y:S05]  /*2f90*/  BRA `(.L_x_14678) ;  /* 0x0000019000007947 */ /* 0x000fea0003800000 */
.L_x_14677:
        /* <DEDUP_REMOVED lines=21> */
.L_x_14702:
[----:B------:R0:W5:Y:S01]  /*30f0*/  LDG.E.64 R16, [R4.64] ;  /* 0x0000002404107981 */ /* 0x000162000c1e1b00 */
[----:B------:R-:W-:Y:S05]  /*3100*/  BRA `(.L_x_14678) ;  /* 0x0000002000007947 */ /* 0x000fea0003800000 */
.L_x_14701:
[----:B------:R0:W5:Y:S01]  /*3110*/  LDG.E R16, [R4.64] ;  /* 0x0000002404107981 */ /* 0x000162000c1e1900 */
[----:B------:R-:W-:-:S03]  /*3120*/  IMAD.MOV.U32 R17, RZ, RZ, RZ ;  /* 0x000000ffff117224 */ /* 0x000fc600078e00ff */
.L_x_14678:
[----:B------:R-:W-:-:S04]  /*3130*/  IADD3 R27, R27, 0x80, RZ ;  /* 0x000000801b1b7810 */ /* 0x000fc80007ffe0ff */
.L_x_14672:
[----:B------:R-:W-:Y:S05]  /*3140*/  BSYNC B6 ;  /* 0x0000000000067941 */ /* 0x000fea0003800000 */
.L_x_14671:
        /* <DEDUP_REMOVED lines=23> */
.L_x_14710:
[----:B------:R0:W5:Y:S01]  /*32c0*/  LDG.E.U8 R18, [R4.64] ;  /* 0x0000002404127981 */ /* 0x000162000c1e1100 */
[----:B------:R-:W-:Y:S01]  /*32d0*/  IMAD.MOV.U32 R19, RZ, RZ, RZ ;  /* 0x000000ffff137224 */ /* 0x000fe200078e00ff */
[----:B------:R-:W-:Y:S05]  /*32e0*/  BRA `(.L_x_14706) ;  /* 0x00000d5000007947 */ /* 0x000fea0003800000 */
.L_x_14709:
        /* <DEDUP_REMOVED lines=8> */
.L_x_14713:
[----:B------:R-:W4:Y:S02]  /*3370*/  LDG.E R18, [R4.64] ;  /* 0x0000002404127981 */ /* 0x000f24000c1e1900 */
[----:B----4-:R-:W-:Y:S01]  /*3380*/  SHF.R.S32.HI R19, RZ, 0x1f, R18 ;  /* 0x0000001fff137819 */ /* 0x010fe20000011412 */
[----:B------:R-:W-:Y:S05]  /*3390*/  BRA `(.L_x_14706) ;  /* 0x00000ca000007947 */ /* 0x000fea0003800000 */
.L_x_14712:
[----:B------:R-:W4:Y:S02]  /*33a0*/  LDG.E.S16 R18, [R4.64] ;  /* 0x0000002404127981 */ /* 0x000f24000c1e1700 */
[----:B----4-:R-:W-:Y:S01]  /*33b0*/  SHF.R.S32.HI R19, RZ, 0x1f, R18 ;  /* 0x0000001fff137819 */ /* 0x010fe20000011412 */
[----:B------:R-:W-:Y:S05]  /*33c0*/  BRA `(.L_x_14706) ;  /* 0x00000c7000007947 */ /* 0x000fea0003800000 */
.L_x_14708:
        /* <DEDUP_REMOVED lines=9> */
.L_x_14715:
[----:B------:R-:W4:Y:S02]  /*3460*/  LDG.E.U16 R4, [R4.64] ;  /* 0x0000002404047981 */ /* 0x000f24000c1e1500 */
[----:B----4-:R-:W-:-:S06]  /*3470*/  HADD2.F32 R18, -RZ, R4.H0_H0 ;  /* 0x20000004ff127230 */ /* 0x010fcc0000004100 */
[----:B------:R-:W0:Y:S01]  /*3480*/  F2I.S64.TRUNC R18, R18 ;  /* 0x0000001200127311 */ /* 0x000e22000020d900 */
[----:B------:R-:W-:Y:S05]  /*3490*/  BRA `(.L_x_14706) ;  /* 0x00000ba000007947 */ /* 0x000fea0003800000 */
.L_x_14714:
        /* <DEDUP_REMOVED lines=9> */
.L_x_14717:
[----:B------:R-:W4:Y:S02]  /*3530*/  LDG.E.U16 R4, [R4.64] ;  /* 0x0000002404047981 */ /* 0x000f24000c1e1500 */
[----:B----4-:R-:W-:-:S06]  /*3540*/  HADD2.F32 R18, -RZ, R4.H0_H0 ;  /* 0x20000004ff127230 */ /* 0x010fcc0000004100 */
[----:B------:R-:W0:Y:S01]  /*3550*/  F2I.S64.TRUNC R18, R18 ;  /* 0x0000001200127311 */ /* 0x000e22000020d900 */
[----:B------:R-:W-:Y:S05]  /*3560*/  BRA `(.L_x_14706) ;  /* 0x00000ad000007947 */ /* 0x000fea0003800000 */
.L_x_14716:
[----:B------:R-:W4:Y:S02]  /*3570*/  LDG.E.64 R4, [R4.64] ;  /* 0x0000002404047981 */ /* 0x000f24000c1e1b00 */
[----:B----4-:R0:W4:Y:S01]  /*3580*/  F2I.S64.F64.TRUNC R18, R4 ;  /* 0x0000000400127311 */ /* 0x010122000030d900 */
[----:B------:R-:W-:Y:S05]  /*3590*/  BRA `(.L_x_14706) ;  /* 0x00000aa000007947 */ /* 0x000fea0003800000 */
.L_x_14707:
        /* <DEDUP_REMOVED lines=13> */
.L_x_14720:
[----:B------:R-:W4:Y:S02]  /*3670*/  LDG.E.64 R4, [R4.64] ;  /* 0x0000002404047981 */ /* 0x000f24000c1e1b00 */
[----:B----4-:R0:W4:Y:S01]  /*3680*/  F2I.S64.F64.TRUNC R18, R4 ;  /* 0x0000000400127311 */ /* 0x010122000030d900 */
[----:B------:R-:W-:Y:S05]  /*3690*/  BRA `(.L_x_14706) ;  /* 0x000009a000007947 */ /* 0x000fea0003800000 */
.L_x_14719:
        /* <DEDUP_REMOVED lines=27> */
.L_x_14722:
        /* <DEDUP_REMOVED lines=14> */
.L_x_14721:
[----:B------:R-:W4:Y:S02]  /*3930*/  LDG.E.U16 R18, [R4.64] ;  /* 0x0000002404127981 */ /* 0x000f24000c1e1500 */
[----:B----4-:R-:W-:-:S06]  /*3940*/  PRMT R18, RZ, 0x5410, R18 ;  /* 0x00005410ff127816 */ /* 0x010fcc0000000012 */
[----:B------:R-:W0:Y:S01]  /*3950*/  F2I.S64.TRUNC R18, R18 ;  /* 0x0000001200127311 */ /* 0x000e22000020d900 */
[----:B------:R-:W-:Y:S05]  /*3960*/  BRA `(.L_x_14706) ;  /* 0x000006d000007947 */ /* 0x000fea0003800000 */
.L_x_14718:
        /* <DEDUP_REMOVED lines=11> */
.L_x_14725:
        /* <DEDUP_REMOVED lines=21> */
.L_x_14729:
[----:B------:R-:W-:Y:S05]  /*3b70*/  BSYNC B1 ;  /* 0x0000000000017941 */ /* 0x000fea0003800000 */
.L_x_14728:
[----:B------:R-:W-:Y:S01]  /*3b80*/  IMAD.SHL.U32 R3, R3, 0x100000, RZ ;  /* 0x0010000003037824 */ /* 0x000fe200078e00ff */
[----:B------:R-:W-:-:S04]  /*3b90*/  LEA R5, R0, 0x3b800000, 0x17 ;  /* 0x3b80000000057811 */ /* 0x000fc800078eb8ff */
[----:B------:R-:W-:Y:S02]  /*3ba0*/  LOP3.LUT R18, R5, R3, R18, 0xfe, !PT ;  /* 0x0000000305127212 */ /* 0x000fe400078efe12 */
.L_x_14727:
[----:B------:R-:W-:Y:S05]  /*3bb0*/  BSYNC B0 ;  /* 0x0000000000007941 */ /* 0x000fea0003800000 */
.L_x_14726:
[----:B------:R-:W0:Y:S01]  /*3bc0*/  F2I.S64.TRUNC R18, R18 ;  /* 0x0000001200127311 */ /* 0x000e22000020d900 */
[----:B------:R-:W-:Y:S05]  /*3bd0*/  BRA `(.L_x_14706) ;  /* 0x0000046000007947 */ /* 0x000fea0003800000 */
.L_x_14724:
        /* <DEDUP_REMOVED lines=21> */
.L_x_14733:
[----:B------:R-:W-:Y:S05]  /*3d30*/  BSYNC B1 ;  /* 0x0000000000017941 */ /* 0x000fea0003800000 */
.L_x_14732:
[----:B------:R-:W-:Y:S01]  /*3d40*/  IMAD.SHL.U32 R3, R3, 0x200000, RZ ;  /* 0x0020000003037824 */ /* 0x000fe200078e00ff */
[----:B------:R-:W-:-:S04]  /*3d50*/  LEA R5, R0, 0x37800000, 0x17 ;  /* 0x3780000000057811 */ /* 0x000fc800078eb8ff */
[----:B------:R-:W-:Y:S02]  /*3d60*/  LOP3.LUT R18, R5, R3, R18, 0xfe, !PT ;  /* 0x0000000305127212 */ /* 0x000fe400078efe12 */
.L_x_14731:
[----:B------:R-:W-:Y:S05]  /*3d70*/  BSYNC B0 ;  /* 0x0000000000007941 */ /* 0x000fea0003800000 */
.L_x_14730:
[----:B------:R-:W0:Y:S01]  /*3d80*/  F2I.S64.TRUNC R18, R18 ;  /* 0x0000001200127311 */ /* 0x000e22000020d900 */
[----:B------:R-:W-:Y:S05]  /*3d90*/  BRA `(.L_x_14706) ;  /* 0x000002a000007947 */ /* 0x000fea0003800000 */
.L_x_14723:
        /* <DEDUP_REMOVED lines=14> */
.L_x_14737:
[----:B------:R-:W-:Y:S05]  /*3e80*/  BSYNC B0 ;  /* 0x0000000000007941 */ /* 0x000fea0003800000 */
.L_x_14736:
[----:B------:R-:W0:Y:S01]  /*3e90*/  F2I.S64.TRUNC R18, R18 ;  /* 0x0000001200127311 */ /* 0x000e22000020d900 */
[----:B------:R-:W-:Y:S05]  /*3ea0*/  BRA `(.L_x_14706) ;  /* 0x0000019000007947 */ /* 0x000fea0003800000 */
.L_x_14711:
        /* <DEDUP_REMOVED lines=21> */
.L_x_14735:
[----:B------:R0:W5:Y:S01]  /*4000*/  LDG.E.64 R18, [R4.64] ;  /* 0x0000002404127981 */ /* 0x000162000c1e1b00 */
[----:B------:R-:W-:Y:S05]  /*4010*/  BRA `(.L_x_14706) ;  /* 0x0000002000007947 */ /* 0x000fea0003800000 */
.L_x_14734:
[----:B------:R0:W5:Y:S01]  /*4020*/  LDG.E R18, [R4.64] ;  /* 0x0000002404127981 */ /* 0x000162000c1e1900 */
[----:B------:R-:W-:-:S03]  /*4030*/  IMAD.MOV.U32 R19, RZ, RZ, RZ ;  /* 0x000000ffff137224 */ /* 0x000fc600078e00ff */
.L_x_14706:
[----:B------:R-:W-:Y:S05]  /*4040*/  BSYNC B6 ;  /* 0x0000000000067941 */ /* 0x000fea0003800000 */
.L_x_14705:
        /* <DEDUP_REMOVED lines=52> */
.L_x_14745:
        /* <DEDUP_REMOVED lines=138> */
.L_x_14744:
        /* <DEDUP_REMOVED lines=74> */
.L_x_14747:
[----:B------:R-:W-:Y:S05]  /*50d0*/  BSYNC B2 ;  /* 0x0000000000027941 */ /* 0x000fea0003800000 */
.L_x_14746:
[----:B------:R-:W-:-:S04]  /*50e0*/  ISETP.NE.U32.AND P1, PT, R5, RZ, PT ;  /* 0x000000ff0500720c */ /* 0x000fc80003f25070 */
[----:B------:R-:W-:-:S13]  /*50f0*/  ISETP.NE.OR.EX P0, PT, R32, RZ, P0, P1 ;  /* 0x000000ff2000720c */ /* 0x000fda0000705710 */
[----:B------:R-:W-:Y:S05]  /*5100*/  @!P0 BRA `(.L_x_14748) ;  /* 0x0000028000008947 */ /* 0x000fea0003800000 */
.L_x_14743:
        /* <DEDUP_REMOVED lines=40> */
.L_x_14748:
[----:B------:R-:W-:Y:S05]  /*5390*/  BSYNC B0 ;  /* 0x0000000000007941 */ /* 0x000fea0003800000 */
.L_x_14742:
        /* <DEDUP_REMOVED lines=46> */
.L_x_14740:
[----:B-1---5:R-:W-:-:S04]  /*5680*/  LEA R30, P0, R22, c[0x0][0x168], 0x3 ;  /* 0x00005a00161e7a11 */ /* 0x022fc800078018ff */
[----:B------:R-:W-:-:S06]  /*5690*/  LEA.HI.X R31, R22, c[0x0][0x16c], R23, 0x3, P0 ;  /* 0x00005b00161f7a11 */ /* 0x000fcc00000f1c17 */
[----:B------:R-:W5:Y:S03]  /*56a0*/  LDG.E.64 R30, [R30.64] ;  /* 0x000000241e1e7981 */ /* 0x000f66000c1e1b00 */
.L_x_14741:
        /* <DEDUP_REMOVED lines=24> */
.L_x_14750:
        /* <DEDUP_REMOVED lines=23> */
.L_x_14749:
        /* <DEDUP_REMOVED lines=10> */
.L_x_14752:
        /* <DEDUP_REMOVED lines=23> */
.L_x_14751:
        /* <DEDUP_REMOVED lines=14> */
.L_x_14739:
[----:B------:R-:W-:Y:S05]  /*5c90*/  BSYNC B1 ;  /* 0x0000000000017941 */ /* 0x000fea0003800000 */
.L_x_14738:
        /* <DEDUP_REMOVED lines=51> */
.L_x_14760:
        /* <DEDUP_REMOVED lines=140> */
.L_x_14759:
        /* <DEDUP_REMOVED lines=76> */
.L_x_14762:
[----:B------:R-:W-:Y:S05]  /*6d50*/  BSYNC B2 ;  /* 0x0000000000027941 */ /* 0x000fea0003800000 */
.L_x_14761:
[----:B------:R-:W-:-:S04]  /*6d60*/  ISETP.NE.U32.AND P1, PT, R22, RZ, PT ;  /* 0x000000ff1600720c */ /* 0x000fc80003f25070 */
[----:B------:R-:W-:-:S13]  /*6d70*/  ISETP.NE.OR.EX P0, PT, R32, RZ, P0, P1 ;  /* 0x000000ff2000720c */ /* 0x000fda0000705710 */
[----:B------:R-:W-:Y:S05]  /*6d80*/  @!P0 BRA `(.L_x_14763) ;  /* 0x0000029000008947 */ /* 0x000fea0003800000 */
.L_x_14758:
        /* <DEDUP_REMOVED lines=41> */
.L_x_14763:
[----:B------:R-:W-:Y:S05]  /*7020*/  BSYNC B0 ;  /* 0x0000000000007941 */ /* 0x000fea0003800000 */
.L_x_14757:
        /* <DEDUP_REMOVED lines=45> */
.L_x_14755:
[----:B--2---:R-:W-:-:S04]  /*7300*/  LEA R30, P0, R24, c[0x0][0x168], 0x3 ;  /* 0x00005a00181e7a11 */ /* 0x004fc800078018ff */
[----:B------:R-:W-:-:S06]  /*7310*/  LEA.HI.X R31, R24, c[0x0][0x16c], R25, 0x3, P0 ;  /* 0x00005b00181f7a11 */ /* 0x000fcc00000f1c19 */
[----:B------:R-:W5:Y:S03]  /*7320*/  LD.E.64 R30, [R30.64] ;  /* 0x000000241e1e7980 */ /* 0x000f66000c101b00 */
.L_x_14756:
        /* <DEDUP_REMOVED lines=20> */
.L_x_14765:
        /* <DEDUP_REMOVED lines=19> */
.L_x_14764:
[----:B------:R-:W-:Y:S05]  /*75a0*/  @!P0 BRA `(.L_x_14766) ;  /* 0x0000016000008947 */ /* 0x000fea0003800000 */
[----:B------:R-:W-:Y:S01]  /*75b0*/  BSSY B0, `(.L_x_14766) ;  /* 0x0000015000007945 */ /* 0x000fe20003800000 */
[----:B------:R-:W-:Y:S02]  /*75c0*/  IMAD.MOV.U32 R13, RZ, RZ, c[0x0][0x1d0] ;  /* 0x00007400ff0d7624 */ /* 0x000fe400078e00ff */
[----:B------:R-:W-:Y:S02]  /*75d0*/  IMAD.MOV.U32 R5, RZ, RZ, c[0x0][0x1d4] ;  /* 0x00007500ff057624 */ /* 0x000fe400078e00ff */
.L_x_14767:
        /* <DEDUP_REMOVED lines=19> */
.L_x_14766:
        /* <DEDUP_REMOVED lines=14> */
.L_x_14754:
[----:B------:R-:W-:Y:S05]  /*77f0*/  BSYNC B1 ;  /* 0x0000000000017941 */ /* 0x000fea0003800000 */
.L_x_14753:
        /* <DEDUP_REMOVED lines=50> */
.L_x_14775:
        /* <DEDUP_REMOVED lines=137> */
.L_x_14774:
        /* <DEDUP_REMOVED lines=76> */
.L_x_14777:
[----:B------:R-:W-:Y:S05]  /*8870*/  BSYNC B2 ;  /* 0x0000000000027941 */ /* 0x000fea0003800000 */
.L_x_14776:
[----:B------:R-:W-:-:S04]  /*8880*/  ISETP.NE.U32.AND P1, PT, R32, RZ, PT ;  /* 0x000000ff2000720c */ /* 0x000fc80003f25070 */
[----:B------:R-:W-:-:S13]  /*8890*/  ISETP.NE.OR.EX P0, PT, R34, RZ, P0, P1 ;  /* 0x000000ff2200720c */ /* 0x000fda0000705710 */
[----:B------:R-:W-:Y:S05]  /*88a0*/  @!P0 BRA `(.L_x_14778) ;  /* 0x0000028000008947 */ /* 0x000fea0003800000 */
.L_x_14773:
        /* <DEDUP_REMOVED lines=40> */
.L_x_14778:
[----:B------:R-:W-:Y:S05]  /*8b30*/  BSYNC B0 ;  /* 0x0000000000007941 */ /* 0x000fea0003800000 */
.L_x_14772:
        /* <DEDUP_REMOVED lines=45> */
.L_x_14770:
[----:B---3--:R-:W-:-:S04]  /*8e10*/  LEA R26, P0, R16, c[0x0][0x168], 0x3 ;  /* 0x00005a00101a7a11 */ /* 0x008fc800078018ff */
[----:B------:R-:W-:-:S06]  /*8e20*/  LEA.HI.X R27, R16, c[0x0][0x16c], R17, 0x3, P0 ;  /* 0x00005b00101b7a11 */ /* 0x000fcc00000f1c11 */
[----:B------:R-:W5:Y:S03]  /*8e30*/  LD.E.64 R26, [R26.64] ;  /* 0x000000241a1a7980 */ /* 0x000f66000c101b00 */
.L_x_14771:
        /* <DEDUP_REMOVED lines=20> */
.L_x_14780:
        /* <DEDUP_REMOVED lines=19> */
.L_x_14779:
[----:B------:R-:W-:Y:S05]  /*90b0*/  @!P0 BRA `(.L_x_14781) ;  /* 0x0000016000008947 */ /* 0x000fea0003800000 */
[----:B------:R-:W-:Y:S01]  /*90c0*/  BSSY B0, `(.L_x_14781) ;  /* 0x0000015000007945 */ /* 0x000fe20003800000 */
[----:B------:R-:W-:Y:S02]  /*90d0*/  IMAD.MOV.U32 R13, RZ, RZ, c[0x0][0x1d0] ;  /* 0x00007400ff0d7624 */ /* 0x000fe400078e00ff */
[----:B------:R-:W-:Y:S02]  /*90e0*/  IMAD.MOV.U32 R7, RZ, RZ, c[0x0][0x1d4] ;  /* 0x00007500ff077624 */ /* 0x000fe400078e00ff */
.L_x_14782:
        /* <DEDUP_REMOVED lines=19> */
.L_x_14781:
        /* <DEDUP_REMOVED lines=14> */
.L_x_14769:
[----:B------:R-:W-:Y:S05]  /*9300*/  BSYNC B1 ;  /* 0x0000000000017941 */ /* 0x000fea0003800000 */
.L_x_14768:
        /* <DEDUP_REMOVED lines=50> */
.L_x_14790:
        /* <DEDUP_REMOVED lines=138> */
.L_x_14789:
        /* <DEDUP_REMOVED lines=75> */
.L_x_14792:
[----:B------:R-:W-:Y:S05]  /*a380*/  BSYNC B2 ;  /* 0x0000000000027941 */ /* 0x000fea0003800000 */
.L_x_14791:
[----:B------:R-:W-:-:S04]  /*a390*/  ISETP.NE.U32.AND P1, PT, R5, RZ, PT ;  /* 0x000000ff0500720c */ /* 0x000fc80003f25070 */
[----:B------:R-:W-:-:S13]  /*a3a0*/  ISETP.NE.OR.EX P0, PT, R22, RZ, P0, P1 ;  /* 0x000000ff1600720c */ /* 0x000fda0000705710 */
[----:B------:R-:W-:Y:S05]  /*a3b0*/  @!P0 BRA `(.L_x_14793) ;  /* 0x0000028000008947 */ /* 0x000fea0003800000 */
.L_x_14788:
        /* <DEDUP_REMOVED lines=40> */
.L_x_14793:
[----:B------:R-:W-:Y:S05]  /*a640*/  BSYNC B0 ;  /* 0x0000000000007941 */ /* 0x000fea0003800000 */
.L_x_14787:
        /* <DEDUP_REMOVED lines=47> */
.L_x_14785:
[----:B------:R-:W-:-:S04]  /*a940*/  LEA R12, P0, R18, c[0x0][0x168], 0x3 ;  /* 0x00005a00120c7a11 */ /* 0x000fc800078018ff */
[----:B------:R-:W-:-:S06]  /*a950*/  LEA.HI.X R13, R18, c[0x0][0x16c], R19, 0x3, P0 ;  /* 0x00005b00120d7a11 */ /* 0x000fcc00000f1c13 */
[----:B------:R-:W5:Y:S03]  /*a960*/  LD.E.64 R12, [R12.64] ;  /* 0x000000240c0c7980 */ /* 0x000f66000c101b00 */
.L_x_14786:
        /* <DEDUP_REMOVED lines=20> */
.L_x_14795:
        /* <DEDUP_REMOVED lines=19> */
.L_x_14794:
[----:B------:R-:W-:Y:S05]  /*abe0*/  @!P0 BRA `(.L_x_14796) ;  /* 0x0000016000008947 */ /* 0x000fea0003800000 */
[----:B------:R-:W-:Y:S01]  /*abf0*/  BSSY B0, `(.L_x_14796) ;  /* 0x0000015000007945 */ /* 0x000fe20003800000 */
[----:B------:R-:W-:Y:S02]  /*ac00*/  IMAD.MOV.U32 R9, RZ, RZ, c[0x0][0x1d0] ;  /* 0x00007400ff097624 */ /* 0x000fe400078e00ff */
[----:B------:R-:W-:Y:S02]  /*ac10*/  IMAD.MOV.U32 R11, RZ, RZ, c[0x0][0x1d4] ;  /* 0x00007500ff0b7624 */ /* 0x000fe400078e00ff */
.L_x_14797:
        /* <DEDUP_REMOVED lines=19> */
.L_x_14796:
        /* <DEDUP_REMOVED lines=14> */
.L_x_14784:
[----:B------:R-:W-:Y:S05]  /*ae30*/  BSYNC B1 ;  /* 0x0000000000017941 */ /* 0x000fea0003800000 */
.L_x_14783:
        /* <DEDUP_REMOVED lines=27> */
.L_x_14803:
[----:B------:R0:W-:Y:S01]  /*aff0*/  STG.E.U8 [R2.64], RZ ;  /* 0x000000ff02007986 */ /* 0x0001e2000c101124 */
[----:B------:R-:W-:Y:S01]  /*b000*/  IMAD.MOV.U32 R19, RZ, RZ, R23 ;  /* 0x000000ffff137224 */ /* 0x000fe200078e0017 */
[----:B------:R-:W-:Y:S05]  /*b010*/  BRA `(.L_x_14799) ;  /* 0x000007a000007947 */ /* 0x000fea0003800000 */
.L_x_14802:
        /* <DEDUP_REMOVED lines=9> */
.L_x_14806:
[----:B------:R0:W-:Y:S01]  /*b0b0*/  STG.E [R2.64], RZ ;  /* 0x000000ff02007986 */ /* 0x0001e2000c101924 */
[----:B------:R-:W-:Y:S01]  /*b0c0*/  IMAD.MOV.U32 R19, RZ, RZ, R23 ;  /* 0x000000ffff137224 */ /* 0x000fe200078e0017 */
[----:B------:R-:W-:Y:S05]  /*b0d0*/  BRA `(.L_x_14799) ;  /* 0x000006e000007947 */ /* 0x000fea0003800000 */
.L_x_14805:
[----:B------:R0:W-:Y:S01]  /*b0e0*/  STG.E.U16 [R2.64], RZ ;  /* 0x000000ff02007986 */ /* 0x0001e2000c101524 */
[----:B------:R-:W-:Y:S01]  /*b0f0*/  IMAD.MOV.U32 R19, RZ, RZ, R23 ;  /* 0x000000ffff137224 */ /* 0x000fe200078e0017 */
[----:B------:R-:W-:Y:S05]  /*b100*/  BRA `(.L_x_14799) ;  /* 0x000006b000007947 */ /* 0x000fea0003800000 */
.L_x_14801:
        /* <DEDUP_REMOVED lines=9> */
.L_x_14808:
[----:B------:R0:W-:Y:S01]  /*b1a0*/  STG.E.U16 [R2.64], RZ ;  /* 0x000000ff02007986 */ /* 0x0001e2000c101524 */
[----:B------:R-:W-:Y:S01]  /*b1b0*/  IMAD.MOV.U32 R19, RZ, RZ, R23 ;  /* 0x000000ffff137224 */ /* 0x000fe200078e0017 */
[----:B------:R-:W-:Y:S05]  /*b1c0*/  BRA `(.L_x_14799) ;  /* 0x000005f000007947 */ /* 0x000fea0003800000 */
.L_x_14807:
        /* <DEDUP_REMOVED lines=9> */
.L_x_14810:
[----:B------:R0:W-:Y:S01]  /*b260*/  STG.E [R2.64], RZ ;  /* 0x000000ff02007986 */ /* 0x0001e2000c101924 */
[----:B------:R-:W-:Y:S01]  /*b270*/  IMAD.MOV.U32 R19, RZ, RZ, R23 ;  /* 0x000000ffff137224 */ /* 0x000fe200078e0017 */
[----:B------:R-:W-:Y:S05]  /*b280*/  BRA `(.L_x_14799) ;  /* 0x0000053000007947 */ /* 0x000fea0003800000 */
.L_x_14809:
[----:B------:R0:W-:Y:S01]  /*b290*/  STG.E.64 [R2.64], RZ ;  /* 0x000000ff02007986 */ /* 0x0001e2000c101b24 */
[----:B------:R-:W-:Y:S01]  /*b2a0*/  IMAD.MOV.U32 R19, RZ, RZ, R23 ;  /* 0x000000ffff137224 */ /* 0x000fe200078e0017 */
[----:B------:R-:W-:Y:S05]  /*b2b0*/  BRA `(.L_x_14799) ;  /* 0x0000050000007947 */ /* 0x000fea0003800000 */
.L_x_14800:
        /* <DEDUP_REMOVED lines=11> */
.L_x_14813:
[----:B------:R0:W-:Y:S01]  /*b370*/  STG.E.128 [R2.64], RZ ;  /* 0x000000ff02007986 */ /* 0x0001e2000c101d24 */
[----:B------:R-:W-:Y:S01]  /*b380*/  IMAD.MOV.U32 R19, RZ, RZ, R23 ;  /* 0x000000ffff137224 */ /* 0x000fe200078e0017 */
[----:B------:R-:W-:Y:S05]  /*b390*/  BRA `(.L_x_14799) ;  /* 0x0000042000007947 */ /* 0x000fea0003800000 */
.L_x_14812:
        /* <DEDUP_REMOVED lines=9> */
.L_x_14815:
[----:B------:R0:W-:Y:S01]  /*b430*/  STG.E.U8 [R2.64], RZ ;  /* 0x000000ff02007986 */ /* 0x0001e2000c101124 */
[----:B------:R-:W-:Y:S01]  /*b440*/  IMAD.MOV.U32 R19, RZ, RZ, R23 ;  /* 0x000000ffff137224 */ /* 0x000fe200078e0017 */
[----:B------:R-:W-:Y:S05]  /*b450*/  BRA `(.L_x_14799) ;  /* 0x0000036000007947 */ /* 0x000fea0003800000 */
.L_x_14814:
[----:B------:R0:W-:Y:S01]  /*b460*/  STG.E.U16 [R2.64], RZ ;  /* 0x000000ff02007986 */ /* 0x0001e2000c101524 */
[----:B------:R-:W-:Y:S01]  /*b470*/  IMAD.MOV.U32 R19, RZ, RZ, R23 ;  /* 0x000000ffff137224 */ /* 0x000fe200078e0017 */
[----:B------:R-:W-:Y:S05]  /*b480*/  BRA `(.L_x_14799) ;  /* 0x0000033000007947 */ /* 0x000fea0003800000 */
.L_x_14811:
        /* <DEDUP_REMOVED lines=11> */
.L_x_14818:
[----:B------:R0:W-:Y:S01]  /*b540*/  STG.E.U8 [R2.64], RZ ;  /* 0x000000ff02007986 */ /* 0x0001e2000c101124 */
[----:B------:R-:W-:Y:S01]  /*b550*/  MOV R19, R23 ;  /* 0x0000001700137202 */ /* 0x000fe20000000f00 */
[----:B------:R-:W-:Y:S05]  /*b560*/  BRA `(.L_x_14799) ;  /* 0x0000025000007947 */ /* 0x000fea0003800000 */
.L_x_14817:
[----:B------:R0:W-:Y:S01]  /*b570*/  STG.E.U8 [R2.64], RZ ;  /* 0x000000ff02007986 */ /* 0x0001e2000c101124 */
[----:B------:R-:W-:Y:S01]  /*b580*/  IMAD.MOV.U32 R19, RZ, RZ, R23 ;  /* 0x000000ffff137224 */ /* 0x000fe200078e0017 */
[----:B------:R-:W-:Y:S05]  /*b590*/  BRA `(.L_x_14799) ;  /* 0x0000022000007947 */ /* 0x000fea0003800000 */
.L_x_14816:
        /* <DEDUP_REMOVED lines=8> */
.L_x_14804:
        /* <DEDUP_REMOVED lines=21> */
.L_x_14820:
[----:B------:R0:W-:Y:S01]  /*b770*/  STG.E.64 [R2.64], RZ ;  /* 0x000000ff02007986 */ /* 0x0001e2000c101b24 */
[----:B------:R-:W-:Y:S01]  /*b780*/  IMAD.MOV.U32 R19, RZ, RZ, R23 ;  /* 0x000000ffff137224 */ /* 0x000fe200078e0017 */
[----:B------:R-:W-:Y:S05]  /*b790*/  BRA `(.L_x_14799) ;  /* 0x0000002000007947 */ /* 0x000fea0003800000 */
.L_x_14819:
[----:B------:R0:W-:Y:S01]  /*b7a0*/  STG.E [R2.64], RZ ;  /* 0x000000ff02007986 */ /* 0x0001e2000c101924 */
[----:B------:R-:W-:-:S03]  /*b7b0*/  IMAD.MOV.U32 R19, RZ, RZ, R23 ;  /* 0x000000ffff137224 */ /* 0x000fc600078e0017 */
.L_x_14799:
[----:B0-----:R-:W-:Y:S05]  /*b7c0*/  BSYNC B6 ;  /* 0x0000000000067941 */ /* 0x001fea0003800000 */
.L_x_14798:
        /* <DEDUP_REMOVED lines=22> */
.L_x_14826:
[----:B------:R0:W-:Y:S01]  /*b930*/  STG.E.U8 [R2.64], RZ ;  /* 0x000000ff02007986 */ /* 0x0001e2000c101124 */
[----:B------:R-:W-:Y:S05]  /*b940*/  BRA `(.L_x_14828) ;  /* 0x0000066000007947 */ /* 0x000fea0003800000 */
.L_x_14825:
        /* <DEDUP_REMOVED lines=8> */
.L_x_14830:
[----:B------:R0:W-:Y:S01]  /*b9d0*/  STG.E [R2.64], RZ ;  /* 0x000000ff02007986 */ /* 0x0001e2000c101924 */
[----:B------:R-:W-:Y:S05]  /*b9e0*/  BRA `(.L_x_14828) ;  /* 0x000005c000007947 */ /* 0x000fea0003800000 */
.L_x_14829:
[----:B------:R0:W-:Y:S01]  /*b9f0*/  STG.E.U16 [R2.64], RZ ;  /* 0x000000ff02007986 */ /* 0x0001e2000c101524 */
[----:B------:R-:W-:Y:S05]  /*ba00*/  BRA `(.L_x_14828) ;  /* 0x000005a000007947 */ /* 0x000fea0003800000 */
.L_x_14824:
        /* <DEDUP_REMOVED lines=8> */
.L_x_14832:
[----:B------:R0:W-:Y:S01]  /*ba90*/  STG.E.U16 [R2.64], RZ ;  /* 0x000000ff02007986 */ /* 0x0001e2000c101524 */
[----:B------:R-:W-:Y:S05]  /*baa0*/  BRA `(.L_x_14828) ;  /* 0x0000050000007947 */ /* 0x000fea0003800000 */
.L_x_14831:
        /* <DEDUP_REMOVED lines=8> */
.L_x_14834:
[----:B------:R0:W-:Y:S01]  /*bb30*/  STG.E [R2.64], RZ ;  /* 0x000000ff02007986 */ /* 0x0001e2000c101924 */
[----:B------:R-:W-:Y:S05]  /*bb40*/  BRA `(.L_x_14828) ;  /* 0x0000046000007947 */ /* 0x000fea0003800000 */
.L_x_14833:
[----:B------:R0:W-:Y:S01]  /*bb50*/  STG.E.64 [R2.64], RZ ;  /* 0x000000ff02007986 */ /* 0x0001e2000c101b24 */
[----:B------:R-:W-:Y:S05]  /*bb60*/  BRA `(.L_x_14828) ;  /* 0x0000044000007947 */ /* 0x000fea0003800000 */
.L_x_14823:
        /* <DEDUP_REMOVED lines=10> */
.L_x_14837:
[----:B------:R0:W-:Y:S01]  /*bc10*/  STG.E.128 [R2.64], RZ ;  /* 0x000000ff02007986 */ /* 0x0001e2000c101d24 */
[----:B------:R-:W-:Y:S05]  /*bc20*/  BRA `(.L_x_14828) ;  /* 0x0000038000007947 */ /* 0x000fea0003800000 */
.L_x_14836:
        /* <DEDUP_REMOVED lines=8> */
.L_x_14839:
[----:B------:R0:W-:Y:S01]  /*bcb0*/  STG.E.U8 [R2.64], RZ ;  /* 0x000000ff02007986 */ /* 0x0001e2000c101124 */
[----:B------:R-:W-:Y:S05]  /*bcc0*/  BRA `(.L_x_14828) ;  /* 0x000002e000007947 */ /* 0x000fea0003800000 */
.L_x_14838:
[----:B------:R0:W-:Y:S01]  /*bcd0*/  STG.E.U16 [R2.64], RZ ;  /* 0x000000ff02007986 */ /* 0x0001e2000c101524 */
[----:B------:R-:W-:Y:S05]  /*bce0*/  BRA `(.L_x_14828) ;  /* 0x000002c000007947 */ /* 0x000fea0003800000 */
.L_x_14835:
        /* <DEDUP_REMOVED lines=10> */
.L_x_14842:
[----:B------:R0:W-:Y:S01]  /*bd90*/  STG.E.U8 [R2.64], RZ ;  /* 0x000000ff02007986 */ /* 0x0001e2000c101124 */
[----:B------:R-:W-:Y:S05]  /*bda0*/  BRA `(.L_x_14828) ;  /* 0x0000020000007947 */ /* 0x000fea0003800000 */
.L_x_14841:
[----:B------:R0:W-:Y:S01]  /*bdb0*/  STG.E.U8 [R2.64], RZ ;  /* 0x000000ff02007986 */ /* 0x0001e2000c101124 */
[----:B------:R-:W-:Y:S05]  /*bdc0*/  BRA `(.L_x_14828) ;  /* 0x000001e000007947 */ /* 0x000fea0003800000 */
.L_x_14840:
[----:B------:R-:W-:-:S13]  /*bdd0*/  ISETP.NE.AND P0, PT, R0, 0x1c, PT ;  /* 0x0000001c0000780c */ /* 0x000fda0003f05270 */
[----:B------:R-:W-:Y:S05]  /*bde0*/  @!P0 BRA `(.L_x_14843) ;  /* 0x000001b000008947 */ /* 0x000fea0003800000 */
[----:B------:R-:W-:-:S13]  /*bdf0*/  ISETP.NE.AND P0, PT, R0, 0x1d, PT ;  /* 0x0000001d0000780c */ /* 0x000fda0003f05270 */
[----:B------:R-:W-:Y:S05]  /*be00*/  @!P0 BRA `(.L_x_14844) ;  /* 0x0000017000008947 */ /* 0x000fea0003800000 */
[----:B------:R-:W-:-:S13]  /*be10*/  ISETP.NE.AND P0, PT, R0, 0x2c, PT ;  /* 0x0000002c0000780c */ /* 0x000fda0003f05270 */
[----:B------:R0:W-:Y:S01]  /*be20*/  @!P0 STG.E.U8 [R2.64], RZ ;  /* 0x000000ff02008986 */ /* 0x0001e2000c101124 */
[----:B------:R-:W-:Y:S05]  /*be30*/  @!P0 BRA `(.L_x_14828) ;  /* 0x0000017000008947 */ /* 0x000fea0003800000 */
.L_x_14827:
        /* <DEDUP_REMOVED lines=20> */
.L_x_14844:
[----:B------:R0:W-:Y:S01]  /*bf80*/  STG.E.64 [R2.64], RZ ;  /* 0x000000ff02007986 */ /* 0x0001e2000c101b24 */
[----:B------:R-:W-:Y:S05]  /*bf90*/  BRA `(.L_x_14828) ;  /* 0x0000001000007947 */ /* 0x000fea0003800000 */
.L_x_14843:
[----:B------:R0:W-:Y:S02]  /*bfa0*/  STG.E [R2.64], RZ ;  /* 0x000000ff02007986 */ /* 0x0001e4000c101924 */
.L_x_14828:
        /* <DEDUP_REMOVED lines=22> */
.L_x_14848:
[----:B------:R0:W-:Y:S01]  /*c110*/  STG.E.U8 [R2.64], RZ ;  /* 0x000000ff02007986 */ /* 0x0001e2000c101124 */
[----:B------:R-:W-:Y:S05]  /*c120*/  BRA `(.L_x_14850) ;  /* 0x0000066000007947 */ /* 0x000fea0003800000 */
.L_x_14847:
        /* <DEDUP_REMOVED lines=8> */
.L_x_14852:
[----:B------:R0:W-:Y:S01]  /*c1b0*/  STG.E [R2.64], RZ ;  /* 0x000000ff02007986 */ /* 0x0001e2000c101924 */
[----:B------:R-:W-:Y:S05]  /*c1c0*/  BRA `(.L_x_14850) ;  /* 0x000005c000007947 */ /* 0x000fea0003800000 */
.L_x_14851:
[----:B------:R0:W-:Y:S01]  /*c1d0*/  STG.E.U16 [R2.64], RZ ;  /* 0x000000ff02007986 */ /* 0x0001e2000c101524 */
[----:B------:R-:W-:Y:S05]  /*c1e0*/  BRA `(.L_x_14850) ;  /* 0x000005a000007947 */ /* 0x000fea0003800000 */
.L_x_14846:
        /* <DEDUP_REMOVED lines=8> */
.L_x_14854:
[----:B------:R0:W-:Y:S01]  /*c270*/  STG.E.U16 [R2.64], RZ ;  /* 0x000000ff02007986 */ /* 0x0001e2000c101524 */
[----:B------:R-:W-:Y:S05]  /*c280*/  BRA `(.L_x_14850) ;  /* 0x0000050000007947 */ /* 0x000fea0003800000 */
.L_x_14853:
        /* <DEDUP_REMOVED lines=8> */
.L_x_14856:
[----:B------:R0:W-:Y:S01]  /*c310*/  STG.E [R2.64], RZ ;  /* 0x000000ff02007986 */ /* 0x0001e2000c101924 */
[----:B------:R-:W-:Y:S05]  /*c320*/  BRA `(.L_x_14850) ;  /* 0x0000046000007947 */ /* 0x000fea0003800000 */
.L_x_14855:
[----:B------:R0:W-:Y:S01]  /*c330*/  STG.E.64 [R2.64], RZ ;  /* 0x000000ff02007986 */ /* 0x0001e2000c101b24 */
[----:B------:R-:W-:Y:S05]  /*c340*/  BRA `(.L_x_14850) ;  /* 0x0000044000007947 */ /* 0x000fea0003800000 */
.L_x_14845:
        /* <DEDUP_REMOVED lines=10> */
.L_x_14859:
[----:B------:R0:W-:Y:S01]  /*c3f0*/  STG.E.128 [R2.64], RZ ;  /* 0x000000ff02007986 */ /* 0x0001e2000c101d24 */
[----:B------:R-:W-:Y:S05]  /*c400*/  BRA `(.L_x_14850) ;  /* 0x0000038000007947 */ /* 0x000fea0003800000 */
.L_x_14858:
        /* <DEDUP_REMOVED lines=8> */
.L_x_14861:
[----:B------:R0:W-:Y:S01]  /*c490*/  STG.E.U8 [R2.64], RZ ;  /* 0x000000ff02007986 */ /* 0x0001e2000c101124 */
[----:B------:R-:W-:Y:S05]  /*c4a0*/  BRA `(.L_x_14850) ;  /* 0x000002e000007947 */ /* 0x000fea0003800000 */
.L_x_14860:
[----:B------:R0:W-:Y:S01]  /*c4b0*/  STG.E.U16 [R2.64], RZ ;  /* 0x000000ff02007986 */ /* 0x0001e2000c101524 */
[----:B------:R-:W-:Y:S05]  /*c4c0*/  BRA `(.L_x_14850) ;  /* 0x000002c000007947 */ /* 0x000fea0003800000 */
.L_x_14857:
        /* <DEDUP_REMOVED lines=10> */
.L_x_14864:
[----:B------:R0:W-:Y:S01]  /*c570*/  STG.E.U8 [R2.64], RZ ;  /* 0x000000ff02007986 */ /* 0x0001e2000c101124 */
[----:B------:R-:W-:Y:S05]  /*c580*/  BRA `(.L_x_14850) ;  /* 0x0000020000007947 */ /* 0x000fea0003800000 */
.L_x_14863:
[----:B------:R0:W-:Y:S01]  /*c590*/  STG.E.U8 [R2.64], RZ ;  /* 0x000000ff02007986 */ /* 0x0001e2000c101124 */
[----:B------:R-:W-:Y:S05]  /*c5a0*/  BRA `(.L_x_14850) ;  /* 0x000001e000007947 */ /* 0x000fea0003800000 */
.L_x_14862:
[----:B------:R-:W-:-:S13]  /*c5b0*/  ISETP.NE.AND P0, PT, R0, 0x1c, PT ;  /* 0x0000001c0000780c */ /* 0x000fda0003f05270 */
[----:B------:R-:W-:Y:S05]  /*c5c0*/  @!P0 BRA `(.L_x_14865) ;  /* 0x000001b000008947 */ /* 0x000fea0003800000 */
[----:B------:R-:W-:-:S13]  /*c5d0*/  ISETP.NE.AND P0, PT, R0, 0x1d, PT ;  /* 0x0000001d0000780c */ /* 0x000fda0003f05270 */
[----:B------:R-:W-:Y:S05]  /*c5e0*/  @!P0 BRA `(.L_x_14866) ;  /* 0x0000017000008947 */ /* 0x000fea0003800000 */
[----:B------:R-:W-:-:S13]  /*c5f0*/  ISETP.NE.AND P0, PT, R0, 0x2c, PT ;  /* 0x0000002c0000780c */ /* 0x000fda0003f05270 */
[----:B------:R0:W-:Y:S01]  /*c600*/  @!P0 STG.E.U8 [R2.64], RZ ;  /* 0x000000ff02008986 */ /* 0x0001e2000c101124 */
[----:B------:R-:W-:Y:S05]  /*c610*/  @!P0 BRA `(.L_x_14850) ;  /* 0x0000017000008947 */ /* 0x000fea0003800000 */
.L_x_14849:
        /* <DEDUP_REMOVED lines=20> */
.L_x_14866:
[----:B------:R0:W-:Y:S01]  /*c760*/  STG.E.64 [R2.64], RZ ;  /* 0x000000ff02007986 */ /* 0x0001e2000c101b24 */
[----:B------:R-:W-:Y:S05]  /*c770*/  BRA `(.L_x_14850) ;  /* 0x0000001000007947 */ /* 0x000fea0003800000 */
.L_x_14865:
[----:B------:R0:W-:Y:S02]  /*c780*/  STG.E [R2.64], RZ ;  /* 0x000000ff02007986 */ /* 0x0001e4000c101924 */
.L_x_14850:
[----:B------:R-:W-:Y:S02]  /*c790*/  IADD3 R19, R19, 0x80, RZ ;  /* 0x0000008013137810 */ /* 0x000fe40007ffe0ff */
.L_x_14822:
[----:B------:R-:W-:Y:S05]  /*c7a0*/  BSYNC B6 ;  /* 0x0000000000067941 */ /* 0x000fea0003800000 */
.L_x_14821:
        /* <DEDUP_REMOVED lines=20> */
.L_x_14870:
[----:B------:R-:W-:Y:S01]  /*c8f0*/  STG.E.U8 [R2.64], RZ ;  /* 0x000000ff02007986 */ /* 0x000fe2000c101124 */
[----:B------:R-:W-:Y:S05]  /*c900*/  EXIT ;  /* 0x000000000000794d */ /* 0x000fea0003800000 */
.L_x_14869:
        /* <DEDUP_REMOVED lines=8> */
.L_x_14873:
[----:B------:R-:W-:Y:S01]  /*c990*/  STG.E [R2.64], RZ ;  /* 0x000000ff02007986 */ /* 0x000fe2000c101924 */
[----:B------:R-:W-:Y:S05]  /*c9a0*/  EXIT ;  /* 0x000000000000794d */ /* 0x000fea0003800000 */
.L_x_14872:
[----:B------:R-:W-:Y:S01]  /*c9b0*/  STG.E.U16 [R2.64], RZ ;  /* 0x000000ff02007986 */ /* 0x000fe2000c101524 */
[----:B------:R-:W-:Y:S05]  /*c9c0*/  EXIT ;  /* 0x000000000000794d */ /* 0x000fea0003800000 */
.L_x_14868:
        /* <DEDUP_REMOVED lines=8> */
.L_x_14875:
[----:B------:R-:W-:Y:S01]  /*ca50*/  STG.E.U16 [R2.64], RZ ;  /* 0x000000ff02007986 */ /* 0x000fe2000c101524 */
[----:B------:R-:W-:Y:S05]  /*ca60*/  EXIT ;  /* 0x000000000000794d */ /* 0x000fea0003800000 */
.L_x_14874:
        /* <DEDUP_REMOVED lines=8> */
.L_x_14877:
[----:B------:R-:W-:Y:S01]  /*caf0*/  STG.E [R2.64], RZ ;  /* 0x000000ff02007986 */ /* 0x000fe2000c101924 */
[----:B------:R-:W-:Y:S05]  /*cb00*/  EXIT ;  /* 0x000000000000794d */ /* 0x000fea0003800000 */
.L_x_14876:
[----:B------:R-:W-:Y:S01]  /*cb10*/  STG.E.64 [R2.64], RZ ;  /* 0x000000ff02007986 */ /* 0x000fe2000c101b24 */
[----:B------:R-:W-:Y:S05]  /*cb20*/  EXIT ;  /* 0x000000000000794d */ /* 0x000fea0003800000 */
.L_x_14867:
        /* <DEDUP_REMOVED lines=10> */
.L_x_14880:
[----:B------:R-:W-:Y:S01]  /*cbd0*/  STG.E.128 [R2.64], RZ ;  /* 0x000000ff02007986 */ /* 0x000fe2000c101d24 */
[----:B------:R-:W-:Y:S05]  /*cbe0*/  EXIT ;  /* 0x000000000000794d */ /* 0x000fea0003800000 */
.L_x_14879:
        /* <DEDUP_REMOVED lines=8> */
.L_x_14882:
[----:B------:R-:W-:Y:S01]  /*cc70*/  STG.E.U8 [R2.64], RZ ;  /* 0x000000ff02007986 */ /* 0x000fe2000c101124 */
[----:B------:R-:W-:Y:S05]  /*cc80*/  EXIT ;  /* 0x000000000000794d */ /* 0x000fea0003800000 */
.L_x_14881:
[----:B------:R-:W-:Y:S01]  /*cc90*/  STG.E.U16 [R2.64], RZ ;  /* 0x000000ff02007986 */ /* 0x000fe2000c101524 */
[----:B------:R-:W-:Y:S05]  /*cca0*/  EXIT ;  /* 0x000000000000794d */ /* 0x000fea0003800000 */
.L_x_14878:
        /* <DEDUP_REMOVED lines=10> */
.L_x_14885:
[----:B------:R-:W-:Y:S01]  /*cd50*/  STG.E.U8 [R2.64], RZ ;  /* 0x000000ff02007986 */ /* 0x000fe2000c101124 */
[----:B------:R-:W-:Y:S05]  /*cd60*/  EXIT ;  /* 0x000000000000794d */ /* 0x000fea0003800000 */
.L_x_14884:
[----:B------:R-:W-:Y:S01]  /*cd70*/  STG.E.U8 [R2.64], RZ ;  /* 0x000000ff02007986 */ /* 0x000fe2000c101124 */
[----:B------:R-:W-:Y:S05]  /*cd80*/  EXIT ;  /* 0x000000000000794d */ /* 0x000fea0003800000 */
.L_x_14883:
[----:B------:R-:W-:-:S13]  /*cd90*/  ISETP.NE.AND P0, PT, R0, 0x1c, PT ;  /* 0x0000001c0000780c */ /* 0x000fda0003f05270 */
[----:B------:R-:W-:Y:S05]  /*cda0*/  @!P0 BRA `(.L_x_14886) ;  /* 0x000001b000008947 */ /* 0x000fea0003800000 */
[----:B------:R-:W-:-:S13]  /*cdb0*/  ISETP.NE.AND P0, PT, R0, 0x1d, PT ;  /* 0x0000001d0000780c */ /* 0x000fda0003f05270 */
[----:B------:R-:W-:Y:S05]  /*cdc0*/  @!P0 BRA `(.L_x_14887) ;  /* 0x0000017000008947 */ /* 0x000fea0003800000 */
[----:B------:R-:W-:-:S13]  /*cdd0*/  ISETP.NE.AND P0, PT, R0, 0x2c, PT ;  /* 0x0000002c0000780c */ /* 0x000fda0003f05270 */
[----:B------:R0:W-:Y:S01]  /*cde0*/  @!P0 STG.E.U8 [R2.64], RZ ;  /* 0x000000ff02008986 */ /* 0x0001e2000c101124 */
[----:B------:R-:W-:Y:S05]  /*cdf0*/  @!P0 EXIT ;  /* 0x000000000000894d */ /* 0x000fea0003800000 */
.L_x_14871:
        /* <DEDUP_REMOVED lines=20> */
.L_x_14887:
[----:B------:R-:W-:Y:S01]  /*cf40*/  STG.E.64 [R2.64], RZ ;  /* 0x000000ff02007986 */ /* 0x000fe2000c101b24 */
[----:B------:R-:W-:Y:S05]  /*cf50*/  EXIT ;  /* 0x000000000000794d */ /* 0x000fea0003800000 */
.L_x_14886:
[----:B------:R-:W-:Y:S01]  /*cf60*/  STG.E [R2.64], RZ ;  /* 0x000000ff02007986 */ /* 0x000fe2000c101924 */
[----:B------:R-:W-:Y:S05]  /*cf70*/  EXIT ;  /* 0x000000000000794d */ /* 0x000fea0003800000 */
.L_x_14888:
        /* <DEDUP_REMOVED lines=16> */
.L_x_16341:


//--------------------- .text._ZN2at6native18elementwise_kernelILi128ELi2EZNS0_22gpu_kernel_impl_nocastIZZNS0_73_GLOBAL__N__c8866d80_35_SparseBinaryOpIntersectionKernel_cu_1520ed90_315342_sparse_binary_op_intersection_kernel_implINS3_18CUDAKernelLauncherENS3_36CUDAValueSelectionIntersectionKernelINS3_5MulOpEEElLl8EEEvRNS_6TensorERKS9_SC_RKSt6vectorIlSaIlEERKSt8optionalIS9_ESL_bbENKUlvE3_clEvEUllE_EEvRNS_18TensorIteratorBaseERKT_EUliE_EEviT1_ --------------------------
	.section	.text._ZN2at6native18elementwise_kernelILi128ELi2EZNS0_22gpu_kernel_impl_nocastIZZNS0_73_GLOBAL__N__c8866d80_35_SparseBinaryOpIntersectionKernel_cu_1520ed90_315342_sparse_binary_op_intersection_kernel_implINS3_18CUDAKernelLauncherENS3_36CUDAValueSelectionIntersectionKernelINS3_5MulOpEEElLl8EEEvRNS_6TensorERKS9_SC_RKSt6vectorIlSaIlEERKSt8optionalIS9_ESL_bbENKUlvE3_clEvEUllE_EEvRNS_18TensorIteratorBaseERKT_EUliE_EEviT1_,"ax",@progbits
	.sectioninfo	@"SHI_REGISTERS=56"
	.align	128
        .global         _ZN2at6native18elementwise_kernelILi128ELi2EZNS0_22gpu_kernel_impl_nocastIZZNS0_73_GLOBAL__N__c8866d80_35_SparseBinaryOpIntersectionKernel_cu_1520ed90_315342_sparse_binary_op_intersection_kernel_implINS3_18CUDAKernelLauncherENS3_36CUDAValueSelectionIntersectionKernelINS3_5MulOpEEElLl8EEEvRNS_6TensorERKS9_SC_RKSt6vectorIlSaIlEERKSt8optionalIS9_ESL_bbENKUlvE3_clEvEUllE_EEvRNS_18TensorIteratorBaseERKT_EUliE_EEviT1_
        .type           _ZN2at6native18elementwise_kernelILi128ELi2EZNS0_22gpu_kernel_impl_nocastIZZNS0_73_GLOBAL__N__c8866d80_35_SparseBinaryOpIntersectionKernel_cu_1520ed90_315342_sparse_binary_op_intersection_kernel_implINS3_18CUDAKernelLauncherENS3_36CUDAValueSelectionIntersectionKernelINS3_5MulOpEEElLl8EEEvRNS_6TensorERKS9_SC_RKSt6vectorIlSaIlEERKSt8optionalIS9_ESL_bbENKUlvE3_clEvEUllE_EEvRNS_18TensorIteratorBaseERKT_EUliE_EEviT1_,@function
        .size           _ZN2at6native18elementwise_kernelILi128ELi2EZNS0_22gpu_kernel_impl_nocastIZZNS0_73_GLOBAL__N__c8866d80_35_SparseBinaryOpIntersectionKernel_cu_1520ed90_315342_sparse_binary_op_intersection_kernel_implINS3_18CUDAKernelLauncherENS3_36CUDAValueSelectionIntersectionKernelINS3_5MulOpEEElLl8EEEvRNS_6TensorERKS9_SC_RKSt6vectorIlSaIlEERKSt8optionalIS9_ESL_bbENKUlvE3_clEvEUllE_EEvRNS_18TensorIteratorBaseERKT_EUliE_EEviT1_,(.L_x_16342 - _ZN2at6native18elementwise_kernelILi128ELi2EZNS0_22gpu_kernel_impl_nocastIZZNS0_73_GLOBAL__N__c8866d80_35_SparseBinaryOpIntersectionKernel_cu_1520ed90_315342_sparse_binary_op_intersection_kernel_implINS3_18CUDAKernelLauncherENS3_36CUDAValueSelectionIntersectionKernelINS3_5MulOpEEElLl8EEEvRNS_6TensorERKS9_SC_RKSt6vectorIlSaIlEERKSt8optionalIS9_ESL_bbENKUlvE3_clEvEUllE_EEvRNS_18TensorIteratorBaseERKT_EUliE_EEviT1_)
        .other          _ZN2at6native18elementwise_kernelILi128ELi2EZNS0_22gpu_kernel_impl_nocastIZZNS0_73_GLOBAL__N__c8866d80_35_SparseBinaryOpIntersectionKernel_cu_1520ed90_315342_sparse_binary_op_intersection_kernel_implINS3_18CUDAKernelLauncherENS3_36CUDAValueSelectionIntersectionKernelINS3_5MulOpEEElLl8EEEvRNS_6TensorERKS9_SC_RKSt6vectorIlSaIlEERKSt8optionalIS9_ESL_bbENKUlvE3_clEvEUllE_EEvRNS_18TensorIteratorBaseERKT_EUliE_EEviT1_,@"STO_CUDA_ENTRY STV_DEFAULT"
_ZN2at6native18elementwise_kernelILi128ELi2EZNS0_22gpu_kernel_impl_nocastIZZNS0_73_GLOBAL__N__c8866d80_35_SparseBinaryOpIntersectionKernel_cu_1520ed90_315342_sparse_binary_op_intersection_kernel_implINS3_18CUDAKernelLauncherENS3_36CUDAValueSelectionIntersectionKernelINS3_5MulOpEEElLl8EEEvRNS_6TensorERKS9_SC_RKSt6vectorIlSaIlEERKSt8optionalIS9_ESL_bbENKUlvE3_clEvEUllE_EEvRNS_18TensorIteratorBaseERKT_EUliE_EEviT1_:
.text._ZN2at6native18elementwise_kernelILi128ELi2EZNS0_22gpu_kernel_impl_nocastIZZNS0_73_GLOBAL__N__c8866d80_35_SparseBinaryOpIntersectionKernel_cu_1520ed90_315342_sparse_binary_op_intersection_kernel_implINS3_18CUDAKernelLauncherENS3_36CUDAValueSelectionIntersectionKernelINS3_5MulOpEEElLl8EEEvRNS_6TensorERKS9_SC_RKSt6vectorIlSaIlEERKSt8optionalIS9_ESL_bbENKUlvE3_clEvEUllE_EEvRNS_18TensorIteratorBaseERKT_EUliE_EEviT1_:
        /* <DEDUP_REMOVED lines=236> */
.L_x_14891:
        /* <DEDUP_REMOVED lines=50> */
.L_x_14897:
        /* <DEDUP_REMOVED lines=138> */
.L_x_14896:
        /* <DEDUP_REMOVED lines=75> */
.L_x_14898:
[----:B------:R-:W-:-:S04]  /*1f30*/  ISETP.NE.U32.AND P1, PT, R51, RZ, PT ;  /* 0x000000ff3300720c */ /* 0x000fc80003f25070 */
[----:B------:R-:W-:-:S13]  /*1f40*/  ISETP.NE.OR.EX P0, PT, R4, RZ, P0, P1 ;  /* 0x000000ff0400720c */ /* 0x000fda0000705710 */
[----:B------:R-:W-:Y:S05]  /*1f50*/  @!P0 BRA `(.L_x_14894) ;  /* 0x0000028000008947 */ /* 0x000fea0003800000 */
.L_x_14895:
        /* <DEDUP_REMOVED lines=40> */
.L_x_14894:
        /* <DEDUP_REMOVED lines=47> */
.L_x_14892:
[----:B-----5:R-:W-:-:S04]  /*24d0*/  LEA R6, P0, R8, c[0x0][0x370], 0x3 ;  /* 0x0000dc0008067a11 */ /* 0x020fc800078018ff */
[----:B------:R-:W-:-:S06]  /*24e0*/  LEA.HI.X R7, R8, c[0x0][0x374], R9, 0x3, P0 ;  /* 0x0000dd0008077a11 */ /* 0x000fcc00000f1c09 */
[----:B------:R-:W5:Y:S03]  /*24f0*/  LDG.E.64 R6, [R6.64] ;  /* 0x0000000a06067981 */ /* 0x000f66000c1e1b00 */
.L_x_14893:
        /* <DEDUP_REMOVED lines=22> */
.L_x_14900:
        /* <DEDUP_REMOVED lines=23> */
.L_x_14899:
        /* <DEDUP_REMOVED lines=10> */
.L_x_14902:
        /* <DEDUP_REMOVED lines=23> */
.L_x_14901:
        /* <DEDUP_REMOVED lines=21> */
.L_x_14890:
[----:B------:R-:W-:Y:S05]  /*2b30*/  BSYNC B0 ;  /* 0x0000000000007941 */ /* 0x000fea0003800000 */
.L_x_14889:
        /* <DEDUP_REMOVED lines=230> */
.L_x_14903:
        /* <DEDUP_REMOVED lines=54> */
.L_x_14909:
        /* <DEDUP_REMOVED lines=138> */
.L_x_14908:
        /* <DEDUP_REMOVED lines=75> */
.L_x_14910:
[----:B------:R-:W-:-:S04]  /*4a50*/  ISETP.NE.U32.AND P1, PT, R52, RZ, PT ;  /* 0x000000ff3400720c */ /* 0x000fc80003f25070 */
[----:B------:R-:W-:-:S13]  /*4a60*/  ISETP.NE.OR.EX P0, PT, R3, RZ, P0, P1 ;  /* 0x000000ff0300720c */ /* 0x000fda0000705710 */
[----:B------:R-:W-:Y:S05]  /*4a70*/  @!P0 BRA `(.L_x_14906) ;  /* 0x0000028000008947 */ /* 0x000fea0003800000 */
.L_x_14907:
        /* <DEDUP_REMOVED lines=40> */
.L_x_14906:
        /* <DEDUP_REMOVED lines=47> */
.L_x_14904:
[----:B-----5:R-:W-:-:S04]  /*4ff0*/  LEA R4, P0, R8, c[0x0][0x370], 0x3 ;  /* 0x0000dc0008047a11 */ /* 0x020fc800078018ff */
[----:B------:R-:W-:-:S06]  /*5000*/  LEA.HI.X R5, R8, c[0x0][0x374], R9, 0x3, P0 ;  /* 0x0000dd0008057a11 */ /* 0x000fcc00000f1c09 */
[----:B------:R-:W5:Y:S03]  /*5010*/  LDG.E.64 R4, [R4.64] ;  /* 0x0000000a04047981 */ /* 0x000f66000c1e1b00 */
.L_x_14905:
        /* <DEDUP_REMOVED lines=23> */
.L_x_14912:
        /* <DEDUP_REMOVED lines=23> */
.L_x_14911:
[----:B------:R-:W-:Y:S05]  /*5300*/  @!P0 BRA `(.L_x_14913) ;  /* 0x0000018000008947 */ /* 0x000fea0003800000 */
[----:B------:R-:W-:Y:S02]  /*5310*/  BSSY B0, `(.L_x_14913) ;  /* 0x0000017000007945 */ /* 0x000fe40003800000 */
.L_x_14914:
        /* <DEDUP_REMOVED lines=23> */
.L_x_14913:
        /* <DEDUP_REMOVED lines=17> */
.L_x_14915:
        /* <DEDUP_REMOVED lines=14> */
.L_x_16342:


//--------------------- .text._ZN2at6native27unrolled_elementwise_kernelIZZNS0_73_GLOBAL__N__c8866d80_35_SparseBinaryOpIntersectionKernel_cu_1520ed90_315342_sparse_binary_op_intersection_kernel_implINS2_18CUDAKernelLauncherENS2_36CUDAValueSelectionIntersectionKernelINS2_5MulOpEEElLl8EEEvRNS_6TensorERKS8_SB_RKSt6vectorIlSaIlEERKSt8optionalIS8_ESK_bbENKUlvE3_clEvEUllE_St5arrayIPcLm2EELi4E23TrivialOffsetCalculatorILi1EjESR_NS0_6memory15LoadWithoutCastENSS_16StoreWithoutCastEEEviT_T0_T2_T3_T4_T5_ --------------------------
	.section	.text._ZN2at6native27unrolled_elementwise_kernelIZZNS0_73_GLOBAL__N__c8866d80_35_SparseBinaryOpIntersectionKernel_cu_1520ed90_315342_sparse_binary_op_intersection_kernel_implINS2_18CUDAKernelLauncherENS2_36CUDAValueSelectionIntersectionKernelINS2_5MulOpEEElLl8EEEvRNS_6TensorERKS8_SB_RKSt6vectorIlSaIlEERKSt8optionalIS8_ESK_bbENKUlvE3_clEvEUllE_St5arrayIPcLm2EELi4E23TrivialOffsetCalculatorILi1EjESR_NS0_6memory15LoadWithoutCastENSS_16StoreWithoutCastEEEviT_T0_T2_T3_T4_T5_,"ax",@progbits
	.sectioninfo	@"SHI_REGISTERS=32"
	.align	128
        .global         _ZN2at6native27unrolled_elementwise_kernelIZZNS0_73_GLOBAL__N__c8866d80_35_SparseBinaryOpIntersectionKernel_cu_1520ed90_315342_sparse_binary_op_intersection_kernel_implINS2_18CUDAKernelLauncherENS2_36CUDAValueSelectionIntersectionKernelINS2_5MulOpEEElLl8EEEvRNS_6TensorERKS8_SB_RKSt6vectorIlSaIlEERKSt8optionalIS8_ESK_bbENKUlvE3_clEvEUllE_St5arrayIPcLm2EELi4E23TrivialOffsetCalculatorILi1EjESR_NS0_6memory15LoadWithoutCastENSS_16StoreWithoutCastEEEviT_T0_T2_T3_T4_T5_
        .type           _ZN2at6native27unrolled_elementwise_kernelIZZNS0_73_GLOBAL__N__c8866d80_35_SparseBinaryOpIntersectionKernel_cu_1520ed90_315342_sparse_binary_op_intersection_kernel_implINS2_18CUDAKernelLauncherENS2_36CUDAValueSelectionIntersectionKernelINS2_5MulOpEEElLl8EEEvRNS_6TensorERKS8_SB_RKSt6vectorIlSaIlEERKSt8optionalIS8_ESK_bbENKUlvE3_clEvEUllE_St5arrayIPcLm2EELi4E23TrivialOffsetCalculatorILi1EjESR_NS0_6memory15LoadWithoutCastENSS_16StoreWithoutCastEEEviT_T0_T2_T3_T4_T5_,@function
        .size           _ZN2at6native27unrolled_elementwise_kernelIZZNS0_73_GLOBAL__N__c8866d80_35_SparseBinaryOpIntersectionKernel_cu_1520ed90_315342_sparse_binary_op_intersection_kernel_implINS2_18CUDAKernelLauncherENS2_36CUDAValueSelectionIntersectionKernelINS2_5MulOpEEElLl8EEEvRNS_6TensorERKS8_SB_RKSt6vectorIlSaIlEERKSt8optionalIS8_ESK_bbENKUlvE3_clEvEUllE_St5arrayIPcLm2EELi4E23TrivialOffsetCalculatorILi1EjESR_NS0_6memory15LoadWithoutCastENSS_16StoreWithoutCastEEEviT_T0_T2_T3_T4_T5_,(.L_x_16343 - _ZN2at6native27unrolled_elementwise_kernelIZZNS0_73_GLOBAL__N__c8866d80_35_SparseBinaryOpIntersectionKernel_cu_1520ed90_315342_sparse_binary_op_intersection_kernel_implINS2_18CUDAKernelLauncherENS2_36CUDAValueSelectionIntersectionKernelINS2_5MulOpEEElLl8EEEvRNS_6TensorERKS8_SB_RKSt6vectorIlSaIlEERKSt8optionalIS8_ESK_bbENKUlvE3_clEvEUllE_St5arrayIPcLm2EELi4E23TrivialOffsetCalculatorILi1EjESR_NS0_6memory15LoadWithoutCastENSS_16StoreWithoutCastEEEviT_T0_T2_T3_T4_T5_)
        .other          _ZN2at6native27unrolled_elementwise_kernelIZZNS0_73_GLOBAL__N__c8866d80_35_SparseBinaryOpIntersectionKernel_cu_1520ed90_315342_sparse_binary_op_intersection_kernel_implINS2_18CUDAKernelLauncherENS2_36CUDAValueSelectionIntersectionKernelINS2_5MulOpEEElLl8EEEvRNS_6TensorERKS8_SB_RKSt6vectorIlSaIlEERKSt8optionalIS8_ESK_bbENKUlvE3_clEvEUllE_St5arrayIPcLm2EELi4E23TrivialOffsetCalculatorILi1EjESR_NS0_6memory15LoadWithoutCastENSS_16StoreWithoutCastEEEviT_T0_T2_T3_T4_T5_,@"STO_CUDA_ENTRY STV_DEFAULT"
_ZN2at6native27unrolled_elementwise_kernelIZZNS0_73_GLOBAL__N__c8866d80_35_SparseBinaryOpIntersectionKernel_cu_1520ed90_315342_sparse_binary_op_intersection_kernel_implINS2_18CUDAKernelLauncherENS2_36CUDAValueSelectionIntersectionKernelINS2_5MulOpEEElLl8EEEvRNS_6TensorERKS8_SB_RKSt6vectorIlSaIlEERKSt8optionalIS8_ESK_bbENKUlvE3_clEvEUllE_St5arrayIPcLm2EELi4E23TrivialOffsetCalculatorILi1EjESR_NS0_6memory15LoadWithoutCastENSS_16StoreWithoutCastEEEviT_T0_T2_T3_T4_T5_:
.text._ZN2at6native27unrolled_elementwise_kernelIZZNS0_73_GLOBAL__N__c8866d80_35_SparseBinaryOpIntersectionKernel_cu_1520ed90_315342_sparse_binary_op_intersection_kernel_implINS2_18CUDAKernelLauncherENS2_36CUDAValueSelectionIntersectionKernelINS2_5MulOpEEElLl8EEEvRNS_6TensorERKS8_SB_RKSt6vectorIlSaIlEERKSt8optionalIS8_ESK_bbENKUlvE3_clEvEUllE_St5arrayIPcLm2EELi4E23TrivialOffsetCalculatorILi1EjESR_NS0_6memory15LoadWithoutCastENSS_16StoreWithoutCastEEEviT_T0_T2_T3_T4_T5_:
        /* <DEDUP_REMOVED lines=136> */
.L_x_14923:
        /* <DEDUP_REMOVED lines=136> */
.L_x_14922:
        /* <DEDUP_REMOVED lines=73> */
.L_x_14924:
[----:B------:R-:W-:-:S04]  /*1590*/  ISETP.NE.U32.AND P1, PT, R26, RZ, PT ;  /* 0x000000ff1a00720c */ /* 0x000fc80003f25070 */
[----:B------:R-:W-:-:S13]  /*15a0*/  ISETP.NE.OR.EX P0, PT, R5, RZ, P0, P1 ;  /* 0x000000ff0500720c */ /* 0x000fda0000705710 */
[----:B------:R-:W-:Y:S05]  /*15b0*/  @!P0 BRA `(.L_x_14920) ;  /* 0x0000028000008947 */ /* 0x000fea0003800000 */
.L_x_14921:
        /* <DEDUP_REMOVED lines=40> */
.L_x_14920:
        /* <DEDUP_REMOVED lines=50> */
.L_x_14918:
[----:B0----5:R-:W-:-:S04]  /*1b60*/  LEA R6, P0, R8, c[0x0][0x168], 0x3 ;  /* 0x00005a0008067a11 */ /* 0x021fc800078018ff */
[----:B------:R-:W-:-:S06]  /*1b70*/  LEA.HI.X R7, R8, c[0x0][0x16c], R9, 0x3, P0 ;  /* 0x00005b0008077a11 */ /* 0x000fcc00000f1c09 */
[----:B------:R-:W5:Y:S03]  /*1b80*/  LDG.E.64 R6, [R6.64] ;  /* 0x0000000a06067981 */ /* 0x000f66000c1e1b00 */
.L_x_14919:
        /* <DEDUP_REMOVED lines=16> */
.L_x_14926:
        /* <DEDUP_REMOVED lines=23> */
.L_x_14925:
        /* <DEDUP_REMOVED lines=18> */
.L_x_14928:
        /* <DEDUP_REMOVED lines=23> */
.L_x_14927:
        /* <DEDUP_REMOVED lines=14> */
.L_x_14917:
[----:B------:R-:W-:Y:S05]  /*2170*/  BSYNC B0 ;  /* 0x0000000000007941 */ /* 0x000fea0003800000 */
.L_x_14916:
        /* <DEDUP_REMOVED lines=50> */
.L_x_14936:
        /* <DEDUP_REMOVED lines=136> */
.L_x_14935:
        /* <DEDUP_REMOVED lines=73> */
.L_x_14937:
[----:B------:R-:W-:-:S04]  /*31b0*/  ISETP.NE.U32.AND P1, PT, R6, RZ, PT ;  /* 0x000000ff0600720c */ /* 0x000fc80003f25070 */
[----:B------:R-:W-:-:S13]  /*31c0*/  ISETP.NE.OR.EX P0, PT, R26, RZ, P0, P1 ;  /* 0x000000ff1a00720c */ /* 0x000fda0000705710 */
[----:B------:R-:W-:Y:S05]  /*31d0*/  @!P0 BRA `(.L_x_14933) ;  /* 0x0000028000008947 */ /* 0x000fea0003800000 */
.L_x_14934:
        /* <DEDUP_REMOVED lines=40> */
.L_x_14933:
        /* <DEDUP_REMOVED lines=45> */
.L_x_14931:
[----:B-----5:R-:W-:-:S04]  /*3730*/  LEA R8, P0, R14, c[0x0][0x168], 0x3 ;  /* 0x00005a000e087a11 */ /* 0x020fc800078018ff */
[----:B------:R-:W-:-:S06]  /*3740*/  LEA.HI.X R9, R14, c[0x0][0x16c], R15, 0x3, P0 ;  /* 0x00005b000e097a11 */ /* 0x000fcc00000f1c0f */
[----:B------:R-:W5:Y:S03]  /*3750*/  LD.E.64 R8, [R8.64] ;  /* 0x0000000a08087980 */ /* 0x000f66000c101b00 */
.L_x_14932:
        /* <DEDUP_REMOVED lines=19> */
.L_x_14939:
        /* <DEDUP_REMOVED lines=19> */
.L_x_14938:
[----:B------:R-:W-:Y:S01]  /*39c0*/  MOV R17, c[0x0][0x1d4] ;  /* 0x0000750000117a02 */ /* 0x000fe20000000f00 */
[----:B------:R-:W-:Y:S05]  /*39d0*/  @!P0 BRA `(.L_x_14940) ;  /* 0x0000016000008947 */ /* 0x000fea0003800000 */
[----:B------:R-:W-:Y:S01]  /*39e0*/  BSSY B1, `(.L_x_14940) ;  /* 0x0000015000017945 */ /* 0x000fe20003800000 */
[----:B------:R-:W-:Y:S02]  /*39f0*/  IMAD.MOV.U32 R19, RZ, RZ, c[0x0][0x1d0] ;  /* 0x00007400ff137624 */ /* 0x000fe400078e00ff */
[----:B------:R-:W-:Y:S02]  /*3a00*/  IMAD.MOV.U32 R17, RZ, RZ, c[0x0][0x1d4] ;  /* 0x00007500ff117624 */ /* 0x000fe400078e00ff */
.L_x_14941:
        /* <DEDUP_REMOVED lines=19> */
.L_x_14940:
        /* <DEDUP_REMOVED lines=14> */
.L_x_14930:
[----:B------:R-:W-:Y:S05]  /*3c20*/  BSYNC B0 ;  /* 0x0000000000007941 */ /* 0x000fea0003800000 */
.L_x_14929:
        /* <DEDUP_REMOVED lines=49> */
.L_x_14949:
        /* <DEDUP_REMOVED lines=137> */
.L_x_14948:
        /* <DEDUP_REMOVED lines=74> */
.L_x_14950:
[----:B------:R-:W-:-:S04]  /*4c70*/  ISETP.NE.U32.AND P1, PT, R24, RZ, PT ;  /* 0x000000ff1800720c */ /* 0x000fc80003f25070 */
[----:B------:R-:W-:-:S13]  /*4c80*/  ISETP.NE.OR.EX P0, PT, R25, RZ, P0, P1 ;  /* 0x000000ff1900720c */ /* 0x000fda0000705710 */
[----:B------:R-:W-:Y:S05]  /*4c90*/  @!P0 BRA `(.L_x_14946) ;  /* 0x0000029000008947 */ /* 0x000fea0003800000 */
.L_x_14947:
        /* <DEDUP_REMOVED lines=41> */
.L_x_14946:
        /* <DEDUP_REMOVED lines=45> */
.L_x_14944:
[----:B-----5:R-:W-:-:S04]  /*5200*/  LEA R22, P0, R12, c[0x0][0x168], 0x3 ;  /* 0x00005a000c167a11 */ /* 0x020fc800078018ff */
[----:B------:R-:W-:-:S06]  /*5210*/  LEA.HI.X R23, R12, c[0x0][0x16c], R13, 0x3, P0 ;  /* 0x00005b000c177a11 */ /* 0x000fcc00000f1c0d */
[----:B------:R-:W5:Y:S03]  /*5220*/  LD.E.64 R22, [R22.64] ;  /* 0x0000000a16167980 */ /* 0x000f66000c101b00 */
.L_x_14945:
        /* <DEDUP_REMOVED lines=20> */
.L_x_14952:
        /* <DEDUP_REMOVED lines=19> */
.L_x_14951:
[----:B------:R-:W-:Y:S05]  /*54a0*/  @!P0 BRA `(.L_x_14953) ;  /* 0x0000016000008947 */ /* 0x000fea0003800000 */
[----:B------:R-:W-:Y:S01]  /*54b0*/  BSSY B1, `(.L_x_14953) ;  /* 0x0000015000017945 */ /* 0x000fe20003800000 */
[----:B------:R-:W-:Y:S02]  /*54c0*/  IMAD.MOV.U32 R15, RZ, RZ, c[0x0][0x1d0] ;  /* 0x00007400ff0f7624 */ /* 0x000fe400078e00ff */
[----:B------:R-:W-:Y:S02]  /*54d0*/  IMAD.MOV.U32 R13, RZ, RZ, c[0x0][0x1d4] ;  /* 0x00007500ff0d7624 */ /* 0x000fe400078e00ff */
.L_x_14954:
        /* <DEDUP_REMOVED lines=19> */
.L_x_14953:
        /* <DEDUP_REMOVED lines=14> */
.L_x_14943:
[----:B------:R-:W-:Y:S05]  /*56f0*/  BSYNC B0 ;  /* 0x0000000000007941 */ /* 0x000fea0003800000 */
.L_x_14942:
        /* <DEDUP_REMOVED lines=49> */
.L_x_14962:
        /* <DEDUP_REMOVED lines=137> */
.L_x_14961:
        /* <DEDUP_REMOVED lines=74> */
.L_x_14963:
[----:B------:R-:W-:-:S04]  /*6740*/  ISETP.NE.U32.AND P1, PT, R27, RZ, PT ;  /* 0x000000ff1b00720c */ /* 0x000fc80003f25070 */
[----:B------:R-:W-:-:S13]  /*6750*/  ISETP.NE.OR.EX P0, PT, R4, RZ, P0, P1 ;  /* 0x000000ff0400720c */ /* 0x000fda0000705710 */
[----:B------:R-:W-:Y:S05]  /*6760*/  @!P0 BRA `(.L_x_14959) ;  /* 0x0000028000008947 */ /* 0x000fea0003800000 */
.L_x_14960:
        /* <DEDUP_REMOVED lines=40> */
.L_x_14959:
        /* <DEDUP_REMOVED lines=45> */
.L_x_14957:
[----:B-----5:R-:W-:-:S04]  /*6cc0*/  LEA R20, P0, R10, c[0x0][0x168], 0x3 ;  /* 0x00005a000a147a11 */ /* 0x020fc800078018ff */
[----:B------:R-:W-:-:S06]  /*6cd0*/  LEA.HI.X R21, R10, c[0x0][0x16c], R11, 0x3, P0 ;  /* 0x00005b000a157a11 */ /* 0x000fcc00000f1c0b */
[----:B------:R-:W5:Y:S03]  /*6ce0*/  LD.E.64 R20, [R20.64] ;  /* 0x0000000a14147980 */ /* 0x000f66000c101b00 */
.L_x_14958:
        /* <DEDUP_REMOVED lines=20> */
.L_x_14965:
        /* <DEDUP_REMOVED lines=19> */
.L_x_14964:
[----:B------:R-:W-:Y:S05]  /*6f60*/  @!P0 BRA `(.L_x_14966) ;  /* 0x0000016000008947 */ /* 0x000fea0003800000 */
[----:B------:R-:W-:Y:S01]  /*6f70*/  BSSY B1, `(.L_x_14966) ;  /* 0x0000015000017945 */ /* 0x000fe20003800000 */
[----:B------:R-:W-:Y:S02]  /*6f80*/  IMAD.MOV.U32 R11, RZ, RZ, c[0x0][0x1d0] ;  /* 0x00007400ff0b7624 */ /* 0x000fe400078e00ff */
[----:B------:R-:W-:Y:S02]  /*6f90*/  IMAD.MOV.U32 R7, RZ, RZ, c[0x0][0x1d4] ;  /* 0x00007500ff077624 */ /* 0x000fe400078e00ff */
.L_x_14967:
        /* <DEDUP_REMOVED lines=19> */
.L_x_14966:
        /* <DEDUP_REMOVED lines=14> */
.L_x_14956:
[----:B------:R-:W-:Y:S05]  /*71b0*/  BSYNC B0 ;  /* 0x0000000000007941 */ /* 0x000fea0003800000 */
.L_x_14955:
        /* <DEDUP_REMOVED lines=24> */
.L_x_14969:
[----:B0-----:R-:W-:Y:S05]  /*7340*/  BSYNC B0 ;  /* 0x0000000000007941 */ /* 0x001fea0003800000 */
.L_x_14968:
[----:B------:R-:W-:-:S13]  /*7350*/  ISETP.GE.AND P0, PT, R0, R9, PT ;  /* 0x000000090000720c */ /* 0x000fda0003f06270 */
[----:B------:R-:W-:Y:S05]  /*7360*/  @P0 EXIT ;  /* 0x000000000000094d */ /* 0x000fea0003800000 */
[----:B------:R-:W-:Y:S02]  /*7370*/  IMAD R2, R7, 0x200, R0 ;  /* 0x0000020007027824 */ /* 0x000fe400078e0200 */
[----:B------:R-:W-:-:S04]  /*7380*/  IMAD.MOV.U32 R3, RZ, RZ, 0x8 ;  /* 0x00000008ff037424 */ /* 0x000fc800078e00ff */
[----:B------:R-:W-:-:S05]  /*7390*/  IMAD.WIDE.U32 R2, R2, R3, c[0x0][0x1f8] ;  /* 0x00007e0002027625 */ /* 0x000fca00078e0003 */
[----:B------:R-:W-:Y:S01]  /*73a0*/  STG.E.64 [R2.64], RZ ;  /* 0x000000ff02007986 */ /* 0x000fe2000c101b0a */
[----:B------:R-:W-:Y:S05]  /*73b0*/  EXIT ;  /* 0x000000000000794d */ /* 0x000fea0003800000 */
.L_x_14970:
        /* <DEDUP_REMOVED lines=12> */
.L_x_16343:


//--------------------- .text._ZN2at6native29vectorized_elementwise_kernelILi2EZZNS0_73_GLOBAL__N__c8866d80_35_SparseBinaryOpIntersectionKernel_cu_1520ed90_315342_sparse_binary_op_intersection_kernel_implINS2_18CUDAKernelLauncherENS2_36CUDAValueSelectionIntersectionKernelINS2_5MulOpEEElLl8EEEvRNS_6TensorERKS8_SB_RKSt6vectorIlSaIlEERKSt8optionalIS8_ESK_bbENKUlvE3_clEvEUllE_St5arrayIPcLm2EEEEviT0_T1_ --------------------------
	.section	.text._ZN2at6native29vectorized_elementwise_kernelILi2EZZNS0_73_GLOBAL__N__c8866d80_35_SparseBinaryOpIntersectionKernel_cu_1520ed90_315342_sparse_binary_op_intersection_kernel_implINS2_18CUDAKernelLauncherENS2_36CUDAValueSelectionIntersectionKernelINS2_5MulOpEEElLl8EEEvRNS_6TensorERKS8_SB_RKSt6vectorIlSaIlEERKSt8optionalIS8_ESK_bbENKUlvE3_clEvEUllE_St5arrayIPcLm2EEEEviT0_T1_,"ax",@progbits
	.sectioninfo	@"SHI_REGISTERS=40"
	.align	128
        .global         _ZN2at6native29vectorized_elementwise_kernelILi2EZZNS0_73_GLOBAL__N__c8866d80_35_SparseBinaryOpIntersectionKernel_cu_1520ed90_315342_sparse_binary_op_intersection_kernel_implINS2_18CUDAKernelLauncherENS2_36CUDAValueSelectionIntersectionKernelINS2_5MulOpEEElLl8EEEvRNS_6TensorERKS8_SB_RKSt6vectorIlSaIlEERKSt8optionalIS8_ESK_bbENKUlvE3_clEvEUllE_St5arrayIPcLm2EEEEviT0_T1_
        .type           _ZN2at6native29vectorized_elementwise_kernelILi2EZZNS0_73_GLOBAL__N__c8866d80_35_SparseBinaryOpIntersectionKernel_cu_1520ed90_315342_sparse_binary_op_intersection_kernel_implINS2_18CUDAKernelLauncherENS2_36CUDAValueSelectionIntersectionKernelINS2_5MulOpEEElLl8EEEvRNS_6TensorERKS8_SB_RKSt6vectorIlSaIlEERKSt8optionalIS8_ESK_bbENKUlvE3_clEvEUllE_St5arrayIPcLm2EEEEviT0_T1_,@function
        .size           _ZN2at6native29vectorized_elementwise_kernelILi2EZZNS0_73_GLOBAL__N__c8866d80_35_SparseBinaryOpIntersectionKernel_cu_1520ed90_315342_sparse_binary_op_intersection_kernel_implINS2_18CUDAKernelLauncherENS2_36CUDAValueSelectionIntersectionKernelINS2_5MulOpEEElLl8EEEvRNS_6TensorERKS8_SB_RKSt6vectorIlSaIlEERKSt8optionalIS8_ESK_bbENKUlvE3_clEvEUllE_St5arrayIPcLm2EEEEviT0_T1_,(.L_x_16344 - _ZN2at6native29vectorized_elementwise_kernelILi2EZZNS0_73_GLOBAL__N__c8866d80_35_SparseBinaryOpIntersectionKernel_cu_1520ed90_315342_sparse_binary_op_intersection_kernel_implINS2_18CUDAKernelLauncherENS2_36CUDAValueSelectionIntersectionKernelINS2_5MulOpEEElLl8EEEvRNS_6TensorERKS8_SB_RKSt6vectorIlSaIlEERKSt8optionalIS8_ESK_bbENKUlvE3_clEvEUllE_St5arrayIPcLm2EEEEviT0_T1_)
        .other          _ZN2at6native29vectorized_elementwise_kernelILi2EZZNS0_73_GLOBAL__N__c8866d80_35_SparseBinaryOpIntersectionKernel_cu_1520ed90_315342_sparse_binary_op_intersection_kernel_implINS2_18CUDAKernelLauncherENS2_36CUDAValueSelectionIntersectionKernelINS2_5MulOpEEElLl8EEEvRNS_6TensorERKS8_SB_RKSt6vectorIlSaIlEERKSt8optionalIS8_ESK_bbENKUlvE3_clEvEUllE_St5arrayIPcLm2EEEEviT0_T1_,@"STO_CUDA_ENTRY STV_DEFAULT"
_ZN2at6native29vectorized_elementwise_kernelILi2EZZNS0_73_GLOBAL__N__c8866d80_35_SparseBinaryOpIntersectionKernel_cu_1520ed90_315342_sparse_binary_op_intersection_kernel_implINS2_18CUDAKernelLauncherENS2_36CUDAValueSelectionIntersectionKernelINS2_5MulOpEEElLl8EEEvRNS_6TensorERKS8_SB_RKSt6vectorIlSaIlEERKSt8optionalIS8_ESK_bbENKUlvE3_clEvEUllE_St5arrayIPcLm2EEEEviT0_T1_:
.text._ZN2at6native29vectorized_elementwise_kernelILi2EZZNS0_73_GLOBAL__N__c8866d80_35_SparseBinaryOpIntersectionKernel_cu_1520ed90_315342_sparse_binary_op_intersection_kernel_implINS2_18CUDAKernelLauncherENS2_36CUDAValueSelectionIntersectionKernelINS2_5MulOpEEElLl8EEEvRNS_6TensorERKS8_SB_RKSt6vectorIlSaIlEERKSt8optionalIS8_ESK_bbENKUlvE3_clEvEUllE_St5arrayIPcLm2EEEEviT0_T1_:
        /* <DEDUP_REMOVED lines=124> */
.L_x_14977:
        /* <DEDUP_REMOVED lines=139> */
.L_x_14976:
        /* <DEDUP_REMOVED lines=76> */
.L_x_14978:
[----:B------:R-:W-:-:S04]  /*1530*/  ISETP.NE.U32.AND P1, PT, RZ, UR5, PT ;  /* 0x00000005ff007c0c */ /* 0x000fc8000bf25070 */
[----:B------:R-:W-:-:S13]  /*1540*/  ISETP.NE.OR.EX P0, PT, RZ, UR8, P0, P1 ;  /* 0x00000008ff007c0c */ /* 0x000fda0008705710 */
[----:B------:R-:W-:Y:S05]  /*1550*/  @!P0 BRA `(.L_x_14974) ;  /* 0x0000029000008947 */ /* 0x000fea0003800000 */
.L_x_14975:
        /* <DEDUP_REMOVED lines=41> */
.L_x_14974:
        /* <DEDUP_REMOVED lines=49> */
.L_x_14972:
[----:B-----5:R-:W-:-:S04]  /*1b00*/  LEA R24, P0, R4, c[0x0][0x168], 0x3 ;  /* 0x00005a0004187a11 */ /* 0x020fc800078018ff */
[----:B------:R-:W-:-:S06]  /*1b10*/  LEA.HI.X R25, R4, c[0x0][0x16c], R5, 0x3, P0 ;  /* 0x00005b0004197a11 */ /* 0x000fcc00000f1c05 */
[----:B------:R-:W5:Y:S03]  /*1b20*/  LDG.E.64 R24, [R24.64] ;  /* 0x0000000a18187981 */ /* 0x000f66000c1e1b00 */
.L_x_14973:
        /* <DEDUP_REMOVED lines=20> */
.L_x_14980:
        /* <DEDUP_REMOVED lines=23> */
.L_x_14979:
        /* <DEDUP_REMOVED lines=8> */
.L_x_14982:
        /* <DEDUP_REMOVED lines=23> */
.L_x_14981:
        /* <DEDUP_REMOVED lines=60> */
.L_x_14988:
        /* <DEDUP_REMOVED lines=137> */
.L_x_14987:
        /* <DEDUP_REMOVED lines=74> */
.L_x_14989:
[----:B------:R-:W-:-:S04]  /*30c0*/  ISETP.NE.U32.AND P3, PT, RZ, UR5, PT ;  /* 0x00000005ff007c0c */ /* 0x000fc8000bf65070 */
[----:B------:R-:W-:-:S13]  /*30d0*/  ISETP.NE.OR.EX P0, PT, RZ, UR8, P0, P3 ;  /* 0x00000008ff007c0c */ /* 0x000fda0008705730 */
[----:B------:R-:W-:Y:S05]  /*30e0*/  @!P0 BRA `(.L_x_14985) ;  /* 0x0000028000008947 */ /* 0x000fea0003800000 */
.L_x_14986:
        /* <DEDUP_REMOVED lines=40> */
.L_x_14985:
        /* <DEDUP_REMOVED lines=49> */
.L_x_14983:
[----:B0-----:R-:W-:-:S04]  /*3680*/  LEA R22, P0, R6, c[0x0][0x168], 0x3 ;  /* 0x00005a0006167a11 */ /* 0x001fc800078018ff */
[----:B------:R-:W-:-:S06]  /*3690*/  LEA.HI.X R23, R6, c[0x0][0x16c], R7, 0x3, P0 ;  /* 0x00005b0006177a11 */ /* 0x000fcc00000f1c07 */
[----:B------:R-:W5:Y:S03]  /*36a0*/  LD.E.64 R22, [R22.64] ;  /* 0x0000000a16167980 */ /* 0x000f66000c101b00 */
.L_x_14984:
        /* <DEDUP_REMOVED lines=12> */
.L_x_14991:
        /* <DEDUP_REMOVED lines=19> */
.L_x_14990:
[----:B------:R-:W-:Y:S05]  /*38a0*/  @!P1 BRA `(.L_x_14992) ;  /* 0x0000018000009947 */ /* 0x000fea0003800000 */
[----:B------:R-:W-:Y:S01]  /*38b0*/  BSSY B0, `(.L_x_14992) ;  /* 0x0000017000007945 */ /* 0x000fe20003800000 */
[----:B------:R-:W-:Y:S01]  /*38c0*/  IMAD.MOV.U32 R31, RZ, RZ, R3 ;  /* 0x000000ffff1f7224 */ /* 0x000fe200078e0003 */
[----:B------:R-:W-:Y:S01]  /*38d0*/  MOV R30, R4 ;  /* 0x00000004001e7202 */ /* 0x000fe20000000f00 */
[----:B------:R-:W-:Y:S02]  /*38e0*/  IMAD.MOV.U32 R26, RZ, RZ, c[0x0][0x1d0] ;  /* 0x00007400ff1a7624 */ /* 0x000fe400078e00ff */
[----:B------:R-:W-:Y:S02]  /*38f0*/  IMAD.MOV.U32 R5, RZ, RZ, c[0x0][0x1d4] ;  /* 0x00007500ff057624 */ /* 0x000fe400078e00ff */
.L_x_14993:
        /* <DEDUP_REMOVED lines=19> */
.L_x_14992:
        /* <DEDUP_REMOVED lines=60> */
.L_x_14999:
        /* <DEDUP_REMOVED lines=137> */
.L_x_14998:
        /* <DEDUP_REMOVED lines=74> */
.L_x_15000:
[----:B------:R-:W-:-:S04]  /*4b20*/  ISETP.NE.U32.AND P3, PT, RZ, UR5, PT ;  /* 0x00000005ff007c0c */ /* 0x000fc8000bf65070 */
[----:B------:R-:W-:-:S13]  /*4b30*/  ISETP.NE.OR.EX P0, PT, RZ, UR8, P0, P3 ;  /* 0x00000008ff007c0c */ /* 0x000fda0008705730 */
[----:B------:R-:W-:Y:S05]  /*4b40*/  @!P0 BRA `(.L_x_14996) ;  /* 0x000002a000008947 */ /* 0x000fea0003800000 */
.L_x_14997:
        /* <DEDUP_REMOVED lines=42> */
.L_x_14996:
        /* <DEDUP_REMOVED lines=49> */
.L_x_14994:
[----:B0-----:R-:W-:-:S04]  /*5100*/  LEA R20, P0, R16, c[0x0][0x168], 0x3 ;  /* 0x00005a0010147a11 */ /* 0x001fc800078018ff */
[----:B------:R-:W-:-:S06]  /*5110*/  LEA.HI.X R21, R16, c[0x0][0x16c], R17, 0x3, P0 ;  /* 0x00005b0010157a11 */ /* 0x000fcc00000f1c11 */
[----:B------:R-:W5:Y:S03]  /*5120*/  LD.E.64 R20, [R20.64] ;  /* 0x0000000a14147980 */ /* 0x000f66000c101b00 */
.L_x_14995:
        /* <DEDUP_REMOVED lines=12> */
.L_x_15002:
        /* <DEDUP_REMOVED lines=19> */
.L_x_15001:
[----:B------:R-:W-:Y:S05]  /*5320*/  @!P1 BRA `(.L_x_15003) ;  /* 0x0000018000009947 */ /* 0x000fea0003800000 */
[----:B------:R-:W-:Y:S01]  /*5330*/  BSSY B0, `(.L_x_15003) ;  /* 0x0000017000007945 */ /* 0x000fe20003800000 */
[----:B------:R-:W-:Y:S01]  /*5340*/  IMAD.MOV.U32 R29, RZ, RZ, R3 ;  /* 0x000000ffff1d7224 */ /* 0x000fe200078e0003 */
[----:B------:R-:W-:Y:S01]  /*5350*/  MOV R5, c[0x0][0x1d4] ;  /* 0x0000750000057a02 */ /* 0x000fe20000000f00 */
[----:B------:R-:W-:Y:S02]  /*5360*/  IMAD.MOV.U32 R28, RZ, RZ, R4 ;  /* 0x000000ffff1c7224 */ /* 0x000fe400078e0004 */
[----:B------:R-:W-:-:S03]  /*5370*/  IMAD.MOV.U32 R24, RZ, RZ, c[0x0][0x1d0] ;  /* 0x00007400ff187624 */ /* 0x000fc600078e00ff */
.L_x_15004:
        /* <DEDUP_REMOVED lines=19> */
.L_x_15003:
        /* <DEDUP_REMOVED lines=60> */
.L_x_15010:
        /* <DEDUP_REMOVED lines=137> */
.L_x_15009:
        /* <DEDUP_REMOVED lines=74> */
.L_x_15011:
[----:B------:R-:W-:-:S04]  /*65a0*/  ISETP.NE.U32.AND P3, PT, RZ, UR5, PT ;  /* 0x00000005ff007c0c */ /* 0x000fc8000bf65070 */
[----:B------:R-:W-:-:S13]  /*65b0*/  ISETP.NE.OR.EX P0, PT, RZ, UR8, P0, P3 ;  /* 0x00000008ff007c0c */ /* 0x000fda0008705730 */
[----:B------:R-:W-:Y:S05]  /*65c0*/  @!P0 BRA `(.L_x_15007) ;  /* 0x0000028000008947 */ /* 0x000fea0003800000 */
.L_x_15008:
        /* <DEDUP_REMOVED lines=40> */
.L_x_15007:
        /* <DEDUP_REMOVED lines=49> */
.L_x_15005:
[----:B0-----:R-:W-:-:S04]  /*6b60*/  LEA R16, P0, R18, c[0x0][0x168], 0x3 ;  /* 0x00005a0012107a11 */ /* 0x001fc800078018ff */
[----:B------:R-:W-:-:S06]  /*6b70*/  LEA.HI.X R17, R18, c[0x0][0x16c], R19, 0x3, P0 ;  /* 0x00005b0012117a11 */ /* 0x000fcc00000f1c13 */
[----:B------:R-:W5:Y:S03]  /*6b80*/  LD.E.64 R16, [R16.64] ;  /* 0x0000000a10107980 */ /* 0x000f66000c101b00 */
.L_x_15006:
        /* <DEDUP_REMOVED lines=12> */
.L_x_15013:
        /* <DEDUP_REMOVED lines=19> */
.L_x_15012:
[----:B------:R-:W-:Y:S05]  /*6d80*/  @!P1 BRA `(.L_x_15014) ;  /* 0x0000018000009947 */ /* 0x000fea0003800000 */
[----:B------:R-:W-:Y:S01]  /*6d90*/  BSSY B0, `(.L_x_15014) ;  /* 0x0000017000007945 */ /* 0x000fe20003800000 */
[----:B------:R-:W-:Y:S01]  /*6da0*/  IMAD.MOV.U32 R27, RZ, RZ, R3 ;  /* 0x000000ffff1b7224 */ /* 0x000fe200078e0003 */
[----:B------:R-:W-:Y:S01]  /*6db0*/  MOV R5, c[0x0][0x1d4] ;  /* 0x0000750000057a02 */ /* 0x000fe20000000f00 */
[----:B------:R-:W-:Y:S02]  /*6dc0*/  IMAD.MOV.U32 R26, RZ, RZ, R4 ;  /* 0x000000ffff1a7224 */ /* 0x000fe400078e0004 */
[----:B------:R-:W-:-:S03]  /*6dd0*/  IMAD.MOV.U32 R22, RZ, RZ, c[0x0][0x1d0] ;  /* 0x00007400ff167624 */ /* 0x000fc600078e00ff */
.L_x_15015:
        /* <DEDUP_REMOVED lines=19> */
.L_x_15014:
        /* <DEDUP_REMOVED lines=57> */
.L_x_15021:
        /* <DEDUP_REMOVED lines=138> */
.L_x_15020:
        /* <DEDUP_REMOVED lines=73> */
.L_x_15022:
[----:B------:R-:W-:-:S04]  /*7fd0*/  ISETP.NE.U32.AND P3, PT, R32, RZ, PT ;  /* 0x000000ff2000720c */ /* 0x000fc80003f65070 */
[----:B------:R-:W-:-:S13]  /*7fe0*/  ISETP.NE.OR.EX P0, PT, R7, RZ, P0, P3 ;  /* 0x000000ff0700720c */ /* 0x000fda0000705730 */
[----:B------:R-:W-:Y:S05]  /*7ff0*/  @!P0 BRA `(.L_x_15018) ;  /* 0x0000028000008947 */ /* 0x000fea0003800000 */
.L_x_15019:
        /* <DEDUP_REMOVED lines=40> */
.L_x_15018:
        /* <DEDUP_REMOVED lines=47> */
.L_x_15016:
[----:B0-----:R-:W-:-:S04]  /*8570*/  LEA R16, P0, R8, c[0x0][0x168], 0x3 ;  /* 0x00005a0008107a11 */ /* 0x001fc800078018ff */
[----:B------:R-:W-:-:S06]  /*8580*/  LEA.HI.X R17, R8, c[0x0][0x16c], R9, 0x3, P0 ;  /* 0x00005b0008117a11 */ /* 0x000fcc00000f1c09 */
[----:B------:R-:W5:Y:S03]  /*8590*/  LD.E.64 R16, [R16.64] ;  /* 0x0000000a10107980 */ /* 0x000f66000c101b00 */
.L_x_15017:
        /* <DEDUP_REMOVED lines=12> */
.L_x_15024:
        /* <DEDUP_REMOVED lines=19> */
.L_x_15023:
[----:B------:R-:W-:Y:S05]  /*8790*/  @!P1 BRA `(.L_x_15025) ;  /* 0x0000018000009947 */ /* 0x000fea0003800000 */
[----:B------:R-:W-:Y:S01]  /*87a0*/  BSSY B0, `(.L_x_15025) ;  /* 0x0000017000007945 */ /* 0x000fe20003800000 */
[----:B------:R-:W-:Y:S01]  /*87b0*/  MOV R23, R3 ;  /* 0x0000000300177202 */ /* 0x000fe20000000f00 */
[----:B------:R-:W-:Y:S02]  /*87c0*/  IMAD.MOV.U32 R24, RZ, RZ, R4 ;  /* 0x000000ffff187224 */ /* 0x000fe400078e0004 */
[----:B------:R-:W-:Y:S02]  /*87d0*/  IMAD.MOV.U32 R25, RZ, RZ, c[0x0][0x1d0] ;  /* 0x00007400ff197624 */ /* 0x000fe400078e00ff */
[----:B------:R-:W-:Y:S02]  /*87e0*/  IMAD.MOV.U32 R5, RZ, RZ, c[0x0][0x1d4] ;  /* 0x00007500ff057624 */ /* 0x000fe400078e00ff */
.L_x_15026:
        /* <DEDUP_REMOVED lines=19> */
.L_x_15025:
        /* <DEDUP_REMOVED lines=57> */
.L_x_15032:
        /* <DEDUP_REMOVED lines=136> */
.L_x_15031:
        /* <DEDUP_REMOVED lines=73> */
.L_x_15033:
[----:B------:R-:W-:-:S04]  /*99c0*/  ISETP.NE.U32.AND P3, PT, R32, RZ, PT ;  /* 0x000000ff2000720c */ /* 0x000fc80003f65070 */
[----:B------:R-:W-:-:S13]  /*99d0*/  ISETP.NE.OR.EX P0, PT, R7, RZ, P0, P3 ;  /* 0x000000ff0700720c */ /* 0x000fda0000705730 */
[----:B------:R-:W-:Y:S05]  /*99e0*/  @!P0 BRA `(.L_x_15029) ;  /* 0x0000028000008947 */ /* 0x000fea0003800000 */
.L_x_15030:
        /* <DEDUP_REMOVED lines=40> */
.L_x_15029:
        /* <DEDUP_REMOVED lines=47> */
.L_x_15027:
[----:B0-----:R-:W-:-:S04]  /*9f60*/  LEA R16, P0, R10, c[0x0][0x168], 0x3 ;  /* 0x00005a000a107a11 */ /* 0x001fc800078018ff */
[----:B------:R-:W-:-:S06]  /*9f70*/  LEA.HI.X R17, R10, c[0x0][0x16c], R11, 0x3, P0 ;  /* 0x00005b000a117a11 */ /* 0x000fcc00000f1c0b */
[----:B------:R-:W5:Y:S03]  /*9f80*/  LD.E.64 R16, [R16.64] ;  /* 0x0000000a10107980 */ /* 0x000f66000c101b00 */
.L_x_15028:
        /* <DEDUP_REMOVED lines=12> */
.L_x_15035:
        /* <DEDUP_REMOVED lines=19> */
.L_x_15034:
[----:B------:R-:W-:Y:S05]  /*a180*/  @!P1 BRA `(.L_x_15036) ;  /* 0x0000018000009947 */ /* 0x000fea0003800000 */
[----:B------:R-:W-:Y:S01]  /*a190*/  BSSY B0, `(.L_x_15036) ;  /* 0x0000017000007945 */ /* 0x000fe20003800000 */
[----:B------:R-:W-:Y:S01]  /*a1a0*/  IMAD.MOV.U32 R22, RZ, RZ, R3 ;  /* 0x000000ffff167224 */ /* 0x000fe200078e0003 */
[----:B------:R-:W-:Y:S01]  /*a1b0*/  MOV R5, c[0x0][0x1d4] ;  /* 0x0000750000057a02 */ /* 0x000fe20000000f00 */
[----:B------:R-:W-:Y:S02]  /*a1c0*/  IMAD.MOV.U32 R24, RZ, RZ, R4 ;  /* 0x000000ffff187224 */ /* 0x000fe400078e0004 */
[----:B------:R-:W-:-:S03]  /*a1d0*/  IMAD.MOV.U32 R25, RZ, RZ, c[0x0][0x1d0] ;  /* 0x00007400ff197624 */ /* 0x000fc600078e00ff */
.L_x_15037:
        /* <DEDUP_REMOVED lines=19> */
.L_x_15036:
        /* <DEDUP_REMOVED lines=57> */
.L_x_15043:
        /* <DEDUP_REMOVED lines=141> */
.L_x_15042:
        /* <DEDUP_REMOVED lines=73> */
.L_x_15044:
[----:B------:R-:W-:-:S04]  /*b400*/  ISETP.NE.U32.AND P3, PT, R7, RZ, PT ;  /* 0x000000ff0700720c */ /* 0x000fc80003f65070 */
[----:B------:R-:W-:-:S13]  /*b410*/  ISETP.NE.OR.EX P0, PT, R5, RZ, P0, P3 ;  /* 0x000000ff0500720c */ /* 0x000fda0000705730 */
[----:B------:R-:W-:Y:S05]  /*b420*/  @!P0 BRA `(.L_x_15040) ;  /* 0x0000028000008947 */ /* 0x000fea0003800000 */
.L_x_15041:
        /* <DEDUP_REMOVED lines=40> */
.L_x_15040:
        /* <DEDUP_REMOVED lines=47> */
.L_x_15038:
[----:B------:R-:W-:-:S04]  /*b9a0*/  LEA R30, P0, R12, c[0x0][0x168], 0x3 ;  /* 0x00005a000c1e7a11 */ /* 0x000fc800078018ff */
[----:B------:R-:W-:-:S06]  /*b9b0*/  LEA.HI.X R31, R12, c[0x0][0x16c], R13, 0x3, P0 ;  /* 0x00005b000c1f7a11 */ /* 0x000fcc00000f1c0d */
[----:B------:R-:W5:Y:S03]  /*b9c0*/  LD.E.64 R30, [R30.64] ;  /* 0x0000000a1e1e7980 */ /* 0x000f66000c101b00 */
.L_x_15039:
        /* <DEDUP_REMOVED lines=12> */
.L_x_15046:
        /* <DEDUP_REMOVED lines=19> */
.L_x_15045:
[----:B------:R-:W-:Y:S05]  /*bbc0*/  @!P1 BRA `(.L_x_15047) ;  /* 0x0000018000009947 */ /* 0x000fea0003800000 */
[----:B------:R-:W-:Y:S01]  /*bbd0*/  BSSY B0, `(.L_x_15047) ;  /* 0x0000017000007945 */ /* 0x000fe20003800000 */
[----:B------:R-:W-:Y:S01]  /*bbe0*/  IMAD.MOV.U32 R13, RZ, RZ, R3 ;  /* 0x000000ffff0d7224 */ /* 0x000fe200078e0003 */
[----:B------:R-:W-:Y:S01]  /*bbf0*/  MOV R16, R4 ;  /* 0x0000000400107202 */ /* 0x000fe20000000f00 */
[----:B------:R-:W-:Y:S02]  /*bc00*/  IMAD.MOV.U32 R17, RZ, RZ, c[0x0][0x1d0] ;  /* 0x00007400ff117624 */ /* 0x000fe400078e00ff */
[----:B------:R-:W-:Y:S02]  /*bc10*/  IMAD.MOV.U32 R5, RZ, RZ, c[0x0][0x1d4] ;  /* 0x00007500ff057624 */ /* 0x000fe400078e00ff */
.L_x_15048:
        /* <DEDUP_REMOVED lines=19> */
.L_x_15047:
        /* <DEDUP_REMOVED lines=57> */
.L_x_15054:
        /* <DEDUP_REMOVED lines=137> */
.L_x_15053:
        /* <DEDUP_REMOVED lines=73> */
.L_x_15055:
[----:B------:R-:W-:-:S04]  /*ce00*/  ISETP.NE.U32.AND P2, PT, R33, RZ, PT ;  /* 0x000000ff2100720c */ /* 0x000fc80003f45070 */
[----:B------:R-:W-:-:S13]  /*ce10*/  ISETP.NE.OR.EX P0, PT, R7, RZ, P0, P2 ;  /* 0x000000ff0700720c */ /* 0x000fda0000705720 */
[----:B------:R-:W-:Y:S05]  /*ce20*/  @!P0 BRA `(.L_x_15051) ;  /* 0x0000028000008947 */ /* 0x000fea0003800000 */
.L_x_15052:
        /* <DEDUP_REMOVED lines=40> */
.L_x_15051:
        /* <DEDUP_REMOVED lines=47> */
.L_x_15049:
[----:B0-----:R-:W-:-:S04]  /*d3a0*/  LEA R12, P0, R14, c[0x0][0x168], 0x3 ;  /* 0x00005a000e0c7a11 */ /* 0x001fc800078018ff */
[----:B------:R-:W-:-:S06]  /*d3b0*/  LEA.HI.X R13, R14, c[0x0][0x16c], R15, 0x3, P0 ;  /* 0x00005b000e0d7a11 */ /* 0x000fcc00000f1c0f */
[----:B------:R-:W5:Y:S03]  /*d3c0*/  LD.E.64 R12, [R12.64] ;  /* 0x0000000a0c0c7980 */ /* 0x000f66000c101b00 */
.L_x_15050:
        /* <DEDUP_REMOVED lines=10> */
.L_x_15057:
        /* <DEDUP_REMOVED lines=19> */
.L_x_15056:
[----:B------:R-:W-:Y:S05]  /*d5a0*/  @!P1 BRA `(.L_x_15058) ;  /* 0x0000016000009947 */ /* 0x000fea0003800000 */
[----:B------:R-:W-:Y:S01]  /*d5b0*/  BSSY B0, `(.L_x_15058) ;  /* 0x0000015000007945 */ /* 0x000fe20003800000 */
[----:B------:R-:W-:Y:S01]  /*d5c0*/  MOV R19, c[0x0][0x1d0] ;  /* 0x0000740000137a02 */ /* 0x000fe20000000f00 */
[----:B------:R-:W-:Y:S02]  /*d5d0*/  IMAD.MOV.U32 R5, RZ, RZ, c[0x0][0x1d4] ;  /* 0x00007500ff057624 */ /* 0x000fe400078e00ff */
.L_x_15059:
        /* <DEDUP_REMOVED lines=19> */
.L_x_15058:
        /* <DEDUP_REMOVED lines=27> */
.L_x_14971:
        /* <DEDUP_REMOVED lines=164> */
.L_x_15067:
        /* <DEDUP_REMOVED lines=137> */
.L_x_15066:
        /* <DEDUP_REMOVED lines=74> */
.L_x_15068:
[----:B------:R-:W-:-:S04]  /*f030*/  ISETP.NE.U32.AND P2, PT, RZ, UR8, PT ;  /* 0x00000008ff007c0c */ /* 0x000fc8000bf45070 */
[----:B------:R-:W-:-:S13]  /*f040*/  ISETP.NE.OR.EX P0, PT, RZ, UR9, P0, P2 ;  /* 0x00000009ff007c0c */ /* 0x000fda0008705720 */
[----:B------:R-:W-:Y:S05]  /*f050*/  @!P0 BRA `(.L_x_15064) ;  /* 0x0000028000008947 */ /* 0x000fea0003800000 */
.L_x_15065:
        /* <DEDUP_REMOVED lines=40> */
.L_x_15064:
        /* <DEDUP_REMOVED lines=47> */
.L_x_15062:
[----:B-----5:R-:W-:-:S04]  /*f5d0*/  LEA R30, P0, R20, c[0x0][0x168], 0x3 ;  /* 0x00005a00141e7a11 */ /* 0x020fc800078018ff */
[----:B------:R-:W-:-:S06]  /*f5e0*/  LEA.HI.X R31, R20, c[0x0][0x16c], R21, 0x3, P0 ;  /* 0x00005b00141f7a11 */ /* 0x000fcc00000f1c15 */
[----:B------:R-:W5:Y:S03]  /*f5f0*/  LDG.E.64 R30, [R30.64] ;  /* 0x0000000a1e1e7981 */ /* 0x000f66000c1e1b00 */
.L_x_15063:
        /* <DEDUP_REMOVED lines=20> */
.L_x_15070:
        /* <DEDUP_REMOVED lines=23> */
.L_x_15069:
[----:B------:R-:W-:Y:S01]  /*f8b0*/  MOV R32, c[0x0][0x1d0] ;  /* 0x0000740000207a02 */ /* 0x000fe20000000f00 */
[----:B------:R-:W-:Y:S01]  /*f8c0*/  IMAD.MOV.U32 R29, RZ, RZ, c[0x0][0x1d4] ;  /* 0x00007500ff1d7624 */ /* 0x000fe200078e00ff */
[----:B------:R-:W-:Y:S05]  /*f8d0*/  @!P0 BRA `(.L_x_15071) ;  /* 0x000001a000008947 */ /* 0x000fea0003800000 */
[----:B------:R-:W-:Y:S01]  /*f8e0*/  BSSY B1, `(.L_x_15071) ;  /* 0x0000019000017945 */ /* 0x000fe20003800000 */
[----:B------:R-:W-:Y:S02]  /*f8f0*/  IMAD.MOV.U32 R32, RZ, RZ, c[0x0][0x1d0] ;  /* 0x00007400ff207624 */ /* 0x000fe400078e00ff */
[----:B------:R-:W-:Y:S02]  /*f900*/  IMAD.MOV.U32 R29, RZ, RZ, c[0x0][0x1d4] ;  /* 0x00007500ff1d7624 */ /* 0x000fe400078e00ff */
.L_x_15072:
        /* <DEDUP_REMOVED lines=23> */
.L_x_15071:
        /* <DEDUP_REMOVED lines=14> */
.L_x_15061:
[----:B------:R-:W-:Y:S05]  /*fb60*/  BSYNC B0 ;  /* 0x0000000000007941 */ /* 0x000fea0003800000 */
.L_x_15060:
        /* <DEDUP_REMOVED lines=53> */
.L_x_15080:
        /* <DEDUP_REMOVED lines=137> */
.L_x_15079:
        /* <DEDUP_REMOVED lines=74> */
.L_x_15081:
[----:B------:R-:W-:-:S04]  /*10bf0*/  ISETP.NE.U32.AND P2, PT, RZ, UR8, PT ;  /* 0x00000008ff007c0c */ /* 0x000fc8000bf45070 */
[----:B------:R-:W-:-:S13]  /*10c00*/  ISETP.NE.OR.EX P0, PT, RZ, UR9, P0, P2 ;  /* 0x00000009ff007c0c */ /* 0x000fda0008705720 */
[----:B------:R-:W-:Y:S05]  /*10c10*/  @!P0 BRA `(.L_x_15077) ;  /* 0x0000028000008947 */ /* 0x000fea0003800000 */
.L_x_15078:
        /* <DEDUP_REMOVED lines=40> */
.L_x_15077:
        /* <DEDUP_REMOVED lines=47> */
.L_x_15075:
[----:B0----5:R-:W-:-:S04]  /*11190*/  LEA R20, P0, R18, c[0x0][0x168], 0x3 ;  /* 0x00005a0012147a11 */ /* 0x021fc800078018ff */
[----:B------:R-:W-:-:S06]  /*111a0*/  LEA.HI.X R21, R18, c[0x0][0x16c], R19, 0x3, P0 ;  /* 0x00005b0012157a11 */ /* 0x000fcc00000f1c13 */
[----:B------:R-:W5:Y:S03]  /*111b0*/  LD.E.64 R20, [R20.64] ;  /* 0x0000000a14147980 */ /* 0x000f66000c101b00 */
.L_x_15076:
        /* <DEDUP_REMOVED lines=20> */
.L_x_15083:
        /* <DEDUP_REMOVED lines=19> */
.L_x_15082:
[----:B------:R-:W-:Y:S05]  /*11430*/  @!P0 BRA `(.L_x_15084) ;  /* 0x0000016000008947 */ /* 0x000fea0003800000 */
[----:B------:R-:W-:Y:S01]  /*11440*/  BSSY B1, `(.L_x_15084) ;  /* 0x0000015000017945 */ /* 0x000fe20003800000 */
[----:B------:R-:W-:Y:S01]  /*11450*/  MOV R25, c[0x0][0x1d0] ;  /* 0x0000740000197a02 */ /* 0x000fe20000000f00 */
[----:B------:R-:W-:Y:S02]  /*11460*/  IMAD.MOV.U32 R0, RZ, RZ, c[0x0][0x1d4] ;  /* 0x00007500ff007624 */ /* 0x000fe400078e00ff */
.L_x_15085:
        /* <DEDUP_REMOVED lines=19> */
.L_x_15084:
        /* <DEDUP_REMOVED lines=14> */
.L_x_15074:
[----:B------:R-:W-:Y:S05]  /*11680*/  BSYNC B0 ;  /* 0x0000000000007941 */ /* 0x000fea0003800000 */
.L_x_15073:
        /* <DEDUP_REMOVED lines=53> */
.L_x_15093:
        /* <DEDUP_REMOVED lines=137> */
.L_x_15092:
        /* <DEDUP_REMOVED lines=74> */
.L_x_15094:
[----:B------:R-:W-:-:S04]  /*12710*/  ISETP.NE.U32.AND P2, PT, RZ, UR8, PT ;  /* 0x00000008ff007c0c */ /* 0x000fc8000bf45070 */
[----:B------:R-:W-:-:S13]  /*12720*/  ISETP.NE.OR.EX P0, PT, RZ, UR9, P0, P2 ;  /* 0x00000009ff007c0c */ /* 0x000fda0008705720 */
[----:B------:R-:W-:Y:S05]  /*12730*/  @!P0 BRA `(.L_x_15090) ;  /* 0x0000028000008947 */ /* 0x000fea0003800000 */
.L_x_15091:
        /* <DEDUP_REMOVED lines=40> */
.L_x_15090:
        /* <DEDUP_REMOVED lines=47> */
.L_x_15088:
[----:B0----5:R-:W-:-:S04]  /*12cb0*/  LEA R32, P0, R16, c[0x0][0x168], 0x3 ;  /* 0x00005a0010207a11 */ /* 0x021fc800078018ff */
[----:B------:R-:W-:-:S06]  /*12cc0*/  LEA.HI.X R33, R16, c[0x0][0x16c], R17, 0x3, P0 ;  /* 0x00005b0010217a11 */ /* 0x000fcc00000f1c11 */
[----:B------:R-:W5:Y:S03]  /*12cd0*/  LD.E.64 R32, [R32.64] ;  /* 0x0000000a20207980 */ /* 0x000f66000c101b00 */
.L_x_15089:
        /* <DEDUP_REMOVED lines=20> */
.L_x_15096:
        /* <DEDUP_REMOVED lines=19> */
.L_x_15095:
[----:B------:R-:W-:Y:S05]  /*12f50*/  @!P0 BRA `(.L_x_15097) ;  /* 0x0000016000008947 */ /* 0x000fea0003800000 */
[----:B------:R-:W-:Y:S01]  /*12f60*/  BSSY B1, `(.L_x_15097) ;  /* 0x0000015000017945 */ /* 0x000fe20003800000 */
[----:B------:R-:W-:Y:S01]  /*12f70*/  MOV R21, c[0x0][0x1d0] ;  /* 0x0000740000157a02 */ /* 0x000fe20000000f00 */
[----:B------:R-:W-:Y:S02]  /*12f80*/  IMAD.MOV.U32 R17, RZ, RZ, c[0x0][0x1d4] ;  /* 0x00007500ff117624 */ /* 0x000fe400078e00ff */
.L_x_15098:
        /* <DEDUP_REMOVED lines=19> */
.L_x_15097:
        /* <DEDUP_REMOVED lines=14> */
.L_x_15087:
[----:B------:R-:W-:Y:S05]  /*131a0*/  BSYNC B0 ;  /* 0x0000000000007941 */ /* 0x000fea0003800000 */
.L_x_15086:
        /* <DEDUP_REMOVED lines=53> */
.L_x_15106:
        /* <DEDUP_REMOVED lines=137> */
.L_x_15105:
        /* <DEDUP_REMOVED lines=74> */
.L_x_15107:
[----:B------:R-:W-:-:S04]  /*14230*/  ISETP.NE.U32.AND P2, PT, RZ, UR8, PT ;  /* 0x00000008ff007c0c */ /* 0x000fc8000bf45070 */
[----:B------:R-:W-:-:S13]  /*14240*/  ISETP.NE.OR.EX P0, PT, RZ, UR9, P0, P2 ;  /* 0x00000009ff007c0c */ /* 0x000fda0008705720 */
[----:B------:R-:W-:Y:S05]  /*14250*/  @!P0 BRA `(.L_x_15103) ;  /* 0x0000028000008947 */ /* 0x000fea0003800000 */
.L_x_15104:
        /* <DEDUP_REMOVED lines=40> */
.L_x_15103:
        /* <DEDUP_REMOVED lines=47> */
.L_x_15101:
[----:B0----5:R-:W-:-:S04]  /*147d0*/  LEA R18, P0, R14, c[0x0][0x168], 0x3 ;  /* 0x00005a000e127a11 */ /* 0x021fc800078018ff */
[----:B------:R-:W-:-:S06]  /*147e0*/  LEA.HI.X R19, R14, c[0x0][0x16c], R15, 0x3, P0 ;  /* 0x00005b000e137a11 */ /* 0x000fcc00000f1c0f */
[----:B------:R-:W5:Y:S03]  /*147f0*/  LD.E.64 R18, [R18.64] ;  /* 0x0000000a12127980 */ /* 0x000f66000c101b00 */
.L_x_15102:
        /* <DEDUP_REMOVED lines=20> */
.L_x_15109:
        /* <DEDUP_REMOVED lines=19> */
.L_x_15108:
[----:B------:R-:W-:Y:S05]  /*14a70*/  @!P0 BRA `(.L_x_15110) ;  /* 0x0000016000008947 */ /* 0x000fea0003800000 */
[----:B------:R-:W-:Y:S01]  /*14a80*/  BSSY B1, `(.L_x_15110) ;  /* 0x0000015000017945 */ /* 0x000fe20003800000 */
[----:B------:R-:W-:Y:S01]  /*14a90*/  MOV R23, c[0x0][0x1d0] ;  /* 0x0000740000177a02 */ /* 0x000fe20000000f00 */
[----:B------:R-:W-:Y:S02]  /*14aa0*/  IMAD.MOV.U32 R15, RZ, RZ, c[0x0][0x1d4] ;  /* 0x00007500ff0f7624 */ /* 0x000fe400078e00ff */
.L_x_15111:
        /* <DEDUP_REMOVED lines=19> */
.L_x_15110:
        /* <DEDUP_REMOVED lines=14> */
.L_x_15100:
[----:B------:R-:W-:Y:S05]  /*14cc0*/  BSYNC B0 ;  /* 0x0000000000007941 */ /* 0x000fea0003800000 */
.L_x_15099:
        /* <DEDUP_REMOVED lines=53> */
.L_x_15119:
        /* <DEDUP_REMOVED lines=138> */
.L_x_15118:
        /* <DEDUP_REMOVED lines=74> */
.L_x_15120:
[----:B------:R-:W-:-:S04]  /*15d60*/  ISETP.NE.U32.AND P2, PT, RZ, UR8, PT ;  /* 0x00000008ff007c0c */ /* 0x000fc8000bf45070 */
[----:B------:R-:W-:-:S13]  /*15d70*/  ISETP.NE.OR.EX P0, PT, RZ, UR9, P0, P2 ;  /* 0x00000009ff007c0c */ /* 0x000fda0008705720 */
[----:B------:R-:W-:Y:S05]  /*15d80*/  @!P0 BRA `(.L_x_15116) ;  /* 0x0000028000008947 */ /* 0x000fea0003800000 */
.L_x_15117:
        /* <DEDUP_REMOVED lines=40> */
.L_x_15116:
        /* <DEDUP_REMOVED lines=47> */
.L_x_15114:
[----:B0----5:R-:W-:-:S04]  /*16300*/  LEA R32, P0, R12, c[0x0][0x168], 0x3 ;  /* 0x00005a000c207a11 */ /* 0x021fc800078018ff */
[----:B------:R-:W-:-:S06]  /*16310*/  LEA.HI.X R33, R12, c[0x0][0x16c], R13, 0x3, P0 ;  /* 0x00005b000c217a11 */ /* 0x000fcc00000f1c0d */
[----:B------:R-:W5:Y:S03]  /*16320*/  LD.E.64 R32, [R32.64] ;  /* 0x0000000a20207980 */ /* 0x000f66000c101b00 */
.L_x_15115:
        /* <DEDUP_REMOVED lines=20> */
.L_x_15122:
        /* <DEDUP_REMOVED lines=19> */
.L_x_15121:
[----:B------:R-:W-:Y:S05]  /*165a0*/  @!P0 BRA `(.L_x_15123) ;  /* 0x0000016000008947 */ /* 0x000fea0003800000 */
[----:B------:R-:W-:Y:S01]  /*165b0*/  BSSY B1, `(.L_x_15123) ;  /* 0x0000015000017945 */ /* 0x000fe20003800000 */
[----:B------:R-:W-:Y:S02]  /*165c0*/  IMAD.MOV.U32 R15, RZ, RZ, c[0x0][0x1d0] ;  /* 0x00007400ff0f7624 */ /* 0x000fe400078e00ff */
[----:B------:R-:W-:Y:S02]  /*165d0*/  IMAD.MOV.U32 R5, RZ, RZ, c[0x0][0x1d4] ;  /* 0x00007500ff057624 */ /* 0x000fe400078e00ff */
.L_x_15124:
        /* <DEDUP_REMOVED lines=19> */
.L_x_15123:
        /* <DEDUP_REMOVED lines=14> */
.L_x_15113:
[----:B------:R-:W-:Y:S05]  /*167f0*/  BSYNC B0 ;  /* 0x0000000000007941 */ /* 0x000fea0003800000 */
.L_x_15112:
        /* <DEDUP_REMOVED lines=49> */
.L_x_15132:
        /* <DEDUP_REMOVED lines=140> */
.L_x_15131:
        /* <DEDUP_REMOVED lines=73> */
.L_x_15133:
[----:B------:R-:W-:-:S04]  /*17860*/  ISETP.NE.U32.AND P2, PT, R33, RZ, PT ;  /* 0x000000ff2100720c */ /* 0x000fc80003f45070 */
[----:B------:R-:W-:-:S13]  /*17870*/  ISETP.NE.OR.EX P0, PT, R32, RZ, P0, P2 ;  /* 0x000000ff2000720c */ /* 0x000fda0000705720 */
[----:B------:R-:W-:Y:S05]  /*17880*/  @!P0 BRA `(.L_x_15129) ;  /* 0x000002a000008947 */ /* 0x000fea0003800000 */
.L_x_15130:
        /* <DEDUP_REMOVED lines=42> */
.L_x_15129:
        /* <DEDUP_REMOVED lines=45> */
.L_x_15127:
[----:B0----5:R-:W-:-:S04]  /*17e00*/  LEA R14, P0, R10, c[0x0][0x168], 0x3 ;  /* 0x00005a000a0e7a11 */ /* 0x021fc800078018ff */
[----:B------:R-:W-:-:S06]  /*17e10*/  LEA.HI.X R15, R10, c[0x0][0x16c], R11, 0x3, P0 ;  /* 0x00005b000a0f7a11 */ /* 0x000fcc00000f1c0b */
[----:B------:R-:W5:Y:S03]  /*17e20*/  LD.E.64 R14, [R14.64] ;  /* 0x0000000a0e0e7980 */ /* 0x000f66000c101b00 */
.L_x_15128:
        /* <DEDUP_REMOVED lines=20> */
.L_x_15135:
        /* <DEDUP_REMOVED lines=19> */
.L_x_15134:
[----:B------:R-:W-:Y:S05]  /*180a0*/  @!P0 BRA `(.L_x_15136) ;  /* 0x0000016000008947 */ /* 0x000fea0003800000 */
[----:B------:R-:W-:Y:S01]  /*180b0*/  BSSY B1, `(.L_x_15136) ;  /* 0x0000015000017945 */ /* 0x000fe20003800000 */
[----:B------:R-:W-:Y:S01]  /*180c0*/  MOV R19, c[0x0][0x1d0] ;  /* 0x0000740000137a02 */ /* 0x000fe20000000f00 */
[----:B------:R-:W-:Y:S02]  /*180d0*/  IMAD.MOV.U32 R5, RZ, RZ, c[0x0][0x1d4] ;  /* 0x00007500ff057624 */ /* 0x000fe400078e00ff */
.L_x_15137:
        /* <DEDUP_REMOVED lines=19> */
.L_x_15136:
        /* <DEDUP_REMOVED lines=14> */
.L_x_15126:
[----:B------:R-:W-:Y:S05]  /*182f0*/  BSYNC B0 ;  /* 0x0000000000007941 */ /* 0x000fea0003800000 */
.L_x_15125:
        /* <DEDUP_REMOVED lines=49> */
.L_x_15145:
        /* <DEDUP_REMOVED lines=138> */
.L_x_15144:
        /* <DEDUP_REMOVED lines=73> */
.L_x_15146:
[----:B------:R-:W-:-:S04]  /*19340*/  ISETP.NE.U32.AND P2, PT, R11, RZ, PT ;  /* 0x000000ff0b00720c */ /* 0x000fc80003f45070 */
[----:B------:R-:W-:-:S13]  /*19350*/  ISETP.NE.OR.EX P0, PT, R10, RZ, P0, P2 ;  /* 0x000000ff0a00720c */ /* 0x000fda0000705720 */
[----:B------:R-:W-:Y:S05]  /*19360*/  @!P0 BRA `(.L_x_15142) ;  /* 0x0000028000008947 */ /* 0x000fea0003800000 */
.L_x_15143:
        /* <DEDUP_REMOVED lines=40> */
.L_x_15142:
        /* <DEDUP_REMOVED lines=45> */
.L_x_15140:
[----:B0----5:R-:W-:-:S04]  /*198c0*/  LEA R18, P0, R8, c[0x0][0x168], 0x3 ;  /* 0x00005a0008127a11 */ /* 0x021fc800078018ff */
[----:B------:R-:W-:-:S06]  /*198d0*/  LEA.HI.X R19, R8, c[0x0][0x16c], R9, 0x3, P0 ;  /* 0x00005b0008137a11 */ /* 0x000fcc00000f1c09 */
[----:B------:R-:W5:Y:S03]  /*198e0*/  LD.E.64 R18, [R18.64] ;  /* 0x0000000a12127980 */ /* 0x000f66000c101b00 */
.L_x_15141:
        /* <DEDUP_REMOVED lines=20> */
.L_x_15148:
        /* <DEDUP_REMOVED lines=19> */
.L_x_15147:
[----:B------:R-:W-:Y:S05]  /*19b60*/  @!P0 BRA `(.L_x_15149) ;  /* 0x0000016000008947 */ /* 0x000fea0003800000 */
[----:B------:R-:W-:Y:S01]  /*19b70*/  BSSY B1, `(.L_x_15149) ;  /* 0x0000015000017945 */ /* 0x000fe20003800000 */
[----:B------:R-:W-:Y:S01]  /*19b80*/  IMAD.MOV.U32 R15, RZ, RZ, c[0x0][0x1d0] ;  /* 0x00007400ff0f7624 */ /* 0x000fe200078e00ff */
[----:B------:R-:W-:Y:S02]  /*19b90*/  MOV R9, c[0x0][0x1d4] ;  /* 0x0000750000097a02 */ /* 0x000fe40000000f00 */
.L_x_15150:
        /* <DEDUP_REMOVED lines=19> */
.L_x_15149:
        /* <DEDUP_REMOVED lines=14> */
.L_x_15139:
[----:B------:R-:W-:Y:S05]  /*19db0*/  BSYNC B0 ;  /* 0x0000000000007941 */ /* 0x000fea0003800000 */
.L_x_15138:
        /* <DEDUP_REMOVED lines=49> */
.L_x_15158:
        /* <DEDUP_REMOVED lines=141> */
.L_x_15157:
        /* <DEDUP_REMOVED lines=73> */
.L_x_15159:
[----:B------:R-:W-:-:S04]  /*1ae30*/  ISETP.NE.U32.AND P2, PT, R32, RZ, PT ;  /* 0x000000ff2000720c */ /* 0x000fc80003f45070 */
[----:B------:R-:W-:-:S13]  /*1ae40*/  ISETP.NE.OR.EX P0, PT, R4, RZ, P0, P2 ;  /* 0x000000ff0400720c */ /* 0x000fda0000705720 */
[----:B------:R-:W-:Y:S05]  /*1ae50*/  @!P0 BRA `(.L_x_15155) ;  /* 0x0000028000008947 */ /* 0x000fea0003800000 */
.L_x_15156:
        /* <DEDUP_REMOVED lines=40> */
.L_x_15155:
        /* <DEDUP_REMOVED lines=45> */
.L_x_15153:
[----:B0----5:R-:W-:-:S04]  /*1b3b0*/  LEA R30, P0, R6, c[0x0][0x168], 0x3 ;  /* 0x00005a00061e7a11 */ /* 0x021fc800078018ff */
[----:B------:R-:W-:-:S06]  /*1b3c0*/  LEA.HI.X R31, R6, c[0x0][0x16c], R7, 0x3, P0 ;  /* 0x00005b00061f7a11 */ /* 0x000fcc00000f1c07 */
[----:B------:R-:W5:Y:S03]  /*1b3d0*/  LD.E.64 R30, [R30.64] ;  /* 0x0000000a1e1e7980 */ /* 0x000f66000c101b00 */
.L_x_15154:
        /* <DEDUP_REMOVED lines=20> */
.L_x_15161:
        /* <DEDUP_REMOVED lines=19> */
.L_x_15160:
[----:B------:R-:W-:Y:S05]  /*1b650*/  @!P0 BRA `(.L_x_15162) ;  /* 0x0000016000008947 */ /* 0x000fea0003800000 */
[----:B------:R-:W-:Y:S01]  /*1b660*/  BSSY B1, `(.L_x_15162) ;  /* 0x0000015000017945 */ /* 0x000fe20003800000 */
[----:B------:R-:W-:Y:S02]  /*1b670*/  IMAD.MOV.U32 R13, RZ, RZ, c[0x0][0x1d0] ;  /* 0x00007400ff0d7624 */ /* 0x000fe400078e00ff */
[----:B------:R-:W-:Y:S02]  /*1b680*/  IMAD.MOV.U32 R7, RZ, RZ, c[0x0][0x1d4] ;  /* 0x00007500ff077624 */ /* 0x000fe400078e00ff */
.L_x_15163:
        /* <DEDUP_REMOVED lines=19> */
.L_x_15162:
        /* <DEDUP_REMOVED lines=14> */
.L_x_15152:
[----:B------:R-:W-:Y:S05]  /*1b8a0*/  BSYNC B0 ;  /* 0x0000000000007941 */ /* 0x000fea0003800000 */
.L_x_15151:
        /* <DEDUP_REMOVED lines=21> */
.L_x_15166:
[----:B------:R-:W-:-:S13]  /*1ba00*/  ISETP.GE.AND P0, PT, R2, UR5, PT ;  /* 0x0000000502007c0c */ /* 0x000fda000bf06270 */
[----:B------:R-:W-:Y:S05]  /*1ba10*/  @P0 BRA `(.L_x_15168) ;  /* 0x000000c000000947 */ /* 0x000fea0003800000 */
[----:B0-----:R-:W-:Y:S01]  /*1ba20*/  HFMA2.MMA R5, -RZ, RZ, 0, 4.76837158203125e-07 ;  /* 0x00000008ff057435 */ /* 0x001fe200000001ff */
[C---:B------:R-:W-:Y:S02]  /*1ba30*/  IADD3 R4, R2.reuse, UR4, RZ ;  /* 0x0000000402047c10 */ /* 0x040fe4000fffe0ff */
[----:B------:R-:W-:-:S07]  /*1ba40*/  IADD3 R2, R2, 0x80, RZ ;  /* 0x0000008002027810 */ /* 0x000fce0007ffe0ff */
[----:B------:R-:W-:-:S05]  /*1ba50*/  IMAD.WIDE.U32 R4, R4, R5, c[0x0][0x1f8] ;  /* 0x00007e0004047625 */ /* 0x000fca00078e0005 */
[----:B------:R0:W-:Y:S02]  /*1ba60*/  STG.E.64 [R4.64], RZ ;  /* 0x000000ff04007986 */ /* 0x0001e4000c101b0a */
.L_x_15167:
[----:B------:R-:W-:-:S13]  /*1ba70*/  ISETP.GE.AND P0, PT, R2, UR5, PT ;  /* 0x0000000502007c0c */ /* 0x000fda000bf06270 */
[----:B------:R-:W-:Y:S05]  /*1ba80*/  @P0 BRA `(.L_x_15169) ;  /* 0x000000d000000947 */ /* 0x000fea0003800000 */
[C---:B0-----:R-:W-:Y:S01]  /*1ba90*/  IADD3 R4, R2.reuse, UR4, RZ ;  /* 0x0000000402047c10 */ /* 0x041fe2000fffe0ff */
[----:B------:R-:W-:Y:S01]  /*1baa0*/  IMAD.MOV.U32 R5, RZ, RZ, 0x8 ;  /* 0x00000008ff057424 */ /* 0x000fe200078e00ff */
[----:B------:R-:W-:-:S03]  /*1bab0*/  IADD3 R2, R2, 0x80, RZ ;  /* 0x0000008002027810 */ /* 0x000fc60007ffe0ff */
[----:B------:R-:W-:-:S05]  /*1bac0*/  IMAD.WIDE.U32 R4, R4, R5, c[0x0][0x1f8] ;  /* 0x00007e0004047625 */ /* 0x000fca00078e0005 */
[----:B------:R0:W-:Y:S02]  /*1bad0*/  STG.E.64 [R4.64], RZ ;  /* 0x000000ff04007986 */ /* 0x0001e4000c101b0a */
.L_x_15168:
        /* <DEDUP_REMOVED lines=8> */
.L_x_15169:
[----:B------:R-:W-:Y:S05]  /*1bb60*/  BSYNC B1 ;  /* 0x0000000000017941 */ /* 0x000fea0003800000 */
.L_x_15165:
[----:B------:R-:W-:-:S13]  /*1bb70*/  ISETP.GE.AND P0, PT, R2, UR5, PT ;  /* 0x0000000502007c0c */ /* 0x000fda000bf06270 */
[C---:B0-----:R-:W-:Y:S02]  /*1bb80*/  @!P0 IADD3 R4, R2.reuse, UR4, RZ ;  /* 0x0000000402048c10 */ /* 0x041fe4000fffe0ff */
[----:B------:R-:W-:Y:S02]  /*1bb90*/  @!P0 MOV R5, 0x8 ;  /* 0x0000000800058802 */ /* 0x000fe40000000f00 */
[----:B------:R-:W-:-:S03]  /*1bba0*/  @!P0 IADD3 R2, R2, 0x80, RZ ;  /* 0x0000008002028810 */ /* 0x000fc60007ffe0ff */
[----:B------:R-:W-:-:S05]  /*1bbb0*/  @!P0 IMAD.WIDE.U32 R4, R4, R5, c[0x0][0x1f8] ;  /* 0x00007e0004048625 */ /* 0x000fca00078e0005 */
[----:B------:R0:W-:Y:S02]  /*1bbc0*/  @!P0 STG.E.64 [R4.64], RZ ;  /* 0x000000ff04008986 */ /* 0x0001e4000c101b0a */
.L_x_15170:
[----:B------:R-:W-:Y:S05]  /*1bbd0*/  BSYNC B0 ;  /* 0x0000000000007941 */ /* 0x000fea0003800000 */
.L_x_15164:
        /* <DEDUP_REMOVED lines=8> */
.L_x_15171:
        /* <DEDUP_REMOVED lines=10> */
.L_x_16344:


//--------------------- .text._ZN2at6native29vectorized_elementwise_kernelILi4EZZNS0_73_GLOBAL__N__c8866d80_35_SparseBinaryOpIntersectionKernel_cu_1520ed90_315342_sparse_binary_op_intersection_kernel_implINS2_18CUDAKernelLauncherENS2_36CUDAValueSelectionIntersectionKernelINS2_5MulOpEEElLl8EEEvRNS_6TensorERKS8_SB_RKSt6vectorIlSaIlEERKSt8optionalIS8_ESK_bbENKUlvE3_clEvEUllE_St5arrayIPcLm2EEEEviT0_T1_ --------------------------
	.section	.text._ZN2at6native29vectorized_elementwise_kernelILi4EZZNS0_73_GLOBAL__N__c8866d80_35_SparseBinaryOpIntersectionKernel_cu_1520ed90_315342_sparse_binary_op_intersection_kernel_implINS2_18CUDAKernelLauncherENS2_36CUDAValueSelectionIntersectionKernelINS2_5MulOpEEElLl8EEEvRNS_6TensorERKS8_SB_RKSt6vectorIlSaIlEERKSt8optionalIS8_ESK_bbENKUlvE3_clEvEUllE_St5arrayIPcLm2EEEEviT0_T1_,"ax",@progbits
	.sectioninfo	@"SHI_REGISTERS=40"
	.align	128
        .global         _ZN2at6native29vectorized_elementwise_kernelILi4EZZNS0_73_GLOBAL__N__c8866d80_35_SparseBinaryOpIntersectionKernel_cu_1520ed90_315342_sparse_binary_op_intersection_kernel_implINS2_18CUDAKernelLauncherENS2_36CUDAValueSelectionIntersectionKernelINS2_5MulOpEEElLl8EEEvRNS_6TensorERKS8_SB_RKSt6vectorIlSaIlEERKSt8optionalIS8_ESK_bbENKUlvE3_clEvEUllE_St5arrayIPcLm2EEEEviT0_T1_
        .type           _ZN2at6native29vectorized_elementwise_kernelILi4EZZNS0_73_GLOBAL__N__c8866d80_35_SparseBinaryOpIntersectionKernel_cu_1520ed90_315342_sparse_binary_op_intersection_kernel_implINS2_18CUDAKernelLauncherENS2_36CUDAValueSelectionIntersectionKernelINS2_5MulOpEEElLl8EEEvRNS_6TensorERKS8_SB_RKSt6vectorIlSaIlEERKSt8optionalIS8_ESK_bbENKUlvE3_clEvEUllE_St5arrayIPcLm2EEEEviT0_T1_,@function
        .size           _ZN2at6native29vectorized_elementwise_kernelILi4EZZNS0_73_GLOBAL__N__c8866d80_35_SparseBinaryOpIntersectionKernel_cu_1520ed90_315342_sparse_binary_op_intersection_kernel_implINS2_18CUDAKernelLauncherENS2_36CUDAValueSelectionIntersectionKernelINS2_5MulOpEEElLl8EEEvRNS_6TensorERKS8_SB_RKSt6vectorIlSaIlEERKSt8optionalIS8_ESK_bbENKUlvE3_clEvEUllE_St5arrayIPcLm2EEEEviT0_T1_,(.L_x_16345 - _ZN2at6native29vectorized_elementwise_kernelILi4EZZNS0_73_GLOBAL__N__c8866d80_35_SparseBinaryOpIntersectionKernel_cu_1520ed90_315342_sparse_binary_op_intersection_kernel_implINS2_18CUDAKernelLauncherENS2_36CUDAValueSelectionIntersectionKernelINS2_5MulOpEEElLl8EEEvRNS_6TensorERKS8_SB_RKSt6vectorIlSaIlEERKSt8optionalIS8_ESK_bbENKUlvE3_clEvEUllE_St5arrayIPcLm2EEEEviT0_T1_)
        .other          _ZN2at6native29vectorized_elementwise_kernelILi4EZZNS0_73_GLOBAL__N__c8866d80_35_SparseBinaryOpIntersectionKernel_cu_1520ed90_315342_sparse_binary_op_intersection_kernel_implINS2_18CUDAKernelLauncherENS2_36CUDAValueSelectionIntersectionKernelINS2_5MulOpEEElLl8EEEvRNS_6TensorERKS8_SB_RKSt6vectorIlSaIlEERKSt8optionalIS8_ESK_bbENKUlvE3_clEvEUllE_St5arrayIPcLm2EEEEviT0_T1_,@"STO_CUDA_ENTRY STV_DEFAULT"
_ZN2at6native29vectorized_elementwise_kernelILi4EZZNS0_73_GLOBAL__N__c8866d80_35_SparseBinaryOpIntersectionKernel_cu_1520ed90_315342_sparse_binary_op_intersection_kernel_implINS2_18CUDAKernelLauncherENS2_36CUDAValueSelectionIntersectionKernelINS2_5MulOpEEElLl8EEEvRNS_6TensorERKS8_SB_RKSt6vectorIlSaIlEERKSt8optionalIS8_ESK_bbENKUlvE3_clEvEUllE_St5arrayIPcLm2EEEEviT0_T1_:
.text._ZN2at6native29vectorized_elementwise_kernelILi4EZZNS0_73_GLOBAL__N__c8866d80_35_SparseBinaryOpIntersectionKernel_cu_1520ed90_315342_sparse_binary_op_intersection_kernel_implINS2_18CUDAKernelLauncherENS2_36CUDAValueSelectionIntersectionKernelINS2_5MulOpEEElLl8EEEvRNS_6TensorERKS8_SB_RKSt6vectorIlSaIlEERKSt8optionalIS8_ESK_bbENKUlvE3_clEvEUllE_St5arrayIPcLm2EEEEviT0_T1_:
        /* <DEDUP_REMOVED lines=124> */
.L_x_15178:
        /* <DEDUP_REMOVED lines=139> */
.L_x_15177:
        /* <DEDUP_REMOVED lines=76> */
.L_x_15179:
[----:B------:R-:W-:-:S04]  /*1530*/  ISETP.NE.U32.AND P1, PT, RZ, UR5, PT ;  /* 0x00000005ff007c0c */ /* 0x000fc8000bf25070 */
[----:B------:R-:W-:-:S13]  /*1540*/  ISETP.NE.OR.EX P0, PT, RZ, UR8, P0, P1 ;  /* 0x00000008ff007c0c */ /* 0x000fda0008705710 */
[----:B------:R-:W-:Y:S05]  /*1550*/  @!P0 BRA `(.L_x_15175) ;  /* 0x0000029000008947 */ /* 0x000fea0003800000 */
.L_x_15176:
        /* <DEDUP_REMOVED lines=41> */
.L_x_15175:
        /* <DEDUP_REMOVED lines=49> */
.L_x_15173:
[----:B-----5:R-:W-:-:S04]  /*1b00*/  LEA R24, P0, R4, c[0x0][0x168], 0x3 ;  /* 0x00005a0004187a11 */ /* 0x020fc800078018ff */
[----:B------:R-:W-:-:S06]  /*1b10*/  LEA.HI.X R25, R4, c[0x0][0x16c], R5, 0x3, P0 ;  /* 0x00005b0004197a11 */ /* 0x000fcc00000f1c05 */
[----:B------:R-:W5:Y:S03]  /*1b20*/  LDG.E.64 R24, [R24.64] ;  /* 0x0000000a18187981 */ /* 0x000f66000c1e1b00 */
.L_x_15174:
        /* <DEDUP_REMOVED lines=20> */
.L_x_15181:
        /* <DEDUP_REMOVED lines=23> */
.L_x_15180:
        /* <DEDUP_REMOVED lines=8> */
.L_x_15183:
        /* <DEDUP_REMOVED lines=23> */
.L_x_15182:
        /* <DEDUP_REMOVED lines=60> */
.L_x_15189:
        /* <DEDUP_REMOVED lines=137> */
.L_x_15188:
        /* <DEDUP_REMOVED lines=74> */
.L_x_15190:
[----:B------:R-:W-:-:S04]  /*30c0*/  ISETP.NE.U32.AND P3, PT, RZ, UR5, PT ;  /* 0x00000005ff007c0c */ /* 0x000fc8000bf65070 */
[----:B------:R-:W-:-:S13]  /*30d0*/  ISETP.NE.OR.EX P0, PT, RZ, UR8, P0, P3 ;  /* 0x00000008ff007c0c */ /* 0x000fda0008705730 */
[----:B------:R-:W-:Y:S05]  /*30e0*/  @!P0 BRA `(.L_x_15186) ;  /* 0x0000028000008947 */ /* 0x000fea0003800000 */
.L_x_15187:
        /* <DEDUP_REMOVED lines=40> */
.L_x_15186:
        /* <DEDUP_REMOVED lines=49> */
.L_x_15184:
[----:B0-----:R-:W-:-:S04]  /*3680*/  LEA R22, P0, R6, c[0x0][0x168], 0x3 ;  /* 0x00005a0006167a11 */ /* 0x001fc800078018ff */
[----:B------:R-:W-:-:S06]  /*3690*/  LEA.HI.X R23, R6, c[0x0][0x16c], R7, 0x3, P0 ;  /* 0x00005b0006177a11 */ /* 0x000fcc00000f1c07 */
[----:B------:R-:W5:Y:S03]  /*36a0*/  LD.E.64 R22, [R22.64] ;  /* 0x0000000a16167980 */ /* 0x000f66000c101b00 */
.L_x_15185:
        /* <DEDUP_REMOVED lines=12> */
.L_x_15192:
        /* <DEDUP_REMOVED lines=19> */
.L_x_15191:
[----:B------:R-:W-:Y:S05]  /*38a0*/  @!P1 BRA `(.L_x_15193) ;  /* 0x0000018000009947 */ /* 0x000fea0003800000 */
[----:B------:R-:W-:Y:S01]  /*38b0*/  BSSY B0, `(.L_x_15193) ;  /* 0x0000017000007945 */ /* 0x000fe20003800000 */
[----:B------:R-:W-:Y:S01]  /*38c0*/  IMAD.MOV.U32 R31, RZ, RZ, R3 ;  /* 0x000000ffff1f7224 */ /* 0x000fe200078e0003 */
[----:B------:R-:W-:Y:S01]  /*38d0*/  MOV R30, R4 ;  /* 0x00000004001e7202 */ /* 0x000fe20000000f00 */
[----:B------:R-:W-:Y:S02]  /*38e0*/  IMAD.MOV.U32 R26, RZ, RZ, c[0x0][0x1d0] ;  /* 0x00007400ff1a7624 */ /* 0x000fe400078e00ff */
[----:B------:R-:W-:Y:S02]  /*38f0*/  IMAD.MOV.U32 R5, RZ, RZ, c[0x0][0x1d4] ;  /* 0x00007500ff057624 */ /* 0x000fe400078e00ff */
.L_x_15194:
        /* <DEDUP_REMOVED lines=19> */
.L_x_15193:
        /* <DEDUP_REMOVED lines=60> */
.L_x_15200:
        /* <DEDUP_REMOVED lines=137> */
.L_x_15199:
        /* <DEDUP_REMOVED lines=74> */
.L_x_15201:
[----:B------:R-:W-:-:S04]  /*4b20*/  ISETP.NE.U32.AND P3, PT, RZ, UR5, PT ;  /* 0x00000005ff007c0c */ /* 0x000fc8000bf65070 */
[----:B------:R-:W-:-:S13]  /*4b30*/  ISETP.NE.OR.EX P0, PT, RZ, UR8, P0, P3 ;  /* 0x00000008ff007c0c */ /* 0x000fda0008705730 */
[----:B------:R-:W-:Y:S05]  /*4b40*/  @!P0 BRA `(.L_x_15197) ;  /* 0x000002a000008947 */ /* 0x000fea0003800000 */
.L_x_15198:
        /* <DEDUP_REMOVED lines=42> */
.L_x_15197:
        /* <DEDUP_REMOVED lines=49> */
.L_x_15195:
[----:B0-----:R-:W-:-:S04]  /*5100*/  LEA R20, P0, R16, c[0x0][0x168], 0x3 ;  /* 0x00005a0010147a11 */ /* 0x001fc800078018ff */
[----:B------:R-:W-:-:S06]  /*5110*/  LEA.HI.X R21, R16, c[0x0][0x16c], R17, 0x3, P0 ;  /* 0x00005b0010157a11 */ /* 0x000fcc00000f1c11 */
[----:B------:R-:W5:Y:S03]  /*5120*/  LD.E.64 R20, [R20.64] ;  /* 0x0000000a14147980 */ /* 0x000f66000c101b00 */
.L_x_15196:
        /* <DEDUP_REMOVED lines=12> */
.L_x_15203:
        /* <DEDUP_REMOVED lines=19> */
.L_x_15202:
[----:B------:R-:W-:Y:S05]  /*5320*/  @!P1 BRA `(.L_x_15204) ;  /* 0x0000018000009947 */ /* 0x000fea0003800000 */
[----:B------:R-:W-:Y:S01]  /*5330*/  BSSY B0, `(.L_x_15204) ;  /* 0x0000017000007945 */ /* 0x000fe20003800000 */
[----:B------:R-:W-:Y:S01]  /*5340*/  IMAD.MOV.U32 R29, RZ, RZ, R3 ;  /* 0x000000ffff1d7224 */ /* 0x000fe200078e0003 */
[----:B------:R-:W-:Y:S01]  /*5350*/  MOV R5, c[0x0][0x1d4] ;  /* 0x0000750000057a02 */ /* 0x000fe20000000f00 */
[----:B------:R-:W-:Y:S02]  /*5360*/  IMAD.MOV.U32 R28, RZ, RZ, R4 ;  /* 0x000000ffff1c7224 */ /* 0x000fe400078e0004 */
[----:B------:R-:W-:-:S03]  /*5370*/  IMAD.MOV.U32 R24, RZ, RZ, c[0x0][0x1d0] ;  /* 0x00007400ff187624 */ /* 0x000fc600078e00ff */
.L_x_15205:
        /* <DEDUP_REMOVED lines=19> */
.L_x_15204:
        /* <DEDUP_REMOVED lines=60> */
.L_x_15211:
        /* <DEDUP_REMOVED lines=137> */
.L_x_15210:
        /* <DEDUP_REMOVED lines=74> */
.L_x_15212:
[----:B------:R-:W-:-:S04]  /*65a0*/  ISETP.NE.U32.AND P3, PT, RZ, UR5, PT ;  /* 0x00000005ff007c0c */ /* 0x000fc8000bf65070 */
[----:B------:R-:W-:-:S13]  /*65b0*/  ISETP.NE.OR.EX P0, PT, RZ, UR8, P0, P3 ;  /* 0x00000008ff007c0c */ /* 0x000fda0008705730 */
[----:B------:R-:W-:Y:S05]  /*65c0*/  @!P0 BRA `(.L_x_15208) ;  /* 0x0000028000008947 */ /* 0x000fea0003800000 */
.L_x_15209:
        /* <DEDUP_REMOVED lines=40> */
.L_x_15208:
        /* <DEDUP_REMOVED lines=49> */
.L_x_15206:
[----:B0-----:R-:W-:-:S04]  /*6b60*/  LEA R16, P0, R18, c[0x0][0x168], 0x3 ;  /* 0x00005a0012107a11 */ /* 0x001fc800078018ff */
[----:B------:R-:W-:-:S06]  /*6b70*/  LEA.HI.X R17, R18, c[0x0][0x16c], R19, 0x3, P0 ;  /* 0x00005b0012117a11 */ /* 0x000fcc00000f1c13 */
[----:B------:R-:W5:Y:S03]  /*6b80*/  LD.E.64 R16, [R16.64] ;  /* 0x0000000a10107980 */ /* 0x000f66000c101b00 */
.L_x_15207:
        /* <DEDUP_REMOVED lines=12> */
.L_x_15214:
        /* <DEDUP_REMOVED lines=19> */
.L_x_15213:
[----:B------:R-:W-:Y:S05]  /*6d80*/  @!P1 BRA `(.L_x_15215) ;  /* 0x0000018000009947 */ /* 0x000fea0003800000 */
[----:B------:R-:W-:Y:S01]  /*6d90*/  BSSY B0, `(.L_x_15215) ;  /* 0x0000017000007945 */ /* 0x000fe20003800000 */
[----:B------:R-:W-:Y:S01]  /*6da0*/  IMAD.MOV.U32 R27, RZ, RZ, R3 ;  /* 0x000000ffff1b7224 */ /* 0x000fe200078e0003 */
[----:B------:R-:W-:Y:S01]  /*6db0*/  MOV R5, c[0x0][0x1d4] ;  /* 0x0000750000057a02 */ /* 0x000fe20000000f00 */
[----:B------:R-:W-:Y:S02]  /*6dc0*/  IMAD.MOV.U32 R26, RZ, RZ, R4 ;  /* 0x000000ffff1a7224 */ /* 0x000fe400078e0004 */
[----:B------:R-:W-:-:S03]  /*6dd0*/  IMAD.MOV.U32 R22, RZ, RZ, c[0x0][0x1d0] ;  /* 0x00007400ff167624 */ /* 0x000fc600078e00ff */
.L_x_15216:
        /* <DEDUP_REMOVED lines=19> */
.L_x_15215:
        /* <DEDUP_REMOVED lines=57> */
.L_x_15222:
        /* <DEDUP_REMOVED lines=138> */
.L_x_15221:
        /* <DEDUP_REMOVED lines=73> */
.L_x_15223:
[----:B------:R-:W-:-:S04]  /*7fd0*/  ISETP.NE.U32.AND P3, PT, R32, RZ, PT ;  /* 0x000000ff2000720c */ /* 0x000fc80003f65070 */
[----:B------:R-:W-:-:S13]  /*7fe0*/  ISETP.NE.OR.EX P0, PT, R7, RZ, P0, P3 ;  /* 0x000000ff0700720c */ /* 0x000fda0000705730 */
[----:B------:R-:W-:Y:S05]  /*7ff0*/  @!P0 BRA `(.L_x_15219) ;  /* 0x0000028000008947 */ /* 0x000fea0003800000 */
.L_x_15220:
        /* <DEDUP_REMOVED lines=40> */
.L_x_15219:
        /* <DEDUP_REMOVED lines=47> */
.L_x_15217:
[----:B0-----:R-:W-:-:S04]  /*8570*/  LEA R16, P0, R8, c[0x0][0x168], 0x3 ;  /* 0x00005a0008107a11 */ /* 0x001fc800078018ff */
[----:B------:R-:W-:-:S06]  /*8580*/  LEA.HI.X R17, R8, c[0x0][0x16c], R9, 0x3, P0 ;  /* 0x00005b0008117a11 */ /* 0x000fcc00000f1c09 */
[----:B------:R-:W5:Y:S03]  /*8590*/  LD.E.64 R16, [R16.64] ;  /* 0x0000000a10107980 */ /* 0x000f66000c101b00 */
.L_x_15218:
        /* <DEDUP_REMOVED lines=12> */
.L_x_15225:
        /* <DEDUP_REMOVED lines=19> */
.L_x_15224:
[----:B------:R-:W-:Y:S05]  /*8790*/  @!P1 BRA `(.L_x_15226) ;  /* 0x0000018000009947 */ /* 0x000fea0003800000 */
[----:B------:R-:W-:Y:S01]  /*87a0*/  BSSY B0, `(.L_x_15226) ;  /* 0x0000017000007945 */ /* 0x000fe20003800000 */
[----:B------:R-:W-:Y:S01]  /*87b0*/  MOV R23, R3 ;  /* 0x0000000300177202 */ /* 0x000fe20000000f00 */
[----:B------:R-:W-:Y:S02]  /*87c0*/  IMAD.MOV.U32 R24, RZ, RZ, R4 ;  /* 0x000000ffff187224 */ /* 0x000fe400078e0004 */
[----:B------:R-:W-:Y:S02]  /*87d0*/  IMAD.MOV.U32 R25, RZ, RZ, c[0x0][0x1d0] ;  /* 0x00007400ff197624 */ /* 0x000fe400078e00ff */
[----:B------:R-:W-:Y:S02]  /*87e0*/  IMAD.MOV.U32 R5, RZ, RZ, c[0x0][0x1d4] ;  /* 0x00007500ff057624 */ /* 0x000fe400078e00ff */
.L_x_15227:
        /* <DEDUP_REMOVED lines=19> */
.L_x_15226:
        /* <DEDUP_REMOVED lines=57> */
.L_x_15233:
        /* <DEDUP_REMOVED lines=136> */
.L_x_15232:
        /* <DEDUP_REMOVED lines=73> */
.L_x_15234:
[----:B------:R-:W-:-:S04]  /*99c0*/  ISETP.NE.U32.AND P3, PT, R32, RZ, PT ;  /* 0x000000ff2000720c */ /* 0x000fc80003f65070 */
[----:B------:R-:W-:-:S13]  /*99d0*/  ISETP.NE.OR.EX P0, PT, R7, RZ, P0, P3 ;  /* 0x000000ff0700720c */ /* 0x000fda0000705730 */
[----:B------:R-:W-:Y:S05]  /*99e0*/  @!P0 BRA `(.L_x_15230) ;  /* 0x0000028000008947 */ /* 0x000fea0003800000 */
.L_x_15231:
        /* <DEDUP_REMOVED lines=40> */
.L_x_15230:
        /* <DEDUP_REMOVED lines=47> */
.L_x_15228:
[----:B0-----:R-:W-:-:S04]  /*9f60*/  LEA R16, P0, R10, c[0x0][0x168], 0x3 ;  /* 0x00005a000a107a11 */ /* 0x001fc800078018ff */
[----:B------:R-:W-:-:S06]  /*9f70*/  LEA.HI.X R17, R10, c[0x0][0x16c], R11, 0x3, P0 ;  /* 0x00005b000a117a11 */ /* 0x000fcc00000f1c0b */
[----:B------:R-:W5:Y:S03]  /*9f80*/  LD.E.64 R16, [R16.64] ;  /* 0x0000000a10107980 */ /* 0x000f66000c101b00 */
.L_x_15229:
        /* <DEDUP_REMOVED lines=12> */
.L_x_15236:
        /* <DEDUP_REMOVED lines=19> */
.L_x_15235:
[----:B------:R-:W-:Y:S05]  /*a180*/  @!P1 BRA `(.L_x_15237) ;  /* 0x0000018000009947 */ /* 0x000fea0003800000 */
[----:B------:R-:W-:Y:S01]  /*a190*/  BSSY B0, `(.L_x_15237) ;  /* 0x0000017000007945 */ /* 0x000fe20003800000 */
[----:B------:R-:W-:Y:S01]  /*a1a0*/  IMAD.MOV.U32 R22, RZ, RZ, R3 ;  /* 0x000000ffff167224 */ /* 0x000fe200078e0003 */
[----:B------:R-:W-:Y:S01]  /*a1b0*/  MOV R5, c[0x0][0x1d4] ;  /* 0x0000750000057a02 */ /* 0x000fe20000000f00 */
[----:B------:R-:W-:Y:S02]  /*a1c0*/  IMAD.MOV.U32 R24, RZ, RZ, R4 ;  /* 0x000000ffff187224 */ /* 0x000fe400078e0004 */
[----:B------:R-:W-:-:S03]  /*a1d0*/  IMAD.MOV.U32 R25, RZ, RZ, c[0x0][0x1d0] ;  /* 0x00007400ff197624 */ /* 0x000fc600078e00ff */
.L_x_15238:
        /* <DEDUP_REMOVED lines=19> */
.L_x_15237:
        /* <DEDUP_REMOVED lines=57> */
.L_x_15244:
        /* <DEDUP_REMOVED lines=141> */
.L_x_15243:
        /* <DEDUP_REMOVED lines=73> */
.L_x_15245:
[----:B------:R-:W-:-:S04]  /*b400*/  ISETP.NE.U32.AND P3, PT, R7, RZ, PT ;  /* 0x000000ff0700720c */ /* 0x000fc80003f65070 */
[----:B------:R-:W-:-:S13]  /*b410*/  ISETP.NE.OR.EX P0, PT, R5, RZ, P0, P3 ;  /* 0x000000ff0500720c */ /* 0x000fda0000705730 */
[----:B------:R-:W-:Y:S05]  /*b420*/  @!P0 BRA `(.L_x_15241) ;  /* 0x0000028000008947 */ /* 0x000fea0003800000 */
.L_x_15242:
        /* <DEDUP_REMOVED lines=40> */
.L_x_15241:
        /* <DEDUP_REMOVED lines=47> */
.L_x_15239:
[----:B------:R-:W-:-:S04]  /*b9a0*/  LEA R30, P0, R12, c[0x0][0x168], 0x3 ;  /* 0x00005a000c1e7a11 */ /* 0x000fc800078018ff */
[----:B------:R-:W-:-:S06]  /*b9b0*/  LEA.HI.X R31, R12, c[0x0][0x16c], R13, 0x3, P0 ;  /* 0x00005b000c1f7a11 */ /* 0x000fcc00000f1c0d */
[----:B------:R-:W5:Y:S03]  /*b9c0*/  LD.E.64 R30, [R30.64] ;  /* 0x0000000a1e1e7980 */ /* 0x000f66000c101b00 */
.L_x_15240:
        /* <DEDUP_REMOVED lines=12> */
.L_x_15247:
        /* <DEDUP_REMOVED lines=19> */
.L_x_15246:
[----:B------:R-:W-:Y:S05]  /*bbc0*/  @!P1 BRA `(.L_x_15248) ;  /* 0x0000018000009947 */ /* 0x000fea0003800000 */
[----:B------:R-:W-:Y:S01]  /*bbd0*/  BSSY B0, `(.L_x_15248) ;  /* 0x0000017000007945 */ /* 0x000fe20003800000 */
[----:B------:R-:W-:Y:S01]  /*bbe0*/  IMAD.MOV.U32 R13, RZ, RZ, R3 ;  /* 0x000000ffff0d7224 */ /* 0x000fe200078e0003 */
[----:B------:R-:W-:Y:S01]  /*bbf0*/  MOV R16, R4 ;  /* 0x0000000400107202 */ /* 0x000fe20000000f00 */
[----:B------:R-:W-:Y:S02]  /*bc00*/  IMAD.MOV.U32 R17, RZ, RZ, c[0x0][0x1d0] ;  /* 0x00007400ff117624 */ /* 0x000fe400078e00ff */
[----:B------:R-:W-:Y:S02]  /*bc10*/  IMAD.MOV.U32 R5, RZ, RZ, c[0x0][0x1d4] ;  /* 0x00007500ff057624 */ /* 0x000fe400078e00ff */
.L_x_15249:
        /* <DEDUP_REMOVED lines=19> */
.L_x_15248:
        /* <DEDUP_REMOVED lines=57> */
.L_x_15255:
        /* <DEDUP_REMOVED lines=137> */
.L_x_15254:
        /* <DEDUP_REMOVED lines=73> */
.L_x_15256:
[----:B------:R-:W-:-:S04]  /*ce00*/  ISETP.NE.U32.AND P2, PT, R33, RZ, PT ;  /* 0x000000ff2100720c */ /* 0x000fc80003f45070 */
[----:B------:R-:W-:-:S13]  /*ce10*/  ISETP.NE.OR.EX P0, PT, R7, RZ, P0, P2 ;  /* 0x000000ff0700720c */ /* 0x000fda0000705720 */
[----:B------:R-:W-:Y:S05]  /*ce20*/  @!P0 BRA `(.L_x_15252) ;  /* 0x0000028000008947 */ /* 0x000fea0003800000 */
.L_x_15253:
        /* <DEDUP_REMOVED lines=40> */
.L_x_15252:
        /* <DEDUP_REMOVED lines=47> */
.L_x_15250:
[----:B0-----:R-:W-:-:S04]  /*d3a0*/  LEA R12, P0, R14, c[0x0][0x168], 0x3 ;  /* 0x00005a000e0c7a11 */ /* 0x001fc800078018ff */
[----:B------:R-:W-:-:S06]  /*d3b0*/  LEA.HI.X R13, R14, c[0x0][0x16c], R15, 0x3, P0 ;  /* 0x00005b000e0d7a11 */ /* 0x000fcc00000f1c0f */
[----:B------:R-:W5:Y:S03]  /*d3c0*/  LD.E.64 R12, [R12.64] ;  /* 0x0000000a0c0c7980 */ /* 0x000f66000c101b00 */
.L_x_15251:
        /* <DEDUP_REMOVED lines=10> */
.L_x_15258:
        /* <DEDUP_REMOVED lines=19> */
.L_x_15257:
[----:B------:R-:W-:Y:S05]  /*d5a0*/  @!P1 BRA `(.L_x_15259) ;  /* 0x0000016000009947 */ /* 0x000fea0003800000 */
[----:B------:R-:W-:Y:S01]  /*d5b0*/  BSSY B0, `(.L_x_15259) ;  /* 0x0000015000007945 */ /* 0x000fe20003800000 */
[----:B------:R-:W-:Y:S01]  /*d5c0*/  MOV R19, c[0x0][0x1d0] ;  /* 0x0000740000137a02 */ /* 0x000fe20000000f00 */
[----:B------:R-:W-:Y:S02]  /*d5d0*/  IMAD.MOV.U32 R5, RZ, RZ, c[0x0][0x1d4] ;  /* 0x00007500ff057624 */ /* 0x000fe400078e00ff */
.L_x_15260:
        /* <DEDUP_REMOVED lines=19> */
.L_x_15259:
        /* <DEDUP_REMOVED lines=27> */
.L_x_15172:
        /* <DEDUP_REMOVED lines=164> */
.L_x_15268:
        /* <DEDUP_REMOVED lines=137> */
.L_x_15267:
        /* <DEDUP_REMOVED lines=74> */
.L_x_15269:
[----:B------:R-:W-:-:S04]  /*f030*/  ISETP.NE.U32.AND P2, PT, RZ, UR8, PT ;  /* 0x00000008ff007c0c */ /* 0x000fc8000bf45070 */
[----:B------:R-:W-:-:S13]  /*f040*/  ISETP.NE.OR.EX P0, PT, RZ, UR9, P0, P2 ;  /* 0x00000009ff007c0c */ /* 0x000fda0008705720 */
[----:B------:R-:W-:Y:S05]  /*f050*/  @!P0 BRA `(.L_x_15265) ;  /* 0x0000028000008947 */ /* 0x000fea0003800000 */
.L_x_15266:
        /* <DEDUP_REMOVED lines=40> */
.L_x_15265:
        /* <DEDUP_REMOVED lines=47> */
.L_x_15263:
[----:B-----5:R-:W-:-:S04]  /*f5d0*/  LEA R30, P0, R20, c[0x0][0x168], 0x3 ;  /* 0x00005a00141e7a11 */ /* 0x020fc800078018ff */
[----:B------:R-:W-:-:S06]  /*f5e0*/  LEA.HI.X R31, R20, c[0x0][0x16c], R21, 0x3, P0 ;  /* 0x00005b00141f7a11 */ /* 0x000fcc00000f1c15 */
[----:B------:R-:W5:Y:S03]  /*f5f0*/  LDG.E.64 R30, [R30.64] ;  /* 0x0000000a1e1e7981 */ /* 0x000f66000c1e1b00 */
.L_x_15264:
        /* <DEDUP_REMOVED lines=20> */
.L_x_15271:
        /* <DEDUP_REMOVED lines=23> */
.L_x_15270:
[----:B------:R-:W-:Y:S01]  /*f8b0*/  MOV R32, c[0x0][0x1d0] ;  /* 0x0000740000207a02 */ /* 0x000fe20000000f00 */
[----:B------:R-:W-:Y:S01]  /*f8c0*/  IMAD.MOV.U32 R29, RZ, RZ, c[0x0][0x1d4] ;  /* 0x00007500ff1d7624 */ /* 0x000fe200078e00ff */
[----:B------:R-:W-:Y:S05]  /*f8d0*/  @!P0 BRA `(.L_x_15272) ;  /* 0x000001a000008947 */ /* 0x000fea0003800000 */
[----:B------:R-:W-:Y:S01]  /*f8e0*/  BSSY B1, `(.L_x_15272) ;  /* 0x0000019000017945 */ /* 0x000fe20003800000 */
[----:B------:R-:W-:Y:S02]  /*f8f0*/  IMAD.MOV.U32 R32, RZ, RZ, c[0x0][0x1d0] ;  /* 0x00007400ff207624 */ /* 0x000fe400078e00ff */
[----:B------:R-:W-:Y:S02]  /*f900*/  IMAD.MOV.U32 R29, RZ, RZ, c[0x0][0x1d4] ;  /* 0x00007500ff1d7624 */ /* 0x000fe400078e00ff */
.L_x_15273:
        /* <DEDUP_REMOVED lines=23> */
.L_x_15272:
        /* <DEDUP_REMOVED lines=14> */
.L_x_15262:
[----:B------:R-:W-:Y:S05]  /*fb60*/  BSYNC B0 ;  /* 0x0000000000007941 */ /* 0x000fea0003800000 */
.L_x_15261:
        /* <DEDUP_REMOVED lines=53> */
.L_x_15281:
        /* <DEDUP_REMOVED lines=137> */
.L_x_15280:
        /* <DEDUP_REMOVED lines=74> */
.L_x_15282:
[----:B------:R-:W-:-:S04]  /*10bf0*/  ISETP.NE.U32.AND P2, PT, RZ, UR8, PT ;  /* 0x00000008ff007c0c */ /* 0x000fc8000bf45070 */
[----:B------:R-:W-:-:S13]  /*10c00*/  ISETP.NE.OR.EX P0, PT, RZ, UR9, P0, P2 ;  /* 0x00000009ff007c0c */ /* 0x000fda0008705720 */
[----:B------:R-:W-:Y:S05]  /*10c10*/  @!P0 BRA `(.L_x_15278) ;  /* 0x0000028000008947 */ /* 0x000fea0003800000 */
.L_x_15279:
        /* <DEDUP_REMOVED lines=40> */
.L_x_15278:
        /* <DEDUP_REMOVED lines=47> */
.L_x_15276:
[----:B0----5:R-:W-:-:S04]  /*11190*/  LEA R20, P0, R18, c[0x0][0x168], 0x3 ;  /* 0x00005a0012147a11 */ /* 0x021fc800078018ff */
[----:B------:R-:W-:-:S06]  /*111a0*/  LEA.HI.X R21, R18, c[0x0][0x16c], R19, 0x3, P0 ;  /* 0x00005b0012157a11 */ /* 0x000fcc00000f1c13 */
[----:B------:R-:W5:Y:S03]  /*111b0*/  LD.E.64 R20, [R20.64] ;  /* 0x0000000a14147980 */ /* 0x000f66000c101b00 */
.L_x_15277:
        /* <DEDUP_REMOVED lines=20> */
.L_x_15284:
        /* <DEDUP_REMOVED lines=19> */
.L_x_15283:
[----:B------:R-:W-:Y:S05]  /*11430*/  @!P0 BRA `(.L_x_15285) ;  /* 0x0000016000008947 */ /* 0x000fea0003800000 */
[----:B------:R-:W-:Y:S01]  /*11440*/  BSSY B1, `(.L_x_15285) ;  /* 0x0000015000017945 */ /* 0x000fe20003800000 */
[----:B------:R-:W-:Y:S01]  /*11450*/  MOV R25, c[0x0][0x1d0] ;  /* 0x0000740000197a02 */ /* 0x000fe20000000f00 */
[----:B------:R-:W-:Y:S02]  /*11460*/  IMAD.MOV.U32 R0, RZ, RZ, c[0x0][0x1d4] ;  /* 0x00007500ff007624 */ /* 0x000fe400078e00ff */
.L_x_15286:
        /* <DEDUP_REMOVED lines=19> */
.L_x_15285:
        /* <DEDUP_REMOVED lines=14> */
.L_x_15275:
[----:B------:R-:W-:Y:S05]  /*11680*/  BSYNC B0 ;  /* 0x0000000000007941 */ /* 0x000fea0003800000 */
.L_x_15274:
        /* <DEDUP_REMOVED lines=53> */
.L_x_15294:
        /* <DEDUP_REMOVED lines=137> */
.L_x_15293:
        /* <DEDUP_REMOVED lines=74> */
.L_x_15295:
[----:B------:R-:W-:-:S04]  /*12710*/  ISETP.NE.U32.AND P2, PT, RZ, UR8, PT ;  /* 0x00000008ff007c0c */ /* 0x000fc8000bf45070 */
[----:B------:R-:W-:-:S13]  /*12720*/  ISETP.NE.OR.EX P0, PT, RZ, UR9, P0, P2 ;  /* 0x00000009ff007c0c */ /* 0x000fda0008705720 */
[----:B------:R-:W-:Y:S05]  /*12730*/  @!P0 BRA `(.L_x_15291) ;  /* 0x0000028000008947 */ /* 0x000fea0003800000 */
.L_x_15292:
        /* <DEDUP_REMOVED lines=40> */
.L_x_15291:
        /* <DEDUP_REMOVED lines=47> */
.L_x_15289:
[----:B0----5:R-:W-:-:S04]  /*12cb0*/  LEA R32, P0, R16, c[0x0][0x168], 0x3 ;  /* 0x00005a0010207a11 */ /* 0x021fc800078018ff */
[----:B------:R-:W-:-:S06]  /*12cc0*/  LEA.HI.X R33, R16, c[0x0][0x16c], R17, 0x3, P0 ;  /* 0x00005b0010217a11 */ /* 0x000fcc00000f1c11 */
[----:B------:R-:W5:Y:S03]  /*12cd0*/  LD.E.64 R32, [R32.64] ;  /* 0x0000000a20207980 */ /* 0x000f66000c101b00 */
.L_x_15290:
        /* <DEDUP_REMOVED lines=20> */
.L_x_15297:
        /* <DEDUP_REMOVED lines=19> */
.L_x_15296:
[----:B------:R-:W-:Y:S05]  /*12f50*/  @!P0 BRA `(.L_x_15298) ;  /* 0x0000016000008947 */ /* 0x000fea0003800000 */
[----:B------:R-:W-:Y:S01]  /*12f60*/  BSSY B1, `(.L_x_15298) ;  /* 0x0000015000017945 */ /* 0x000fe20003800000 */
[----:B------:R-:W-:Y:S01]  /*12f70*/  MOV R21, c[0x0][0x1d0] ;  /* 0x0000740000157a02 */ /* 0x000fe20000000f00 */
[----:B------:R-:W-:Y:S02]  /*12f80*/  IMAD.MOV.U32 R17, RZ, RZ, c[0x0][0x1d4] ;  /* 0x00007500ff117624 */ /* 0x000fe400078e00ff */
.L_x_15299:
        /* <DEDUP_REMOVED lines=19> */
.L_x_15298:
        /* <DEDUP_REMOVED lines=14> */
.L_x_15288:
[----:B------:R-:W-:Y:S05]  /*131a0*/  BSYNC B0 ;  /* 0x0000000000007941 */ /* 0x000fea0003800000 */
.L_x_15287:
        /* <DEDUP_REMOVED lines=53> */
.L_x_15307:
        /* <DEDUP_REMOVED lines=137> */
.L_x_15306:
        /* <DEDUP_REMOVED lines=74> */
.L_x_15308:
[----:B------:R-:W-:-:S04]  /*14230*/  ISETP.NE.U32.AND P2, PT, RZ, UR8, PT ;  /* 0x00000008ff007c0c */ /* 0x000fc8000bf45070 */
[----:B------:R-:W-:-:S13]  /*14240*/  ISETP.NE.OR.EX P0, PT, RZ, UR9, P0, P2 ;  /* 0x00000009ff007c0c */ /* 0x000fda0008705720 */
[----:B------:R-:W-:Y:S05]  /*14250*/  @!P0 BRA `(.L_x_15304) ;  /* 0x0000028000008947 */ /* 0x000fea0003800000 */
.L_x_15305:
        /* <DEDUP_REMOVED lines=40> */
.L_x_15304:
        /* <DEDUP_REMOVED lines=47> */
.L_x_15302:
[----:B0----5:R-:W-:-:S04]  /*147d0*/  LEA R18, P0, R14, c[0x0][0x168], 0x3 ;  /* 0x00005a000e127a11 */ /* 0x021fc800078018ff */
[----:B------:R-:W-:-:S06]  /*147e0*/  LEA.HI.X R19, R14, c[0x0][0x16c], R15, 0x3, P0 ;  /* 0x00005b000e137a11 */ /* 0x000fcc00000f1c0f */
[----:B------:R-:W5:Y:S03]  /*147f0*/  LD.E.64 R18, [R18.64] ;  /* 0x0000000a12127980 */ /* 0x000f66000c101b00 */
.L_x_15303:
        /* <DEDUP_REMOVED lines=20> */
.L_x_15310:
        /* <DEDUP_REMOVED lines=19> */
.L_x_15309:
[----:B------:R-:W-:Y:S05]  /*14a70*/  @!P0 BRA `(.L_x_15311) ;  /* 0x0000016000008947 */ /* 0x000fea0003800000 */
[----:B------:R-:W-:Y:S01]  /*14a80*/  BSSY B1, `(.L_x_15311) ;  /* 0x0000015000017945 */ /* 0x000fe20003800000 */
[----:B------:R-:W-:Y:S01]  /*14a90*/  MOV R23, c[0x0][0x1d0] ;  /* 0x0000740000177a02 */ /* 0x000fe20000000f00 */
[----:B------:R-:W-:Y:S02]  /*14aa0*/  IMAD.MOV.U32 R15, RZ, RZ, c[0x0][0x1d4] ;  /* 0x00007500ff0f7624 */ /* 0x000fe400078e00ff */
.L_x_15312:
        /* <DEDUP_REMOVED lines=19> */
.L_x_15311:
        /* <DEDUP_REMOVED lines=14> */
.L_x_15301:
[----:B------:R-:W-:Y:S05]  /*14cc0*/  BSYNC B0 ;  /* 0x0000000000007941 */ /* 0x000fea0003800000 */
.L_x_15300:
        /* <DEDUP_REMOVED lines=53> */
.L_x_15320:
        /* <DEDUP_REMOVED lines=138> */
.L_x_15319:
        /* <DEDUP_REMOVED lines=74> */
.L_x_15321:
[----:B------:R-:W-:-:S04]  /*15d60*/  ISETP.NE.U32.AND P2, PT, RZ, UR8, PT ;  /* 0x00000008ff007c0c */ /* 0x000fc8000bf45070 */
[----:B------:R-:W-:-:S13]  /*15d70*/  ISETP.NE.OR.EX P0, PT, RZ, UR9, P0, P2 ;  /* 0x00000009ff007c0c */ /* 0x000fda0008705720 */
[----:B------:R-:W-:Y:S05]  /*15d80*/  @!P0 BRA `(.L_x_15317) ;  /* 0x0000028000008947 */ /* 0x000fea0003800000 */
.L_x_15318:
        /* <DEDUP_REMOVED lines=40> */
.L_x_15317:
        /* <DEDUP_REMOVED lines=47> */
.L_x_15315:
[----:B0----5:R-:W-:-:S04]  /*16300*/  LEA R32, P0, R12, c[0x0][0x168], 0x3 ;  /* 0x00005a000c207a11 */ /* 0x021fc800078018ff */
[----:B------:R-:W-:-:S06]  /*16310*/  LEA.HI.X R33, R12, c[0x0][0x16c], R13, 0x3, P0 ;  /* 0x00005b000c217a11 */ /* 0x000fcc00000f1c0d */
[----:B------:R-:W5:Y:S03]  /*16320*/  LD.E.64 R32, [R32.64] ;  /* 0x0000000a20207980 */ /* 0x000f66000c101b00 */
.L_x_15316:
        /* <DEDUP_REMOVED lines=20> */
.L_x_15323:
        /* <DEDUP_REMOVED lines=19> */
.L_x_15322:
[----:B------:R-:W-:Y:S05]  /*165a0*/  @!P0 BRA `(.L_x_15324) ;  /* 0x0000016000008947 */ /* 0x000fea0003800000 */
[----:B------:R-:W-:Y:S01]  /*165b0*/  BSSY B1, `(.L_x_15324) ;  /* 0x0000015000017945 */ /* 0x000fe20003800000 */
[----:B------:R-:W-:Y:S02]  /*165c0*/  IMAD.MOV.U32 R15, RZ, RZ, c[0x0][0x1d0] ;  /* 0x00007400ff0f7624 */ /* 0x000fe400078e00ff */
[----:B------:R-:W-:Y:S02]  /*165d0*/  IMAD.MOV.U32 R5, RZ, RZ, c[0x0][0x1d4] ;  /* 0x00007500ff057624 */ /* 0x000fe400078e00ff */
.L_x_15325:
        /* <DEDUP_REMOVED lines=19> */
.L_x_15324:
        /* <DEDUP_REMOVED lines=14> */
.L_x_15314:
[----:B------:R-:W-:Y:S05]  /*167f0*/  BSYNC B0 ;  /* 0x0000000000007941 */ /* 0x000fea0003800000 */
.L_x_15313:
        /* <DEDUP_REMOVED lines=49> */
.L_x_15333:
        /* <DEDUP_REMOVED lines=140> */
.L_x_15332:
        /* <DEDUP_REMOVED lines=73> */
.L_x_15334:
[----:B------:R-:W-:-:S04]  /*17860*/  ISETP.NE.U32.AND P2, PT, R33, RZ, PT ;  /* 0x000000ff2100720c */ /* 0x000fc80003f45070 */
[----:B------:R-:W-:-:S13]  /*17870*/  ISETP.NE.OR.EX P0, PT, R32, RZ, P0, P2 ;  /* 0x000000ff2000720c */ /* 0x000fda0000705720 */
[----:B------:R-:W-:Y:S05]  /*17880*/  @!P0 BRA `(.L_x_15330) ;  /* 0x000002a000008947 */ /* 0x000fea0003800000 */
.L_x_15331:
        /* <DEDUP_REMOVED lines=42> */
.L_x_15330:
        /* <DEDUP_REMOVED lines=45> */
.L_x_15328:
[----:B0----5:R-:W-:-:S04]  /*17e00*/  LEA R14, P0, R10, c[0x0][0x168], 0x3 ;  /* 0x00005a000a0e7a11 */ /* 0x021fc800078018ff */
[----:B------:R-:W-:-:S06]  /*17e10*/  LEA.HI.X R15, R10, c[0x0][0x16c], R11, 0x3, P0 ;  /* 0x00005b000a0f7a11 */ /* 0x000fcc00000f1c0b */
[----:B------:R-:W5:Y:S03]  /*17e20*/  LD.E.64 R14, [R14.64] ;  /* 0x0000000a0e0e7980 */ /* 0x000f66000c101b00 */
.L_x_15329:
        /* <DEDUP_REMOVED lines=20> */
.L_x_15336:
        /* <DEDUP_REMOVED lines=19> */
.L_x_15335:
[----:B------:R-:W-:Y:S05]  /*180a0*/  @!P0 BRA `(.L_x_15337) ;  /* 0x0000016000008947 */ /* 0x000fea0003800000 */
[----:B------:R-:W-:Y:S01]  /*180b0*/  BSSY B1, `(.L_x_15337) ;  /* 0x0000015000017945 */ /* 0x000fe20003800000 */
[----:B------:R-:W-:Y:S01]  /*180c0*/  MOV R19, c[0x0][0x1d0] ;  /* 0x0000740000137a02 */ /* 0x000fe20000000f00 */
[----:B------:R-:W-:Y:S02]  /*180d0*/  IMAD.MOV.U32 R5, RZ, RZ, c[0x0][0x1d4] ;  /* 0x00007500ff057624 */ /* 0x000fe400078e00ff */
.L_x_15338:
        /* <DEDUP_REMOVED lines=19> */
.L_x_15337:
        /* <DEDUP_REMOVED lines=14> */
.L_x_15327:
[----:B------:R-:W-:Y:S05]  /*182f0*/  BSYNC B0 ;  /* 0x0000000000007941 */ /* 0x000fea0003800000 */
.L_x_15326:
        /* <DEDUP_REMOVED lines=49> */
.L_x_15346:
        /* <DEDUP_REMOVED lines=138> */
.L_x_15345:
        /* <DEDUP_REMOVED lines=73> */
.L_x_15347:
[----:B------:R-:W-:-:S04]  /*19340*/  ISETP.NE.U32.AND P2, PT, R11, RZ, PT ;  /* 0x000000ff0b00720c */ /* 0x000fc80003f45070 */
[----:B------:R-:W-:-:S13]  /*19350*/  ISETP.NE.OR.EX P0, PT, R10, RZ, P0, P2 ;  /* 0x000000ff0a00720c */ /* 0x000fda0000705720 */
[----:B------:R-:W-:Y:S05]  /*19360*/  @!P0 BRA `(.L_x_15343) ;  /* 0x0000028000008947 */ /* 0x000fea0003800000 */
.L_x_15344:
        /* <DEDUP_REMOVED lines=40> */
.L_x_15343:
        /* <DEDUP_REMOVED lines=45> */
.L_x_15341:
[----:B0----5:R-:W-:-:S04]  /*198c0*/  LEA R18, P0, R8, c[0x0][0x168], 0x3 ;  /* 0x00005a0008127a11 */ /* 0x021fc800078018ff */
[----:B------:R-:W-:-:S06]  /*198d0*/  LEA.HI.X R19, R8, c[0x0][0x16c], R9, 0x3, P0 ;  /* 0x00005b0008137a11 */ /* 0x000fcc00000f1c09 */
[----:B------:R-:W5:Y:S03]  /*198e0*/  LD.E.64 R18, [R18.64] ;  /* 0x0000000a12127980 */ /* 0x000f66000c101b00 */
.L_x_15342:
        /* <DEDUP_REMOVED lines=20> */
.L_x_15349:
        /* <DEDUP_REMOVED lines=19> */
.L_x_15348:
[----:B------:R-:W-:Y:S05]  /*19b60*/  @!P0 BRA `(.L_x_15350) ;  /* 0x0000016000008947 */ /* 0x000fea0003800000 */
[----:B------:R-:W-:Y:S01]  /*19b70*/  BSSY B1, `(.L_x_15350) ;  /* 0x0000015000017945 */ /* 0x000fe20003800000 */
[----:B------:R-:W-:Y:S01]  /*19b80*/  IMAD.MOV.U32 R15, RZ, RZ, c[0x0][0x1d0] ;  /* 0x00007400ff0f7624 */ /* 0x000fe200078e00ff */
[----:B------:R-:W-:Y:S02]  /*19b90*/  MOV R9, c[0x0][0x1d4] ;  /* 0x0000750000097a02 */ /* 0x000fe40000000f00 */
.L_x_15351:
        /* <DEDUP_REMOVED lines=19> */
.L_x_15350:
        /* <DEDUP_REMOVED lines=14> */
.L_x_15340:
[----:B------:R-:W-:Y:S05]  /*19db0*/  BSYNC B0 ;  /* 0x0000000000007941 */ /* 0x000fea0003800000 */
.L_x_15339:
        /* <DEDUP_REMOVED lines=49> */
.L_x_15359:
        /* <DEDUP_REMOVED lines=141> */
.L_x_15358:
        /* <DEDUP_REMOVED lines=73> */
.L_x_15360:
[----:B------:R-:W-:-:S04]  /*1ae30*/  ISETP.NE.U32.AND P2, PT, R32, RZ, PT ;  /* 0x000000ff2000720c */ /* 0x000fc80003f45070 */
[----:B------:R-:W-:-:S13]  /*1ae40*/  ISETP.NE.OR.EX P0, PT, R4, RZ, P0, P2 ;  /* 0x000000ff0400720c */ /* 0x000fda0000705720 */
[----:B------:R-:W-:Y:S05]  /*1ae50*/  @!P0 BRA `(.L_x_15356) ;  /* 0x0000028000008947 */ /* 0x000fea0003800000 */
.L_x_15357:
        /* <DEDUP_REMOVED lines=40> */
.L_x_15356:
        /* <DEDUP_REMOVED lines=45> */
.L_x_15354:
[----:B0----5:R-:W-:-:S04]  /*1b3b0*/  LEA R30, P0, R6, c[0x0][0x168], 0x3 ;  /* 0x00005a00061e7a11 */ /* 0x021fc800078018ff */
[----:B------:R-:W-:-:S06]  /*1b3c0*/  LEA.HI.X R31, R6, c[0x0][0x16c], R7, 0x3, P0 ;  /* 0x00005b00061f7a11 */ /* 0x000fcc00000f1c07 */
[----:B------:R-:W5:Y:S03]  /*1b3d0*/  LD.E.64 R30, [R30.64] ;  /* 0x0000000a1e1e7980 */ /* 0x000f66000c101b00 */
.L_x_15355:
        /* <DEDUP_REMOVED lines=20> */
.L_x_15362:
        /* <DEDUP_REMOVED lines=19> */
.L_x_15361:
[----:B------:R-:W-:Y:S05]  /*1b650*/  @!P0 BRA `(.L_x_15363) ;  /* 0x0000016000008947 */ /* 0x000fea0003800000 */
[----:B------:R-:W-:Y:S01]  /*1b660*/  BSSY B1, `(.L_x_15363) ;  /* 0x0000015000017945 */ /* 0x000fe20003800000 */
[----:B------:R-:W-:Y:S02]  /*1b670*/  IMAD.MOV.U32 R13, RZ, RZ, c[0x0][0x1d0] ;  /* 0x00007400ff0d7624 */ /* 0x000fe400078e00ff */
[----:B------:R-:W-:Y:S02]  /*1b680*/  IMAD.MOV.U32 R7, RZ, RZ, c[0x0][0x1d4] ;  /* 0x00007500ff077624 */ /* 0x000fe400078e00ff */
.L_x_15364:
        /* <DEDUP_REMOVED lines=19> */
.L_x_15363:
        /* <DEDUP_REMOVED lines=14> */
.L_x_15353:
[----:B------:R-:W-:Y:S05]  /*1b8a0*/  BSYNC B0 ;  /* 0x0000000000007941 */ /* 0x000fea0003800000 */
.L_x_15352:
        /* <DEDUP_REMOVED lines=21> */
.L_x_15367:
[----:B------:R-:W-:-:S13]  /*1ba00*/  ISETP.GE.AND P0, PT, R2, UR5, PT ;  /* 0x0000000502007c0c */ /* 0x000fda000bf06270 */
[----:B------:R-:W-:Y:S05]  /*1ba10*/  @P0 BRA `(.L_x_15369) ;  /* 0x000000c000000947 */ /* 0x000fea0003800000 */
[----:B0-----:R-:W-:Y:S01]  /*1ba20*/  HFMA2.MMA R5, -RZ, RZ, 0, 4.76837158203125e-07 ;  /* 0x00000008ff057435 */ /* 0x001fe200000001ff */
[C---:B------:R-:W-:Y:S02]  /*1ba30*/  IADD3 R4, R2.reuse, UR4, RZ ;  /* 0x0000000402047c10 */ /* 0x040fe4000fffe0ff */
[----:B------:R-:W-:-:S07]  /*1ba40*/  IADD3 R2, R2, 0x80, RZ ;  /* 0x0000008002027810 */ /* 0x000fce0007ffe0ff */
[----:B------:R-:W-:-:S05]  /*1ba50*/  IMAD.WIDE.U32 R4, R4, R5, c[0x0][0x1f8] ;  /* 0x00007e0004047625 */ /* 0x000fca00078e0005 */
[----:B------:R0:W-:Y:S02]  /*1ba60*/  STG.E.64 [R4.64], RZ ;  /* 0x000000ff04007986 */ /* 0x0001e4000c101b0a */
.L_x_15368:
[----:B------:R-:W-:-:S13]  /*1ba70*/  ISETP.GE.AND P0, PT, R2, UR5, PT ;  /* 0x0000000502007c0c */ /* 0x000fda000bf06270 */
[----:B------:R-:W-:Y:S05]  /*1ba80*/  @P0 BRA `(.L_x_15370) ;  /* 0x000000d000000947 */ /* 0x000fea0003800000 */
[C---:B0-----:R-:W-:Y:S01]  /*1ba90*/  IADD3 R4, R2.reuse, UR4, RZ ;  /* 0x0000000402047c10 */ /* 0x041fe2000fffe0ff */
[----:B------:R-:W-:Y:S01]  /*1baa0*/  IMAD.MOV.U32 R5, RZ, RZ, 0x8 ;  /* 0x00000008ff057424 */ /* 0x000fe200078e00ff */
[----:B------:R-:W-:-:S03]  /*1bab0*/  IADD3 R2, R2, 0x80, RZ ;  /* 0x0000008002027810 */ /* 0x000fc60007ffe0ff */
[----:B------:R-:W-:-:S05]  /*1bac0*/  IMAD.WIDE.U32 R4, R4, R5, c[0x0][0x1f8] ;  /* 0x00007e0004047625 */ /* 0x000fca00078e0005 */
[----:B------:R0:W-:Y:S02]  /*1bad0*/  STG.E.64 [R4.64], RZ ;  /* 0x000000ff04007986 */ /* 0x0001e4000c101b0a */
.L_x_15369:
        /* <DEDUP_REMOVED lines=8> */
.L_x_15370:
[----:B------:R-:W-:Y:S05]  /*1bb60*/  BSYNC B1 ;  /* 0x0000000000017941 */ /* 0x000fea0003800000 */
.L_x_15366:
[----:B------:R-:W-:-:S13]  /*1bb70*/  ISETP.GE.AND P0, PT, R2, UR5, PT ;  /* 0x0000000502007c0c */ /* 0x000fda000bf06270 */
[C---:B0-----:R-:W-:Y:S02]  /*1bb80*/  @!P0 IADD3 R4, R2.reuse, UR4, RZ ;  /* 0x0000000402048c10 */ /* 0x041fe4000fffe0ff */
[----:B------:R-:W-:Y:S02]  /*1bb90*/  @!P0 MOV R5, 0x8 ;  /* 0x0000000800058802 */ /* 0x000fe40000000f00 */
[----:B------:R-:W-:-:S03]  /*1bba0*/  @!P0 IADD3 R2, R2, 0x80, RZ ;  /* 0x0000008002028810 */ /* 0x000fc60007ffe0ff */
[----:B------:R-:W-:-:S05]  /*1bbb0*/  @!P0 IMAD.WIDE.U32 R4, R4, R5, c[0x0][0x1f8] ;  /* 0x00007e0004048625 */ /* 0x000fca00078e0005 */
[----:B------:R0:W-:Y:S02]  /*1bbc0*/  @!P0 STG.E.64 [R4.64], RZ ;  /* 0x000000ff04008986 */ /* 0x0001e4000c101b0a */
.L_x_15371:
[----:B------:R-:W-:Y:S05]  /*1bbd0*/  BSYNC B0 ;  /* 0x0000000000007941 */ /* 0x000fea0003800000 */
.L_x_15365:
        /* <DEDUP_REMOVED lines=8> */
.L_x_15372:
        /* <DEDUP_REMOVED lines=10> */
.L_x_16345:


//--------------------- .text._ZN2at6native29vectorized_elementwise_kernelILi8EZZNS0_73_GLOBAL__N__c8866d80_35_SparseBinaryOpIntersectionKernel_cu_1520ed90_315342_sparse_binary_op_intersection_kernel_implINS2_18CUDAKernelLauncherENS2_36CUDAValueSelectionIntersectionKernelINS2_5MulOpEEElLl8EEEvRNS_6TensorERKS8_SB_RKSt6vectorIlSaIlEERKSt8optionalIS8_ESK_bbENKUlvE3_clEvEUllE_St5arrayIPcLm2EEEEviT0_T1_ --------------------------
	.section	.text._ZN2at6native29vectorized_elementwise_kernelILi8EZZNS0_73_GLOBAL__N__c8866d80_35_SparseBinaryOpIntersectionKernel_cu_1520ed90_315342_sparse_binary_op_intersection_kernel_implINS2_18CUDAKernelLauncherENS2_36CUDAValueSelectionIntersectionKernelINS2_5MulOpEEElLl8EEEvRNS_6TensorERKS8_SB_RKSt6vectorIlSaIlEERKSt8optionalIS8_ESK_bbENKUlvE3_clEvEUllE_St5arrayIPcLm2EEEEviT0_T1_,"ax",@progbits
	.sectioninfo	@"SHI_REGISTERS=4"
	.align	128
        .global         _ZN2at6native29vectorized_elementwise_kernelILi8EZZNS0_73_GLOBAL__N__c8866d80_35_SparseBinaryOpIntersectionKernel_cu_1520ed90_315342_sparse_binary_op_intersection_kernel_implINS2_18CUDAKernelLauncherENS2_36CUDAValueSelectionIntersectionKernelINS2_5MulOpEEElLl8EEEvRNS_6TensorERKS8_SB_RKSt6vectorIlSaIlEERKSt8optionalIS8_ESK_bbENKUlvE3_clEvEUllE_St5arrayIPcLm2EEEEviT0_T1_
        .type           _ZN2at6native29vectorized_elementwise_kernelILi8EZZNS0_73_GLOBAL__N__c8866d80_35_SparseBinaryOpIntersectionKernel_cu_1520ed90_315342_sparse_binary_op_intersection_kernel_implINS2_18CUDAKernelLauncherENS2_36CUDAValueSelectionIntersectionKernelINS2_5MulOpEEElLl8EEEvRNS_6TensorERKS8_SB_RKSt6vectorIlSaIlEERKSt8optionalIS8_ESK_bbENKUlvE3_clEvEUllE_St5arrayIPcLm2EEEEviT0_T1_,@function
        .size           _ZN2at6native29vectorized_elementwise_kernelILi8EZZNS0_73_GLOBAL__N__c8866d80_35_SparseBinaryOpIntersectionKernel_cu_1520ed90_315342_sparse_binary_op_intersection_kernel_implINS2_18CUDAKernelLauncherENS2_36CUDAValueSelectionIntersectionKernelINS2_5MulOpEEElLl8EEEvRNS_6TensorERKS8_SB_RKSt6vectorIlSaIlEERKSt8optionalIS8_ESK_bbENKUlvE3_clEvEUllE_St5arrayIPcLm2EEEEviT0_T1_,(.L_x_16346 - _ZN2at6native29vectorized_elementwise_kernelILi8EZZNS0_73_GLOBAL__N__c8866d80_35_SparseBinaryOpIntersectionKernel_cu_1520ed90_315342_sparse_binary_op_intersection_kernel_implINS2_18CUDAKernelLauncherENS2_36CUDAValueSelectionIntersectionKernelINS2_5MulOpEEElLl8EEEvRNS_6TensorERKS8_SB_RKSt6vectorIlSaIlEERKSt8optionalIS8_ESK_bbENKUlvE3_clEvEUllE_St5arrayIPcLm2EEEEviT0_T1_)
        .other          _ZN2at6native29vectorized_elementwise_kernelILi8EZZNS0_73_GLOBAL__N__c8866d80_35_SparseBinaryOpIntersectionKernel_cu_1520ed90_315342_sparse_binary_op_intersection_kernel_implINS2_18CUDAKernelLauncherENS2_36CUDAValueSelectionIntersectionKernelINS2_5MulOpEEElLl8EEEvRNS_6TensorERKS8_SB_RKSt6vectorIlSaIlEERKSt8optionalIS8_ESK_bbENKUlvE3_clEvEUllE_St5arrayIPcLm2EEEEviT0_T1_,@"STO_CUDA_ENTRY STV_DEFAULT"
_ZN2at6native29vectorized_elementwise_kernelILi8EZZNS0_73_GLOBAL__N__c8866d80_35_SparseBinaryOpIntersectionKernel_cu_1520ed90_315342_sparse_binary_op_intersection_kernel_implINS2_18CUDAKernelLauncherENS2_36CUDAValueSelectionIntersectionKernelINS2_5MulOpEEElLl8EEEvRNS_6TensorERKS8_SB_RKSt6vectorIlSaIlEERKSt8optionalIS8_ESK_bbENKUlvE3_clEvEUllE_St5arrayIPcLm2EEEEviT0_T1_:
.text._ZN2at6native29vectorized_elementwise_kernelILi8EZZNS0_73_GLOBAL__N__c8866d80_35_SparseBinaryOpIntersectionKernel_cu_1520ed90_315342_sparse_binary_op_intersection_kernel_implINS2_18CUDAKernelLauncherENS2_36CUDAValueSelectionIntersectionKernelINS2_5MulOpEEElLl8EEEvRNS_6TensorERKS8_SB_RKSt6vectorIlSaIlEERKSt8optionalIS8_ESK_bbENKUlvE3_clEvEUllE_St5arrayIPcLm2EEEEviT0_T1_:
[----:B------:R-:W-:Y:S02]  /*0000*/  MOV R1, c[0x0][0x28] ;  /* 0x00000a0000017a02 */ /* 0x000fe40000000f00 */
[----:B------:R-:W-:Y:S05]  /*0010*/  EXIT ;  /* 0x000000000000794d */ /* 0x000fea0003800000 */
.L_x_15373:
        /* <DEDUP_REMOVED lines=14> */
.L_x_16346:


//--------------------- .text._ZN2at6native18elementwise_kernelILi128ELi4EZNS0_15gpu_kernel_implIZZNS0_73_GLOBAL__N__c8866d80_35_SparseBinaryOpIntersectionKernel_cu_1520ed90_315342_sparse_binary_op_intersection_kernel_implINS3_18CUDAKernelLauncherENS3_36CUDAValueSelectionIntersectionKernelINS3_5MulOpEEElLl8EEEvRNS_6TensorERKS9_SC_RKSt6vectorIlSaIlEERKSt8optionalIS9_ESL_bbENKUlvE1_clEvEUllE_EEvRNS_18TensorIteratorBaseERKT_EUliE_EEviT1_ --------------------------
	.section	.text._ZN2at6native18elementwise_kernelILi128ELi4EZNS0_15gpu_kernel_implIZZNS0_73_GLOBAL__N__c8866d80_35_SparseBinaryOpIntersectionKernel_cu_1520ed90_315342_sparse_binary_op_intersection_kernel_implINS3_18CUDAKernelLauncherENS3_36CUDAValueSelectionIntersectionKernelINS3_5MulOpEEElLl8EEEvRNS_6TensorERKS9_SC_RKSt6vectorIlSaIlEERKSt8optionalIS9_ESL_bbENKUlvE1_clEvEUllE_EEvRNS_18TensorIteratorBaseERKT_EUliE_EEviT1_,"ax",@progbits
	.sectioninfo	@"SHI_REGISTERS=40"
	.align	128
        .global         _ZN2at6native18elementwise_kernelILi128ELi4EZNS0_15gpu_kernel_implIZZNS0_73_GLOBAL__N__c8866d80_35_SparseBinaryOpIntersectionKernel_cu_1520ed90_315342_sparse_binary_op_intersection_kernel_implINS3_18CUDAKernelLauncherENS3_36CUDAValueSelectionIntersectionKernelINS3_5MulOpEEElLl8EEEvRNS_6TensorERKS9_SC_RKSt6vectorIlSaIlEERKSt8optionalIS9_ESL_bbENKUlvE1_clEvEUllE_EEvRNS_18TensorIteratorBaseERKT_EUliE_EEviT1_
        .type           _ZN2at6native18elementwise_kernelILi128ELi4EZNS0_15gpu_kernel_implIZZNS0_73_GLOBAL__N__c8866d80_35_SparseBinaryOpIntersectionKernel_cu_1520ed90_315342_sparse_binary_op_intersection_kernel_implINS3_18CUDAKernelLauncherENS3_36CUDAValueSelectionIntersectionKernelINS3_5MulOpEEElLl8EEEvRNS_6TensorERKS9_SC_RKSt6vectorIlSaIlEERKSt8optionalIS9_ESL_bbENKUlvE1_clEvEUllE_EEvRNS_18TensorIteratorBaseERKT_EUliE_EEviT1_,@function
        .size           _ZN2at6native18elementwise_kernelILi128ELi4EZNS0_15gpu_kernel_implIZZNS0_73_GLOBAL__N__c8866d80_35_SparseBinaryOpIntersectionKernel_cu_1520ed90_315342_sparse_binary_op_intersection_kernel_implINS3_18CUDAKernelLauncherENS3_36CUDAValueSelectionIntersectionKernelINS3_5MulOpEEElLl8EEEvRNS_6TensorERKS9_SC_RKSt6vectorIlSaIlEERKSt8optionalIS9_ESL_bbENKUlvE1_clEvEUllE_EEvRNS_18TensorIteratorBaseERKT_EUliE_EEviT1_,(.L_x_16347 - _ZN2at6native18elementwise_kernelILi128ELi4EZNS0_15gpu_kernel_implIZZNS0_73_GLOBAL__N__c8866d80_35_SparseBinaryOpIntersectionKernel_cu_1520ed90_315342_sparse_binary_op_intersection_kernel_implINS3_18CUDAKernelLauncherENS3_36CUDAValueSelectionIntersectionKernelINS3_5MulOpEEElLl8EEEvRNS_6TensorERKS9_SC_RKSt6vectorIlSaIlEERKSt8optionalIS9_ESL_bbENKUlvE1_clEvEUllE_EEvRNS_18TensorIteratorBaseERKT_EUliE_EEviT1_)
        .other          _ZN2at6native18elementwise_kernelILi128ELi4EZNS0_15gpu_kernel_implIZZNS0_73_GLOBAL__N__c8866d80_35_SparseBinaryOpIntersectionKernel_cu_1520ed90_315342_sparse_binary_op_intersection_kernel_implINS3_18CUDAKernelLauncherENS3_36CUDAValueSelectionIntersectionKernelINS3_5MulOpEEElLl8EEEvRNS_6TensorERKS9_SC_RKSt6vectorIlSaIlEERKSt8optionalIS9_ESL_bbENKUlvE1_clEvEUllE_EEvRNS_18TensorIteratorBaseERKT_EUliE_EEviT1_,@"STO_CUDA_ENTRY STV_DEFAULT"
_ZN2at6native18elementwise_kernelILi128ELi4EZNS0_15gpu_kernel_implIZZNS0_73_GLOBAL__N__c8866d80_35_SparseBinaryOpIntersectionKernel_cu_1520ed90_315342_sparse_binary_op_intersection_kernel_implINS3_18CUDAKernelLauncherENS3_36CUDAValueSelectionIntersectionKernelINS3_5MulOpEEElLl8EEEvRNS_6TensorERKS9_SC_RKSt6vectorIlSaIlEERKSt8optionalIS9_ESL_bbENKUlvE1_clEvEUllE_EEvRNS_18TensorIteratorBaseERKT_EUliE_EEviT1_:
.text._ZN2at6native18elementwise_kernelILi128ELi4EZNS0_15gpu_kernel_implIZZNS0_73_GLOBAL__N__c8866d80_35_SparseBinaryOpIntersectionKernel_cu_1520ed90_315342_sparse_binary_op_intersection_kernel_implINS3_18CUDAKernelLauncherENS3_36CUDAValueSelectionIntersectionKernelINS3_5MulOpEEElLl8EEEvRNS_6TensorERKS9_SC_RKSt6vectorIlSaIlEERKSt8optionalIS9_ESL_bbENKUlvE1_clEvEUllE_EEvRNS_18TensorIteratorBaseERKT_EUliE_EEviT1_:
        /* <DEDUP_REMOVED lines=235> */
.L_x_15376:
        /* <DEDUP_REMOVED lines=19> */
.L_x_15380:
[----:B------:R0:W5:Y:S01]  /*0fe0*/  LDG.E.U8 R6, [R2.64] ;  /* 0x0000002402067981 */ /* 0x000162000c1e1100 */
[----:B------:R-:W-:Y:S01]  /*0ff0*/  IMAD.MOV.U32 R7, RZ, RZ, RZ ;  /* 0x000000ffff077224 */ /* 0x000fe200078e00ff */
[----:B------:R-:W-:Y:S05]  /*1000*/  BRA `(.L_x_15382) ;  /* 0x00000d5000007947 */ /* 0x000fea0003800000 */
.L_x_15379:
        /* <DEDUP_REMOVED lines=8> */
.L_x_15384:
[----:B------:R-:W2:Y:S02]  /*1090*/  LDG.E R6, [R2.64] ;  /* 0x0000002402067981 */ /* 0x000ea4000c1e1900 */
[----:B--2---:R-:W-:Y:S01]  /*10a0*/  SHF.R.S32.HI R7, RZ, 0x1f, R6 ;  /* 0x0000001fff077819 */ /* 0x004fe20000011406 */
[----:B------:R-:W-:Y:S05]  /*10b0*/  BRA `(.L_x_15382) ;  /* 0x00000ca000007947 */ /* 0x000fea0003800000 */
.L_x_15383:
[----:B------:R-:W2:Y:S02]  /*10c0*/  LDG.E.S16 R6, [R2.64] ;  /* 0x0000002402067981 */ /* 0x000ea4000c1e1700 */
[----:B--2---:R-:W-:Y:S01]  /*10d0*/  SHF.R.S32.HI R7, RZ, 0x1f, R6 ;  /* 0x0000001fff077819 */ /* 0x004fe20000011406 */
[----:B------:R-:W-:Y:S05]  /*10e0*/  BRA `(.L_x_15382) ;  /* 0x00000c7000007947 */ /* 0x000fea0003800000 */
.L_x_15378:
        /* <DEDUP_REMOVED lines=9> */
.L_x_15386:
[----:B------:R-:W2:Y:S02]  /*1180*/  LDG.E.U16 R2, [R2.64] ;  /* 0x0000002402027981 */ /* 0x000ea4000c1e1500 */
[----:B--2---:R-:W-:-:S06]  /*1190*/  HADD2.F32 R6, -RZ, R2.H0_H0 ;  /* 0x20000002ff067230 */ /* 0x004fcc0000004100 */
[----:B------:R-:W0:Y:S01]  /*11a0*/  F2I.S64.TRUNC R6, R6 ;  /* 0x0000000600067311 */ /* 0x000e22000020d900 */
[----:B------:R-:W-:Y:S05]  /*11b0*/  BRA `(.L_x_15382) ;  /* 0x00000ba000007947 */ /* 0x000fea0003800000 */
.L_x_15385:
        /* <DEDUP_REMOVED lines=9> */
.L_x_15388:
[----:B------:R-:W2:Y:S02]  /*1250*/  LDG.E.U16 R2, [R2.64] ;  /* 0x0000002402027981 */ /* 0x000ea4000c1e1500 */
[----:B--2---:R-:W-:-:S06]  /*1260*/  HADD2.F32 R6, -RZ, R2.H0_H0 ;  /* 0x20000002ff067230 */ /* 0x004fcc0000004100 */
[----:B------:R-:W0:Y:S01]  /*1270*/  F2I.S64.TRUNC R6, R6 ;  /* 0x0000000600067311 */ /* 0x000e22000020d900 */
[----:B------:R-:W-:Y:S05]  /*1280*/  BRA `(.L_x_15382) ;  /* 0x00000ad000007947 */ /* 0x000fea0003800000 */
.L_x_15387:
[----:B------:R-:W2:Y:S02]  /*1290*/  LDG.E.64 R2, [R2.64] ;  /* 0x0000002402027981 */ /* 0x000ea4000c1e1b00 */
[----:B--2---:R0:W1:Y:S01]  /*12a0*/  F2I.S64.F64.TRUNC R6, R2 ;  /* 0x0000000200067311 */ /* 0x004062000030d900 */
[----:B------:R-:W-:Y:S05]  /*12b0*/  BRA `(.L_x_15382) ;  /* 0x00000aa000007947 */ /* 0x000fea0003800000 */
.L_x_15377:
        /* <DEDUP_REMOVED lines=13> */
.L_x_15391:
[----:B------:R-:W2:Y:S02]  /*1390*/  LDG.E.64 R2, [R2.64] ;  /* 0x0000002402027981 */ /* 0x000ea4000c1e1b00 */
[----:B--2---:R0:W1:Y:S01]  /*13a0*/  F2I.S64.F64.TRUNC R6, R2 ;  /* 0x0000000200067311 */ /* 0x004062000030d900 */
[----:B------:R-:W-:Y:S05]  /*13b0*/  BRA `(.L_x_15382) ;  /* 0x000009a000007947 */ /* 0x000fea0003800000 */
.L_x_15390:
        /* <DEDUP_REMOVED lines=27> */
.L_x_15393:
        /* <DEDUP_REMOVED lines=14> */
.L_x_15392:
[----:B------:R-:W2:Y:S02]  /*1650*/  LDG.E.U16 R6, [R2.64] ;  /* 0x0000002402067981 */ /* 0x000ea4000c1e1500 */
[----:B--2---:R-:W-:-:S06]  /*1660*/  PRMT R6, RZ, 0x5410, R6 ;  /* 0x00005410ff067816 */ /* 0x004fcc0000000006 */
[----:B------:R-:W0:Y:S01]  /*1670*/  F2I.S64.TRUNC R6, R6 ;  /* 0x0000000600067311 */ /* 0x000e22000020d900 */
[----:B------:R-:W-:Y:S05]  /*1680*/  BRA `(.L_x_15382) ;  /* 0x000006d000007947 */ /* 0x000fea0003800000 */
.L_x_15389:
        /* <DEDUP_REMOVED lines=11> */
.L_x_15396:
        /* <DEDUP_REMOVED lines=21> */
.L_x_15400:
[----:B------:R-:W-:Y:S05]  /*1890*/  BSYNC B1 ;  /* 0x0000000000017941 */ /* 0x000fea0003800000 */
.L_x_15399:
[----:B------:R-:W-:Y:S01]  /*18a0*/  IMAD.SHL.U32 R2, R2, 0x100000, RZ ;  /* 0x0010000002027824 */ /* 0x000fe200078e00ff */
[----:B------:R-:W-:-:S04]  /*18b0*/  LEA R3, R0, 0x3b800000, 0x17 ;  /* 0x3b80000000037811 */ /* 0x000fc800078eb8ff */
[----:B------:R-:W-:Y:S02]  /*18c0*/  LOP3.LUT R6, R3, R2, R6, 0xfe, !PT ;  /* 0x0000000203067212 */ /* 0x000fe400078efe06 */
.L_x_15398:
[----:B------:R-:W-:Y:S05]  /*18d0*/  BSYNC B0 ;  /* 0x0000000000007941 */ /* 0x000fea0003800000 */
.L_x_15397:
[----:B------:R-:W0:Y:S01]  /*18e0*/  F2I.S64.TRUNC R6, R6 ;  /* 0x0000000600067311 */ /* 0x000e22000020d900 */
[----:B------:R-:W-:Y:S05]  /*18f0*/  BRA `(.L_x_15382) ;  /* 0x0000046000007947 */ /* 0x000fea0003800000 */
.L_x_15395:
        /* <DEDUP_REMOVED lines=21> */
.L_x_15404:
[----:B------:R-:W-:Y:S05]  /*1a50*/  BSYNC B1 ;  /* 0x0000000000017941 */ /* 0x000fea0003800000 */
.L_x_15403:
[----:B------:R-:W-:Y:S01]  /*1a60*/  IMAD.SHL.U32 R2, R2, 0x200000, RZ ;  /* 0x0020000002027824 */ /* 0x000fe200078e00ff */
[----:B------:R-:W-:-:S04]  /*1a70*/  LEA R3, R0, 0x37800000, 0x17 ;  /* 0x3780000000037811 */ /* 0x000fc800078eb8ff */
[----:B------:R-:W-:Y:S02]  /*1a80*/  LOP3.LUT R6, R3, R2, R6, 0xfe, !PT ;  /* 0x0000000203067212 */ /* 0x000fe400078efe06 */
.L_x_15402:
[----:B------:R-:W-:Y:S05]  /*1a90*/  BSYNC B0 ;  /* 0x0000000000007941 */ /* 0x000fea0003800000 */
.L_x_15401:
[----:B------:R-:W0:Y:S01]  /*1aa0*/  F2I.S64.TRUNC R6, R6 ;  /* 0x0000000600067311 */ /* 0x000e22000020d900 */
[----:B------:R-:W-:Y:S05]  /*1ab0*/  BRA `(.L_x_15382) ;  /* 0x000002a000007947 */ /* 0x000fea0003800000 */
.L_x_15394:
        /* <DEDUP_REMOVED lines=14> */
.L_x_15408:
[----:B------:R-:W-:Y:S05]  /*1ba0*/  BSYNC B0 ;  /* 0x0000000000007941 */ /* 0x000fea0003800000 */
.L_x_15407:
[----:B------:R-:W0:Y:S01]  /*1bb0*/  F2I.S64.TRUNC R6, R6 ;  /* 0x0000000600067311 */ /* 0x000e22000020d900 */
[----:B------:R-:W-:Y:S05]  /*1bc0*/  BRA `(.L_x_15382) ;  /* 0x0000019000007947 */ /* 0x000fea0003800000 */
.L_x_15381:
        /* <DEDUP_REMOVED lines=21> */
.L_x_15406:
[----:B------:R0:W5:Y:S01]  /*1d20*/  LDG.E.64 R6, [R2.64] ;  /* 0x0000002402067981 */ /* 0x000162000c1e1b00 */
[----:B------:R-:W-:Y:S05]  /*1d30*/  BRA `(.L_x_15382) ;  /* 0x0000002000007947 */ /* 0x000fea0003800000 */
.L_x_15405:
[----:B------:R0:W5:Y:S01]  /*1d40*/  LDG.E R6, [R2.64] ;  /* 0x0000002402067981 */ /* 0x000162000c1e1900 */
[----:B------:R-:W-:-:S03]  /*1d50*/  IMAD.MOV.U32 R7, RZ, RZ, RZ ;  /* 0x000000ffff077224 */ /* 0x000fc600078e00ff */
.L_x_15382:
        /* <DEDUP_REMOVED lines=40> */
.L_x_15411:
        /* <DEDUP_REMOVED lines=43> */
.L_x_15410:
        /* <DEDUP_REMOVED lines=41> */
.L_x_15409:
        /* <DEDUP_REMOVED lines=14> */
.L_x_15415:
[----:B------:R0:W-:Y:S01]  /*2600*/  STG.E.U8 [R18.64], R32 ;  /* 0x0000002012007986 */ /* 0x0001e2000c101124 */
[----:B------:R-:W-:Y:S05]  /*2610*/  BRA `(.L_x_15417) ;  /* 0x00000d6000007947 */ /* 0x000fea0003800000 */
.L_x_15414:
        /* <DEDUP_REMOVED lines=8> */
.L_x_15419:
[----:B------:R0:W-:Y:S01]  /*26a0*/  STG.E [R18.64], R32 ;  /* 0x0000002012007986 */ /* 0x0001e2000c101924 */
[----:B------:R-:W-:Y:S05]  /*26b0*/  BRA `(.L_x_15417) ;  /* 0x00000cc000007947 */ /* 0x000fea0003800000 */
.L_x_15418:
[----:B------:R0:W-:Y:S01]  /*26c0*/  STG.E.U16 [R18.64], R32 ;  /* 0x0000002012007986 */ /* 0x0001e2000c101524 */
[----:B------:R-:W-:Y:S05]  /*26d0*/  BRA `(.L_x_15417) ;  /* 0x00000ca000007947 */ /* 0x000fea0003800000 */
.L_x_15413:
        /* <DEDUP_REMOVED lines=9> */
.L_x_15421:
[----:B------:R-:W0:Y:S02]  /*2770*/  I2F.S64 R0, R32 ;  /* 0x0000002000007312 */ /* 0x000e240000301400 */
[----:B0-----:R-:W-:-:S05]  /*2780*/  F2FP.PACK_AB R0, RZ, R0 ;  /* 0x00000000ff00723e */ /* 0x001fca00000000ff */
[----:B------:R0:W-:Y:S01]  /*2790*/  STG.E.U16 [R18.64], R0 ;  /* 0x0000000012007986 */ /* 0x0001e2000c101524 */
[----:B------:R-:W-:Y:S05]  /*27a0*/  BRA `(.L_x_15417) ;  /* 0x00000bd000007947 */ /* 0x000fea0003800000 */
.L_x_15420:
        /* <DEDUP_REMOVED lines=10> */
.L_x_15423:
[----:B------:R-:W0:Y:S02]  /*2850*/  I2F.S64 R32, R32 ;  /* 0x0000002000207312 */ /* 0x000e240000301400 */
[----:B0-----:R-:W-:-:S04]  /*2860*/  F2FP.PACK_AB R3, RZ, R32 ;  /* 0x00000020ff03723e */ /* 0x001fc800000000ff */
[----:B------:R-:W-:-:S05]  /*2870*/  PRMT R3, R3, 0x5410, RZ ;  /* 0x0000541003037816 */ /* 0x000fca00000000ff */
[----:B------:R0:W-:Y:S01]  /*2880*/  STG.E [R18.64], R3 ;  /* 0x0000000312007986 */ /* 0x0001e2000c101924 */
[----:B------:R-:W-:Y:S05]  /*2890*/  BRA `(.L_x_15417) ;  /* 0x00000ae000007947 */ /* 0x000fea0003800000 */
.L_x_15422:
[----:B------:R-:W0:Y:S02]  /*28a0*/  I2F.F64.S64 R2, R32 ;  /* 0x0000002000027312 */ /* 0x000e240000301c00 */
[----:B0-----:R0:W-:Y:S01]  /*28b0*/  STG.E.64 [R18.64], R2 ;  /* 0x0000000212007986 */ /* 0x0011e2000c101b24 */
[----:B------:R-:W-:Y:S05]  /*28c0*/  BRA `(.L_x_15417) ;  /* 0x00000ab000007947 */ /* 0x000fea0003800000 */
.L_x_15412:
        /* <DEDUP_REMOVED lines=13> */
.L_x_15426:
[----:B------:R-:W0:Y:S01]  /*29a0*/  I2F.F64.S64 R32, R32 ;  /* 0x0000002000207312 */ /* 0x000e220000301c00 */
[----:B------:R-:W-:-:S05]  /*29b0*/  CS2R R34, SRZ ;  /* 0x0000000000227805 */ /* 0x000fca000001ff00 */
[----:B0-----:R0:W-:Y:S01]  /*29c0*/  STG.E.128 [R18.64], R32 ;  /* 0x0000002012007986 */ /* 0x0011e2000c101d24 */
[----:B------:R-:W-:Y:S05]  /*29d0*/  BRA `(.L_x_15417) ;  /* 0x000009a000007947 */ /* 0x000fea0003800000 */
.L_x_15425:
        /* <DEDUP_REMOVED lines=21> */
.L_x_15430:
[----:B------:R-:W-:Y:S05]  /*2b30*/  BSYNC B0 ;  /* 0x0000000000007941 */ /* 0x000fea0003800000 */
.L_x_15429:
[----:B------:R-:W-:-:S05]  /*2b40*/  LOP3.LUT R3, R0, R3, RZ, 0xfc, !PT ;  /* 0x0000000300037212 */ /* 0x000fca00078efcff */
[----:B------:R0:W-:Y:S01]  /*2b50*/  STG.E.U8 [R18.64], R3 ;  /* 0x0000000312007986 */ /* 0x0001e2000c101124 */
[----:B------:R-:W-:Y:S05]  /*2b60*/  BRA `(.L_x_15417) ;  /* 0x0000081000007947 */ /* 0x000fea0003800000 */
.L_x_15428:
        /* <DEDUP_REMOVED lines=13> */
.L_x_15432:
[----:B------:R-:W-:Y:S01]  /*2c40*/  IMAD.MOV.U32 R0, RZ, RZ, 0x7f ;  /* 0x0000007fff007424 */ /* 0x000fe200078e00ff */
[----:B------:R-:W-:-:S04]  /*2c50*/  ISETP.GT.U32.AND P0, PT, R2, 0x7f800000, PT ;  /* 0x7f8000000200780c */ /* 0x000fc80003f04070 */
[----:B------:R-:W-:-:S04]  /*2c60*/  SEL R0, R0, 0x7c, P0 ;  /* 0x0000007c00007807 */ /* 0x000fc80000000000 */
.L_x_15433:
[----:B------:R-:W-:Y:S05]  /*2c70*/  BSYNC B0 ;  /* 0x0000000000007941 */ /* 0x000fea0003800000 */
.L_x_15431:
[----:B------:R-:W-:-:S04]  /*2c80*/  LOP3.LUT R2, R33, 0x80000000, RZ, 0xc0, !PT ;  /* 0x8000000021027812 */ /* 0x000fc800078ec0ff */
[----:B------:R-:W-:-:S04]  /*2c90*/  SHF.R.U32.HI R3, RZ, 0x18, R2 ;  /* 0x00000018ff037819 */ /* 0x000fc80000011602 */
[----:B------:R-:W-:-:S05]  /*2ca0*/  LOP3.LUT R3, R0, R3, RZ, 0xfc, !PT ;  /* 0x0000000300037212 */ /* 0x000fca00078efcff */
[----:B------:R0:W-:Y:S01]  /*2cb0*/  STG.E.U8 [R18.64], R3 ;  /* 0x0000000312007986 */ /* 0x0001e2000c101124 */
[----:B------:R-:W-:Y:S05]  /*2cc0*/  BRA `(.L_x_15417) ;  /* 0x000006b000007947 */ /* 0x000fea0003800000 */
.L_x_15427:
[----:B------:R-:W0:Y:S02]  /*2cd0*/  I2F.S64 R0, R32 ;  /* 0x0000002000007312 */ /* 0x000e240000301400 */
[----:B0-----:R-:W-:-:S05]  /*2ce0*/  F2FP.BF16.PACK_AB R0, RZ, R0 ;  /* 0x00000000ff00723e */ /* 0x001fca00000010ff */
[----:B------:R0:W-:Y:S01]  /*2cf0*/  STG.E.U16 [R18.64], R0 ;  /* 0x0000000012007986 */ /* 0x0001e2000c101524 */
[----:B------:R-:W-:Y:S05]  /*2d00*/  BRA `(.L_x_15417) ;  /* 0x0000067000007947 */ /* 0x000fea0003800000 */
.L_x_15424:
        /* <DEDUP_REMOVED lines=10> */
.L_x_15436:
        /* <DEDUP_REMOVED lines=17> */
.L_x_15439:
[----:B------:R-:W-:-:S04]  /*2ec0*/  LOP3.LUT R2, R33, 0x80000000, RZ, 0xc0, !PT ;  /* 0x8000000021027812 */ /* 0x000fc800078ec0ff */
[----:B------:R-:W-:-:S04]  /*2ed0*/  SHF.R.U32.HI R3, RZ, 0x18, R2 ;  /* 0x00000018ff037819 */ /* 0x000fc80000011602 */
[----:B------:R-:W-:-:S04]  /*2ee0*/  LOP3.LUT R0, R0, R3, RZ, 0xfc, !PT ;  /* 0x0000000300007212 */ /* 0x000fc800078efcff */
[----:B------:R-:W-:Y:S02]  /*2ef0*/  PRMT R9, R0, 0x7610, R9 ;  /* 0x0000761000097816 */ /* 0x000fe40000000009 */
.L_x_15438:
[----:B------:R-:W-:Y:S05]  /*2f00*/  BSYNC B0 ;  /* 0x0000000000007941 */ /* 0x000fea0003800000 */
.L_x_15437:
[----:B------:R0:W-:Y:S01]  /*2f10*/  STG.E.U8 [R18.64], R9 ;  /* 0x0000000912007986 */ /* 0x0001e2000c101124 */
[----:B------:R-:W-:Y:S05]  /*2f20*/  BRA `(.L_x_15417) ;  /* 0x0000045000007947 */ /* 0x000fea0003800000 */
.L_x_15435:
        /* <DEDUP_REMOVED lines=17> */
.L_x_15442:
[----:B------:R-:W-:-:S04]  /*3040*/  LOP3.LUT R2, R33, 0x80000000, RZ, 0xc0, !PT ;  /* 0x8000000021027812 */ /* 0x000fc800078ec0ff */
[----:B------:R-:W-:-:S04]  /*3050*/  SHF.R.U32.HI R3, RZ, 0x18, R2 ;  /* 0x00000018ff037819 */ /* 0x000fc80000011602 */
[----:B------:R-:W-:-:S04]  /*3060*/  LOP3.LUT R0, R0, R3, RZ, 0xfc, !PT ;  /* 0x0000000300007212 */ /* 0x000fc800078efcff */
[----:B------:R-:W-:Y:S02]  /*3070*/  PRMT R9, R0, 0x7610, R9 ;  /* 0x0000761000097816 */ /* 0x000fe40000000009 */
.L_x_15441:
[----:B------:R-:W-:Y:S05]  /*3080*/  BSYNC B0 ;  /* 0x0000000000007941 */ /* 0x000fea0003800000 */
.L_x_15440:
[----:B------:R0:W-:Y:S01]  /*3090*/  STG.E.U8 [R18.64], R9 ;  /* 0x0000000912007986 */ /* 0x0001e2000c101124 */
[----:B------:R-:W-:Y:S05]  /*30a0*/  BRA `(.L_x_15417) ;  /* 0x000002d000007947 */ /* 0x000fea0003800000 */
.L_x_15434:
        /* <DEDUP_REMOVED lines=22> */
.L_x_15416:
        /* <DEDUP_REMOVED lines=20> */
.L_x_15444:
[----:B------:R0:W-:Y:S01]  /*3350*/  STG.E.64 [R18.64], R32 ;  /* 0x0000002012007986 */ /* 0x0001e2000c101b24 */
[----:B------:R-:W-:Y:S05]  /*3360*/  BRA `(.L_x_15417) ;  /* 0x0000001000007947 */ /* 0x000fea0003800000 */
.L_x_15443:
[----:B------:R0:W-:Y:S02]  /*3370*/  STG.E [R18.64], R32 ;  /* 0x0000002012007986 */ /* 0x0001e4000c101924 */
.L_x_15417:
[----:B------:R-:W-:Y:S02]  /*3380*/  IADD3 R17, R17, 0x80, RZ ;  /* 0x0000008011117810 */ /* 0x000fe40007ffe0ff */
.L_x_15375:
[----:B------:R-:W-:Y:S05]  /*3390*/  BSYNC B6 ;  /* 0x0000000000067941 */ /* 0x000fea0003800000 */
.L_x_15374:
        /* <DEDUP_REMOVED lines=231> */
.L_x_15447:
        /* <DEDUP_REMOVED lines=19> */
.L_x_15451:
[----:B-1---5:R0:W5:Y:S01]  /*4340*/  LDG.E.U8 R6, [R2.64] ;  /* 0x0000002402067981 */ /* 0x022162000c1e1100 */
[----:B------:R-:W-:Y:S01]  /*4350*/  IMAD.MOV.U32 R7, RZ, RZ, RZ ;  /* 0x000000ffff077224 */ /* 0x000fe200078e00ff */
[----:B------:R-:W-:Y:S05]  /*4360*/  BRA `(.L_x_15453) ;  /* 0x00000d5000007947 */ /* 0x000fea0003800000 */
.L_x_15450:
        /* <DEDUP_REMOVED lines=8> */
.L_x_15455:
[----:B-1---5:R-:W2:Y:S02]  /*43f0*/  LDG.E R6, [R2.64] ;  /* 0x0000002402067981 */ /* 0x022ea4000c1e1900 */
[----:B--2---:R-:W-:Y:S01]  /*4400*/  SHF.R.S32.HI R7, RZ, 0x1f, R6 ;  /* 0x0000001fff077819 */ /* 0x004fe20000011406 */
[----:B------:R-:W-:Y:S05]  /*4410*/  BRA `(.L_x_15453) ;  /* 0x00000ca000007947 */ /* 0x000fea0003800000 */
.L_x_15454:
[----:B-1---5:R-:W2:Y:S02]  /*4420*/  LDG.E.S16 R6, [R2.64] ;  /* 0x0000002402067981 */ /* 0x022ea4000c1e1700 */
[----:B--2---:R-:W-:Y:S01]  /*4430*/  SHF.R.S32.HI R7, RZ, 0x1f, R6 ;  /* 0x0000001fff077819 */ /* 0x004fe20000011406 */
[----:B------:R-:W-:Y:S05]  /*4440*/  BRA `(.L_x_15453) ;  /* 0x00000c7000007947 */ /* 0x000fea0003800000 */
.L_x_15449:
        /* <DEDUP_REMOVED lines=9> */
.L_x_15457:
[----:B------:R-:W2:Y:S02]  /*44e0*/  LDG.E.U16 R2, [R2.64] ;  /* 0x0000002402027981 */ /* 0x000ea4000c1e1500 */
[----:B-12--5:R-:W-:-:S06]  /*44f0*/  HADD2.F32 R6, -RZ, R2.H0_H0 ;  /* 0x20000002ff067230 */ /* 0x026fcc0000004100 */
[----:B------:R-:W0:Y:S01]  /*4500*/  F2I.S64.TRUNC R6, R6 ;  /* 0x0000000600067311 */ /* 0x000e22000020d900 */
[----:B------:R-:W-:Y:S05]  /*4510*/  BRA `(.L_x_15453) ;  /* 0x00000ba000007947 */ /* 0x000fea0003800000 */
.L_x_15456:
        /* <DEDUP_REMOVED lines=9> */
.L_x_15459:
[----:B------:R-:W2:Y:S02]  /*45b0*/  LDG.E.U16 R2, [R2.64] ;  /* 0x0000002402027981 */ /* 0x000ea4000c1e1500 */
[----:B-12--5:R-:W-:-:S06]  /*45c0*/  HADD2.F32 R6, -RZ, R2.H0_H0 ;  /* 0x20000002ff067230 */ /* 0x026fcc0000004100 */
[----:B------:R-:W0:Y:S01]  /*45d0*/  F2I.S64.TRUNC R6, R6 ;  /* 0x0000000600067311 */ /* 0x000e22000020d900 */
[----:B------:R-:W-:Y:S05]  /*45e0*/  BRA `(.L_x_15453) ;  /* 0x00000ad000007947 */ /* 0x000fea0003800000 */
.L_x_15458:
[----:B------:R-:W2:Y:S02]  /*45f0*/  LDG.E.64 R2, [R2.64] ;  /* 0x0000002402027981 */ /* 0x000ea4000c1e1b00 */
[----:B-12--5:R0:W1:Y:S01]  /*4600*/  F2I.S64.F64.TRUNC R6, R2 ;  /* 0x0000000200067311 */ /* 0x026062000030d900 */
[----:B------:R-:W-:Y:S05]  /*4610*/  BRA `(.L_x_15453) ;  /* 0x00000aa000007947 */ /* 0x000fea0003800000 */
.L_x_15448:
        /* <DEDUP_REMOVED lines=13> */
.L_x_15462:
[----:B------:R-:W2:Y:S02]  /*46f0*/  LDG.E.64 R2, [R2.64] ;  /* 0x0000002402027981 */ /* 0x000ea4000c1e1b00 */
[----:B-12--5:R0:W1:Y:S01]  /*4700*/  F2I.S64.F64.TRUNC R6, R2 ;  /* 0x0000000200067311 */ /* 0x026062000030d900 */
[----:B------:R-:W-:Y:S05]  /*4710*/  BRA `(.L_x_15453) ;  /* 0x000009a000007947 */ /* 0x000fea0003800000 */
.L_x_15461:
        /* <DEDUP_REMOVED lines=27> */
.L_x_15464:
        /* <DEDUP_REMOVED lines=14> */
.L_x_15463:
[----:B-1---5:R-:W2:Y:S02]  /*49b0*/  LDG.E.U16 R6, [R2.64] ;  /* 0x0000002402067981 */ /* 0x022ea4000c1e1500 */
[----:B--2---:R-:W-:-:S06]  /*49c0*/  PRMT R6, RZ, 0x5410, R6 ;  /* 0x00005410ff067816 */ /* 0x004fcc0000000006 */
[----:B------:R-:W0:Y:S01]  /*49d0*/  F2I.S64.TRUNC R6, R6 ;  /* 0x0000000600067311 */ /* 0x000e22000020d900 */
[----:B------:R-:W-:Y:S05]  /*49e0*/  BRA `(.L_x_15453) ;  /* 0x000006d000007947 */ /* 0x000fea0003800000 */
.L_x_15460:
        /* <DEDUP_REMOVED lines=11> */
.L_x_15467:
        /* <DEDUP_REMOVED lines=21> */
.L_x_15471:
[----:B------:R-:W-:Y:S05]  /*4bf0*/  BSYNC B1 ;  /* 0x0000000000017941 */ /* 0x000fea0003800000 */
.L_x_15470:
[----:B------:R-:W-:Y:S01]  /*4c00*/  IMAD.SHL.U32 R2, R2, 0x100000, RZ ;  /* 0x0010000002027824 */ /* 0x000fe200078e00ff */
[----:B------:R-:W-:-:S04]  /*4c10*/  LEA R3, R0, 0x3b800000, 0x17 ;  /* 0x3b80000000037811 */ /* 0x000fc800078eb8ff */
[----:B------:R-:W-:Y:S02]  /*4c20*/  LOP3.LUT R6, R3, R2, R6, 0xfe, !PT ;  /* 0x0000000203067212 */ /* 0x000fe400078efe06 */
.L_x_15469:
[----:B------:R-:W-:Y:S05]  /*4c30*/  BSYNC B0 ;  /* 0x0000000000007941 */ /* 0x000fea0003800000 */
.L_x_15468:
[----:B------:R-:W0:Y:S01]  /*4c40*/  F2I.S64.TRUNC R6, R6 ;  /* 0x0000000600067311 */ /* 0x000e22000020d900 */
[----:B------:R-:W-:Y:S05]  /*4c50*/  BRA `(.L_x_15453) ;  /* 0x0000046000007947 */ /* 0x000fea0003800000 */
.L_x_15466:
        /* <DEDUP_REMOVED lines=21> */
.L_x_15475:
[----:B------:R-:W-:Y:S05]  /*4db0*/  BSYNC B1 ;  /* 0x0000000000017941 */ /* 0x000fea0003800000 */
.L_x_15474:
[----:B------:R-:W-:Y:S01]  /*4dc0*/  IMAD.SHL.U32 R2, R2, 0x200000, RZ ;  /* 0x0020000002027824 */ /* 0x000fe200078e00ff */
[----:B------:R-:W-:-:S04]  /*4dd0*/  LEA R3, R0, 0x37800000, 0x17 ;  /* 0x3780000000037811 */ /* 0x000fc800078eb8ff */
[----:B------:R-:W-:Y:S02]  /*4de0*/  LOP3.LUT R6, R3, R2, R6, 0xfe, !PT ;  /* 0x0000000203067212 */ /* 0x000fe400078efe06 */
.L_x_15473:
[----:B------:R-:W-:Y:S05]  /*4df0*/  BSYNC B0 ;  /* 0x0000000000007941 */ /* 0x000fea0003800000 */
.L_x_15472:
[----:B------:R-:W0:Y:S01]  /*4e00*/  F2I.S64.TRUNC R6, R6 ;  /* 0x0000000600067311 */ /* 0x000e22000020d900 */
[----:B------:R-:W-:Y:S05]  /*4e10*/  BRA `(.L_x_15453) ;  /* 0x000002a000007947 */ /* 0x000fea0003800000 */
.L_x_15465:
        /* <DEDUP_REMOVED lines=14> */
.L_x_15479:
[----:B------:R-:W-:Y:S05]  /*4f00*/  BSYNC B0 ;  /* 0x0000000000007941 */ /* 0x000fea0003800000 */
.L_x_15478:
[----:B------:R-:W0:Y:S01]  /*4f10*/  F2I.S64.TRUNC R6, R6 ;  /* 0x0000000600067311 */ /* 0x000e22000020d900 */
[----:B------:R-:W-:Y:S05]  /*4f20*/  BRA `(.L_x_15453) ;  /* 0x0000019000007947 */ /* 0x000fea0003800000 */
.L_x_15452:
        /* <DEDUP_REMOVED lines=21> */
.L_x_15477:
[----:B-1---5:R0:W5:Y:S01]  /*5080*/  LDG.E.64 R6, [R2.64] ;  /* 0x0000002402067981 */ /* 0x022162000c1e1b00 */
[----:B------:R-:W-:Y:S05]  /*5090*/  BRA `(.L_x_15453) ;  /* 0x0000002000007947 */ /* 0x000fea0003800000 */
.L_x_15476:
[----:B-1---5:R0:W5:Y:S01]  /*50a0*/  LDG.E R6, [R2.64] ;  /* 0x0000002402067981 */ /* 0x022162000c1e1900 */
[----:B------:R-:W-:-:S03]  /*50b0*/  IMAD.MOV.U32 R7, RZ, RZ, RZ ;  /* 0x000000ffff077224 */ /* 0x000fc600078e00ff */
.L_x_15453:
        /* <DEDUP_REMOVED lines=40> */
.L_x_15482:
        /* <DEDUP_REMOVED lines=43> */
.L_x_15481:
        /* <DEDUP_REMOVED lines=41> */
.L_x_15480:
        /* <DEDUP_REMOVED lines=14> */
.L_x_15486:
[----:B------:R0:W-:Y:S01]  /*5960*/  STG.E.U8 [R18.64], R32 ;  /* 0x0000002012007986 */ /* 0x0001e2000c101124 */
[----:B------:R-:W-:Y:S05]  /*5970*/  BRA `(.L_x_15488) ;  /* 0x00000d6000007947 */ /* 0x000fea0003800000 */
.L_x_15485:
        /* <DEDUP_REMOVED lines=8> */
.L_x_15490:
[----:B------:R0:W-:Y:S01]  /*5a00*/  STG.E [R18.64], R32 ;  /* 0x0000002012007986 */ /* 0x0001e2000c101924 */
[----:B------:R-:W-:Y:S05]  /*5a10*/  BRA `(.L_x_15488) ;  /* 0x00000cc000007947 */ /* 0x000fea0003800000 */
.L_x_15489:
[----:B------:R0:W-:Y:S01]  /*5a20*/  STG.E.U16 [R18.64], R32 ;  /* 0x0000002012007986 */ /* 0x0001e2000c101524 */
[----:B------:R-:W-:Y:S05]  /*5a30*/  BRA `(.L_x_15488) ;  /* 0x00000ca000007947 */ /* 0x000fea0003800000 */
.L_x_15484:
        /* <DEDUP_REMOVED lines=9> */
.L_x_15492:
[----:B------:R-:W0:Y:S02]  /*5ad0*/  I2F.S64 R0, R32 ;  /* 0x0000002000007312 */ /* 0x000e240000301400 */
[----:B0-----:R-:W-:-:S05]  /*5ae0*/  F2FP.PACK_AB R0, RZ, R0 ;  /* 0x00000000ff00723e */ /* 0x001fca00000000ff */
[----:B------:R0:W-:Y:S01]  /*5af0*/  STG.E.U16 [R18.64], R0 ;  /* 0x0000000012007986 */ /* 0x0001e2000c101524 */
[----:B------:R-:W-:Y:S05]  /*5b00*/  BRA `(.L_x_15488) ;  /* 0x00000bd000007947 */ /* 0x000fea0003800000 */
.L_x_15491:
        /* <DEDUP_REMOVED lines=10> */
.L_x_15494:
[----:B------:R-:W0:Y:S02]  /*5bb0*/  I2F.S64 R32, R32 ;  /* 0x0000002000207312 */ /* 0x000e240000301400 */
[----:B0-----:R-:W-:-:S04]  /*5bc0*/  F2FP.PACK_AB R3, RZ, R32 ;  /* 0x00000020ff03723e */ /* 0x001fc800000000ff */
[----:B------:R-:W-:-:S05]  /*5bd0*/  PRMT R3, R3, 0x5410, RZ ;  /* 0x0000541003037816 */ /* 0x000fca00000000ff */
[----:B------:R0:W-:Y:S01]  /*5be0*/  STG.E [R18.64], R3 ;  /* 0x0000000312007986 */ /* 0x0001e2000c101924 */
[----:B------:R-:W-:Y:S05]  /*5bf0*/  BRA `(.L_x_15488) ;  /* 0x00000ae000007947 */ /* 0x000fea0003800000 */
.L_x_15493:
[----:B------:R-:W0:Y:S02]  /*5c00*/  I2F.F64.S64 R2, R32 ;  /* 0x0000002000027312 */ /* 0x000e240000301c00 */
[----:B0-----:R0:W-:Y:S01]  /*5c10*/  STG.E.64 [R18.64], R2 ;  /* 0x0000000212007986 */ /* 0x0011e2000c101b24 */
[----:B------:R-:W-:Y:S05]  /*5c20*/  BRA `(.L_x_15488) ;  /* 0x00000ab000007947 */ /* 0x000fea0003800000 */
.L_x_15483:
        /* <DEDUP_REMOVED lines=13> */
.L_x_15497:
[----:B------:R-:W0:Y:S01]  /*5d00*/  I2F.F64.S64 R32, R32 ;  /* 0x0000002000207312 */ /* 0x000e220000301c00 */
[----:B------:R-:W-:-:S05]  /*5d10*/  CS2R R34, SRZ ;  /* 0x0000000000227805 */ /* 0x000fca000001ff00 */
[----:B0-----:R0:W-:Y:S01]  /*5d20*/  STG.E.128 [R18.64], R32 ;  /* 0x0000002012007986 */ /* 0x0011e2000c101d24 */
[----:B------:R-:W-:Y:S05]  /*5d30*/  BRA `(.L_x_15488) ;  /* 0x000009a000007947 */ /* 0x000fea0003800000 */
.L_x_15496:
        /* <DEDUP_REMOVED lines=21> */
.L_x_15501:
[----:B------:R-:W-:Y:S05]  /*5e90*/  BSYNC B0 ;  /* 0x0000000000007941 */ /* 0x000fea0003800000 */
.L_x_15500:
[----:B------:R-:W-:-:S05]  /*5ea0*/  LOP3.LUT R3, R0, R3, RZ, 0xfc, !PT ;  /* 0x0000000300037212 */ /* 0x000fca00078efcff */
[----:B------:R0:W-:Y:S01]  /*5eb0*/  STG.E.U8 [R18.64], R3 ;  /* 0x0000000312007986 */ /* 0x0001e2000c101124 */
[----:B------:R-:W-:Y:S05]  /*5ec0*/  BRA `(.L_x_15488) ;  /* 0x0000081000007947 */ /* 0x000fea0003800000 */
.L_x_15499:
        /* <DEDUP_REMOVED lines=13> */
.L_x_15503:
[----:B------:R-:W-:Y:S01]  /*5fa0*/  IMAD.MOV.U32 R0, RZ, RZ, 0x7f ;  /* 0x0000007fff007424 */ /* 0x000fe200078e00ff */
[----:B------:R-:W-:-:S04]  /*5fb0*/  ISETP.GT.U32.AND P0, PT, R2, 0x7f800000, PT ;  /* 0x7f8000000200780c */ /* 0x000fc80003f04070 */
[----:B------:R-:W-:-:S04]  /*5fc0*/  SEL R0, R0, 0x7c, P0 ;  /* 0x0000007c00007807 */ /* 0x000fc80000000000 */
.L_x_15504:
[----:B------:R-:W-:Y:S05]  /*5fd0*/  BSYNC B0 ;  /* 0x0000000000007941 */ /* 0x000fea0003800000 */
.L_x_15502:
[----:B------:R-:W-:-:S04]  /*5fe0*/  LOP3.LUT R2, R33, 0x80000000, RZ, 0xc0, !PT ;  /* 0x8000000021027812 */ /* 0x000fc800078ec0ff */
[----:B------:R-:W-:-:S04]  /*5ff0*/  SHF.R.U32.HI R3, RZ, 0x18, R2 ;  /* 0x00000018ff037819 */ /* 0x000fc80000011602 */
[----:B------:R-:W-:-:S05]  /*6000*/  LOP3.LUT R3, R0, R3, RZ, 0xfc, !PT ;  /* 0x0000000300037212 */ /* 0x000fca00078efcff */
[----:B------:R0:W-:Y:S01]  /*6010*/  STG.E.U8 [R18.64], R3 ;  /* 0x0000000312007986 */ /* 0x0001e2000c101124 */
[----:B------:R-:W-:Y:S05]  /*6020*/  BRA `(.L_x_15488) ;  /* 0x000006b000007947 */ /* 0x000fea0003800000 */
.L_x_15498:
[----:B------:R-:W0:Y:S02]  /*6030*/  I2F.S64 R0, R32 ;  /* 0x0000002000007312 */ /* 0x000e240000301400 */
[----:B0-----:R-:W-:-:S05]  /*6040*/  F2FP.BF16.PACK_AB R0, RZ, R0 ;  /* 0x00000000ff00723e */ /* 0x001fca00000010ff */
[----:B------:R0:W-:Y:S01]  /*6050*/  STG.E.U16 [R18.64], R0 ;  /* 0x0000000012007986 */ /* 0x0001e2000c101524 */
[----:B------:R-:W-:Y:S05]  /*6060*/  BRA `(.L_x_15488) ;  /* 0x0000067000007947 */ /* 0x000fea0003800000 */
.L_x_15495:
        /* <DEDUP_REMOVED lines=10> */
.L_x_15507:
        /* <DEDUP_REMOVED lines=17> */
.L_x_15510:
[----:B------:R-:W-:-:S04]  /*6220*/  LOP3.LUT R2, R33, 0x80000000, RZ, 0xc0, !PT ;  /* 0x8000000021027812 */ /* 0x000fc800078ec0ff */
[----:B------:R-:W-:-:S04]  /*6230*/  SHF.R.U32.HI R3, RZ, 0x18, R2 ;  /* 0x00000018ff037819 */ /* 0x000fc80000011602 */
[----:B------:R-:W-:-:S04]  /*6240*/  LOP3.LUT R0, R0, R3, RZ, 0xfc, !PT ;  /* 0x0000000300007212 */ /* 0x000fc800078efcff */
[----:B------:R-:W-:Y:S02]  /*6250*/  PRMT R9, R0, 0x7610, R9 ;  /* 0x0000761000097816 */ /* 0x000fe40000000009 */
.L_x_15509:
[----:B------:R-:W-:Y:S05]  /*6260*/  BSYNC B0 ;  /* 0x0000000000007941 */ /* 0x000fea0003800000 */
.L_x_15508:
[----:B------:R0:W-:Y:S01]  /*6270*/  STG.E.U8 [R18.64], R9 ;  /* 0x0000000912007986 */ /* 0x0001e2000c101124 */
[----:B------:R-:W-:Y:S05]  /*6280*/  BRA `(.L_x_15488) ;  /* 0x0000045000007947 */ /* 0x000fea0003800000 */
.L_x_15506:
        /* <DEDUP_REMOVED lines=17> */
.L_x_15513:
[----:B------:R-:W-:-:S04]  /*63a0*/  LOP3.LUT R2, R33, 0x80000000, RZ, 0xc0, !PT ;  /* 0x8000000021027812 */ /* 0x000fc800078ec0ff */
[----:B------:R-:W-:-:S04]  /*63b0*/  SHF.R.U32.HI R3, RZ, 0x18, R2 ;  /* 0x00000018ff037819 */ /* 0x000fc80000011602 */
[----:B------:R-:W-:-:S04]  /*63c0*/  LOP3.LUT R0, R0, R3, RZ, 0xfc, !PT ;  /* 0x0000000300007212 */ /* 0x000fc800078efcff */
[----:B------:R-:W-:Y:S02]  /*63d0*/  PRMT R9, R0, 0x7610, R9 ;  /* 0x0000761000097816 */ /* 0x000fe40000000009 */
.L_x_15512:
[----:B------:R-:W-:Y:S05]  /*63e0*/  BSYNC B0 ;  /* 0x0000000000007941 */ /* 0x000fea0003800000 */
.L_x_15511:
[----:B------:R0:W-:Y:S01]  /*63f0*/  STG.E.U8 [R18.64], R9 ;  /* 0x0000000912007986 */ /* 0x0001e2000c101124 */
[----:B------:R-:W-:Y:S05]  /*6400*/  BRA `(.L_x_15488) ;  /* 0x000002d000007947 */ /* 0x000fea0003800000 */
.L_x_15505:
        /* <DEDUP_REMOVED lines=22> */
.L_x_15487:
        /* <DEDUP_REMOVED lines=20> */
.L_x_15515:
[----:B------:R0:W-:Y:S01]  /*66b0*/  STG.E.64 [R18.64], R32 ;  /* 0x0000002012007986 */ /* 0x0001e2000c101b24 */
[----:B------:R-:W-:Y:S05]  /*66c0*/  BRA `(.L_x_15488) ;  /* 0x0000001000007947 */ /* 0x000fea0003800000 */
.L_x_15514:
[----:B------:R0:W-:Y:S02]  /*66d0*/  STG.E [R18.64], R32 ;  /* 0x0000002012007986 */ /* 0x0001e4000c101924 */
.L_x_15488:
        /* <DEDUP_REMOVED lines=231> */
.L_x_15516:
        /* <DEDUP_REMOVED lines=19> */
.L_x_15520:
[----:B-1---5:R0:W5:Y:S01]  /*7680*/  LDG.E.U8 R6, [R2.64] ;  /* 0x0000002402067981 */ /* 0x022162000c1e1100 */
[----:B------:R-:W-:Y:S01]  /*7690*/  IMAD.MOV.U32 R7, RZ, RZ, RZ ;  /* 0x000000ffff077224 */ /* 0x000fe200078e00ff */
[----:B------:R-:W-:Y:S05]  /*76a0*/  BRA `(.L_x_15522) ;  /* 0x00000d5000007947 */ /* 0x000fea0003800000 */
.L_x_15519:
        /* <DEDUP_REMOVED lines=8> */
.L_x_15524:
[----:B-1---5:R-:W2:Y:S02]  /*7730*/  LDG.E R6, [R2.64] ;  /* 0x0000002402067981 */ /* 0x022ea4000c1e1900 */
[----:B--2---:R-:W-:Y:S01]  /*7740*/  SHF.R.S32.HI R7, RZ, 0x1f, R6 ;  /* 0x0000001fff077819 */ /* 0x004fe20000011406 */
[----:B------:R-:W-:Y:S05]  /*7750*/  BRA `(.L_x_15522) ;  /* 0x00000ca000007947 */ /* 0x000fea0003800000 */
.L_x_15523:
[----:B-1---5:R-:W2:Y:S02]  /*7760*/  LDG.E.S16 R6, [R2.64] ;  /* 0x0000002402067981 */ /* 0x022ea4000c1e1700 */
[----:B--2---:R-:W-:Y:S01]  /*7770*/  SHF.R.S32.HI R7, RZ, 0x1f, R6 ;  /* 0x0000001fff077819 */ /* 0x004fe20000011406 */
[----:B------:R-:W-:Y:S05]  /*7780*/  BRA `(.L_x_15522) ;  /* 0x00000c7000007947 */ /* 0x000fea0003800000 */
.L_x_15518:
        /* <DEDUP_REMOVED lines=9> */
.L_x_15526:
[----:B------:R-:W2:Y:S02]  /*7820*/  LDG.E.U16 R2, [R2.64] ;  /* 0x0000002402027981 */ /* 0x000ea4000c1e1500 */
[----:B-12--5:R-:W-:-:S06]  /*7830*/  HADD2.F32 R6, -RZ, R2.H0_H0 ;  /* 0x20000002ff067230 */ /* 0x026fcc0000004100 */
[----:B------:R-:W0:Y:S01]  /*7840*/  F2I.S64.TRUNC R6, R6 ;  /* 0x0000000600067311 */ /* 0x000e22000020d900 */
[----:B------:R-:W-:Y:S05]  /*7850*/  BRA `(.L_x_15522) ;  /* 0x00000ba000007947 */ /* 0x000fea0003800000 */
.L_x_15525:
        /* <DEDUP_REMOVED lines=9> */
.L_x_15528:
[----:B------:R-:W2:Y:S02]  /*78f0*/  LDG.E.U16 R2, [R2.64] ;  /* 0x0000002402027981 */ /* 0x000ea4000c1e1500 */
[----:B-12--5:R-:W-:-:S06]  /*7900*/  HADD2.F32 R6, -RZ, R2.H0_H0 ;  /* 0x20000002ff067230 */ /* 0x026fcc0000004100 */
[----:B------:R-:W0:Y:S01]  /*7910*/  F2I.S64.TRUNC R6, R6 ;  /* 0x0000000600067311 */ /* 0x000e22000020d900 */
[----:B------:R-:W-:Y:S05]  /*7920*/  BRA `(.L_x_15522) ;  /* 0x00000ad000007947 */ /* 0x000fea0003800000 */
.L_x_15527:
[----:B------:R-:W2:Y:S02]  /*7930*/  LDG.E.64 R2, [R2.64] ;  /* 0x0000002402027981 */ /* 0x000ea4000c1e1b00 */
[----:B-12--5:R0:W1:Y:S01]  /*7940*/  F2I.S64.F64.TRUNC R6, R2 ;  /* 0x0000000200067311 */ /* 0x026062000030d900 */
[----:B------:R-:W-:Y:S05]  /*7950*/  BRA `(.L_x_15522) ;  /* 0x00000aa000007947 */ /* 0x000fea0003800000 */
.L_x_15517:
        /* <DEDUP_REMOVED lines=13> */
.L_x_15531:
[----:B------:R-:W2:Y:S02]  /*7a30*/  LDG.E.64 R2, [R2.64] ;  /* 0x0000002402027981 */ /* 0x000ea4000c1e1b00 */
[----:B-12--5:R0:W1:Y:S01]  /*7a40*/  F2I.S64.F64.TRUNC R6, R2 ;  /* 0x0000000200067311 */ /* 0x026062000030d900 */
[----:B------:R-:W-:Y:S05]  /*7a50*/  BRA `(.L_x_15522) ;  /* 0x000009a000007947 */ /* 0x000fea0003800000 */
.L_x_15530:
        /* <DEDUP_REMOVED lines=27> */
.L_x_15533:
        /* <DEDUP_REMOVED lines=14> */
.L_x_15532:
[----:B-1---5:R-:W2:Y:S02]  /*7cf0*/  LDG.E.U16 R6, [R2.64] ;  /* 0x0000002402067981 */ /* 0x022ea4000c1e1500 */
[----:B--2---:R-:W-:-:S06]  /*7d00*/  PRMT R6, RZ, 0x5410, R6 ;  /* 0x00005410ff067816 */ /* 0x004fcc0000000006 */
[----:B------:R-:W0:Y:S01]  /*7d10*/  F2I.S64.TRUNC R6, R6 ;  /* 0x0000000600067311 */ /* 0x000e22000020d900 */
[----:B------:R-:W-:Y:S05]  /*7d20*/  BRA `(.L_x_15522) ;  /* 0x000006d000007947 */ /* 0x000fea0003800000 */
.L_x_15529:
        /* <DEDUP_REMOVED lines=11> */
.L_x_15536:
        /* <DEDUP_REMOVED lines=21> */
.L_x_15540:
[----:B------:R-:W-:Y:S05]  /*7f30*/  BSYNC B1 ;  /* 0x0000000000017941 */ /* 0x000fea0003800000 */
.L_x_15539:
[----:B------:R-:W-:Y:S01]  /*7f40*/  IMAD.SHL.U32 R2, R2, 0x100000, RZ ;  /* 0x0010000002027824 */ /* 0x000fe200078e00ff */
[----:B------:R-:W-:-:S04]  /*7f50*/  LEA R3, R0, 0x3b800000, 0x17 ;  /* 0x3b80000000037811 */ /* 0x000fc800078eb8ff */
[----:B------:R-:W-:Y:S02]  /*7f60*/  LOP3.LUT R6, R3, R2, R6, 0xfe, !PT ;  /* 0x0000000203067212 */ /* 0x000fe400078efe06 */
.L_x_15538:
[----:B------:R-:W-:Y:S05]  /*7f70*/  BSYNC B0 ;  /* 0x0000000000007941 */ /* 0x000fea0003800000 */
.L_x_15537:
[----:B------:R-:W0:Y:S01]  /*7f80*/  F2I.S64.TRUNC R6, R6 ;  /* 0x0000000600067311 */ /* 0x000e22000020d900 */
[----:B------:R-:W-:Y:S05]  /*7f90*/  BRA `(.L_x_15522) ;  /* 0x0000046000007947 */ /* 0x000fea0003800000 */
.L_x_15535:
        /* <DEDUP_REMOVED lines=21> */
.L_x_15544:
[----:B------:R-:W-:Y:S05]  /*80f0*/  BSYNC B1 ;  /* 0x0000000000017941 */ /* 0x000fea0003800000 */
.L_x_15543:
[----:B------:R-:W-:Y:S01]  /*8100*/  IMAD.SHL.U32 R2, R2, 0x200000, RZ ;  /* 0x0020000002027824 */ /* 0x000fe200078e00ff */
[----:B------:R-:W-:-:S04]  /*8110*/  LEA R3, R0, 0x37800000, 0x17 ;  /* 0x3780000000037811 */ /* 0x000fc800078eb8ff */
[----:B------:R-:W-:Y:S02]  /*8120*/  LOP3.LUT R6, R3, R2, R6, 0xfe, !PT ;  /* 0x0000000203067212 */ /* 0x000fe400078efe06 */
.L_x_15542:
[----:B------:R-:W-:Y:S05]  /*8130*/  BSYNC B0 ;  /* 0x0000000000007941 */ /* 0x000fea0003800000 */
.L_x_15541:
[----:B------:R-:W0:Y:S01]  /*8140*/  F2I.S64.TRUNC R6, R6 ;  /* 0x0000000600067311 */ /* 0x000e22000020d900 */
[----:B------:R-:W-:Y:S05]  /*8150*/  BRA `(.L_x_15522) ;  /* 0x000002a000007947 */ /* 0x000fea0003800000 */
.L_x_15534:
        /* <DEDUP_REMOVED lines=14> */
.L_x_15548:
[----:B------:R-:W-:Y:S05]  /*8240*/  BSYNC B0 ;  /* 0x0000000000007941 */ /* 0x000fea0003800000 */
.L_x_15547:
[----:B------:R-:W0:Y:S01]  /*8250*/  F2I.S64.TRUNC R6, R6 ;  /* 0x0000000600067311 */ /* 0x000e22000020d900 */
[----:B------:R-:W-:Y:S05]  /*8260*/  BRA `(.L_x_15522) ;  /* 0x0000019000007947 */ /* 0x000fea0003800000 */
.L_x_15521:
        /* <DEDUP_REMOVED lines=21> */
.L_x_15546:
[----:B-1---5:R0:W5:Y:S01]  /*83c0*/  LDG.E.64 R6, [R2.64] ;  /* 0x0000002402067981 */ /* 0x022162000c1e1b00 */
[----:B------:R-:W-:Y:S05]  /*83d0*/  BRA `(.L_x_15522) ;  /* 0x0000002000007947 */ /* 0x000fea0003800000 */
.L_x_15545:
[----:B-1---5:R0:W5:Y:S01]  /*83e0*/  LDG.E R6, [R2.64] ;  /* 0x0000002402067981 */ /* 0x022162000c1e1900 */
[----:B------:R-:W-:-:S03]  /*83f0*/  IMAD.MOV.U32 R7, RZ, RZ, RZ ;  /* 0x000000ffff077224 */ /* 0x000fc600078e00ff */
.L_x_15522:
        /* <DEDUP_REMOVED lines=40> */
.L_x_15551:
        /* <DEDUP_REMOVED lines=43> */
.L_x_15550:
        /* <DEDUP_REMOVED lines=41> */
.L_x_15549:
        /* <DEDUP_REMOVED lines=14> */
.L_x_15555:
[----:B------:R0:W-:Y:S01]  /*8ca0*/  STG.E.U8 [R18.64], R32 ;  /* 0x0000002012007986 */ /* 0x0001e2000c101124 */
[----:B------:R-:W-:Y:S05]  /*8cb0*/  BRA `(.L_x_15557) ;  /* 0x00000d6000007947 */ /* 0x000fea0003800000 */
.L_x_15554:
        /* <DEDUP_REMOVED lines=8> */
.L_x_15559:
[----:B------:R0:W-:Y:S01]  /*8d40*/  STG.E [R18.64], R32 ;  /* 0x0000002012007986 */ /* 0x0001e2000c101924 */
[----:B------:R-:W-:Y:S05]  /*8d50*/  BRA `(.L_x_15557) ;  /* 0x00000cc000007947 */ /* 0x000fea0003800000 */
.L_x_15558:
[----:B------:R0:W-:Y:S01]  /*8d60*/  STG.E.U16 [R18.64], R32 ;  /* 0x0000002012007986 */ /* 0x0001e2000c101524 */
[----:B------:R-:W-:Y:S05]  /*8d70*/  BRA `(.L_x_15557) ;  /* 0x00000ca000007947 */ /* 0x000fea0003800000 */
.L_x_15553:
        /* <DEDUP_REMOVED lines=9> */
.L_x_15561:
[----:B------:R-:W0:Y:S02]  /*8e10*/  I2F.S64 R0, R32 ;  /* 0x0000002000007312 */ /* 0x000e240000301400 */
[----:B0-----:R-:W-:-:S05]  /*8e20*/  F2FP.PACK_AB R0, RZ, R0 ;  /* 0x00000000ff00723e */ /* 0x001fca00000000ff */
[----:B------:R0:W-:Y:S01]  /*8e30*/  STG.E.U16 [R18.64], R0 ;  /* 0x0000000012007986 */ /* 0x0001e2000c101524 */
[----:B------:R-:W-:Y:S05]  /*8e40*/  BRA `(.L_x_15557) ;  /* 0x00000bd000007947 */ /* 0x000fea0003800000 */
.L_x_15560:
        /* <DEDUP_REMOVED lines=10> */
.L_x_15563:
[----:B------:R-:W0:Y:S02]  /*8ef0*/  I2F.S64 R32, R32 ;  /* 0x0000002000207312 */ /* 0x000e240000301400 */
[----:B0-----:R-:W-:-:S04]  /*8f00*/  F2FP.PACK_AB R3, RZ, R32 ;  /* 0x00000020ff03723e */ /* 0x001fc800000000ff */
[----:B------:R-:W-:-:S05]  /*8f10*/  PRMT R3, R3, 0x5410, RZ ;  /* 0x0000541003037816 */ /* 0x000fca00000000ff */
[----:B------:R0:W-:Y:S01]  /*8f20*/  STG.E [R18.64], R3 ;  /* 0x0000000312007986 */ /* 0x0001e2000c101924 */
[----:B------:R-:W-:Y:S05]  /*8f30*/  BRA `(.L_x_15557) ;  /* 0x00000ae000007947 */ /* 0x000fea0003800000 */
.L_x_15562:
[----:B------:R-:W0:Y:S02]  /*8f40*/  I2F.F64.S64 R2, R32 ;  /* 0x0000002000027312 */ /* 0x000e240000301c00 */
[----:B0-----:R0:W-:Y:S01]  /*8f50*/  STG.E.64 [R18.64], R2 ;  /* 0x0000000212007986 */ /* 0x0011e2000c101b24 */
[----:B------:R-:W-:Y:S05]  /*8f60*/  BRA `(.L_x_15557) ;  /* 0x00000ab000007947 */ /* 0x000fea0003800000 */
.L_x_15552:
        /* <DEDUP_REMOVED lines=13> */
.L_x_15566:
[----:B------:R-:W0:Y:S01]  /*9040*/  I2F.F64.S64 R32, R32 ;  /* 0x0000002000207312 */ /* 0x000e220000301c00 */
[----:B------:R-:W-:-:S05]  /*9050*/  CS2R R34, SRZ ;  /* 0x0000000000227805 */ /* 0x000fca000001ff00 */
[----:B0-----:R0:W-:Y:S01]  /*9060*/  STG.E.128 [R18.64], R32 ;  /* 0x0000002012007986 */ /* 0x0011e2000c101d24 */
[----:B------:R-:W-:Y:S05]  /*9070*/  BRA `(.L_x_15557) ;  /* 0x000009a000007947 */ /* 0x000fea0003800000 */
.L_x_15565:
        /* <DEDUP_REMOVED lines=21> */
.L_x_15570:
[----:B------:R-:W-:Y:S05]  /*91d0*/  BSYNC B0 ;  /* 0x0000000000007941 */ /* 0x000fea0003800000 */
.L_x_15569:
[----:B------:R-:W-:-:S05]  /*91e0*/  LOP3.LUT R3, R0, R3, RZ, 0xfc, !PT ;  /* 0x0000000300037212 */ /* 0x000fca00078efcff */
[----:B------:R0:W-:Y:S01]  /*91f0*/  STG.E.U8 [R18.64], R3 ;  /* 0x0000000312007986 */ /* 0x0001e2000c101124 */
[----:B------:R-:W-:Y:S05]  /*9200*/  BRA `(.L_x_15557) ;  /* 0x0000081000007947 */ /* 0x000fea0003800000 */
.L_x_15568:
        /* <DEDUP_REMOVED lines=13> */
.L_x_15572:
[----:B------:R-:W-:Y:S01]  /*92e0*/  IMAD.MOV.U32 R0, RZ, RZ, 0x7f ;  /* 0x0000007fff007424 */ /* 0x000fe200078e00ff */
[----:B------:R-:W-:-:S04]  /*92f0*/  ISETP.GT.U32.AND P0, PT, R2, 0x7f800000, PT ;  /* 0x7f8000000200780c */ /* 0x000fc80003f04070 */
[----:B------:R-:W-:-:S04]  /*9300*/  SEL R0, R0, 0x7c, P0 ;  /* 0x0000007c00007807 */ /* 0x000fc80000000000 */
.L_x_15573:
[----:B------:R-:W-:Y:S05]  /*9310*/  BSYNC B0 ;  /* 0x0000000000007941 */ /* 0x000fea0003800000 */
.L_x_15571:
[----:B------:R-:W-:-:S04]  /*9320*/  LOP3.LUT R2, R33, 0x80000000, RZ, 0xc0, !PT ;  /* 0x8000000021027812 */ /* 0x000fc800078ec0ff */
[----:B------:R-:W-:-:S04]  /*9330*/  SHF.R.U32.HI R3, RZ, 0x18, R2 ;  /* 0x00000018ff037819 */ /* 0x000fc80000011602 */
[----:B------:R-:W-:-:S05]  /*9340*/  LOP3.LUT R3, R0, R3, RZ, 0xfc, !PT ;  /* 0x0000000300037212 */ /* 0x000fca00078efcff */
[----:B------:R0:W-:Y:S01]  /*9350*/  STG.E.U8 [R18.64], R3 ;  /* 0x0000000312007986 */ /* 0x0001e2000c101124 */
[----:B------:R-:W-:Y:S05]  /*9360*/  BRA `(.L_x_15557) ;  /* 0x000006b000007947 */ /* 0x000fea0003800000 */
.L_x_15567:
[----:B------:R-:W0:Y:S02]  /*9370*/  I2F.S64 R0, R32 ;  /* 0x0000002000007312 */ /* 0x000e240000301400 */
[----:B0-----:R-:W-:-:S05]  /*9380*/  F2FP.BF16.PACK_AB R0, RZ, R0 ;  /* 0x00000000ff00723e */ /* 0x001fca00000010ff */
[----:B------:R0:W-:Y:S01]  /*9390*/  STG.E.U16 [R18.64], R0 ;  /* 0x0000000012007986 */ /* 0x0001e2000c101524 */
[----:B------:R-:W-:Y:S05]  /*93a0*/  BRA `(.L_x_15557) ;  /* 0x0000067000007947 */ /* 0x000fea0003800000 */
.L_x_15564:
        /* <DEDUP_REMOVED lines=10> */
.L_x_15576:
        /* <DEDUP_REMOVED lines=17> */
.L_x_15579:
[----:B------:R-:W-:-:S04]  /*9560*/  LOP3.LUT R2, R33, 0x80000000, RZ, 0xc0, !PT ;  /* 0x8000000021027812 */ /* 0x000fc800078ec0ff */
[----:B------:R-:W-:-:S04]  /*9570*/  SHF.R.U32.HI R3, RZ, 0x18, R2 ;  /* 0x00000018ff037819 */ /* 0x000fc80000011602 */
[----:B------:R-:W-:-:S04]  /*9580*/  LOP3.LUT R0, R0, R3, RZ, 0xfc, !PT ;  /* 0x0000000300007212 */ /* 0x000fc800078efcff */
[----:B------:R-:W-:Y:S02]  /*9590*/  PRMT R9, R0, 0x7610, R9 ;  /* 0x0000761000097816 */ /* 0x000fe40000000009 */
.L_x_15578:
[----:B------:R-:W-:Y:S05]  /*95a0*/  BSYNC B0 ;  /* 0x0000000000007941 */ /* 0x000fea0003800000 */
.L_x_15577:
[----:B------:R0:W-:Y:S01]  /*95b0*/  STG.E.U8 [R18.64], R9 ;  /* 0x0000000912007986 */ /* 0x0001e2000c101124 */
[----:B------:R-:W-:Y:S05]  /*95c0*/  BRA `(.L_x_15557) ;  /* 0x0000045000007947 */ /* 0x000fea0003800000 */
.L_x_15575:
        /* <DEDUP_REMOVED lines=17> */
.L_x_15582:
[----:B------:R-:W-:-:S04]  /*96e0*/  LOP3.LUT R2, R33, 0x80000000, RZ, 0xc0, !PT ;  /* 0x8000000021027812 */ /* 0x000fc800078ec0ff */
[----:B------:R-:W-:-:S04]  /*96f0*/  SHF.R.U32.HI R3, RZ, 0x18, R2 ;  /* 0x00000018ff037819 */ /* 0x000fc80000011602 */
[----:B------:R-:W-:-:S04]  /*9700*/  LOP3.LUT R0, R0, R3, RZ, 0xfc, !PT ;  /* 0x0000000300007212 */ /* 0x000fc800078efcff */
[----:B------:R-:W-:Y:S02]  /*9710*/  PRMT R9, R0, 0x7610, R9 ;  /* 0x0000761000097816 */ /* 0x000fe40000000009 */
.L_x_15581:
[----:B------:R-:W-:Y:S05]  /*9720*/  BSYNC B0 ;  /* 0x0000000000007941 */ /* 0x000fea0003800000 */
.L_x_15580:
[----:B------:R0:W-:Y:S01]  /*9730*/  STG.E.U8 [R18.64], R9 ;  /* 0x0000000912007986 */ /* 0x0001e2000c101124 */
[----:B------:R-:W-:Y:S05]  /*9740*/  BRA `(.L_x_15557) ;  /* 0x000002d000007947 */ /* 0x000fea0003800000 */
.L_x_15574:
        /* <DEDUP_REMOVED lines=22> */
.L_x_15556:
        /* <DEDUP_REMOVED lines=20> */
.L_x_15584:
[----:B------:R0:W-:Y:S01]  /*99f0*/  STG.E.64 [R18.64], R32 ;  /* 0x0000002012007986 */ /* 0x0001e2000c101b24 */
[----:B------:R-:W-:Y:S05]  /*9a00*/  BRA `(.L_x_15557) ;  /* 0x0000001000007947 */ /* 0x000fea0003800000 */
.L_x_15583:
[----:B------:R0:W-:Y:S02]  /*9a10*/  STG.E [R18.64], R32 ;  /* 0x0000002012007986 */ /* 0x0001e4000c101924 */
.L_x_15557:
[----:B------:R-:W-:Y:S02]  /*9a20*/  IADD3 R17, R17, 0x80, RZ ;  /* 0x0000008011117810 */ /* 0x000fe40007ffe0ff */
.L_x_15446:
[----:B------:R-:W-:Y:S05]  /*9a30*/  BSYNC B6 ;  /* 0x0000000000067941 */ /* 0x000fea0003800000 */
.L_x_15445:
        /* <DEDUP_REMOVED lines=230> */
.L_x_15585:
        /* <DEDUP_REMOVED lines=19> */
.L_x_15589:
[----:B-1---5:R0:W5:Y:S01]  /*a9d0*/  LDG.E.U8 R6, [R2.64] ;  /* 0x0000002402067981 */ /* 0x022162000c1e1100 */
[----:B------:R-:W-:Y:S01]  /*a9e0*/  IMAD.MOV.U32 R7, RZ, RZ, RZ ;  /* 0x000000ffff077224 */ /* 0x000fe200078e00ff */
[----:B------:R-:W-:Y:S05]  /*a9f0*/  BRA `(.L_x_15591) ;  /* 0x00000d5000007947 */ /* 0x000fea0003800000 */
.L_x_15588:
        /* <DEDUP_REMOVED lines=8> */
.L_x_15593:
[----:B-1---5:R-:W2:Y:S02]  /*aa80*/  LDG.E R6, [R2.64] ;  /* 0x0000002402067981 */ /* 0x022ea4000c1e1900 */
[----:B--2---:R-:W-:Y:S01]  /*aa90*/  SHF.R.S32.HI R7, RZ, 0x1f, R6 ;  /* 0x0000001fff077819 */ /* 0x004fe20000011406 */
[----:B------:R-:W-:Y:S05]  /*aaa0*/  BRA `(.L_x_15591) ;  /* 0x00000ca000007947 */ /* 0x000fea0003800000 */
.L_x_15592:
[----:B-1---5:R-:W2:Y:S02]  /*aab0*/  LDG.E.S16 R6, [R2.64] ;  /* 0x0000002402067981 */ /* 0x022ea4000c1e1700 */
[----:B--2---:R-:W-:Y:S01]  /*aac0*/  SHF.R.S32.HI R7, RZ, 0x1f, R6 ;  /* 0x0000001fff077819 */ /* 0x004fe20000011406 */
[----:B------:R-:W-:Y:S05]  /*aad0*/  BRA `(.L_x_15591) ;  /* 0x00000c7000007947 */ /* 0x000fea0003800000 */
.L_x_15587:
        /* <DEDUP_REMOVED lines=9> */
.L_x_15595:
[----:B------:R-:W2:Y:S02]  /*ab70*/  LDG.E.U16 R2, [R2.64] ;  /* 0x0000002402027981 */ /* 0x000ea4000c1e1500 */
[----:B-12--5:R-:W-:-:S06]  /*ab80*/  HADD2.F32 R6, -RZ, R2.H0_H0 ;  /* 0x20000002ff067230 */ /* 0x026fcc0000004100 */
[----:B------:R-:W0:Y:S01]  /*ab90*/  F2I.S64.TRUNC R6, R6 ;  /* 0x0000000600067311 */ /* 0x000e22000020d900 */
[----:B------:R-:W-:Y:S05]  /*aba0*/  BRA `(.L_x_15591) ;  /* 0x00000ba000007947 */ /* 0x000fea0003800000 */
.L_x_15594:
        /* <DEDUP_REMOVED lines=9> */
.L_x_15597:
[----:B------:R-:W2:Y:S02]  /*ac40*/  LDG.E.U16 R2, [R2.64] ;  /* 0x0000002402027981 */ /* 0x000ea4000c1e1500 */
[----:B-12--5:R-:W-:-:S06]  /*ac50*/  HADD2.F32 R6, -RZ, R2.H0_H0 ;  /* 0x20000002ff067230 */ /* 0x026fcc0000004100 */
[----:B------:R-:W0:Y:S01]  /*ac60*/  F2I.S64.TRUNC R6, R6 ;  /* 0x0000000600067311 */ /* 0x000e22000020d900 */
[----:B------:R-:W-:Y:S05]  /*ac70*/  BRA `(.L_x_15591) ;  /* 0x00000ad000007947 */ /* 0x000fea0003800000 */
.L_x_15596:
[----:B------:R-:W2:Y:S02]  /*ac80*/  LDG.E.64 R2, [R2.64] ;  /* 0x0000002402027981 */ /* 0x000ea4000c1e1b00 */
[----:B-12--5:R0:W1:Y:S01]  /*ac90*/  F2I.S64.F64.TRUNC R6, R2 ;  /* 0x0000000200067311 */ /* 0x026062000030d900 */
[----:B------:R-:W-:Y:S05]  /*aca0*/  BRA `(.L_x_15591) ;  /* 0x00000aa000007947 */ /* 0x000fea0003800000 */
.L_x_15586:
        /* <DEDUP_REMOVED lines=13> */
.L_x_15600:
[----:B------:R-:W2:Y:S02]  /*ad80*/  LDG.E.64 R2, [R2.64] ;  /* 0x0000002402027981 */ /* 0x000ea4000c1e1b00 */
[----:B-12--5:R0:W1:Y:S01]  /*ad90*/  F2I.S64.F64.TRUNC R6, R2 ;  /* 0x0000000200067311 */ /* 0x026062000030d900 */
[----:B------:R-:W-:Y:S05]  /*ada0*/  BRA `(.L_x_15591) ;  /* 0x000009a000007947 */ /* 0x000fea0003800000 */
.L_x_15599:
        /* <DEDUP_REMOVED lines=27> */
.L_x_15602:
        /* <DEDUP_REMOVED lines=14> */
.L_x_15601:
[----:B-1---5:R-:W2:Y:S02]  /*b040*/  LDG.E.U16 R6, [R2.64] ;  /* 0x0000002402067981 */ /* 0x022ea4000c1e1500 */
[----:B--2---:R-:W-:-:S06]  /*b050*/  PRMT R6, RZ, 0x5410, R6 ;  /* 0x00005410ff067816 */ /* 0x004fcc0000000006 */
[----:B------:R-:W0:Y:S01]  /*b060*/  F2I.S64.TRUNC R6, R6 ;  /* 0x0000000600067311 */ /* 0x000e22000020d900 */
[----:B------:R-:W-:Y:S05]  /*b070*/  BRA `(.L_x_15591) ;  /* 0x000006d000007947 */ /* 0x000fea0003800000 */
.L_x_15598:
        /* <DEDUP_REMOVED lines=11> */
.L_x_15605:
        /* <DEDUP_REMOVED lines=21> */
.L_x_15609:
[----:B------:R-:W-:Y:S05]  /*b280*/  BSYNC B1 ;  /* 0x0000000000017941 */ /* 0x000fea0003800000 */
.L_x_15608:
[----:B------:R-:W-:Y:S01]  /*b290*/  IMAD.SHL.U32 R2, R2, 0x100000, RZ ;  /* 0x0010000002027824 */ /* 0x000fe200078e00ff */
[----:B------:R-:W-:-:S04]  /*b2a0*/  LEA R3, R0, 0x3b800000, 0x17 ;  /* 0x3b80000000037811 */ /* 0x000fc800078eb8ff */
[----:B------:R-:W-:Y:S02]  /*b2b0*/  LOP3.LUT R6, R3, R2, R6, 0xfe, !PT ;  /* 0x0000000203067212 */ /* 0x000fe400078efe06 */
.L_x_15607:
[----:B------:R-:W-:Y:S05]  /*b2c0*/  BSYNC B0 ;  /* 0x0000000000007941 */ /* 0x000fea0003800000 */
.L_x_15606:
[----:B------:R-:W0:Y:S01]  /*b2d0*/  F2I.S64.TRUNC R6, R6 ;  /* 0x0000000600067311 */ /* 0x000e22000020d900 */
[----:B------:R-:W-:Y:S05]  /*b2e0*/  BRA `(.L_x_15591) ;  /* 0x0000046000007947 */ /* 0x000fea0003800000 */
.L_x_15604:
        /* <DEDUP_REMOVED lines=21> */
.L_x_15613:
[----:B------:R-:W-:Y:S05]  /*b440*/  BSYNC B1 ;  /* 0x0000000000017941 */ /* 0x000fea0003800000 */
.L_x_15612:
[----:B------:R-:W-:Y:S01]  /*b450*/  IMAD.SHL.U32 R2, R2, 0x200000, RZ ;  /* 0x0020000002027824 */ /* 0x000fe200078e00ff */
[----:B------:R-:W-:-:S04]  /*b460*/  LEA R3, R0, 0x37800000, 0x17 ;  /* 0x3780000000037811 */ /* 0x000fc800078eb8ff */
[----:B------:R-:W-:Y:S02]  /*b470*/  LOP3.LUT R6, R3, R2, R6, 0xfe, !PT ;  /* 0x0000000203067212 */ /* 0x000fe400078efe06 */
.L_x_15611:
[----:B------:R-:W-:Y:S05]  /*b480*/  BSYNC B0 ;  /* 0x0000000000007941 */ /* 0x000fea0003800000 */
.L_x_15610:
[----:B------:R-:W0:Y:S01]  /*b490*/  F2I.S64.TRUNC R6, R6 ;  /* 0x0000000600067311 */ /* 0x000e22000020d900 */
[----:B------:R-:W-:Y:S05]  /*b4a0*/  BRA `(.L_x_15591) ;  /* 0x000002a000007947 */ /* 0x000fea0003800000 */
.L_x_15603:
        /* <DEDUP_REMOVED lines=14> */
.L_x_15617:
[----:B------:R-:W-:Y:S05]  /*b590*/  BSYNC B0 ;  /* 0x0000000000007941 */ /* 0x000fea0003800000 */
.L_x_15616:
[----:B------:R-:W0:Y:S01]  /*b5a0*/  F2I.S64.TRUNC R6, R6 ;  /* 0x0000000600067311 */ /* 0x000e22000020d900 */
[----:B------:R-:W-:Y:S05]  /*b5b0*/  BRA `(.L_x_15591) ;  /* 0x0000019000007947 */ /* 0x000fea0003800000 */
.L_x_15590:
        /* <DEDUP_REMOVED lines=21> */
.L_x_15615:
[----:B-1---5:R0:W5:Y:S01]  /*b710*/  LDG.E.64 R6, [R2.64] ;  /* 0x0000002402067981 */ /* 0x022162000c1e1b00 */
[----:B------:R-:W-:Y:S05]  /*b720*/  BRA `(.L_x_15591) ;  /* 0x0000002000007947 */ /* 0x000fea0003800000 */
.L_x_15614:
[----:B-1---5:R0:W5:Y:S01]  /*b730*/  LDG.E R6, [R2.64] ;  /* 0x0000002402067981 */ /* 0x022162000c1e1900 */
[----:B------:R-:W-:-:S03]  /*b740*/  IMAD.MOV.U32 R7, RZ, RZ, RZ ;  /* 0x000000ffff077224 */ /* 0x000fc600078e00ff */
.L_x_15591:
        /* <DEDUP_REMOVED lines=40> */
.L_x_15620:
        /* <DEDUP_REMOVED lines=43> */
.L_x_15619:
        /* <DEDUP_REMOVED lines=41> */
.L_x_15618:
        /* <DEDUP_REMOVED lines=14> */
.L_x_15624:
[----:B------:R-:W-:Y:S01]  /*bff0*/  STG.E.U8 [R16.64], R32 ;  /* 0x0000002010007986 */ /* 0x000fe2000c101124 */
[----:B------:R-:W-:Y:S05]  /*c000*/  EXIT ;  /* 0x000000000000794d */ /* 0x000fea0003800000 */
.L_x_15623:
        /* <DEDUP_REMOVED lines=8> */
.L_x_15627:
[----:B------:R-:W-:Y:S01]  /*c090*/  STG.E [R16.64], R32 ;  /* 0x0000002010007986 */ /* 0x000fe2000c101924 */
[----:B------:R-:W-:Y:S05]  /*c0a0*/  EXIT ;  /* 0x000000000000794d */ /* 0x000fea0003800000 */
.L_x_15626:
[----:B------:R-:W-:Y:S01]  /*c0b0*/  STG.E.U16 [R16.64], R32 ;  /* 0x0000002010007986 */ /* 0x000fe2000c101524 */
[----:B------:R-:W-:Y:S05]  /*c0c0*/  EXIT ;  /* 0x000000000000794d */ /* 0x000fea0003800000 */
.L_x_15622:
        /* <DEDUP_REMOVED lines=9> */
.L_x_15629:
[----:B------:R-:W0:Y:S02]  /*c160*/  I2F.S64 R0, R32 ;  /* 0x0000002000007312 */ /* 0x000e240000301400 */
[----:B0-----:R-:W-:-:S05]  /*c170*/  F2FP.PACK_AB R0, RZ, R0 ;  /* 0x00000000ff00723e */ /* 0x001fca00000000ff */
[----:B------:R-:W-:Y:S01]  /*c180*/  STG.E.U16 [R16.64], R0 ;  /* 0x0000000010007986 */ /* 0x000fe2000c101524 */
[----:B------:R-:W-:Y:S05]  /*c190*/  EXIT ;  /* 0x000000000000794d */ /* 0x000fea0003800000 */
.L_x_15628:
        /* <DEDUP_REMOVED lines=10> */
.L_x_15631:
[----:B------:R-:W0:Y:S02]  /*c240*/  I2F.S64 R32, R32 ;  /* 0x0000002000207312 */ /* 0x000e240000301400 */
[----:B0-----:R-:W-:-:S04]  /*c250*/  F2FP.PACK_AB R3, RZ, R32 ;  /* 0x00000020ff03723e */ /* 0x001fc800000000ff */
[----:B------:R-:W-:-:S05]  /*c260*/  PRMT R3, R3, 0x5410, RZ ;  /* 0x0000541003037816 */ /* 0x000fca00000000ff */
[----:B------:R-:W-:Y:S01]  /*c270*/  STG.E [R16.64], R3 ;  /* 0x0000000310007986 */ /* 0x000fe2000c101924 */
[----:B------:R-:W-:Y:S05]  /*c280*/  EXIT ;  /* 0x000000000000794d */ /* 0x000fea0003800000 */
.L_x_15630:
[----:B------:R-:W0:Y:S02]  /*c290*/  I2F.F64.S64 R2, R32 ;  /* 0x0000002000027312 */ /* 0x000e240000301c00 */
[----:B0-----:R-:W-:Y:S01]  /*c2a0*/  STG.E.64 [R16.64], R2 ;  /* 0x0000000210007986 */ /* 0x001fe2000c101b24 */
[----:B------:R-:W-:Y:S05]  /*c2b0*/  EXIT ;  /* 0x000000000000794d */ /* 0x000fea0003800000 */
.L_x_15621:
        /* <DEDUP_REMOVED lines=13> */
.L_x_15634:
[----:B------:R-:W0:Y:S01]  /*c390*/  I2F.F64.S64 R32, R32 ;  /* 0x0000002000207312 */ /* 0x000e220000301c00 */
[----:B------:R-:W-:-:S05]  /*c3a0*/  CS2R R34, SRZ ;  /* 0x0000000000227805 */ /* 0x000fca000001ff00 */
[----:B0-----:R-:W-:Y:S01]  /*c3b0*/  STG.E.128 [R16.64], R32 ;  /* 0x0000002010007986 */ /* 0x001fe2000c101d24 */
[----:B------:R-:W-:Y:S05]  /*c3c0*/  EXIT ;  /* 0x000000000000794d */ /* 0x000fea0003800000 */
.L_x_15633:
        /* <DEDUP_REMOVED lines=21> */
.L_x_15638:
[----:B------:R-:W-:Y:S05]  /*c520*/  BSYNC B0 ;  /* 0x0000000000007941 */ /* 0x000fea0003800000 */
.L_x_15637:
[----:B------:R-:W-:-:S05]  /*c530*/  LOP3.LUT R3, R0, R3, RZ, 0xfc, !PT ;  /* 0x0000000300037212 */ /* 0x000fca00078efcff */
[----:B------:R-:W-:Y:S01]  /*c540*/  STG.E.U8 [R16.64], R3 ;  /* 0x0000000310007986 */ /* 0x000fe2000c101124 */
[----:B------:R-:W-:Y:S05]  /*c550*/  EXIT ;  /* 0x000000000000794d */ /* 0x000fea0003800000 */
.L_x_15636:
        /* <DEDUP_REMOVED lines=13> */
.L_x_15640:
[----:B------:R-:W-:Y:S01]  /*c630*/  IMAD.MOV.U32 R0, RZ, RZ, 0x7f ;  /* 0x0000007fff007424 */ /* 0x000fe200078e00ff */
[----:B------:R-:W-:-:S04]  /*c640*/  ISETP.GT.U32.AND P0, PT, R2, 0x7f800000, PT ;  /* 0x7f8000000200780c */ /* 0x000fc80003f04070 */
[----:B------:R-:W-:-:S04]  /*c650*/  SEL R0, R0, 0x7c, P0 ;  /* 0x0000007c00007807 */ /* 0x000fc80000000000 */
.L_x_15641:
[----:B------:R-:W-:Y:S05]  /*c660*/  BSYNC B0 ;  /* 0x0000000000007941 */ /* 0x000fea0003800000 */
.L_x_15639:
[----:B------:R-:W-:-:S04]  /*c670*/  LOP3.LUT R2, R33, 0x80000000, RZ, 0xc0, !PT ;  /* 0x8000000021027812 */ /* 0x000fc800078ec0ff */
[----:B------:R-:W-:-:S04]  /*c680*/  SHF.R.U32.HI R3, RZ, 0x18, R2 ;  /* 0x00000018ff037819 */ /* 0x000fc80000011602 */
[----:B------:R-:W-:-:S05]  /*c690*/  LOP3.LUT R3, R0, R3, RZ, 0xfc, !PT ;  /* 0x0000000300037212 */ /* 0x000fca00078efcff */
[----:B------:R-:W-:Y:S01]  /*c6a0*/  STG.E.U8 [R16.64], R3 ;  /* 0x0000000310007986 */ /* 0x000fe2000c101124 */
[----:B------:R-:W-:Y:S05]  /*c6b0*/  EXIT ;  /* 0x000000000000794d */ /* 0x000fea0003800000 */
.L_x_15635:
[----:B------:R-:W0:Y:S02]  /*c6c0*/  I2F.S64 R0, R32 ;  /* 0x0000002000007312 */ /* 0x000e240000301400 */
[----:B0-----:R-:W-:-:S05]  /*c6d0*/  F2FP.BF16.PACK_AB R0, RZ, R0 ;  /* 0x00000000ff00723e */ /* 0x001fca00000010ff */
[----:B------:R-:W-:Y:S01]  /*c6e0*/  STG.E.U16 [R16.64], R0 ;  /* 0x0000000010007986 */ /* 0x000fe2000c101524 */
[----:B------:R-:W-:Y:S05]  /*c6f0*/  EXIT ;  /* 0x000000000000794d */ /* 0x000fea0003800000 */
.L_x_15632:
        /* <DEDUP_REMOVED lines=10> */
.L_x_15644:
        /* <DEDUP_REMOVED lines=17> */
.L_x_15647:
[----:B------:R-:W-:-:S04]  /*c8b0*/  LOP3.LUT R2, R33, 0x80000000, RZ, 0xc0, !PT ;  /* 0x8000000021027812 */ /* 0x000fc800078ec0ff */
[----:B------:R-:W-:-:S04]  /*c8c0*/  SHF.R.U32.HI R3, RZ, 0x18, R2 ;  /* 0x00000018ff037819 */ /* 0x000fc80000011602 */
[----:B------:R-:W-:-:S04]  /*c8d0*/  LOP3.LUT R0, R0, R3, RZ, 0xfc, !PT ;  /* 0x0000000300007212 */ /* 0x000fc800078efcff */
[----:B------:R-:W-:Y:S02]  /*c8e0*/  PRMT R8, R0, 0x7610, R8 ;  /* 0x0000761000087816 */ /* 0x000fe40000000008 */
.L_x_15646:
[----:B------:R-:W-:Y:S05]  /*c8f0*/  BSYNC B0 ;  /* 0x0000000000007941 */ /* 0x000fea0003800000 */
.L_x_15645:
[----:B------:R-:W-:Y:S01]  /*c900*/  STG.E.U8 [R16.64], R8 ;  /* 0x0000000810007986 */ /* 0x000fe2000c101124 */
[----:B------:R-:W-:Y:S05]  /*c910*/  EXIT ;  /* 0x000000000000794d */ /* 0x000fea0003800000 */
.L_x_15643:
        /* <DEDUP_REMOVED lines=17> */
.L_x_15650:
[----:B------:R-:W-:-:S04]  /*ca30*/  LOP3.LUT R2, R33, 0x80000000, RZ, 0xc0, !PT ;  /* 0x8000000021027812 */ /* 0x000fc800078ec0ff */
[----:B------:R-:W-:-:S04]  /*ca40*/  SHF.R.U32.HI R3, RZ, 0x18, R2 ;  /* 0x00000018ff037819 */ /* 0x000fc80000011602 */
[----:B------:R-:W-:-:S04]  /*ca50*/  LOP3.LUT R0, R0, R3, RZ, 0xfc, !PT ;  /* 0x0000000300007212 */ /* 0x000fc800078efcff */
[----:B------:R-:W-:Y:S02]  /*ca60*/  PRMT R8, R0, 0x7610, R8 ;  /* 0x0000761000087816 */ /* 0x000fe40000000008 */
.L_x_15649:
[----:B------:R-:W-:Y:S05]  /*ca70*/  BSYNC B0 ;  /* 0x0000000000007941 */ /* 0x000fea0003800000 */
.L_x_15648:
[----:B------:R-:W-:Y:S01]  /*ca80*/  STG.E.U8 [R16.64], R8 ;  /* 0x0000000810007986 */ /* 0x000fe2000c101124 */
[----:B------:R-:W-:Y:S05]  /*ca90*/  EXIT ;  /* 0x000000000000794d */ /* 0x000fea0003800000 */
.L_x_15642:
        /* <DEDUP_REMOVED lines=22> */
.L_x_15625:
        /* <DEDUP_REMOVED lines=20> */
.L_x_15652:
[----:B------:R-:W-:Y:S01]  /*cd40*/  STG.E.64 [R16.64], R32 ;  /* 0x0000002010007986 */ /* 0x000fe2000c101b24 */
[----:B------:R-:W-:Y:S05]  /*cd50*/  EXIT ;  /* 0x000000000000794d */ /* 0x000fea0003800000 */
.L_x_15651:
[----:B------:R-:W-:Y:S01]  /*cd60*/  STG.E [R16.64], R32 ;  /* 0x0000002010007986 */ /* 0x000fe2000c101924 */
[----:B------:R-:W-:Y:S05]  /*cd70*/  EXIT ;  /* 0x000000000000794d */ /* 0x000fea0003800000 */
.L_x_15653:
        /* <DEDUP_REMOVED lines=16> */
.L_x_16347:


//--------------------- .text._ZN2at6native27unrolled_elementwise_kernelIZZNS0_73_GLOBAL__N__c8866d80_35_SparseBinaryOpIntersectionKernel_cu_1520ed90_315342_sparse_binary_op_intersection_kernel_implINS2_18CUDAKernelLauncherENS2_36CUDAValueSelectionIntersectionKernelINS2_5MulOpEEElLl8EEEvRNS_6TensorERKS8_SB_RKSt6vectorIlSaIlEERKSt8optionalIS8_ESK_bbENKUlvE1_clEvEUllE_St5arrayIPcLm2EELi4E23TrivialOffsetCalculatorILi1EjESR_NS0_6memory12LoadWithCastILi1EEENSS_13StoreWithCastILi1EEEEEviT_T0_T2_T3_T4_T5_ --------------------------
	.section	.text._ZN2at6native27unrolled_elementwise_kernelIZZNS0_73_GLOBAL__N__c8866d80_35_SparseBinaryOpIntersectionKernel_cu_1520ed90_315342_sparse_binary_op_intersection_kernel_implINS2_18CUDAKernelLauncherENS2_36CUDAValueSelectionIntersectionKernelINS2_5MulOpEEElLl8EEEvRNS_6TensorERKS8_SB_RKSt6vectorIlSaIlEERKSt8optionalIS8_ESK_bbENKUlvE1_clEvEUllE_St5arrayIPcLm2EELi4E23TrivialOffsetCalculatorILi1EjESR_NS0_6memory12LoadWithCastILi1EEENSS_13StoreWithCastILi1EEEEEviT_T0_T2_T3_T4_T5_,"ax",@progbits
	.sectioninfo	@"SHI_REGISTERS=48"
	.align	128
        .global         _ZN2at6native27unrolled_elementwise_kernelIZZNS0_73_GLOBAL__N__c8866d80_35_SparseBinaryOpIntersectionKernel_cu_1520ed90_315342_sparse_binary_op_intersection_kernel_implINS2_18CUDAKernelLauncherENS2_36CUDAValueSelectionIntersectionKernelINS2_5MulOpEEElLl8EEEvRNS_6TensorERKS8_SB_RKSt6vectorIlSaIlEERKSt8optionalIS8_ESK_bbENKUlvE1_clEvEUllE_St5arrayIPcLm2EELi4E23TrivialOffsetCalculatorILi1EjESR_NS0_6memory12LoadWithCastILi1EEENSS_13StoreWithCastILi1EEEEEviT_T0_T2_T3_T4_T5_
        .type           _ZN2at6native27unrolled_elementwise_kernelIZZNS0_73_GLOBAL__N__c8866d80_35_SparseBinaryOpIntersectionKernel_cu_1520ed90_315342_sparse_binary_op_intersection_kernel_implINS2_18CUDAKernelLauncherENS2_36CUDAValueSelectionIntersectionKernelINS2_5MulOpEEElLl8EEEvRNS_6TensorERKS8_SB_RKSt6vectorIlSaIlEERKSt8optionalIS8_ESK_bbENKUlvE1_clEvEUllE_St5arrayIPcLm2EELi4E23TrivialOffsetCalculatorILi1EjESR_NS0_6memory12LoadWithCastILi1EEENSS_13StoreWithCastILi1EEEEEviT_T0_T2_T3_T4_T5_,@function
        .size           _ZN2at6native27unrolled_elementwise_kernelIZZNS0_73_GLOBAL__N__c8866d80_35_SparseBinaryOpIntersectionKernel_cu_1520ed90_315342_sparse_binary_op_intersection_kernel_implINS2_18CUDAKernelLauncherENS2_36CUDAValueSelectionIntersectionKernelINS2_5MulOpEEElLl8EEEvRNS_6TensorERKS8_SB_RKSt6vectorIlSaIlEERKSt8optionalIS8_ESK_bbENKUlvE1_clEvEUllE_St5arrayIPcLm2EELi4E23TrivialOffsetCalculatorILi1EjESR_NS0_6memory12LoadWithCastILi1EEENSS_13StoreWithCastILi1EEEEEviT_T0_T2_T3_T4_T5_,(.L_x_16348 - _ZN2at6native27unrolled_elementwise_kernelIZZNS0_73_GLOBAL__N__c8866d80_35_SparseBinaryOpIntersectionKernel_cu_1520ed90_315342_sparse_binary_op_intersection_kernel_implINS2_18CUDAKernelLauncherENS2_36CUDAValueSelectionIntersectionKernelINS2_5MulOpEEElLl8EEEvRNS_6TensorERKS8_SB_RKSt6vectorIlSaIlEERKSt8optionalIS8_ESK_bbENKUlvE1_clEvEUllE_St5arrayIPcLm2EELi4E23TrivialOffsetCalculatorILi1EjESR_NS0_6memory12LoadWithCastILi1EEENSS_13StoreWithCastILi1EEEEEviT_T0_T2_T3_T4_T5_)
        .other          _ZN2at6native27unrolled_elementwise_kernelIZZNS0_73_GLOBAL__N__c8866d80_35_SparseBinaryOpIntersectionKernel_cu_1520ed90_315342_sparse_binary_op_intersection_kernel_implINS2_18CUDAKernelLauncherENS2_36CUDAValueSelectionIntersectionKernelINS2_5MulOpEEElLl8EEEvRNS_6TensorERKS8_SB_RKSt6vectorIlSaIlEERKSt8optionalIS8_ESK_bbENKUlvE1_clEvEUllE_St5arrayIPcLm2EELi4E23TrivialOffsetCalculatorILi1EjESR_NS0_6memory12LoadWithCastILi1EEENSS_13StoreWithCastILi1EEEEEviT_T0_T2_T3_T4_T5_,@"STO_CUDA_ENTRY STV_DEFAULT"
_ZN2at6native27unrolled_elementwise_kernelIZZNS0_73_GLOBAL__N__c8866d80_35_SparseBinaryOpIntersectionKernel_cu_1520ed90_315342_sparse_binary_op_intersection_kernel_implINS2_18CUDAKernelLauncherENS2_36CUDAValueSelectionIntersectionKernelINS2_5MulOpEEElLl8EEEvRNS_6TensorERKS8_SB_RKSt6vectorIlSaIlEERKSt8optionalIS8_ESK_bbENKUlvE1_clEvEUllE_St5arrayIPcLm2EELi4E23TrivialOffsetCalculatorILi1EjESR_NS0_6memory12LoadWithCastILi1EEENSS_13StoreWithCastILi1EEEEEviT_T0_T2_T3_T4_T5_:
.text._ZN2at6native27unrolled_elementwise_kernelIZZNS0_73_GLOBAL__N__c8866d80_35_SparseBinaryOpIntersectionKernel_cu_1520ed90_315342_sparse_binary_op_intersection_kernel_implINS2_18CUDAKernelLauncherENS2_36CUDAValueSelectionIntersectionKernelINS2_5MulOpEEElLl8EEEvRNS_6TensorERKS8_SB_RKSt6vectorIlSaIlEERKSt8optionalIS8_ESK_bbENKUlvE1_clEvEUllE_St5arrayIPcLm2EELi4E23TrivialOffsetCalculatorILi1EjESR_NS0_6memory12LoadWithCastILi1EEENSS_13StoreWithCastILi1EEEEEviT_T0_T2_T3_T4_T5_:
        /* <DEDUP_REMOVED lines=72> */
.L_x_15659:
[----:B------:R0:W5:Y:S01]  /*0480*/  LDG.E.U8 R16, [R2.64] ;  /* 0x0000002402107981 */ /* 0x000162000c1e1100 */
[----:B------:R-:W-:Y:S01]  /*0490*/  IMAD.MOV.U32 R17, RZ, RZ, RZ ;  /* 0x000000ffff117224 */ /* 0x000fe200078e00ff */
[----:B------:R-:W-:Y:S05]  /*04a0*/  BRA `(.L_x_15661) ;  /* 0x00000d6000007947 */ /* 0x000fea0003800000 */
.L_x_15658:
        /* <DEDUP_REMOVED lines=8> */
.L_x_15663:
[----:B------:R-:W2:Y:S02]  /*0530*/  LDG.E R16, [R2.64] ;  /* 0x0000002402107981 */ /* 0x000ea4000c1e1900 */
[----:B--2---:R-:W-:Y:S01]  /*0540*/  SHF.R.S32.HI R17, RZ, 0x1f, R16 ;  /* 0x0000001fff117819 */ /* 0x004fe20000011410 */
[----:B------:R-:W-:Y:S05]  /*0550*/  BRA `(.L_x_15661) ;  /* 0x00000cb000007947 */ /* 0x000fea0003800000 */
.L_x_15662:
[----:B------:R-:W2:Y:S02]  /*0560*/  LDG.E.S16 R16, [R2.64] ;  /* 0x0000002402107981 */ /* 0x000ea4000c1e1700 */
[----:B--2---:R-:W-:Y:S01]  /*0570*/  SHF.R.S32.HI R17, RZ, 0x1f, R16 ;  /* 0x0000001fff117819 */ /* 0x004fe20000011410 */
[----:B------:R-:W-:Y:S05]  /*0580*/  BRA `(.L_x_15661) ;  /* 0x00000c8000007947 */ /* 0x000fea0003800000 */
.L_x_15657:
        /* <DEDUP_REMOVED lines=9> */
.L_x_15665:
[----:B------:R-:W2:Y:S02]  /*0620*/  LDG.E.U16 R2, [R2.64] ;  /* 0x0000002402027981 */ /* 0x000ea4000c1e1500 */
[----:B--2---:R-:W-:-:S06]  /*0630*/  HADD2.F32 R16, -RZ, R2.H0_H0 ;  /* 0x20000002ff107230 */ /* 0x004fcc0000004100 */
[----:B------:R-:W0:Y:S01]  /*0640*/  F2I.S64.TRUNC R16, R16 ;  /* 0x0000001000107311 */ /* 0x000e22000020d900 */
[----:B------:R-:W-:Y:S05]  /*0650*/  BRA `(.L_x_15661) ;  /* 0x00000bb000007947 */ /* 0x000fea0003800000 */
.L_x_15664:
        /* <DEDUP_REMOVED lines=9> */
.L_x_15667:
[----:B------:R-:W2:Y:S02]  /*06f0*/  LDG.E.U16 R2, [R2.64] ;  /* 0x0000002402027981 */ /* 0x000ea4000c1e1500 */
[----:B--2---:R-:W-:-:S06]  /*0700*/  HADD2.F32 R16, -RZ, R2.H0_H0 ;  /* 0x20000002ff107230 */ /* 0x004fcc0000004100 */
[----:B------:R-:W0:Y:S01]  /*0710*/  F2I.S64.TRUNC R16, R16 ;  /* 0x0000001000107311 */ /* 0x000e22000020d900 */
[----:B------:R-:W-:Y:S05]  /*0720*/  BRA `(.L_x_15661) ;  /* 0x00000ae000007947 */ /* 0x000fea0003800000 */
.L_x_15666:
[----:B------:R-:W2:Y:S02]  /*0730*/  LDG.E.64 R2, [R2.64] ;  /* 0x0000002402027981 */ /* 0x000ea4000c1e1b00 */
[----:B--2---:R0:W1:Y:S01]  /*0740*/  F2I.S64.F64.TRUNC R16, R2 ;  /* 0x0000000200107311 */ /* 0x004062000030d900 */
[----:B------:R-:W-:Y:S05]  /*0750*/  BRA `(.L_x_15661) ;  /* 0x00000ab000007947 */ /* 0x000fea0003800000 */
.L_x_15656:
        /* <DEDUP_REMOVED lines=13> */
.L_x_15670:
[----:B------:R-:W2:Y:S02]  /*0830*/  LDG.E.64 R2, [R2.64] ;  /* 0x0000002402027981 */ /* 0x000ea4000c1e1b00 */
[----:B--2---:R0:W1:Y:S01]  /*0840*/  F2I.S64.F64.TRUNC R16, R2 ;  /* 0x0000000200107311 */ /* 0x004062000030d900 */
[----:B------:R-:W-:Y:S05]  /*0850*/  BRA `(.L_x_15661) ;  /* 0x000009b000007947 */ /* 0x000fea0003800000 */
.L_x_15669:
        /* <DEDUP_REMOVED lines=27> */
.L_x_15672:
        /* <DEDUP_REMOVED lines=15> */
.L_x_15671:
[----:B------:R-:W2:Y:S02]  /*0b00*/  LDG.E.U16 R16, [R2.64] ;  /* 0x0000002402107981 */ /* 0x000ea4000c1e1500 */
[----:B--2---:R-:W-:-:S06]  /*0b10*/  PRMT R16, RZ, 0x5410, R16 ;  /* 0x00005410ff107816 */ /* 0x004fcc0000000010 */
[----:B------:R-:W0:Y:S01]  /*0b20*/  F2I.S64.TRUNC R16, R16 ;  /* 0x0000001000107311 */ /* 0x000e22000020d900 */
[----:B------:R-:W-:Y:S05]  /*0b30*/  BRA `(.L_x_15661) ;  /* 0x000006d000007947 */ /* 0x000fea0003800000 */
.L_x_15668:
        /* <DEDUP_REMOVED lines=11> */
.L_x_15675:
        /* <DEDUP_REMOVED lines=21> */
.L_x_15679:
[----:B------:R-:W-:Y:S05]  /*0d40*/  BSYNC B1 ;  /* 0x0000000000017941 */ /* 0x000fea0003800000 */
.L_x_15678:
[----:B------:R-:W-:Y:S01]  /*0d50*/  IMAD.SHL.U32 R2, R2, 0x100000, RZ ;  /* 0x0010000002027824 */ /* 0x000fe200078e00ff */
[----:B------:R-:W-:-:S04]  /*0d60*/  LEA R3, R0, 0x3b800000, 0x17 ;  /* 0x3b80000000037811 */ /* 0x000fc800078eb8ff */
[----:B------:R-:W-:Y:S02]  /*0d70*/  LOP3.LUT R16, R3, R2, R16, 0xfe, !PT ;  /* 0x0000000203107212 */ /* 0x000fe400078efe10 */
.L_x_15677:
[----:B------:R-:W-:Y:S05]  /*0d80*/  BSYNC B0 ;  /* 0x0000000000007941 */ /* 0x000fea0003800000 */
.L_x_15676:
[----:B------:R-:W0:Y:S01]  /*0d90*/  F2I.S64.TRUNC R16, R16 ;  /* 0x0000001000107311 */ /* 0x000e22000020d900 */
[----:B------:R-:W-:Y:S05]  /*0da0*/  BRA `(.L_x_15661) ;  /* 0x0000046000007947 */ /* 0x000fea0003800000 */
.L_x_15674:
        /* <DEDUP_REMOVED lines=21> */
.L_x_15683:
[----:B------:R-:W-:Y:S05]  /*0f00*/  BSYNC B1 ;  /* 0x0000000000017941 */ /* 0x000fea0003800000 */
.L_x_15682:
[----:B------:R-:W-:Y:S01]  /*0f10*/  IMAD.SHL.U32 R2, R2, 0x200000, RZ ;  /* 0x0020000002027824 */ /* 0x000fe200078e00ff */
[----:B------:R-:W-:-:S04]  /*0f20*/  LEA R3, R0, 0x37800000, 0x17 ;  /* 0x3780000000037811 */ /* 0x000fc800078eb8ff */
[----:B------:R-:W-:Y:S02]  /*0f30*/  LOP3.LUT R16, R3, R2, R16, 0xfe, !PT ;  /* 0x0000000203107212 */ /* 0x000fe400078efe10 */
.L_x_15681:
[----:B------:R-:W-:Y:S05]  /*0f40*/  BSYNC B0 ;  /* 0x0000000000007941 */ /* 0x000fea0003800000 */
.L_x_15680:
[----:B------:R-:W0:Y:S01]  /*0f50*/  F2I.S64.TRUNC R16, R16 ;  /* 0x0000001000107311 */ /* 0x000e22000020d900 */
[----:B------:R-:W-:Y:S05]  /*0f60*/  BRA `(.L_x_15661) ;  /* 0x000002a000007947 */ /* 0x000fea0003800000 */
.L_x_15673:
        /* <DEDUP_REMOVED lines=14> */
.L_x_15687:
[----:B------:R-:W-:Y:S05]  /*1050*/  BSYNC B0 ;  /* 0x0000000000007941 */ /* 0x000fea0003800000 */
.L_x_15686:
[----:B------:R-:W0:Y:S01]  /*1060*/  F2I.S64.TRUNC R16, R16 ;  /* 0x0000001000107311 */ /* 0x000e22000020d900 */
[----:B------:R-:W-:Y:S05]  /*1070*/  BRA `(.L_x_15661) ;  /* 0x0000019000007947 */ /* 0x000fea0003800000 */
.L_x_15660:
        /* <DEDUP_REMOVED lines=21> */
.L_x_15685:
[----:B------:R0:W5:Y:S01]  /*11d0*/  LDG.E.64 R16, [R2.64] ;  /* 0x0000002402107981 */ /* 0x000162000c1e1b00 */
[----:B------:R-:W-:Y:S05]  /*11e0*/  BRA `(.L_x_15661) ;  /* 0x0000002000007947 */ /* 0x000fea0003800000 */
.L_x_15684:
[----:B------:R0:W5:Y:S01]  /*11f0*/  LDG.E R16, [R2.64] ;  /* 0x0000002402107981 */ /* 0x000162000c1e1900 */
[----:B------:R-:W-:-:S03]  /*1200*/  IMAD.MOV.U32 R17, RZ, RZ, RZ ;  /* 0x000000ffff117224 */ /* 0x000fc600078e00ff */
.L_x_15661:
[----:B0-----:R-:W0:Y:S02]  /*1210*/  S2R R2, SR_TID.X ;  /* 0x0000000000027919 */ /* 0x001e240000002100 */
[----:B0-----:R-:W-:Y:S02]  /*1220*/  IADD3 R2, R2, 0x80, RZ ;  /* 0x0000008002027810 */ /* 0x001fe40007ffe0ff */
.L_x_15655:
[----:B--2---:R-:W-:Y:S05]  /*1230*/  BSYNC B6 ;  /* 0x0000000000067941 */ /* 0x004fea0003800000 */
.L_x_15654:
        /* <DEDUP_REMOVED lines=23> */
.L_x_15693:
[----:B------:R0:W5:Y:S01]  /*13b0*/  LDG.E.U8 R22, [R4.64] ;  /* 0x0000002404167981 */ /* 0x000162000c1e1100 */
[----:B------:R-:W-:Y:S01]  /*13c0*/  IMAD.MOV.U32 R23, RZ, RZ, RZ ;  /* 0x000000ffff177224 */ /* 0x000fe200078e00ff */
[----:B------:R-:W-:Y:S05]  /*13d0*/  BRA `(.L_x_15695) ;  /* 0x00000d5000007947 */ /* 0x000fea0003800000 */
.L_x_15692:
        /* <DEDUP_REMOVED lines=8> */
.L_x_15697:
[----:B------:R-:W2:Y:S02]  /*1460*/  LDG.E R22, [R4.64] ;  /* 0x0000002404167981 */ /* 0x000ea4000c1e1900 */
[----:B--2---:R-:W-:Y:S01]  /*1470*/  SHF.R.S32.HI R23, RZ, 0x1f, R22 ;  /* 0x0000001fff177819 */ /* 0x004fe20000011416 */
[----:B------:R-:W-:Y:S05]  /*1480*/  BRA `(.L_x_15695) ;  /* 0x00000ca000007947 */ /* 0x000fea0003800000 */
.L_x_15696:
[----:B------:R-:W2:Y:S02]  /*1490*/  LDG.E.S16 R22, [R4.64] ;  /* 0x0000002404167981 */ /* 0x000ea4000c1e1700 */
[----:B--2---:R-:W-:Y:S01]  /*14a0*/  SHF.R.S32.HI R23, RZ, 0x1f, R22 ;  /* 0x0000001fff177819 */ /* 0x004fe20000011416 */
[----:B------:R-:W-:Y:S05]  /*14b0*/  BRA `(.L_x_15695) ;  /* 0x00000c7000007947 */ /* 0x000fea0003800000 */
.L_x_15691:
        /* <DEDUP_REMOVED lines=9> */
.L_x_15699:
[----:B------:R-:W2:Y:S02]  /*1550*/  LDG.E.U16 R4, [R4.64] ;  /* 0x0000002404047981 */ /* 0x000ea4000c1e1500 */
[----:B--2---:R-:W-:-:S06]  /*1560*/  HADD2.F32 R22, -RZ, R4.H0_H0 ;  /* 0x20000004ff167230 */ /* 0x004fcc0000004100 */
[----:B------:R-:W0:Y:S01]  /*1570*/  F2I.S64.TRUNC R22, R22 ;  /* 0x0000001600167311 */ /* 0x000e22000020d900 */
[----:B------:R-:W-:Y:S05]  /*1580*/  BRA `(.L_x_15695) ;  /* 0x00000ba000007947 */ /* 0x000fea0003800000 */
.L_x_15698:
        /* <DEDUP_REMOVED lines=9> */
.L_x_15701:
[----:B------:R-:W2:Y:S02]  /*1620*/  LDG.E.U16 R4, [R4.64] ;  /* 0x0000002404047981 */ /* 0x000ea4000c1e1500 */
[----:B--2---:R-:W-:-:S06]  /*1630*/  HADD2.F32 R22, -RZ, R4.H0_H0 ;  /* 0x20000004ff167230 */ /* 0x004fcc0000004100 */
[----:B------:R-:W0:Y:S01]  /*1640*/  F2I.S64.TRUNC R22, R22 ;  /* 0x0000001600167311 */ /* 0x000e22000020d900 */
[----:B------:R-:W-:Y:S05]  /*1650*/  BRA `(.L_x_15695) ;  /* 0x00000ad000007947 */ /* 0x000fea0003800000 */
.L_x_15700:
[----:B------:R-:W2:Y:S02]  /*1660*/  LDG.E.64 R4, [R4.64] ;  /* 0x0000002404047981 */ /* 0x000ea4000c1e1b00 */
[----:B--2---:R0:W2:Y:S01]  /*1670*/  F2I.S64.F64.TRUNC R22, R4 ;  /* 0x0000000400167311 */ /* 0x0040a2000030d900 */
[----:B------:R-:W-:Y:S05]  /*1680*/  BRA `(.L_x_15695) ;  /* 0x00000aa000007947 */ /* 0x000fea0003800000 */
.L_x_15690:
        /* <DEDUP_REMOVED lines=13> */
.L_x_15704:
[----:B------:R-:W2:Y:S02]  /*1760*/  LDG.E.64 R4, [R4.64] ;  /* 0x0000002404047981 */ /* 0x000ea4000c1e1b00 */
[----:B--2---:R0:W2:Y:S01]  /*1770*/  F2I.S64.F64.TRUNC R22, R4 ;  /* 0x0000000400167311 */ /* 0x0040a2000030d900 */
[----:B------:R-:W-:Y:S05]  /*1780*/  BRA `(.L_x_15695) ;  /* 0x000009a000007947 */ /* 0x000fea0003800000 */
.L_x_15703:
        /* <DEDUP_REMOVED lines=27> */
.L_x_15706:
        /* <DEDUP_REMOVED lines=14> */
.L_x_15705:
[----:B------:R-:W2:Y:S02]  /*1a20*/  LDG.E.U16 R22, [R4.64] ;  /* 0x0000002404167981 */ /* 0x000ea4000c1e1500 */
[----:B--2---:R-:W-:-:S06]  /*1a30*/  PRMT R22, RZ, 0x5410, R22 ;  /* 0x00005410ff167816 */ /* 0x004fcc0000000016 */
[----:B------:R-:W0:Y:S01]  /*1a40*/  F2I.S64.TRUNC R22, R22 ;  /* 0x0000001600167311 */ /* 0x000e22000020d900 */
[----:B------:R-:W-:Y:S05]  /*1a50*/  BRA `(.L_x_15695) ;  /* 0x000006d000007947 */ /* 0x000fea0003800000 */
.L_x_15702:
        /* <DEDUP_REMOVED lines=11> */
.L_x_15709:
        /* <DEDUP_REMOVED lines=21> */
.L_x_15713:
[----:B------:R-:W-:Y:S05]  /*1c60*/  BSYNC B1 ;  /* 0x0000000000017941 */ /* 0x000fea0003800000 */
.L_x_15712:
[----:B------:R-:W-:Y:S01]  /*1c70*/  IMAD.SHL.U32 R3, R3, 0x100000, RZ ;  /* 0x0010000003037824 */ /* 0x000fe200078e00ff */
[----:B------:R-:W-:-:S04]  /*1c80*/  LEA R5, R0, 0x3b800000, 0x17 ;  /* 0x3b80000000057811 */ /* 0x000fc800078eb8ff */
[----:B------:R-:W-:Y:S02]  /*1c90*/  LOP3.LUT R22, R5, R3, R22, 0xfe, !PT ;  /* 0x0000000305167212 */ /* 0x000fe400078efe16 */
.L_x_15711:
[----:B------:R-:W-:Y:S05]  /*1ca0*/  BSYNC B0 ;  /* 0x0000000000007941 */ /* 0x000fea0003800000 */
.L_x_15710:
[----:B------:R-:W0:Y:S01]  /*1cb0*/  F2I.S64.TRUNC R22, R22 ;  /* 0x0000001600167311 */ /* 0x000e22000020d900 */
[----:B------:R-:W-:Y:S05]  /*1cc0*/  BRA `(.L_x_15695) ;  /* 0x0000046000007947 */ /* 0x000fea0003800000 */
.L_x_15708:
        /* <DEDUP_REMOVED lines=21> */
.L_x_15717:
[----:B------:R-:W-:Y:S05]  /*1e20*/  BSYNC B1 ;  /* 0x0000000000017941 */ /* 0x000fea0003800000 */
.L_x_15716:
[----:B------:R-:W-:Y:S01]  /*1e30*/  IMAD.SHL.U32 R3, R3, 0x200000, RZ ;  /* 0x0020000003037824 */ /* 0x000fe200078e00ff */
[----:B------:R-:W-:-:S04]  /*1e40*/  LEA R5, R0, 0x37800000, 0x17 ;  /* 0x3780000000057811 */ /* 0x000fc800078eb8ff */
[----:B------:R-:W-:Y:S02]  /*1e50*/  LOP3.LUT R22, R5, R3, R22, 0xfe, !PT ;  /* 0x0000000305167212 */ /* 0x000fe400078efe16 */
.L_x_15715:
[----:B------:R-:W-:Y:S05]  /*1e60*/  BSYNC B0 ;  /* 0x0000000000007941 */ /* 0x000fea0003800000 */
.L_x_15714:
[----:B------:R-:W0:Y:S01]  /*1e70*/  F2I.S64.TRUNC R22, R22 ;  /* 0x0000001600167311 */ /* 0x000e22000020d900 */
[----:B------:R-:W-:Y:S05]  /*1e80*/  BRA `(.L_x_15695) ;  /* 0x000002a000007947 */ /* 0x000fea0003800000 */
.L_x_15707:
        /* <DEDUP_REMOVED lines=14> */
.L_x_15721:
[----:B------:R-:W-:Y:S05]  /*1f70*/  BSYNC B0 ;  /* 0x0000000000007941 */ /* 0x000fea0003800000 */
.L_x_15720:
[----:B------:R-:W0:Y:S01]  /*1f80*/  F2I.S64.TRUNC R22, R22 ;  /* 0x0000001600167311 */ /* 0x000e22000020d900 */
[----:B------:R-:W-:Y:S05]  /*1f90*/  BRA `(.L_x_15695) ;  /* 0x0000019000007947 */ /* 0x000fea0003800000 */
.L_x_15694:
        /* <DEDUP_REMOVED lines=21> */
.L_x_15719:
[----:B------:R0:W5:Y:S01]  /*20f0*/  LDG.E.64 R22, [R4.64] ;  /* 0x0000002404167981 */ /* 0x000162000c1e1b00 */
[----:B------:R-:W-:Y:S05]  /*2100*/  BRA `(.L_x_15695) ;  /* 0x0000002000007947 */ /* 0x000fea0003800000 */
.L_x_15718:
[----:B------:R0:W5:Y:S01]  /*2110*/  LDG.E R22, [R4.64] ;  /* 0x0000002404167981 */ /* 0x000162000c1e1900 */
[----:B------:R-:W-:-:S03]  /*2120*/  IMAD.MOV.U32 R23, RZ, RZ, RZ ;  /* 0x000000ffff177224 */ /* 0x000fc600078e00ff */
.L_x_15695:
[----:B------:R-:W-:-:S04]  /*2130*/  IADD3 R2, R2, 0x80, RZ ;  /* 0x0000008002027810 */ /* 0x000fc80007ffe0ff */
.L_x_15689:
[----:B------:R-:W-:Y:S05]  /*2140*/  BSYNC B6 ;  /* 0x0000000000067941 */ /* 0x000fea0003800000 */
.L_x_15688:
        /* <DEDUP_REMOVED lines=25> */
.L_x_15727:
[----:B------:R0:W5:Y:S01]  /*22e0*/  LDG.E.U8 R24, [R4.64] ;  /* 0x0000002404187981 */ /* 0x000162000c1e1100 */
[----:B------:R-:W-:Y:S01]  /*22f0*/  IMAD.MOV.U32 R25, RZ, RZ, RZ ;  /* 0x000000ffff197224 */ /* 0x000fe200078e00ff */
[----:B------:R-:W-:Y:S05]  /*2300*/  BRA `(.L_x_15729) ;  /* 0x00000d5000007947 */ /* 0x000fea0003800000 */
.L_x_15726:
        /* <DEDUP_REMOVED lines=8> */
.L_x_15731:
[----:B------:R-:W3:Y:S02]  /*2390*/  LDG.E R24, [R4.64] ;  /* 0x0000002404187981 */ /* 0x000ee4000c1e1900 */
[----:B---3--:R-:W-:Y:S01]  /*23a0*/  SHF.R.S32.HI R25, RZ, 0x1f, R24 ;  /* 0x0000001fff197819 */ /* 0x008fe20000011418 */
[----:B------:R-:W-:Y:S05]  /*23b0*/  BRA `(.L_x_15729) ;  /* 0x00000ca000007947 */ /* 0x000fea0003800000 */
.L_x_15730:
[----:B------:R-:W3:Y:S02]  /*23c0*/  LDG.E.S16 R24, [R4.64] ;  /* 0x0000002404187981 */ /* 0x000ee4000c1e1700 */
[----:B---3--:R-:W-:Y:S01]  /*23d0*/  SHF.R.S32.HI R25, RZ, 0x1f, R24 ;  /* 0x0000001fff197819 */ /* 0x008fe20000011418 */
[----:B------:R-:W-:Y:S05]  /*23e0*/  BRA `(.L_x_15729) ;  /* 0x00000c7000007947 */ /* 0x000fea0003800000 */
.L_x_15725:
        /* <DEDUP_REMOVED lines=9> */
.L_x_15733:
[----:B------:R-:W3:Y:S02]  /*2480*/  LDG.E.U16 R4, [R4.64] ;  /* 0x0000002404047981 */ /* 0x000ee4000c1e1500 */
[----:B---3--:R-:W-:-:S06]  /*2490*/  HADD2.F32 R24, -RZ, R4.H0_H0 ;  /* 0x20000004ff187230 */ /* 0x008fcc0000004100 */
[----:B------:R-:W0:Y:S01]  /*24a0*/  F2I.S64.TRUNC R24, R24 ;  /* 0x0000001800187311 */ /* 0x000e22000020d900 */
[----:B------:R-:W-:Y:S05]  /*24b0*/  BRA `(.L_x_15729) ;  /* 0x00000ba000007947 */ /* 0x000fea0003800000 */
.L_x_15732:
        /* <DEDUP_REMOVED lines=9> */
.L_x_15735:
[----:B------:R-:W3:Y:S02]  /*2550*/  LDG.E.U16 R4, [R4.64] ;  /* 0x0000002404047981 */ /* 0x000ee4000c1e1500 */
[----:B---3--:R-:W-:-:S06]  /*2560*/  HADD2.F32 R24, -RZ, R4.H0_H0 ;  /* 0x20000004ff187230 */ /* 0x008fcc0000004100 */
[----:B------:R-:W0:Y:S01]  /*2570*/  F2I.S64.TRUNC R24, R24 ;  /* 0x0000001800187311 */ /* 0x000e22000020d900 */
[----:B------:R-:W-:Y:S05]  /*2580*/  BRA `(.L_x_15729) ;  /* 0x00000ad000007947 */ /* 0x000fea0003800000 */
.L_x_15734:
[----:B------:R-:W3:Y:S02]  /*2590*/  LDG.E.64 R4, [R4.64] ;  /* 0x0000002404047981 */ /* 0x000ee4000c1e1b00 */
[----:B---3--:R0:W3:Y:S01]  /*25a0*/  F2I.S64.F64.TRUNC R24, R4 ;  /* 0x0000000400187311 */ /* 0x0080e2000030d900 */
[----:B------:R-:W-:Y:S05]  /*25b0*/  BRA `(.L_x_15729) ;  /* 0x00000aa000007947 */ /* 0x000fea0003800000 */
.L_x_15724:
        /* <DEDUP_REMOVED lines=13> */
.L_x_15738:
[----:B------:R-:W3:Y:S02]  /*2690*/  LDG.E.64 R4, [R4.64] ;  /* 0x0000002404047981 */ /* 0x000ee4000c1e1b00 */
[----:B---3--:R0:W3:Y:S01]  /*26a0*/  F2I.S64.F64.TRUNC R24, R4 ;  /* 0x0000000400187311 */ /* 0x0080e2000030d900 */
[----:B------:R-:W-:Y:S05]  /*26b0*/  BRA `(.L_x_15729) ;  /* 0x000009a000007947 */ /* 0x000fea0003800000 */
.L_x_15737:
        /* <DEDUP_REMOVED lines=27> */
.L_x_15740:
        /* <DEDUP_REMOVED lines=14> */
.L_x_15739:
[----:B------:R-:W3:Y:S02]  /*2950*/  LDG.E.U16 R24, [R4.64] ;  /* 0x0000002404187981 */ /* 0x000ee4000c1e1500 */
[----:B---3--:R-:W-:-:S06]  /*2960*/  PRMT R24, RZ, 0x5410, R24 ;  /* 0x00005410ff187816 */ /* 0x008fcc0000000018 */
[----:B------:R-:W0:Y:S01]  /*2970*/  F2I.S64.TRUNC R24, R24 ;  /* 0x0000001800187311 */ /* 0x000e22000020d900 */
[----:B------:R-:W-:Y:S05]  /*2980*/  BRA `(.L_x_15729) ;  /* 0x000006d000007947 */ /* 0x000fea0003800000 */
.L_x_15736:
        /* <DEDUP_REMOVED lines=11> */
.L_x_15743:
        /* <DEDUP_REMOVED lines=21> */
.L_x_15747:
[----:B------:R-:W-:Y:S05]  /*2b90*/  BSYNC B1 ;  /* 0x0000000000017941 */ /* 0x000fea0003800000 */
.L_x_15746:
[----:B------:R-:W-:Y:S01]  /*2ba0*/  IMAD.SHL.U32 R3, R3, 0x100000, RZ ;  /* 0x0010000003037824 */ /* 0x000fe200078e00ff */
[----:B------:R-:W-:-:S04]  /*2bb0*/  LEA R5, R0, 0x3b800000, 0x17 ;  /* 0x3b80000000057811 */ /* 0x000fc800078eb8ff */
[----:B------:R-:W-:Y:S02]  /*2bc0*/  LOP3.LUT R24, R5, R3, R24, 0xfe, !PT ;  /* 0x0000000305187212 */ /* 0x000fe400078efe18 */
.L_x_15745:
[----:B------:R-:W-:Y:S05]  /*2bd0*/  BSYNC B0 ;  /* 0x0000000000007941 */ /* 0x000fea0003800000 */
.L_x_15744:
[----:B------:R-:W0:Y:S01]  /*2be0*/  F2I.S64.TRUNC R24, R24 ;  /* 0x0000001800187311 */ /* 0x000e22000020d900 */
[----:B------:R-:W-:Y:S05]  /*2bf0*/  BRA `(.L_x_15729) ;  /* 0x0000046000007947 */ /* 0x000fea0003800000 */
.L_x_15742:
        /* <DEDUP_REMOVED lines=21> */
.L_x_15751:
[----:B------:R-:W-:Y:S05]  /*2d50*/  BSYNC B1 ;  /* 0x0000000000017941 */ /* 0x000fea0003800000 */
.L_x_15750:
[----:B------:R-:W-:Y:S01]  /*2d60*/  IMAD.SHL.U32 R3, R3, 0x200000, RZ ;  /* 0x0020000003037824 */ /* 0x000fe200078e00ff */
[----:B------:R-:W-:-:S04]  /*2d70*/  LEA R5, R0, 0x37800000, 0x17 ;  /* 0x3780000000057811 */ /* 0x000fc800078eb8ff */
[----:B------:R-:W-:Y:S02]  /*2d80*/  LOP3.LUT R24, R5, R3, R24, 0xfe, !PT ;  /* 0x0000000305187212 */ /* 0x000fe400078efe18 */
.L_x_15749:
[----:B------:R-:W-:Y:S05]  /*2d90*/  BSYNC B0 ;  /* 0x0000000000007941 */ /* 0x000fea0003800000 */
.L_x_15748:
[----:B------:R-:W0:Y:S01]  /*2da0*/  F2I.S64.TRUNC R24, R24 ;  /* 0x0000001800187311 */ /* 0x000e22000020d900 */
[----:B------:R-:W-:Y:S05]  /*2db0*/  BRA `(.L_x_15729) ;  /* 0x000002a000007947 */ /* 0x000fea0003800000 */
.L_x_15741:
        /* <DEDUP_REMOVED lines=14> */
.L_x_15755:
[----:B------:R-:W-:Y:S05]  /*2ea0*/  BSYNC B0 ;  /* 0x0000000000007941 */ /* 0x000fea0003800000 */
.L_x_15754:
[----:B------:R-:W0:Y:S01]  /*2eb0*/  F2I.S64.TRUNC R24, R24 ;  /* 0x0000001800187311 */ /* 0x000e22000020d900 */
[----:B------:R-:W-:Y:S05]  /*2ec0*/  BRA `(.L_x_15729) ;  /* 0x0000019000007947 */ /* 0x000fea0003800000 */
.L_x_15728:
        /* <DEDUP_REMOVED lines=21> */
.L_x_15753:
[----:B------:R0:W5:Y:S01]  /*3020*/  LDG.E.64 R24, [R4.64] ;  /* 0x0000002404187981 */ /* 0x000162000c1e1b00 */
[----:B------:R-:W-:Y:S05]  /*3030*/  BRA `(.L_x_15729) ;  /* 0x0000002000007947 */ /* 0x000fea0003800000 */
.L_x_15752:
[----:B------:R0:W5:Y:S01]  /*3040*/  LDG.E R24, [R4.64] ;  /* 0x0000002404187981 */ /* 0x000162000c1e1900 */
[----:B------:R-:W-:-:S03]  /*3050*/  IMAD.MOV.U32 R25, RZ, RZ, RZ ;  /* 0x000000ffff197224 */ /* 0x000fc600078e00ff */
.L_x_15729:
[----:B------:R-:W-:-:S04]  /*3060*/  IADD3 R2, R2, 0x80, RZ ;  /* 0x0000008002027810 */ /* 0x000fc80007ffe0ff */
.L_x_15723:
[----:B------:R-:W-:Y:S05]  /*3070*/  BSYNC B6 ;  /* 0x0000000000067941 */ /* 0x000fea0003800000 */
.L_x_15722:
        /* <DEDUP_REMOVED lines=22> */
.L_x_15761:
[----:B------:R0:W5:Y:S01]  /*31e0*/  LDG.E.U8 R18, [R2.64] ;  /* 0x0000002402127981 */ /* 0x000162000c1e1100 */
[----:B------:R-:W-:Y:S01]  /*31f0*/  IMAD.MOV.U32 R19, RZ, RZ, RZ ;  /* 0x000000ffff137224 */ /* 0x000fe200078e00ff */
[----:B------:R-:W-:Y:S05]  /*3200*/  BRA `(.L_x_15757) ;  /* 0x00000d4000007947 */ /* 0x000fea0003800000 */
.L_x_15760:
        /* <DEDUP_REMOVED lines=8> */
.L_x_15764:
[----:B------:R-:W4:Y:S02]  /*3290*/  LDG.E R18, [R2.64] ;  /* 0x0000002402127981 */ /* 0x000f24000c1e1900 */
[----:B----4-:R-:W-:Y:S01]  /*32a0*/  SHF.R.S32.HI R19, RZ, 0x1f, R18 ;  /* 0x0000001fff137819 */ /* 0x010fe20000011412 */
[----:B------:R-:W-:Y:S05]  /*32b0*/  BRA `(.L_x_15757) ;  /* 0x00000c9000007947 */ /* 0x000fea0003800000 */
.L_x_15763:
[----:B------:R-:W4:Y:S02]  /*32c0*/  LDG.E.S16 R18, [R2.64] ;  /* 0x0000002402127981 */ /* 0x000f24000c1e1700 */
[----:B----4-:R-:W-:Y:S01]  /*32d0*/  SHF.R.S32.HI R19, RZ, 0x1f, R18 ;  /* 0x0000001fff137819 */ /* 0x010fe20000011412 */
[----:B------:R-:W-:Y:S05]  /*32e0*/  BRA `(.L_x_15757) ;  /* 0x00000c6000007947 */ /* 0x000fea0003800000 */
.L_x_15759:
        /* <DEDUP_REMOVED lines=9> */
.L_x_15766:
[----:B------:R-:W4:Y:S02]  /*3380*/  LDG.E.U16 R2, [R2.64] ;  /* 0x0000002402027981 */ /* 0x000f24000c1e1500 */
[----:B----4-:R-:W-:-:S06]  /*3390*/  HADD2.F32 R18, -RZ, R2.H0_H0 ;  /* 0x20000002ff127230 */ /* 0x010fcc0000004100 */
[----:B------:R-:W0:Y:S01]  /*33a0*/  F2I.S64.TRUNC R18, R18 ;  /* 0x0000001200127311 */ /* 0x000e22000020d900 */
[----:B------:R-:W-:Y:S05]  /*33b0*/  BRA `(.L_x_15757) ;  /* 0x00000b9000007947 */ /* 0x000fea0003800000 */
.L_x_15765:
        /* <DEDUP_REMOVED lines=9> */
.L_x_15768:
[----:B------:R-:W4:Y:S02]  /*3450*/  LDG.E.U16 R2, [R2.64] ;  /* 0x0000002402027981 */ /* 0x000f24000c1e1500 */
[----:B----4-:R-:W-:-:S06]  /*3460*/  HADD2.F32 R18, -RZ, R2.H0_H0 ;  /* 0x20000002ff127230 */ /* 0x010fcc0000004100 */
[----:B------:R-:W0:Y:S01]  /*3470*/  F2I.S64.TRUNC R18, R18 ;  /* 0x0000001200127311 */ /* 0x000e22000020d900 */
[----:B------:R-:W-:Y:S05]  /*3480*/  BRA `(.L_x_15757) ;  /* 0x00000ac000007947 */ /* 0x000fea0003800000 */
.L_x_15767:
[----:B------:R-:W4:Y:S02]  /*3490*/  LDG.E.64 R2, [R2.64] ;  /* 0x0000002402027981 */ /* 0x000f24000c1e1b00 */
[----:B----4-:R0:W4:Y:S01]  /*34a0*/  F2I.S64.F64.TRUNC R18, R2 ;  /* 0x0000000200127311 */ /* 0x010122000030d900 */
[----:B------:R-:W-:Y:S05]  /*34b0*/  BRA `(.L_x_15757) ;  /* 0x00000a9000007947 */ /* 0x000fea0003800000 */
.L_x_15758:
        /* <DEDUP_REMOVED lines=13> */
.L_x_15771:
[----:B------:R-:W4:Y:S02]  /*3590*/  LDG.E.64 R2, [R2.64] ;  /* 0x0000002402027981 */ /* 0x000f24000c1e1b00 */
[----:B----4-:R0:W4:Y:S01]  /*35a0*/  F2I.S64.F64.TRUNC R18, R2 ;  /* 0x0000000200127311 */ /* 0x010122000030d900 */
[----:B------:R-:W-:Y:S05]  /*35b0*/  BRA `(.L_x_15757) ;  /* 0x0000099000007947 */ /* 0x000fea0003800000 */
.L_x_15770:
        /* <DEDUP_REMOVED lines=27> */
.L_x_15773:
        /* <DEDUP_REMOVED lines=14> */
.L_x_15772:
[----:B------:R-:W4:Y:S02]  /*3850*/  LDG.E.U16 R18, [R2.64] ;  /* 0x0000002402127981 */ /* 0x000f24000c1e1500 */
[----:B----4-:R-:W-:-:S06]  /*3860*/  PRMT R18, RZ, 0x5410, R18 ;  /* 0x00005410ff127816 */ /* 0x010fcc0000000012 */
[----:B------:R-:W0:Y:S01]  /*3870*/  F2I.S64.TRUNC R18, R18 ;  /* 0x0000001200127311 */ /* 0x000e22000020d900 */
[----:B------:R-:W-:Y:S05]  /*3880*/  BRA `(.L_x_15757) ;  /* 0x000006c000007947 */ /* 0x000fea0003800000 */
.L_x_15769:
        /* <DEDUP_REMOVED lines=11> */
.L_x_15776:
        /* <DEDUP_REMOVED lines=21> */
.L_x_15780:
[----:B------:R-:W-:Y:S05]  /*3a90*/  BSYNC B1 ;  /* 0x0000000000017941 */ /* 0x000fea0003800000 */
.L_x_15779:
[----:B------:R-:W-:Y:S01]  /*3aa0*/  IMAD.SHL.U32 R2, R2, 0x100000, RZ ;  /* 0x0010000002027824 */ /* 0x000fe200078e00ff */
[----:B------:R-:W-:-:S04]  /*3ab0*/  LEA R3, R0, 0x3b800000, 0x17 ;  /* 0x3b80000000037811 */ /* 0x000fc800078eb8ff */
[----:B------:R-:W-:Y:S02]  /*3ac0*/  LOP3.LUT R18, R3, R2, R18, 0xfe, !PT ;  /* 0x0000000203127212 */ /* 0x000fe400078efe12 */
.L_x_15778:
[----:B------:R-:W-:Y:S05]  /*3ad0*/  BSYNC B0 ;  /* 0x0000000000007941 */ /* 0x000fea0003800000 */
.L_x_15777:
[----:B------:R-:W0:Y:S01]  /*3ae0*/  F2I.S64.TRUNC R18, R18 ;  /* 0x0000001200127311 */ /* 0x000e22000020d900 */
[----:B------:R-:W-:Y:S05]  /*3af0*/  BRA `(.L_x_15757) ;  /* 0x0000045000007947 */ /* 0x000fea0003800000 */
.L_x_15775:
        /* <DEDUP_REMOVED lines=21> */
.L_x_15784:
[----:B------:R-:W-:Y:S05]  /*3c50*/  BSYNC B1 ;  /* 0x0000000000017941 */ /* 0x000fea0003800000 */
.L_x_15783:
[----:B------:R-:W-:Y:S01]  /*3c60*/  IMAD.SHL.U32 R2, R2, 0x200000, RZ ;  /* 0x0020000002027824 */ /* 0x000fe200078e00ff */
[----:B------:R-:W-:-:S04]  /*3c70*/  LEA R3, R0, 0x37800000, 0x17 ;  /* 0x3780000000037811 */ /* 0x000fc800078eb8ff */
[----:B------:R-:W-:Y:S02]  /*3c80*/  LOP3.LUT R18, R3, R2, R18, 0xfe, !PT ;  /* 0x0000000203127212 */ /* 0x000fe400078efe12 */
.L_x_15782:
[----:B------:R-:W-:Y:S05]  /*3c90*/  BSYNC B0 ;  /* 0x0000000000007941 */ /* 0x000fea0003800000 */
.L_x_15781:
[----:B------:R-:W0:Y:S01]  /*3ca0*/  F2I.S64.TRUNC R18, R18 ;  /* 0x0000001200127311 */ /* 0x000e22000020d900 */
[----:B------:R-:W-:Y:S05]  /*3cb0*/  BRA `(.L_x_15757) ;  /* 0x0000029000007947 */ /* 0x000fea0003800000 */
.L_x_15774:
        /* <DEDUP_REMOVED lines=14> */
.L_x_15788:
[----:B------:R-:W-:Y:S05]  /*3da0*/  BSYNC B0 ;  /* 0x0000000000007941 */ /* 0x000fea0003800000 */
.L_x_15787:
[----:B------:R-:W0:Y:S01]  /*3db0*/  F2I.S64.TRUNC R18, R18 ;  /* 0x0000001200127311 */ /* 0x000e22000020d900 */
[----:B------:R-:W-:Y:S05]  /*3dc0*/  BRA `(.L_x_15757) ;  /* 0x0000018000007947 */ /* 0x000fea0003800000 */
.L_x_15762:
        /* <DEDUP_REMOVED lines=20> */
.L_x_15786:
[----:B------:R0:W5:Y:S01]  /*3f10*/  LDG.E.64 R18, [R2.64] ;  /* 0x0000002402127981 */ /* 0x000162000c1e1b00 */
[----:B------:R-:W-:Y:S05]  /*3f20*/  BRA `(.L_x_15757) ;  /* 0x0000002000007947 */ /* 0x000fea0003800000 */
.L_x_15785:
[----:B------:R0:W5:Y:S01]  /*3f30*/  LDG.E R18, [R2.64] ;  /* 0x0000002402127981 */ /* 0x000162000c1e1900 */
[----:B------:R-:W-:-:S03]  /*3f40*/  IMAD.MOV.U32 R19, RZ, RZ, RZ ;  /* 0x000000ffff137224 */ /* 0x000fc600078e00ff */
.L_x_15757:
[----:B------:R-:W-:Y:S05]  /*3f50*/  BSYNC B6 ;  /* 0x0000000000067941 */ /* 0x000fea0003800000 */
.L_x_15756:
        /* <DEDUP_REMOVED lines=49> */
.L_x_15794:
        /* <DEDUP_REMOVED lines=140> */
.L_x_15793:
        /* <DEDUP_REMOVED lines=76> */
.L_x_15796:
[----:B------:R-:W-:Y:S05]  /*4ff0*/  BSYNC B2 ;  /* 0x0000000000027941 */ /* 0x000fea0003800000 */
.L_x_15795:
[----:B------:R-:W-:-:S04]  /*5000*/  ISETP.NE.U32.AND P3, PT, R39, RZ, PT ;  /* 0x000000ff2700720c */ /* 0x000fc80003f65070 */
[----:B------:R-:W-:-:S13]  /*5010*/  ISETP.NE.OR.EX P0, PT, R40, RZ, P0, P3 ;  /* 0x000000ff2800720c */ /* 0x000fda0000705730 */
[----:B------:R-:W-:Y:S05]  /*5020*/  @!P0 BRA `(.L_x_15797) ;  /* 0x000002a000008947 */ /* 0x000fea0003800000 */
.L_x_15792:
        /* <DEDUP_REMOVED lines=42> */
.L_x_15797:
[----:B------:R-:W-:Y:S05]  /*52d0*/  BSYNC B0 ;  /* 0x0000000000007941 */ /* 0x000fea0003800000 */
.L_x_15791:
        /* <DEDUP_REMOVED lines=44> */
.L_x_15790:
[----:B------:R-:W-:Y:S05]  /*55a0*/  BSYNC B1 ;  /* 0x0000000000017941 */ /* 0x000fea0003800000 */
.L_x_15789:
        /* <DEDUP_REMOVED lines=42> */
.L_x_15803:
        /* <DEDUP_REMOVED lines=139> */
.L_x_15802:
        /* <DEDUP_REMOVED lines=76> */
.L_x_15805:
[----:B------:R-:W-:Y:S05]  /*65c0*/  BSYNC B2 ;  /* 0x0000000000027941 */ /* 0x000fea0003800000 */
.L_x_15804:
[----:B------:R-:W-:-:S04]  /*65d0*/  ISETP.NE.U32.AND P3, PT, R43, RZ, PT ;  /* 0x000000ff2b00720c */ /* 0x000fc80003f65070 */
[----:B------:R-:W-:-:S13]  /*65e0*/  ISETP.NE.OR.EX P0, PT, R6, RZ, P0, P3 ;  /* 0x000000ff0600720c */ /* 0x000fda0000705730 */
[----:B------:R-:W-:Y:S05]  /*65f0*/  @!P0 BRA `(.L_x_15806) ;  /* 0x000002a000008947 */ /* 0x000fea0003800000 */
.L_x_15801:
        /* <DEDUP_REMOVED lines=42> */
.L_x_15806:
[----:B------:R-:W-:Y:S05]  /*68a0*/  BSYNC B0 ;  /* 0x0000000000007941 */ /* 0x000fea0003800000 */
.L_x_15800:
        /* <DEDUP_REMOVED lines=42> */
.L_x_15799:
[----:B------:R-:W-:Y:S05]  /*6b50*/  BSYNC B1 ;  /* 0x0000000000017941 */ /* 0x000fea0003800000 */
.L_x_15798:
        /* <DEDUP_REMOVED lines=44> */
.L_x_15812:
        /* <DEDUP_REMOVED lines=140> */
.L_x_15811:
        /* <DEDUP_REMOVED lines=76> */
.L_x_15814:
[----:B------:R-:W-:Y:S05]  /*7ba0*/  BSYNC B2 ;  /* 0x0000000000027941 */ /* 0x000fea0003800000 */
.L_x_15813:
[----:B------:R-:W-:-:S04]  /*7bb0*/  ISETP.NE.U32.AND P3, PT, R38, RZ, PT ;  /* 0x000000ff2600720c */ /* 0x000fc80003f65070 */
[----:B------:R-:W-:-:S13]  /*7bc0*/  ISETP.NE.OR.EX P0, PT, R39, RZ, P0, P3 ;  /* 0x000000ff2700720c */ /* 0x000fda0000705730 */
[----:B------:R-:W-:Y:S05]  /*7bd0*/  @!P0 BRA `(.L_x_15815) ;  /* 0x000002a000008947 */ /* 0x000fea0003800000 */
.L_x_15810:
        /* <DEDUP_REMOVED lines=42> */
.L_x_15815:
[----:B------:R-:W-:Y:S05]  /*7e80*/  BSYNC B0 ;  /* 0x0000000000007941 */ /* 0x000fea0003800000 */
.L_x_15809:
        /* <DEDUP_REMOVED lines=42> */
.L_x_15808:
[----:B------:R-:W-:Y:S05]  /*8130*/  BSYNC B1 ;  /* 0x0000000000017941 */ /* 0x000fea0003800000 */
.L_x_15807:
        /* <DEDUP_REMOVED lines=40> */
.L_x_15821:
        /* <DEDUP_REMOVED lines=139> */
.L_x_15820:
        /* <DEDUP_REMOVED lines=76> */
.L_x_15823:
[----:B------:R-:W-:Y:S05]  /*9130*/  BSYNC B2 ;  /* 0x0000000000027941 */ /* 0x000fea0003800000 */
.L_x_15822:
[----:B------:R-:W-:-:S04]  /*9140*/  ISETP.NE.U32.AND P1, PT, R39, RZ, PT ;  /* 0x000000ff2700720c */ /* 0x000fc80003f25070 */
[----:B------:R-:W-:-:S13]  /*9150*/  ISETP.NE.OR.EX P0, PT, R40, RZ, P0, P1 ;  /* 0x000000ff2800720c */ /* 0x000fda0000705710 */
[----:B------:R-:W-:Y:S05]  /*9160*/  @!P0 BRA `(.L_x_15824) ;  /* 0x0000028000008947 */ /* 0x000fea0003800000 */
.L_x_15819:
        /* <DEDUP_REMOVED lines=40> */
.L_x_15824:
[----:B------:R-:W-:Y:S05]  /*93f0*/  BSYNC B0 ;  /* 0x0000000000007941 */ /* 0x000fea0003800000 */
.L_x_15818:
        /* <DEDUP_REMOVED lines=44> */
.L_x_15817:
[----:B------:R-:W-:Y:S05]  /*96c0*/  BSYNC B1 ;  /* 0x0000000000017941 */ /* 0x000fea0003800000 */
.L_x_15816:
        /* <DEDUP_REMOVED lines=24> */
.L_x_15830:
[----:B------:R0:W-:Y:S01]  /*9850*/  STG.E.U8 [R4.64], R10 ;  /* 0x0000000a04007986 */ /* 0x0001e2000c101124 */
[----:B------:R-:W-:Y:S01]  /*9860*/  IMAD.MOV.U32 R2, RZ, RZ, R16 ;  /* 0x000000ffff027224 */ /* 0x000fe200078e0010 */
[----:B------:R-:W-:Y:S05]  /*9870*/  BRA `(.L_x_15826) ;  /* 0x00000ea000007947 */ /* 0x000fea0003800000 */
.L_x_15829:
        /* <DEDUP_REMOVED lines=9> */
.L_x_15833:
[----:B------:R0:W-:Y:S01]  /*9910*/  STG.E [R4.64], R10 ;  /* 0x0000000a04007986 */ /* 0x0001e2000c101924 */
[----:B------:R-:W-:Y:S01]  /*9920*/  IMAD.MOV.U32 R2, RZ, RZ, R16 ;  /* 0x000000ffff027224 */ /* 0x000fe200078e0010 */
[----:B------:R-:W-:Y:S05]  /*9930*/  BRA `(.L_x_15826) ;  /* 0x00000de000007947 */ /* 0x000fea0003800000 */
.L_x_15832:
[----:B------:R0:W-:Y:S01]  /*9940*/  STG.E.U16 [R4.64], R10 ;  /* 0x0000000a04007986 */ /* 0x0001e2000c101524 */
[----:B------:R-:W-:Y:S01]  /*9950*/  IMAD.MOV.U32 R2, RZ, RZ, R16 ;  /* 0x000000ffff027224 */ /* 0x000fe200078e0010 */
[----:B------:R-:W-:Y:S05]  /*9960*/  BRA `(.L_x_15826) ;  /* 0x00000db000007947 */ /* 0x000fea0003800000 */
.L_x_15828:
        /* <DEDUP_REMOVED lines=10> */
.L_x_15835:
[----:B------:R-:W0:Y:S01]  /*9a10*/  I2F.S64 R0, R10 ;  /* 0x0000000a00007312 */ /* 0x000e220000301400 */
[----:B------:R-:W-:Y:S01]  /*9a20*/  IMAD.MOV.U32 R2, RZ, RZ, R16 ;  /* 0x000000ffff027224 */ /* 0x000fe200078e0010 */
[----:B0-----:R-:W-:-:S05]  /*9a30*/  F2FP.PACK_AB R0, RZ, R0 ;  /* 0x00000000ff00723e */ /* 0x001fca00000000ff */
[----:B------:R0:W-:Y:S01]  /*9a40*/  STG.E.U16 [R4.64], R0 ;  /* 0x0000000004007986 */ /* 0x0001e2000c101524 */
[----:B------:R-:W-:Y:S05]  /*9a50*/  BRA `(.L_x_15826) ;  /* 0x00000cc000007947 */ /* 0x000fea0003800000 */
.L_x_15834:
        /* <DEDUP_REMOVED lines=11> */
.L_x_15837:
[----:B------:R-:W0:Y:S01]  /*9b10*/  I2F.S64 R10, R10 ;  /* 0x0000000a000a7312 */ /* 0x000e220000301400 */
[----:B------:R-:W-:Y:S01]  /*9b20*/  IMAD.MOV.U32 R2, RZ, RZ, R16 ;  /* 0x000000ffff027224 */ /* 0x000fe200078e0010 */
[----:B0-----:R-:W-:-:S04]  /*9b30*/  F2FP.PACK_AB R3, RZ, R10 ;  /* 0x0000000aff03723e */ /* 0x001fc800000000ff */
[----:B------:R-:W-:-:S05]  /*9b40*/  PRMT R3, R3, 0x5410, RZ ;  /* 0x0000541003037816 */ /* 0x000fca00000000ff */
[----:B------:R0:W-:Y:S01]  /*9b50*/  STG.E [R4.64], R3 ;  /* 0x0000000304007986 */ /* 0x0001e2000c101924 */
[----:B------:R-:W-:Y:S05]  /*9b60*/  BRA `(.L_x_15826) ;  /* 0x00000bb000007947 */ /* 0x000fea0003800000 */
.L_x_15836:
[----:B------:R-:W0:Y:S01]  /*9b70*/  I2F.F64.S64 R10, R10 ;  /* 0x0000000a000a7312 */ /* 0x000e220000301c00 */
[----:B------:R-:W-:Y:S01]  /*9b80*/  IMAD.MOV.U32 R2, RZ, RZ, R16 ;  /* 0x000000ffff027224 */ /* 0x000fe200078e0010 */
[----:B0-----:R0:W-:Y:S01]  /*9b90*/  STG.E.64 [R4.64], R10 ;  /* 0x0000000a04007986 */ /* 0x0011e2000c101b24 */
[----:B------:R-:W-:Y:S05]  /*9ba0*/  BRA `(.L_x_15826) ;  /* 0x00000b7000007947 */ /* 0x000fea0003800000 */
.L_x_15827:
        /* <DEDUP_REMOVED lines=14> */
.L_x_15840:
[----:B------:R-:W0:Y:S01]  /*9c90*/  I2F.F64.S64 R12, R10 ;  /* 0x0000000a000c7312 */ /* 0x000e220000301c00 */
[----:B------:R-:W-:Y:S01]  /*9ca0*/  CS2R R14, SRZ ;  /* 0x00000000000e7805 */ /* 0x000fe2000001ff00 */
[----:B------:R-:W-:-:S04]  /*9cb0*/  IMAD.MOV.U32 R2, RZ, RZ, R16 ;  /* 0x000000ffff027224 */ /* 0x000fc800078e0010 */
[----:B0-----:R0:W-:Y:S01]  /*9cc0*/  STG.E.128 [R4.64], R12 ;  /* 0x0000000c04007986 */ /* 0x0011e2000c101d24 */
[----:B------:R-:W-:Y:S05]  /*9cd0*/  BRA `(.L_x_15826) ;  /* 0x00000a4000007947 */ /* 0x000fea0003800000 */
.L_x_15839:
        /* <DEDUP_REMOVED lines=21> */
.L_x_15844:
[----:B------:R-:W-:Y:S05]  /*9e30*/  BSYNC B0 ;  /* 0x0000000000007941 */ /* 0x000fea0003800000 */
.L_x_15843:
[----:B------:R-:W-:Y:S01]  /*9e40*/  LOP3.LUT R3, R0, R3, RZ, 0xfc, !PT ;  /* 0x0000000300037212 */ /* 0x000fe200078efcff */
[----:B------:R-:W-:-:S04]  /*9e50*/  IMAD.MOV.U32 R2, RZ, RZ, R16 ;  /* 0x000000ffff027224 */ /* 0x000fc800078e0010 */
[----:B------:R0:W-:Y:S01]  /*9e60*/  STG.E.U8 [R4.64], R3 ;  /* 0x0000000304007986 */ /* 0x0001e2000c101124 */
[----:B------:R-:W-:Y:S05]  /*9e70*/  BRA `(.L_x_15826) ;  /* 0x000008a000007947 */ /* 0x000fea0003800000 */
.L_x_15842:
        /* <DEDUP_REMOVED lines=13> */
.L_x_15846:
[----:B------:R-:W-:Y:S01]  /*9f50*/  IMAD.MOV.U32 R0, RZ, RZ, 0x7f ;  /* 0x0000007fff007424 */ /* 0x000fe200078e00ff */
[----:B------:R-:W-:-:S04]  /*9f60*/  ISETP.GT.U32.AND P0, PT, R2, 0x7f800000, PT ;  /* 0x7f8000000200780c */ /* 0x000fc80003f04070 */
[----:B------:R-:W-:-:S04]  /*9f70*/  SEL R0, R0, 0x7c, P0 ;  /* 0x0000007c00007807 */ /* 0x000fc80000000000 */
.L_x_15847:
[----:B------:R-:W-:Y:S05]  /*9f80*/  BSYNC B0 ;  /* 0x0000000000007941 */ /* 0x000fea0003800000 */
.L_x_15845:
[----:B------:R-:W-:-:S04]  /*9f90*/  LOP3.LUT R2, R11, 0x80000000, RZ, 0xc0, !PT ;  /* 0x800000000b027812 */ /* 0x000fc800078ec0ff */
[----:B------:R-:W-:Y:S01]  /*9fa0*/  SHF.R.U32.HI R3, RZ, 0x18, R2 ;  /* 0x00000018ff037819 */ /* 0x000fe20000011602 */
[----:B------:R-:W-:-:S03]  /*9fb0*/  IMAD.MOV.U32 R2, RZ, RZ, R16 ;  /* 0x000000ffff027224 */ /* 0x000fc600078e0010 */
[----:B------:R-:W-:-:S05]  /*9fc0*/  LOP3.LUT R3, R0, R3, RZ, 0xfc, !PT ;  /* 0x0000000300037212 */ /* 0x000fca00078efcff */
[----:B------:R0:W-:Y:S01]  /*9fd0*/  STG.E.U8 [R4.64], R3 ;  /* 0x0000000304007986 */ /* 0x0001e2000c101124 */
[----:B------:R-:W-:Y:S05]  /*9fe0*/  BRA `(.L_x_15826) ;  /* 0x0000073000007947 */ /* 0x000fea0003800000 */
.L_x_15841:
[----:B------:R-:W0:Y:S01]  /*9ff0*/  I2F.S64 R0, R10 ;  /* 0x0000000a00007312 */ /* 0x000e220000301400 */
[----:B------:R-:W-:Y:S01]  /*a000*/  IMAD.MOV.U32 R2, RZ, RZ, R16 ;  /* 0x000000ffff027224 */ /* 0x000fe200078e0010 */
[----:B0-----:R-:W-:-:S05]  /*a010*/  F2FP.BF16.PACK_AB R0, RZ, R0 ;  /* 0x00000000ff00723e */ /* 0x001fca00000010ff */
[----:B------:R0:W-:Y:S01]  /*a020*/  STG.E.U16 [R4.64], R0 ;  /* 0x0000000004007986 */ /* 0x0001e2000c101524 */
[----:B------:R-:W-:Y:S05]  /*a030*/  BRA `(.L_x_15826) ;  /* 0x000006e000007947 */ /* 0x000fea0003800000 */
.L_x_15838:
        /* <DEDUP_REMOVED lines=11> */
.L_x_15850:
        /* <DEDUP_REMOVED lines=17> */
.L_x_15853:
[----:B------:R-:W-:-:S04]  /*a200*/  LOP3.LUT R0, R11, 0x80000000, RZ, 0xc0, !PT ;  /* 0x800000000b007812 */ /* 0x000fc800078ec0ff */
[----:B------:R-:W-:-:S04]  /*a210*/  SHF.R.U32.HI R3, RZ, 0x18, R0 ;  /* 0x00000018ff037819 */ /* 0x000fc80000011600 */
[----:B------:R-:W-:-:S04]  /*a220*/  LOP3.LUT R2, R2, R3, RZ, 0xfc, !PT ;  /* 0x0000000302027212 */ /* 0x000fc800078efcff */
[----:B------:R-:W-:Y:S02]  /*a230*/  PRMT R0, R2, 0x7610, R0 ;  /* 0x0000761002007816 */ /* 0x000fe40000000000 */
.L_x_15852:
[----:B------:R-:W-:Y:S05]  /*a240*/  BSYNC B0 ;  /* 0x0000000000007941 */ /* 0x000fea0003800000 */
.L_x_15851:
[----:B------:R0:W-:Y:S01]  /*a250*/  STG.E.U8 [R4.64], R0 ;  /* 0x0000000004007986 */ /* 0x0001e2000c101124 */
[----:B------:R-:W-:Y:S01]  /*a260*/  IMAD.MOV.U32 R2, RZ, RZ, R16 ;  /* 0x000000ffff027224 */ /* 0x000fe200078e0010 */
[----:B------:R-:W-:Y:S05]  /*a270*/  BRA `(.L_x_15826) ;  /* 0x000004a000007947 */ /* 0x000fea0003800000 */
.L_x_15849:
        /* <DEDUP_REMOVED lines=17> */
.L_x_15856:
[----:B------:R-:W-:-:S04]  /*a390*/  LOP3.LUT R0, R11, 0x80000000, RZ, 0xc0, !PT ;  /* 0x800000000b007812 */ /* 0x000fc800078ec0ff */
[----:B------:R-:W-:-:S04]  /*a3a0*/  SHF.R.U32.HI R3, RZ, 0x18, R0 ;  /* 0x00000018ff037819 */ /* 0x000fc80000011600 */
[----:B------:R-:W-:-:S04]  /*a3b0*/  LOP3.LUT R2, R2, R3, RZ, 0xfc, !PT ;  /* 0x0000000302027212 */ /* 0x000fc800078efcff */
[----:B------:R-:W-:Y:S02]  /*a3c0*/  PRMT R0, R2, 0x7610, R0 ;  /* 0x0000761002007816 */ /* 0x000fe40000000000 */
.L_x_15855:
[----:B------:R-:W-:Y:S05]  /*a3d0*/  BSYNC B0 ;  /* 0x0000000000007941 */ /* 0x000fea0003800000 */
.L_x_15854:
[----:B------:R0:W-:Y:S01]  /*a3e0*/  STG.E.U8 [R4.64], R0 ;  /* 0x0000000004007986 */ /* 0x0001e2000c101124 */
[----:B------:R-:W-:Y:S01]  /*a3f0*/  IMAD.MOV.U32 R2, RZ, RZ, R16 ;  /* 0x000000ffff027224 */ /* 0x000fe200078e0010 */
[----:B------:R-:W-:Y:S05]  /*a400*/  BRA `(.L_x_15826) ;  /* 0x0000031000007947 */ /* 0x000fea0003800000 */
.L_x_15848:
        /* <DEDUP_REMOVED lines=23> */
.L_x_15831:
        /* <DEDUP_REMOVED lines=21> */
.L_x_15858:
[----:B------:R0:W-:Y:S01]  /*a6d0*/  STG.E.64 [R4.64], R10 ;  /* 0x0000000a04007986 */ /* 0x0001e2000c101b24 */
[----:B------:R-:W-:Y:S01]  /*a6e0*/  IMAD.MOV.U32 R2, RZ, RZ, R16 ;  /* 0x000000ffff027224 */ /* 0x000fe200078e0010 */
[----:B------:R-:W-:Y:S05]  /*a6f0*/  BRA `(.L_x_15826) ;  /* 0x0000002000007947 */ /* 0x000fea0003800000 */
.L_x_15857:
[----:B------:R0:W-:Y:S01]  /*a700*/  STG.E [R4.64], R10 ;  /* 0x0000000a04007986 */ /* 0x0001e2000c101924 */
[----:B------:R-:W-:-:S03]  /*a710*/  IMAD.MOV.U32 R2, RZ, RZ, R16 ;  /* 0x000000ffff027224 */ /* 0x000fc600078e0010 */
.L_x_15826:
[----:B------:R-:W-:Y:S05]  /*a720*/  BSYNC B6 ;  /* 0x0000000000067941 */ /* 0x000fea0003800000 */
.L_x_15825:
        /* <DEDUP_REMOVED lines=22> */
.L_x_15864:
[----:B------:R0:W-:Y:S01]  /*a890*/  STG.E.U8 [R4.64], R22 ;  /* 0x0000001604007986 */ /* 0x0001e2000c101124 */
[----:B------:R-:W-:Y:S05]  /*a8a0*/  BRA `(.L_x_15866) ;  /* 0x00000d4000007947 */ /* 0x000fea0003800000 */
.L_x_15863:
        /* <DEDUP_REMOVED lines=8> */
.L_x_15868:
[----:B------:R0:W-:Y:S01]  /*a930*/  STG.E [R4.64], R22 ;  /* 0x0000001604007986 */ /* 0x0001e2000c101924 */
[----:B------:R-:W-:Y:S05]  /*a940*/  BRA `(.L_x_15866) ;  /* 0x00000ca000007947 */ /* 0x000fea0003800000 */
.L_x_15867:
[----:B------:R0:W-:Y:S01]  /*a950*/  STG.E.U16 [R4.64], R22 ;  /* 0x0000001604007986 */ /* 0x0001e2000c101524 */
[----:B------:R-:W-:Y:S05]  /*a960*/  BRA `(.L_x_15866) ;  /* 0x00000c8000007947 */ /* 0x000fea0003800000 */
.L_x_15862:
        /* <DEDUP_REMOVED lines=9> */
.L_x_15870:
[----:B------:R-:W0:Y:S02]  /*aa00*/  I2F.S64 R0, R22 ;  /* 0x0000001600007312 */ /* 0x000e240000301400 */
[----:B0-----:R-:W-:-:S05]  /*aa10*/  F2FP.PACK_AB R0, RZ, R0 ;  /* 0x00000000ff00723e */ /* 0x001fca00000000ff */
[----:B------:R0:W-:Y:S01]  /*aa20*/  STG.E.U16 [R4.64], R0 ;  /* 0x0000000004007986 */ /* 0x0001e2000c101524 */
[----:B------:R-:W-:Y:S05]  /*aa30*/  BRA `(.L_x_15866) ;  /* 0x00000bb000007947 */ /* 0x000fea0003800000 */
.L_x_15869:
        /* <DEDUP_REMOVED lines=10> */
.L_x_15872:
[----:B------:R-:W0:Y:S02]  /*aae0*/  I2F.S64 R22, R22 ;  /* 0x0000001600167312 */ /* 0x000e240000301400 */
[----:B0-----:R-:W-:-:S04]  /*aaf0*/  F2FP.PACK_AB R3, RZ, R22 ;  /* 0x00000016ff03723e */ /* 0x001fc800000000ff */
[----:B------:R-:W-:-:S05]  /*ab00*/  PRMT R3, R3, 0x5410, RZ ;  /* 0x0000541003037816 */ /* 0x000fca00000000ff */
[----:B------:R0:W-:Y:S01]  /*ab10*/  STG.E [R4.64], R3 ;  /* 0x0000000304007986 */ /* 0x0001e2000c101924 */
[----:B------:R-:W-:Y:S05]  /*ab20*/  BRA `(.L_x_15866) ;  /* 0x00000ac000007947 */ /* 0x000fea0003800000 */
.L_x_15871:
[----:B------:R-:W0:Y:S02]  /*ab30*/  I2F.F64.S64 R22, R22 ;  /* 0x0000001600167312 */ /* 0x000e240000301c00 */
[----:B0-----:R0:W-:Y:S01]  /*ab40*/  STG.E.64 [R4.64], R22 ;  /* 0x0000001604007986 */ /* 0x0011e2000c101b24 */
[----:B------:R-:W-:Y:S05]  /*ab50*/  BRA `(.L_x_15866) ;  /* 0x00000a9000007947 */ /* 0x000fea0003800000 */
.L_x_15861:
        /* <DEDUP_REMOVED lines=13> */
.L_x_15875:
[----:B------:R-:W0:Y:S01]  /*ac30*/  I2F.F64.S64 R8, R22 ;  /* 0x0000001600087312 */ /* 0x000e220000301c00 */
[----:B------:R-:W-:-:S05]  /*ac40*/  CS2R R10, SRZ ;  /* 0x00000000000a7805 */ /* 0x000fca000001ff00 */
[----:B0-----:R0:W-:Y:S01]  /*ac50*/  STG.E.128 [R4.64], R8 ;  /* 0x0000000804007986 */ /* 0x0011e2000c101d24 */
[----:B------:R-:W-:Y:S05]  /*ac60*/  BRA `(.L_x_15866) ;  /* 0x0000098000007947 */ /* 0x000fea0003800000 */
.L_x_15874:
        /* <DEDUP_REMOVED lines=21> */
.L_x_15879:
[----:B------:R-:W-:Y:S05]  /*adc0*/  BSYNC B0 ;  /* 0x0000000000007941 */ /* 0x000fea0003800000 */
.L_x_15878:
[----:B------:R-:W-:-:S05]  /*add0*/  LOP3.LUT R7, R0, R7, RZ, 0xfc, !PT ;  /* 0x0000000700077212 */ /* 0x000fca00078efcff */
[----:B------:R0:W-:Y:S01]  /*ade0*/  STG.E.U8 [R4.64], R7 ;  /* 0x0000000704007986 */ /* 0x0001e2000c101124 */
[----:B------:R-:W-:Y:S05]  /*adf0*/  BRA `(.L_x_15866) ;  /* 0x000007f000007947 */ /* 0x000fea0003800000 */
.L_x_15877:
        /* <DEDUP_REMOVED lines=13> */
.L_x_15881:
[----:B------:R-:W-:Y:S01]  /*aed0*/  IMAD.MOV.U32 R0, RZ, RZ, 0x7f ;  /* 0x0000007fff007424 */ /* 0x000fe200078e00ff */
[----:B------:R-:W-:-:S04]  /*aee0*/  ISETP.GT.U32.AND P0, PT, R3, 0x7f800000, PT ;  /* 0x7f8000000300780c */ /* 0x000fc80003f04070 */
[----:B------:R-:W-:-:S04]  /*aef0*/  SEL R0, R0, 0x7c, P0 ;  /* 0x0000007c00007807 */ /* 0x000fc80000000000 */
.L_x_15882:
[----:B------:R-:W-:Y:S05]  /*af00*/  BSYNC B0 ;  /* 0x0000000000007941 */ /* 0x000fea0003800000 */
.L_x_15880:
[----:B------:R-:W-:-:S04]  /*af10*/  LOP3.LUT R3, R23, 0x80000000, RZ, 0xc0, !PT ;  /* 0x8000000017037812 */ /* 0x000fc800078ec0ff */
[----:B------:R-:W-:-:S04]  /*af20*/  SHF.R.U32.HI R3, RZ, 0x18, R3 ;  /* 0x00000018ff037819 */ /* 0x000fc80000011603 */
[----:B------:R-:W-:-:S05]  /*af30*/  LOP3.LUT R3, R0, R3, RZ, 0xfc, !PT ;  /* 0x0000000300037212 */ /* 0x000fca00078efcff */
[----:B------:R0:W-:Y:S01]  /*af40*/  STG.E.U8 [R4.64], R3 ;  /* 0x0000000304007986 */ /* 0x0001e2000c101124 */
[----:B------:R-:W-:Y:S05]  /*af50*/  BRA `(.L_x_15866) ;  /* 0x0000069000007947 */ /* 0x000fea0003800000 */
.L_x_15876:
[----:B------:R-:W0:Y:S02]  /*af60*/  I2F.S64 R0, R22 ;  /* 0x0000001600007312 */ /* 0x000e240000301400 */
[----:B0-----:R-:W-:-:S05]  /*af70*/  F2FP.BF16.PACK_AB R0, RZ, R0 ;  /* 0x00000000ff00723e */ /* 0x001fca00000010ff */
[----:B------:R0:W-:Y:S01]  /*af80*/  STG.E.U16 [R4.64], R0 ;  /* 0x0000000004007986 */ /* 0x0001e2000c101524 */
[----:B------:R-:W-:Y:S05]  /*af90*/  BRA `(.L_x_15866) ;  /* 0x0000065000007947 */ /* 0x000fea0003800000 */
.L_x_15873:
        /* <DEDUP_REMOVED lines=10> */
.L_x_15885:
        /* <DEDUP_REMOVED lines=17> */
.L_x_15888:
[----:B------:R-:W-:-:S04]  /*b150*/  LOP3.LUT R0, R23, 0x80000000, RZ, 0xc0, !PT ;  /* 0x8000000017007812 */ /* 0x000fc800078ec0ff */
[----:B------:R-:W-:-:S04]  /*b160*/  SHF.R.U32.HI R0, RZ, 0x18, R0 ;  /* 0x00000018ff007819 */ /* 0x000fc80000011600 */
[----:B------:R-:W-:Y:S02]  /*b170*/  LOP3.LUT R0, R3, R0, RZ, 0xfc, !PT ;  /* 0x0000000003007212 */ /* 0x000fe400078efcff */
.L_x_15887:
[----:B------:R-:W-:Y:S05]  /*b180*/  BSYNC B0 ;  /* 0x0000000000007941 */ /* 0x000fea0003800000 */
.L_x_15886:
[----:B------:R0:W-:Y:S01]  /*b190*/  STG.E.U8 [R4.64], R0 ;  /* 0x0000000004007986 */ /* 0x0001e2000c101124 */
[----:B------:R-:W-:Y:S05]  /*b1a0*/  BRA `(.L_x_15866) ;  /* 0x0000044000007947 */ /* 0x000fea0003800000 */
.L_x_15884:
        /* <DEDUP_REMOVED lines=17> */
.L_x_15891:
[----:B------:R-:W-:-:S04]  /*b2c0*/  LOP3.LUT R0, R23, 0x80000000, RZ, 0xc0, !PT ;  /* 0x8000000017007812 */ /* 0x000fc800078ec0ff */
[----:B------:R-:W-:-:S04]  /*b2d0*/  SHF.R.U32.HI R0, RZ, 0x18, R0 ;  /* 0x00000018ff007819 */ /* 0x000fc80000011600 */
[----:B------:R-:W-:Y:S02]  /*b2e0*/  LOP3.LUT R0, R3, R0, RZ, 0xfc, !PT ;  /* 0x0000000003007212 */ /* 0x000fe400078efcff */
.L_x_15890:
[----:B------:R-:W-:Y:S05]  /*b2f0*/  BSYNC B0 ;  /* 0x0000000000007941 */ /* 0x000fea0003800000 */
.L_x_15889:
[----:B------:R0:W-:Y:S01]  /*b300*/  STG.E.U8 [R4.64], R0 ;  /* 0x0000000004007986 */ /* 0x0001e2000c101124 */
[----:B------:R-:W-:Y:S05]  /*b310*/  BRA `(.L_x_15866) ;  /* 0x000002d000007947 */ /* 0x000fea0003800000 */
.L_x_15883:
        /* <DEDUP_REMOVED lines=22> */
.L_x_15865:
        /* <DEDUP_REMOVED lines=20> */
.L_x_15893:
[----:B------:R0:W-:Y:S01]  /*b5c0*/  STG.E.64 [R4.64], R22 ;  /* 0x0000001604007986 */ /* 0x0001e2000c101b24 */
[----:B------:R-:W-:Y:S05]  /*b5d0*/  BRA `(.L_x_15866) ;  /* 0x0000001000007947 */ /* 0x000fea0003800000 */
.L_x_15892:
[----:B------:R0:W-:Y:S02]  /*b5e0*/  STG.E [R4.64], R22 ;  /* 0x0000001604007986 */ /* 0x0001e4000c101924 */
.L_x_15866:
        /* <DEDUP_REMOVED lines=22> */
.L_x_15897:
[----:B------:R0:W-:Y:S01]  /*b750*/  STG.E.U8 [R4.64], R34 ;  /* 0x0000002204007986 */ /* 0x0001e2000c101124 */
[----:B------:R-:W-:Y:S05]  /*b760*/  BRA `(.L_x_15899) ;  /* 0x00000d4000007947 */ /* 0x000fea0003800000 */
.L_x_15896:
        /* <DEDUP_REMOVED lines=8> */
.L_x_15901:
[----:B------:R0:W-:Y:S01]  /*b7f0*/  STG.E [R4.64], R34 ;  /* 0x0000002204007986 */ /* 0x0001e2000c101924 */
[----:B------:R-:W-:Y:S05]  /*b800*/  BRA `(.L_x_15899) ;  /* 0x00000ca000007947 */ /* 0x000fea0003800000 */
.L_x_15900:
[----:B------:R0:W-:Y:S01]  /*b810*/  STG.E.U16 [R4.64], R34 ;  /* 0x0000002204007986 */ /* 0x0001e2000c101524 */
[----:B------:R-:W-:Y:S05]  /*b820*/  BRA `(.L_x_15899) ;  /* 0x00000c8000007947 */ /* 0x000fea0003800000 */
.L_x_15895:
        /* <DEDUP_REMOVED lines=9> */
.L_x_15903:
[----:B------:R-:W0:Y:S02]  /*b8c0*/  I2F.S64 R0, R34 ;  /* 0x0000002200007312 */ /* 0x000e240000301400 */
[----:B0-----:R-:W-:-:S05]  /*b8d0*/  F2FP.PACK_AB R0, RZ, R0 ;  /* 0x00000000ff00723e */ /* 0x001fca00000000ff */
[----:B------:R0:W-:Y:S01]  /*b8e0*/  STG.E.U16 [R4.64], R0 ;  /* 0x0000000004007986 */ /* 0x0001e2000c101524 */
[----:B------:R-:W-:Y:S05]  /*b8f0*/  BRA `(.L_x_15899) ;  /* 0x00000bb000007947 */ /* 0x000fea0003800000 */
.L_x_15902:
        /* <DEDUP_REMOVED lines=10> */
.L_x_15905:
[----:B------:R-:W0:Y:S02]  /*b9a0*/  I2F.S64 R34, R34 ;  /* 0x0000002200227312 */ /* 0x000e240000301400 */
[----:B0-----:R-:W-:-:S04]  /*b9b0*/  F2FP.PACK_AB R3, RZ, R34 ;  /* 0x00000022ff03723e */ /* 0x001fc800000000ff */
[----:B------:R-:W-:-:S05]  /*b9c0*/  PRMT R3, R3, 0x5410, RZ ;  /* 0x0000541003037816 */ /* 0x000fca00000000ff */
[----:B------:R0:W-:Y:S01]  /*b9d0*/  STG.E [R4.64], R3 ;  /* 0x0000000304007986 */ /* 0x0001e2000c101924 */
[----:B------:R-:W-:Y:S05]  /*b9e0*/  BRA `(.L_x_15899) ;  /* 0x00000ac000007947 */ /* 0x000fea0003800000 */
.L_x_15904:
[----:B------:R-:W0:Y:S02]  /*b9f0*/  I2F.F64.S64 R34, R34 ;  /* 0x0000002200227312 */ /* 0x000e240000301c00 */
[----:B0-----:R0:W-:Y:S01]  /*ba00*/  STG.E.64 [R4.64], R34 ;  /* 0x0000002204007986 */ /* 0x0011e2000c101b24 */
[----:B------:R-:W-:Y:S05]  /*ba10*/  BRA `(.L_x_15899) ;  /* 0x00000a9000007947 */ /* 0x000fea0003800000 */
.L_x_15894:
        /* <DEDUP_REMOVED lines=13> */
.L_x_15908:
[----:B------:R-:W0:Y:S01]  /*baf0*/  I2F.F64.S64 R8, R34 ;  /* 0x0000002200087312 */ /* 0x000e220000301c00 */
[----:B------:R-:W-:-:S05]  /*bb00*/  CS2R R10, SRZ ;  /* 0x00000000000a7805 */ /* 0x000fca000001ff00 */
[----:B0-----:R0:W-:Y:S01]  /*bb10*/  STG.E.128 [R4.64], R8 ;  /* 0x0000000804007986 */ /* 0x0011e2000c101d24 */
[----:B------:R-:W-:Y:S05]  /*bb20*/  BRA `(.L_x_15899) ;  /* 0x0000098000007947 */ /* 0x000fea0003800000 */
.L_x_15907:
        /* <DEDUP_REMOVED lines=21> */
.L_x_15912:
[----:B------:R-:W-:Y:S05]  /*bc80*/  BSYNC B0 ;  /* 0x0000000000007941 */ /* 0x000fea0003800000 */
.L_x_15911:
[----:B------:R-:W-:-:S05]  /*bc90*/  LOP3.LUT R7, R0, R7, RZ, 0xfc, !PT ;  /* 0x0000000700077212 */ /* 0x000fca00078efcff */
[----:B------:R0:W-:Y:S01]  /*bca0*/  STG.E.U8 [R4.64], R7 ;  /* 0x0000000704007986 */ /* 0x0001e2000c101124 */
[----:B------:R-:W-:Y:S05]  /*bcb0*/  BRA `(.L_x_15899) ;  /* 0x000007f000007947 */ /* 0x000fea0003800000 */
.L_x_15910:
        /* <DEDUP_REMOVED lines=13> */
.L_x_15914:
[----:B------:R-:W-:Y:S01]  /*bd90*/  IMAD.MOV.U32 R0, RZ, RZ, 0x7f ;  /* 0x0000007fff007424 */ /* 0x000fe200078e00ff */
[----:B------:R-:W-:-:S04]  /*bda0*/  ISETP.GT.U32.AND P0, PT, R3, 0x7f800000, PT ;  /* 0x7f8000000300780c */ /* 0x000fc80003f04070 */
[----:B------:R-:W-:-:S04]  /*bdb0*/  SEL R0, R0, 0x7c, P0 ;  /* 0x0000007c00007807 */ /* 0x000fc80000000000 */
.L_x_15915:
[----:B------:R-:W-:Y:S05]  /*bdc0*/  BSYNC B0 ;  /* 0x0000000000007941 */ /* 0x000fea0003800000 */
.L_x_15913:
[----:B------:R-:W-:-:S04]  /*bdd0*/  LOP3.LUT R3, R35, 0x80000000, RZ, 0xc0, !PT ;  /* 0x8000000023037812 */ /* 0x000fc800078ec0ff */
[----:B------:R-:W-:-:S04]  /*bde0*/  SHF.R.U32.HI R3, RZ, 0x18, R3 ;  /* 0x00000018ff037819 */ /* 0x000fc80000011603 */
[----:B------:R-:W-:-:S05]  /*bdf0*/  LOP3.LUT R3, R0, R3, RZ, 0xfc, !PT ;  /* 0x0000000300037212 */ /* 0x000fca00078efcff */
[----:B------:R0:W-:Y:S01]  /*be00*/  STG.E.U8 [R4.64], R3 ;  /* 0x0000000304007986 */ /* 0x0001e2000c101124 */
[----:B------:R-:W-:Y:S05]  /*be10*/  BRA `(.L_x_15899) ;  /* 0x0000069000007947 */ /* 0x000fea0003800000 */
.L_x_15909:
[----:B------:R-:W0:Y:S02]  /*be20*/  I2F.S64 R0, R34 ;  /* 0x0000002200007312 */ /* 0x000e240000301400 */
[----:B0-----:R-:W-:-:S05]  /*be30*/  F2FP.BF16.PACK_AB R0, RZ, R0 ;  /* 0x00000000ff00723e */ /* 0x001fca00000010ff */
[----:B------:R0:W-:Y:S01]  /*be40*/  STG.E.U16 [R4.64], R0 ;  /* 0x0000000004007986 */ /* 0x0001e2000c101524 */
[----:B------:R-:W-:Y:S05]  /*be50*/  BRA `(.L_x_15899) ;  /* 0x0000065000007947 */ /* 0x000fea0003800000 */
.L_x_15906:
        /* <DEDUP_REMOVED lines=10> */
.L_x_15918:
        /* <DEDUP_REMOVED lines=17> */
.L_x_15921:
[----:B------:R-:W-:-:S04]  /*c010*/  LOP3.LUT R0, R35, 0x80000000, RZ, 0xc0, !PT ;  /* 0x8000000023007812 */ /* 0x000fc800078ec0ff */
[----:B------:R-:W-:-:S04]  /*c020*/  SHF.R.U32.HI R0, RZ, 0x18, R0 ;  /* 0x00000018ff007819 */ /* 0x000fc80000011600 */
[----:B------:R-:W-:Y:S02]  /*c030*/  LOP3.LUT R0, R3, R0, RZ, 0xfc, !PT ;  /* 0x0000000003007212 */ /* 0x000fe400078efcff */
.L_x_15920:
[----:B------:R-:W-:Y:S05]  /*c040*/  BSYNC B0 ;  /* 0x0000000000007941 */ /* 0x000fea0003800000 */
.L_x_15919:
[----:B------:R0:W-:Y:S01]  /*c050*/  STG.E.U8 [R4.64], R0 ;  /* 0x0000000004007986 */ /* 0x0001e2000c101124 */
[----:B------:R-:W-:Y:S05]  /*c060*/  BRA `(.L_x_15899) ;  /* 0x0000044000007947 */ /* 0x000fea0003800000 */
.L_x_15917:
        /* <DEDUP_REMOVED lines=17> */
.L_x_15924:
[----:B------:R-:W-:-:S04]  /*c180*/  LOP3.LUT R0, R35, 0x80000000, RZ, 0xc0, !PT ;  /* 0x8000000023007812 */ /* 0x000fc800078ec0ff */
[----:B------:R-:W-:-:S04]  /*c190*/  SHF.R.U32.HI R0, RZ, 0x18, R0 ;  /* 0x00000018ff007819 */ /* 0x000fc80000011600 */
[----:B------:R-:W-:Y:S02]  /*c1a0*/  LOP3.LUT R0, R3, R0, RZ, 0xfc, !PT ;  /* 0x0000000003007212 */ /* 0x000fe400078efcff */
.L_x_15923:
[----:B------:R-:W-:Y:S05]  /*c1b0*/  BSYNC B0 ;  /* 0x0000000000007941 */ /* 0x000fea0003800000 */
.L_x_15922:
[----:B------:R0:W-:Y:S01]  /*c1c0*/  STG.E.U8 [R4.64], R0 ;  /* 0x0000000004007986 */ /* 0x0001e2000c101124 */
[----:B------:R-:W-:Y:S05]  /*c1d0*/  BRA `(.L_x_15899) ;  /* 0x000002d000007947 */ /* 0x000fea0003800000 */
.L_x_15916:
        /* <DEDUP_REMOVED lines=22> */
.L_x_15898:
        /* <DEDUP_REMOVED lines=20> */
.L_x_15926:
[----:B------:R0:W-:Y:S01]  /*c480*/  STG.E.64 [R4.64], R34 ;  /* 0x0000002204007986 */ /* 0x0001e2000c101b24 */
[----:B------:R-:W-:Y:S05]  /*c490*/  BRA `(.L_x_15899) ;  /* 0x0000001000007947 */ /* 0x000fea0003800000 */
.L_x_15925:
[----:B------:R0:W-:Y:S02]  /*c4a0*/  STG.E [R4.64], R34 ;  /* 0x0000002204007986 */ /* 0x0001e4000c101924 */
.L_x_15899:
[----:B------:R-:W-:Y:S02]  /*c4b0*/  IADD3 R2, R2, 0x80, RZ ;  /* 0x0000008002027810 */ /* 0x000fe40007ffe0ff */
.L_x_15860:
[----:B------:R-:W-:Y:S05]  /*c4c0*/  BSYNC B6 ;  /* 0x0000000000067941 */ /* 0x000fea0003800000 */
.L_x_15859:
        /* <DEDUP_REMOVED lines=20> */
.L_x_15930:
[----:B------:R-:W-:Y:S01]  /*c610*/  STG.E.U8 [R2.64], R18 ;  /* 0x0000001202007986 */ /* 0x000fe2000c101124 */
[----:B------:R-:W-:Y:S05]  /*c620*/  EXIT ;  /* 0x000000000000794d */ /* 0x000fea0003800000 */
.L_x_15929:
        /* <DEDUP_REMOVED lines=8> */
.L_x_15933:
[----:B------:R-:W-:Y:S01]  /*c6b0*/  STG.E [R2.64], R18 ;  /* 0x0000001202007986 */ /* 0x000fe2000c101924 */
[----:B------:R-:W-:Y:S05]  /*c6c0*/  EXIT ;  /* 0x000000000000794d */ /* 0x000fea0003800000 */
.L_x_15932:
[----:B------:R-:W-:Y:S01]  /*c6d0*/  STG.E.U16 [R2.64], R18 ;  /* 0x0000001202007986 */ /* 0x000fe2000c101524 */
[----:B------:R-:W-:Y:S05]  /*c6e0*/  EXIT ;  /* 0x000000000000794d */ /* 0x000fea0003800000 */
.L_x_15928:
        /* <DEDUP_REMOVED lines=9> */
.L_x_15935:
[----:B------:R-:W0:Y:S02]  /*c780*/  I2F.S64 R0, R18 ;  /* 0x0000001200007312 */ /* 0x000e240000301400 */
[----:B0-----:R-:W-:-:S05]  /*c790*/  F2FP.PACK_AB R0, RZ, R0 ;  /* 0x00000000ff00723e */ /* 0x001fca00000000ff */
[----:B------:R-:W-:Y:S01]  /*c7a0*/  STG.E.U16 [R2.64], R0 ;  /* 0x0000000002007986 */ /* 0x000fe2000c101524 */
[----:B------:R-:W-:Y:S05]  /*c7b0*/  EXIT ;  /* 0x000000000000794d */ /* 0x000fea0003800000 */
.L_x_15934:
        /* <DEDUP_REMOVED lines=10> */
.L_x_15937:
[----:B------:R-:W0:Y:S02]  /*c860*/  I2F.S64 R18, R18 ;  /* 0x0000001200127312 */ /* 0x000e240000301400 */
[----:B0-----:R-:W-:-:S04]  /*c870*/  F2FP.PACK_AB R5, RZ, R18 ;  /* 0x00000012ff05723e */ /* 0x001fc800000000ff */
[----:B------:R-:W-:-:S05]  /*c880*/  PRMT R5, R5, 0x5410, RZ ;  /* 0x0000541005057816 */ /* 0x000fca00000000ff */
[----:B------:R-:W-:Y:S01]  /*c890*/  STG.E [R2.64], R5 ;  /* 0x0000000502007986 */ /* 0x000fe2000c101924 */
[----:B------:R-:W-:Y:S05]  /*c8a0*/  EXIT ;  /* 0x000000000000794d */ /* 0x000fea0003800000 */
.L_x_15936:
[----:B------:R-:W0:Y:S02]  /*c8b0*/  I2F.F64.S64 R18, R18 ;  /* 0x0000001200127312 */ /* 0x000e240000301c00 */
[----:B0-----:R-:W-:Y:S01]  /*c8c0*/  STG.E.64 [R2.64], R18 ;  /* 0x0000001202007986 */ /* 0x001fe2000c101b24 */
[----:B------:R-:W-:Y:S05]  /*c8d0*/  EXIT ;  /* 0x000000000000794d */ /* 0x000fea0003800000 */
.L_x_15927:
        /* <DEDUP_REMOVED lines=13> */
.L_x_15940:
[----:B------:R-:W0:Y:S01]  /*c9b0*/  I2F.F64.S64 R4, R18 ;  /* 0x0000001200047312 */ /* 0x000e220000301c00 */
[----:B------:R-:W-:-:S05]  /*c9c0*/  CS2R R6, SRZ ;  /* 0x0000000000067805 */ /* 0x000fca000001ff00 */
[----:B0-----:R-:W-:Y:S01]  /*c9d0*/  STG.E.128 [R2.64], R4 ;  /* 0x0000000402007986 */ /* 0x001fe2000c101d24 */
[----:B------:R-:W-:Y:S05]  /*c9e0*/  EXIT ;  /* 0x000000000000794d */ /* 0x000fea0003800000 */
.L_x_15939:
        /* <DEDUP_REMOVED lines=21> */
.L_x_15944:
[----:B------:R-:W-:Y:S05]  /*cb40*/  BSYNC B0 ;  /* 0x0000000000007941 */ /* 0x000fea0003800000 */
.L_x_15943:
[----:B------:R-:W-:-:S05]  /*cb50*/  LOP3.LUT R5, R0, R5, RZ, 0xfc, !PT ;  /* 0x0000000500057212 */ /* 0x000fca00078efcff */
[----:B------:R-:W-:Y:S01]  /*cb60*/  STG.E.U8 [R2.64], R5 ;  /* 0x0000000502007986 */ /* 0x000fe2000c101124 */
[----:B------:R-:W-:Y:S05]  /*cb70*/  EXIT ;  /* 0x000000000000794d */ /* 0x000fea0003800000 */
.L_x_15942:
        /* <DEDUP_REMOVED lines=13> */
.L_x_15946:
[----:B------:R-:W-:Y:S01]  /*cc50*/  IMAD.MOV.U32 R0, RZ, RZ, 0x7f ;  /* 0x0000007fff007424 */ /* 0x000fe200078e00ff */
[----:B------:R-:W-:-:S04]  /*cc60*/  ISETP.GT.U32.AND P0, PT, R4, 0x7f800000, PT ;  /* 0x7f8000000400780c */ /* 0x000fc80003f04070 */
[----:B------:R-:W-:-:S04]  /*cc70*/  SEL R0, R0, 0x7c, P0 ;  /* 0x0000007c00007807 */ /* 0x000fc80000000000 */
.L_x_15947:
[----:B------:R-:W-:Y:S05]  /*cc80*/  BSYNC B0 ;  /* 0x0000000000007941 */ /* 0x000fea0003800000 */
.L_x_15945:
[----:B------:R-:W-:-:S04]  /*cc90*/  LOP3.LUT R4, R19, 0x80000000, RZ, 0xc0, !PT ;  /* 0x8000000013047812 */ /* 0x000fc800078ec0ff */
[----:B------:R-:W-:-:S04]  /*cca0*/  SHF.R.U32.HI R5, RZ, 0x18, R4 ;  /* 0x00000018ff057819 */ /* 0x000fc80000011604 */
[----:B------:R-:W-:-:S05]  /*ccb0*/  LOP3.LUT R5, R0, R5, RZ, 0xfc, !PT ;  /* 0x0000000500057212 */ /* 0x000fca00078efcff */
[----:B------:R-:W-:Y:S01]  /*ccc0*/  STG.E.U8 [R2.64], R5 ;  /* 0x0000000502007986 */ /* 0x000fe2000c101124 */
[----:B------:R-:W-:Y:S05]  /*ccd0*/  EXIT ;  /* 0x000000000000794d */ /* 0x000fea0003800000 */
.L_x_15941:
[----:B------:R-:W0:Y:S02]  /*cce0*/  I2F.S64 R0, R18 ;  /* 0x0000001200007312 */ /* 0x000e240000301400 */
[----:B0-----:R-:W-:-:S05]  /*ccf0*/  F2FP.BF16.PACK_AB R0, RZ, R0 ;  /* 0x00000000ff00723e */ /* 0x001fca00000010ff */
[----:B------:R-:W-:Y:S01]  /*cd00*/  STG.E.U16 [R2.64], R0 ;  /* 0x0000000002007986 */ /* 0x000fe2000c101524 */
[----:B------:R-:W-:Y:S05]  /*cd10*/  EXIT ;  /* 0x000000000000794d */ /* 0x000fea0003800000 */
.L_x_15938:
        /* <DEDUP_REMOVED lines=10> */
.L_x_15950:
        /* <DEDUP_REMOVED lines=17> */
.L_x_15953:
[----:B------:R-:W-:-:S04]  /*ced0*/  LOP3.LUT R0, R19, 0x80000000, RZ, 0xc0, !PT ;  /* 0x8000000013007812 */ /* 0x000fc800078ec0ff */
[----:B------:R-:W-:-:S04]  /*cee0*/  SHF.R.U32.HI R5, RZ, 0x18, R0 ;  /* 0x00000018ff057819 */ /* 0x000fc80000011600 */
[----:B------:R-:W-:-:S04]  /*cef0*/  LOP3.LUT R4, R4, R5, RZ, 0xfc, !PT ;  /* 0x0000000504047212 */ /* 0x000fc800078efcff */
[----:B------:R-:W-:Y:S02]  /*cf00*/  PRMT R0, R4, 0x7610, R0 ;  /* 0x0000761004007816 */ /* 0x000fe40000000000 */
.L_x_15952:
[----:B------:R-:W-:Y:S05]  /*cf10*/  BSYNC B0 ;  /* 0x0000000000007941 */ /* 0x000fea0003800000 */
.L_x_15951:
[----:B------:R-:W-:Y:S01]  /*cf20*/  STG.E.U8 [R2.64], R0 ;  /* 0x0000000002007986 */ /* 0x000fe2000c101124 */
[----:B------:R-:W-:Y:S05]  /*cf30*/  EXIT ;  /* 0x000000000000794d */ /* 0x000fea0003800000 */
.L_x_15949:
        /* <DEDUP_REMOVED lines=17> */
.L_x_15956:
[----:B------:R-:W-:-:S04]  /*d050*/  LOP3.LUT R0, R19, 0x80000000, RZ, 0xc0, !PT ;  /* 0x8000000013007812 */ /* 0x000fc800078ec0ff */
[----:B------:R-:W-:-:S04]  /*d060*/  SHF.R.U32.HI R5, RZ, 0x18, R0 ;  /* 0x00000018ff057819 */ /* 0x000fc80000011600 */
[----:B------:R-:W-:-:S04]  /*d070*/  LOP3.LUT R4, R4, R5, RZ, 0xfc, !PT ;  /* 0x0000000504047212 */ /* 0x000fc800078efcff */
[----:B------:R-:W-:Y:S02]  /*d080*/  PRMT R0, R4, 0x7610, R0 ;  /* 0x0000761004007816 */ /* 0x000fe40000000000 */
.L_x_15955:
[----:B------:R-:W-:Y:S05]  /*d090*/  BSYNC B0 ;  /* 0x0000000000007941 */ /* 0x000fea0003800000 */
.L_x_15954:
[----:B------:R-:W-:Y:S01]  /*d0a0*/  STG.E.U8 [R2.64], R0 ;  /* 0x0000000002007986 */ /* 0x000fe2000c101124 */
[----:B------:R-:W-:Y:S05]  /*d0b0*/  EXIT ;  /* 0x000000000000794d */ /* 0x000fea0003800000 */
.L_x_15948:
        /* <DEDUP_REMOVED lines=22> */
.L_x_15931:
        /* <DEDUP_REMOVED lines=20> */
.L_x_15958:
[----:B------:R-:W-:Y:S01]  /*d360*/  STG.E.64 [R2.64], R18 ;  /* 0x0000001202007986 */ /* 0x000fe2000c101b24 */
[----:B------:R-:W-:Y:S05]  /*d370*/  EXIT ;  /* 0x000000000000794d */ /* 0x000fea0003800000 */
.L_x_15957:
[----:B------:R-:W-:Y:S01]  /*d380*/  STG.E [R2.64], R18 ;  /* 0x0000001202007986 */ /* 0x000fe2000c101924 */
[----:B------:R-:W-:Y:S05]  /*d390*/  EXIT ;  /* 0x000000000000794d */ /* 0x000fea0003800000 */
.L_x_15959:
        /* <DEDUP_REMOVED lines=14> */
.L_x_16348:


//--------------------- .text._ZN2at6native18elementwise_kernelILi128ELi2EZNS0_22gpu_kernel_impl_nocastIZZNS0_73_GLOBAL__N__c8866d80_35_SparseBinaryOpIntersectionKernel_cu_1520ed90_315342_sparse_binary_op_intersection_kernel_implINS3_18CUDAKernelLauncherENS3_36CUDAValueSelectionIntersectionKernelINS3_5MulOpEEElLl8EEEvRNS_6TensorERKS9_SC_RKSt6vectorIlSaIlEERKSt8optionalIS9_ESL_bbENKUlvE1_clEvEUllE_EEvRNS_18TensorIteratorBaseERKT_EUliE_EEviT1_ --------------------------
	.section	.text._ZN2at6native18elementwise_kernelILi128ELi2EZNS0_22gpu_kernel_impl_nocastIZZNS0_73_GLOBAL__N__c8866d80_35_SparseBinaryOpIntersectionKernel_cu_1520ed90_315342_sparse_binary_op_intersection_kernel_implINS3_18CUDAKernelLauncherENS3_36CUDAValueSelectionIntersectionKernelINS3_5MulOpEEElLl8EEEvRNS_6TensorERKS9_SC_RKSt6vectorIlSaIlEERKSt8optionalIS9_ESL_bbENKUlvE1_clEvEUllE_EEvRNS_18TensorIteratorBaseERKT_EUliE_EEviT1_,"ax",@progbits
	.sectioninfo	@"SHI_REGISTERS=40"
	.align	128
        .global         _ZN2at6native18elementwise_kernelILi128ELi2EZNS0_22gpu_kernel_impl_nocastIZZNS0_73_GLOBAL__N__c8866d80_35_SparseBinaryOpIntersectionKernel_cu_1520ed90_315342_sparse_binary_op_intersection_kernel_implINS3_18CUDAKernelLauncherENS3_36CUDAValueSelectionIntersectionKernelINS3_5MulOpEEElLl8EEEvRNS_6TensorERKS9_SC_RKSt6vectorIlSaIlEERKSt8optionalIS9_ESL_bbENKUlvE1_clEvEUllE_EEvRNS_18TensorIteratorBaseERKT_EUliE_EEviT1_
        .type           _ZN2at6native18elementwise_kernelILi128ELi2EZNS0_22gpu_kernel_impl_nocastIZZNS0_73_GLOBAL__N__c8866d80_35_SparseBinaryOpIntersectionKernel_cu_1520ed90_315342_sparse_binary_op_intersection_kernel_implINS3_18CUDAKernelLauncherENS3_36CUDAValueSelectionIntersectionKernelINS3_5MulOpEEElLl8EEEvRNS_6TensorERKS9_SC_RKSt6vectorIlSaIlEERKSt8optionalIS9_ESL_bbENKUlvE1_clEvEUllE_EEvRNS_18TensorIteratorBaseERKT_EUliE_EEviT1_,@function
        .size           _ZN2at6native18elementwise_kernelILi128ELi2EZNS0_22gpu_kernel_impl_nocastIZZNS0_73_GLOBAL__N__c8866d80_35_SparseBinaryOpIntersectionKernel_cu_1520ed90_315342_sparse_binary_op_intersection_kernel_implINS3_18CUDAKernelLauncherENS3_36CUDAValueSelectionIntersectionKernelINS3_5MulOpEEElLl8EEEvRNS_6TensorERKS9_SC_RKSt6vectorIlSaIlEERKSt8optionalIS9_ESL_bbENKUlvE1_clEvEUllE_EEvRNS_18TensorIteratorBaseERKT_EUliE_EEviT1_,(.L_x_16349 - _ZN2at6native18elementwise_kernelILi128ELi2EZNS0_22gpu_kernel_impl_nocastIZZNS0_73_GLOBAL__N__c8866d80_35_SparseBinaryOpIntersectionKernel_cu_1520ed90_315342_sparse_binary_op_intersection_kernel_implINS3_18CUDAKernelLauncherENS3_36CUDAValueSelectionIntersectionKernelINS3_5MulOpEEElLl8EEEvRNS_6TensorERKS9_SC_RKSt6vectorIlSaIlEERKSt8optionalIS9_ESL_bbENKUlvE1_clEvEUllE_EEvRNS_18TensorIteratorBaseERKT_EUliE_EEviT1_)
        .other          _ZN2at6native18elementwise_kernelILi128ELi2EZNS0_22gpu_kernel_impl_nocastIZZNS0_73_GLOBAL__N__c8866d80_35_SparseBinaryOpIntersectionKernel_cu_1520ed90_315342_sparse_binary_op_intersection_kernel_implINS3_18CUDAKernelLauncherENS3_36CUDAValueSelectionIntersectionKernelINS3_5MulOpEEElLl8EEEvRNS_6TensorERKS9_SC_RKSt6vectorIlSaIlEERKSt8optionalIS9_ESL_bbENKUlvE1_clEvEUllE_EEvRNS_18TensorIteratorBaseERKT_EUliE_EEviT1_,@"STO_CUDA_ENTRY STV_DEFAULT"
_ZN2at6native18elementwise_kernelILi128ELi2EZNS0_22gpu_kernel_impl_nocastIZZNS0_73_GLOBAL__N__c8866d80_35_SparseBinaryOpIntersectionKernel_cu_1520ed90_315342_sparse_binary_op_intersection_kernel_implINS3_18CUDAKernelLauncherENS3_36CUDAValueSelectionIntersectionKernelINS3_5MulOpEEElLl8EEEvRNS_6TensorERKS9_SC_RKSt6vectorIlSaIlEERKSt8optionalIS9_ESL_bbENKUlvE1_clEvEUllE_EEvRNS_18TensorIteratorBaseERKT_EUliE_EEviT1_:
.text._ZN2at6native18elementwise_kernelILi128ELi2EZNS0_22gpu_kernel_impl_nocastIZZNS0_73_GLOBAL__N__c8866d80_35_SparseBinaryOpIntersectionKernel_cu_1520ed90_315342_sparse_binary_op_intersection_kernel_implINS3_18CUDAKernelLauncherENS3_36CUDAValueSelectionIntersectionKernelINS3_5MulOpEEElLl8EEEvRNS_6TensorERKS9_SC_RKSt6vectorIlSaIlEERKSt8optionalIS9_ESL_bbENKUlvE1_clEvEUllE_EEvRNS_18TensorIteratorBaseERKT_EUliE_EEviT1_:
        /* <DEDUP_REMOVED lines=241> */
.L_x_15962:
        /* <DEDUP_REMOVED lines=37> */
.L_x_15965:
        /* <DEDUP_REMOVED lines=45> */
.L_x_15964:
        /* <DEDUP_REMOVED lines=43> */
.L_x_15963:
[----:B------:R-:W-:Y:S02]  /*16e0*/  IADD3 R6, P0, R5, c[0x0][0x360], RZ ;  /* 0x0000d80005067a10 */ /* 0x000fe40007f1e0ff */
[----:B------:R-:W-:Y:S02]  /*16f0*/  MOV R25, R9 ;  /* 0x0000000900197202 */ /* 0x000fe40000000f00 */
[----:B------:R-:W-:Y:S01]  /*1700*/  IADD3 R3, R3, 0x80, RZ ;  /* 0x0000008003037810 */ /* 0x000fe20007ffe0ff */
[----:B------:R-:W-:-:S05]  /*1710*/  IMAD.X R7, RZ, RZ, c[0x0][0x364], P0 ;  /* 0x0000d900ff077624 */ /* 0x000fca00000e06ff */
[----:B------:R0:W-:Y:S03]  /*1720*/  STG.E.64 [R6.64], R24 ;  /* 0x0000001806007986 */ /* 0x0001e6000c101b0a */
.L_x_15961:
[----:B------:R-:W-:Y:S05]  /*1730*/  BSYNC B0 ;  /* 0x0000000000007941 */ /* 0x000fea0003800000 */
.L_x_15960:
        /* <DEDUP_REMOVED lines=230> */
.L_x_15966:
        /* <DEDUP_REMOVED lines=38> */
.L_x_15969:
        /* <DEDUP_REMOVED lines=42> */
.L_x_15968:
        /* <DEDUP_REMOVED lines=41> */
.L_x_15967:
[----:B------:R-:W-:Y:S01]  /*2d30*/  STG.E.64 [R6.64], R24 ;  /* 0x0000001806007986 */ /* 0x000fe2000c101b0a */
[----:B------:R-:W-:Y:S05]  /*2d40*/  EXIT ;  /* 0x000000000000794d */ /* 0x000fea0003800000 */
.L_x_15970:
        /* <DEDUP_REMOVED lines=11> */
.L_x_16349:


//--------------------- .text._ZN2at6native27unrolled_elementwise_kernelIZZNS0_73_GLOBAL__N__c8866d80_35_SparseBinaryOpIntersectionKernel_cu_1520ed90_315342_sparse_binary_op_intersection_kernel_implINS2_18CUDAKernelLauncherENS2_36CUDAValueSelectionIntersectionKernelINS2_5MulOpEEElLl8EEEvRNS_6TensorERKS8_SB_RKSt6vectorIlSaIlEERKSt8optionalIS8_ESK_bbENKUlvE1_clEvEUllE_St5arrayIPcLm2EELi4E23TrivialOffsetCalculatorILi1EjESR_NS0_6memory15LoadWithoutCastENSS_16StoreWithoutCastEEEviT_T0_T2_T3_T4_T5_ --------------------------
	.section	.text._ZN2at6native27unrolled_elementwise_kernelIZZNS0_73_GLOBAL__N__c8866d80_35_SparseBinaryOpIntersectionKernel_cu_1520ed90_315342_sparse_binary_op_intersection_kernel_implINS2_18CUDAKernelLauncherENS2_36CUDAValueSelectionIntersectionKernelINS2_5MulOpEEElLl8EEEvRNS_6TensorERKS8_SB_RKSt6vectorIlSaIlEERKSt8optionalIS8_ESK_bbENKUlvE1_clEvEUllE_St5arrayIPcLm2EELi4E23TrivialOffsetCalculatorILi1EjESR_NS0_6memory15LoadWithoutCastENSS_16StoreWithoutCastEEEviT_T0_T2_T3_T4_T5_,"ax",@progbits
	.sectioninfo	@"SHI_REGISTERS=32"
	.align	128
        .global         _ZN2at6native27unrolled_elementwise_kernelIZZNS0_73_GLOBAL__N__c8866d80_35_SparseBinaryOpIntersectionKernel_cu_1520ed90_315342_sparse_binary_op_intersection_kernel_implINS2_18CUDAKernelLauncherENS2_36CUDAValueSelectionIntersectionKernelINS2_5MulOpEEElLl8EEEvRNS_6TensorERKS8_SB_RKSt6vectorIlSaIlEERKSt8optionalIS8_ESK_bbENKUlvE1_clEvEUllE_St5arrayIPcLm2EELi4E23TrivialOffsetCalculatorILi1EjESR_NS0_6memory15LoadWithoutCastENSS_16StoreWithoutCastEEEviT_T0_T2_T3_T4_T5_
        .type           _ZN2at6native27unrolled_elementwise_kernelIZZNS0_73_GLOBAL__N__c8866d80_35_SparseBinaryOpIntersectionKernel_cu_1520ed90_315342_sparse_binary_op_intersection_kernel_implINS2_18CUDAKernelLauncherENS2_36CUDAValueSelectionIntersectionKernelINS2_5MulOpEEElLl8EEEvRNS_6TensorERKS8_SB_RKSt6vectorIlSaIlEERKSt8optionalIS8_ESK_bbENKUlvE1_clEvEUllE_St5arrayIPcLm2EELi4E23TrivialOffsetCalculatorILi1EjESR_NS0_6memory15LoadWithoutCastENSS_16StoreWithoutCastEEEviT_T0_T2_T3_T4_T5_,@function
        .size           _ZN2at6native27unrolled_elementwise_kernelIZZNS0_73_GLOBAL__N__c8866d80_35_SparseBinaryOpIntersectionKernel_cu_1520ed90_315342_sparse_binary_op_intersection_kernel_implINS2_18CUDAKernelLauncherENS2_36CUDAValueSelectionIntersectionKernelINS2_5MulOpEEElLl8EEEvRNS_6TensorERKS8_SB_RKSt6vectorIlSaIlEERKSt8optionalIS8_ESK_bbENKUlvE1_clEvEUllE_St5arrayIPcLm2EELi4E23TrivialOffsetCalculatorILi1EjESR_NS0_6memory15LoadWithoutCastENSS_16StoreWithoutCastEEEviT_T0_T2_T3_T4_T5_,(.L_x_16350 - _ZN2at6native27unrolled_elementwise_kernelIZZNS0_73_GLOBAL__N__c8866d80_35_SparseBinaryOpIntersectionKernel_cu_1520ed90_315342_sparse_binary_op_intersection_kernel_implINS2_18CUDAKernelLauncherENS2_36CUDAValueSelectionIntersectionKernelINS2_5MulOpEEElLl8EEEvRNS_6TensorERKS8_SB_RKSt6vectorIlSaIlEERKSt8optionalIS8_ESK_bbENKUlvE1_clEvEUllE_St5arrayIPcLm2EELi4E23TrivialOffsetCalculatorILi1EjESR_NS0_6memory15LoadWithoutCastENSS_16StoreWithoutCastEEEviT_T0_T2_T3_T4_T5_)
        .other          _ZN2at6native27unrolled_elementwise_kernelIZZNS0_73_GLOBAL__N__c8866d80_35_SparseBinaryOpIntersectionKernel_cu_1520ed90_315342_sparse_binary_op_intersection_kernel_implINS2_18CUDAKernelLauncherENS2_36CUDAValueSelectionIntersectionKernelINS2_5MulOpEEElLl8EEEvRNS_6TensorERKS8_SB_RKSt6vectorIlSaIlEERKSt8optionalIS8_ESK_bbENKUlvE1_clEvEUllE_St5arrayIPcLm2EELi4E23TrivialOffsetCalculatorILi1EjESR_NS0_6memory15LoadWithoutCastENSS_16StoreWithoutCastEEEviT_T0_T2_T3_T4_T5_,@"STO_CUDA_ENTRY STV_DEFAULT"
_ZN2at6native27unrolled_elementwise_kernelIZZNS0_73_GLOBAL__N__c8866d80_35_SparseBinaryOpIntersectionKernel_cu_1520ed90_315342_sparse_binary_op_intersection_kernel_implINS2_18CUDAKernelLauncherENS2_36CUDAValueSelectionIntersectionKernelINS2_5MulOpEEElLl8EEEvRNS_6TensorERKS8_SB_RKSt6vectorIlSaIlEERKSt8optionalIS8_ESK_bbENKUlvE1_clEvEUllE_St5arrayIPcLm2EELi4E23TrivialOffsetCalculatorILi1EjESR_NS0_6memory15LoadWithoutCastENSS_16StoreWithoutCastEEEviT_T0_T2_T3_T4_T5_:
.text._ZN2at6native27unrolled_elementwise_kernelIZZNS0_73_GLOBAL__N__c8866d80_35_SparseBinaryOpIntersectionKernel_cu_1520ed90_315342_sparse_binary_op_intersection_kernel_implINS2_18CUDAKernelLauncherENS2_36CUDAValueSelectionIntersectionKernelINS2_5MulOpEEElLl8EEEvRNS_6TensorERKS8_SB_RKSt6vectorIlSaIlEERKSt8optionalIS8_ESK_bbENKUlvE1_clEvEUllE_St5arrayIPcLm2EELi4E23TrivialOffsetCalculatorILi1EjESR_NS0_6memory15LoadWithoutCastENSS_16StoreWithoutCastEEEviT_T0_T2_T3_T4_T5_:
        /* <DEDUP_REMOVED lines=121> */
.L_x_15976:
        /* <DEDUP_REMOVED lines=136> */
.L_x_15975:
        /* <DEDUP_REMOVED lines=73> */
.L_x_15977:
[----:B------:R-:W-:-:S04]  /*14a0*/  ISETP.NE.U32.AND P2, PT, R5, RZ, PT ;  /* 0x000000ff0500720c */ /* 0x000fc80003f45070 */
[----:B------:R-:W-:-:S13]  /*14b0*/  ISETP.NE.OR.EX P0, PT, R24, RZ, P0, P2 ;  /* 0x000000ff1800720c */ /* 0x000fda0000705720 */
[----:B------:R-:W-:Y:S05]  /*14c0*/  @!P0 BRA `(.L_x_15973) ;  /* 0x0000028000008947 */ /* 0x000fea0003800000 */
.L_x_15974:
        /* <DEDUP_REMOVED lines=40> */
.L_x_15973:
        /* <DEDUP_REMOVED lines=45> */
.L_x_15972:
[----:B0-----:R-:W-:Y:S05]  /*1a20*/  BSYNC B0 ;  /* 0x0000000000007941 */ /* 0x001fea0003800000 */
.L_x_15971:
        /* <DEDUP_REMOVED lines=41> */
.L_x_15983:
        /* <DEDUP_REMOVED lines=139> */
.L_x_15982:
        /* <DEDUP_REMOVED lines=76> */
.L_x_15984:
[----:B------:R-:W-:-:S04]  /*2a30*/  ISETP.NE.U32.AND P2, PT, R20, RZ, PT ;  /* 0x000000ff1400720c */ /* 0x000fc80003f45070 */
[----:B------:R-:W-:-:S13]  /*2a40*/  ISETP.NE.OR.EX P0, PT, R21, RZ, P0, P2 ;  /* 0x000000ff1500720c */ /* 0x000fda0000705720 */
[----:B------:R-:W-:Y:S05]  /*2a50*/  @!P0 BRA `(.L_x_15980) ;  /* 0x000002b000008947 */ /* 0x000fea0003800000 */
.L_x_15981:
        /* <DEDUP_REMOVED lines=43> */
.L_x_15980:
        /* <DEDUP_REMOVED lines=49> */
.L_x_15979:
[----:B------:R-:W-:Y:S05]  /*3020*/  BSYNC B0 ;  /* 0x0000000000007941 */ /* 0x000fea0003800000 */
.L_x_15978:
        /* <DEDUP_REMOVED lines=46> */
.L_x_15990:
        /* <DEDUP_REMOVED lines=139> */
.L_x_15989:
        /* <DEDUP_REMOVED lines=76> */
.L_x_15991:
[----:B------:R-:W-:-:S04]  /*4080*/  ISETP.NE.U32.AND P2, PT, RZ, UR7, PT ;  /* 0x00000007ff007c0c */ /* 0x000fc8000bf45070 */
[----:B------:R-:W-:-:S13]  /*4090*/  ISETP.NE.OR.EX P0, PT, RZ, UR8, P0, P2 ;  /* 0x00000008ff007c0c */ /* 0x000fda0008705720 */
[----:B------:R-:W-:Y:S05]  /*40a0*/  @!P0 BRA `(.L_x_15987) ;  /* 0x000002a000008947 */ /* 0x000fea0003800000 */
.L_x_15988:
        /* <DEDUP_REMOVED lines=42> */
.L_x_15987:
        /* <DEDUP_REMOVED lines=52> */
.L_x_15986:
[----:B------:R-:W-:Y:S05]  /*4690*/  BSYNC B0 ;  /* 0x0000000000007941 */ /* 0x000fea0003800000 */
.L_x_15985:
        /* <DEDUP_REMOVED lines=44> */
.L_x_15997:
        /* <DEDUP_REMOVED lines=138> */
.L_x_15996:
        /* <DEDUP_REMOVED lines=74> */
.L_x_15998:
[----:B------:R-:W-:-:S04]  /*56a0*/  ISETP.NE.U32.AND P1, PT, RZ, UR7, PT ;  /* 0x00000007ff007c0c */ /* 0x000fc8000bf25070 */
[----:B------:R-:W-:-:S13]  /*56b0*/  ISETP.NE.OR.EX P0, PT, RZ, UR8, P0, P1 ;  /* 0x00000008ff007c0c */ /* 0x000fda0008705710 */
[----:B------:R-:W-:Y:S05]  /*56c0*/  @!P0 BRA `(.L_x_15994) ;  /* 0x0000028000008947 */ /* 0x000fea0003800000 */
.L_x_15995:
        /* <DEDUP_REMOVED lines=40> */
.L_x_15994:
        /* <DEDUP_REMOVED lines=52> */
.L_x_15993:
[----:B------:R-:W-:Y:S05]  /*5c90*/  BSYNC B0 ;  /* 0x0000000000007941 */ /* 0x000fea0003800000 */
.L_x_15992:
        /* <DEDUP_REMOVED lines=19> */
.L_x_16001:
[----:B------:R-:W-:Y:S05]  /*5dd0*/  BSYNC B1 ;  /* 0x0000000000017941 */ /* 0x000fea0003800000 */
.L_x_16000:
[----:B------:R-:W-:Y:S01]  /*5de0*/  ISETP.GE.AND P0, PT, R26, UR6, PT ;  /* 0x000000061a007c0c */ /* 0x000fe2000bf06270 */
[----:B0-----:R-:W-:-:S12]  /*5df0*/  IMAD.U32 R3, RZ, RZ, UR13 ;  /* 0x0000000dff037e24 */ /* 0x001fd8000f8e00ff */
[----:B------:R-:W-:Y:S02]  /*5e00*/  @!P0 LEA R2, R3, R26, 0x9 ;  /* 0x0000001a03028211 */ /* 0x000fe400078e48ff */
[----:B------:R-:W-:Y:S02]  /*5e10*/  @!P0 MOV R3, 0x8 ;  /* 0x0000000800038802 */ /* 0x000fe40000000f00 */
[----:B------:R-:W-:-:S03]  /*5e20*/  @!P0 IADD3 R26, R26, 0x80, RZ ;  /* 0x000000801a1a8810 */ /* 0x000fc60007ffe0ff */
[----:B------:R-:W-:-:S05]  /*5e30*/  @!P0 IMAD.WIDE.U32 R2, R2, R3, c[0x0][0x1d0] ;  /* 0x0000740002028625 */ /* 0x000fca00078e0003 */
[----:B------:R0:W-:Y:S02]  /*5e40*/  @!P0 STG.E.64 [R2.64], R22 ;  /* 0x0000001602008986 */ /* 0x0001e4000c101b0a */
.L_x_16002:
[----:B------:R-:W-:Y:S05]  /*5e50*/  BSYNC B0 ;  /* 0x0000000000007941 */ /* 0x000fea0003800000 */
.L_x_15999:
        /* <DEDUP_REMOVED lines=9> */
.L_x_16003:
        /* <DEDUP_REMOVED lines=9> */
.L_x_16350:


//--------------------- .text._ZN2at6native29vectorized_elementwise_kernelILi2EZZNS0_73_GLOBAL__N__c8866d80_35_SparseBinaryOpIntersectionKernel_cu_1520ed90_315342_sparse_binary_op_intersection_kernel_implINS2_18CUDAKernelLauncherENS2_36CUDAValueSelectionIntersectionKernelINS2_5MulOpEEElLl8EEEvRNS_6TensorERKS8_SB_RKSt6vectorIlSaIlEERKSt8optionalIS8_ESK_bbENKUlvE1_clEvEUllE_St5arrayIPcLm2EEEEviT0_T1_ --------------------------
	.section	.text._ZN2at6native29vectorized_elementwise_kernelILi2EZZNS0_73_GLOBAL__N__c8866d80_35_SparseBinaryOpIntersectionKernel_cu_1520ed90_315342_sparse_binary_op_intersection_kernel_implINS2_18CUDAKernelLauncherENS2_36CUDAValueSelectionIntersectionKernelINS2_5MulOpEEElLl8EEEvRNS_6TensorERKS8_SB_RKSt6vectorIlSaIlEERKSt8optionalIS8_ESK_bbENKUlvE1_clEvEUllE_St5arrayIPcLm2EEEEviT0_T1_,"ax",@progbits
	.sectioninfo	@"SHI_REGISTERS=40"
	.align	128
        .global         _ZN2at6native29vectorized_elementwise_kernelILi2EZZNS0_73_GLOBAL__N__c8866d80_35_SparseBinaryOpIntersectionKernel_cu_1520ed90_315342_sparse_binary_op_intersection_kernel_implINS2_18CUDAKernelLauncherENS2_36CUDAValueSelectionIntersectionKernelINS2_5MulOpEEElLl8EEEvRNS_6TensorERKS8_SB_RKSt6vectorIlSaIlEERKSt8optionalIS8_ESK_bbENKUlvE1_clEvEUllE_St5arrayIPcLm2EEEEviT0_T1_
        .type           _ZN2at6native29vectorized_elementwise_kernelILi2EZZNS0_73_GLOBAL__N__c8866d80_35_SparseBinaryOpIntersectionKernel_cu_1520ed90_315342_sparse_binary_op_intersection_kernel_implINS2_18CUDAKernelLauncherENS2_36CUDAValueSelectionIntersectionKernelINS2_5MulOpEEElLl8EEEvRNS_6TensorERKS8_SB_RKSt6vectorIlSaIlEERKSt8optionalIS8_ESK_bbENKUlvE1_clEvEUllE_St5arrayIPcLm2EEEEviT0_T1_,@function
        .size           _ZN2at6native29vectorized_elementwise_kernelILi2EZZNS0_73_GLOBAL__N__c8866d80_35_SparseBinaryOpIntersectionKernel_cu_1520ed90_315342_sparse_binary_op_intersection_kernel_implINS2_18CUDAKernelLauncherENS2_36CUDAValueSelectionIntersectionKernelINS2_5MulOpEEElLl8EEEvRNS_6TensorERKS8_SB_RKSt6vectorIlSaIlEERKSt8optionalIS8_ESK_bbENKUlvE1_clEvEUllE_St5arrayIPcLm2EEEEviT0_T1_,(.L_x_16351 - _ZN2at6native29vectorized_elementwise_kernelILi2EZZNS0_73_GLOBAL__N__c8866d80_35_SparseBinaryOpIntersectionKernel_cu_1520ed90_315342_sparse_binary_op_intersection_kernel_implINS2_18CUDAKernelLauncherENS2_36CUDAValueSelectionIntersectionKernelINS2_5MulOpEEElLl8EEEvRNS_6TensorERKS8_SB_RKSt6vectorIlSaIlEERKSt8optionalIS8_ESK_bbENKUlvE1_clEvEUllE_St5arrayIPcLm2EEEEviT0_T1_)
        .other          _ZN2at6native29vectorized_elementwise_kernelILi2EZZNS0_73_GLOBAL__N__c8866d80_35_SparseBinaryOpIntersectionKernel_cu_1520ed90_315342_sparse_binary_op_intersection_kernel_implINS2_18CUDAKernelLauncherENS2_36CUDAValueSelectionIntersectionKernelINS2_5MulOpEEElLl8EEEvRNS_6TensorERKS8_SB_RKSt6vectorIlSaIlEERKSt8optionalIS8_ESK_bbENKUlvE1_clEvEUllE_St5arrayIPcLm2EEEEviT0_T1_,@"STO_CUDA_ENTRY STV_DEFAULT"
_ZN2at6native29vectorized_elementwise_kernelILi2EZZNS0_73_GLOBAL__N__c8866d80_35_SparseBinaryOpIntersectionKernel_cu_1520ed90_315342_sparse_binary_op_intersection_kernel_implINS2_18CUDAKernelLauncherENS2_36CUDAValueSelectionIntersectionKernelINS2_5MulOpEEElLl8EEEvRNS_6TensorERKS8_SB_RKSt6vectorIlSaIlEERKSt8optionalIS8_ESK_bbENKUlvE1_clEvEUllE_St5arrayIPcLm2EEEEviT0_T1_:
.text._ZN2at6native29vectorized_elementwise_kernelILi2EZZNS0_73_GLOBAL__N__c8866d80_35_SparseBinaryOpIntersectionKernel_cu_1520ed90_315342_sparse_binary_op_intersection_kernel_implINS2_18CUDAKernelLauncherENS2_36CUDAValueSelectionIntersectionKernelINS2_5MulOpEEElLl8EEEvRNS_6TensorERKS8_SB_RKSt6vectorIlSaIlEERKSt8optionalIS8_ESK_bbENKUlvE1_clEvEUllE_St5arrayIPcLm2EEEEviT0_T1_:
        /* <DEDUP_REMOVED lines=102> */
.L_x_16009:
        /* <DEDUP_REMOVED lines=136> */
.L_x_16008:
        /* <DEDUP_REMOVED lines=73> */
.L_x_16010:
[----:B------:R-:W-:-:S04]  /*1370*/  ISETP.NE.U32.AND P4, PT, R3, RZ, PT ;  /* 0x000000ff0300720c */ /* 0x000fc80003f85070 */
[----:B------:R-:W-:-:S13]  /*1380*/  ISETP.NE.OR.EX P0, PT, R33, RZ, P0, P4 ;  /* 0x000000ff2100720c */ /* 0x000fda0000705740 */
[----:B------:R-:W-:Y:S05]  /*1390*/  @!P0 BRA `(.L_x_16006) ;  /* 0x0000028000008947 */ /* 0x000fea0003800000 */
.L_x_16007:
        /* <DEDUP_REMOVED lines=40> */
.L_x_16006:
        /* <DEDUP_REMOVED lines=48> */
.L_x_16005:
        /* <DEDUP_REMOVED lines=37> */
.L_x_16015:
        /* <DEDUP_REMOVED lines=136> */
.L_x_16014:
        /* <DEDUP_REMOVED lines=73> */
.L_x_16016:
[----:B------:R-:W-:-:S04]  /*2880*/  ISETP.NE.U32.AND P2, PT, R3, RZ, PT ;  /* 0x000000ff0300720c */ /* 0x000fc80003f45070 */
[----:B------:R-:W-:-:S13]  /*2890*/  ISETP.NE.OR.EX P0, PT, R33, RZ, P0, P2 ;  /* 0x000000ff2100720c */ /* 0x000fda0000705720 */
[----:B------:R-:W-:Y:S05]  /*28a0*/  @!P0 BRA `(.L_x_16012) ;  /* 0x0000028000008947 */ /* 0x000fea0003800000 */
.L_x_16013:
        /* <DEDUP_REMOVED lines=40> */
.L_x_16012:
        /* <DEDUP_REMOVED lines=47> */
.L_x_16011:
        /* <DEDUP_REMOVED lines=34> */
.L_x_16021:
        /* <DEDUP_REMOVED lines=138> */
.L_x_16020:
        /* <DEDUP_REMOVED lines=74> */
.L_x_16022:
[----:B------:R-:W-:-:S04]  /*3d80*/  ISETP.NE.U32.AND P2, PT, R0, RZ, PT ;  /* 0x000000ff0000720c */ /* 0x000fc80003f45070 */
[----:B------:R-:W-:-:S13]  /*3d90*/  ISETP.NE.OR.EX P0, PT, R29, RZ, P0, P2 ;  /* 0x000000ff1d00720c */ /* 0x000fda0000705720 */
[----:B------:R-:W-:Y:S05]  /*3da0*/  @!P0 BRA `(.L_x_16018) ;  /* 0x0000029000008947 */ /* 0x000fea0003800000 */
.L_x_16019:
        /* <DEDUP_REMOVED lines=41> */
.L_x_16018:
        /* <DEDUP_REMOVED lines=46> */
.L_x_16017:
        /* <DEDUP_REMOVED lines=34> */
.L_x_16027:
        /* <DEDUP_REMOVED lines=136> */
.L_x_16026:
        /* <DEDUP_REMOVED lines=73> */
.L_x_16028:
[----:B------:R-:W-:-:S04]  /*5250*/  ISETP.NE.U32.AND P2, PT, R3, RZ, PT ;  /* 0x000000ff0300720c */ /* 0x000fc80003f45070 */
[----:B------:R-:W-:-:S13]  /*5260*/  ISETP.NE.OR.EX P0, PT, R33, RZ, P0, P2 ;  /* 0x000000ff2100720c */ /* 0x000fda0000705720 */
[----:B------:R-:W-:Y:S05]  /*5270*/  @!P0 BRA `(.L_x_16024) ;  /* 0x0000028000008947 */ /* 0x000fea0003800000 */
.L_x_16025:
        /* <DEDUP_REMOVED lines=40> */
.L_x_16024:
        /* <DEDUP_REMOVED lines=47> */
.L_x_16023:
        /* <DEDUP_REMOVED lines=34> */
.L_x_16033:
        /* <DEDUP_REMOVED lines=138> */
.L_x_16032:
        /* <DEDUP_REMOVED lines=74> */
.L_x_16034:
[----:B------:R-:W-:-:S04]  /*6750*/  ISETP.NE.U32.AND P2, PT, R0, RZ, PT ;  /* 0x000000ff0000720c */ /* 0x000fc80003f45070 */
[----:B------:R-:W-:-:S13]  /*6760*/  ISETP.NE.OR.EX P0, PT, R29, RZ, P0, P2 ;  /* 0x000000ff1d00720c */ /* 0x000fda0000705720 */
[----:B------:R-:W-:Y:S05]  /*6770*/  @!P0 BRA `(.L_x_16030) ;  /* 0x0000029000008947 */ /* 0x000fea0003800000 */
.L_x_16031:
        /* <DEDUP_REMOVED lines=41> */
.L_x_16030:
        /* <DEDUP_REMOVED lines=46> */
.L_x_16029:
        /* <DEDUP_REMOVED lines=34> */
.L_x_16039:
        /* <DEDUP_REMOVED lines=136> */
.L_x_16038:
        /* <DEDUP_REMOVED lines=73> */
.L_x_16040:
[----:B------:R-:W-:-:S04]  /*7c20*/  ISETP.NE.U32.AND P2, PT, R3, RZ, PT ;  /* 0x000000ff0300720c */ /* 0x000fc80003f45070 */
[----:B------:R-:W-:-:S13]  /*7c30*/  ISETP.NE.OR.EX P0, PT, R33, RZ, P0, P2 ;  /* 0x000000ff2100720c */ /* 0x000fda0000705720 */
[----:B------:R-:W-:Y:S05]  /*7c40*/  @!P0 BRA `(.L_x_16036) ;  /* 0x0000028000008947 */ /* 0x000fea0003800000 */
.L_x_16037:
        /* <DEDUP_REMOVED lines=40> */
.L_x_16036:
        /* <DEDUP_REMOVED lines=47> */
.L_x_16035:
        /* <DEDUP_REMOVED lines=35> */
.L_x_16045:
        /* <DEDUP_REMOVED lines=138> */
.L_x_16044:
        /* <DEDUP_REMOVED lines=74> */
.L_x_16046:
[----:B------:R-:W-:-:S04]  /*9130*/  ISETP.NE.U32.AND P2, PT, R0, RZ, PT ;  /* 0x000000ff0000720c */ /* 0x000fc80003f45070 */
[----:B------:R-:W-:-:S13]  /*9140*/  ISETP.NE.OR.EX P0, PT, R29, RZ, P0, P2 ;  /* 0x000000ff1d00720c */ /* 0x000fda0000705720 */
[----:B------:R-:W-:Y:S05]  /*9150*/  @!P0 BRA `(.L_x_16042) ;  /* 0x0000029000008947 */ /* 0x000fea0003800000 */
.L_x_16043:
        /* <DEDUP_REMOVED lines=41> */
.L_x_16042:
        /* <DEDUP_REMOVED lines=47> */
.L_x_16041:
        /* <DEDUP_REMOVED lines=34> */
.L_x_16051:
        /* <DEDUP_REMOVED lines=139> */
.L_x_16050:
        /* <DEDUP_REMOVED lines=76> */
.L_x_16052:
[----:B------:R-:W-:-:S04]  /*a670*/  ISETP.NE.U32.AND P1, PT, R33, RZ, PT ;  /* 0x000000ff2100720c */ /* 0x000fc80003f25070 */
[----:B------:R-:W-:-:S13]  /*a680*/  ISETP.NE.OR.EX P0, PT, R34, RZ, P0, P1 ;  /* 0x000000ff2200720c */ /* 0x000fda0000705710 */
[----:B------:R-:W-:Y:S05]  /*a690*/  @!P0 BRA `(.L_x_16048) ;  /* 0x000002b000008947 */ /* 0x000fea0003800000 */
.L_x_16049:
        /* <DEDUP_REMOVED lines=43> */
.L_x_16048:
        /* <DEDUP_REMOVED lines=47> */
.L_x_16047:
        /* <DEDUP_REMOVED lines=12> */
.L_x_16004:
        /* <DEDUP_REMOVED lines=143> */
.L_x_16058:
        /* <DEDUP_REMOVED lines=138> */
.L_x_16057:
        /* <DEDUP_REMOVED lines=76> */
.L_x_16059:
[----:B------:R-:W-:-:S04]  /*c350*/  ISETP.NE.U32.AND P3, PT, RZ, UR13, PT ;  /* 0x0000000dff007c0c */ /* 0x000fc8000bf65070 */
[----:B------:R-:W-:-:S13]  /*c360*/  ISETP.NE.OR.EX P0, PT, RZ, UR14, P0, P3 ;  /* 0x0000000eff007c0c */ /* 0x000fda0008705730 */
[----:B------:R-:W-:Y:S05]  /*c370*/  @!P0 BRA `(.L_x_16055) ;  /* 0x0000029000008947 */ /* 0x000fea0003800000 */
.L_x_16056:
        /* <DEDUP_REMOVED lines=41> */
.L_x_16055:
        /* <DEDUP_REMOVED lines=51> */
.L_x_16054:
[----:B------:R-:W-:Y:S05]  /*c940*/  BSYNC B0 ;  /* 0x0000000000007941 */ /* 0x000fea0003800000 */
.L_x_16053:
        /* <DEDUP_REMOVED lines=46> */
.L_x_16065:
        /* <DEDUP_REMOVED lines=139> */
.L_x_16064:
        /* <DEDUP_REMOVED lines=76> */
.L_x_16066:
[----:B------:R-:W-:-:S04]  /*d9a0*/  ISETP.NE.U32.AND P3, PT, RZ, UR10, PT ;  /* 0x0000000aff007c0c */ /* 0x000fc8000bf65070 */
[----:B------:R-:W-:-:S13]  /*d9b0*/  ISETP.NE.OR.EX P0, PT, RZ, UR11, P0, P3 ;  /* 0x0000000bff007c0c */ /* 0x000fda0008705730 */
[----:B------:R-:W-:Y:S05]  /*d9c0*/  @!P0 BRA `(.L_x_16062) ;  /* 0x0000029000008947 */ /* 0x000fea0003800000 */
.L_x_16063:
        /* <DEDUP_REMOVED lines=41> */
.L_x_16062:
        /* <DEDUP_REMOVED lines=51> */
.L_x_16061:
[----:B------:R-:W-:Y:S05]  /*df90*/  BSYNC B0 ;  /* 0x0000000000007941 */ /* 0x000fea0003800000 */
.L_x_16060:
        /* <DEDUP_REMOVED lines=45> */
.L_x_16072:
        /* <DEDUP_REMOVED lines=139> */
.L_x_16071:
        /* <DEDUP_REMOVED lines=76> */
.L_x_16073:
[----:B------:R-:W-:-:S04]  /*efe0*/  ISETP.NE.U32.AND P3, PT, RZ, UR10, PT ;  /* 0x0000000aff007c0c */ /* 0x000fc8000bf65070 */
[----:B------:R-:W-:-:S13]  /*eff0*/  ISETP.NE.OR.EX P0, PT, RZ, UR11, P0, P3 ;  /* 0x0000000bff007c0c */ /* 0x000fda0008705730 */
[----:B------:R-:W-:Y:S05]  /*f000*/  @!P0 BRA `(.L_x_16069) ;  /* 0x0000029000008947 */ /* 0x000fea0003800000 */
.L_x_16070:
        /* <DEDUP_REMOVED lines=41> */
.L_x_16069:
        /* <DEDUP_REMOVED lines=52> */
.L_x_16068:
[----:B------:R-:W-:Y:S05]  /*f5e0*/  BSYNC B0 ;  /* 0x0000000000007941 */ /* 0x000fea0003800000 */
.L_x_16067:
        /* <DEDUP_REMOVED lines=46> */
.L_x_16079:
        /* <DEDUP_REMOVED lines=139> */
.L_x_16078:
        /* <DEDUP_REMOVED lines=76> */
.L_x_16080:
[----:B------:R-:W-:-:S04]  /*10640*/  ISETP.NE.U32.AND P3, PT, RZ, UR10, PT ;  /* 0x0000000aff007c0c */ /* 0x000fc8000bf65070 */
[----:B------:R-:W-:-:S13]  /*10650*/  ISETP.NE.OR.EX P0, PT, RZ, UR11, P0, P3 ;  /* 0x0000000bff007c0c */ /* 0x000fda0008705730 */
[----:B------:R-:W-:Y:S05]  /*10660*/  @!P0 BRA `(.L_x_16076) ;  /* 0x0000029000008947 */ /* 0x000fea0003800000 */
.L_x_16077:
        /* <DEDUP_REMOVED lines=41> */
.L_x_16076:
        /* <DEDUP_REMOVED lines=52> */
.L_x_16075:
[----:B------:R-:W-:Y:S05]  /*10c40*/  BSYNC B0 ;  /* 0x0000000000007941 */ /* 0x000fea0003800000 */
.L_x_16074:
        /* <DEDUP_REMOVED lines=46> */
.L_x_16086:
        /* <DEDUP_REMOVED lines=139> */
.L_x_16085:
        /* <DEDUP_REMOVED lines=76> */
.L_x_16087:
[----:B------:R-:W-:-:S04]  /*11ca0*/  ISETP.NE.U32.AND P3, PT, RZ, UR10, PT ;  /* 0x0000000aff007c0c */ /* 0x000fc8000bf65070 */
[----:B------:R-:W-:-:S13]  /*11cb0*/  ISETP.NE.OR.EX P0, PT, RZ, UR11, P0, P3 ;  /* 0x0000000bff007c0c */ /* 0x000fda0008705730 */
[----:B------:R-:W-:Y:S05]  /*11cc0*/  @!P0 BRA `(.L_x_16083) ;  /* 0x000002a000008947 */ /* 0x000fea0003800000 */
.L_x_16084:
        /* <DEDUP_REMOVED lines=42> */
.L_x_16083:
        /* <DEDUP_REMOVED lines=52> */
.L_x_16082:
[----:B------:R-:W-:Y:S05]  /*122b0*/  BSYNC B0 ;  /* 0x0000000000007941 */ /* 0x000fea0003800000 */
.L_x_16081:
        /* <DEDUP_REMOVED lines=46> */
.L_x_16093:
        /* <DEDUP_REMOVED lines=139> */
.L_x_16092:
        /* <DEDUP_REMOVED lines=76> */
.L_x_16094:
[----:B------:R-:W-:-:S04]  /*13310*/  ISETP.NE.U32.AND P3, PT, RZ, UR10, PT ;  /* 0x0000000aff007c0c */ /* 0x000fc8000bf65070 */
[----:B------:R-:W-:-:S13]  /*13320*/  ISETP.NE.OR.EX P0, PT, RZ, UR11, P0, P3 ;  /* 0x0000000bff007c0c */ /* 0x000fda0008705730 */
[----:B------:R-:W-:Y:S05]  /*13330*/  @!P0 BRA `(.L_x_16090) ;  /* 0x0000029000008947 */ /* 0x000fea0003800000 */
.L_x_16091:
        /* <DEDUP_REMOVED lines=41> */
.L_x_16090:
        /* <DEDUP_REMOVED lines=52> */
.L_x_16089:
[----:B------:R-:W-:Y:S05]  /*13910*/  BSYNC B0 ;  /* 0x0000000000007941 */ /* 0x000fea0003800000 */
.L_x_16088:
        /* <DEDUP_REMOVED lines=46> */
.L_x_16100:
        /* <DEDUP_REMOVED lines=140> */
.L_x_16099:
        /* <DEDUP_REMOVED lines=77> */
.L_x_16101:
[----:B------:R-:W-:-:S04]  /*14990*/  ISETP.NE.U32.AND P3, PT, RZ, UR10, PT ;  /* 0x0000000aff007c0c */ /* 0x000fc8000bf65070 */
[----:B------:R-:W-:-:S13]  /*149a0*/  ISETP.NE.OR.EX P0, PT, RZ, UR11, P0, P3 ;  /* 0x0000000bff007c0c */ /* 0x000fda0008705730 */
[----:B------:R-:W-:Y:S05]  /*149b0*/  @!P0 BRA `(.L_x_16097) ;  /* 0x000002a000008947 */ /* 0x000fea0003800000 */
.L_x_16098:
        /* <DEDUP_REMOVED lines=42> */
.L_x_16097:
        /* <DEDUP_REMOVED lines=52> */
.L_x_16096:
[----:B------:R-:W-:Y:S05]  /*14fa0*/  BSYNC B0 ;  /* 0x0000000000007941 */ /* 0x000fea0003800000 */
.L_x_16095:
        /* <DEDUP_REMOVED lines=44> */
.L_x_16107:
        /* <DEDUP_REMOVED lines=139> */
.L_x_16106:
        /* <DEDUP_REMOVED lines=76> */
.L_x_16108:
[----:B------:R-:W-:-:S04]  /*15fe0*/  ISETP.NE.U32.AND P1, PT, RZ, UR10, PT ;  /* 0x0000000aff007c0c */ /* 0x000fc8000bf25070 */
[----:B------:R-:W-:-:S13]  /*15ff0*/  ISETP.NE.OR.EX P0, PT, RZ, UR11, P0, P1 ;  /* 0x0000000bff007c0c */ /* 0x000fda0008705710 */
[----:B------:R-:W-:Y:S05]  /*16000*/  @!P0 BRA `(.L_x_16104) ;  /* 0x0000029000008947 */ /* 0x000fea0003800000 */
.L_x_16105:
        /* <DEDUP_REMOVED lines=41> */
.L_x_16104:
        /* <DEDUP_REMOVED lines=53> */
.L_x_16103:
[----:B------:R-:W-:Y:S05]  /*165f0*/  BSYNC B0 ;  /* 0x0000000000007941 */ /* 0x000fea0003800000 */
.L_x_16102:
        /* <DEDUP_REMOVED lines=21> */
.L_x_16111:
[----:B------:R-:W-:-:S13]  /*16750*/  ISETP.GE.AND P0, PT, R34, UR9, PT ;  /* 0x0000000922007c0c */ /* 0x000fda000bf06270 */
[----:B------:R-:W-:Y:S05]  /*16760*/  @P0 BRA `(.L_x_16113) ;  /* 0x000000c000000947 */ /* 0x000fea0003800000 */
[C---:B0-----:R-:W-:Y:S02]  /*16770*/  IADD3 R4, R34.reuse, UR8, RZ ;  /* 0x0000000822047c10 */ /* 0x041fe4000fffe0ff */
[----:B------:R-:W-:Y:S02]  /*16780*/  MOV R5, 0x8 ;  /* 0x0000000800057802 */ /* 0x000fe40000000f00 */
[----:B------:R-:W-:-:S03]  /*16790*/  IADD3 R34, R34, 0x80, RZ ;  /* 0x0000008022227810 */ /* 0x000fc60007ffe0ff */
[----:B------:R-:W-:-:S05]  /*167a0*/  IMAD.WIDE.U32 R4, R4, R5, c[0x0][0x1d0] ;  /* 0x0000740004047625 */ /* 0x000fca00078e0005 */
[----:B------:R0:W-:Y:S02]  /*167b0*/  STG.E.64 [R4.64], R12 ;  /* 0x0000000c04007986 */ /* 0x0001e4000c101b06 */
.L_x_16112:
[----:B------:R-:W-:-:S13]  /*167c0*/  ISETP.GE.AND P0, PT, R34, UR9, PT ;  /* 0x0000000922007c0c */ /* 0x000fda000bf06270 */
[----:B------:R-:W-:Y:S05]  /*167d0*/  @P0 BRA `(.L_x_16114) ;  /* 0x000000d000000947 */ /* 0x000fea0003800000 */
[----:B0-----:R-:W-:Y:S01]  /*167e0*/  HFMA2.MMA R5, -RZ, RZ, 0, 4.76837158203125e-07 ;  /* 0x00000008ff057435 */ /* 0x001fe200000001ff */
[C---:B------:R-:W-:Y:S02]  /*167f0*/  IADD3 R4, R34.reuse, UR8, RZ ;  /* 0x0000000822047c10 */ /* 0x040fe4000fffe0ff */
[----:B------:R-:W-:-:S07]  /*16800*/  IADD3 R34, R34, 0x80, RZ ;  /* 0x0000008022227810 */ /* 0x000fce0007ffe0ff */
[----:B------:R-:W-:-:S05]  /*16810*/  IMAD.WIDE.U32 R4, R4, R5, c[0x0][0x1d0] ;  /* 0x0000740004047625 */ /* 0x000fca00078e0005 */
[----:B------:R0:W-:Y:S02]  /*16820*/  STG.E.64 [R4.64], R14 ;  /* 0x0000000e04007986 */ /* 0x0001e4000c101b06 */
.L_x_16113:
        /* <DEDUP_REMOVED lines=8> */
.L_x_16114:
[----:B------:R-:W-:Y:S05]  /*168b0*/  BSYNC B1 ;  /* 0x0000000000017941 */ /* 0x000fea0003800000 */
.L_x_16110:
[----:B------:R-:W-:-:S13]  /*168c0*/  ISETP.GE.AND P0, PT, R34, UR9, PT ;  /* 0x0000000922007c0c */ /* 0x000fda000bf06270 */
[C---:B0-----:R-:W-:Y:S02]  /*168d0*/  @!P0 IADD3 R4, R34.reuse, UR8, RZ ;  /* 0x0000000822048c10 */ /* 0x041fe4000fffe0ff */
[----:B------:R-:W-:Y:S02]  /*168e0*/  @!P0 MOV R5, 0x8 ;  /* 0x0000000800058802 */ /* 0x000fe40000000f00 */
[----:B------:R-:W-:-:S03]  /*168f0*/  @!P0 IADD3 R34, R34, 0x80, RZ ;  /* 0x0000008022228810 */ /* 0x000fc60007ffe0ff */
[----:B------:R-:W-:-:S05]  /*16900*/  @!P0 IMAD.WIDE.U32 R4, R4, R5, c[0x0][0x1d0] ;  /* 0x0000740004048625 */ /* 0x000fca00078e0005 */
[----:B------:R0:W-:Y:S02]  /*16910*/  @!P0 STG.E.64 [R4.64], R32 ;  /* 0x0000002004008986 */ /* 0x0001e4000c101b06 */
.L_x_16115:
[----:B------:R-:W-:Y:S05]  /*16920*/  BSYNC B0 ;  /* 0x0000000000007941 */ /* 0x000fea0003800000 */
.L_x_16109:
        /* <DEDUP_REMOVED lines=8> */
.L_x_16116:
        /* <DEDUP_REMOVED lines=13> */
.L_x_16351:


//--------------------- .text._ZN2at6native29vectorized_elementwise_kernelILi4EZZNS0_73_GLOBAL__N__c8866d80_35_SparseBinaryOpIntersectionKernel_cu_1520ed90_315342_sparse_binary_op_intersection_kernel_implINS2_18CUDAKernelLauncherENS2_36CUDAValueSelectionIntersectionKernelINS2_5MulOpEEElLl8EEEvRNS_6TensorERKS8_SB_RKSt6vectorIlSaIlEERKSt8optionalIS8_ESK_bbENKUlvE1_clEvEUllE_St5arrayIPcLm2EEEEviT0_T1_ --------------------------
	.section	.text._ZN2at6native29vectorized_elementwise_kernelILi4EZZNS0_73_GLOBAL__N__c8866d80_35_SparseBinaryOpIntersectionKernel_cu_1520ed90_315342_sparse_binary_op_intersection_kernel_implINS2_18CUDAKernelLauncherENS2_36CUDAValueSelectionIntersectionKernelINS2_5MulOpEEElLl8EEEvRNS_6TensorERKS8_SB_RKSt6vectorIlSaIlEERKSt8optionalIS8_ESK_bbENKUlvE1_clEvEUllE_St5arrayIPcLm2EEEEviT0_T1_,"ax",@progbits
	.sectioninfo	@"SHI_REGISTERS=40"
	.align	128
        .global         _ZN2at6native29vectorized_elementwise_kernelILi4EZZNS0_73_GLOBAL__N__c8866d80_35_SparseBinaryOpIntersectionKernel_cu_1520ed90_315342_sparse_binary_op_intersection_kernel_implINS2_18CUDAKernelLauncherENS2_36CUDAValueSelectionIntersectionKernelINS2_5MulOpEEElLl8EEEvRNS_6TensorERKS8_SB_RKSt6vectorIlSaIlEERKSt8optionalIS8_ESK_bbENKUlvE1_clEvEUllE_St5arrayIPcLm2EEEEviT0_T1_
        .type           _ZN2at6native29vectorized_elementwise_kernelILi4EZZNS0_73_GLOBAL__N__c8866d80_35_SparseBinaryOpIntersectionKernel_cu_1520ed90_315342_sparse_binary_op_intersection_kernel_implINS2_18CUDAKernelLauncherENS2_36CUDAValueSelectionIntersectionKernelINS2_5MulOpEEElLl8EEEvRNS_6TensorERKS8_SB_RKSt6vectorIlSaIlEERKSt8optionalIS8_ESK_bbENKUlvE1_clEvEUllE_St5arrayIPcLm2EEEEviT0_T1_,@function
        .size           _ZN2at6native29vectorized_elementwise_kernelILi4EZZNS0_73_GLOBAL__N__c8866d80_35_SparseBinaryOpIntersectionKernel_cu_1520ed90_315342_sparse_binary_op_intersection_kernel_implINS2_18CUDAKernelLauncherENS2_36CUDAValueSelectionIntersectionKernelINS2_5MulOpEEElLl8EEEvRNS_6TensorERKS8_SB_RKSt6vectorIlSaIlEERKSt8optionalIS8_ESK_bbENKUlvE1_clEvEUllE_St5arrayIPcLm2EEEEviT0_T1_,(.L_x_16352 - _ZN2at6native29vectorized_elementwise_kernelILi4EZZNS0_73_GLOBAL__N__c8866d80_35_SparseBinaryOpIntersectionKernel_cu_1520ed90_315342_sparse_binary_op_intersection_kernel_implINS2_18CUDAKernelLauncherENS2_36CUDAValueSelectionIntersectionKernelINS2_5MulOpEEElLl8EEEvRNS_6TensorERKS8_SB_RKSt6vectorIlSaIlEERKSt8optionalIS8_ESK_bbENKUlvE1_clEvEUllE_St5arrayIPcLm2EEEEviT0_T1_)
        .other          _ZN2at6native29vectorized_elementwise_kernelILi4EZZNS0_73_GLOBAL__N__c8866d80_35_SparseBinaryOpIntersectionKernel_cu_1520ed90_315342_sparse_binary_op_intersection_kernel_implINS2_18CUDAKernelLauncherENS2_36CUDAValueSelectionIntersectionKernelINS2_5MulOpEEElLl8EEEvRNS_6TensorERKS8_SB_RKSt6vectorIlSaIlEERKSt8optionalIS8_ESK_bbENKUlvE1_clEvEUllE_St5arrayIPcLm2EEEEviT0_T1_,@"STO_CUDA_ENTRY STV_DEFAULT"
_ZN2at6native29vectorized_elementwise_kernelILi4EZZNS0_73_GLOBAL__N__c8866d80_35_SparseBinaryOpIntersectionKernel_cu_1520ed90_315342_sparse_binary_op_intersection_kernel_implINS2_18CUDAKernelLauncherENS2_36CUDAValueSelectionIntersectionKernelINS2_5MulOpEEElLl8EEEvRNS_6TensorERKS8_SB_RKSt6vectorIlSaIlEERKSt8optionalIS8_ESK_bbENKUlvE1_clEvEUllE_St5arrayIPcLm2EEEEviT0_T1_:
.text._ZN2at6native29vectorized_elementwise_kernelILi4EZZNS0_73_GLOBAL__N__c8866d80_35_SparseBinaryOpIntersectionKernel_cu_1520ed90_315342_sparse_binary_op_intersection_kernel_implINS2_18CUDAKernelLauncherENS2_36CUDAValueSelectionIntersectionKernelINS2_5MulOpEEElLl8EEEvRNS_6TensorERKS8_SB_RKSt6vectorIlSaIlEERKSt8optionalIS8_ESK_bbENKUlvE1_clEvEUllE_St5arrayIPcLm2EEEEviT0_T1_:
        /* <DEDUP_REMOVED lines=102> */
.L_x_16122:
        /* <DEDUP_REMOVED lines=136> */
.L_x_16121:
        /* <DEDUP_REMOVED lines=73> */
.L_x_16123:
[----:B------:R-:W-:-:S04]  /*1370*/  ISETP.NE.U32.AND P4, PT, R3, RZ, PT ;  /* 0x000000ff0300720c */ /* 0x000fc80003f85070 */
[----:B------:R-:W-:-:S13]  /*1380*/  ISETP.NE.OR.EX P0, PT, R33, RZ, P0, P4 ;  /* 0x000000ff2100720c */ /* 0x000fda0000705740 */
[----:B------:R-:W-:Y:S05]  /*1390*/  @!P0 BRA `(.L_x_16119) ;  /* 0x0000028000008947 */ /* 0x000fea0003800000 */
.L_x_16120:
        /* <DEDUP_REMOVED lines=40> */
.L_x_16119:
        /* <DEDUP_REMOVED lines=48> */
.L_x_16118:
        /* <DEDUP_REMOVED lines=37> */
.L_x_16128:
        /* <DEDUP_REMOVED lines=136> */
.L_x_16127:
        /* <DEDUP_REMOVED lines=73> */
.L_x_16129:
[----:B------:R-:W-:-:S04]  /*2880*/  ISETP.NE.U32.AND P2, PT, R3, RZ, PT ;  /* 0x000000ff0300720c */ /* 0x000fc80003f45070 */
[----:B------:R-:W-:-:S13]  /*2890*/  ISETP.NE.OR.EX P0, PT, R33, RZ, P0, P2 ;  /* 0x000000ff2100720c */ /* 0x000fda0000705720 */
[----:B------:R-:W-:Y:S05]  /*28a0*/  @!P0 BRA `(.L_x_16125) ;  /* 0x0000028000008947 */ /* 0x000fea0003800000 */
.L_x_16126:
        /* <DEDUP_REMOVED lines=40> */
.L_x_16125:
        /* <DEDUP_REMOVED lines=47> */
.L_x_16124:
        /* <DEDUP_REMOVED lines=34> */
.L_x_16134:
        /* <DEDUP_REMOVED lines=138> */
.L_x_16133:
        /* <DEDUP_REMOVED lines=74> */
.L_x_16135:
[----:B------:R-:W-:-:S04]  /*3d80*/  ISETP.NE.U32.AND P2, PT, R0, RZ, PT ;  /* 0x000000ff0000720c */ /* 0x000fc80003f45070 */
[----:B------:R-:W-:-:S13]  /*3d90*/  ISETP.NE.OR.EX P0, PT, R29, RZ, P0, P2 ;  /* 0x000000ff1d00720c */ /* 0x000fda0000705720 */
[----:B------:R-:W-:Y:S05]  /*3da0*/  @!P0 BRA `(.L_x_16131) ;  /* 0x0000029000008947 */ /* 0x000fea0003800000 */
.L_x_16132:
        /* <DEDUP_REMOVED lines=41> */
.L_x_16131:
        /* <DEDUP_REMOVED lines=46> */
.L_x_16130:
        /* <DEDUP_REMOVED lines=34> */
.L_x_16140:
        /* <DEDUP_REMOVED lines=136> */
.L_x_16139:
        /* <DEDUP_REMOVED lines=73> */
.L_x_16141:
[----:B------:R-:W-:-:S04]  /*5250*/  ISETP.NE.U32.AND P2, PT, R3, RZ, PT ;  /* 0x000000ff0300720c */ /* 0x000fc80003f45070 */
[----:B------:R-:W-:-:S13]  /*5260*/  ISETP.NE.OR.EX P0, PT, R33, RZ, P0, P2 ;  /* 0x000000ff2100720c */ /* 0x000fda0000705720 */
[----:B------:R-:W-:Y:S05]  /*5270*/  @!P0 BRA `(.L_x_16137) ;  /* 0x0000028000008947 */ /* 0x000fea0003800000 */
.L_x_16138:
        /* <DEDUP_REMOVED lines=40> */
.L_x_16137:
        /* <DEDUP_REMOVED lines=47> */
.L_x_16136:
        /* <DEDUP_REMOVED lines=34> */
.L_x_16146:
        /* <DEDUP_REMOVED lines=138> */
.L_x_16145:
        /* <DEDUP_REMOVED lines=74> */
.L_x_16147:
[----:B------:R-:W-:-:S04]  /*6750*/  ISETP.NE.U32.AND P2, PT, R0, RZ, PT ;  /* 0x000000ff0000720c */ /* 0x000fc80003f45070 */
[----:B------:R-:W-:-:S13]  /*6760*/  ISETP.NE.OR.EX P0, PT, R29, RZ, P0, P2 ;  /* 0x000000ff1d00720c */ /* 0x000fda0000705720 */
[----:B------:R-:W-:Y:S05]  /*6770*/  @!P0 BRA `(.L_x_16143) ;  /* 0x0000029000008947 */ /* 0x000fea0003800000 */
.L_x_16144:
        /* <DEDUP_REMOVED lines=41> */
.L_x_16143:
        /* <DEDUP_REMOVED lines=46> */
.L_x_16142:
        /* <DEDUP_REMOVED lines=34> */
.L_x_16152:
        /* <DEDUP_REMOVED lines=136> */
.L_x_16151:
        /* <DEDUP_REMOVED lines=73> */
.L_x_16153:
[----:B------:R-:W-:-:S04]  /*7c20*/  ISETP.NE.U32.AND P2, PT, R3, RZ, PT ;  /* 0x000000ff0300720c */ /* 0x000fc80003f45070 */
[----:B------:R-:W-:-:S13]  /*7c30*/  ISETP.NE.OR.EX P0, PT, R33, RZ, P0, P2 ;  /* 0x000000ff2100720c */ /* 0x000fda0000705720 */
[----:B------:R-:W-:Y:S05]  /*7c40*/  @!P0 BRA `(.L_x_16149) ;  /* 0x0000028000008947 */ /* 0x000fea0003800000 */
.L_x_16150:
        /* <DEDUP_REMOVED lines=40> */
.L_x_16149:
        /* <DEDUP_REMOVED lines=47> */
.L_x_16148:
        /* <DEDUP_REMOVED lines=35> */
.L_x_16158:
        /* <DEDUP_REMOVED lines=138> */
.L_x_16157:
        /* <DEDUP_REMOVED lines=74> */
.L_x_16159:
[----:B------:R-:W-:-:S04]  /*9130*/  ISETP.NE.U32.AND P2, PT, R0, RZ, PT ;  /* 0x000000ff0000720c */ /* 0x000fc80003f45070 */
[----:B------:R-:W-:-:S13]  /*9140*/  ISETP.NE.OR.EX P0, PT, R29, RZ, P0, P2 ;  /* 0x000000ff1d00720c */ /* 0x000fda0000705720 */
[----:B------:R-:W-:Y:S05]  /*9150*/  @!P0 BRA `(.L_x_16155) ;  /* 0x0000029000008947 */ /* 0x000fea0003800000 */
.L_x_16156:
        /* <DEDUP_REMOVED lines=41> */
.L_x_16155:
        /* <DEDUP_REMOVED lines=47> */
.L_x_16154:
        /* <DEDUP_REMOVED lines=34> */
.L_x_16164:
        /* <DEDUP_REMOVED lines=139> */
.L_x_16163:
        /* <DEDUP_REMOVED lines=76> */
.L_x_16165:
[----:B------:R-:W-:-:S04]  /*a670*/  ISETP.NE.U32.AND P1, PT, R33, RZ, PT ;  /* 0x000000ff2100720c */ /* 0x000fc80003f25070 */
[----:B------:R-:W-:-:S13]  /*a680*/  ISETP.NE.OR.EX P0, PT, R34, RZ, P0, P1 ;  /* 0x000000ff2200720c */ /* 0x000fda0000705710 */
[----:B------:R-:W-:Y:S05]  /*a690*/  @!P0 BRA `(.L_x_16161) ;  /* 0x000002b000008947 */ /* 0x000fea0003800000 */
.L_x_16162:
        /* <DEDUP_REMOVED lines=43> */
.L_x_16161:
        /* <DEDUP_REMOVED lines=47> */
.L_x_16160:
        /* <DEDUP_REMOVED lines=12> */
.L_x_16117:
        /* <DEDUP_REMOVED lines=143> */
.L_x_16171:
        /* <DEDUP_REMOVED lines=138> */
.L_x_16170:
        /* <DEDUP_REMOVED lines=76> */
.L_x_16172:
[----:B------:R-:W-:-:S04]  /*c350*/  ISETP.NE.U32.AND P3, PT, RZ, UR13, PT ;  /* 0x0000000dff007c0c */ /* 0x000fc8000bf65070 */
[----:B------:R-:W-:-:S13]  /*c360*/  ISETP.NE.OR.EX P0, PT, RZ, UR14, P0, P3 ;  /* 0x0000000eff007c0c */ /* 0x000fda0008705730 */
[----:B------:R-:W-:Y:S05]  /*c370*/  @!P0 BRA `(.L_x_16168) ;  /* 0x0000029000008947 */ /* 0x000fea0003800000 */
.L_x_16169:
        /* <DEDUP_REMOVED lines=41> */
.L_x_16168:
        /* <DEDUP_REMOVED lines=51> */
.L_x_16167:
[----:B------:R-:W-:Y:S05]  /*c940*/  BSYNC B0 ;  /* 0x0000000000007941 */ /* 0x000fea0003800000 */
.L_x_16166:
        /* <DEDUP_REMOVED lines=46> */
.L_x_16178:
        /* <DEDUP_REMOVED lines=139> */
.L_x_16177:
        /* <DEDUP_REMOVED lines=76> */
.L_x_16179:
[----:B------:R-:W-:-:S04]  /*d9a0*/  ISETP.NE.U32.AND P3, PT, RZ, UR10, PT ;  /* 0x0000000aff007c0c */ /* 0x000fc8000bf65070 */
[----:B------:R-:W-:-:S13]  /*d9b0*/  ISETP.NE.OR.EX P0, PT, RZ, UR11, P0, P3 ;  /* 0x0000000bff007c0c */ /* 0x000fda0008705730 */
[----:B------:R-:W-:Y:S05]  /*d9c0*/  @!P0 BRA `(.L_x_16175) ;  /* 0x0000029000008947 */ /* 0x000fea0003800000 */
.L_x_16176:
        /* <DEDUP_REMOVED lines=41> */
.L_x_16175:
        /* <DEDUP_REMOVED lines=51> */
.L_x_16174:
[----:B------:R-:W-:Y:S05]  /*df90*/  BSYNC B0 ;  /* 0x0000000000007941 */ /* 0x000fea0003800000 */
.L_x_16173:
        /* <DEDUP_REMOVED lines=45> */
.L_x_16185:
        /* <DEDUP_REMOVED lines=139> */
.L_x_16184:
        /* <DEDUP_REMOVED lines=76> */
.L_x_16186:
[----:B------:R-:W-:-:S04]  /*efe0*/  ISETP.NE.U32.AND P3, PT, RZ, UR10, PT ;  /* 0x0000000aff007c0c */ /* 0x000fc8000bf65070 */
[----:B------:R-:W-:-:S13]  /*eff0*/  ISETP.NE.OR.EX P0, PT, RZ, UR11, P0, P3 ;  /* 0x0000000bff007c0c */ /* 0x000fda0008705730 */
[----:B------:R-:W-:Y:S05]  /*f000*/  @!P0 BRA `(.L_x_16182) ;  /* 0x0000029000008947 */ /* 0x000fea0003800000 */
.L_x_16183:
        /* <DEDUP_REMOVED lines=41> */
.L_x_16182:
        /* <DEDUP_REMOVED lines=52> */
.L_x_16181:
[----:B------:R-:W-:Y:S05]  /*f5e0*/  BSYNC B0 ;  /* 0x0000000000007941 */ /* 0x000fea0003800000 */
.L_x_16180:
        /* <DEDUP_REMOVED lines=46> */
.L_x_16192:
        /* <DEDUP_REMOVED lines=139> */
.L_x_16191:
        /* <DEDUP_REMOVED lines=76> */
.L_x_16193:
[----:B------:R-:W-:-:S04]  /*10640*/  ISETP.NE.U32.AND P3, PT, RZ, UR10, PT ;  /* 0x0000000aff007c0c */ /* 0x000fc8000bf65070 */
[----:B------:R-:W-:-:S13]  /*10650*/  ISETP.NE.OR.EX P0, PT, RZ, UR11, P0, P3 ;  /* 0x0000000bff007c0c */ /* 0x000fda0008705730 */
[----:B------:R-:W-:Y:S05]  /*10660*/  @!P0 BRA `(.L_x_16189) ;  /* 0x0000029000008947 */ /* 0x000fea0003800000 */
.L_x_16190:
        /* <DEDUP_REMOVED lines=41> */
.L_x_16189:
        /* <DEDUP_REMOVED lines=52> */
.L_x_16188:
[----:B------:R-:W-:Y:S05]  /*10c40*/  BSYNC B0 ;  /* 0x0000000000007941 */ /* 0x000fea0003800000 */
.L_x_16187:
        /* <DEDUP_REMOVED lines=46> */
.L_x_16199:
        /* <DEDUP_REMOVED lines=139> */
.L_x_16198:
        /* <DEDUP_REMOVED lines=76> */
.L_x_16200:
[----:B------:R-:W-:-:S04]  /*11ca0*/  ISETP.NE.U32.AND P3, PT, RZ, UR10, PT ;  /* 0x0000000aff007c0c */ /* 0x000fc8000bf65070 */
[----:B------:R-:W-:-:S13]  /*11cb0*/  ISETP.NE.OR.EX P0, PT, RZ, UR11, P0, P3 ;  /* 0x0000000bff007c0c */ /* 0x000fda0008705730 */
[----:B------:R-:W-:Y:S05]  /*11cc0*/  @!P0 BRA `(.L_x_16196) ;  /* 0x000002a000008947 */ /* 0x000fea0003800000 */
.L_x_16197:
        /* <DEDUP_REMOVED lines=42> */
.L_x_16196:
        /* <DEDUP_REMOVED lines=52> */
.L_x_16195:
[----:B------:R-:W-:Y:S05]  /*122b0*/  BSYNC B0 ;  /* 0x0000000000007941 */ /* 0x000fea0003800000 */
.L_x_16194:
        /* <DEDUP_REMOVED lines=46> */
.L_x_16206:
        /* <DEDUP_REMOVED lines=139> */
.L_x_16205:
        /* <DEDUP_REMOVED lines=76> */
.L_x_16207:
[----:B------:R-:W-:-:S04]  /*13310*/  ISETP.NE.U32.AND P3, PT, RZ, UR10, PT ;  /* 0x0000000aff007c0c */ /* 0x000fc8000bf65070 */
[----:B------:R-:W-:-:S13]  /*13320*/  ISETP.NE.OR.EX P0, PT, RZ, UR11, P0, P3 ;  /* 0x0000000bff007c0c */ /* 0x000fda0008705730 */
[----:B------:R-:W-:Y:S05]  /*13330*/  @!P0 BRA `(.L_x_16203) ;  /* 0x0000029000008947 */ /* 0x000fea0003800000 */
.L_x_16204:
        /* <DEDUP_REMOVED lines=41> */
.L_x_16203:
        /* <DEDUP_REMOVED lines=52> */
.L_x_16202:
[----:B------:R-:W-:Y:S05]  /*13910*/  BSYNC B0 ;  /* 0x0000000000007941 */ /* 0x000fea0003800000 */
.L_x_16201:
        /* <DEDUP_REMOVED lines=46> */
.L_x_16213:
        /* <DEDUP_REMOVED lines=140> */
.L_x_16212:
        /* <DEDUP_REMOVED lines=77> */
.L_x_16214:
[----:B------:R-:W-:-:S04]  /*14990*/  ISETP.NE.U32.AND P3, PT, RZ, UR10, PT ;  /* 0x0000000aff007c0c */ /* 0x000fc8000bf65070 */
[----:B------:R-:W-:-:S13]  /*149a0*/  ISETP.NE.OR.EX P0, PT, RZ, UR11, P0, P3 ;  /* 0x0000000bff007c0c */ /* 0x000fda0008705730 */
[----:B------:R-:W-:Y:S05]  /*149b0*/  @!P0 BRA `(.L_x_16210) ;  /* 0x000002a000008947 */ /* 0x000fea0003800000 */
.L_x_16211:
        /* <DEDUP_REMOVED lines=42> */
.L_x_16210:
        /* <DEDUP_REMOVED lines=52> */
.L_x_16209:
[----:B------:R-:W-:Y:S05]  /*14fa0*/  BSYNC B0 ;  /* 0x0000000000007941 */ /* 0x000fea0003800000 */
.L_x_16208:
        /* <DEDUP_REMOVED lines=44> */
.L_x_16220:
        /* <DEDUP_REMOVED lines=139> */
.L_x_16219:
        /* <DEDUP_REMOVED lines=76> */
.L_x_16221:
[----:B------:R-:W-:-:S04]  /*15fe0*/  ISETP.NE.U32.AND P1, PT, RZ, UR10, PT ;  /* 0x0000000aff007c0c */ /* 0x000fc8000bf25070 */
[----:B------:R-:W-:-:S13]  /*15ff0*/  ISETP.NE.OR.EX P0, PT, RZ, UR11, P0, P1 ;  /* 0x0000000bff007c0c */ /* 0x000fda0008705710 */
[----:B------:R-:W-:Y:S05]  /*16000*/  @!P0 BRA `(.L_x_16217) ;  /* 0x0000029000008947 */ /* 0x000fea0003800000 */
.L_x_16218:
        /* <DEDUP_REMOVED lines=41> */
.L_x_16217:
        /* <DEDUP_REMOVED lines=53> */
.L_x_16216:
[----:B------:R-:W-:Y:S05]  /*165f0*/  BSYNC B0 ;  /* 0x0000000000007941 */ /* 0x000fea0003800000 */
.L_x_16215:
        /* <DEDUP_REMOVED lines=21> */
.L_x_16224:
[----:B------:R-:W-:-:S13]  /*16750*/  ISETP.GE.AND P0, PT, R34, UR9, PT ;  /* 0x0000000922007c0c */ /* 0x000fda000bf06270 */
[----:B------:R-:W-:Y:S05]  /*16760*/  @P0 BRA `(.L_x_16226) ;  /* 0x000000c000000947 */ /* 0x000fea0003800000 */
[C---:B0-----:R-:W-:Y:S02]  /*16770*/  IADD3 R4, R34.reuse, UR8, RZ ;  /* 0x0000000822047c10 */ /* 0x041fe4000fffe0ff */
[----:B------:R-:W-:Y:S02]  /*16780*/  MOV R5, 0x8 ;  /* 0x0000000800057802 */ /* 0x000fe40000000f00 */
[----:B------:R-:W-:-:S03]  /*16790*/  IADD3 R34, R34, 0x80, RZ ;  /* 0x0000008022227810 */ /* 0x000fc60007ffe0ff */
[----:B------:R-:W-:-:S05]  /*167a0*/  IMAD.WIDE.U32 R4, R4, R5, c[0x0][0x1d0] ;  /* 0x0000740004047625 */ /* 0x000fca00078e0005 */
[----:B------:R0:W-:Y:S02]  /*167b0*/  STG.E.64 [R4.64], R12 ;  /* 0x0000000c04007986 */ /* 0x0001e4000c101b06 */
.L_x_16225:
[----:B------:R-:W-:-:S13]  /*167c0*/  ISETP.GE.AND P0, PT, R34, UR9, PT ;  /* 0x0000000922007c0c */ /* 0x000fda000bf06270 */
[----:B------:R-:W-:Y:S05]  /*167d0*/  @P0 BRA `(.L_x_16227) ;  /* 0x000000d000000947 */ /* 0x000fea0003800000 */
[----:B0-----:R-:W-:Y:S01]  /*167e0*/  HFMA2.MMA R5, -RZ, RZ, 0, 4.76837158203125e-07 ;  /* 0x00000008ff057435 */ /* 0x001fe200000001ff */
[C---:B------:R-:W-:Y:S02]  /*167f0*/  IADD3 R4, R34.reuse, UR8, RZ ;  /* 0x0000000822047c10 */ /* 0x040fe4000fffe0ff */
[----:B------:R-:W-:-:S07]  /*16800*/  IADD3 R34, R34, 0x80, RZ ;  /* 0x0000008022227810 */ /* 0x000fce0007ffe0ff */
[----:B------:R-:W-:-:S05]  /*16810*/  IMAD.WIDE.U32 R4, R4, R5, c[0x0][0x1d0] ;  /* 0x0000740004047625 */ /* 0x000fca00078e0005 */
[----:B------:R0:W-:Y:S02]  /*16820*/  STG.E.64 [R4.64], R14 ;  /* 0x0000000e04007986 */ /* 0x0001e4000c101b06 */
.L_x_16226:
        /* <DEDUP_REMOVED lines=8> */
.L_x_16227:
[----:B------:R-:W-:Y:S05]  /*168b0*/  BSYNC B1 ;  /* 0x0000000000017941 */ /* 0x000fea0003800000 */
.L_x_16223:
[----:B------:R-:W-:-:S13]  /*168c0*/  ISETP.GE.AND P0, PT, R34, UR9, PT ;  /* 0x0000000922007c0c */ /* 0x000fda000bf06270 */
[C---:B0-----:R-:W-:Y:S02]  /*168d0*/  @!P0 IADD3 R4, R34.reuse, UR8, RZ ;  /* 0x0000000822048c10 */ /* 0x041fe4000fffe0ff */
[----:B------:R-:W-:Y:S02]  /*168e0*/  @!P0 MOV R5, 0x8 ;  /* 0x0000000800058802 */ /* 0x000fe40000000f00 */
[----:B------:R-:W-:-:S03]  /*168f0*/  @!P0 IADD3 R34, R34, 0x80, RZ ;  /* 0x0000008022228810 */ /* 0x000fc60007ffe0ff */
[----:B------:R-:W-:-:S05]  /*16900*/  @!P0 IMAD.WIDE.U32 R4, R4, R5, c[0x0][0x1d0] ;  /* 0x0000740004048625 */ /* 0x000fca00078e0005 */
[----:B------:R0:W-:Y:S02]  /*16910*/  @!P0 STG.E.64 [R4.64], R32 ;  /* 0x0000002004008986 */ /* 0x0001e4000c101b06 */
.L_x_16228:
[----:B------:R-:W-:Y:S05]  /*16920*/  BSYNC B0 ;  /* 0x0000000000007941 */ /* 0x000fea0003800000 */
.L_x_16222:
        /* <DEDUP_REMOVED lines=8> */
.L_x_16229:
        /* <DEDUP_REMOVED lines=13> */
.L_x_16352:


//--------------------- .text._ZN2at6native29vectorized_elementwise_kernelILi8EZZNS0_73_GLOBAL__N__c8866d80_35_SparseBinaryOpIntersectionKernel_cu_1520ed90_315342_sparse_binary_op_intersection_kernel_implINS2_18CUDAKernelLauncherENS2_36CUDAValueSelectionIntersectionKernelINS2_5MulOpEEElLl8EEEvRNS_6TensorERKS8_SB_RKSt6vectorIlSaIlEERKSt8optionalIS8_ESK_bbENKUlvE1_clEvEUllE_St5arrayIPcLm2EEEEviT0_T1_ --------------------------
	.section	.text._ZN2at6native29vectorized_elementwise_kernelILi8EZZNS0_73_GLOBAL__N__c8866d80_35_SparseBinaryOpIntersectionKernel_cu_1520ed90_315342_sparse_binary_op_intersection_kernel_implINS2_18CUDAKernelLauncherENS2_36CUDAValueSelectionIntersectionKernelINS2_5MulOpEEElLl8EEEvRNS_6TensorERKS8_SB_RKSt6vectorIlSaIlEERKSt8optionalIS8_ESK_bbENKUlvE1_clEvEUllE_St5arrayIPcLm2EEEEviT0_T1_,"ax",@progbits
	.sectioninfo	@"SHI_REGISTERS=4"
	.align	128
        .global         _ZN2at6native29vectorized_elementwise_kernelILi8EZZNS0_73_GLOBAL__N__c8866d80_35_SparseBinaryOpIntersectionKernel_cu_1520ed90_315342_sparse_binary_op_intersection_kernel_implINS2_18CUDAKernelLauncherENS2_36CUDAValueSelectionIntersectionKernelINS2_5MulOpEEElLl8EEEvRNS_6TensorERKS8_SB_RKSt6vectorIlSaIlEERKSt8optionalIS8_ESK_bbENKUlvE1_clEvEUllE_St5arrayIPcLm2EEEEviT0_T1_
        .type           _ZN2at6native29vectorized_elementwise_kernelILi8EZZNS0_73_GLOBAL__N__c8866d80_35_SparseBinaryOpIntersectionKernel_cu_1520ed90_315342_sparse_binary_op_intersection_kernel_implINS2_18CUDAKernelLauncherENS2_36CUDAValueSelectionIntersectionKernelINS2_5MulOpEEElLl8EEEvRNS_6TensorERKS8_SB_RKSt6vectorIlSaIlEERKSt8optionalIS8_ESK_bbENKUlvE1_clEvEUllE_St5arrayIPcLm2EEEEviT0_T1_,@function
        .size           _ZN2at6native29vectorized_elementwise_kernelILi8EZZNS0_73_GLOBAL__N__c8866d80_35_SparseBinaryOpIntersectionKernel_cu_1520ed90_315342_sparse_binary_op_intersection_kernel_implINS2_18CUDAKernelLauncherENS2_36CUDAValueSelectionIntersectionKernelINS2_5MulOpEEElLl8EEEvRNS_6TensorERKS8_SB_RKSt6vectorIlSaIlEERKSt8optionalIS8_ESK_bbENKUlvE1_clEvEUllE_St5arrayIPcLm2EEEEviT0_T1_,(.L_x_16353 - _ZN2at6native29vectorized_elementwise_kernelILi8EZZNS0_73_GLOBAL__N__c8866d80_35_SparseBinaryOpIntersectionKernel_cu_1520ed90_315342_sparse_binary_op_intersection_kernel_implINS2_18CUDAKernelLauncherENS2_36CUDAValueSelectionIntersectionKernelINS2_5MulOpEEElLl8EEEvRNS_6TensorERKS8_SB_RKSt6vectorIlSaIlEERKSt8optionalIS8_ESK_bbENKUlvE1_clEvEUllE_St5arrayIPcLm2EEEEviT0_T1_)
        .other          _ZN2at6native29vectorized_elementwise_kernelILi8EZZNS0_73_GLOBAL__N__c8866d80_35_SparseBinaryOpIntersectionKernel_cu_1520ed90_315342_sparse_binary_op_intersection_kernel_implINS2_18CUDAKernelLauncherENS2_36CUDAValueSelectionIntersectionKernelINS2_5MulOpEEElLl8EEEvRNS_6TensorERKS8_SB_RKSt6vectorIlSaIlEERKSt8optionalIS8_ESK_bbENKUlvE1_clEvEUllE_St5arrayIPcLm2EEEEviT0_T1_,@"STO_CUDA_ENTRY STV_DEFAULT"
_ZN2at6native29vectorized_elementwise_kernelILi8EZZNS0_73_GLOBAL__N__c8866d80_35_SparseBinaryOpIntersectionKernel_cu_1520ed90_315342_sparse_binary_op_intersection_kernel_implINS2_18CUDAKernelLauncherENS2_36CUDAValueSelectionIntersectionKernelINS2_5MulOpEEElLl8EEEvRNS_6TensorERKS8_SB_RKSt6vectorIlSaIlEERKSt8optionalIS8_ESK_bbENKUlvE1_clEvEUllE_St5arrayIPcLm2EEEEviT0_T1_:
.text._ZN2at6native29vectorized_elementwise_kernelILi8EZZNS0_73_GLOBAL__N__c8866d80_35_SparseBinaryOpIntersectionKernel_cu_1520ed90_315342_sparse_binary_op_intersection_kernel_implINS2_18CUDAKernelLauncherENS2_36CUDAValueSelectionIntersectionKernelINS2_5MulOpEEElLl8EEEvRNS_6TensorERKS8_SB_RKSt6vectorIlSaIlEERKSt8optionalIS8_ESK_bbENKUlvE1_clEvEUllE_St5arrayIPcLm2EEEEviT0_T1_:
[----:B------:R-:W-:Y:S02]  /*0000*/  MOV R1, c[0x0][0x28] ;  /* 0x00000a0000017a02 */ /* 0x000fe40000000f00 */
[----:B------:R-:W-:Y:S05]  /*0010*/  EXIT ;  /* 0x000000000000794d */ /* 0x000fea0003800000 */
.L_x_16230:
        /* <DEDUP_REMOVED lines=14> */
.L_x_16353:


//--------------------- .nv.global.init           --------------------------
	.section	.nv.global.init,"aw",@progbits
.nv.global.init:
	.type		$str$16,@object
	.size		$str$16,(__unnamed_1 - $str$16)
$str$16:
        /*0000*/ 	.byte	0x66, 0x61, 0x6c, 0x73, 0x65, 0x00
	.type		__unnamed_1,@object
	.size		__unnamed_1,(__unnamed_2 - __unnamed_1)
__unnamed_1:
        /*0006*/ 	.byte	0x66, 0x65, 0x74, 0x63, 0x68, 0x5f, 0x61, 0x6e, 0x64, 0x5f, 0x63, 0x61, 0x73, 0x74, 0x00
	.type		__unnamed_2,@object
	.size		__unnamed_2,($str$17 - __unnamed_2)
__unnamed_2:
        /*0015*/ 	.byte	0x63, 0x61, 0x73, 0x74, 0x5f, 0x61, 0x6e, 0x64, 0x5f, 0x73, 0x74, 0x6f, 0x72, 0x65, 0x00
	.type		$str$17,@object
	.size		$str$17,(.L_31 - $str$17)
$str$17:
        /*0024*/ 	.byte	0x2f, 0x72, 0x6f, 0x6f, 0x74, 0x2f, 0x2e, 0x70, 0x79, 0x65, 0x6e, 0x76, 0x2f, 0x76, 0x65, 0x72
        /*0034*/ 	.byte	0x73, 0x69, 0x6f, 0x6e, 0x73, 0x2f, 0x33, 0x2e, 0x31, 0x33, 0x2e, 0x31, 0x32, 0x2f, 0x6c, 0x69
        /*0044*/ 	.byte	0x62, 0x2f, 0x70, 0x79, 0x74, 0x68, 0x6f, 0x6e, 0x33, 0x2e, 0x31, 0x33, 0x2f, 0x73, 0x69, 0x74
        /*0054*/ 	.byte	0x65, 0x2d, 0x70, 0x61, 0x63, 0x6b, 0x61, 0x67, 0x65, 0x73, 0x2f, 0x74, 0x6f, 0x72, 0x63, 0x68
        /*0064*/ 	.byte	0x2f, 0x69, 0x6e, 0x63, 0x6c, 0x75, 0x64, 0x65, 0x2f, 0x63, 0x31, 0x30, 0x2f, 0x63, 0x6f, 0x72
        /*0074*/ 	.byte	0x65, 0x2f, 0x44, 0x79, 0x6e, 0x61, 0x6d, 0x69, 0x63, 0x43, 0x61, 0x73, 0x74, 0x2e, 0x68, 0x00
.L_31:


//--------------------- .nv.global                --------------------------
	.section	.nv.global,"aw",@nobits
.nv.global:
	.type		_ZN71_INTERNAL_c8866d80_35_SparseBinaryOpIntersectionKernel_cu_1520ed90_31534cuda3std3__48in_placeE,@object
	.size		_ZN71_INTERNAL_c8866d80_35_SparseBinaryOpIntersectionKernel_cu_1520ed90_31534cuda3std3__48in_placeE,(_ZN71_INTERNAL_c8866d80_35_SparseBinaryOpIntersectionKernel_cu_1520ed90_31534cuda3std6ranges3__45__cpo8distanceE - _ZN71_INTERNAL_c8866d80_35_SparseBinaryOpIntersectionKernel_cu_1520ed90_31534cuda3std3__48in_placeE)
_ZN71_INTERNAL_c8866d80_35_SparseBinaryOpIntersectionKernel_cu_1520ed90_31534cuda3std3__48in_placeE:
	.zero		1
	.type		_ZN71_INTERNAL_c8866d80_35_SparseBinaryOpIntersectionKernel_cu_1520ed90_31534cuda3std6ranges3__45__cpo8distanceE,@object
	.size		_ZN71_INTERNAL_c8866d80_35_SparseBinaryOpIntersectionKernel_cu_1520ed90_31534cuda3std6ranges3__45__cpo8distanceE,(_ZN71_INTERNAL_c8866d80_35_SparseBinaryOpIntersectionKernel_cu_1520ed90_31534cuda3std3__45__cpo6cbeginE - _ZN71_INTERNAL_c8866d80_35_SparseBinaryOpIntersectionKernel_cu_1520ed90_31534cuda3std6ranges3__45__cpo8distanceE)
_ZN71_INTERNAL_c8866d80_35_SparseBinaryOpIntersectionKernel_cu_1520ed90_31534cuda3std6ranges3__45__cpo8distanceE:
	.zero		1
	.type		_ZN71_INTERNAL_c8866d80_35_SparseBinaryOpIntersectionKernel_cu_1520ed90_31534cuda3std3__45__cpo6cbeginE,@object
	.size		_ZN71_INTERNAL_c8866d80_35_SparseBinaryOpIntersectionKernel_cu_1520ed90_31534cuda3std3__45__cpo6cbeginE,(_ZN71_INTERNAL_c8866d80_35_SparseBinaryOpIntersectionKernel_cu_1520ed90_31534cuda3std6ranges3__45__cpo7advanceE - _ZN71_INTERNAL_c8866d80_35_SparseBinaryOpIntersectionKernel_cu_1520ed90_31534cuda3std3__45__cpo6cbeginE)
_ZN71_INTERNAL_c8866d80_35_SparseBinaryOpIntersectionKernel_cu_1520ed90_31534cuda3std3__45__cpo6cbeginE:
	.zero		1
	.type		_ZN71_INTERNAL_c8866d80_35_SparseBinaryOpIntersectionKernel_cu_1520ed90_31534cuda3std6ranges3__45__cpo7advanceE,@object
	.size		_ZN71_INTERNAL_c8866d80_35_SparseBinaryOpIntersectionKernel_cu_1520ed90_31534cuda3std6ranges3__45__cpo7advanceE,(_ZN71_INTERNAL_c8866d80_35_SparseBinaryOpIntersectionKernel_cu_1520ed90_31534cuda3std3__45__cpo7crbeginE - _ZN71_INTERNAL_c8866d80_35_SparseBinaryOpIntersectionKernel_cu_1520ed90_31534cuda3std6ranges3__45__cpo7advanceE)
_ZN71_INTERNAL_c8866d80_35_SparseBinaryOpIntersectionKernel_cu_1520ed90_31534cuda3std6ranges3__45__cpo7advanceE:
	.zero		1
	.type		_ZN71_INTERNAL_c8866d80_35_SparseBinaryOpIntersectionKernel_cu_1520ed90_31534cuda3std3__45__cpo7crbeginE,@object
	.size		_ZN71_INTERNAL_c8866d80_35_SparseBinaryOpIntersectionKernel_cu_1520ed90_31534cuda3std3__45__cpo7crbeginE,(_ZN71_INTERNAL_c8866d80_35_SparseBinaryOpIntersectionKernel_cu_1520ed90_31534cuda3std6ranges3__45__cpo4dataE - _ZN71_INTERNAL_c8866d80_35_SparseBinaryOpIntersectionKernel_cu_1520ed90_31534cuda3std3__45__cpo7crbeginE)
_ZN71_INTERNAL_c8866d80_35_SparseBinaryOpIntersectionKernel_cu_1520ed90_31534cuda3std3__45__cpo7crbeginE:
	.zero		1
	.type		_ZN71_INTERNAL_c8866d80_35_SparseBinaryOpIntersectionKernel_cu_1520ed90_31534cuda3std6ranges3__45__cpo4dataE,@object
	.size		_ZN71_INTERNAL_c8866d80_35_SparseBinaryOpIntersectionKernel_cu_1520ed90_31534cuda3std6ranges3__45__cpo4dataE,(_ZN71_INTERNAL_c8866d80_35_SparseBinaryOpIntersectionKernel_cu_1520ed90_31534cuda3std6ranges3__45__cpo5beginE - _ZN71_INTERNAL_c8866d80_35_SparseBinaryOpIntersectionKernel_cu_1520ed90_31534cuda3std6ranges3__45__cpo4dataE)
_ZN71_INTERNAL_c8866d80_35_SparseBinaryOpIntersectionKernel_cu_1520ed90_31534cuda3std6ranges3__45__cpo4dataE:
	.zero		1
	.type		_ZN71_INTERNAL_c8866d80_35_SparseBinaryOpIntersectionKernel_cu_1520ed90_31534cuda3std6ranges3__45__cpo5beginE,@object
	.size		_ZN71_INTERNAL_c8866d80_35_SparseBinaryOpIntersectionKernel_cu_1520ed90_31534cuda3std6ranges3__45__cpo5beginE,(_ZN71_INTERNAL_c8866d80_35_SparseBinaryOpIntersectionKernel_cu_1520ed90_31534cuda3std3__473_GLOBAL__N__c8866d80_35_SparseBinaryOpIntersectionKernel_cu_1520ed90_31536ignoreE - _ZN71_INTERNAL_c8866d80_35_SparseBinaryOpIntersectionKernel_cu_1520ed90_31534cuda3std6ranges3__45__cpo5beginE)
_ZN71_INTERNAL_c8866d80_35_SparseBinaryOpIntersectionKernel_cu_1520ed90_31534cuda3std6ranges3__45__cpo5beginE:
	.zero		1
	.type		_ZN71_INTERNAL_c8866d80_35_SparseBinaryOpIntersectionKernel_cu_1520ed90_31534cuda3std3__473_GLOBAL__N__c8866d80_35_SparseBinaryOpIntersectionKernel_cu_1520ed90_31536ignoreE,@object
	.size		_ZN71_INTERNAL_c8866d80_35_SparseBinaryOpIntersectionKernel_cu_1520ed90_31534cuda3std3__473_GLOBAL__N__c8866d80_35_SparseBinaryOpIntersectionKernel_cu_1520ed90_31536ignoreE,(_ZN71_INTERNAL_c8866d80_35_SparseBinaryOpIntersectionKernel_cu_1520ed90_31534cuda3std6ranges3__45__cpo4sizeE - _ZN71_INTERNAL_c8866d80_35_SparseBinaryOpIntersectionKernel_cu_1520ed90_31534cuda3std3__473_GLOBAL__N__c8866d80_35_SparseBinaryOpIntersectionKernel_cu_1520ed90_31536ignoreE)
_ZN71_INTERNAL_c8866d80_35_SparseBinaryOpIntersectionKernel_cu_1520ed90_31534cuda3std3__473_GLOBAL__N__c8866d80_35_SparseBinaryOpIntersectionKernel_cu_1520ed90_31536ignoreE:
	.zero		1
	.type		_ZN71_INTERNAL_c8866d80_35_SparseBinaryOpIntersectionKernel_cu_1520ed90_31534cuda3std6ranges3__45__cpo4sizeE,@object
	.size		_ZN71_INTERNAL_c8866d80_35_SparseBinaryOpIntersectionKernel_cu_1520ed90_31534cuda3std6ranges3__45__cpo4sizeE,(_ZN71_INTERNAL_c8866d80_35_SparseBinaryOpIntersectionKernel_cu_1520ed90_31534cuda3std3__45__cpo5beginE - _ZN71_INTERNAL_c8866d80_35_SparseBinaryOpIntersectionKernel_cu_1520ed90_31534cuda3std6ranges3__45__cpo4sizeE)
_ZN71_INTERNAL_c8866d80_35_SparseBinaryOpIntersectionKernel_cu_1520ed90_31534cuda3std6ranges3__45__cpo4sizeE:
	.zero		1
	.type		_ZN71_INTERNAL_c8866d80_35_SparseBinaryOpIntersectionKernel_cu_1520ed90_31534cuda3std3__45__cpo5beginE,@object
	.size		_ZN71_INTERNAL_c8866d80_35_SparseBinaryOpIntersectionKernel_cu_1520ed90_31534cuda3std3__45__cpo5beginE,(_ZN71_INTERNAL_c8866d80_35_SparseBinaryOpIntersectionKernel_cu_1520ed90_31534cuda3std6ranges3__45__cpo6cbeginE - _ZN71_INTERNAL_c8866d80_35_SparseBinaryOpIntersectionKernel_cu_1520ed90_31534cuda3std3__45__cpo5beginE)
_ZN71_INTERNAL_c8866d80_35_SparseBinaryOpIntersectionKernel_cu_1520ed90_31534cuda3std3__45__cpo5beginE:
	.zero		1
	.type		_ZN71_INTERNAL_c8866d80_35_SparseBinaryOpIntersectionKernel_cu_1520ed90_31534cuda3std6ranges3__45__cpo6cbeginE,@object
	.size		_ZN71_INTERNAL_c8866d80_35_SparseBinaryOpIntersectionKernel_cu_1520ed90_31534cuda3std6ranges3__45__cpo6cbeginE,(_ZN71_INTERNAL_c8866d80_35_SparseBinaryOpIntersectionKernel_cu_1520ed90_31534cuda3std3__45__cpo6rbeginE - _ZN71_INTERNAL_c8866d80_35_SparseBinaryOpIntersectionKernel_cu_1520ed90_31534cuda3std6ranges3__45__cpo6cbeginE)
_ZN71_INTERNAL_c8866d80_35_SparseBinaryOpIntersectionKernel_cu_1520ed90_31534cuda3std6ranges3__45__cpo6cbeginE:
	.zero		1
	.type		_ZN71_INTERNAL_c8866d80_35_SparseBinaryOpIntersectionKernel_cu_1520ed90_31534cuda3std3__45__cpo6rbeginE,@object
	.size		_ZN71_INTERNAL_c8866d80_35_SparseBinaryOpIntersectionKernel_cu_1520ed90_31534cuda3std3__45__cpo6rbeginE,(_ZN71_INTERNAL_c8866d80_35_SparseBinaryOpIntersectionKernel_cu_1520ed90_31534cuda3std6ranges3__45__cpo4nextE - _ZN71_INTERNAL_c8866d80_35_SparseBinaryOpIntersectionKernel_cu_1520ed90_31534cuda3std3__45__cpo6rbeginE)
_ZN71_INTERNAL_c8866d80_35_SparseBinaryOpIntersectionKernel_cu_1520ed90_31534cuda3std3__45__cpo6rbeginE:
	.zero		1
	.type		_ZN71_INTERNAL_c8866d80_35_SparseBinaryOpIntersectionKernel_cu_1520ed90_31534cuda3std6ranges3__45__cpo4nextE,@object
	.size		_ZN71_INTERNAL_c8866d80_35_SparseBinaryOpIntersectionKernel_cu_1520ed90_31534cuda3std6ranges3__45__cpo4nextE,(_ZN71_INTERNAL_c8866d80_35_SparseBinaryOpIntersectionKernel_cu_1520ed90_31534cuda3std6ranges3__45__cpo4swapE - _ZN71_INTERNAL_c8866d80_35_SparseBinaryOpIntersectionKernel_cu_1520ed90_31534cuda3std6ranges3__45__cpo4nextE)
_ZN71_INTERNAL_c8866d80_35_SparseBinaryOpIntersectionKernel_cu_1520ed90_31534cuda3std6ranges3__45__cpo4nextE:
	.zero		1
	.type		_ZN71_INTERNAL_c8866d80_35_SparseBinaryOpIntersectionKernel_cu_1520ed90_31534cuda3std6ranges3__45__cpo4swapE,@object
	.size		_ZN71_INTERNAL_c8866d80_35_SparseBinaryOpIntersectionKernel_cu_1520ed90_31534cuda3std6ranges3__45__cpo4swapE,(_ZN71_INTERNAL_c8866d80_35_SparseBinaryOpIntersectionKernel_cu_1520ed90_31534cuda3std3__420unreachable_sentinelE - _ZN71_INTERNAL_c8866d80_35_SparseBinaryOpIntersectionKernel_cu_1520ed90_31534cuda3std6ranges3__45__cpo4swapE)
_ZN71_INTERNAL_c8866d80_35_SparseBinaryOpIntersectionKernel_cu_1520ed90_31534cuda3std6ranges3__45__cpo4swapE:
	.zero		1
	.type		_ZN71_INTERNAL_c8866d80_35_SparseBinaryOpIntersectionKernel_cu_1520ed90_31534cuda3std3__420unreachable_sentinelE,@object
	.size		_ZN71_INTERNAL_c8866d80_35_SparseBinaryOpIntersectionKernel_cu_1520ed90_31534cuda3std3__420unreachable_sentinelE,(_ZN71_INTERNAL_c8866d80_35_SparseBinaryOpIntersectionKernel_cu_1520ed90_31536thrust23THRUST_300001_SM_800_NS6system6detail10sequential3seqE - _ZN71_INTERNAL_c8866d80_35_SparseBinaryOpIntersectionKernel_cu_1520ed90_31534cuda3std3__420unreachable_sentinelE)
_ZN71_INTERNAL_c8866d80_35_SparseBinaryOpIntersectionKernel_cu_1520ed90_31534cuda3std3__420unreachable_sentinelE:
	.zero		1
	.type		_ZN71_INTERNAL_c8866d80_35_SparseBinaryOpIntersectionKernel_cu_1520ed90_31536thrust23THRUST_300001_SM_800_NS6system6detail10sequential3seqE,@object
	.size		_ZN71_INTERNAL_c8866d80_35_SparseBinaryOpIntersectionKernel_cu_1520ed90_31536thrust23THRUST_300001_SM_800_NS6system6detail10sequential3seqE,(_ZN71_INTERNAL_c8866d80_35_SparseBinaryOpIntersectionKernel_cu_1520ed90_31534cuda3std3__45__cpo4cendE - _ZN71_INTERNAL_c8866d80_35_SparseBinaryOpIntersectionKernel_cu_1520ed90_31536thrust23THRUST_300001_SM_800_NS6system6detail10sequential3seqE)
_ZN71_INTERNAL_c8866d80_35_SparseBinaryOpIntersectionKernel_cu_1520ed90_31536thrust23THRUST_300001_SM_800_NS6system6detail10sequential3seqE:
	.zero		1
	.type		_ZN71_INTERNAL_c8866d80_35_SparseBinaryOpIntersectionKernel_cu_1520ed90_31534cuda3std3__45__cpo4cendE,@object
	.size		_ZN71_INTERNAL_c8866d80_35_SparseBinaryOpIntersectionKernel_cu_1520ed90_31534cuda3std3__45__cpo4cendE,(_ZN71_INTERNAL_c8866d80_35_SparseBinaryOpIntersectionKernel_cu_1520ed90_31534cuda3std6ranges3__45__cpo9iter_swapE - _ZN71_INTERNAL_c8866d80_35_SparseBinaryOpIntersectionKernel_cu_1520ed90_31534cuda3std3__45__cpo4cendE)
_ZN71_INTERNAL_c8866d80_35_SparseBinaryOpIntersectionKernel_cu_1520ed90_31534cuda3std3__45__cpo4cendE:
	.zero		1
	.type		_ZN71_INTERNAL_c8866d80_35_SparseBinaryOpIntersectionKernel_cu_1520ed90_31534cuda3std6ranges3__45__cpo9iter_swapE,@object
	.size		_ZN71_INTERNAL_c8866d80_35_SparseBinaryOpIntersectionKernel_cu_1520ed90_31534cuda3std6ranges3__45__cpo9iter_swapE,(_ZN71_INTERNAL_c8866d80_35_SparseBinaryOpIntersectionKernel_cu_1520ed90_31534cuda3std3__45__cpo5crendE - _ZN71_INTERNAL_c8866d80_35_SparseBinaryOpIntersectionKernel_cu_1520ed90_31534cuda3std6ranges3__45__cpo9iter_swapE)
_ZN71_INTERNAL_c8866d80_35_SparseBinaryOpIntersectionKernel_cu_1520ed90_31534cuda3std6ranges3__45__cpo9iter_swapE:
	.zero		1
	.type		_ZN71_INTERNAL_c8866d80_35_SparseBinaryOpIntersectionKernel_cu_1520ed90_31534cuda3std3__45__cpo5crendE,@object
	.size		_ZN71_INTERNAL_c8866d80_35_SparseBinaryOpIntersectionKernel_cu_1520ed90_31534cuda3std3__45__cpo5crendE,(_ZN71_INTERNAL_c8866d80_35_SparseBinaryOpIntersectionKernel_cu_1520ed90_31534cuda3std6ranges3__45__cpo5cdataE - _ZN71_INTERNAL_c8866d80_35_SparseBinaryOpIntersectionKernel_cu_1520ed90_31534cuda3std3__45__cpo5crendE)
_ZN71_INTERNAL_c8866d80_35_SparseBinaryOpIntersectionKernel_cu_1520ed90_31534cuda3std3__45__cpo5crendE:
	.zero		1
	.type		_ZN71_INTERNAL_c8866d80_35_SparseBinaryOpIntersectionKernel_cu_1520ed90_31534cuda3std6ranges3__45__cpo5cdataE,@object
	.size		_ZN71_INTERNAL_c8866d80_35_SparseBinaryOpIntersectionKernel_cu_1520ed90_31534cuda3std6ranges3__45__cpo5cdataE,(_ZN71_INTERNAL_c8866d80_35_SparseBinaryOpIntersectionKernel_cu_1520ed90_31534cuda3std6ranges3__45__cpo3endE - _ZN71_INTERNAL_c8866d80_35_SparseBinaryOpIntersectionKernel_cu_1520ed90_31534cuda3std6ranges3__45__cpo5cdataE)
_ZN71_INTERNAL_c8866d80_35_SparseBinaryOpIntersectionKernel_cu_1520ed90_31534cuda3std6ranges3__45__cpo5cdataE:
	.zero		1
	.type		_ZN71_INTERNAL_c8866d80_35_SparseBinaryOpIntersectionKernel_cu_1520ed90_31534cuda3std6ranges3__45__cpo3endE,@object
	.size		_ZN71_INTERNAL_c8866d80_35_SparseBinaryOpIntersectionKernel_cu_1520ed90_31534cuda3std6ranges3__45__cpo3endE,(_ZN71_INTERNAL_c8866d80_35_SparseBinaryOpIntersectionKernel_cu_1520ed90_31534cuda3std3__419piecewise_constructE - _ZN71_INTERNAL_c8866d80_35_SparseBinaryOpIntersectionKernel_cu_1520ed90_31534cuda3std6ranges3__45__cpo3endE)
_ZN71_INTERNAL_c8866d80_35_SparseBinaryOpIntersectionKernel_cu_1520ed90_31534cuda3std6ranges3__45__cpo3endE:
	.zero		1
	.type		_ZN71_INTERNAL_c8866d80_35_SparseBinaryOpIntersectionKernel_cu_1520ed90_31534cuda3std3__419piecewise_constructE,@object
	.size		_ZN71_INTERNAL_c8866d80_35_SparseBinaryOpIntersectionKernel_cu_1520ed90_31534cuda3std3__419piecewise_constructE,(_ZN71_INTERNAL_c8866d80_35_SparseBinaryOpIntersectionKernel_cu_1520ed90_31534cuda3std6ranges3__45__cpo5ssizeE - _ZN71_INTERNAL_c8866d80_35_SparseBinaryOpIntersectionKernel_cu_1520ed90_31534cuda3std3__419piecewise_constructE)
_ZN71_INTERNAL_c8866d80_35_SparseBinaryOpIntersectionKernel_cu_1520ed90_31534cuda3std3__419piecewise_constructE:
	.zero		1
	.type		_ZN71_INTERNAL_c8866d80_35_SparseBinaryOpIntersectionKernel_cu_1520ed90_31534cuda3std6ranges3__45__cpo5ssizeE,@object
	.size		_ZN71_INTERNAL_c8866d80_35_SparseBinaryOpIntersectionKernel_cu_1520ed90_31534cuda3std6ranges3__45__cpo5ssizeE,(_ZN71_INTERNAL_c8866d80_35_SparseBinaryOpIntersectionKernel_cu_1520ed90_31534cuda3std3__45__cpo3endE - _ZN71_INTERNAL_c8866d80_35_SparseBinaryOpIntersectionKernel_cu_1520ed90_31534cuda3std6ranges3__45__cpo5ssizeE)
_ZN71_INTERNAL_c8866d80_35_SparseBinaryOpIntersectionKernel_cu_1520ed90_31534cuda3std6ranges3__45__cpo5ssizeE:
	.zero		1
	.type		_ZN71_INTERNAL_c8866d80_35_SparseBinaryOpIntersectionKernel_cu_1520ed90_31534cuda3std3__45__cpo3endE,@object
	.size		_ZN71_INTERNAL_c8866d80_35_SparseBinaryOpIntersectionKernel_cu_1520ed90_31534cuda3std3__45__cpo3endE,(_ZN71_INTERNAL_c8866d80_35_SparseBinaryOpIntersectionKernel_cu_1520ed90_31534cuda3std6ranges3__45__cpo4cendE - _ZN71_INTERNAL_c8866d80_35_SparseBinaryOpIntersectionKernel_cu_1520ed90_31534cuda3std3__45__cpo3endE)
_ZN71_INTERNAL_c8866d80_35_SparseBinaryOpIntersectionKernel_cu_1520ed90_31534cuda3std3__45__cpo3endE:
	.zero		1
	.type		_ZN71_INTERNAL_c8866d80_35_SparseBinaryOpIntersectionKernel_cu_1520ed90_31534cuda3std6ranges3__45__cpo4cendE,@object
	.size		_ZN71_INTERNAL_c8866d80_35_SparseBinaryOpIntersectionKernel_cu_1520ed90_31534cuda3std6ranges3__45__cpo4cendE,(_ZN71_INTERNAL_c8866d80_35_SparseBinaryOpIntersectionKernel_cu_1520ed90_31534cuda3std3__45__cpo4rendE - _ZN71_INTERNAL_c8866d80_35_SparseBinaryOpIntersectionKernel_cu_1520ed90_31534cuda3std6ranges3__45__cpo4cendE)
_ZN71_INTERNAL_c8866d80_35_SparseBinaryOpIntersectionKernel_cu_1520ed90_31534cuda3std6ranges3__45__cpo4cendE:
	.zero		1
	.type		_ZN71_INTERNAL_c8866d80_35_SparseBinaryOpIntersectionKernel_cu_1520ed90_31534cuda3std3__45__cpo4rendE,@object
	.size		_ZN71_INTERNAL_c8866d80_35_SparseBinaryOpIntersectionKernel_cu_1520ed90_31534cuda3std3__45__cpo4rendE,(_ZN71_INTERNAL_c8866d80_35_SparseBinaryOpIntersectionKernel_cu_1520ed90_31534cuda3std6ranges3__45__cpo4prevE - _ZN71_INTERNAL_c8866d80_35_SparseBinaryOpIntersectionKernel_cu_1520ed90_31534cuda3std3__45__cpo4rendE)
_ZN71_INTERNAL_c8866d80_35_SparseBinaryOpIntersectionKernel_cu_1520ed90_31534cuda3std3__45__cpo4rendE:
	.zero		1
	.type		_ZN71_INTERNAL_c8866d80_35_SparseBinaryOpIntersectionKernel_cu_1520ed90_31534cuda3std6ranges3__45__cpo4prevE,@object
	.size		_ZN71_INTERNAL_c8866d80_35_SparseBinaryOpIntersectionKernel_cu_1520ed90_31534cuda3std6ranges3__45__cpo4prevE,(_ZN71_INTERNAL_c8866d80_35_SparseBinaryOpIntersectionKernel_cu_1520ed90_31534cuda3std6ranges3__45__cpo9iter_moveE - _ZN71_INTERNAL_c8866d80_35_SparseBinaryOpIntersectionKernel_cu_1520ed90_31534cuda3std6ranges3__45__cpo4prevE)
_ZN71_INTERNAL_c8866d80_35_SparseBinaryOpIntersectionKernel_cu_1520ed90_31534cuda3std6ranges3__45__cpo4prevE:
	.zero		1
	.type		_ZN71_INTERNAL_c8866d80_35_SparseBinaryOpIntersectionKernel_cu_1520ed90_31534cuda3std6ranges3__45__cpo9iter_moveE,@object
	.size		_ZN71_INTERNAL_c8866d80_35_SparseBinaryOpIntersectionKernel_cu_1520ed90_31534cuda3std6ranges3__45__cpo9iter_moveE,(.L_15 - _ZN71_INTERNAL_c8866d80_35_SparseBinaryOpIntersectionKernel_cu_1520ed90_31534cuda3std6ranges3__45__cpo9iter_moveE)
_ZN71_INTERNAL_c8866d80_35_SparseBinaryOpIntersectionKernel_cu_1520ed90_31534cuda3std6ranges3__45__cpo9iter_moveE:
	.zero		1
.L_15:


//--------------------- SYMBOLS --------------------------

	.type		__assertfail,@function
